	.target	sm_103a

	.elftype	@"ET_EXEC"


//--------------------- .note.nv.tkinfo           --------------------------
	.section	.note.nv.tkinfo,"",@"SHT_NOTE"
	.sectionflags	@"SHF_NOTE_NV_TKINFO"
	.tkinfo
        /*0018*/ 	.word	0x00000002
        /*0030*/ 	.string	""
        /*0030*/ 	.string	"ptxas"
        /*0030*/ 	.string	"Cuda compilation tools, release 13.0, V13.0.88"
        /*0030*/ 	.string	"Build cuda_13.0.r13.0/compiler.36424714_0"
        /*0030*/ 	.string	"-arch sm_103a -m 64 "



//--------------------- .note.nv.cuinfo           --------------------------
	.section	.note.nv.cuinfo,"",@"SHT_NOTE"
	.sectionflags	@"SHF_NOTE_NV_CUINFO"
        /*0018*/ 	.short	0x0002
        /*001a*/ 	.short	0x0067
        /*001c*/ 	.short	0x0082
	.zero		2


//--------------------- .nv.info                  --------------------------
	.section	.nv.info,"",@"SHT_CUDA_INFO"
	.align	4


	//----- nvinfo : EIATTR_REGCOUNT
	.align		4
        /*0000*/ 	.byte	0x04, 0x2f
        /*0002*/ 	.short	(.L_10 - .L_9)
	.align		4
.L_9:
        /*0004*/ 	.word	index@(_ZN10layer_norm31ln_parallel_residual_fwd_kernelINS_13Kernel_traitsIfffffjLj4096ELj1ELj1ELj4ELj16ENS_18Kernel_traits_baseILj4096EfffffjLj128EEEEELb1ELb1ELb1EEEvNS_9FwdParamsE)
        /*0008*/ 	.word	0x000000a7


	//----- nvinfo : EIATTR_FRAME_SIZE
	.align		4
.L_10:
        /*000c*/ 	.byte	0x04, 0x11
        /*000e*/ 	.short	(.L_12 - .L_11)
	.align		4
.L_11:
        /*0010*/ 	.word	index@(_ZN10layer_norm31ln_parallel_residual_fwd_kernelINS_13Kernel_traitsIfffffjLj4096ELj1ELj1ELj4ELj16ENS_18Kernel_traits_baseILj4096EfffffjLj128EEEEELb1ELb1ELb1EEEvNS_9FwdParamsE)
        /*0014*/ 	.word	0x00000000


	//----- nvinfo : EIATTR_REGCOUNT
	.align		4
.L_12:
        /*0018*/ 	.byte	0x04, 0x2f
        /*001a*/ 	.short	(.L_14 - .L_13)
	.align		4
.L_13:
        /*001c*/ 	.word	index@(_ZN10layer_norm31ln_parallel_residual_fwd_kernelINS_13Kernel_traitsIfffffjLj4096ELj1ELj1ELj4ELj16ENS_18Kernel_traits_baseILj4096EfffffjLj128EEEEELb1ELb1ELb0EEEvNS_9FwdParamsE)
        /*0020*/ 	.word	0x00000094


	//----- nvinfo : EIATTR_FRAME_SIZE
	.align		4
.L_14:
        /*0024*/ 	.byte	0x04, 0x11
        /*0026*/ 	.short	(.L_16 - .L_15)
	.align		4
.L_15:
        /*0028*/ 	.word	index@(_ZN10layer_norm31ln_parallel_residual_fwd_kernelINS_13Kernel_traitsIfffffjLj4096ELj1ELj1ELj4ELj16ENS_18Kernel_traits_baseILj4096EfffffjLj128EEEEELb1ELb1ELb0EEEvNS_9FwdParamsE)
        /*002c*/ 	.word	0x00000000


	//----- nvinfo : EIATTR_REGCOUNT
	.align		4
.L_16:
        /*0030*/ 	.byte	0x04, 0x2f
        /*0032*/ 	.short	(.L_18 - .L_17)
	.align		4
.L_17:
        /*0034*/ 	.word	index@(_ZN10layer_norm31ln_parallel_residual_fwd_kernelINS_13Kernel_traitsIfffffjLj4096ELj1ELj1ELj4ELj16ENS_18Kernel_traits_baseILj4096EfffffjLj128EEEEELb1ELb0ELb1EEEvNS_9FwdParamsE)
        /*0038*/ 	.word	0x000000f6


	//----- nvinfo : EIATTR_FRAME_SIZE
	.align		4
.L_18:
        /*003c*/ 	.byte	0x04, 0x11
        /*003e*/ 	.short	(.L_20 - .L_19)
	.align		4
.L_19:
        /*0040*/ 	.word	index@(_ZN10layer_norm31ln_parallel_residual_fwd_kernelINS_13Kernel_traitsIfffffjLj4096ELj1ELj1ELj4ELj16ENS_18Kernel_traits_baseILj4096EfffffjLj128EEEEELb1ELb0ELb1EEEvNS_9FwdParamsE)
        /*0044*/ 	.word	0x00000000


	//----- nvinfo : EIATTR_REGCOUNT
	.align		4
.L_20:
        /*0048*/ 	.byte	0x04, 0x2f
        /*004a*/ 	.short	(.L_22 - .L_21)
	.align		4
.L_21:
        /*004c*/ 	.word	index@(_ZN10layer_norm31ln_parallel_residual_fwd_kernelINS_13Kernel_traitsIfffffjLj4096ELj1ELj1ELj4ELj16ENS_18Kernel_traits_baseILj4096EfffffjLj128EEEEELb1ELb0ELb0EEEvNS_9FwdParamsE)
        /*0050*/ 	.word	0x000000d2


	//----- nvinfo : EIATTR_FRAME_SIZE
	.align		4
.L_22:
        /*0054*/ 	.byte	0x04, 0x11
        /*0056*/ 	.short	(.L_24 - .L_23)
	.align		4
.L_23:
        /*0058*/ 	.word	index@(_ZN10layer_norm31ln_parallel_residual_fwd_kernelINS_13Kernel_traitsIfffffjLj4096ELj1ELj1ELj4ELj16ENS_18Kernel_traits_baseILj4096EfffffjLj128EEEEELb1ELb0ELb0EEEvNS_9FwdParamsE)
        /*005c*/ 	.word	0x00000000


	//----- nvinfo : EIATTR_REGCOUNT
	.align		4
.L_24:
        /*0060*/ 	.byte	0x04, 0x2f
        /*0062*/ 	.short	(.L_26 - .L_25)
	.align		4
.L_25:
        /*0064*/ 	.word	index@(_ZN10layer_norm31ln_parallel_residual_fwd_kernelINS_13Kernel_traitsIfffffjLj4096ELj1ELj1ELj4ELj16ENS_18Kernel_traits_baseILj4096EfffffjLj128EEEEELb0ELb1ELb1EEEvNS_9FwdParamsE)
        /*0068*/ 	.word	0x00000080


	//----- nvinfo : EIATTR_FRAME_SIZE
	.align		4
.L_26:
        /*006c*/ 	.byte	0x04, 0x11
        /*006e*/ 	.short	(.L_28 - .L_27)
	.align		4
.L_27:
        /*0070*/ 	.word	index@(_ZN10layer_norm31ln_parallel_residual_fwd_kernelINS_13Kernel_traitsIfffffjLj4096ELj1ELj1ELj4ELj16ENS_18Kernel_traits_baseILj4096EfffffjLj128EEEEELb0ELb1ELb1EEEvNS_9FwdParamsE)
        /*0074*/ 	.word	0x00000000


	//----- nvinfo : EIATTR_REGCOUNT
	.align		4
.L_28:
        /*0078*/ 	.byte	0x04, 0x2f
        /*007a*/ 	.short	(.L_30 - .L_29)
	.align		4
.L_29:
        /*007c*/ 	.word	index@(_ZN10layer_norm31ln_parallel_residual_fwd_kernelINS_13Kernel_traitsIfffffjLj4096ELj1ELj1ELj4ELj16ENS_18Kernel_traits_baseILj4096EfffffjLj128EEEEELb0ELb1ELb0EEEvNS_9FwdParamsE)
        /*0080*/ 	.word	0x00000080


	//----- nvinfo : EIATTR_FRAME_SIZE
	.align		4
.L_30:
        /*0084*/ 	.byte	0x04, 0x11
        /*0086*/ 	.short	(.L_32 - .L_31)
	.align		4
.L_31:
        /*0088*/ 	.word	index@(_ZN10layer_norm31ln_parallel_residual_fwd_kernelINS_13Kernel_traitsIfffffjLj4096ELj1ELj1ELj4ELj16ENS_18Kernel_traits_baseILj4096EfffffjLj128EEEEELb0ELb1ELb0EEEvNS_9FwdParamsE)
        /*008c*/ 	.word	0x00000000


	//----- nvinfo : EIATTR_REGCOUNT
	.align		4
.L_32:
        /*0090*/ 	.byte	0x04, 0x2f
        /*0092*/ 	.short	(.L_34 - .L_33)
	.align		4
.L_33:
        /*0094*/ 	.word	index@(_ZN10layer_norm31ln_parallel_residual_fwd_kernelINS_13Kernel_traitsIfffffjLj4096ELj1ELj1ELj4ELj16ENS_18Kernel_traits_baseILj4096EfffffjLj128EEEEELb0ELb0ELb1EEEvNS_9FwdParamsE)
        /*0098*/ 	.word	0x000000ea


	//----- nvinfo : EIATTR_FRAME_SIZE
	.align		4
.L_34:
        /*009c*/ 	.byte	0x04, 0x11
        /*009e*/ 	.short	(.L_36 - .L_35)
	.align		4
.L_35:
        /*00a0*/ 	.word	index@(_ZN10layer_norm31ln_parallel_residual_fwd_kernelINS_13Kernel_traitsIfffffjLj4096ELj1ELj1ELj4ELj16ENS_18Kernel_traits_baseILj4096EfffffjLj128EEEEELb0ELb0ELb1EEEvNS_9FwdParamsE)
        /*00a4*/ 	.word	0x00000000


	//----- nvinfo : EIATTR_REGCOUNT
	.align		4
.L_36:
        /*00a8*/ 	.byte	0x04, 0x2f
        /*00aa*/ 	.short	(.L_38 - .L_37)
	.align		4
.L_37:
        /*00ac*/ 	.word	index@(_ZN10layer_norm31ln_parallel_residual_fwd_kernelINS_13Kernel_traitsIfffffjLj4096ELj1ELj1ELj4ELj16ENS_18Kernel_traits_baseILj4096EfffffjLj128EEEEELb0ELb0ELb0EEEvNS_9FwdParamsE)
        /*00b0*/ 	.word	0x000000de


	//----- nvinfo : EIATTR_FRAME_SIZE
	.align		4
.L_38:
        /*00b4*/ 	.byte	0x04, 0x11
        /*00b6*/ 	.short	(.L_40 - .L_39)
	.align		4
.L_39:
        /*00b8*/ 	.word	index@(_ZN10layer_norm31ln_parallel_residual_fwd_kernelINS_13Kernel_traitsIfffffjLj4096ELj1ELj1ELj4ELj16ENS_18Kernel_traits_baseILj4096EfffffjLj128EEEEELb0ELb0ELb0EEEvNS_9FwdParamsE)
        /*00bc*/ 	.word	0x00000000


	//----- nvinfo : EIATTR_REGCOUNT
	.align		4
.L_40:
        /*00c0*/ 	.byte	0x04, 0x2f
        /*00c2*/ 	.short	(.L_42 - .L_41)
	.align		4
.L_41:
        /*00c4*/ 	.word	index@(_ZN10layer_norm31ln_parallel_residual_fwd_kernelINS_13Kernel_traitsI6__halfffffjLj4096ELj1ELj1ELj4ELj16ENS_18Kernel_traits_baseILj4096ES2_ffffjLj128EEEEELb1ELb1ELb1EEEvNS_9FwdParamsE)
        /*00c8*/ 	.word	0x000000a7


	//----- nvinfo : EIATTR_FRAME_SIZE
	.align		4
.L_42:
        /*00cc*/ 	.byte	0x04, 0x11
        /*00ce*/ 	.short	(.L_44 - .L_43)
	.align		4
.L_43:
        /*00d0*/ 	.word	index@(_ZN10layer_norm31ln_parallel_residual_fwd_kernelINS_13Kernel_traitsI6__halfffffjLj4096ELj1ELj1ELj4ELj16ENS_18Kernel_traits_baseILj4096ES2_ffffjLj128EEEEELb1ELb1ELb1EEEvNS_9FwdParamsE)
        /*00d4*/ 	.word	0x00000000


	//----- nvinfo : EIATTR_REGCOUNT
	.align		4
.L_44:
        /*00d8*/ 	.byte	0x04, 0x2f
        /*00da*/ 	.short	(.L_46 - .L_45)
	.align		4
.L_45:
        /*00dc*/ 	.word	index@(_ZN10layer_norm31ln_parallel_residual_fwd_kernelINS_13Kernel_traitsI6__halfffffjLj4096ELj1ELj1ELj4ELj16ENS_18Kernel_traits_baseILj4096ES2_ffffjLj128EEEEELb1ELb1ELb0EEEvNS_9FwdParamsE)
        /*00e0*/ 	.word	0x0000007e


	//----- nvinfo : EIATTR_FRAME_SIZE
	.align		4
.L_46:
        /*00e4*/ 	.byte	0x04, 0x11
        /*00e6*/ 	.short	(.L_48 - .L_47)
	.align		4
.L_47:
        /*00e8*/ 	.word	index@(_ZN10layer_norm31ln_parallel_residual_fwd_kernelINS_13Kernel_traitsI6__halfffffjLj4096ELj1ELj1ELj4ELj16ENS_18Kernel_traits_baseILj4096ES2_ffffjLj128EEEEELb1ELb1ELb0EEEvNS_9FwdParamsE)
        /*00ec*/ 	.word	0x00000000


	//----- nvinfo : EIATTR_REGCOUNT
	.align		4
.L_48:
        /*00f0*/ 	.byte	0x04, 0x2f
        /*00f2*/ 	.short	(.L_50 - .L_49)
	.align		4
.L_49:
        /*00f4*/ 	.word	index@(_ZN10layer_norm31ln_parallel_residual_fwd_kernelINS_13Kernel_traitsI6__halfffffjLj4096ELj1ELj1ELj4ELj16ENS_18Kernel_traits_baseILj4096ES2_ffffjLj128EEEEELb1ELb0ELb1EEEvNS_9FwdParamsE)
        /*00f8*/ 	.word	0x000000d5


	//----- nvinfo : EIATTR_FRAME_SIZE
	.align		4
.L_50:
        /*00fc*/ 	.byte	0x04, 0x11
        /*00fe*/ 	.short	(.L_52 - .L_51)
	.align		4
.L_51:
        /*0100*/ 	.word	index@(_ZN10layer_norm31ln_parallel_residual_fwd_kernelINS_13Kernel_traitsI6__halfffffjLj4096ELj1ELj1ELj4ELj16ENS_18Kernel_traits_baseILj4096ES2_ffffjLj128EEEEELb1ELb0ELb1EEEvNS_9FwdParamsE)
        /*0104*/ 	.word	0x00000000


	//----- nvinfo : EIATTR_REGCOUNT
	.align		4
.L_52:
        /*0108*/ 	.byte	0x04, 0x2f
        /*010a*/ 	.short	(.L_54 - .L_53)
	.align		4
.L_53:
        /*010c*/ 	.word	index@(_ZN10layer_norm31ln_parallel_residual_fwd_kernelINS_13Kernel_traitsI6__halfffffjLj4096ELj1ELj1ELj4ELj16ENS_18Kernel_traits_baseILj4096ES2_ffffjLj128EEEEELb1ELb0ELb0EEEvNS_9FwdParamsE)
        /*0110*/ 	.word	0x000000a8


	//----- nvinfo : EIATTR_FRAME_SIZE
	.align		4
.L_54:
        /*0114*/ 	.byte	0x04, 0x11
        /*0116*/ 	.short	(.L_56 - .L_55)
	.align		4
.L_55:
        /*0118*/ 	.word	index@(_ZN10layer_norm31ln_parallel_residual_fwd_kernelINS_13Kernel_traitsI6__halfffffjLj4096ELj1ELj1ELj4ELj16ENS_18Kernel_traits_baseILj4096ES2_ffffjLj128EEEEELb1ELb0ELb0EEEvNS_9FwdParamsE)
        /*011c*/ 	.word	0x00000000


	//----- nvinfo : EIATTR_REGCOUNT
	.align		4
.L_56:
        /*0120*/ 	.byte	0x04, 0x2f
        /*0122*/ 	.short	(.L_58 - .L_57)
	.align		4
.L_57:
        /*0124*/ 	.word	index@(_ZN10layer_norm31ln_parallel_residual_fwd_kernelINS_13Kernel_traitsI6__halfffffjLj4096ELj1ELj1ELj4ELj16ENS_18Kernel_traits_baseILj4096ES2_ffffjLj128EEEEELb0ELb1ELb1EEEvNS_9FwdParamsE)
        /*0128*/ 	.word	0x0000007e


	//----- nvinfo : EIATTR_FRAME_SIZE
	.align		4
.L_58:
        /*012c*/ 	.byte	0x04, 0x11
        /*012e*/ 	.short	(.L_60 - .L_59)
	.align		4
.L_59:
        /*0130*/ 	.word	index@(_ZN10layer_norm31ln_parallel_residual_fwd_kernelINS_13Kernel_traitsI6__halfffffjLj4096ELj1ELj1ELj4ELj16ENS_18Kernel_traits_baseILj4096ES2_ffffjLj128EEEEELb0ELb1ELb1EEEvNS_9FwdParamsE)
        /*0134*/ 	.word	0x00000000


	//----- nvinfo : EIATTR_REGCOUNT
	.align		4
.L_60:
        /*0138*/ 	.byte	0x04, 0x2f
        /*013a*/ 	.short	(.L_62 - .L_61)
	.align		4
.L_61:
        /*013c*/ 	.word	index@(_ZN10layer_norm31ln_parallel_residual_fwd_kernelINS_13Kernel_traitsI6__halfffffjLj4096ELj1ELj1ELj4ELj16ENS_18Kernel_traits_baseILj4096ES2_ffffjLj128EEEEELb0ELb1ELb0EEEvNS_9FwdParamsE)
        /*0140*/ 	.word	0x0000007e


	//----- nvinfo : EIATTR_FRAME_SIZE
	.align		4
.L_62:
        /*0144*/ 	.byte	0x04, 0x11
        /*0146*/ 	.short	(.L_64 - .L_63)
	.align		4
.L_63:
        /*0148*/ 	.word	index@(_ZN10layer_norm31ln_parallel_residual_fwd_kernelINS_13Kernel_traitsI6__halfffffjLj4096ELj1ELj1ELj4ELj16ENS_18Kernel_traits_baseILj4096ES2_ffffjLj128EEEEELb0ELb1ELb0EEEvNS_9FwdParamsE)
        /*014c*/ 	.word	0x00000000


	//----- nvinfo : EIATTR_REGCOUNT
	.align		4
.L_64:
        /*0150*/ 	.byte	0x04, 0x2f
        /*0152*/ 	.short	(.L_66 - .L_65)
	.align		4
.L_65:
        /*0154*/ 	.word	index@(_ZN10layer_norm31ln_parallel_residual_fwd_kernelINS_13Kernel_traitsI6__halfffffjLj4096ELj1ELj1ELj4ELj16ENS_18Kernel_traits_baseILj4096ES2_ffffjLj128EEEEELb0ELb0ELb1EEEvNS_9FwdParamsE)
        /*0158*/ 	.word	0x000000a4


	//----- nvinfo : EIATTR_FRAME_SIZE
	.align		4
.L_66:
        /*015c*/ 	.byte	0x04, 0x11
        /*015e*/ 	.short	(.L_68 - .L_67)
	.align		4
.L_67:
        /*0160*/ 	.word	index@(_ZN10layer_norm31ln_parallel_residual_fwd_kernelINS_13Kernel_traitsI6__halfffffjLj4096ELj1ELj1ELj4ELj16ENS_18Kernel_traits_baseILj4096ES2_ffffjLj128EEEEELb0ELb0ELb1EEEvNS_9FwdParamsE)
        /*0164*/ 	.word	0x00000000


	//----- nvinfo : EIATTR_REGCOUNT
	.align		4
.L_68:
        /*0168*/ 	.byte	0x04, 0x2f
        /*016a*/ 	.short	(.L_70 - .L_69)
	.align		4
.L_69:
        /*016c*/ 	.word	index@(_ZN10layer_norm31ln_parallel_residual_fwd_kernelINS_13Kernel_traitsI6__halfffffjLj4096ELj1ELj1ELj4ELj16ENS_18Kernel_traits_baseILj4096ES2_ffffjLj128EEEEELb0ELb0ELb0EEEvNS_9FwdParamsE)
        /*0170*/ 	.word	0x0000009a


	//----- nvinfo : EIATTR_FRAME_SIZE
	.align		4
.L_70:
        /*0174*/ 	.byte	0x04, 0x11
        /*0176*/ 	.short	(.L_72 - .L_71)
	.align		4
.L_71:
        /*0178*/ 	.word	index@(_ZN10layer_norm31ln_parallel_residual_fwd_kernelINS_13Kernel_traitsI6__halfffffjLj4096ELj1ELj1ELj4ELj16ENS_18Kernel_traits_baseILj4096ES2_ffffjLj128EEEEELb0ELb0ELb0EEEvNS_9FwdParamsE)
        /*017c*/ 	.word	0x00000000


	//----- nvinfo : EIATTR_REGCOUNT
	.align		4
.L_72:
        /*0180*/ 	.byte	0x04, 0x2f
        /*0182*/ 	.short	(.L_74 - .L_73)
	.align		4
.L_73:
        /*0184*/ 	.word	index@(_ZN10layer_norm31ln_parallel_residual_fwd_kernelINS_13Kernel_traitsIf6__halffS2_fjLj4096ELj1ELj1ELj4ELj16ENS_18Kernel_traits_baseILj4096EfS2_fS2_fjLj128EEEEELb1ELb1ELb1EEEvNS_9FwdParamsE)
        /*0188*/ 	.word	0x000000a7


	//----- nvinfo : EIATTR_FRAME_SIZE
	.align		4
.L_74:
        /*018c*/ 	.byte	0x04, 0x11
        /*018e*/ 	.short	(.L_76 - .L_75)
	.align		4
.L_75:
        /*0190*/ 	.word	index@(_ZN10layer_norm31ln_parallel_residual_fwd_kernelINS_13Kernel_traitsIf6__halffS2_fjLj4096ELj1ELj1ELj4ELj16ENS_18Kernel_traits_baseILj4096EfS2_fS2_fjLj128EEEEELb1ELb1ELb1EEEvNS_9FwdParamsE)
        /*0194*/ 	.word	0x00000000


	//----- nvinfo : EIATTR_REGCOUNT
	.align		4
.L_76:
        /*0198*/ 	.byte	0x04, 0x2f
        /*019a*/ 	.short	(.L_78 - .L_77)
	.align		4
.L_77:
        /*019c*/ 	.word	index@(_ZN10layer_norm31ln_parallel_residual_fwd_kernelINS_13Kernel_traitsIf6__halffS2_fjLj4096ELj1ELj1ELj4ELj16ENS_18Kernel_traits_baseILj4096EfS2_fS2_fjLj128EEEEELb1ELb1ELb0EEEvNS_9FwdParamsE)
        /*01a0*/ 	.word	0x0000009a


	//----- nvinfo : EIATTR_FRAME_SIZE
	.align		4
.L_78:
        /*01a4*/ 	.byte	0x04, 0x11
        /*01a6*/ 	.short	(.L_80 - .L_79)
	.align		4
.L_79:
        /*01a8*/ 	.word	index@(_ZN10layer_norm31ln_parallel_residual_fwd_kernelINS_13Kernel_traitsIf6__halffS2_fjLj4096ELj1ELj1ELj4ELj16ENS_18Kernel_traits_baseILj4096EfS2_fS2_fjLj128EEEEELb1ELb1ELb0EEEvNS_9FwdParamsE)
        /*01ac*/ 	.word	0x00000000


	//----- nvinfo : EIATTR_REGCOUNT
	.align		4
.L_80:
        /*01b0*/ 	.byte	0x04, 0x2f
        /*01b2*/ 	.short	(.L_82 - .L_81)
	.align		4
.L_81:
        /*01b4*/ 	.word	index@(_ZN10layer_norm31ln_parallel_residual_fwd_kernelINS_13Kernel_traitsIf6__halffS2_fjLj4096ELj1ELj1ELj4ELj16ENS_18Kernel_traits_baseILj4096EfS2_fS2_fjLj128EEEEELb1ELb0ELb1EEEvNS_9FwdParamsE)
        /*01b8*/ 	.word	0x000000f7


	//----- nvinfo : EIATTR_FRAME_SIZE
	.align		4
.L_82:
        /*01bc*/ 	.byte	0x04, 0x11
        /*01be*/ 	.short	(.L_84 - .L_83)
	.align		4
.L_83:
        /*01c0*/ 	.word	index@(_ZN10layer_norm31ln_parallel_residual_fwd_kernelINS_13Kernel_traitsIf6__halffS2_fjLj4096ELj1ELj1ELj4ELj16ENS_18Kernel_traits_baseILj4096EfS2_fS2_fjLj128EEEEELb1ELb0ELb1EEEvNS_9FwdParamsE)
        /*01c4*/ 	.word	0x00000000


	//----- nvinfo : EIATTR_REGCOUNT
	.align		4
.L_84:
        /*01c8*/ 	.byte	0x04, 0x2f
        /*01ca*/ 	.short	(.L_86 - .L_85)
	.align		4
.L_85:
        /*01cc*/ 	.word	index@(_ZN10layer_norm31ln_parallel_residual_fwd_kernelINS_13Kernel_traitsIf6__halffS2_fjLj4096ELj1ELj1ELj4ELj16ENS_18Kernel_traits_baseILj4096EfS2_fS2_fjLj128EEEEELb1ELb0ELb0EEEvNS_9FwdParamsE)
        /*01d0*/ 	.word	0x000000de


	//----- nvinfo : EIATTR_FRAME_SIZE
	.align		4
.L_86:
        /*01d4*/ 	.byte	0x04, 0x11
        /*01d6*/ 	.short	(.L_88 - .L_87)
	.align		4
.L_87:
        /*01d8*/ 	.word	index@(_ZN10layer_norm31ln_parallel_residual_fwd_kernelINS_13Kernel_traitsIf6__halffS2_fjLj4096ELj1ELj1ELj4ELj16ENS_18Kernel_traits_baseILj4096EfS2_fS2_fjLj128EEEEELb1ELb0ELb0EEEvNS_9FwdParamsE)
        /*01dc*/ 	.word	0x00000000


	//----- nvinfo : EIATTR_REGCOUNT
	.align		4
.L_88:
        /*01e0*/ 	.byte	0x04, 0x2f
        /*01e2*/ 	.short	(.L_90 - .L_89)
	.align		4
.L_89:
        /*01e4*/ 	.word	index@(_ZN10layer_norm31ln_parallel_residual_fwd_kernelINS_13Kernel_traitsIf6__halffS2_fjLj4096ELj1ELj1ELj4ELj16ENS_18Kernel_traits_baseILj4096EfS2_fS2_fjLj128EEEEELb0ELb1ELb1EEEvNS_9FwdParamsE)
        /*01e8*/ 	.word	0x00000082


	//----- nvinfo : EIATTR_FRAME_SIZE
	.align		4
.L_90:
        /*01ec*/ 	.byte	0x04, 0x11
        /*01ee*/ 	.short	(.L_92 - .L_91)
	.align		4
.L_91:
        /*01f0*/ 	.word	index@(_ZN10layer_norm31ln_parallel_residual_fwd_kernelINS_13Kernel_traitsIf6__halffS2_fjLj4096ELj1ELj1ELj4ELj16ENS_18Kernel_traits_baseILj4096EfS2_fS2_fjLj128EEEEELb0ELb1ELb1EEEvNS_9FwdParamsE)
        /*01f4*/ 	.word	0x00000000


	//----- nvinfo : EIATTR_REGCOUNT
	.align		4
.L_92:
        /*01f8*/ 	.byte	0x04, 0x2f
        /*01fa*/ 	.short	(.L_94 - .L_93)
	.align		4
.L_93:
        /*01fc*/ 	.word	index@(_ZN10layer_norm31ln_parallel_residual_fwd_kernelINS_13Kernel_traitsIf6__halffS2_fjLj4096ELj1ELj1ELj4ELj16ENS_18Kernel_traits_baseILj4096EfS2_fS2_fjLj128EEEEELb0ELb1ELb0EEEvNS_9FwdParamsE)
        /*0200*/ 	.word	0x00000080


	//----- nvinfo : EIATTR_FRAME_SIZE
	.align		4
.L_94:
        /*0204*/ 	.byte	0x04, 0x11
        /*0206*/ 	.short	(.L_96 - .L_95)
	.align		4
.L_95:
        /*0208*/ 	.word	index@(_ZN10layer_norm31ln_parallel_residual_fwd_kernelINS_13Kernel_traitsIf6__halffS2_fjLj4096ELj1ELj1ELj4ELj16ENS_18Kernel_traits_baseILj4096EfS2_fS2_fjLj128EEEEELb0ELb1ELb0EEEvNS_9FwdParamsE)
        /*020c*/ 	.word	0x00000000


	//----- nvinfo : EIATTR_REGCOUNT
	.align		4
.L_96:
        /*0210*/ 	.byte	0x04, 0x2f
        /*0212*/ 	.short	(.L_98 - .L_97)
	.align		4
.L_97:
        /*0214*/ 	.word	index@(_ZN10layer_norm31ln_parallel_residual_fwd_kernelINS_13Kernel_traitsIf6__halffS2_fjLj4096ELj1ELj1ELj4ELj16ENS_18Kernel_traits_baseILj4096EfS2_fS2_fjLj128EEEEELb0ELb0ELb1EEEvNS_9FwdParamsE)
        /*0218*/ 	.word	0x000000e9


	//----- nvinfo : EIATTR_FRAME_SIZE
	.align		4
.L_98:
        /*021c*/ 	.byte	0x04, 0x11
        /*021e*/ 	.short	(.L_100 - .L_99)
	.align		4
.L_99:
        /*0220*/ 	.word	index@(_ZN10layer_norm31ln_parallel_residual_fwd_kernelINS_13Kernel_traitsIf6__halffS2_fjLj4096ELj1ELj1ELj4ELj16ENS_18Kernel_traits_baseILj4096EfS2_fS2_fjLj128EEEEELb0ELb0ELb1EEEvNS_9FwdParamsE)
        /*0224*/ 	.word	0x00000000


	//----- nvinfo : EIATTR_REGCOUNT
	.align		4
.L_100:
        /*0228*/ 	.byte	0x04, 0x2f
        /*022a*/ 	.short	(.L_102 - .L_101)
	.align		4
.L_101:
        /*022c*/ 	.word	index@(_ZN10layer_norm31ln_parallel_residual_fwd_kernelINS_13Kernel_traitsIf6__halffS2_fjLj4096ELj1ELj1ELj4ELj16ENS_18Kernel_traits_baseILj4096EfS2_fS2_fjLj128EEEEELb0ELb0ELb0EEEvNS_9FwdParamsE)
        /*0230*/ 	.word	0x000000cb


	//----- nvinfo : EIATTR_FRAME_SIZE
	.align		4
.L_102:
        /*0234*/ 	.byte	0x04, 0x11
        /*0236*/ 	.short	(.L_104 - .L_103)
	.align		4
.L_103:
        /*0238*/ 	.word	index@(_ZN10layer_norm31ln_parallel_residual_fwd_kernelINS_13Kernel_traitsIf6__halffS2_fjLj4096ELj1ELj1ELj4ELj16ENS_18Kernel_traits_baseILj4096EfS2_fS2_fjLj128EEEEELb0ELb0ELb0EEEvNS_9FwdParamsE)
        /*023c*/ 	.word	0x00000000


	//----- nvinfo : EIATTR_REGCOUNT
	.align		4
.L_104:
        /*0240*/ 	.byte	0x04, 0x2f
        /*0242*/ 	.short	(.L_106 - .L_105)
	.align		4
.L_105:
        /*0244*/ 	.word	index@(_ZN10layer_norm31ln_parallel_residual_fwd_kernelINS_13Kernel_traitsI6__halfS2_fS2_fjLj4096ELj1ELj1ELj4ELj16ENS_18Kernel_traits_baseILj4096ES2_S2_fS2_fjLj128EEEEELb1ELb1ELb1EEEvNS_9FwdParamsE)
        /*0248*/ 	.word	0x00000080


	//----- nvinfo : EIATTR_FRAME_SIZE
	.align		4
.L_106:
        /*024c*/ 	.byte	0x04, 0x11
        /*024e*/ 	.short	(.L_108 - .L_107)
	.align		4
.L_107:
        /*0250*/ 	.word	index@(_ZN10layer_norm31ln_parallel_residual_fwd_kernelINS_13Kernel_traitsI6__halfS2_fS2_fjLj4096ELj1ELj1ELj4ELj16ENS_18Kernel_traits_baseILj4096ES2_S2_fS2_fjLj128EEEEELb1ELb1ELb1EEEvNS_9FwdParamsE)
        /*0254*/ 	.word	0x00000000


	//----- nvinfo : EIATTR_REGCOUNT
	.align		4
.L_108:
        /*0258*/ 	.byte	0x04, 0x2f
        /*025a*/ 	.short	(.L_110 - .L_109)
	.align		4
.L_109:
        /*025c*/ 	.word	index@(_ZN10layer_norm31ln_parallel_residual_fwd_kernelINS_13Kernel_traitsI6__halfS2_fS2_fjLj4096ELj1ELj1ELj4ELj16ENS_18Kernel_traits_baseILj4096ES2_S2_fS2_fjLj128EEEEELb1ELb1ELb0EEEvNS_9FwdParamsE)
        /*0260*/ 	.word	0x0000007b


	//----- nvinfo : EIATTR_FRAME_SIZE
	.align		4
.L_110:
        /*0264*/ 	.byte	0x04, 0x11
        /*0266*/ 	.short	(.L_112 - .L_111)
	.align		4
.L_111:
        /*0268*/ 	.word	index@(_ZN10layer_norm31ln_parallel_residual_fwd_kernelINS_13Kernel_traitsI6__halfS2_fS2_fjLj4096ELj1ELj1ELj4ELj16ENS_18Kernel_traits_baseILj4096ES2_S2_fS2_fjLj128EEEEELb1ELb1ELb0EEEvNS_9FwdParamsE)
        /*026c*/ 	.word	0x00000000


	//----- nvinfo : EIATTR_REGCOUNT
	.align		4
.L_112:
        /*0270*/ 	.byte	0x04, 0x2f
        /*0272*/ 	.short	(.L_114 - .L_113)
	.align		4
.L_113:
        /*0274*/ 	.word	index@(_ZN10layer_norm31ln_parallel_residual_fwd_kernelINS_13Kernel_traitsI6__halfS2_fS2_fjLj4096ELj1ELj1ELj4ELj16ENS_18Kernel_traits_baseILj4096ES2_S2_fS2_fjLj128EEEEELb1ELb0ELb1EEEvNS_9FwdParamsE)
        /*0278*/ 	.word	0x000000a8


	//----- nvinfo : EIATTR_FRAME_SIZE
	.align		4
.L_114:
        /*027c*/ 	.byte	0x04, 0x11
        /*027e*/ 	.short	(.L_116 - .L_115)
	.align		4
.L_115:
        /*0280*/ 	.word	index@(_ZN10layer_norm31ln_parallel_residual_fwd_kernelINS_13Kernel_traitsI6__halfS2_fS2_fjLj4096ELj1ELj1ELj4ELj16ENS_18Kernel_traits_baseILj4096ES2_S2_fS2_fjLj128EEEEELb1ELb0ELb1EEEvNS_9FwdParamsE)
        /*0284*/ 	.word	0x00000000


	//----- nvinfo : EIATTR_REGCOUNT
	.align		4
.L_116:
        /*0288*/ 	.byte	0x04, 0x2f
        /*028a*/ 	.short	(.L_118 - .L_117)
	.align		4
.L_117:
        /*028c*/ 	.word	index@(_ZN10layer_norm31ln_parallel_residual_fwd_kernelINS_13Kernel_traitsI6__halfS2_fS2_fjLj4096ELj1ELj1ELj4ELj16ENS_18Kernel_traits_baseILj4096ES2_S2_fS2_fjLj128EEEEELb1ELb0ELb0EEEvNS_9FwdParamsE)
        /*0290*/ 	.word	0x000000a1


	//----- nvinfo : EIATTR_FRAME_SIZE
	.align		4
.L_118:
        /*0294*/ 	.byte	0x04, 0x11
        /*0296*/ 	.short	(.L_120 - .L_119)
	.align		4
.L_119:
        /*0298*/ 	.word	index@(_ZN10layer_norm31ln_parallel_residual_fwd_kernelINS_13Kernel_traitsI6__halfS2_fS2_fjLj4096ELj1ELj1ELj4ELj16ENS_18Kernel_traits_baseILj4096ES2_S2_fS2_fjLj128EEEEELb1ELb0ELb0EEEvNS_9FwdParamsE)
        /*029c*/ 	.word	0x00000000


	//----- nvinfo : EIATTR_REGCOUNT
	.align		4
.L_120:
        /*02a0*/ 	.byte	0x04, 0x2f
        /*02a2*/ 	.short	(.L_122 - .L_121)
	.align		4
.L_121:
        /*02a4*/ 	.word	index@(_ZN10layer_norm31ln_parallel_residual_fwd_kernelINS_13Kernel_traitsI6__halfS2_fS2_fjLj4096ELj1ELj1ELj4ELj16ENS_18Kernel_traits_baseILj4096ES2_S2_fS2_fjLj128EEEEELb0ELb1ELb1EEEvNS_9FwdParamsE)
        /*02a8*/ 	.word	0x00000060


	//----- nvinfo : EIATTR_FRAME_SIZE
	.align		4
.L_122:
        /*02ac*/ 	.byte	0x04, 0x11
        /*02ae*/ 	.short	(.L_124 - .L_123)
	.align		4
.L_123:
        /*02b0*/ 	.word	index@(_ZN10layer_norm31ln_parallel_residual_fwd_kernelINS_13Kernel_traitsI6__halfS2_fS2_fjLj4096ELj1ELj1ELj4ELj16ENS_18Kernel_traits_baseILj4096ES2_S2_fS2_fjLj128EEEEELb0ELb1ELb1EEEvNS_9FwdParamsE)
        /*02b4*/ 	.word	0x00000000


	//----- nvinfo : EIATTR_REGCOUNT
	.align		4
.L_124:
        /*02b8*/ 	.byte	0x04, 0x2f
        /*02ba*/ 	.short	(.L_126 - .L_125)
	.align		4
.L_125:
        /*02bc*/ 	.word	index@(_ZN10layer_norm31ln_parallel_residual_fwd_kernelINS_13Kernel_traitsI6__halfS2_fS2_fjLj4096ELj1ELj1ELj4ELj16ENS_18Kernel_traits_baseILj4096ES2_S2_fS2_fjLj128EEEEELb0ELb1ELb0EEEvNS_9FwdParamsE)
        /*02c0*/ 	.word	0x0000005f


	//----- nvinfo : EIATTR_FRAME_SIZE
	.align		4
.L_126:
        /*02c4*/ 	.byte	0x04, 0x11
        /*02c6*/ 	.short	(.L_128 - .L_127)
	.align		4
.L_127:
        /*02c8*/ 	.word	index@(_ZN10layer_norm31ln_parallel_residual_fwd_kernelINS_13Kernel_traitsI6__halfS2_fS2_fjLj4096ELj1ELj1ELj4ELj16ENS_18Kernel_traits_baseILj4096ES2_S2_fS2_fjLj128EEEEELb0ELb1ELb0EEEvNS_9FwdParamsE)
        /*02cc*/ 	.word	0x00000000


	//----- nvinfo : EIATTR_REGCOUNT
	.align		4
.L_128:
        /*02d0*/ 	.byte	0x04, 0x2f
        /*02d2*/ 	.short	(.L_130 - .L_129)
	.align		4
.L_129:
        /*02d4*/ 	.word	index@(_ZN10layer_norm31ln_parallel_residual_fwd_kernelINS_13Kernel_traitsI6__halfS2_fS2_fjLj4096ELj1ELj1ELj4ELj16ENS_18Kernel_traits_baseILj4096ES2_S2_fS2_fjLj128EEEEELb0ELb0ELb1EEEvNS_9FwdParamsE)
        /*02d8*/ 	.word	0x00000086


	//----- nvinfo : EIATTR_FRAME_SIZE
	.align		4
.L_130:
        /*02dc*/ 	.byte	0x04, 0x11
        /*02de*/ 	.short	(.L_132 - .L_131)
	.align		4
.L_131:
        /*02e0*/ 	.word	index@(_ZN10layer_norm31ln_parallel_residual_fwd_kernelINS_13Kernel_traitsI6__halfS2_fS2_fjLj4096ELj1ELj1ELj4ELj16ENS_18Kernel_traits_baseILj4096ES2_S2_fS2_fjLj128EEEEELb0ELb0ELb1EEEvNS_9FwdParamsE)
        /*02e4*/ 	.word	0x00000000


	//----- nvinfo : EIATTR_REGCOUNT
	.align		4
.L_132:
        /*02e8*/ 	.byte	0x04, 0x2f
        /*02ea*/ 	.short	(.L_134 - .L_133)
	.align		4
.L_133:
        /*02ec*/ 	.word	index@(_ZN10layer_norm31ln_parallel_residual_fwd_kernelINS_13Kernel_traitsI6__halfS2_fS2_fjLj4096ELj1ELj1ELj4ELj16ENS_18Kernel_traits_baseILj4096ES2_S2_fS2_fjLj128EEEEELb0ELb0ELb0EEEvNS_9FwdParamsE)
        /*02f0*/ 	.word	0x00000095


	//----- nvinfo : EIATTR_FRAME_SIZE
	.align		4
.L_134:
        /*02f4*/ 	.byte	0x04, 0x11
        /*02f6*/ 	.short	(.L_136 - .L_135)
	.align		4
.L_135:
        /*02f8*/ 	.word	index@(_ZN10layer_norm31ln_parallel_residual_fwd_kernelINS_13Kernel_traitsI6__halfS2_fS2_fjLj4096ELj1ELj1ELj4ELj16ENS_18Kernel_traits_baseILj4096ES2_S2_fS2_fjLj128EEEEELb0ELb0ELb0EEEvNS_9FwdParamsE)
        /*02fc*/ 	.word	0x00000000


	//----- nvinfo : EIATTR_REGCOUNT
	.align		4
.L_136:
        /*0300*/ 	.byte	0x04, 0x2f
        /*0302*/ 	.short	(.L_138 - .L_137)
	.align		4
.L_137:
        /*0304*/ 	.word	index@(_ZN10layer_norm31ln_parallel_residual_fwd_kernelINS_13Kernel_traitsIf6__halfS2_S2_fjLj4096ELj1ELj1ELj4ELj16ENS_18Kernel_traits_baseILj4096EfS2_S2_S2_fjLj128EEEEELb1ELb1ELb1EEEvNS_9FwdParamsE)
        /*0308*/ 	.word	0x000000a8


	//----- nvinfo : EIATTR_FRAME_SIZE
	.align		4
.L_138:
        /*030c*/ 	.byte	0x04, 0x11
        /*030e*/ 	.short	(.L_140 - .L_139)
	.align		4
.L_139:
        /*0310*/ 	.word	index@(_ZN10layer_norm31ln_parallel_residual_fwd_kernelINS_13Kernel_traitsIf6__halfS2_S2_fjLj4096ELj1ELj1ELj4ELj16ENS_18Kernel_traits_baseILj4096EfS2_S2_S2_fjLj128EEEEELb1ELb1ELb1EEEvNS_9FwdParamsE)
        /*0314*/ 	.word	0x00000000


	//----- nvinfo : EIATTR_REGCOUNT
	.align		4
.L_140:
        /*0318*/ 	.byte	0x04, 0x2f
        /*031a*/ 	.short	(.L_142 - .L_141)
	.align		4
.L_141:
        /*031c*/ 	.word	index@(_ZN10layer_norm31ln_parallel_residual_fwd_kernelINS_13Kernel_traitsIf6__halfS2_S2_fjLj4096ELj1ELj1ELj4ELj16ENS_18Kernel_traits_baseILj4096EfS2_S2_S2_fjLj128EEEEELb1ELb1ELb0EEEvNS_9FwdParamsE)
        /*0320*/ 	.word	0x000000a8


	//----- nvinfo : EIATTR_FRAME_SIZE
	.align		4
.L_142:
        /*0324*/ 	.byte	0x04, 0x11
        /*0326*/ 	.short	(.L_144 - .L_143)
	.align		4
.L_143:
        /*0328*/ 	.word	index@(_ZN10layer_norm31ln_parallel_residual_fwd_kernelINS_13Kernel_traitsIf6__halfS2_S2_fjLj4096ELj1ELj1ELj4ELj16ENS_18Kernel_traits_baseILj4096EfS2_S2_S2_fjLj128EEEEELb1ELb1ELb0EEEvNS_9FwdParamsE)
        /*032c*/ 	.word	0x00000000


	//----- nvinfo : EIATTR_REGCOUNT
	.align		4
.L_144:
        /*0330*/ 	.byte	0x04, 0x2f
        /*0332*/ 	.short	(.L_146 - .L_145)
	.align		4
.L_145:
        /*0334*/ 	.word	index@(_ZN10layer_norm31ln_parallel_residual_fwd_kernelINS_13Kernel_traitsIf6__halfS2_S2_fjLj4096ELj1ELj1ELj4ELj16ENS_18Kernel_traits_baseILj4096EfS2_S2_S2_fjLj128EEEEELb1ELb0ELb1EEEvNS_9FwdParamsE)
        /*0338*/ 	.word	0x000000fe


	//----- nvinfo : EIATTR_FRAME_SIZE
	.align		4
.L_146:
        /*033c*/ 	.byte	0x04, 0x11
        /*033e*/ 	.short	(.L_148 - .L_147)
	.align		4
.L_147:
        /*0340*/ 	.word	index@(_ZN10layer_norm31ln_parallel_residual_fwd_kernelINS_13Kernel_traitsIf6__halfS2_S2_fjLj4096ELj1ELj1ELj4ELj16ENS_18Kernel_traits_baseILj4096EfS2_S2_S2_fjLj128EEEEELb1ELb0ELb1EEEvNS_9FwdParamsE)
        /*0344*/ 	.word	0x00000000


	//----- nvinfo : EIATTR_REGCOUNT
	.align		4
.L_148:
        /*0348*/ 	.byte	0x04, 0x2f
        /*034a*/ 	.short	(.L_150 - .L_149)
	.align		4
.L_149:
        /*034c*/ 	.word	index@(_ZN10layer_norm31ln_parallel_residual_fwd_kernelINS_13Kernel_traitsIf6__halfS2_S2_fjLj4096ELj1ELj1ELj4ELj16ENS_18Kernel_traits_baseILj4096EfS2_S2_S2_fjLj128EEEEELb1ELb0ELb0EEEvNS_9FwdParamsE)
        /*0350*/ 	.word	0x000000f6


	//----- nvinfo : EIATTR_FRAME_SIZE
	.align		4
.L_150:
        /*0354*/ 	.byte	0x04, 0x11
        /*0356*/ 	.short	(.L_152 - .L_151)
	.align		4
.L_151:
        /*0358*/ 	.word	index@(_ZN10layer_norm31ln_parallel_residual_fwd_kernelINS_13Kernel_traitsIf6__halfS2_S2_fjLj4096ELj1ELj1ELj4ELj16ENS_18Kernel_traits_baseILj4096EfS2_S2_S2_fjLj128EEEEELb1ELb0ELb0EEEvNS_9FwdParamsE)
        /*035c*/ 	.word	0x00000000


	//----- nvinfo : EIATTR_REGCOUNT
	.align		4
.L_152:
        /*0360*/ 	.byte	0x04, 0x2f
        /*0362*/ 	.short	(.L_154 - .L_153)
	.align		4
.L_153:
        /*0364*/ 	.word	index@(_ZN10layer_norm31ln_parallel_residual_fwd_kernelINS_13Kernel_traitsIf6__halfS2_S2_fjLj4096ELj1ELj1ELj4ELj16ENS_18Kernel_traits_baseILj4096EfS2_S2_S2_fjLj128EEEEELb0ELb1ELb1EEEvNS_9FwdParamsE)
        /*0368*/ 	.word	0x00000080


	//----- nvinfo : EIATTR_FRAME_SIZE
	.align		4
.L_154:
        /*036c*/ 	.byte	0x04, 0x11
        /*036e*/ 	.short	(.L_156 - .L_155)
	.align		4
.L_155:
        /*0370*/ 	.word	index@(_ZN10layer_norm31ln_parallel_residual_fwd_kernelINS_13Kernel_traitsIf6__halfS2_S2_fjLj4096ELj1ELj1ELj4ELj16ENS_18Kernel_traits_baseILj4096EfS2_S2_S2_fjLj128EEEEELb0ELb1ELb1EEEvNS_9FwdParamsE)
        /*0374*/ 	.word	0x00000000


	//----- nvinfo : EIATTR_REGCOUNT
	.align		4
.L_156:
        /*0378*/ 	.byte	0x04, 0x2f
        /*037a*/ 	.short	(.L_158 - .L_157)
	.align		4
.L_157:
        /*037c*/ 	.word	index@(_ZN10layer_norm31ln_parallel_residual_fwd_kernelINS_13Kernel_traitsIf6__halfS2_S2_fjLj4096ELj1ELj1ELj4ELj16ENS_18Kernel_traits_baseILj4096EfS2_S2_S2_fjLj128EEEEELb0ELb1ELb0EEEvNS_9FwdParamsE)
        /*0380*/ 	.word	0x00000080


	//----- nvinfo : EIATTR_FRAME_SIZE
	.align		4
.L_158:
        /*0384*/ 	.byte	0x04, 0x11
        /*0386*/ 	.short	(.L_160 - .L_159)
	.align		4
.L_159:
        /*0388*/ 	.word	index@(_ZN10layer_norm31ln_parallel_residual_fwd_kernelINS_13Kernel_traitsIf6__halfS2_S2_fjLj4096ELj1ELj1ELj4ELj16ENS_18Kernel_traits_baseILj4096EfS2_S2_S2_fjLj128EEEEELb0ELb1ELb0EEEvNS_9FwdParamsE)
        /*038c*/ 	.word	0x00000000


	//----- nvinfo : EIATTR_REGCOUNT
	.align		4
.L_160:
        /*0390*/ 	.byte	0x04, 0x2f
        /*0392*/ 	.short	(.L_162 - .L_161)
	.align		4
.L_161:
        /*0394*/ 	.word	index@(_ZN10layer_norm31ln_parallel_residual_fwd_kernelINS_13Kernel_traitsIf6__halfS2_S2_fjLj4096ELj1ELj1ELj4ELj16ENS_18Kernel_traits_baseILj4096EfS2_S2_S2_fjLj128EEEEELb0ELb0ELb1EEEvNS_9FwdParamsE)
        /*0398*/ 	.word	0x000000e9


	//----- nvinfo : EIATTR_FRAME_SIZE
	.align		4
.L_162:
        /*039c*/ 	.byte	0x04, 0x11
        /*039e*/ 	.short	(.L_164 - .L_163)
	.align		4
.L_163:
        /*03a0*/ 	.word	index@(_ZN10layer_norm31ln_parallel_residual_fwd_kernelINS_13Kernel_traitsIf6__halfS2_S2_fjLj4096ELj1ELj1ELj4ELj16ENS_18Kernel_traits_baseILj4096EfS2_S2_S2_fjLj128EEEEELb0ELb0ELb1EEEvNS_9FwdParamsE)
        /*03a4*/ 	.word	0x00000000


	//----- nvinfo : EIATTR_REGCOUNT
	.align		4
.L_164:
        /*03a8*/ 	.byte	0x04, 0x2f
        /*03aa*/ 	.short	(.L_166 - .L_165)
	.align		4
.L_165:
        /*03ac*/ 	.word	index@(_ZN10layer_norm31ln_parallel_residual_fwd_kernelINS_13Kernel_traitsIf6__halfS2_S2_fjLj4096ELj1ELj1ELj4ELj16ENS_18Kernel_traits_baseILj4096EfS2_S2_S2_fjLj128EEEEELb0ELb0ELb0EEEvNS_9FwdParamsE)
        /*03b0*/ 	.word	0x000000cb


	//----- nvinfo : EIATTR_FRAME_SIZE
	.align		4
.L_166:
        /*03b4*/ 	.byte	0x04, 0x11
        /*03b6*/ 	.short	(.L_168 - .L_167)
	.align		4
.L_167:
        /*03b8*/ 	.word	index@(_ZN10layer_norm31ln_parallel_residual_fwd_kernelINS_13Kernel_traitsIf6__halfS2_S2_fjLj4096ELj1ELj1ELj4ELj16ENS_18Kernel_traits_baseILj4096EfS2_S2_S2_fjLj128EEEEELb0ELb0ELb0EEEvNS_9FwdParamsE)
        /*03bc*/ 	.word	0x00000000


	//----- nvinfo : EIATTR_REGCOUNT
	.align		4
.L_168:
        /*03c0*/ 	.byte	0x04, 0x2f
        /*03c2*/ 	.short	(.L_170 - .L_169)
	.align		4
.L_169:
        /*03c4*/ 	.word	index@(_ZN10layer_norm31ln_parallel_residual_fwd_kernelINS_13Kernel_traitsIf13__nv_bfloat16fS2_fjLj4096ELj1ELj1ELj4ELj16ENS_18Kernel_traits_baseILj4096EfS2_fS2_fjLj128EEEEELb1ELb1ELb1EEEvNS_9FwdParamsE)
        /*03c8*/ 	.word	0x000000a7


	//----- nvinfo : EIATTR_FRAME_SIZE
	.align		4
.L_170:
        /*03cc*/ 	.byte	0x04, 0x11
        /*03ce*/ 	.short	(.L_172 - .L_171)
	.align		4
.L_171:
        /*03d0*/ 	.word	index@(_ZN10layer_norm31ln_parallel_residual_fwd_kernelINS_13Kernel_traitsIf13__nv_bfloat16fS2_fjLj4096ELj1ELj1ELj4ELj16ENS_18Kernel_traits_baseILj4096EfS2_fS2_fjLj128EEEEELb1ELb1ELb1EEEvNS_9FwdParamsE)
        /*03d4*/ 	.word	0x00000000


	//----- nvinfo : EIATTR_REGCOUNT
	.align		4
.L_172:
        /*03d8*/ 	.byte	0x04, 0x2f
        /*03da*/ 	.short	(.L_174 - .L_173)
	.align		4
.L_173:
        /*03dc*/ 	.word	index@(_ZN10layer_norm31ln_parallel_residual_fwd_kernelINS_13Kernel_traitsIf13__nv_bfloat16fS2_fjLj4096ELj1ELj1ELj4ELj16ENS_18Kernel_traits_baseILj4096EfS2_fS2_fjLj128EEEEELb1ELb1ELb0EEEvNS_9FwdParamsE)
        /*03e0*/ 	.word	0x0000009a


	//----- nvinfo : EIATTR_FRAME_SIZE
	.align		4
.L_174:
        /*03e4*/ 	.byte	0x04, 0x11
        /*03e6*/ 	.short	(.L_176 - .L_175)
	.align		4
.L_175:
        /*03e8*/ 	.word	index@(_ZN10layer_norm31ln_parallel_residual_fwd_kernelINS_13Kernel_traitsIf13__nv_bfloat16fS2_fjLj4096ELj1ELj1ELj4ELj16ENS_18Kernel_traits_baseILj4096EfS2_fS2_fjLj128EEEEELb1ELb1ELb0EEEvNS_9FwdParamsE)
        /*03ec*/ 	.word	0x00000000


	//----- nvinfo : EIATTR_REGCOUNT
	.align		4
.L_176:
        /*03f0*/ 	.byte	0x04, 0x2f
        /*03f2*/ 	.short	(.L_178 - .L_177)
	.align		4
.L_177:
        /*03f4*/ 	.word	index@(_ZN10layer_norm31ln_parallel_residual_fwd_kernelINS_13Kernel_traitsIf13__nv_bfloat16fS2_fjLj4096ELj1ELj1ELj4ELj16ENS_18Kernel_traits_baseILj4096EfS2_fS2_fjLj128EEEEELb1ELb0ELb1EEEvNS_9FwdParamsE)
        /*03f8*/ 	.word	0x000000f7


	//----- nvinfo : EIATTR_FRAME_SIZE
	.align		4
.L_178:
        /*03fc*/ 	.byte	0x04, 0x11
        /*03fe*/ 	.short	(.L_180 - .L_179)
	.align		4
.L_179:
        /*0400*/ 	.word	index@(_ZN10layer_norm31ln_parallel_residual_fwd_kernelINS_13Kernel_traitsIf13__nv_bfloat16fS2_fjLj4096ELj1ELj1ELj4ELj16ENS_18Kernel_traits_baseILj4096EfS2_fS2_fjLj128EEEEELb1ELb0ELb1EEEvNS_9FwdParamsE)
        /*0404*/ 	.word	0x00000000


	//----- nvinfo : EIATTR_REGCOUNT
	.align		4
.L_180:
        /*0408*/ 	.byte	0x04, 0x2f
        /*040a*/ 	.short	(.L_182 - .L_181)
	.align		4
.L_181:
        /*040c*/ 	.word	index@(_ZN10layer_norm31ln_parallel_residual_fwd_kernelINS_13Kernel_traitsIf13__nv_bfloat16fS2_fjLj4096ELj1ELj1ELj4ELj16ENS_18Kernel_traits_baseILj4096EfS2_fS2_fjLj128EEEEELb1ELb0ELb0EEEvNS_9FwdParamsE)
        /*0410*/ 	.word	0x000000de


	//----- nvinfo : EIATTR_FRAME_SIZE
	.align		4
.L_182:
        /*0414*/ 	.byte	0x04, 0x11
        /*0416*/ 	.short	(.L_184 - .L_183)
	.align		4
.L_183:
        /*0418*/ 	.word	index@(_ZN10layer_norm31ln_parallel_residual_fwd_kernelINS_13Kernel_traitsIf13__nv_bfloat16fS2_fjLj4096ELj1ELj1ELj4ELj16ENS_18Kernel_traits_baseILj4096EfS2_fS2_fjLj128EEEEELb1ELb0ELb0EEEvNS_9FwdParamsE)
        /*041c*/ 	.word	0x00000000


	//----- nvinfo : EIATTR_REGCOUNT
	.align		4
.L_184:
        /*0420*/ 	.byte	0x04, 0x2f
        /*0422*/ 	.short	(.L_186 - .L_185)
	.align		4
.L_185:
        /*0424*/ 	.word	index@(_ZN10layer_norm31ln_parallel_residual_fwd_kernelINS_13Kernel_traitsIf13__nv_bfloat16fS2_fjLj4096ELj1ELj1ELj4ELj16ENS_18Kernel_traits_baseILj4096EfS2_fS2_fjLj128EEEEELb0ELb1ELb1EEEvNS_9FwdParamsE)
        /*0428*/ 	.word	0x0000007f


	//----- nvinfo : EIATTR_FRAME_SIZE
	.align		4
.L_186:
        /*042c*/ 	.byte	0x04, 0x11
        /*042e*/ 	.short	(.L_188 - .L_187)
	.align		4
.L_187:
        /*0430*/ 	.word	index@(_ZN10layer_norm31ln_parallel_residual_fwd_kernelINS_13Kernel_traitsIf13__nv_bfloat16fS2_fjLj4096ELj1ELj1ELj4ELj16ENS_18Kernel_traits_baseILj4096EfS2_fS2_fjLj128EEEEELb0ELb1ELb1EEEvNS_9FwdParamsE)
        /*0434*/ 	.word	0x00000000


	//----- nvinfo : EIATTR_REGCOUNT
	.align		4
.L_188:
        /*0438*/ 	.byte	0x04, 0x2f
        /*043a*/ 	.short	(.L_190 - .L_189)
	.align		4
.L_189:
        /*043c*/ 	.word	index@(_ZN10layer_norm31ln_parallel_residual_fwd_kernelINS_13Kernel_traitsIf13__nv_bfloat16fS2_fjLj4096ELj1ELj1ELj4ELj16ENS_18Kernel_traits_baseILj4096EfS2_fS2_fjLj128EEEEELb0ELb1ELb0EEEvNS_9FwdParamsE)
        /*0440*/ 	.word	0x00000080


	//----- nvinfo : EIATTR_FRAME_SIZE
	.align		4
.L_190:
        /*0444*/ 	.byte	0x04, 0x11
        /*0446*/ 	.short	(.L_192 - .L_191)
	.align		4
.L_191:
        /*0448*/ 	.word	index@(_ZN10layer_norm31ln_parallel_residual_fwd_kernelINS_13Kernel_traitsIf13__nv_bfloat16fS2_fjLj4096ELj1ELj1ELj4ELj16ENS_18Kernel_traits_baseILj4096EfS2_fS2_fjLj128EEEEELb0ELb1ELb0EEEvNS_9FwdParamsE)
        /*044c*/ 	.word	0x00000000


	//----- nvinfo : EIATTR_REGCOUNT
	.align		4
.L_192:
        /*0450*/ 	.byte	0x04, 0x2f
        /*0452*/ 	.short	(.L_194 - .L_193)
	.align		4
.L_193:
        /*0454*/ 	.word	index@(_ZN10layer_norm31ln_parallel_residual_fwd_kernelINS_13Kernel_traitsIf13__nv_bfloat16fS2_fjLj4096ELj1ELj1ELj4ELj16ENS_18Kernel_traits_baseILj4096EfS2_fS2_fjLj128EEEEELb0ELb0ELb1EEEvNS_9FwdParamsE)
        /*0458*/ 	.word	0x000000e9


	//----- nvinfo : EIATTR_FRAME_SIZE
	.align		4
.L_194:
        /*045c*/ 	.byte	0x04, 0x11
        /*045e*/ 	.short	(.L_196 - .L_195)
	.align		4
.L_195:
        /*0460*/ 	.word	index@(_ZN10layer_norm31ln_parallel_residual_fwd_kernelINS_13Kernel_traitsIf13__nv_bfloat16fS2_fjLj4096ELj1ELj1ELj4ELj16ENS_18Kernel_traits_baseILj4096EfS2_fS2_fjLj128EEEEELb0ELb0ELb1EEEvNS_9FwdParamsE)
        /*0464*/ 	.word	0x00000000


	//----- nvinfo : EIATTR_REGCOUNT
	.align		4
.L_196:
        /*0468*/ 	.byte	0x04, 0x2f
        /*046a*/ 	.short	(.L_198 - .L_197)
	.align		4
.L_197:
        /*046c*/ 	.word	index@(_ZN10layer_norm31ln_parallel_residual_fwd_kernelINS_13Kernel_traitsIf13__nv_bfloat16fS2_fjLj4096ELj1ELj1ELj4ELj16ENS_18Kernel_traits_baseILj4096EfS2_fS2_fjLj128EEEEELb0ELb0ELb0EEEvNS_9FwdParamsE)
        /*0470*/ 	.word	0x000000cb


	//----- nvinfo : EIATTR_FRAME_SIZE
	.align		4
.L_198:
        /*0474*/ 	.byte	0x04, 0x11
        /*0476*/ 	.short	(.L_200 - .L_199)
	.align		4
.L_199:
        /*0478*/ 	.word	index@(_ZN10layer_norm31ln_parallel_residual_fwd_kernelINS_13Kernel_traitsIf13__nv_bfloat16fS2_fjLj4096ELj1ELj1ELj4ELj16ENS_18Kernel_traits_baseILj4096EfS2_fS2_fjLj128EEEEELb0ELb0ELb0EEEvNS_9FwdParamsE)
        /*047c*/ 	.word	0x00000000


	//----- nvinfo : EIATTR_REGCOUNT
	.align		4
.L_200:
        /*0480*/ 	.byte	0x04, 0x2f
        /*0482*/ 	.short	(.L_202 - .L_201)
	.align		4
.L_201:
        /*0484*/ 	.word	index@(_ZN10layer_norm31ln_parallel_residual_fwd_kernelINS_13Kernel_traitsI13__nv_bfloat16S2_fS2_fjLj4096ELj1ELj1ELj4ELj16ENS_18Kernel_traits_baseILj4096ES2_S2_fS2_fjLj128EEEEELb1ELb1ELb1EEEvNS_9FwdParamsE)
        /*0488*/ 	.word	0x000000a3


	//----- nvinfo : EIATTR_FRAME_SIZE
	.align		4
.L_202:
        /*048c*/ 	.byte	0x04, 0x11
        /*048e*/ 	.short	(.L_204 - .L_203)
	.align		4
.L_203:
        /*0490*/ 	.word	index@(_ZN10layer_norm31ln_parallel_residual_fwd_kernelINS_13Kernel_traitsI13__nv_bfloat16S2_fS2_fjLj4096ELj1ELj1ELj4ELj16ENS_18Kernel_traits_baseILj4096ES2_S2_fS2_fjLj128EEEEELb1ELb1ELb1EEEvNS_9FwdParamsE)
        /*0494*/ 	.word	0x00000000


	//----- nvinfo : EIATTR_REGCOUNT
	.align		4
.L_204:
        /*0498*/ 	.byte	0x04, 0x2f
        /*049a*/ 	.short	(.L_206 - .L_205)
	.align		4
.L_205:
        /*049c*/ 	.word	index@(_ZN10layer_norm31ln_parallel_residual_fwd_kernelINS_13Kernel_traitsI13__nv_bfloat16S2_fS2_fjLj4096ELj1ELj1ELj4ELj16ENS_18Kernel_traits_baseILj4096ES2_S2_fS2_fjLj128EEEEELb1ELb1ELb0EEEvNS_9FwdParamsE)
        /*04a0*/ 	.word	0x00000096


	//----- nvinfo : EIATTR_FRAME_SIZE
	.align		4
.L_206:
        /*04a4*/ 	.byte	0x04, 0x11
        /*04a6*/ 	.short	(.L_208 - .L_207)
	.align		4
.L_207:
        /*04a8*/ 	.word	index@(_ZN10layer_norm31ln_parallel_residual_fwd_kernelINS_13Kernel_traitsI13__nv_bfloat16S2_fS2_fjLj4096ELj1ELj1ELj4ELj16ENS_18Kernel_traits_baseILj4096ES2_S2_fS2_fjLj128EEEEELb1ELb1ELb0EEEvNS_9FwdParamsE)
        /*04ac*/ 	.word	0x00000000


	//----- nvinfo : EIATTR_REGCOUNT
	.align		4
.L_208:
        /*04b0*/ 	.byte	0x04, 0x2f
        /*04b2*/ 	.short	(.L_210 - .L_209)
	.align		4
.L_209:
        /*04b4*/ 	.word	index@(_ZN10layer_norm31ln_parallel_residual_fwd_kernelINS_13Kernel_traitsI13__nv_bfloat16S2_fS2_fjLj4096ELj1ELj1ELj4ELj16ENS_18Kernel_traits_baseILj4096ES2_S2_fS2_fjLj128EEEEELb1ELb0ELb1EEEvNS_9FwdParamsE)
        /*04b8*/ 	.word	0x000000f3


	//----- nvinfo : EIATTR_FRAME_SIZE
	.align		4
.L_210:
        /*04bc*/ 	.byte	0x04, 0x11
        /*04be*/ 	.short	(.L_212 - .L_211)
	.align		4
.L_211:
        /*04c0*/ 	.word	index@(_ZN10layer_norm31ln_parallel_residual_fwd_kernelINS_13Kernel_traitsI13__nv_bfloat16S2_fS2_fjLj4096ELj1ELj1ELj4ELj16ENS_18Kernel_traits_baseILj4096ES2_S2_fS2_fjLj128EEEEELb1ELb0ELb1EEEvNS_9FwdParamsE)
        /*04c4*/ 	.word	0x00000000


	//----- nvinfo : EIATTR_REGCOUNT
	.align		4
.L_212:
        /*04c8*/ 	.byte	0x04, 0x2f
        /*04ca*/ 	.short	(.L_214 - .L_213)
	.align		4
.L_213:
        /*04cc*/ 	.word	index@(_ZN10layer_norm31ln_parallel_residual_fwd_kernelINS_13Kernel_traitsI13__nv_bfloat16S2_fS2_fjLj4096ELj1ELj1ELj4ELj16ENS_18Kernel_traits_baseILj4096ES2_S2_fS2_fjLj128EEEEELb1ELb0ELb0EEEvNS_9FwdParamsE)
        /*04d0*/ 	.word	0x000000e7


	//----- nvinfo : EIATTR_FRAME_SIZE
	.align		4
.L_214:
        /*04d4*/ 	.byte	0x04, 0x11
        /*04d6*/ 	.short	(.L_216 - .L_215)
	.align		4
.L_215:
        /*04d8*/ 	.word	index@(_ZN10layer_norm31ln_parallel_residual_fwd_kernelINS_13Kernel_traitsI13__nv_bfloat16S2_fS2_fjLj4096ELj1ELj1ELj4ELj16ENS_18Kernel_traits_baseILj4096ES2_S2_fS2_fjLj128EEEEELb1ELb0ELb0EEEvNS_9FwdParamsE)
        /*04dc*/ 	.word	0x00000000


	//----- nvinfo : EIATTR_REGCOUNT
	.align		4
.L_216:
        /*04e0*/ 	.byte	0x04, 0x2f
        /*04e2*/ 	.short	(.L_218 - .L_217)
	.align		4
.L_217:
        /*04e4*/ 	.word	index@(_ZN10layer_norm31ln_parallel_residual_fwd_kernelINS_13Kernel_traitsI13__nv_bfloat16S2_fS2_fjLj4096ELj1ELj1ELj4ELj16ENS_18Kernel_traits_baseILj4096ES2_S2_fS2_fjLj128EEEEELb0ELb1ELb1EEEvNS_9FwdParamsE)
        /*04e8*/ 	.word	0x00000080


	//----- nvinfo : EIATTR_FRAME_SIZE
	.align		4
.L_218:
        /*04ec*/ 	.byte	0x04, 0x11
        /*04ee*/ 	.short	(.L_220 - .L_219)
	.align		4
.L_219:
        /*04f0*/ 	.word	index@(_ZN10layer_norm31ln_parallel_residual_fwd_kernelINS_13Kernel_traitsI13__nv_bfloat16S2_fS2_fjLj4096ELj1ELj1ELj4ELj16ENS_18Kernel_traits_baseILj4096ES2_S2_fS2_fjLj128EEEEELb0ELb1ELb1EEEvNS_9FwdParamsE)
        /*04f4*/ 	.word	0x00000000


	//----- nvinfo : EIATTR_REGCOUNT
	.align		4
.L_220:
        /*04f8*/ 	.byte	0x04, 0x2f
        /*04fa*/ 	.short	(.L_222 - .L_221)
	.align		4
.L_221:
        /*04fc*/ 	.word	index@(_ZN10layer_norm31ln_parallel_residual_fwd_kernelINS_13Kernel_traitsI13__nv_bfloat16S2_fS2_fjLj4096ELj1ELj1ELj4ELj16ENS_18Kernel_traits_baseILj4096ES2_S2_fS2_fjLj128EEEEELb0ELb1ELb0EEEvNS_9FwdParamsE)
        /*0500*/ 	.word	0x0000007d


	//----- nvinfo : EIATTR_FRAME_SIZE
	.align		4
.L_222:
        /*0504*/ 	.byte	0x04, 0x11
        /*0506*/ 	.short	(.L_224 - .L_223)
	.align		4
.L_223:
        /*0508*/ 	.word	index@(_ZN10layer_norm31ln_parallel_residual_fwd_kernelINS_13Kernel_traitsI13__nv_bfloat16S2_fS2_fjLj4096ELj1ELj1ELj4ELj16ENS_18Kernel_traits_baseILj4096ES2_S2_fS2_fjLj128EEEEELb0ELb1ELb0EEEvNS_9FwdParamsE)
        /*050c*/ 	.word	0x00000000


	//----- nvinfo : EIATTR_REGCOUNT
	.align		4
.L_224:
        /*0510*/ 	.byte	0x04, 0x2f
        /*0512*/ 	.short	(.L_226 - .L_225)
	.align		4
.L_225:
        /*0514*/ 	.word	index@(_ZN10layer_norm31ln_parallel_residual_fwd_kernelINS_13Kernel_traitsI13__nv_bfloat16S2_fS2_fjLj4096ELj1ELj1ELj4ELj16ENS_18Kernel_traits_baseILj4096ES2_S2_fS2_fjLj128EEEEELb0ELb0ELb1EEEvNS_9FwdParamsE)
        /*0518*/ 	.word	0x000000e4


	//----- nvinfo : EIATTR_FRAME_SIZE
	.align		4
.L_226:
        /*051c*/ 	.byte	0x04, 0x11
        /*051e*/ 	.short	(.L_228 - .L_227)
	.align		4
.L_227:
        /*0520*/ 	.word	index@(_ZN10layer_norm31ln_parallel_residual_fwd_kernelINS_13Kernel_traitsI13__nv_bfloat16S2_fS2_fjLj4096ELj1ELj1ELj4ELj16ENS_18Kernel_traits_baseILj4096ES2_S2_fS2_fjLj128EEEEELb0ELb0ELb1EEEvNS_9FwdParamsE)
        /*0524*/ 	.word	0x00000000


	//----- nvinfo : EIATTR_REGCOUNT
	.align		4
.L_228:
        /*0528*/ 	.byte	0x04, 0x2f
        /*052a*/ 	.short	(.L_230 - .L_229)
	.align		4
.L_229:
        /*052c*/ 	.word	index@(_ZN10layer_norm31ln_parallel_residual_fwd_kernelINS_13Kernel_traitsI13__nv_bfloat16S2_fS2_fjLj4096ELj1ELj1ELj4ELj16ENS_18Kernel_traits_baseILj4096ES2_S2_fS2_fjLj128EEEEELb0ELb0ELb0EEEvNS_9FwdParamsE)
        /*0530*/ 	.word	0x000000d5


	//----- nvinfo : EIATTR_FRAME_SIZE
	.align		4
.L_230:
        /*0534*/ 	.byte	0x04, 0x11
        /*0536*/ 	.short	(.L_232 - .L_231)
	.align		4
.L_231:
        /*0538*/ 	.word	index@(_ZN10layer_norm31ln_parallel_residual_fwd_kernelINS_13Kernel_traitsI13__nv_bfloat16S2_fS2_fjLj4096ELj1ELj1ELj4ELj16ENS_18Kernel_traits_baseILj4096ES2_S2_fS2_fjLj128EEEEELb0ELb0ELb0EEEvNS_9FwdParamsE)
        /*053c*/ 	.word	0x00000000


	//----- nvinfo : EIATTR_REGCOUNT
	.align		4
.L_232:
        /*0540*/ 	.byte	0x04, 0x2f
        /*0542*/ 	.short	(.L_234 - .L_233)
	.align		4
.L_233:
        /*0544*/ 	.word	index@(_ZN10layer_norm31ln_parallel_residual_fwd_kernelINS_13Kernel_traitsIf13__nv_bfloat16S2_S2_fjLj4096ELj1ELj1ELj4ELj16ENS_18Kernel_traits_baseILj4096EfS2_S2_S2_fjLj128EEEEELb1ELb1ELb1EEEvNS_9FwdParamsE)
        /*0548*/ 	.word	0x000000a8


	//----- nvinfo : EIATTR_FRAME_SIZE
	.align		4
.L_234:
        /*054c*/ 	.byte	0x04, 0x11
        /*054e*/ 	.short	(.L_236 - .L_235)
	.align		4
.L_235:
        /*0550*/ 	.word	index@(_ZN10layer_norm31ln_parallel_residual_fwd_kernelINS_13Kernel_traitsIf13__nv_bfloat16S2_S2_fjLj4096ELj1ELj1ELj4ELj16ENS_18Kernel_traits_baseILj4096EfS2_S2_S2_fjLj128EEEEELb1ELb1ELb1EEEvNS_9FwdParamsE)
        /*0554*/ 	.word	0x00000000


	//----- nvinfo : EIATTR_REGCOUNT
	.align		4
.L_236:
        /*0558*/ 	.byte	0x04, 0x2f
        /*055a*/ 	.short	(.L_238 - .L_237)
	.align		4
.L_237:
        /*055c*/ 	.word	index@(_ZN10layer_norm31ln_parallel_residual_fwd_kernelINS_13Kernel_traitsIf13__nv_bfloat16S2_S2_fjLj4096ELj1ELj1ELj4ELj16ENS_18Kernel_traits_baseILj4096EfS2_S2_S2_fjLj128EEEEELb1ELb1ELb0EEEvNS_9FwdParamsE)
        /*0560*/ 	.word	0x000000a8


	//----- nvinfo : EIATTR_FRAME_SIZE
	.align		4
.L_238:
        /*0564*/ 	.byte	0x04, 0x11
        /*0566*/ 	.short	(.L_240 - .L_239)
	.align		4
.L_239:
        /*0568*/ 	.word	index@(_ZN10layer_norm31ln_parallel_residual_fwd_kernelINS_13Kernel_traitsIf13__nv_bfloat16S2_S2_fjLj4096ELj1ELj1ELj4ELj16ENS_18Kernel_traits_baseILj4096EfS2_S2_S2_fjLj128EEEEELb1ELb1ELb0EEEvNS_9FwdParamsE)
        /*056c*/ 	.word	0x00000000


	//----- nvinfo : EIATTR_REGCOUNT
	.align		4
.L_240:
        /*0570*/ 	.byte	0x04, 0x2f
        /*0572*/ 	.short	(.L_242 - .L_241)
	.align		4
.L_241:
        /*0574*/ 	.word	index@(_ZN10layer_norm31ln_parallel_residual_fwd_kernelINS_13Kernel_traitsIf13__nv_bfloat16S2_S2_fjLj4096ELj1ELj1ELj4ELj16ENS_18Kernel_traits_baseILj4096EfS2_S2_S2_fjLj128EEEEELb1ELb0ELb1EEEvNS_9FwdParamsE)
        /*0578*/ 	.word	0x000000ee


	//----- nvinfo : EIATTR_FRAME_SIZE
	.align		4
.L_242:
        /*057c*/ 	.byte	0x04, 0x11
        /*057e*/ 	.short	(.L_244 - .L_243)
	.align		4
.L_243:
        /*0580*/ 	.word	index@(_ZN10layer_norm31ln_parallel_residual_fwd_kernelINS_13Kernel_traitsIf13__nv_bfloat16S2_S2_fjLj4096ELj1ELj1ELj4ELj16ENS_18Kernel_traits_baseILj4096EfS2_S2_S2_fjLj128EEEEELb1ELb0ELb1EEEvNS_9FwdParamsE)
        /*0584*/ 	.word	0x00000000


	//----- nvinfo : EIATTR_REGCOUNT
	.align		4
.L_244:
        /*0588*/ 	.byte	0x04, 0x2f
        /*058a*/ 	.short	(.L_246 - .L_245)
	.align		4
.L_245:
        /*058c*/ 	.word	index@(_ZN10layer_norm31ln_parallel_residual_fwd_kernelINS_13Kernel_traitsIf13__nv_bfloat16S2_S2_fjLj4096ELj1ELj1ELj4ELj16ENS_18Kernel_traits_baseILj4096EfS2_S2_S2_fjLj128EEEEELb1ELb0ELb0EEEvNS_9FwdParamsE)
        /*0590*/ 	.word	0x000000f6


	//----- nvinfo : EIATTR_FRAME_SIZE
	.align		4
.L_246:
        /*0594*/ 	.byte	0x04, 0x11
        /*0596*/ 	.short	(.L_248 - .L_247)
	.align		4
.L_247:
        /*0598*/ 	.word	index@(_ZN10layer_norm31ln_parallel_residual_fwd_kernelINS_13Kernel_traitsIf13__nv_bfloat16S2_S2_fjLj4096ELj1ELj1ELj4ELj16ENS_18Kernel_traits_baseILj4096EfS2_S2_S2_fjLj128EEEEELb1ELb0ELb0EEEvNS_9FwdParamsE)
        /*059c*/ 	.word	0x00000000


	//----- nvinfo : EIATTR_REGCOUNT
	.align		4
.L_248:
        /*05a0*/ 	.byte	0x04, 0x2f
        /*05a2*/ 	.short	(.L_250 - .L_249)
	.align		4
.L_249:
        /*05a4*/ 	.word	index@(_ZN10layer_norm31ln_parallel_residual_fwd_kernelINS_13Kernel_traitsIf13__nv_bfloat16S2_S2_fjLj4096ELj1ELj1ELj4ELj16ENS_18Kernel_traits_baseILj4096EfS2_S2_S2_fjLj128EEEEELb0ELb1ELb1EEEvNS_9FwdParamsE)
        /*05a8*/ 	.word	0x00000082


	//----- nvinfo : EIATTR_FRAME_SIZE
	.align		4
.L_250:
        /*05ac*/ 	.byte	0x04, 0x11
        /*05ae*/ 	.short	(.L_252 - .L_251)
	.align		4
.L_251:
        /*05b0*/ 	.word	index@(_ZN10layer_norm31ln_parallel_residual_fwd_kernelINS_13Kernel_traitsIf13__nv_bfloat16S2_S2_fjLj4096ELj1ELj1ELj4ELj16ENS_18Kernel_traits_baseILj4096EfS2_S2_S2_fjLj128EEEEELb0ELb1ELb1EEEvNS_9FwdParamsE)
        /*05b4*/ 	.word	0x00000000


	//----- nvinfo : EIATTR_REGCOUNT
	.align		4
.L_252:
        /*05b8*/ 	.byte	0x04, 0x2f
        /*05ba*/ 	.short	(.L_254 - .L_253)
	.align		4
.L_253:
        /*05bc*/ 	.word	index@(_ZN10layer_norm31ln_parallel_residual_fwd_kernelINS_13Kernel_traitsIf13__nv_bfloat16S2_S2_fjLj4096ELj1ELj1ELj4ELj16ENS_18Kernel_traits_baseILj4096EfS2_S2_S2_fjLj128EEEEELb0ELb1ELb0EEEvNS_9FwdParamsE)
        /*05c0*/ 	.word	0x00000080


	//----- nvinfo : EIATTR_FRAME_SIZE
	.align		4
.L_254:
        /*05c4*/ 	.byte	0x04, 0x11
        /*05c6*/ 	.short	(.L_256 - .L_255)
	.align		4
.L_255:
        /*05c8*/ 	.word	index@(_ZN10layer_norm31ln_parallel_residual_fwd_kernelINS_13Kernel_traitsIf13__nv_bfloat16S2_S2_fjLj4096ELj1ELj1ELj4ELj16ENS_18Kernel_traits_baseILj4096EfS2_S2_S2_fjLj128EEEEELb0ELb1ELb0EEEvNS_9FwdParamsE)
        /*05cc*/ 	.word	0x00000000


	//----- nvinfo : EIATTR_REGCOUNT
	.align		4
.L_256:
        /*05d0*/ 	.byte	0x04, 0x2f
        /*05d2*/ 	.short	(.L_258 - .L_257)
	.align		4
.L_257:
        /*05d4*/ 	.word	index@(_ZN10layer_norm31ln_parallel_residual_fwd_kernelINS_13Kernel_traitsIf13__nv_bfloat16S2_S2_fjLj4096ELj1ELj1ELj4ELj16ENS_18Kernel_traits_baseILj4096EfS2_S2_S2_fjLj128EEEEELb0ELb0ELb1EEEvNS_9FwdParamsE)
        /*05d8*/ 	.word	0x000000e7


	//----- nvinfo : EIATTR_FRAME_SIZE
	.align		4
.L_258:
        /*05dc*/ 	.byte	0x04, 0x11
        /*05de*/ 	.short	(.L_260 - .L_259)
	.align		4
.L_259:
        /*05e0*/ 	.word	index@(_ZN10layer_norm31ln_parallel_residual_fwd_kernelINS_13Kernel_traitsIf13__nv_bfloat16S2_S2_fjLj4096ELj1ELj1ELj4ELj16ENS_18Kernel_traits_baseILj4096EfS2_S2_S2_fjLj128EEEEELb0ELb0ELb1EEEvNS_9FwdParamsE)
        /*05e4*/ 	.word	0x00000000


	//----- nvinfo : EIATTR_REGCOUNT
	.align		4
.L_260:
        /*05e8*/ 	.byte	0x04, 0x2f
        /*05ea*/ 	.short	(.L_262 - .L_261)
	.align		4
.L_261:
        /*05ec*/ 	.word	index@(_ZN10layer_norm31ln_parallel_residual_fwd_kernelINS_13Kernel_traitsIf13__nv_bfloat16S2_S2_fjLj4096ELj1ELj1ELj4ELj16ENS_18Kernel_traits_baseILj4096EfS2_S2_S2_fjLj128EEEEELb0ELb0ELb0EEEvNS_9FwdParamsE)
        /*05f0*/ 	.word	0x000000cb


	//----- nvinfo : EIATTR_FRAME_SIZE
	.align		4
.L_262:
        /*05f4*/ 	.byte	0x04, 0x11
        /*05f6*/ 	.short	(.L_264 - .L_263)
	.align		4
.L_263:
        /*05f8*/ 	.word	index@(_ZN10layer_norm31ln_parallel_residual_fwd_kernelINS_13Kernel_traitsIf13__nv_bfloat16S2_S2_fjLj4096ELj1ELj1ELj4ELj16ENS_18Kernel_traits_baseILj4096EfS2_S2_S2_fjLj128EEEEELb0ELb0ELb0EEEvNS_9FwdParamsE)
        /*05fc*/ 	.word	0x00000000


	//----- nvinfo : EIATTR_REGCOUNT
	.align		4
.L_264:
        /*0600*/ 	.byte	0x04, 0x2f
        /*0602*/ 	.short	(.L_266 - .L_265)
	.align		4
.L_265:
        /*0604*/ 	.word	index@(_ZN10layer_norm31ln_parallel_residual_fwd_kernelINS_13Kernel_traitsI6__halfS2_S2_S2_fjLj4096ELj1ELj1ELj4ELj16ENS_18Kernel_traits_baseILj4096ES2_S2_S2_S2_fjLj128EEEEELb1ELb1ELb1EEEvNS_9FwdParamsE)
        /*0608*/ 	.word	0x00000080


	//----- nvinfo : EIATTR_FRAME_SIZE
	.align		4
.L_266:
        /*060c*/ 	.byte	0x04, 0x11
        /*060e*/ 	.short	(.L_268 - .L_267)
	.align		4
.L_267:
        /*0610*/ 	.word	index@(_ZN10layer_norm31ln_parallel_residual_fwd_kernelINS_13Kernel_traitsI6__halfS2_S2_S2_fjLj4096ELj1ELj1ELj4ELj16ENS_18Kernel_traits_baseILj4096ES2_S2_S2_S2_fjLj128EEEEELb1ELb1ELb1EEEvNS_9FwdParamsE)
        /*0614*/ 	.word	0x00000000


	//----- nvinfo : EIATTR_REGCOUNT
	.align		4
.L_268:
        /*0618*/ 	.byte	0x04, 0x2f
        /*061a*/ 	.short	(.L_270 - .L_269)
	.align		4
.L_269:
        /*061c*/ 	.word	index@(_ZN10layer_norm31ln_parallel_residual_fwd_kernelINS_13Kernel_traitsI6__halfS2_S2_S2_fjLj4096ELj1ELj1ELj4ELj16ENS_18Kernel_traits_baseILj4096ES2_S2_S2_S2_fjLj128EEEEELb1ELb1ELb0EEEvNS_9FwdParamsE)
        /*0620*/ 	.word	0x0000007b


	//----- nvinfo : EIATTR_FRAME_SIZE
	.align		4
.L_270:
        /*0624*/ 	.byte	0x04, 0x11
        /*0626*/ 	.short	(.L_272 - .L_271)
	.align		4
.L_271:
        /*0628*/ 	.word	index@(_ZN10layer_norm31ln_parallel_residual_fwd_kernelINS_13Kernel_traitsI6__halfS2_S2_S2_fjLj4096ELj1ELj1ELj4ELj16ENS_18Kernel_traits_baseILj4096ES2_S2_S2_S2_fjLj128EEEEELb1ELb1ELb0EEEvNS_9FwdParamsE)
        /*062c*/ 	.word	0x00000000


	//----- nvinfo : EIATTR_REGCOUNT
	.align		4
.L_272:
        /*0630*/ 	.byte	0x04, 0x2f
        /*0632*/ 	.short	(.L_274 - .L_273)
	.align		4
.L_273:
        /*0634*/ 	.word	index@(_ZN10layer_norm31ln_parallel_residual_fwd_kernelINS_13Kernel_traitsI6__halfS2_S2_S2_fjLj4096ELj1ELj1ELj4ELj16ENS_18Kernel_traits_baseILj4096ES2_S2_S2_S2_fjLj128EEEEELb1ELb0ELb1EEEvNS_9FwdParamsE)
        /*0638*/ 	.word	0x000000a2


	//----- nvinfo : EIATTR_FRAME_SIZE
	.align		4
.L_274:
        /*063c*/ 	.byte	0x04, 0x11
        /*063e*/ 	.short	(.L_276 - .L_275)
	.align		4
.L_275:
        /*0640*/ 	.word	index@(_ZN10layer_norm31ln_parallel_residual_fwd_kernelINS_13Kernel_traitsI6__halfS2_S2_S2_fjLj4096ELj1ELj1ELj4ELj16ENS_18Kernel_traits_baseILj4096ES2_S2_S2_S2_fjLj128EEEEELb1ELb0ELb1EEEvNS_9FwdParamsE)
        /*0644*/ 	.word	0x00000000


	//----- nvinfo : EIATTR_REGCOUNT
	.align		4
.L_276:
        /*0648*/ 	.byte	0x04, 0x2f
        /*064a*/ 	.short	(.L_278 - .L_277)
	.align		4
.L_277:
        /*064c*/ 	.word	index@(_ZN10layer_norm31ln_parallel_residual_fwd_kernelINS_13Kernel_traitsI6__halfS2_S2_S2_fjLj4096ELj1ELj1ELj4ELj16ENS_18Kernel_traits_baseILj4096ES2_S2_S2_S2_fjLj128EEEEELb1ELb0ELb0EEEvNS_9FwdParamsE)
        /*0650*/ 	.word	0x000000a0


	//----- nvinfo : EIATTR_FRAME_SIZE
	.align		4
.L_278:
        /*0654*/ 	.byte	0x04, 0x11
        /*0656*/ 	.short	(.L_280 - .L_279)
	.align		4
.L_279:
        /*0658*/ 	.word	index@(_ZN10layer_norm31ln_parallel_residual_fwd_kernelINS_13Kernel_traitsI6__halfS2_S2_S2_fjLj4096ELj1ELj1ELj4ELj16ENS_18Kernel_traits_baseILj4096ES2_S2_S2_S2_fjLj128EEEEELb1ELb0ELb0EEEvNS_9FwdParamsE)
        /*065c*/ 	.word	0x00000000


	//----- nvinfo : EIATTR_REGCOUNT
	.align		4
.L_280:
        /*0660*/ 	.byte	0x04, 0x2f
        /*0662*/ 	.short	(.L_282 - .L_281)
	.align		4
.L_281:
        /*0664*/ 	.word	index@(_ZN10layer_norm31ln_parallel_residual_fwd_kernelINS_13Kernel_traitsI6__halfS2_S2_S2_fjLj4096ELj1ELj1ELj4ELj16ENS_18Kernel_traits_baseILj4096ES2_S2_S2_S2_fjLj128EEEEELb0ELb1ELb1EEEvNS_9FwdParamsE)
        /*0668*/ 	.word	0x00000060


	//----- nvinfo : EIATTR_FRAME_SIZE
	.align		4
.L_282:
        /*066c*/ 	.byte	0x04, 0x11
        /*066e*/ 	.short	(.L_284 - .L_283)
	.align		4
.L_283:
        /*0670*/ 	.word	index@(_ZN10layer_norm31ln_parallel_residual_fwd_kernelINS_13Kernel_traitsI6__halfS2_S2_S2_fjLj4096ELj1ELj1ELj4ELj16ENS_18Kernel_traits_baseILj4096ES2_S2_S2_S2_fjLj128EEEEELb0ELb1ELb1EEEvNS_9FwdParamsE)
        /*0674*/ 	.word	0x00000000


	//----- nvinfo : EIATTR_REGCOUNT
	.align		4
.L_284:
        /*0678*/ 	.byte	0x04, 0x2f
        /*067a*/ 	.short	(.L_286 - .L_285)
	.align		4
.L_285:
        /*067c*/ 	.word	index@(_ZN10layer_norm31ln_parallel_residual_fwd_kernelINS_13Kernel_traitsI6__halfS2_S2_S2_fjLj4096ELj1ELj1ELj4ELj16ENS_18Kernel_traits_baseILj4096ES2_S2_S2_S2_fjLj128EEEEELb0ELb1ELb0EEEvNS_9FwdParamsE)
        /*0680*/ 	.word	0x0000006e


	//----- nvinfo : EIATTR_FRAME_SIZE
	.align		4
.L_286:
        /*0684*/ 	.byte	0x04, 0x11
        /*0686*/ 	.short	(.L_288 - .L_287)
	.align		4
.L_287:
        /*0688*/ 	.word	index@(_ZN10layer_norm31ln_parallel_residual_fwd_kernelINS_13Kernel_traitsI6__halfS2_S2_S2_fjLj4096ELj1ELj1ELj4ELj16ENS_18Kernel_traits_baseILj4096ES2_S2_S2_S2_fjLj128EEEEELb0ELb1ELb0EEEvNS_9FwdParamsE)
        /*068c*/ 	.word	0x00000000


	//----- nvinfo : EIATTR_REGCOUNT
	.align		4
.L_288:
        /*0690*/ 	.byte	0x04, 0x2f
        /*0692*/ 	.short	(.L_290 - .L_289)
	.align		4
.L_289:
        /*0694*/ 	.word	index@(_ZN10layer_norm31ln_parallel_residual_fwd_kernelINS_13Kernel_traitsI6__halfS2_S2_S2_fjLj4096ELj1ELj1ELj4ELj16ENS_18Kernel_traits_baseILj4096ES2_S2_S2_S2_fjLj128EEEEELb0ELb0ELb1EEEvNS_9FwdParamsE)
        /*0698*/ 	.word	0x00000080


	//----- nvinfo : EIATTR_FRAME_SIZE
	.align		4
.L_290:
        /*069c*/ 	.byte	0x04, 0x11
        /*069e*/ 	.short	(.L_292 - .L_291)
	.align		4
.L_291:
        /*06a0*/ 	.word	index@(_ZN10layer_norm31ln_parallel_residual_fwd_kernelINS_13Kernel_traitsI6__halfS2_S2_S2_fjLj4096ELj1ELj1ELj4ELj16ENS_18Kernel_traits_baseILj4096ES2_S2_S2_S2_fjLj128EEEEELb0ELb0ELb1EEEvNS_9FwdParamsE)
        /*06a4*/ 	.word	0x00000000


	//----- nvinfo : EIATTR_REGCOUNT
	.align		4
.L_292:
        /*06a8*/ 	.byte	0x04, 0x2f
        /*06aa*/ 	.short	(.L_294 - .L_293)
	.align		4
.L_293:
        /*06ac*/ 	.word	index@(_ZN10layer_norm31ln_parallel_residual_fwd_kernelINS_13Kernel_traitsI6__halfS2_S2_S2_fjLj4096ELj1ELj1ELj4ELj16ENS_18Kernel_traits_baseILj4096ES2_S2_S2_S2_fjLj128EEEEELb0ELb0ELb0EEEvNS_9FwdParamsE)
        /*06b0*/ 	.word	0x00000093


	//----- nvinfo : EIATTR_FRAME_SIZE
	.align		4
.L_294:
        /*06b4*/ 	.byte	0x04, 0x11
        /*06b6*/ 	.short	(.L_296 - .L_295)
	.align		4
.L_295:
        /*06b8*/ 	.word	index@(_ZN10layer_norm31ln_parallel_residual_fwd_kernelINS_13Kernel_traitsI6__halfS2_S2_S2_fjLj4096ELj1ELj1ELj4ELj16ENS_18Kernel_traits_baseILj4096ES2_S2_S2_S2_fjLj128EEEEELb0ELb0ELb0EEEvNS_9FwdParamsE)
        /*06bc*/ 	.word	0x00000000


	//----- nvinfo : EIATTR_REGCOUNT
	.align		4
.L_296:
        /*06c0*/ 	.byte	0x04, 0x2f
        /*06c2*/ 	.short	(.L_298 - .L_297)
	.align		4
.L_297:
        /*06c4*/ 	.word	index@(_ZN10layer_norm31ln_parallel_residual_fwd_kernelINS_13Kernel_traitsI13__nv_bfloat16S2_S2_S2_fjLj4096ELj1ELj1ELj4ELj16ENS_18Kernel_traits_baseILj4096ES2_S2_S2_S2_fjLj128EEEEELb1ELb1ELb1EEEvNS_9FwdParamsE)
        /*06c8*/ 	.word	0x000000a4


	//----- nvinfo : EIATTR_FRAME_SIZE
	.align		4
.L_298:
        /*06cc*/ 	.byte	0x04, 0x11
        /*06ce*/ 	.short	(.L_300 - .L_299)
	.align		4
.L_299:
        /*06d0*/ 	.word	index@(_ZN10layer_norm31ln_parallel_residual_fwd_kernelINS_13Kernel_traitsI13__nv_bfloat16S2_S2_S2_fjLj4096ELj1ELj1ELj4ELj16ENS_18Kernel_traits_baseILj4096ES2_S2_S2_S2_fjLj128EEEEELb1ELb1ELb1EEEvNS_9FwdParamsE)
        /*06d4*/ 	.word	0x00000000


	//----- nvinfo : EIATTR_REGCOUNT
	.align		4
.L_300:
        /*06d8*/ 	.byte	0x04, 0x2f
        /*06da*/ 	.short	(.L_302 - .L_301)
	.align		4
.L_301:
        /*06dc*/ 	.word	index@(_ZN10layer_norm31ln_parallel_residual_fwd_kernelINS_13Kernel_traitsI13__nv_bfloat16S2_S2_S2_fjLj4096ELj1ELj1ELj4ELj16ENS_18Kernel_traits_baseILj4096ES2_S2_S2_S2_fjLj128EEEEELb1ELb1ELb0EEEvNS_9FwdParamsE)
        /*06e0*/ 	.word	0x000000a8


	//----- nvinfo : EIATTR_FRAME_SIZE
	.align		4
.L_302:
        /*06e4*/ 	.byte	0x04, 0x11
        /*06e6*/ 	.short	(.L_304 - .L_303)
	.align		4
.L_303:
        /*06e8*/ 	.word	index@(_ZN10layer_norm31ln_parallel_residual_fwd_kernelINS_13Kernel_traitsI13__nv_bfloat16S2_S2_S2_fjLj4096ELj1ELj1ELj4ELj16ENS_18Kernel_traits_baseILj4096ES2_S2_S2_S2_fjLj128EEEEELb1ELb1ELb0EEEvNS_9FwdParamsE)
        /*06ec*/ 	.word	0x00000000


	//----- nvinfo : EIATTR_REGCOUNT
	.align		4
.L_304:
        /*06f0*/ 	.byte	0x04, 0x2f
        /*06f2*/ 	.short	(.L_306 - .L_305)
	.align		4
.L_305:
        /*06f4*/ 	.word	index@(_ZN10layer_norm31ln_parallel_residual_fwd_kernelINS_13Kernel_traitsI13__nv_bfloat16S2_S2_S2_fjLj4096ELj1ELj1ELj4ELj16ENS_18Kernel_traits_baseILj4096ES2_S2_S2_S2_fjLj128EEEEELb1ELb0ELb1EEEvNS_9FwdParamsE)
        /*06f8*/ 	.word	0x000000f5


	//----- nvinfo : EIATTR_FRAME_SIZE
	.align		4
.L_306:
        /*06fc*/ 	.byte	0x04, 0x11
        /*06fe*/ 	.short	(.L_308 - .L_307)
	.align		4
.L_307:
        /*0700*/ 	.word	index@(_ZN10layer_norm31ln_parallel_residual_fwd_kernelINS_13Kernel_traitsI13__nv_bfloat16S2_S2_S2_fjLj4096ELj1ELj1ELj4ELj16ENS_18Kernel_traits_baseILj4096ES2_S2_S2_S2_fjLj128EEEEELb1ELb0ELb1EEEvNS_9FwdParamsE)
        /*0704*/ 	.word	0x00000000


	//----- nvinfo : EIATTR_REGCOUNT
	.align		4
.L_308:
        /*0708*/ 	.byte	0x04, 0x2f
        /*070a*/ 	.short	(.L_310 - .L_309)
	.align		4
.L_309:
        /*070c*/ 	.word	index@(_ZN10layer_norm31ln_parallel_residual_fwd_kernelINS_13Kernel_traitsI13__nv_bfloat16S2_S2_S2_fjLj4096ELj1ELj1ELj4ELj16ENS_18Kernel_traits_baseILj4096ES2_S2_S2_S2_fjLj128EEEEELb1ELb0ELb0EEEvNS_9FwdParamsE)
        /*0710*/ 	.word	0x000000fe


	//----- nvinfo : EIATTR_FRAME_SIZE
	.align		4
.L_310:
        /*0714*/ 	.byte	0x04, 0x11
        /*0716*/ 	.short	(.L_312 - .L_311)
	.align		4
.L_311:
        /*0718*/ 	.word	index@(_ZN10layer_norm31ln_parallel_residual_fwd_kernelINS_13Kernel_traitsI13__nv_bfloat16S2_S2_S2_fjLj4096ELj1ELj1ELj4ELj16ENS_18Kernel_traits_baseILj4096ES2_S2_S2_S2_fjLj128EEEEELb1ELb0ELb0EEEvNS_9FwdParamsE)
        /*071c*/ 	.word	0x00000000


	//----- nvinfo : EIATTR_REGCOUNT
	.align		4
.L_312:
        /*0720*/ 	.byte	0x04, 0x2f
        /*0722*/ 	.short	(.L_314 - .L_313)
	.align		4
.L_313:
        /*0724*/ 	.word	index@(_ZN10layer_norm31ln_parallel_residual_fwd_kernelINS_13Kernel_traitsI13__nv_bfloat16S2_S2_S2_fjLj4096ELj1ELj1ELj4ELj16ENS_18Kernel_traits_baseILj4096ES2_S2_S2_S2_fjLj128EEEEELb0ELb1ELb1EEEvNS_9FwdParamsE)
        /*0728*/ 	.word	0x0000007f


	//----- nvinfo : EIATTR_FRAME_SIZE
	.align		4
.L_314:
        /*072c*/ 	.byte	0x04, 0x11
        /*072e*/ 	.short	(.L_316 - .L_315)
	.align		4
.L_315:
        /*0730*/ 	.word	index@(_ZN10layer_norm31ln_parallel_residual_fwd_kernelINS_13Kernel_traitsI13__nv_bfloat16S2_S2_S2_fjLj4096ELj1ELj1ELj4ELj16ENS_18Kernel_traits_baseILj4096ES2_S2_S2_S2_fjLj128EEEEELb0ELb1ELb1EEEvNS_9FwdParamsE)
        /*0734*/ 	.word	0x00000000


	//----- nvinfo : EIATTR_REGCOUNT
	.align		4
.L_316:
        /*0738*/ 	.byte	0x04, 0x2f
        /*073a*/ 	.short	(.L_318 - .L_317)
	.align		4
.L_317:
        /*073c*/ 	.word	index@(_ZN10layer_norm31ln_parallel_residual_fwd_kernelINS_13Kernel_traitsI13__nv_bfloat16S2_S2_S2_fjLj4096ELj1ELj1ELj4ELj16ENS_18Kernel_traits_baseILj4096ES2_S2_S2_S2_fjLj128EEEEELb0ELb1ELb0EEEvNS_9FwdParamsE)
        /*0740*/ 	.word	0x0000008e


	//----- nvinfo : EIATTR_FRAME_SIZE
	.align		4
.L_318:
        /*0744*/ 	.byte	0x04, 0x11
        /*0746*/ 	.short	(.L_320 - .L_319)
	.align		4
.L_319:
        /*0748*/ 	.word	index@(_ZN10layer_norm31ln_parallel_residual_fwd_kernelINS_13Kernel_traitsI13__nv_bfloat16S2_S2_S2_fjLj4096ELj1ELj1ELj4ELj16ENS_18Kernel_traits_baseILj4096ES2_S2_S2_S2_fjLj128EEEEELb0ELb1ELb0EEEvNS_9FwdParamsE)
        /*074c*/ 	.word	0x00000000


	//----- nvinfo : EIATTR_REGCOUNT
	.align		4
.L_320:
        /*0750*/ 	.byte	0x04, 0x2f
        /*0752*/ 	.short	(.L_322 - .L_321)
	.align		4
.L_321:
        /*0754*/ 	.word	index@(_ZN10layer_norm31ln_parallel_residual_fwd_kernelINS_13Kernel_traitsI13__nv_bfloat16S2_S2_S2_fjLj4096ELj1ELj1ELj4ELj16ENS_18Kernel_traits_baseILj4096ES2_S2_S2_S2_fjLj128EEEEELb0ELb0ELb1EEEvNS_9FwdParamsE)
        /*0758*/ 	.word	0x000000e4


	//----- nvinfo : EIATTR_FRAME_SIZE
	.align		4
.L_322:
        /*075c*/ 	.byte	0x04, 0x11
        /*075e*/ 	.short	(.L_324 - .L_323)
	.align		4
.L_323:
        /*0760*/ 	.word	index@(_ZN10layer_norm31ln_parallel_residual_fwd_kernelINS_13Kernel_traitsI13__nv_bfloat16S2_S2_S2_fjLj4096ELj1ELj1ELj4ELj16ENS_18Kernel_traits_baseILj4096ES2_S2_S2_S2_fjLj128EEEEELb0ELb0ELb1EEEvNS_9FwdParamsE)
        /*0764*/ 	.word	0x00000000


	//----- nvinfo : EIATTR_REGCOUNT
	.align		4
.L_324:
        /*0768*/ 	.byte	0x04, 0x2f
        /*076a*/ 	.short	(.L_326 - .L_325)
	.align		4
.L_325:
        /*076c*/ 	.word	index@(_ZN10layer_norm31ln_parallel_residual_fwd_kernelINS_13Kernel_traitsI13__nv_bfloat16S2_S2_S2_fjLj4096ELj1ELj1ELj4ELj16ENS_18Kernel_traits_baseILj4096ES2_S2_S2_S2_fjLj128EEEEELb0ELb0ELb0EEEvNS_9FwdParamsE)
        /*0770*/ 	.word	0x000000d5


	//----- nvinfo : EIATTR_FRAME_SIZE
	.align		4
.L_326:
        /*0774*/ 	.byte	0x04, 0x11
        /*0776*/ 	.short	(.L_328 - .L_327)
	.align		4
.L_327:
        /*0778*/ 	.word	index@(_ZN10layer_norm31ln_parallel_residual_fwd_kernelINS_13Kernel_traitsI13__nv_bfloat16S2_S2_S2_fjLj4096ELj1ELj1ELj4ELj16ENS_18Kernel_traits_baseILj4096ES2_S2_S2_S2_fjLj128EEEEELb0ELb0ELb0EEEvNS_9FwdParamsE)
        /*077c*/ 	.word	0x00000000


	//----- nvinfo : EIATTR_MIN_STACK_SIZE
	.align		4
.L_328:
        /*0780*/ 	.byte	0x04, 0x12
        /*0782*/ 	.short	(.L_330 - .L_329)
	.align		4
.L_329:
        /*0784*/ 	.word	index@(_ZN10layer_norm31ln_parallel_residual_fwd_kernelINS_13Kernel_traitsI13__nv_bfloat16S2_S2_S2_fjLj4096ELj1ELj1ELj4ELj16ENS_18Kernel_traits_baseILj4096ES2_S2_S2_S2_fjLj128EEEEELb0ELb0ELb0EEEvNS_9FwdParamsE)
        /*0788*/ 	.word	0x00000000


	//----- nvinfo : EIATTR_MIN_STACK_SIZE
	.align		4
.L_330:
        /*078c*/ 	.byte	0x04, 0x12
        /*078e*/ 	.short	(.L_332 - .L_331)
	.align		4
.L_331:
        /*0790*/ 	.word	index@(_ZN10layer_norm31ln_parallel_residual_fwd_kernelINS_13Kernel_traitsI13__nv_bfloat16S2_S2_S2_fjLj4096ELj1ELj1ELj4ELj16ENS_18Kernel_traits_baseILj4096ES2_S2_S2_S2_fjLj128EEEEELb0ELb0ELb1EEEvNS_9FwdParamsE)
        /*0794*/ 	.word	0x00000000


	//----- nvinfo : EIATTR_MIN_STACK_SIZE
	.align		4
.L_332:
        /*0798*/ 	.byte	0x04, 0x12
        /*079a*/ 	.short	(.L_334 - .L_333)
	.align		4
.L_333:
        /*079c*/ 	.word	index@(_ZN10layer_norm31ln_parallel_residual_fwd_kernelINS_13Kernel_traitsI13__nv_bfloat16S2_S2_S2_fjLj4096ELj1ELj1ELj4ELj16ENS_18Kernel_traits_baseILj4096ES2_S2_S2_S2_fjLj128EEEEELb0ELb1ELb0EEEvNS_9FwdParamsE)
        /*07a0*/ 	.word	0x00000000


	//----- nvinfo : EIATTR_MIN_STACK_SIZE
	.align		4
.L_334:
        /*07a4*/ 	.byte	0x04, 0x12
        /*07a6*/ 	.short	(.L_336 - .L_335)
	.align		4
.L_335:
        /*07a8*/ 	.word	index@(_ZN10layer_norm31ln_parallel_residual_fwd_kernelINS_13Kernel_traitsI13__nv_bfloat16S2_S2_S2_fjLj4096ELj1ELj1ELj4ELj16ENS_18Kernel_traits_baseILj4096ES2_S2_S2_S2_fjLj128EEEEELb0ELb1ELb1EEEvNS_9FwdParamsE)
        /*07ac*/ 	.word	0x00000000


	//----- nvinfo : EIATTR_MIN_STACK_SIZE
	.align		4
.L_336:
        /*07b0*/ 	.byte	0x04, 0x12
        /*07b2*/ 	.short	(.L_338 - .L_337)
	.align		4
.L_337:
        /*07b4*/ 	.word	index@(_ZN10layer_norm31ln_parallel_residual_fwd_kernelINS_13Kernel_traitsI13__nv_bfloat16S2_S2_S2_fjLj4096ELj1ELj1ELj4ELj16ENS_18Kernel_traits_baseILj4096ES2_S2_S2_S2_fjLj128EEEEELb1ELb0ELb0EEEvNS_9FwdParamsE)
        /*07b8*/ 	.word	0x00000000


	//----- nvinfo : EIATTR_MIN_STACK_SIZE
	.align		4
.L_338:
        /*07bc*/ 	.byte	0x04, 0x12
        /*07be*/ 	.short	(.L_340 - .L_339)
	.align		4
.L_339:
        /*07c0*/ 	.word	index@(_ZN10layer_norm31ln_parallel_residual_fwd_kernelINS_13Kernel_traitsI13__nv_bfloat16S2_S2_S2_fjLj4096ELj1ELj1ELj4ELj16ENS_18Kernel_traits_baseILj4096ES2_S2_S2_S2_fjLj128EEEEELb1ELb0ELb1EEEvNS_9FwdParamsE)
        /*07c4*/ 	.word	0x00000000


	//----- nvinfo : EIATTR_MIN_STACK_SIZE
	.align		4
.L_340:
        /*07c8*/ 	.byte	0x04, 0x12
        /*07ca*/ 	.short	(.L_342 - .L_341)
	.align		4
.L_341:
        /*07cc*/ 	.word	index@(_ZN10layer_norm31ln_parallel_residual_fwd_kernelINS_13Kernel_traitsI13__nv_bfloat16S2_S2_S2_fjLj4096ELj1ELj1ELj4ELj16ENS_18Kernel_traits_baseILj4096ES2_S2_S2_S2_fjLj128EEEEELb1ELb1ELb0EEEvNS_9FwdParamsE)
        /*07d0*/ 	.word	0x00000000


	//----- nvinfo : EIATTR_MIN_STACK_SIZE
	.align		4
.L_342:
        /*07d4*/ 	.byte	0x04, 0x12
        /*07d6*/ 	.short	(.L_344 - .L_343)
	.align		4
.L_343:
        /*07d8*/ 	.word	index@(_ZN10layer_norm31ln_parallel_residual_fwd_kernelINS_13Kernel_traitsI13__nv_bfloat16S2_S2_S2_fjLj4096ELj1ELj1ELj4ELj16ENS_18Kernel_traits_baseILj4096ES2_S2_S2_S2_fjLj128EEEEELb1ELb1ELb1EEEvNS_9FwdParamsE)
        /*07dc*/ 	.word	0x00000000


	//----- nvinfo : EIATTR_MIN_STACK_SIZE
	.align		4
.L_344:
        /*07e0*/ 	.byte	0x04, 0x12
        /*07e2*/ 	.short	(.L_346 - .L_345)
	.align		4
.L_345:
        /*07e4*/ 	.word	index@(_ZN10layer_norm31ln_parallel_residual_fwd_kernelINS_13Kernel_traitsI6__halfS2_S2_S2_fjLj4096ELj1ELj1ELj4ELj16ENS_18Kernel_traits_baseILj4096ES2_S2_S2_S2_fjLj128EEEEELb0ELb0ELb0EEEvNS_9FwdParamsE)
        /*07e8*/ 	.word	0x00000000


	//----- nvinfo : EIATTR_MIN_STACK_SIZE
	.align		4
.L_346:
        /*07ec*/ 	.byte	0x04, 0x12
        /*07ee*/ 	.short	(.L_348 - .L_347)
	.align		4
.L_347:
        /*07f0*/ 	.word	index@(_ZN10layer_norm31ln_parallel_residual_fwd_kernelINS_13Kernel_traitsI6__halfS2_S2_S2_fjLj4096ELj1ELj1ELj4ELj16ENS_18Kernel_traits_baseILj4096ES2_S2_S2_S2_fjLj128EEEEELb0ELb0ELb1EEEvNS_9FwdParamsE)
        /*07f4*/ 	.word	0x00000000


	//----- nvinfo : EIATTR_MIN_STACK_SIZE
	.align		4
.L_348:
        /*07f8*/ 	.byte	0x04, 0x12
        /*07fa*/ 	.short	(.L_350 - .L_349)
	.align		4
.L_349:
        /*07fc*/ 	.word	index@(_ZN10layer_norm31ln_parallel_residual_fwd_kernelINS_13Kernel_traitsI6__halfS2_S2_S2_fjLj4096ELj1ELj1ELj4ELj16ENS_18Kernel_traits_baseILj4096ES2_S2_S2_S2_fjLj128EEEEELb0ELb1ELb0EEEvNS_9FwdParamsE)
        /*0800*/ 	.word	0x00000000


	//----- nvinfo : EIATTR_MIN_STACK_SIZE
	.align		4
.L_350:
        /*0804*/ 	.byte	0x04, 0x12
        /*0806*/ 	.short	(.L_352 - .L_351)
	.align		4
.L_351:
        /*0808*/ 	.word	index@(_ZN10layer_norm31ln_parallel_residual_fwd_kernelINS_13Kernel_traitsI6__halfS2_S2_S2_fjLj4096ELj1ELj1ELj4ELj16ENS_18Kernel_traits_baseILj4096ES2_S2_S2_S2_fjLj128EEEEELb0ELb1ELb1EEEvNS_9FwdParamsE)
        /*080c*/ 	.word	0x00000000


	//----- nvinfo : EIATTR_MIN_STACK_SIZE
	.align		4
.L_352:
        /*0810*/ 	.byte	0x04, 0x12
        /*0812*/ 	.short	(.L_354 - .L_353)
	.align		4
.L_353:
        /*0814*/ 	.word	index@(_ZN10layer_norm31ln_parallel_residual_fwd_kernelINS_13Kernel_traitsI6__halfS2_S2_S2_fjLj4096ELj1ELj1ELj4ELj16ENS_18Kernel_traits_baseILj4096ES2_S2_S2_S2_fjLj128EEEEELb1ELb0ELb0EEEvNS_9FwdParamsE)
        /*0818*/ 	.word	0x00000000


	//----- nvinfo : EIATTR_MIN_STACK_SIZE
	.align		4
.L_354:
        /*081c*/ 	.byte	0x04, 0x12
        /*081e*/ 	.short	(.L_356 - .L_355)
	.align		4
.L_355:
        /*0820*/ 	.word	index@(_ZN10layer_norm31ln_parallel_residual_fwd_kernelINS_13Kernel_traitsI6__halfS2_S2_S2_fjLj4096ELj1ELj1ELj4ELj16ENS_18Kernel_traits_baseILj4096ES2_S2_S2_S2_fjLj128EEEEELb1ELb0ELb1EEEvNS_9FwdParamsE)
        /*0824*/ 	.word	0x00000000


	//----- nvinfo : EIATTR_MIN_STACK_SIZE
	.align		4
.L_356:
        /*0828*/ 	.byte	0x04, 0x12
        /*082a*/ 	.short	(.L_358 - .L_357)
	.align		4
.L_357:
        /*082c*/ 	.word	index@(_ZN10layer_norm31ln_parallel_residual_fwd_kernelINS_13Kernel_traitsI6__halfS2_S2_S2_fjLj4096ELj1ELj1ELj4ELj16ENS_18Kernel_traits_baseILj4096ES2_S2_S2_S2_fjLj128EEEEELb1ELb1ELb0EEEvNS_9FwdParamsE)
        /*0830*/ 	.word	0x00000000


	//----- nvinfo : EIATTR_MIN_STACK_SIZE
	.align		4
.L_358:
        /*0834*/ 	.byte	0x04, 0x12
        /*0836*/ 	.short	(.L_360 - .L_359)
	.align		4
.L_359:
        /*0838*/ 	.word	index@(_ZN10layer_norm31ln_parallel_residual_fwd_kernelINS_13Kernel_traitsI6__halfS2_S2_S2_fjLj4096ELj1ELj1ELj4ELj16ENS_18Kernel_traits_baseILj4096ES2_S2_S2_S2_fjLj128EEEEELb1ELb1ELb1EEEvNS_9FwdParamsE)
        /*083c*/ 	.word	0x00000000


	//----- nvinfo : EIATTR_MIN_STACK_SIZE
	.align		4
.L_360:
        /*0840*/ 	.byte	0x04, 0x12
        /*0842*/ 	.short	(.L_362 - .L_361)
	.align		4
.L_361:
        /*0844*/ 	.word	index@(_ZN10layer_norm31ln_parallel_residual_fwd_kernelINS_13Kernel_traitsIf13__nv_bfloat16S2_S2_fjLj4096ELj1ELj1ELj4ELj16ENS_18Kernel_traits_baseILj4096EfS2_S2_S2_fjLj128EEEEELb0ELb0ELb0EEEvNS_9FwdParamsE)
        /*0848*/ 	.word	0x00000000


	//----- nvinfo : EIATTR_MIN_STACK_SIZE
	.align		4
.L_362:
        /*084c*/ 	.byte	0x04, 0x12
        /*084e*/ 	.short	(.L_364 - .L_363)
	.align		4
.L_363:
        /*0850*/ 	.word	index@(_ZN10layer_norm31ln_parallel_residual_fwd_kernelINS_13Kernel_traitsIf13__nv_bfloat16S2_S2_fjLj4096ELj1ELj1ELj4ELj16ENS_18Kernel_traits_baseILj4096EfS2_S2_S2_fjLj128EEEEELb0ELb0ELb1EEEvNS_9FwdParamsE)
        /*0854*/ 	.word	0x00000000


	//----- nvinfo : EIATTR_MIN_STACK_SIZE
	.align		4
.L_364:
        /*0858*/ 	.byte	0x04, 0x12
        /*085a*/ 	.short	(.L_366 - .L_365)
	.align		4
.L_365:
        /*085c*/ 	.word	index@(_ZN10layer_norm31ln_parallel_residual_fwd_kernelINS_13Kernel_traitsIf13__nv_bfloat16S2_S2_fjLj4096ELj1ELj1ELj4ELj16ENS_18Kernel_traits_baseILj4096EfS2_S2_S2_fjLj128EEEEELb0ELb1ELb0EEEvNS_9FwdParamsE)
        /*0860*/ 	.word	0x00000000


	//----- nvinfo : EIATTR_MIN_STACK_SIZE
	.align		4
.L_366:
        /*0864*/ 	.byte	0x04, 0x12
        /*0866*/ 	.short	(.L_368 - .L_367)
	.align		4
.L_367:
        /*0868*/ 	.word	index@(_ZN10layer_norm31ln_parallel_residual_fwd_kernelINS_13Kernel_traitsIf13__nv_bfloat16S2_S2_fjLj4096ELj1ELj1ELj4ELj16ENS_18Kernel_traits_baseILj4096EfS2_S2_S2_fjLj128EEEEELb0ELb1ELb1EEEvNS_9FwdParamsE)
        /*086c*/ 	.word	0x00000000


	//----- nvinfo : EIATTR_MIN_STACK_SIZE
	.align		4
.L_368:
        /*0870*/ 	.byte	0x04, 0x12
        /*0872*/ 	.short	(.L_370 - .L_369)
	.align		4
.L_369:
        /*0874*/ 	.word	index@(_ZN10layer_norm31ln_parallel_residual_fwd_kernelINS_13Kernel_traitsIf13__nv_bfloat16S2_S2_fjLj4096ELj1ELj1ELj4ELj16ENS_18Kernel_traits_baseILj4096EfS2_S2_S2_fjLj128EEEEELb1ELb0ELb0EEEvNS_9FwdParamsE)
        /*0878*/ 	.word	0x00000000


	//----- nvinfo : EIATTR_MIN_STACK_SIZE
	.align		4
.L_370:
        /*087c*/ 	.byte	0x04, 0x12
        /*087e*/ 	.short	(.L_372 - .L_371)
	.align		4
.L_371:
        /*0880*/ 	.word	index@(_ZN10layer_norm31ln_parallel_residual_fwd_kernelINS_13Kernel_traitsIf13__nv_bfloat16S2_S2_fjLj4096ELj1ELj1ELj4ELj16ENS_18Kernel_traits_baseILj4096EfS2_S2_S2_fjLj128EEEEELb1ELb0ELb1EEEvNS_9FwdParamsE)
        /*0884*/ 	.word	0x00000000


	//----- nvinfo : EIATTR_MIN_STACK_SIZE
	.align		4
.L_372:
        /*0888*/ 	.byte	0x04, 0x12
        /*088a*/ 	.short	(.L_374 - .L_373)
	.align		4
.L_373:
        /*088c*/ 	.word	index@(_ZN10layer_norm31ln_parallel_residual_fwd_kernelINS_13Kernel_traitsIf13__nv_bfloat16S2_S2_fjLj4096ELj1ELj1ELj4ELj16ENS_18Kernel_traits_baseILj4096EfS2_S2_S2_fjLj128EEEEELb1ELb1ELb0EEEvNS_9FwdParamsE)
        /*0890*/ 	.word	0x00000000


	//----- nvinfo : EIATTR_MIN_STACK_SIZE
	.align		4
.L_374:
        /*0894*/ 	.byte	0x04, 0x12
        /*0896*/ 	.short	(.L_376 - .L_375)
	.align		4
.L_375:
        /*0898*/ 	.word	index@(_ZN10layer_norm31ln_parallel_residual_fwd_kernelINS_13Kernel_traitsIf13__nv_bfloat16S2_S2_fjLj4096ELj1ELj1ELj4ELj16ENS_18Kernel_traits_baseILj4096EfS2_S2_S2_fjLj128EEEEELb1ELb1ELb1EEEvNS_9FwdParamsE)
        /*089c*/ 	.word	0x00000000


	//----- nvinfo : EIATTR_MIN_STACK_SIZE
	.align		4
.L_376:
        /*08a0*/ 	.byte	0x04, 0x12
        /*08a2*/ 	.short	(.L_378 - .L_377)
	.align		4
.L_377:
        /*08a4*/ 	.word	index@(_ZN10layer_norm31ln_parallel_residual_fwd_kernelINS_13Kernel_traitsI13__nv_bfloat16S2_fS2_fjLj4096ELj1ELj1ELj4ELj16ENS_18Kernel_traits_baseILj4096ES2_S2_fS2_fjLj128EEEEELb0ELb0ELb0EEEvNS_9FwdParamsE)
        /*08a8*/ 	.word	0x00000000


	//----- nvinfo : EIATTR_MIN_STACK_SIZE
	.align		4
.L_378:
        /*08ac*/ 	.byte	0x04, 0x12
        /*08ae*/ 	.short	(.L_380 - .L_379)
	.align		4
.L_379:
        /*08b0*/ 	.word	index@(_ZN10layer_norm31ln_parallel_residual_fwd_kernelINS_13Kernel_traitsI13__nv_bfloat16S2_fS2_fjLj4096ELj1ELj1ELj4ELj16ENS_18Kernel_traits_baseILj4096ES2_S2_fS2_fjLj128EEEEELb0ELb0ELb1EEEvNS_9FwdParamsE)
        /*08b4*/ 	.word	0x00000000


	//----- nvinfo : EIATTR_MIN_STACK_SIZE
	.align		4
.L_380:
        /*08b8*/ 	.byte	0x04, 0x12
        /*08ba*/ 	.short	(.L_382 - .L_381)
	.align		4
.L_381:
        /*08bc*/ 	.word	index@(_ZN10layer_norm31ln_parallel_residual_fwd_kernelINS_13Kernel_traitsI13__nv_bfloat16S2_fS2_fjLj4096ELj1ELj1ELj4ELj16ENS_18Kernel_traits_baseILj4096ES2_S2_fS2_fjLj128EEEEELb0ELb1ELb0EEEvNS_9FwdParamsE)
        /*08c0*/ 	.word	0x00000000


	//----- nvinfo : EIATTR_MIN_STACK_SIZE
	.align		4
.L_382:
        /*08c4*/ 	.byte	0x04, 0x12
        /*08c6*/ 	.short	(.L_384 - .L_383)
	.align		4
.L_383:
        /*08c8*/ 	.word	index@(_ZN10layer_norm31ln_parallel_residual_fwd_kernelINS_13Kernel_traitsI13__nv_bfloat16S2_fS2_fjLj4096ELj1ELj1ELj4ELj16ENS_18Kernel_traits_baseILj4096ES2_S2_fS2_fjLj128EEEEELb0ELb1ELb1EEEvNS_9FwdParamsE)
        /*08cc*/ 	.word	0x00000000


	//----- nvinfo : EIATTR_MIN_STACK_SIZE
	.align		4
.L_384:
        /*08d0*/ 	.byte	0x04, 0x12
        /*08d2*/ 	.short	(.L_386 - .L_385)
	.align		4
.L_385:
        /*08d4*/ 	.word	index@(_ZN10layer_norm31ln_parallel_residual_fwd_kernelINS_13Kernel_traitsI13__nv_bfloat16S2_fS2_fjLj4096ELj1ELj1ELj4ELj16ENS_18Kernel_traits_baseILj4096ES2_S2_fS2_fjLj128EEEEELb1ELb0ELb0EEEvNS_9FwdParamsE)
        /*08d8*/ 	.word	0x00000000


	//----- nvinfo : EIATTR_MIN_STACK_SIZE
	.align		4
.L_386:
        /*08dc*/ 	.byte	0x04, 0x12
        /*08de*/ 	.short	(.L_388 - .L_387)
	.align		4
.L_387:
        /*08e0*/ 	.word	index@(_ZN10layer_norm31ln_parallel_residual_fwd_kernelINS_13Kernel_traitsI13__nv_bfloat16S2_fS2_fjLj4096ELj1ELj1ELj4ELj16ENS_18Kernel_traits_baseILj4096ES2_S2_fS2_fjLj128EEEEELb1ELb0ELb1EEEvNS_9FwdParamsE)
        /*08e4*/ 	.word	0x00000000


	//----- nvinfo : EIATTR_MIN_STACK_SIZE
	.align		4
.L_388:
        /*08e8*/ 	.byte	0x04, 0x12
        /*08ea*/ 	.short	(.L_390 - .L_389)
	.align		4
.L_389:
        /*08ec*/ 	.word	index@(_ZN10layer_norm31ln_parallel_residual_fwd_kernelINS_13Kernel_traitsI13__nv_bfloat16S2_fS2_fjLj4096ELj1ELj1ELj4ELj16ENS_18Kernel_traits_baseILj4096ES2_S2_fS2_fjLj128EEEEELb1ELb1ELb0EEEvNS_9FwdParamsE)
        /*08f0*/ 	.word	0x00000000


	//----- nvinfo : EIATTR_MIN_STACK_SIZE
	.align		4
.L_390:
        /*08f4*/ 	.byte	0x04, 0x12
        /*08f6*/ 	.short	(.L_392 - .L_391)
	.align		4
.L_391:
        /*08f8*/ 	.word	index@(_ZN10layer_norm31ln_parallel_residual_fwd_kernelINS_13Kernel_traitsI13__nv_bfloat16S2_fS2_fjLj4096ELj1ELj1ELj4ELj16ENS_18Kernel_traits_baseILj4096ES2_S2_fS2_fjLj128EEEEELb1ELb1ELb1EEEvNS_9FwdParamsE)
        /*08fc*/ 	.word	0x00000000


	//----- nvinfo : EIATTR_MIN_STACK_SIZE
	.align		4
.L_392:
        /*0900*/ 	.byte	0x04, 0x12
        /*0902*/ 	.short	(.L_394 - .L_393)
	.align		4
.L_393:
        /*0904*/ 	.word	index@(_ZN10layer_norm31ln_parallel_residual_fwd_kernelINS_13Kernel_traitsIf13__nv_bfloat16fS2_fjLj4096ELj1ELj1ELj4ELj16ENS_18Kernel_traits_baseILj4096EfS2_fS2_fjLj128EEEEELb0ELb0ELb0EEEvNS_9FwdParamsE)
        /*0908*/ 	.word	0x00000000


	//----- nvinfo : EIATTR_MIN_STACK_SIZE
	.align		4
.L_394:
        /*090c*/ 	.byte	0x04, 0x12
        /*090e*/ 	.short	(.L_396 - .L_395)
	.align		4
.L_395:
        /*0910*/ 	.word	index@(_ZN10layer_norm31ln_parallel_residual_fwd_kernelINS_13Kernel_traitsIf13__nv_bfloat16fS2_fjLj4096ELj1ELj1ELj4ELj16ENS_18Kernel_traits_baseILj4096EfS2_fS2_fjLj128EEEEELb0ELb0ELb1EEEvNS_9FwdParamsE)
        /*0914*/ 	.word	0x00000000


	//----- nvinfo : EIATTR_MIN_STACK_SIZE
	.align		4
.L_396:
        /*0918*/ 	.byte	0x04, 0x12
        /*091a*/ 	.short	(.L_398 - .L_397)
	.align		4
.L_397:
        /*091c*/ 	.word	index@(_ZN10layer_norm31ln_parallel_residual_fwd_kernelINS_13Kernel_traitsIf13__nv_bfloat16fS2_fjLj4096ELj1ELj1ELj4ELj16ENS_18Kernel_traits_baseILj4096EfS2_fS2_fjLj128EEEEELb0ELb1ELb0EEEvNS_9FwdParamsE)
        /*0920*/ 	.word	0x00000000


	//----- nvinfo : EIATTR_MIN_STACK_SIZE
	.align		4
.L_398:
        /*0924*/ 	.byte	0x04, 0x12
        /*0926*/ 	.short	(.L_400 - .L_399)
	.align		4
.L_399:
        /*0928*/ 	.word	index@(_ZN10layer_norm31ln_parallel_residual_fwd_kernelINS_13Kernel_traitsIf13__nv_bfloat16fS2_fjLj4096ELj1ELj1ELj4ELj16ENS_18Kernel_traits_baseILj4096EfS2_fS2_fjLj128EEEEELb0ELb1ELb1EEEvNS_9FwdParamsE)
        /*092c*/ 	.word	0x00000000


	//----- nvinfo : EIATTR_MIN_STACK_SIZE
	.align		4
.L_400:
        /*0930*/ 	.byte	0x04, 0x12
        /*0932*/ 	.short	(.L_402 - .L_401)
	.align		4
.L_401:
        /*0934*/ 	.word	index@(_ZN10layer_norm31ln_parallel_residual_fwd_kernelINS_13Kernel_traitsIf13__nv_bfloat16fS2_fjLj4096ELj1ELj1ELj4ELj16ENS_18Kernel_traits_baseILj4096EfS2_fS2_fjLj128EEEEELb1ELb0ELb0EEEvNS_9FwdParamsE)
        /*0938*/ 	.word	0x00000000


	//----- nvinfo : EIATTR_MIN_STACK_SIZE
	.align		4
.L_402:
        /*093c*/ 	.byte	0x04, 0x12
        /*093e*/ 	.short	(.L_404 - .L_403)
	.align		4
.L_403:
        /*0940*/ 	.word	index@(_ZN10layer_norm31ln_parallel_residual_fwd_kernelINS_13Kernel_traitsIf13__nv_bfloat16fS2_fjLj4096ELj1ELj1ELj4ELj16ENS_18Kernel_traits_baseILj4096EfS2_fS2_fjLj128EEEEELb1ELb0ELb1EEEvNS_9FwdParamsE)
        /*0944*/ 	.word	0x00000000


	//----- nvinfo : EIATTR_MIN_STACK_SIZE
	.align		4
.L_404:
        /*0948*/ 	.byte	0x04, 0x12
        /*094a*/ 	.short	(.L_406 - .L_405)
	.align		4
.L_405:
        /*094c*/ 	.word	index@(_ZN10layer_norm31ln_parallel_residual_fwd_kernelINS_13Kernel_traitsIf13__nv_bfloat16fS2_fjLj4096ELj1ELj1ELj4ELj16ENS_18Kernel_traits_baseILj4096EfS2_fS2_fjLj128EEEEELb1ELb1ELb0EEEvNS_9FwdParamsE)
        /*0950*/ 	.word	0x00000000


	//----- nvinfo : EIATTR_MIN_STACK_SIZE
	.align		4
.L_406:
        /*0954*/ 	.byte	0x04, 0x12
        /*0956*/ 	.short	(.L_408 - .L_407)
	.align		4
.L_407:
        /*0958*/ 	.word	index@(_ZN10layer_norm31ln_parallel_residual_fwd_kernelINS_13Kernel_traitsIf13__nv_bfloat16fS2_fjLj4096ELj1ELj1ELj4ELj16ENS_18Kernel_traits_baseILj4096EfS2_fS2_fjLj128EEEEELb1ELb1ELb1EEEvNS_9FwdParamsE)
        /*095c*/ 	.word	0x00000000


	//----- nvinfo : EIATTR_MIN_STACK_SIZE
	.align		4
.L_408:
        /*0960*/ 	.byte	0x04, 0x12
        /*0962*/ 	.short	(.L_410 - .L_409)
	.align		4
.L_409:
        /*0964*/ 	.word	index@(_ZN10layer_norm31ln_parallel_residual_fwd_kernelINS_13Kernel_traitsIf6__halfS2_S2_fjLj4096ELj1ELj1ELj4ELj16ENS_18Kernel_traits_baseILj4096EfS2_S2_S2_fjLj128EEEEELb0ELb0ELb0EEEvNS_9FwdParamsE)
        /*0968*/ 	.word	0x00000000


	//----- nvinfo : EIATTR_MIN_STACK_SIZE
	.align		4
.L_410:
        /*096c*/ 	.byte	0x04, 0x12
        /*096e*/ 	.short	(.L_412 - .L_411)
	.align		4
.L_411:
        /*0970*/ 	.word	index@(_ZN10layer_norm31ln_parallel_residual_fwd_kernelINS_13Kernel_traitsIf6__halfS2_S2_fjLj4096ELj1ELj1ELj4ELj16ENS_18Kernel_traits_baseILj4096EfS2_S2_S2_fjLj128EEEEELb0ELb0ELb1EEEvNS_9FwdParamsE)
        /*0974*/ 	.word	0x00000000


	//----- nvinfo : EIATTR_MIN_STACK_SIZE
	.align		4
.L_412:
        /*0978*/ 	.byte	0x04, 0x12
        /*097a*/ 	.short	(.L_414 - .L_413)
	.align		4
.L_413:
        /*097c*/ 	.word	index@(_ZN10layer_norm31ln_parallel_residual_fwd_kernelINS_13Kernel_traitsIf6__halfS2_S2_fjLj4096ELj1ELj1ELj4ELj16ENS_18Kernel_traits_baseILj4096EfS2_S2_S2_fjLj128EEEEELb0ELb1ELb0EEEvNS_9FwdParamsE)
        /*0980*/ 	.word	0x00000000


	//----- nvinfo : EIATTR_MIN_STACK_SIZE
	.align		4
.L_414:
        /*0984*/ 	.byte	0x04, 0x12
        /*0986*/ 	.short	(.L_416 - .L_415)
	.align		4
.L_415:
        /*0988*/ 	.word	index@(_ZN10layer_norm31ln_parallel_residual_fwd_kernelINS_13Kernel_traitsIf6__halfS2_S2_fjLj4096ELj1ELj1ELj4ELj16ENS_18Kernel_traits_baseILj4096EfS2_S2_S2_fjLj128EEEEELb0ELb1ELb1EEEvNS_9FwdParamsE)
        /*098c*/ 	.word	0x00000000


	//----- nvinfo : EIATTR_MIN_STACK_SIZE
	.align		4
.L_416:
        /*0990*/ 	.byte	0x04, 0x12
        /*0992*/ 	.short	(.L_418 - .L_417)
	.align		4
.L_417:
        /*0994*/ 	.word	index@(_ZN10layer_norm31ln_parallel_residual_fwd_kernelINS_13Kernel_traitsIf6__halfS2_S2_fjLj4096ELj1ELj1ELj4ELj16ENS_18Kernel_traits_baseILj4096EfS2_S2_S2_fjLj128EEEEELb1ELb0ELb0EEEvNS_9FwdParamsE)
        /*0998*/ 	.word	0x00000000


	//----- nvinfo : EIATTR_MIN_STACK_SIZE
	.align		4
.L_418:
        /*099c*/ 	.byte	0x04, 0x12
        /*099e*/ 	.short	(.L_420 - .L_419)
	.align		4
.L_419:
        /*09a0*/ 	.word	index@(_ZN10layer_norm31ln_parallel_residual_fwd_kernelINS_13Kernel_traitsIf6__halfS2_S2_fjLj4096ELj1ELj1ELj4ELj16ENS_18Kernel_traits_baseILj4096EfS2_S2_S2_fjLj128EEEEELb1ELb0ELb1EEEvNS_9FwdParamsE)
        /*09a4*/ 	.word	0x00000000


	//----- nvinfo : EIATTR_MIN_STACK_SIZE
	.align		4
.L_420:
        /*09a8*/ 	.byte	0x04, 0x12
        /*09aa*/ 	.short	(.L_422 - .L_421)
	.align		4
.L_421:
        /*09ac*/ 	.word	index@(_ZN10layer_norm31ln_parallel_residual_fwd_kernelINS_13Kernel_traitsIf6__halfS2_S2_fjLj4096ELj1ELj1ELj4ELj16ENS_18Kernel_traits_baseILj4096EfS2_S2_S2_fjLj128EEEEELb1ELb1ELb0EEEvNS_9FwdParamsE)
        /*09b0*/ 	.word	0x00000000


	//----- nvinfo : EIATTR_MIN_STACK_SIZE
	.align		4
.L_422:
        /*09b4*/ 	.byte	0x04, 0x12
        /*09b6*/ 	.short	(.L_424 - .L_423)
	.align		4
.L_423:
        /*09b8*/ 	.word	index@(_ZN10layer_norm31ln_parallel_residual_fwd_kernelINS_13Kernel_traitsIf6__halfS2_S2_fjLj4096ELj1ELj1ELj4ELj16ENS_18Kernel_traits_baseILj4096EfS2_S2_S2_fjLj128EEEEELb1ELb1ELb1EEEvNS_9FwdParamsE)
        /*09bc*/ 	.word	0x00000000


	//----- nvinfo : EIATTR_MIN_STACK_SIZE
	.align		4
.L_424:
        /*09c0*/ 	.byte	0x04, 0x12
        /*09c2*/ 	.short	(.L_426 - .L_425)
	.align		4
.L_425:
        /*09c4*/ 	.word	index@(_ZN10layer_norm31ln_parallel_residual_fwd_kernelINS_13Kernel_traitsI6__halfS2_fS2_fjLj4096ELj1ELj1ELj4ELj16ENS_18Kernel_traits_baseILj4096ES2_S2_fS2_fjLj128EEEEELb0ELb0ELb0EEEvNS_9FwdParamsE)
        /*09c8*/ 	.word	0x00000000


	//----- nvinfo : EIATTR_MIN_STACK_SIZE
	.align		4
.L_426:
        /*09cc*/ 	.byte	0x04, 0x12
        /*09ce*/ 	.short	(.L_428 - .L_427)
	.align		4
.L_427:
        /*09d0*/ 	.word	index@(_ZN10layer_norm31ln_parallel_residual_fwd_kernelINS_13Kernel_traitsI6__halfS2_fS2_fjLj4096ELj1ELj1ELj4ELj16ENS_18Kernel_traits_baseILj4096ES2_S2_fS2_fjLj128EEEEELb0ELb0ELb1EEEvNS_9FwdParamsE)
        /*09d4*/ 	.word	0x00000000


	//----- nvinfo : EIATTR_MIN_STACK_SIZE
	.align		4
.L_428:
        /*09d8*/ 	.byte	0x04, 0x12
        /*09da*/ 	.short	(.L_430 - .L_429)
	.align		4
.L_429:
        /*09dc*/ 	.word	index@(_ZN10layer_norm31ln_parallel_residual_fwd_kernelINS_13Kernel_traitsI6__halfS2_fS2_fjLj4096ELj1ELj1ELj4ELj16ENS_18Kernel_traits_baseILj4096ES2_S2_fS2_fjLj128EEEEELb0ELb1ELb0EEEvNS_9FwdParamsE)
        /*09e0*/ 	.word	0x00000000


	//----- nvinfo : EIATTR_MIN_STACK_SIZE
	.align		4
.L_430:
        /*09e4*/ 	.byte	0x04, 0x12
        /*09e6*/ 	.short	(.L_432 - .L_431)
	.align		4
.L_431:
        /*09e8*/ 	.word	index@(_ZN10layer_norm31ln_parallel_residual_fwd_kernelINS_13Kernel_traitsI6__halfS2_fS2_fjLj4096ELj1ELj1ELj4ELj16ENS_18Kernel_traits_baseILj4096ES2_S2_fS2_fjLj128EEEEELb0ELb1ELb1EEEvNS_9FwdParamsE)
        /*09ec*/ 	.word	0x00000000


	//----- nvinfo : EIATTR_MIN_STACK_SIZE
	.align		4
.L_432:
        /*09f0*/ 	.byte	0x04, 0x12
        /*09f2*/ 	.short	(.L_434 - .L_433)
	.align		4
.L_433:
        /*09f4*/ 	.word	index@(_ZN10layer_norm31ln_parallel_residual_fwd_kernelINS_13Kernel_traitsI6__halfS2_fS2_fjLj4096ELj1ELj1ELj4ELj16ENS_18Kernel_traits_baseILj4096ES2_S2_fS2_fjLj128EEEEELb1ELb0ELb0EEEvNS_9FwdParamsE)
        /*09f8*/ 	.word	0x00000000


	//----- nvinfo : EIATTR_MIN_STACK_SIZE
	.align		4
.L_434:
        /*09fc*/ 	.byte	0x04, 0x12
        /*09fe*/ 	.short	(.L_436 - .L_435)
	.align		4
.L_435:
        /*0a00*/ 	.word	index@(_ZN10layer_norm31ln_parallel_residual_fwd_kernelINS_13Kernel_traitsI6__halfS2_fS2_fjLj4096ELj1ELj1ELj4ELj16ENS_18Kernel_traits_baseILj4096ES2_S2_fS2_fjLj128EEEEELb1ELb0ELb1EEEvNS_9FwdParamsE)
        /*0a04*/ 	.word	0x00000000


	//----- nvinfo : EIATTR_MIN_STACK_SIZE
	.align		4
.L_436:
        /*0a08*/ 	.byte	0x04, 0x12
        /*0a0a*/ 	.short	(.L_438 - .L_437)
	.align		4
.L_437:
        /*0a0c*/ 	.word	index@(_ZN10layer_norm31ln_parallel_residual_fwd_kernelINS_13Kernel_traitsI6__halfS2_fS2_fjLj4096ELj1ELj1ELj4ELj16ENS_18Kernel_traits_baseILj4096ES2_S2_fS2_fjLj128EEEEELb1ELb1ELb0EEEvNS_9FwdParamsE)
        /*0a10*/ 	.word	0x00000000


	//----- nvinfo : EIATTR_MIN_STACK_SIZE
	.align		4
.L_438:
        /*0a14*/ 	.byte	0x04, 0x12
        /*0a16*/ 	.short	(.L_440 - .L_439)
	.align		4
.L_439:
        /*0a18*/ 	.word	index@(_ZN10layer_norm31ln_parallel_residual_fwd_kernelINS_13Kernel_traitsI6__halfS2_fS2_fjLj4096ELj1ELj1ELj4ELj16ENS_18Kernel_traits_baseILj4096ES2_S2_fS2_fjLj128EEEEELb1ELb1ELb1EEEvNS_9FwdParamsE)
        /*0a1c*/ 	.word	0x00000000


	//----- nvinfo : EIATTR_MIN_STACK_SIZE
	.align		4
.L_440:
        /*0a20*/ 	.byte	0x04, 0x12
        /*0a22*/ 	.short	(.L_442 - .L_441)
	.align		4
.L_441:
        /*0a24*/ 	.word	index@(_ZN10layer_norm31ln_parallel_residual_fwd_kernelINS_13Kernel_traitsIf6__halffS2_fjLj4096ELj1ELj1ELj4ELj16ENS_18Kernel_traits_baseILj4096EfS2_fS2_fjLj128EEEEELb0ELb0ELb0EEEvNS_9FwdParamsE)
        /*0a28*/ 	.word	0x00000000


	//----- nvinfo : EIATTR_MIN_STACK_SIZE
	.align		4
.L_442:
        /*0a2c*/ 	.byte	0x04, 0x12
        /*0a2e*/ 	.short	(.L_444 - .L_443)
	.align		4
.L_443:
        /*0a30*/ 	.word	index@(_ZN10layer_norm31ln_parallel_residual_fwd_kernelINS_13Kernel_traitsIf6__halffS2_fjLj4096ELj1ELj1ELj4ELj16ENS_18Kernel_traits_baseILj4096EfS2_fS2_fjLj128EEEEELb0ELb0ELb1EEEvNS_9FwdParamsE)
        /*0a34*/ 	.word	0x00000000


	//----- nvinfo : EIATTR_MIN_STACK_SIZE
	.align		4
.L_444:
        /*0a38*/ 	.byte	0x04, 0x12
        /*0a3a*/ 	.short	(.L_446 - .L_445)
	.align		4
.L_445:
        /*0a3c*/ 	.word	index@(_ZN10layer_norm31ln_parallel_residual_fwd_kernelINS_13Kernel_traitsIf6__halffS2_fjLj4096ELj1ELj1ELj4ELj16ENS_18Kernel_traits_baseILj4096EfS2_fS2_fjLj128EEEEELb0ELb1ELb0EEEvNS_9FwdParamsE)
        /*0a40*/ 	.word	0x00000000


	//----- nvinfo : EIATTR_MIN_STACK_SIZE
	.align		4
.L_446:
        /*0a44*/ 	.byte	0x04, 0x12
        /*0a46*/ 	.short	(.L_448 - .L_447)
	.align		4
.L_447:
        /*0a48*/ 	.word	index@(_ZN10layer_norm31ln_parallel_residual_fwd_kernelINS_13Kernel_traitsIf6__halffS2_fjLj4096ELj1ELj1ELj4ELj16ENS_18Kernel_traits_baseILj4096EfS2_fS2_fjLj128EEEEELb0ELb1ELb1EEEvNS_9FwdParamsE)
        /*0a4c*/ 	.word	0x00000000


	//----- nvinfo : EIATTR_MIN_STACK_SIZE
	.align		4
.L_448:
        /*0a50*/ 	.byte	0x04, 0x12
        /*0a52*/ 	.short	(.L_450 - .L_449)
	.align		4
.L_449:
        /*0a54*/ 	.word	index@(_ZN10layer_norm31ln_parallel_residual_fwd_kernelINS_13Kernel_traitsIf6__halffS2_fjLj4096ELj1ELj1ELj4ELj16ENS_18Kernel_traits_baseILj4096EfS2_fS2_fjLj128EEEEELb1ELb0ELb0EEEvNS_9FwdParamsE)
        /*0a58*/ 	.word	0x00000000


	//----- nvinfo : EIATTR_MIN_STACK_SIZE
	.align		4
.L_450:
        /*0a5c*/ 	.byte	0x04, 0x12
        /*0a5e*/ 	.short	(.L_452 - .L_451)
	.align		4
.L_451:
        /*0a60*/ 	.word	index@(_ZN10layer_norm31ln_parallel_residual_fwd_kernelINS_13Kernel_traitsIf6__halffS2_fjLj4096ELj1ELj1ELj4ELj16ENS_18Kernel_traits_baseILj4096EfS2_fS2_fjLj128EEEEELb1ELb0ELb1EEEvNS_9FwdParamsE)
        /*0a64*/ 	.word	0x00000000


	//----- nvinfo : EIATTR_MIN_STACK_SIZE
	.align		4
.L_452:
        /*0a68*/ 	.byte	0x04, 0x12
        /*0a6a*/ 	.short	(.L_454 - .L_453)
	.align		4
.L_453:
        /*0a6c*/ 	.word	index@(_ZN10layer_norm31ln_parallel_residual_fwd_kernelINS_13Kernel_traitsIf6__halffS2_fjLj4096ELj1ELj1ELj4ELj16ENS_18Kernel_traits_baseILj4096EfS2_fS2_fjLj128EEEEELb1ELb1ELb0EEEvNS_9FwdParamsE)
        /*0a70*/ 	.word	0x00000000


	//----- nvinfo : EIATTR_MIN_STACK_SIZE
	.align		4
.L_454:
        /*0a74*/ 	.byte	0x04, 0x12
        /*0a76*/ 	.short	(.L_456 - .L_455)
	.align		4
.L_455:
        /*0a78*/ 	.word	index@(_ZN10layer_norm31ln_parallel_residual_fwd_kernelINS_13Kernel_traitsIf6__halffS2_fjLj4096ELj1ELj1ELj4ELj16ENS_18Kernel_traits_baseILj4096EfS2_fS2_fjLj128EEEEELb1ELb1ELb1EEEvNS_9FwdParamsE)
        /*0a7c*/ 	.word	0x00000000


	//----- nvinfo : EIATTR_MIN_STACK_SIZE
	.align		4
.L_456:
        /*0a80*/ 	.byte	0x04, 0x12
        /*0a82*/ 	.short	(.L_458 - .L_457)
	.align		4
.L_457:
        /*0a84*/ 	.word	index@(_ZN10layer_norm31ln_parallel_residual_fwd_kernelINS_13Kernel_traitsI6__halfffffjLj4096ELj1ELj1ELj4ELj16ENS_18Kernel_traits_baseILj4096ES2_ffffjLj128EEEEELb0ELb0ELb0EEEvNS_9FwdParamsE)
        /*0a88*/ 	.word	0x00000000


	//----- nvinfo : EIATTR_MIN_STACK_SIZE
	.align		4
.L_458:
        /*0a8c*/ 	.byte	0x04, 0x12
        /*0a8e*/ 	.short	(.L_460 - .L_459)
	.align		4
.L_459:
        /*0a90*/ 	.word	index@(_ZN10layer_norm31ln_parallel_residual_fwd_kernelINS_13Kernel_traitsI6__halfffffjLj4096ELj1ELj1ELj4ELj16ENS_18Kernel_traits_baseILj4096ES2_ffffjLj128EEEEELb0ELb0ELb1EEEvNS_9FwdParamsE)
        /*0a94*/ 	.word	0x00000000


	//----- nvinfo : EIATTR_MIN_STACK_SIZE
	.align		4
.L_460:
        /*0a98*/ 	.byte	0x04, 0x12
        /*0a9a*/ 	.short	(.L_462 - .L_461)
	.align		4
.L_461:
        /*0a9c*/ 	.word	index@(_ZN10layer_norm31ln_parallel_residual_fwd_kernelINS_13Kernel_traitsI6__halfffffjLj4096ELj1ELj1ELj4ELj16ENS_18Kernel_traits_baseILj4096ES2_ffffjLj128EEEEELb0ELb1ELb0EEEvNS_9FwdParamsE)
        /*0aa0*/ 	.word	0x00000000


	//----- nvinfo : EIATTR_MIN_STACK_SIZE
	.align		4
.L_462:
        /*0aa4*/ 	.byte	0x04, 0x12
        /*0aa6*/ 	.short	(.L_464 - .L_463)
	.align		4
.L_463:
        /*0aa8*/ 	.word	index@(_ZN10layer_norm31ln_parallel_residual_fwd_kernelINS_13Kernel_traitsI6__halfffffjLj4096ELj1ELj1ELj4ELj16ENS_18Kernel_traits_baseILj4096ES2_ffffjLj128EEEEELb0ELb1ELb1EEEvNS_9FwdParamsE)
        /*0aac*/ 	.word	0x00000000


	//----- nvinfo : EIATTR_MIN_STACK_SIZE
	.align		4
.L_464:
        /*0ab0*/ 	.byte	0x04, 0x12
        /*0ab2*/ 	.short	(.L_466 - .L_465)
	.align		4
.L_465:
        /*0ab4*/ 	.word	index@(_ZN10layer_norm31ln_parallel_residual_fwd_kernelINS_13Kernel_traitsI6__halfffffjLj4096ELj1ELj1ELj4ELj16ENS_18Kernel_traits_baseILj4096ES2_ffffjLj128EEEEELb1ELb0ELb0EEEvNS_9FwdParamsE)
        /*0ab8*/ 	.word	0x00000000


	//----- nvinfo : EIATTR_MIN_STACK_SIZE
	.align		4
.L_466:
        /*0abc*/ 	.byte	0x04, 0x12
        /*0abe*/ 	.short	(.L_468 - .L_467)
	.align		4
.L_467:
        /*0ac0*/ 	.word	index@(_ZN10layer_norm31ln_parallel_residual_fwd_kernelINS_13Kernel_traitsI6__halfffffjLj4096ELj1ELj1ELj4ELj16ENS_18Kernel_traits_baseILj4096ES2_ffffjLj128EEEEELb1ELb0ELb1EEEvNS_9FwdParamsE)
        /*0ac4*/ 	.word	0x00000000


	//----- nvinfo : EIATTR_MIN_STACK_SIZE
	.align		4
.L_468:
        /*0ac8*/ 	.byte	0x04, 0x12
        /*0aca*/ 	.short	(.L_470 - .L_469)
	.align		4
.L_469:
        /*0acc*/ 	.word	index@(_ZN10layer_norm31ln_parallel_residual_fwd_kernelINS_13Kernel_traitsI6__halfffffjLj4096ELj1ELj1ELj4ELj16ENS_18Kernel_traits_baseILj4096ES2_ffffjLj128EEEEELb1ELb1ELb0EEEvNS_9FwdParamsE)
        /*0ad0*/ 	.word	0x00000000


	//----- nvinfo : EIATTR_MIN_STACK_SIZE
	.align		4
.L_470:
        /*0ad4*/ 	.byte	0x04, 0x12
        /*0ad6*/ 	.short	(.L_472 - .L_471)
	.align		4
.L_471:
        /*0ad8*/ 	.word	index@(_ZN10layer_norm31ln_parallel_residual_fwd_kernelINS_13Kernel_traitsI6__halfffffjLj4096ELj1ELj1ELj4ELj16ENS_18Kernel_traits_baseILj4096ES2_ffffjLj128EEEEELb1ELb1ELb1EEEvNS_9FwdParamsE)
        /*0adc*/ 	.word	0x00000000


	//----- nvinfo : EIATTR_MIN_STACK_SIZE
	.align		4
.L_472:
        /*0ae0*/ 	.byte	0x04, 0x12
        /*0ae2*/ 	.short	(.L_474 - .L_473)
	.align		4
.L_473:
        /*0ae4*/ 	.word	index@(_ZN10layer_norm31ln_parallel_residual_fwd_kernelINS_13Kernel_traitsIfffffjLj4096ELj1ELj1ELj4ELj16ENS_18Kernel_traits_baseILj4096EfffffjLj128EEEEELb0ELb0ELb0EEEvNS_9FwdParamsE)
        /*0ae8*/ 	.word	0x00000000


	//----- nvinfo : EIATTR_MIN_STACK_SIZE
	.align		4
.L_474:
        /*0aec*/ 	.byte	0x04, 0x12
        /*0aee*/ 	.short	(.L_476 - .L_475)
	.align		4
.L_475:
        /*0af0*/ 	.word	index@(_ZN10layer_norm31ln_parallel_residual_fwd_kernelINS_13Kernel_traitsIfffffjLj4096ELj1ELj1ELj4ELj16ENS_18Kernel_traits_baseILj4096EfffffjLj128EEEEELb0ELb0ELb1EEEvNS_9FwdParamsE)
        /*0af4*/ 	.word	0x00000000


	//----- nvinfo : EIATTR_MIN_STACK_SIZE
	.align		4
.L_476:
        /*0af8*/ 	.byte	0x04, 0x12
        /*0afa*/ 	.short	(.L_478 - .L_477)
	.align		4
.L_477:
        /*0afc*/ 	.word	index@(_ZN10layer_norm31ln_parallel_residual_fwd_kernelINS_13Kernel_traitsIfffffjLj4096ELj1ELj1ELj4ELj16ENS_18Kernel_traits_baseILj4096EfffffjLj128EEEEELb0ELb1ELb0EEEvNS_9FwdParamsE)
        /*0b00*/ 	.word	0x00000000


	//----- nvinfo : EIATTR_MIN_STACK_SIZE
	.align		4
.L_478:
        /*0b04*/ 	.byte	0x04, 0x12
        /*0b06*/ 	.short	(.L_480 - .L_479)
	.align		4
.L_479:
        /*0b08*/ 	.word	index@(_ZN10layer_norm31ln_parallel_residual_fwd_kernelINS_13Kernel_traitsIfffffjLj4096ELj1ELj1ELj4ELj16ENS_18Kernel_traits_baseILj4096EfffffjLj128EEEEELb0ELb1ELb1EEEvNS_9FwdParamsE)
        /*0b0c*/ 	.word	0x00000000


	//----- nvinfo : EIATTR_MIN_STACK_SIZE
	.align		4
.L_480:
        /*0b10*/ 	.byte	0x04, 0x12
        /*0b12*/ 	.short	(.L_482 - .L_481)
	.align		4
.L_481:
        /*0b14*/ 	.word	index@(_ZN10layer_norm31ln_parallel_residual_fwd_kernelINS_13Kernel_traitsIfffffjLj4096ELj1ELj1ELj4ELj16ENS_18Kernel_traits_baseILj4096EfffffjLj128EEEEELb1ELb0ELb0EEEvNS_9FwdParamsE)
        /*0b18*/ 	.word	0x00000000


	//----- nvinfo : EIATTR_MIN_STACK_SIZE
	.align		4
.L_482:
        /*0b1c*/ 	.byte	0x04, 0x12
        /*0b1e*/ 	.short	(.L_484 - .L_483)
	.align		4
.L_483:
        /*0b20*/ 	.word	index@(_ZN10layer_norm31ln_parallel_residual_fwd_kernelINS_13Kernel_traitsIfffffjLj4096ELj1ELj1ELj4ELj16ENS_18Kernel_traits_baseILj4096EfffffjLj128EEEEELb1ELb0ELb1EEEvNS_9FwdParamsE)
        /*0b24*/ 	.word	0x00000000


	//----- nvinfo : EIATTR_MIN_STACK_SIZE
	.align		4
.L_484:
        /*0b28*/ 	.byte	0x04, 0x12
        /*0b2a*/ 	.short	(.L_486 - .L_485)
	.align		4
.L_485:
        /*0b2c*/ 	.word	index@(_ZN10layer_norm31ln_parallel_residual_fwd_kernelINS_13Kernel_traitsIfffffjLj4096ELj1ELj1ELj4ELj16ENS_18Kernel_traits_baseILj4096EfffffjLj128EEEEELb1ELb1ELb0EEEvNS_9FwdParamsE)
        /*0b30*/ 	.word	0x00000000


	//----- nvinfo : EIATTR_MIN_STACK_SIZE
	.align		4
.L_486:
        /*0b34*/ 	.byte	0x04, 0x12
        /*0b36*/ 	.short	(.L_488 - .L_487)
	.align		4
.L_487:
        /*0b38*/ 	.word	index@(_ZN10layer_norm31ln_parallel_residual_fwd_kernelINS_13Kernel_traitsIfffffjLj4096ELj1ELj1ELj4ELj16ENS_18Kernel_traits_baseILj4096EfffffjLj128EEEEELb1ELb1ELb1EEEvNS_9FwdParamsE)
        /*0b3c*/ 	.word	0x00000000
.L_488:


//--------------------- .nv.compat                --------------------------
	.section	.nv.compat,"",@"SHT_CUDA_COMPAT_INFO"
	.align	4
        /*0000*/ 	.byte	0x02, 0x09, 0x01, 0x00, 0x02, 0x02, 0x01, 0x00, 0x02, 0x05, 0x05, 0x00, 0x03, 0x07, 0x01, 0x01
        /*0010*/ 	.byte	0x02, 0x03, 0x00, 0x00, 0x02, 0x06, 0x01, 0x00, 0x04, 0x0b, 0x08, 0x00, 0x00, 0x00, 0x00, 0x00
        /*0020*/ 	.byte	0x00, 0x00, 0x00, 0x00


//--------------------- .nv.info._ZN10layer_norm31ln_parallel_residual_fwd_kernelINS_13Kernel_traitsI13__nv_bfloat16S2_S2_S2_fjLj4096ELj1ELj1ELj4ELj16ENS_18Kernel_traits_baseILj4096ES2_S2_S2_S2_fjLj128EEEEELb0ELb0ELb0EEEvNS_9FwdParamsE --------------------------
	.section	.nv.info._ZN10layer_norm31ln_parallel_residual_fwd_kernelINS_13Kernel_traitsI13__nv_bfloat16S2_S2_S2_fjLj4096ELj1ELj1ELj4ELj16ENS_18Kernel_traits_baseILj4096ES2_S2_S2_S2_fjLj128EEEEELb0ELb0ELb0EEEvNS_9FwdParamsE,"",@"SHT_CUDA_INFO"
	.sectionflags	@""
	.align	4


	//----- nvinfo : EIATTR_CUDA_API_VERSION
	.align		4
        /*0000*/ 	.byte	0x04, 0x37
        /*0002*/ 	.short	(.L_490 - .L_489)
.L_489:
        /*0004*/ 	.word	0x00000082


	//----- nvinfo : EIATTR_KPARAM_INFO
	.align		4
.L_490:
        /*0008*/ 	.byte	0x04, 0x17
        /*000a*/ 	.short	(.L_492 - .L_491)
.L_491:
        /*000c*/ 	.word	0x00000000
        /*0010*/ 	.short	0x0000
        /*0012*/ 	.short	0x0000
        /*0014*/ 	.byte	0x00, 0xf0, 0xa1, 0x03


	//----- nvinfo : EIATTR_SPARSE_MMA_MASK
	.align		4
.L_492:
        /*0018*/ 	.byte	0x03, 0x50
        /*001a*/ 	.short	0x0000


	//----- nvinfo : EIATTR_MAXREG_COUNT
	.align		4
        /*001c*/ 	.byte	0x03, 0x1b
        /*001e*/ 	.short	0x00ff


	//----- nvinfo : EIATTR_NUM_BARRIERS
	.align		4
        /*0020*/ 	.byte	0x02, 0x4c
        /*0022*/ 	.byte	0x01
	.zero		1


	//----- nvinfo : EIATTR_MERCURY_ISA_VERSION
	.align		4
        /*0024*/ 	.byte	0x03, 0x5f
        /*0026*/ 	.short	0x0101


	//----- nvinfo : EIATTR_COOP_GROUP_MASK_REGIDS
	.align		4
        /*0028*/ 	.byte	0x04, 0x29
        /*002a*/ 	.short	(.L_494 - .L_493)


	//   ....[0]....
.L_493:
        /*002c*/ 	.word	0xffffffff


	//   ....[1]....
        /*0030*/ 	.word	0xffffffff


	//   ....[2]....
        /*0034*/ 	.word	0xffffffff


	//   ....[3]....
        /*0038*/ 	.word	0xffffffff


	//   ....[4]....
        /*003c*/ 	.word	0xffffffff


	//   ....[5]....
        /*0040*/ 	.word	0xffffffff


	//   ....[6]....
        /*0044*/ 	.word	0xffffffff


	//   ....[7]....
        /*0048*/ 	.word	0xffffffff


	//   ....[8]....
        /*004c*/ 	.word	0xffffffff


	//   ....[9]....
        /*0050*/ 	.word	0xffffffff


	//   ....[10]....
        /*0054*/ 	.word	0xffffffff


	//   ....[11]....
        /*0058*/ 	.word	0xffffffff


	//   ....[12]....
        /*005c*/ 	.word	0xffffffff


	//   ....[13]....
        /*0060*/ 	.word	0xffffffff


	//   ....[14]....
        /*0064*/ 	.word	0xffffffff


	//   ....[15]....
        /*0068*/ 	.word	0xffffffff


	//   ....[16]....
        /*006c*/ 	.word	0xffffffff


	//   ....[17]....
        /*0070*/ 	.word	0xffffffff


	//----- nvinfo : EIATTR_COOP_GROUP_INSTR_OFFSETS
	.align		4
.L_494:
        /*0074*/ 	.byte	0x04, 0x28
        /*0076*/ 	.short	(.L_496 - .L_495)


	//   ....[0]....
.L_495:
        /*0078*/ 	.word	0x000043d0


	//   ....[1]....
        /*007c*/ 	.word	0x000043f0


	//   ....[2]....
        /*0080*/ 	.word	0x00004410


	//   ....[3]....
        /*0084*/ 	.word	0x00004430


	//   ....[4]....
        /*0088*/ 	.word	0x00004450


	//   ....[5]....
        /*008c*/ 	.word	0x000048d0


	//   ....[6]....
        /*0090*/ 	.word	0x000048f0


	//   ....[7]....
        /*0094*/ 	.word	0x00004910


	//   ....[8]....
        /*0098*/ 	.word	0x00004930


	//   ....[9]....
        /*009c*/ 	.word	0x00004950


	//   ....[10]....
        /*00a0*/ 	.word	0x00004ad0


	//   ....[11]....
        /*00a4*/ 	.word	0x00004b10


	//   ....[12]....
        /*00a8*/ 	.word	0x00004b20


	//   ....[13]....
        /*00ac*/ 	.word	0x00004b60


	//   ....[14]....
        /*00b0*/ 	.word	0x00004c40


	//   ....[15]....
        /*00b4*/ 	.word	0x00004c70


	//   ....[16]....
        /*00b8*/ 	.word	0x00004d20


	//   ....[17]....
        /*00bc*/ 	.word	0x00004d50


	//----- nvinfo : EIATTR_VRC_CTA_INIT_COUNT
	.align		4
.L_496:
        /*00c0*/ 	.byte	0x02, 0x4a
	.zero		1
	.zero		1


	//----- nvinfo : EIATTR_EXIT_INSTR_OFFSETS
	.align		4
        /*00c4*/ 	.byte	0x04, 0x1c
        /*00c6*/ 	.short	(.L_498 - .L_497)


	//   ....[0]....
.L_497:
        /*00c8*/ 	.word	0x000010d0


	//   ....[1]....
        /*00cc*/ 	.word	0x000062b0


	//----- nvinfo : EIATTR_MAX_THREADS
	.align		4
.L_498:
        /*00d0*/ 	.byte	0x04, 0x05
        /*00d2*/ 	.short	(.L_500 - .L_499)
.L_499:
        /*00d4*/ 	.word	0x00000080
        /*00d8*/ 	.word	0x00000001
        /*00dc*/ 	.word	0x00000001


	//----- nvinfo : EIATTR_CRS_STACK_SIZE
	.align		4
.L_500:
        /*00e0*/ 	.byte	0x04, 0x1e
        /*00e2*/ 	.short	(.L_502 - .L_501)
.L_501:
        /*00e4*/ 	.word	0x00000000


	//----- nvinfo : EIATTR_CBANK_PARAM_SIZE
	.align		4
.L_502:
        /*00e8*/ 	.byte	0x03, 0x19
        /*00ea*/ 	.short	0x00e8


	//----- nvinfo : EIATTR_PARAM_CBANK
	.align		4
        /*00ec*/ 	.byte	0x04, 0x0a
        /*00ee*/ 	.short	(.L_504 - .L_503)
	.align		4
.L_503:
        /*00f0*/ 	.word	index@(.nv.constant0._ZN10layer_norm31ln_parallel_residual_fwd_kernelINS_13Kernel_traitsI13__nv_bfloat16S2_S2_S2_fjLj4096ELj1ELj1ELj4ELj16ENS_18Kernel_traits_baseILj4096ES2_S2_S2_S2_fjLj128EEEEELb0ELb0ELb0EEEvNS_9FwdParamsE)
        /*00f4*/ 	.short	0x0380
        /*00f6*/ 	.short	0x00e8


	//----- nvinfo : EIATTR_SW_WAR
	.align		4
.L_504:
        /*00f8*/ 	.byte	0x04, 0x36
        /*00fa*/ 	.short	(.L_506 - .L_505)
.L_505:
        /*00fc*/ 	.word	0x00000008
.L_506:


//--------------------- .nv.info._ZN10layer_norm31ln_parallel_residual_fwd_kernelINS_13Kernel_traitsI13__nv_bfloat16S2_S2_S2_fjLj4096ELj1ELj1ELj4ELj16ENS_18Kernel_traits_baseILj4096ES2_S2_S2_S2_fjLj128EEEEELb0ELb0ELb1EEEvNS_9FwdParamsE --------------------------
	.section	.nv.info._ZN10layer_norm31ln_parallel_residual_fwd_kernelINS_13Kernel_traitsI13__nv_bfloat16S2_S2_S2_fjLj4096ELj1ELj1ELj4ELj16ENS_18Kernel_traits_baseILj4096ES2_S2_S2_S2_fjLj128EEEEELb0ELb0ELb1EEEvNS_9FwdParamsE,"",@"SHT_CUDA_INFO"
	.sectionflags	@""
	.align	4


	//----- nvinfo : EIATTR_CUDA_API_VERSION
	.align		4
        /*0000*/ 	.byte	0x04, 0x37
        /*0002*/ 	.short	(.L_508 - .L_507)
.L_507:
        /*0004*/ 	.word	0x00000082


	//----- nvinfo : EIATTR_KPARAM_INFO
	.align		4
.L_508:
        /*0008*/ 	.byte	0x04, 0x17
        /*000a*/ 	.short	(.L_510 - .L_509)
.L_509:
        /*000c*/ 	.word	0x00000000
        /*0010*/ 	.short	0x0000
        /*0012*/ 	.short	0x0000
        /*0014*/ 	.byte	0x00, 0xf0, 0xa1, 0x03


	//----- nvinfo : EIATTR_SPARSE_MMA_MASK
	.align		4
.L_510:
        /*0018*/ 	.byte	0x03, 0x50
        /*001a*/ 	.short	0x0000


	//----- nvinfo : EIATTR_MAXREG_COUNT
	.align		4
        /*001c*/ 	.byte	0x03, 0x1b
        /*001e*/ 	.short	0x00ff


	//----- nvinfo : EIATTR_NUM_BARRIERS
	.align		4
        /*0020*/ 	.byte	0x02, 0x4c
        /*0022*/ 	.byte	0x01
	.zero		1


	//----- nvinfo : EIATTR_MERCURY_ISA_VERSION
	.align		4
        /*0024*/ 	.byte	0x03, 0x5f
        /*0026*/ 	.short	0x0101


	//----- nvinfo : EIATTR_COOP_GROUP_MASK_REGIDS
	.align		4
        /*0028*/ 	.byte	0x04, 0x29
        /*002a*/ 	.short	(.L_512 - .L_511)


	//   ....[0]....
.L_511:
        /*002c*/ 	.word	0xffffffff


	//   ....[1]....
        /*0030*/ 	.word	0xffffffff


	//   ....[2]....
        /*0034*/ 	.word	0xffffffff


	//   ....[3]....
        /*0038*/ 	.word	0xffffffff


	//   ....[4]....
        /*003c*/ 	.word	0xffffffff


	//   ....[5]....
        /*0040*/ 	.word	0xffffffff


	//   ....[6]....
        /*0044*/ 	.word	0xffffffff


	//   ....[7]....
        /*0048*/ 	.word	0xffffffff


	//   ....[8]....
        /*004c*/ 	.word	0xffffffff


	//   ....[9]....
        /*0050*/ 	.word	0xffffffff


	//   ....[10]....
        /*0054*/ 	.word	0xffffffff


	//   ....[11]....
        /*0058*/ 	.word	0xffffffff


	//   ....[12]....
        /*005c*/ 	.word	0xffffffff


	//   ....[13]....
        /*0060*/ 	.word	0xffffffff


	//   ....[14]....
        /*0064*/ 	.word	0xffffffff


	//   ....[15]....
        /*0068*/ 	.word	0xffffffff


	//   ....[16]....
        /*006c*/ 	.word	0xffffffff


	//   ....[17]....
        /*0070*/ 	.word	0xffffffff


	//----- nvinfo : EIATTR_COOP_GROUP_INSTR_OFFSETS
	.align		4
.L_512:
        /*0074*/ 	.byte	0x04, 0x28
        /*0076*/ 	.short	(.L_514 - .L_513)


	//   ....[0]....
.L_513:
        /*0078*/ 	.word	0x000036f0


	//   ....[1]....
        /*007c*/ 	.word	0x00003710


	//   ....[2]....
        /*0080*/ 	.word	0x00003730


	//   ....[3]....
        /*0084*/ 	.word	0x00003750


	//   ....[4]....
        /*0088*/ 	.word	0x00003770


	//   ....[5]....
        /*008c*/ 	.word	0x00003ba0


	//   ....[6]....
        /*0090*/ 	.word	0x00003bd0


	//   ....[7]....
        /*0094*/ 	.word	0x00003c00


	//   ....[8]....
        /*0098*/ 	.word	0x00003c30


	//   ....[9]....
        /*009c*/ 	.word	0x00003c70


	//   ....[10]....
        /*00a0*/ 	.word	0x00003e20


	//   ....[11]....
        /*00a4*/ 	.word	0x00003e60


	//   ....[12]....
        /*00a8*/ 	.word	0x00003ea0


	//   ....[13]....
        /*00ac*/ 	.word	0x00003f90


	//   ....[14]....
        /*00b0*/ 	.word	0x00004080


	//   ....[15]....
        /*00b4*/ 	.word	0x000040b0


	//   ....[16]....
        /*00b8*/ 	.word	0x00004160


	//   ....[17]....
        /*00bc*/ 	.word	0x00004180


	//----- nvinfo : EIATTR_VRC_CTA_INIT_COUNT
	.align		4
.L_514:
        /*00c0*/ 	.byte	0x02, 0x4a
	.zero		1
	.zero		1


	//----- nvinfo : EIATTR_EXIT_INSTR_OFFSETS
	.align		4
        /*00c4*/ 	.byte	0x04, 0x1c
        /*00c6*/ 	.short	(.L_516 - .L_515)


	//   ....[0]....
.L_515:
        /*00c8*/ 	.word	0x00000820


	//   ....[1]....
        /*00cc*/ 	.word	0x000054b0


	//----- nvinfo : EIATTR_MAX_THREADS
	.align		4
.L_516:
        /*00d0*/ 	.byte	0x04, 0x05
        /*00d2*/ 	.short	(.L_518 - .L_517)
.L_517:
        /*00d4*/ 	.word	0x00000080
        /*00d8*/ 	.word	0x00000001
        /*00dc*/ 	.word	0x00000001


	//----- nvinfo : EIATTR_CRS_STACK_SIZE
	.align		4
.L_518:
        /*00e0*/ 	.byte	0x04, 0x1e
        /*00e2*/ 	.short	(.L_520 - .L_519)
.L_519:
        /*00e4*/ 	.word	0x00000000


	//----- nvinfo : EIATTR_CBANK_PARAM_SIZE
	.align		4
.L_520:
        /*00e8*/ 	.byte	0x03, 0x19
        /*00ea*/ 	.short	0x00e8


	//----- nvinfo : EIATTR_PARAM_CBANK
	.align		4
        /*00ec*/ 	.byte	0x04, 0x0a
        /*00ee*/ 	.short	(.L_522 - .L_521)
	.align		4
.L_521:
        /*00f0*/ 	.word	index@(.nv.constant0._ZN10layer_norm31ln_parallel_residual_fwd_kernelINS_13Kernel_traitsI13__nv_bfloat16S2_S2_S2_fjLj4096ELj1ELj1ELj4ELj16ENS_18Kernel_traits_baseILj4096ES2_S2_S2_S2_fjLj128EEEEELb0ELb0ELb1EEEvNS_9FwdParamsE)
        /*00f4*/ 	.short	0x0380
        /*00f6*/ 	.short	0x00e8


	//----- nvinfo : EIATTR_SW_WAR
	.align		4
.L_522:
        /*00f8*/ 	.byte	0x04, 0x36
        /*00fa*/ 	.short	(.L_524 - .L_523)
.L_523:
        /*00fc*/ 	.word	0x00000008
.L_524:


//--------------------- .nv.info._ZN10layer_norm31ln_parallel_residual_fwd_kernelINS_13Kernel_traitsI13__nv_bfloat16S2_S2_S2_fjLj4096ELj1ELj1ELj4ELj16ENS_18Kernel_traits_baseILj4096ES2_S2_S2_S2_fjLj128EEEEELb0ELb1ELb0EEEvNS_9FwdParamsE --------------------------
	.section	.nv.info._ZN10layer_norm31ln_parallel_residual_fwd_kernelINS_13Kernel_traitsI13__nv_bfloat16S2_S2_S2_fjLj4096ELj1ELj1ELj4ELj16ENS_18Kernel_traits_baseILj4096ES2_S2_S2_S2_fjLj128EEEEELb0ELb1ELb0EEEvNS_9FwdParamsE,"",@"SHT_CUDA_INFO"
	.sectionflags	@""
	.align	4


	//----- nvinfo : EIATTR_CUDA_API_VERSION
	.align		4
        /*0000*/ 	.byte	0x04, 0x37
        /*0002*/ 	.short	(.L_526 - .L_525)
.L_525:
        /*0004*/ 	.word	0x00000082


	//----- nvinfo : EIATTR_KPARAM_INFO
	.align		4
.L_526:
        /*0008*/ 	.byte	0x04, 0x17
        /*000a*/ 	.short	(.L_528 - .L_527)
.L_527:
        /*000c*/ 	.word	0x00000000
        /*0010*/ 	.short	0x0000
        /*0012*/ 	.short	0x0000
        /*0014*/ 	.byte	0x00, 0xf0, 0xa1, 0x03


	//----- nvinfo : EIATTR_SPARSE_MMA_MASK
	.align		4
.L_528:
        /*0018*/ 	.byte	0x03, 0x50
        /*001a*/ 	.short	0x0000


	//----- nvinfo : EIATTR_MAXREG_COUNT
	.align		4
        /*001c*/ 	.byte	0x03, 0x1b
        /*001e*/ 	.short	0x00ff


	//----- nvinfo : EIATTR_NUM_BARRIERS
	.align		4
        /*0020*/ 	.byte	0x02, 0x4c
        /*0022*/ 	.byte	0x01
	.zero		1


	//----- nvinfo : EIATTR_MERCURY_ISA_VERSION
	.align		4
        /*0024*/ 	.byte	0x03, 0x5f
        /*0026*/ 	.short	0x0101


	//----- nvinfo : EIATTR_COOP_GROUP_MASK_REGIDS
	.align		4
        /*0028*/ 	.byte	0x04, 0x29
        /*002a*/ 	.short	(.L_530 - .L_529)


	//   ....[0]....
.L_529:
        /*002c*/ 	.word	0xffffffff


	//   ....[1]....
        /*0030*/ 	.word	0xffffffff


	//   ....[2]....
        /*0034*/ 	.word	0xffffffff


	//   ....[3]....
        /*0038*/ 	.word	0xffffffff


	//   ....[4]....
        /*003c*/ 	.word	0xffffffff


	//   ....[5]....
        /*0040*/ 	.word	0xffffffff


	//   ....[6]....
        /*0044*/ 	.word	0xffffffff


	//   ....[7]....
        /*0048*/ 	.word	0xffffffff


	//   ....[8]....
        /*004c*/ 	.word	0xffffffff


	//   ....[9]....
        /*0050*/ 	.word	0xffffffff


	//   ....[10]....
        /*0054*/ 	.word	0xffffffff


	//   ....[11]....
        /*0058*/ 	.word	0xffffffff


	//   ....[12]....
        /*005c*/ 	.word	0xffffffff


	//   ....[13]....
        /*0060*/ 	.word	0xffffffff


	//   ....[14]....
        /*0064*/ 	.word	0xffffffff


	//   ....[15]....
        /*0068*/ 	.word	0xffffffff


	//   ....[16]....
        /*006c*/ 	.word	0xffffffff


	//   ....[17]....
        /*0070*/ 	.word	0xffffffff


	//----- nvinfo : EIATTR_COOP_GROUP_INSTR_OFFSETS
	.align		4
.L_530:
        /*0074*/ 	.byte	0x04, 0x28
        /*0076*/ 	.short	(.L_532 - .L_531)


	//   ....[0]....
.L_531:
        /*0078*/ 	.word	0x00003660


	//   ....[1]....
        /*007c*/ 	.word	0x00003680


	//   ....[2]....
        /*0080*/ 	.word	0x000036a0


	//   ....[3]....
        /*0084*/ 	.word	0x000036c0


	//   ....[4]....
        /*0088*/ 	.word	0x000036e0


	//   ....[5]....
        /*008c*/ 	.word	0x00003b40


	//   ....[6]....
        /*0090*/ 	.word	0x00003b60


	//   ....[7]....
        /*0094*/ 	.word	0x00003b80


	//   ....[8]....
        /*0098*/ 	.word	0x00003bb0


	//   ....[9]....
        /*009c*/ 	.word	0x00003be0


	//   ....[10]....
        /*00a0*/ 	.word	0x00003c60


	//   ....[11]....
        /*00a4*/ 	.word	0x00003cd0


	//   ....[12]....
        /*00a8*/ 	.word	0x00003d10


	//   ....[13]....
        /*00ac*/ 	.word	0x00003d30


	//   ....[14]....
        /*00b0*/ 	.word	0x00003dc0


	//   ....[15]....
        /*00b4*/ 	.word	0x00003e00


	//   ....[16]....
        /*00b8*/ 	.word	0x00003ea0


	//   ....[17]....
        /*00bc*/ 	.word	0x00003ed0


	//----- nvinfo : EIATTR_VRC_CTA_INIT_COUNT
	.align		4
.L_532:
        /*00c0*/ 	.byte	0x02, 0x4a
	.zero		1
	.zero		1


	//----- nvinfo : EIATTR_EXIT_INSTR_OFFSETS
	.align		4
        /*00c4*/ 	.byte	0x04, 0x1c
        /*00c6*/ 	.short	(.L_534 - .L_533)


	//   ....[0]....
.L_533:
        /*00c8*/ 	.word	0x000005a0


	//   ....[1]....
        /*00cc*/ 	.word	0x00004c80


	//----- nvinfo : EIATTR_MAX_THREADS
	.align		4
.L_534:
        /*00d0*/ 	.byte	0x04, 0x05
        /*00d2*/ 	.short	(.L_536 - .L_535)
.L_535:
        /*00d4*/ 	.word	0x00000080
        /*00d8*/ 	.word	0x00000001
        /*00dc*/ 	.word	0x00000001


	//----- nvinfo : EIATTR_CRS_STACK_SIZE
	.align		4
.L_536:
        /*00e0*/ 	.byte	0x04, 0x1e
        /*00e2*/ 	.short	(.L_538 - .L_537)
.L_537:
        /*00e4*/ 	.word	0x00000000


	//----- nvinfo : EIATTR_CBANK_PARAM_SIZE
	.align		4
.L_538:
        /*00e8*/ 	.byte	0x03, 0x19
        /*00ea*/ 	.short	0x00e8


	//----- nvinfo : EIATTR_PARAM_CBANK
	.align		4
        /*00ec*/ 	.byte	0x04, 0x0a
        /*00ee*/ 	.short	(.L_540 - .L_539)
	.align		4
.L_539:
        /*00f0*/ 	.word	index@(.nv.constant0._ZN10layer_norm31ln_parallel_residual_fwd_kernelINS_13Kernel_traitsI13__nv_bfloat16S2_S2_S2_fjLj4096ELj1ELj1ELj4ELj16ENS_18Kernel_traits_baseILj4096ES2_S2_S2_S2_fjLj128EEEEELb0ELb1ELb0EEEvNS_9FwdParamsE)
        /*00f4*/ 	.short	0x0380
        /*00f6*/ 	.short	0x00e8


	//----- nvinfo : EIATTR_SW_WAR
	.align		4
.L_540:
        /*00f8*/ 	.byte	0x04, 0x36
        /*00fa*/ 	.short	(.L_542 - .L_541)
.L_541:
        /*00fc*/ 	.word	0x00000008
.L_542:


//--------------------- .nv.info._ZN10layer_norm31ln_parallel_residual_fwd_kernelINS_13Kernel_traitsI13__nv_bfloat16S2_S2_S2_fjLj4096ELj1ELj1ELj4ELj16ENS_18Kernel_traits_baseILj4096ES2_S2_S2_S2_fjLj128EEEEELb0ELb1ELb1EEEvNS_9FwdParamsE --------------------------
	.section	.nv.info._ZN10layer_norm31ln_parallel_residual_fwd_kernelINS_13Kernel_traitsI13__nv_bfloat16S2_S2_S2_fjLj4096ELj1ELj1ELj4ELj16ENS_18Kernel_traits_baseILj4096ES2_S2_S2_S2_fjLj128EEEEELb0ELb1ELb1EEEvNS_9FwdParamsE,"",@"SHT_CUDA_INFO"
	.sectionflags	@""
	.align	4


	//----- nvinfo : EIATTR_CUDA_API_VERSION
	.align		4
        /*0000*/ 	.byte	0x04, 0x37
        /*0002*/ 	.short	(.L_544 - .L_543)
.L_543:
        /*0004*/ 	.word	0x00000082


	//----- nvinfo : EIATTR_KPARAM_INFO
	.align		4
.L_544:
        /*0008*/ 	.byte	0x04, 0x17
        /*000a*/ 	.short	(.L_546 - .L_545)
.L_545:
        /*000c*/ 	.word	0x00000000
        /*0010*/ 	.short	0x0000
        /*0012*/ 	.short	0x0000
        /*0014*/ 	.byte	0x00, 0xf0, 0xa1, 0x03


	//----- nvinfo : EIATTR_SPARSE_MMA_MASK
	.align		4
.L_546:
        /*0018*/ 	.byte	0x03, 0x50
        /*001a*/ 	.short	0x0000


	//----- nvinfo : EIATTR_MAXREG_COUNT
	.align		4
        /*001c*/ 	.byte	0x03, 0x1b
        /*001e*/ 	.short	0x00ff


	//----- nvinfo : EIATTR_NUM_BARRIERS
	.align		4
        /*0020*/ 	.byte	0x02, 0x4c
        /*0022*/ 	.byte	0x01
	.zero		1


	//----- nvinfo : EIATTR_MERCURY_ISA_VERSION
	.align		4
        /*0024*/ 	.byte	0x03, 0x5f
        /*0026*/ 	.short	0x0101


	//----- nvinfo : EIATTR_COOP_GROUP_MASK_REGIDS
	.align		4
        /*0028*/ 	.byte	0x04, 0x29
        /*002a*/ 	.short	(.L_548 - .L_547)


	//   ....[0]....
.L_547:
        /*002c*/ 	.word	0xffffffff


	//   ....[1]....
        /*0030*/ 	.word	0xffffffff


	//   ....[2]....
        /*0034*/ 	.word	0xffffffff


	//   ....[3]....
        /*0038*/ 	.word	0xffffffff


	//   ....[4]....
        /*003c*/ 	.word	0xffffffff


	//   ....[5]....
        /*0040*/ 	.word	0xffffffff


	//   ....[6]....
        /*0044*/ 	.word	0xffffffff


	//   ....[7]....
        /*0048*/ 	.word	0xffffffff


	//   ....[8]....
        /*004c*/ 	.word	0xffffffff


	//   ....[9]....
        /*0050*/ 	.word	0xffffffff


	//   ....[10]....
        /*0054*/ 	.word	0xffffffff


	//   ....[11]....
        /*0058*/ 	.word	0xffffffff


	//   ....[12]....
        /*005c*/ 	.word	0xffffffff


	//   ....[13]....
        /*0060*/ 	.word	0xffffffff


	//   ....[14]....
        /*0064*/ 	.word	0xffffffff


	//   ....[15]....
        /*0068*/ 	.word	0xffffffff


	//   ....[16]....
        /*006c*/ 	.word	0xffffffff


	//   ....[17]....
        /*0070*/ 	.word	0xffffffff


	//----- nvinfo : EIATTR_COOP_GROUP_INSTR_OFFSETS
	.align		4
.L_548:
        /*0074*/ 	.byte	0x04, 0x28
        /*0076*/ 	.short	(.L_550 - .L_549)


	//   ....[0]....
.L_549:
        /*0078*/ 	.word	0x00002fc0


	//   ....[1]....
        /*007c*/ 	.word	0x00002fe0


	//   ....[2]....
        /*0080*/ 	.word	0x00003000


	//   ....[3]....
        /*0084*/ 	.word	0x00003020


	//   ....[4]....
        /*0088*/ 	.word	0x00003040


	//   ....[5]....
        /*008c*/ 	.word	0x00003470


	//   ....[6]....
        /*0090*/ 	.word	0x00003490


	//   ....[7]....
        /*0094*/ 	.word	0x000034b0


	//   ....[8]....
        /*0098*/ 	.word	0x000034e0


	//   ....[9]....
        /*009c*/ 	.word	0x00003520


	//   ....[10]....
        /*00a0*/ 	.word	0x000036d0


	//   ....[11]....
        /*00a4*/ 	.word	0x00003710


	//   ....[12]....
        /*00a8*/ 	.word	0x00003750


	//   ....[13]....
        /*00ac*/ 	.word	0x000037b0


	//   ....[14]....
        /*00b0*/ 	.word	0x00003890


	//   ....[15]....
        /*00b4*/ 	.word	0x000038b0


	//   ....[16]....
        /*00b8*/ 	.word	0x00003970


	//   ....[17]....
        /*00bc*/ 	.word	0x000039b0


	//----- nvinfo : EIATTR_VRC_CTA_INIT_COUNT
	.align		4
.L_550:
        /*00c0*/ 	.byte	0x02, 0x4a
	.zero		1
	.zero		1


	//----- nvinfo : EIATTR_EXIT_INSTR_OFFSETS
	.align		4
        /*00c4*/ 	.byte	0x04, 0x1c
        /*00c6*/ 	.short	(.L_552 - .L_551)


	//   ....[0]....
.L_551:
        /*00c8*/ 	.word	0x00000330


	//   ....[1]....
        /*00cc*/ 	.word	0x000046b0


	//----- nvinfo : EIATTR_MAX_THREADS
	.align		4
.L_552:
        /*00d0*/ 	.byte	0x04, 0x05
        /*00d2*/ 	.short	(.L_554 - .L_553)
.L_553:
        /*00d4*/ 	.word	0x00000080
        /*00d8*/ 	.word	0x00000001
        /*00dc*/ 	.word	0x00000001


	//----- nvinfo : EIATTR_CRS_STACK_SIZE
	.align		4
.L_554:
        /*00e0*/ 	.byte	0x04, 0x1e
        /*00e2*/ 	.short	(.L_556 - .L_555)
.L_555:
        /*00e4*/ 	.word	0x00000000


	//----- nvinfo : EIATTR_CBANK_PARAM_SIZE
	.align		4
.L_556:
        /*00e8*/ 	.byte	0x03, 0x19
        /*00ea*/ 	.short	0x00e8


	//----- nvinfo : EIATTR_PARAM_CBANK
	.align		4
        /*00ec*/ 	.byte	0x04, 0x0a
        /*00ee*/ 	.short	(.L_558 - .L_557)
	.align		4
.L_557:
        /*00f0*/ 	.word	index@(.nv.constant0._ZN10layer_norm31ln_parallel_residual_fwd_kernelINS_13Kernel_traitsI13__nv_bfloat16S2_S2_S2_fjLj4096ELj1ELj1ELj4ELj16ENS_18Kernel_traits_baseILj4096ES2_S2_S2_S2_fjLj128EEEEELb0ELb1ELb1EEEvNS_9FwdParamsE)
        /*00f4*/ 	.short	0x0380
        /*00f6*/ 	.short	0x00e8


	//----- nvinfo : EIATTR_SW_WAR
	.align		4
.L_558:
        /*00f8*/ 	.byte	0x04, 0x36
        /*00fa*/ 	.short	(.L_560 - .L_559)
.L_559:
        /*00fc*/ 	.word	0x00000008
.L_560:


//--------------------- .nv.info._ZN10layer_norm31ln_parallel_residual_fwd_kernelINS_13Kernel_traitsI13__nv_bfloat16S2_S2_S2_fjLj4096ELj1ELj1ELj4ELj16ENS_18Kernel_traits_baseILj4096ES2_S2_S2_S2_fjLj128EEEEELb1ELb0ELb0EEEvNS_9FwdParamsE --------------------------
	.section	.nv.info._ZN10layer_norm31ln_parallel_residual_fwd_kernelINS_13Kernel_traitsI13__nv_bfloat16S2_S2_S2_fjLj4096ELj1ELj1ELj4ELj16ENS_18Kernel_traits_baseILj4096ES2_S2_S2_S2_fjLj128EEEEELb1ELb0ELb0EEEvNS_9FwdParamsE,"",@"SHT_CUDA_INFO"
	.sectionflags	@""
	.align	4


	//----- nvinfo : EIATTR_CUDA_API_VERSION
	.align		4
        /*0000*/ 	.byte	0x04, 0x37
        /*0002*/ 	.short	(.L_562 - .L_561)
.L_561:
        /*0004*/ 	.word	0x00000082


	//----- nvinfo : EIATTR_KPARAM_INFO
	.align		4
.L_562:
        /*0008*/ 	.byte	0x04, 0x17
        /*000a*/ 	.short	(.L_564 - .L_563)
.L_563:
        /*000c*/ 	.word	0x00000000
        /*0010*/ 	.short	0x0000
        /*0012*/ 	.short	0x0000
        /*0014*/ 	.byte	0x00, 0xf0, 0xa1, 0x03


	//----- nvinfo : EIATTR_SPARSE_MMA_MASK
	.align		4
.L_564:
        /*0018*/ 	.byte	0x03, 0x50
        /*001a*/ 	.short	0x0000


	//----- nvinfo : EIATTR_MAXREG_COUNT
	.align		4
        /*001c*/ 	.byte	0x03, 0x1b
        /*001e*/ 	.short	0x00ff


	//----- nvinfo : EIATTR_NUM_BARRIERS
	.align		4
        /*0020*/ 	.byte	0x02, 0x4c
        /*0022*/ 	.byte	0x01
	.zero		1


	//----- nvinfo : EIATTR_MERCURY_ISA_VERSION
	.align		4
        /*0024*/ 	.byte	0x03, 0x5f
        /*0026*/ 	.short	0x0101


	//----- nvinfo : EIATTR_COOP_GROUP_MASK_REGIDS
	.align		4
        /*0028*/ 	.byte	0x04, 0x29
        /*002a*/ 	.short	(.L_566 - .L_565)


	//   ....[0]....
.L_565:
        /*002c*/ 	.word	0xffffffff


	//   ....[1]....
        /*0030*/ 	.word	0xffffffff


	//   ....[2]....
        /*0034*/ 	.word	0xffffffff


	//   ....[3]....
        /*0038*/ 	.word	0xffffffff


	//   ....[4]....
        /*003c*/ 	.word	0xffffffff


	//   ....[5]....
        /*0040*/ 	.word	0xffffffff


	//   ....[6]....
        /*0044*/ 	.word	0xffffffff


	//   ....[7]....
        /*0048*/ 	.word	0xffffffff


	//   ....[8]....
        /*004c*/ 	.word	0xffffffff


	//   ....[9]....
        /*0050*/ 	.word	0xffffffff


	//   ....[10]....
        /*0054*/ 	.word	0xffffffff


	//   ....[11]....
        /*0058*/ 	.word	0xffffffff


	//   ....[12]....
        /*005c*/ 	.word	0xffffffff


	//   ....[13]....
        /*0060*/ 	.word	0xffffffff


	//   ....[14]....
        /*0064*/ 	.word	0xffffffff


	//   ....[15]....
        /*0068*/ 	.word	0xffffffff


	//   ....[16]....
        /*006c*/ 	.word	0xffffffff


	//   ....[17]....
        /*0070*/ 	.word	0xffffffff


	//----- nvinfo : EIATTR_COOP_GROUP_INSTR_OFFSETS
	.align		4
.L_566:
        /*0074*/ 	.byte	0x04, 0x28
        /*0076*/ 	.short	(.L_568 - .L_567)


	//   ....[0]....
.L_567:
        /*0078*/ 	.word	0x00022210


	//   ....[1]....
        /*007c*/ 	.word	0x00022230


	//   ....[2]....
        /*0080*/ 	.word	0x00022250


	//   ....[3]....
        /*0084*/ 	.word	0x00022270


	//   ....[4]....
        /*0088*/ 	.word	0x00022290


	//   ....[5]....
        /*008c*/ 	.word	0x000226f0


	//   ....[6]....
        /*0090*/ 	.word	0x00022710


	//   ....[7]....
        /*0094*/ 	.word	0x00022740


	//   ....[8]....
        /*0098*/ 	.word	0x00022760


	//   ....[9]....
        /*009c*/ 	.word	0x000227a0


	//   ....[10]....
        /*00a0*/ 	.word	0x00022820


	//   ....[11]....
        /*00a4*/ 	.word	0x000228a0


	//   ....[12]....
        /*00a8*/ 	.word	0x000228d0


	//   ....[13]....
        /*00ac*/ 	.word	0x00022900


	//   ....[14]....
        /*00b0*/ 	.word	0x00022990


	//   ....[15]....
        /*00b4*/ 	.word	0x000229c0


	//   ....[16]....
        /*00b8*/ 	.word	0x00022a60


	//   ....[17]....
        /*00bc*/ 	.word	0x00022a90


	//----- nvinfo : EIATTR_VRC_CTA_INIT_COUNT
	.align		4
.L_568:
        /*00c0*/ 	.byte	0x02, 0x4a
	.zero		1
	.zero		1


	//----- nvinfo : EIATTR_EXIT_INSTR_OFFSETS
	.align		4
        /*00c4*/ 	.byte	0x04, 0x1c
        /*00c6*/ 	.short	(.L_570 - .L_569)


	//   ....[0]....
.L_569:
        /*00c8*/ 	.word	0x00001320


	//   ....[1]....
        /*00cc*/ 	.word	0x00024030


	//----- nvinfo : EIATTR_MAX_THREADS
	.align		4
.L_570:
        /*00d0*/ 	.byte	0x04, 0x05
        /*00d2*/ 	.short	(.L_572 - .L_571)
.L_571:
        /*00d4*/ 	.word	0x00000080
        /*00d8*/ 	.word	0x00000001
        /*00dc*/ 	.word	0x00000001


	//----- nvinfo : EIATTR_CRS_STACK_SIZE
	.align		4
.L_572:
        /*00e0*/ 	.byte	0x04, 0x1e
        /*00e2*/ 	.short	(.L_574 - .L_573)
.L_573:
        /*00e4*/ 	.word	0x00000000


	//----- nvinfo : EIATTR_CBANK_PARAM_SIZE
	.align		4
.L_574:
        /*00e8*/ 	.byte	0x03, 0x19
        /*00ea*/ 	.short	0x00e8


	//----- nvinfo : EIATTR_PARAM_CBANK
	.align		4
        /*00ec*/ 	.byte	0x04, 0x0a
        /*00ee*/ 	.short	(.L_576 - .L_575)
	.align		4
.L_575:
        /*00f0*/ 	.word	index@(.nv.constant0._ZN10layer_norm31ln_parallel_residual_fwd_kernelINS_13Kernel_traitsI13__nv_bfloat16S2_S2_S2_fjLj4096ELj1ELj1ELj4ELj16ENS_18Kernel_traits_baseILj4096ES2_S2_S2_S2_fjLj128EEEEELb1ELb0ELb0EEEvNS_9FwdParamsE)
        /*00f4*/ 	.short	0x0380
        /*00f6*/ 	.short	0x00e8


	//----- nvinfo : EIATTR_SW_WAR
	.align		4
.L_576:
        /*00f8*/ 	.byte	0x04, 0x36
        /*00fa*/ 	.short	(.L_578 - .L_577)
.L_577:
        /*00fc*/ 	.word	0x00000008
.L_578:


//--------------------- .nv.info._ZN10layer_norm31ln_parallel_residual_fwd_kernelINS_13Kernel_traitsI13__nv_bfloat16S2_S2_S2_fjLj4096ELj1ELj1ELj4ELj16ENS_18Kernel_traits_baseILj4096ES2_S2_S2_S2_fjLj128EEEEELb1ELb0ELb1EEEvNS_9FwdParamsE --------------------------
	.section	.nv.info._ZN10layer_norm31ln_parallel_residual_fwd_kernelINS_13Kernel_traitsI13__nv_bfloat16S2_S2_S2_fjLj4096ELj1ELj1ELj4ELj16ENS_18Kernel_traits_baseILj4096ES2_S2_S2_S2_fjLj128EEEEELb1ELb0ELb1EEEvNS_9FwdParamsE,"",@"SHT_CUDA_INFO"
	.sectionflags	@""
	.align	4


	//----- nvinfo : EIATTR_CUDA_API_VERSION
	.align		4
        /*0000*/ 	.byte	0x04, 0x37
        /*0002*/ 	.short	(.L_580 - .L_579)
.L_579:
        /*0004*/ 	.word	0x00000082


	//----- nvinfo : EIATTR_KPARAM_INFO
	.align		4
.L_580:
        /*0008*/ 	.byte	0x04, 0x17
        /*000a*/ 	.short	(.L_582 - .L_581)
.L_581:
        /*000c*/ 	.word	0x00000000
        /*0010*/ 	.short	0x0000
        /*0012*/ 	.short	0x0000
        /*0014*/ 	.byte	0x00, 0xf0, 0xa1, 0x03


	//----- nvinfo : EIATTR_SPARSE_MMA_MASK
	.align		4
.L_582:
        /*0018*/ 	.byte	0x03, 0x50
        /*001a*/ 	.short	0x0000


	//----- nvinfo : EIATTR_MAXREG_COUNT
	.align		4
        /*001c*/ 	.byte	0x03, 0x1b
        /*001e*/ 	.short	0x00ff


	//----- nvinfo : EIATTR_NUM_BARRIERS
	.align		4
        /*0020*/ 	.byte	0x02, 0x4c
        /*0022*/ 	.byte	0x01
	.zero		1


	//----- nvinfo : EIATTR_MERCURY_ISA_VERSION
	.align		4
        /*0024*/ 	.byte	0x03, 0x5f
        /*0026*/ 	.short	0x0101


	//----- nvinfo : EIATTR_COOP_GROUP_MASK_REGIDS
	.align		4
        /*0028*/ 	.byte	0x04, 0x29
        /*002a*/ 	.short	(.L_584 - .L_583)


	//   ....[0]....
.L_583:
        /*002c*/ 	.word	0xffffffff


	//   ....[1]....
        /*0030*/ 	.word	0xffffffff


	//   ....[2]....
        /*0034*/ 	.word	0xffffffff


	//   ....[3]....
        /*0038*/ 	.word	0xffffffff


	//   ....[4]....
        /*003c*/ 	.word	0xffffffff


	//   ....[5]....
        /*0040*/ 	.word	0xffffffff


	//   ....[6]....
        /*0044*/ 	.word	0xffffffff


	//   ....[7]....
        /*0048*/ 	.word	0xffffffff


	//   ....[8]....
        /*004c*/ 	.word	0xffffffff


	//   ....[9]....
        /*0050*/ 	.word	0xffffffff


	//   ....[10]....
        /*0054*/ 	.word	0xffffffff


	//   ....[11]....
        /*0058*/ 	.word	0xffffffff


	//   ....[12]....
        /*005c*/ 	.word	0xffffffff


	//   ....[13]....
        /*0060*/ 	.word	0xffffffff


	//   ....[14]....
        /*0064*/ 	.word	0xffffffff


	//   ....[15]....
        /*0068*/ 	.word	0xffffffff


	//   ....[16]....
        /*006c*/ 	.word	0xffffffff


	//   ....[17]....
        /*0070*/ 	.word	0xffffffff


	//----- nvinfo : EIATTR_COOP_GROUP_INSTR_OFFSETS
	.align		4
.L_584:
        /*0074*/ 	.byte	0x04, 0x28
        /*0076*/ 	.short	(.L_586 - .L_585)


	//   ....[0]....
.L_585:
        /*0078*/ 	.word	0x0001fbc0


	//   ....[1]....
        /*007c*/ 	.word	0x0001fbe0


	//   ....[2]....
        /*0080*/ 	.word	0x0001fc00


	//   ....[3]....
        /*0084*/ 	.word	0x0001fc20


	//   ....[4]....
        /*0088*/ 	.word	0x0001fc40


	//   ....[5]....
        /*008c*/ 	.word	0x00020070


	//   ....[6]....
        /*0090*/ 	.word	0x00020090


	//   ....[7]....
        /*0094*/ 	.word	0x000200c0


	//   ....[8]....
        /*0098*/ 	.word	0x000200e0


	//   ....[9]....
        /*009c*/ 	.word	0x00020120


	//   ....[10]....
        /*00a0*/ 	.word	0x00020190


	//   ....[11]....
        /*00a4*/ 	.word	0x00020200


	//   ....[12]....
        /*00a8*/ 	.word	0x00020240


	//   ....[13]....
        /*00ac*/ 	.word	0x00020260


	//   ....[14]....
        /*00b0*/ 	.word	0x00020300


	//   ....[15]....
        /*00b4*/ 	.word	0x00020340


	//   ....[16]....
        /*00b8*/ 	.word	0x000203e0


	//   ....[17]....
        /*00bc*/ 	.word	0x00020420


	//----- nvinfo : EIATTR_VRC_CTA_INIT_COUNT
	.align		4
.L_586:
        /*00c0*/ 	.byte	0x02, 0x4a
	.zero		1
	.zero		1


	//----- nvinfo : EIATTR_EXIT_INSTR_OFFSETS
	.align		4
        /*00c4*/ 	.byte	0x04, 0x1c
        /*00c6*/ 	.short	(.L_588 - .L_587)


	//   ....[0]....
.L_587:
        /*00c8*/ 	.word	0x00000a30


	//   ....[1]....
        /*00cc*/ 	.word	0x00021750


	//----- nvinfo : EIATTR_MAX_THREADS
	.align		4
.L_588:
        /*00d0*/ 	.byte	0x04, 0x05
        /*00d2*/ 	.short	(.L_590 - .L_589)
.L_589:
        /*00d4*/ 	.word	0x00000080
        /*00d8*/ 	.word	0x00000001
        /*00dc*/ 	.word	0x00000001


	//----- nvinfo : EIATTR_CBANK_PARAM_SIZE
	.align		4
.L_590:
        /*00e0*/ 	.byte	0x03, 0x19
        /*00e2*/ 	.short	0x00e8


	//----- nvinfo : EIATTR_PARAM_CBANK
	.align		4
        /*00e4*/ 	.byte	0x04, 0x0a
        /*00e6*/ 	.short	(.L_592 - .L_591)
	.align		4
.L_591:
        /*00e8*/ 	.word	index@(.nv.constant0._ZN10layer_norm31ln_parallel_residual_fwd_kernelINS_13Kernel_traitsI13__nv_bfloat16S2_S2_S2_fjLj4096ELj1ELj1ELj4ELj16ENS_18Kernel_traits_baseILj4096ES2_S2_S2_S2_fjLj128EEEEELb1ELb0ELb1EEEvNS_9FwdParamsE)
        /*00ec*/ 	.short	0x0380
        /*00ee*/ 	.short	0x00e8


	//----- nvinfo : EIATTR_SW_WAR
	.align		4
.L_592:
        /*00f0*/ 	.byte	0x04, 0x36
        /*00f2*/ 	.short	(.L_594 - .L_593)
.L_593:
        /*00f4*/ 	.word	0x00000008
.L_594:


//--------------------- .nv.info._ZN10layer_norm31ln_parallel_residual_fwd_kernelINS_13Kernel_traitsI13__nv_bfloat16S2_S2_S2_fjLj4096ELj1ELj1ELj4ELj16ENS_18Kernel_traits_baseILj4096ES2_S2_S2_S2_fjLj128EEEEELb1ELb1ELb0EEEvNS_9FwdParamsE --------------------------
	.section	.nv.info._ZN10layer_norm31ln_parallel_residual_fwd_kernelINS_13Kernel_traitsI13__nv_bfloat16S2_S2_S2_fjLj4096ELj1ELj1ELj4ELj16ENS_18Kernel_traits_baseILj4096ES2_S2_S2_S2_fjLj128EEEEELb1ELb1ELb0EEEvNS_9FwdParamsE,"",@"SHT_CUDA_INFO"
	.sectionflags	@""
	.align	4


	//----- nvinfo : EIATTR_CUDA_API_VERSION
	.align		4
        /*0000*/ 	.byte	0x04, 0x37
        /*0002*/ 	.short	(.L_596 - .L_595)
.L_595:
        /*0004*/ 	.word	0x00000082


	//----- nvinfo : EIATTR_KPARAM_INFO
	.align		4
.L_596:
        /*0008*/ 	.byte	0x04, 0x17
        /*000a*/ 	.short	(.L_598 - .L_597)
.L_597:
        /*000c*/ 	.word	0x00000000
        /*0010*/ 	.short	0x0000
        /*0012*/ 	.short	0x0000
        /*0014*/ 	.byte	0x00, 0xf0, 0xa1, 0x03


	//----- nvinfo : EIATTR_SPARSE_MMA_MASK
	.align		4
.L_598:
        /*0018*/ 	.byte	0x03, 0x50
        /*001a*/ 	.short	0x0000


	//----- nvinfo : EIATTR_MAXREG_COUNT
	.align		4
        /*001c*/ 	.byte	0x03, 0x1b
        /*001e*/ 	.short	0x00ff


	//----- nvinfo : EIATTR_NUM_BARRIERS
	.align		4
        /*0020*/ 	.byte	0x02, 0x4c
        /*0022*/ 	.byte	0x01
	.zero		1


	//----- nvinfo : EIATTR_MERCURY_ISA_VERSION
	.align		4
        /*0024*/ 	.byte	0x03, 0x5f
        /*0026*/ 	.short	0x0101


	//----- nvinfo : EIATTR_COOP_GROUP_MASK_REGIDS
	.align		4
        /*0028*/ 	.byte	0x04, 0x29
        /*002a*/ 	.short	(.L_600 - .L_599)


	//   ....[0]....
.L_599:
        /*002c*/ 	.word	0xffffffff


	//   ....[1]....
        /*0030*/ 	.word	0xffffffff


	//   ....[2]....
        /*0034*/ 	.word	0xffffffff


	//   ....[3]....
        /*0038*/ 	.word	0xffffffff


	//   ....[4]....
        /*003c*/ 	.word	0xffffffff


	//   ....[5]....
        /*0040*/ 	.word	0xffffffff


	//   ....[6]....
        /*0044*/ 	.word	0xffffffff


	//   ....[7]....
        /*0048*/ 	.word	0xffffffff


	//   ....[8]....
        /*004c*/ 	.word	0xffffffff


	//   ....[9]....
        /*0050*/ 	.word	0xffffffff


	//   ....[10]....
        /*0054*/ 	.word	0xffffffff


	//   ....[11]....
        /*0058*/ 	.word	0xffffffff


	//   ....[12]....
        /*005c*/ 	.word	0xffffffff


	//   ....[13]....
        /*0060*/ 	.word	0xffffffff


	//   ....[14]....
        /*0064*/ 	.word	0xffffffff


	//   ....[15]....
        /*0068*/ 	.word	0xffffffff


	//   ....[16]....
        /*006c*/ 	.word	0xffffffff


	//   ....[17]....
        /*0070*/ 	.word	0xffffffff


	//----- nvinfo : EIATTR_COOP_GROUP_INSTR_OFFSETS
	.align		4
.L_600:
        /*0074*/ 	.byte	0x04, 0x28
        /*0076*/ 	.short	(.L_602 - .L_601)


	//   ....[0]....
.L_601:
        /*0078*/ 	.word	0x00021550


	//   ....[1]....
        /*007c*/ 	.word	0x00021570


	//   ....[2]....
        /*0080*/ 	.word	0x00021590


	//   ....[3]....
        /*0084*/ 	.word	0x000215b0


	//   ....[4]....
        /*0088*/ 	.word	0x000215d0


	//   ....[5]....
        /*008c*/ 	.word	0x00021a10


	//   ....[6]....
        /*0090*/ 	.word	0x00021a30


	//   ....[7]....
        /*0094*/ 	.word	0x00021a50


	//   ....[8]....
        /*0098*/ 	.word	0x00021a80


	//   ....[9]....
        /*009c*/ 	.word	0x00021ab0


	//   ....[10]....
        /*00a0*/ 	.word	0x00021b90


	//   ....[11]....
        /*00a4*/ 	.word	0x00021c00


	//   ....[12]....
        /*00a8*/ 	.word	0x00021c40


	//   ....[13]....
        /*00ac*/ 	.word	0x00021c60


	//   ....[14]....
        /*00b0*/ 	.word	0x00021cf0


	//   ....[15]....
        /*00b4*/ 	.word	0x00021d20


	//   ....[16]....
        /*00b8*/ 	.word	0x00021dc0


	//   ....[17]....
        /*00bc*/ 	.word	0x00021df0


	//----- nvinfo : EIATTR_VRC_CTA_INIT_COUNT
	.align		4
.L_602:
        /*00c0*/ 	.byte	0x02, 0x4a
	.zero		1
	.zero		1


	//----- nvinfo : EIATTR_EXIT_INSTR_OFFSETS
	.align		4
        /*00c4*/ 	.byte	0x04, 0x1c
        /*00c6*/ 	.short	(.L_604 - .L_603)


	//   ....[0]....
.L_603:
        /*00c8*/ 	.word	0x000007d0


	//   ....[1]....
        /*00cc*/ 	.word	0x00022c70


	//----- nvinfo : EIATTR_MAX_THREADS
	.align		4
.L_604:
        /*00d0*/ 	.byte	0x04, 0x05
        /*00d2*/ 	.short	(.L_606 - .L_605)
.L_605:
        /*00d4*/ 	.word	0x00000080
        /*00d8*/ 	.word	0x00000001
        /*00dc*/ 	.word	0x00000001


	//----- nvinfo : EIATTR_CRS_STACK_SIZE
	.align		4
.L_606:
        /*00e0*/ 	.byte	0x04, 0x1e
        /*00e2*/ 	.short	(.L_608 - .L_607)
.L_607:
        /*00e4*/ 	.word	0x00000000


	//----- nvinfo : EIATTR_CBANK_PARAM_SIZE
	.align		4
.L_608:
        /*00e8*/ 	.byte	0x03, 0x19
        /*00ea*/ 	.short	0x00e8


	//----- nvinfo : EIATTR_PARAM_CBANK
	.align		4
        /*00ec*/ 	.byte	0x04, 0x0a
        /*00ee*/ 	.short	(.L_610 - .L_609)
	.align		4
.L_609:
        /*00f0*/ 	.word	index@(.nv.constant0._ZN10layer_norm31ln_parallel_residual_fwd_kernelINS_13Kernel_traitsI13__nv_bfloat16S2_S2_S2_fjLj4096ELj1ELj1ELj4ELj16ENS_18Kernel_traits_baseILj4096ES2_S2_S2_S2_fjLj128EEEEELb1ELb1ELb0EEEvNS_9FwdParamsE)
        /*00f4*/ 	.short	0x0380
        /*00f6*/ 	.short	0x00e8


	//----- nvinfo : EIATTR_SW_WAR
	.align		4
.L_610:
        /*00f8*/ 	.byte	0x04, 0x36
        /*00fa*/ 	.short	(.L_612 - .L_611)
.L_611:
        /*00fc*/ 	.word	0x00000008
.L_612:


//--------------------- .nv.info._ZN10layer_norm31ln_parallel_residual_fwd_kernelINS_13Kernel_traitsI13__nv_bfloat16S2_S2_S2_fjLj4096ELj1ELj1ELj4ELj16ENS_18Kernel_traits_baseILj4096ES2_S2_S2_S2_fjLj128EEEEELb1ELb1ELb1EEEvNS_9FwdParamsE --------------------------
	.section	.nv.info._ZN10layer_norm31ln_parallel_residual_fwd_kernelINS_13Kernel_traitsI13__nv_bfloat16S2_S2_S2_fjLj4096ELj1ELj1ELj4ELj16ENS_18Kernel_traits_baseILj4096ES2_S2_S2_S2_fjLj128EEEEELb1ELb1ELb1EEEvNS_9FwdParamsE,"",@"SHT_CUDA_INFO"
	.sectionflags	@""
	.align	4


	//----- nvinfo : EIATTR_CUDA_API_VERSION
	.align		4
        /*0000*/ 	.byte	0x04, 0x37
        /*0002*/ 	.short	(.L_614 - .L_613)
.L_613:
        /*0004*/ 	.word	0x00000082


	//----- nvinfo : EIATTR_KPARAM_INFO
	.align		4
.L_614:
        /*0008*/ 	.byte	0x04, 0x17
        /*000a*/ 	.short	(.L_616 - .L_615)
.L_615:
        /*000c*/ 	.word	0x00000000
        /*0010*/ 	.short	0x0000
        /*0012*/ 	.short	0x0000
        /*0014*/ 	.byte	0x00, 0xf0, 0xa1, 0x03


	//----- nvinfo : EIATTR_SPARSE_MMA_MASK
	.align		4
.L_616:
        /*0018*/ 	.byte	0x03, 0x50
        /*001a*/ 	.short	0x0000


	//----- nvinfo : EIATTR_MAXREG_COUNT
	.align		4
        /*001c*/ 	.byte	0x03, 0x1b
        /*001e*/ 	.short	0x00ff


	//----- nvinfo : EIATTR_NUM_BARRIERS
	.align		4
        /*0020*/ 	.byte	0x02, 0x4c
        /*0022*/ 	.byte	0x01
	.zero		1


	//----- nvinfo : EIATTR_MERCURY_ISA_VERSION
	.align		4
        /*0024*/ 	.byte	0x03, 0x5f
        /*0026*/ 	.short	0x0101


	//----- nvinfo : EIATTR_COOP_GROUP_MASK_REGIDS
	.align		4
        /*0028*/ 	.byte	0x04, 0x29
        /*002a*/ 	.short	(.L_618 - .L_617)


	//   ....[0]....
.L_617:
        /*002c*/ 	.word	0xffffffff


	//   ....[1]....
        /*0030*/ 	.word	0xffffffff


	//   ....[2]....
        /*0034*/ 	.word	0xffffffff


	//   ....[3]....
        /*0038*/ 	.word	0xffffffff


	//   ....[4]....
        /*003c*/ 	.word	0xffffffff


	//   ....[5]....
        /*0040*/ 	.word	0xffffffff


	//   ....[6]....
        /*0044*/ 	.word	0xffffffff


	//   ....[7]....
        /*0048*/ 	.word	0xffffffff


	//   ....[8]....
        /*004c*/ 	.word	0xffffffff


	//   ....[9]....
        /*0050*/ 	.word	0xffffffff


	//   ....[10]....
        /*0054*/ 	.word	0xffffffff


	//   ....[11]....
        /*0058*/ 	.word	0xffffffff


	//   ....[12]....
        /*005c*/ 	.word	0xffffffff


	//   ....[13]....
        /*0060*/ 	.word	0xffffffff


	//   ....[14]....
        /*0064*/ 	.word	0xffffffff


	//   ....[15]....
        /*0068*/ 	.word	0xffffffff


	//   ....[16]....
        /*006c*/ 	.word	0xffffffff


	//   ....[17]....
        /*0070*/ 	.word	0xffffffff


	//----- nvinfo : EIATTR_COOP_GROUP_INSTR_OFFSETS
	.align		4
.L_618:
        /*0074*/ 	.byte	0x04, 0x28
        /*0076*/ 	.short	(.L_620 - .L_619)


	//   ....[0]....
.L_619:
        /*0078*/ 	.word	0x0001f110


	//   ....[1]....
        /*007c*/ 	.word	0x0001f130


	//   ....[2]....
        /*0080*/ 	.word	0x0001f150


	//   ....[3]....
        /*0084*/ 	.word	0x0001f170


	//   ....[4]....
        /*0088*/ 	.word	0x0001f190


	//   ....[5]....
        /*008c*/ 	.word	0x0001f5c0


	//   ....[6]....
        /*0090*/ 	.word	0x0001f5f0


	//   ....[7]....
        /*0094*/ 	.word	0x0001f630


	//   ....[8]....
        /*0098*/ 	.word	0x0001f650


	//   ....[9]....
        /*009c*/ 	.word	0x0001f690


	//   ....[10]....
        /*00a0*/ 	.word	0x0001f720


	//   ....[11]....
        /*00a4*/ 	.word	0x0001f790


	//   ....[12]....
        /*00a8*/ 	.word	0x0001f7d0


	//   ....[13]....
        /*00ac*/ 	.word	0x0001f7f0


	//   ....[14]....
        /*00b0*/ 	.word	0x0001f880


	//   ....[15]....
        /*00b4*/ 	.word	0x0001f8b0


	//   ....[16]....
        /*00b8*/ 	.word	0x0001f950


	//   ....[17]....
        /*00bc*/ 	.word	0x0001f980


	//----- nvinfo : EIATTR_VRC_CTA_INIT_COUNT
	.align		4
.L_620:
        /*00c0*/ 	.byte	0x02, 0x4a
	.zero		1
	.zero		1


	//----- nvinfo : EIATTR_EXIT_INSTR_OFFSETS
	.align		4
        /*00c4*/ 	.byte	0x04, 0x1c
        /*00c6*/ 	.short	(.L_622 - .L_621)


	//   ....[0]....
.L_621:
        /*00c8*/ 	.word	0x00000270


	//   ....[1]....
        /*00cc*/ 	.word	0x00020660


	//----- nvinfo : EIATTR_MAX_THREADS
	.align		4
.L_622:
        /*00d0*/ 	.byte	0x04, 0x05
        /*00d2*/ 	.short	(.L_624 - .L_623)
.L_623:
        /*00d4*/ 	.word	0x00000080
        /*00d8*/ 	.word	0x00000001
        /*00dc*/ 	.word	0x00000001


	//----- nvinfo : EIATTR_CBANK_PARAM_SIZE
	.align		4
.L_624:
        /*00e0*/ 	.byte	0x03, 0x19
        /*00e2*/ 	.short	0x00e8


	//----- nvinfo : EIATTR_PARAM_CBANK
	.align		4
        /*00e4*/ 	.byte	0x04, 0x0a
        /*00e6*/ 	.short	(.L_626 - .L_625)
	.align		4
.L_625:
        /*00e8*/ 	.word	index@(.nv.constant0._ZN10layer_norm31ln_parallel_residual_fwd_kernelINS_13Kernel_traitsI13__nv_bfloat16S2_S2_S2_fjLj4096ELj1ELj1ELj4ELj16ENS_18Kernel_traits_baseILj4096ES2_S2_S2_S2_fjLj128EEEEELb1ELb1ELb1EEEvNS_9FwdParamsE)
        /*00ec*/ 	.short	0x0380
        /*00ee*/ 	.short	0x00e8


	//----- nvinfo : EIATTR_SW_WAR
	.align		4
.L_626:
        /*00f0*/ 	.byte	0x04, 0x36
        /*00f2*/ 	.short	(.L_628 - .L_627)
.L_627:
        /*00f4*/ 	.word	0x00000008
.L_628:


//--------------------- .nv.info._ZN10layer_norm31ln_parallel_residual_fwd_kernelINS_13Kernel_traitsI6__halfS2_S2_S2_fjLj4096ELj1ELj1ELj4ELj16ENS_18Kernel_traits_baseILj4096ES2_S2_S2_S2_fjLj128EEEEELb0ELb0ELb0EEEvNS_9FwdParamsE --------------------------
	.section	.nv.info._ZN10layer_norm31ln_parallel_residual_fwd_kernelINS_13Kernel_traitsI6__halfS2_S2_S2_fjLj4096ELj1ELj1ELj4ELj16ENS_18Kernel_traits_baseILj4096ES2_S2_S2_S2_fjLj128EEEEELb0ELb0ELb0EEEvNS_9FwdParamsE,"",@"SHT_CUDA_INFO"
	.sectionflags	@""
	.align	4


	//----- nvinfo : EIATTR_CUDA_API_VERSION
	.align		4
        /*0000*/ 	.byte	0x04, 0x37
        /*0002*/ 	.short	(.L_630 - .L_629)
.L_629:
        /*0004*/ 	.word	0x00000082


	//----- nvinfo : EIATTR_KPARAM_INFO
	.align		4
.L_630:
        /*0008*/ 	.byte	0x04, 0x17
        /*000a*/ 	.short	(.L_632 - .L_631)
.L_631:
        /*000c*/ 	.word	0x00000000
        /*0010*/ 	.short	0x0000
        /*0012*/ 	.short	0x0000
        /*0014*/ 	.byte	0x00, 0xf0, 0xa1, 0x03


	//----- nvinfo : EIATTR_SPARSE_MMA_MASK
	.align		4
.L_632:
        /*0018*/ 	.byte	0x03, 0x50
        /*001a*/ 	.short	0x0000


	//----- nvinfo : EIATTR_MAXREG_COUNT
	.align		4
        /*001c*/ 	.byte	0x03, 0x1b
        /*001e*/ 	.short	0x00ff


	//----- nvinfo : EIATTR_NUM_BARRIERS
	.align		4
        /*0020*/ 	.byte	0x02, 0x4c
        /*0022*/ 	.byte	0x01
	.zero		1


	//----- nvinfo : EIATTR_MERCURY_ISA_VERSION
	.align		4
        /*0024*/ 	.byte	0x03, 0x5f
        /*0026*/ 	.short	0x0101


	//----- nvinfo : EIATTR_COOP_GROUP_MASK_REGIDS
	.align		4
        /*0028*/ 	.byte	0x04, 0x29
        /*002a*/ 	.short	(.L_634 - .L_633)


	//   ....[0]....
.L_633:
        /*002c*/ 	.word	0xffffffff


	//   ....[1]....
        /*0030*/ 	.word	0xffffffff


	//   ....[2]....
        /*0034*/ 	.word	0xffffffff


	//   ....[3]....
        /*0038*/ 	.word	0xffffffff


	//   ....[4]....
        /*003c*/ 	.word	0xffffffff


	//   ....[5]....
        /*0040*/ 	.word	0xffffffff


	//   ....[6]....
        /*0044*/ 	.word	0xffffffff


	//   ....[7]....
        /*0048*/ 	.word	0xffffffff


	//   ....[8]....
        /*004c*/ 	.word	0xffffffff


	//   ....[9]....
        /*0050*/ 	.word	0xffffffff


	//   ....[10]....
        /*0054*/ 	.word	0xffffffff


	//   ....[11]....
        /*0058*/ 	.word	0xffffffff


	//   ....[12]....
        /*005c*/ 	.word	0xffffffff


	//   ....[13]....
        /*0060*/ 	.word	0xffffffff


	//   ....[14]....
        /*0064*/ 	.word	0xffffffff


	//   ....[15]....
        /*0068*/ 	.word	0xffffffff


	//   ....[16]....
        /*006c*/ 	.word	0xffffffff


	//   ....[17]....
        /*0070*/ 	.word	0xffffffff


	//----- nvinfo : EIATTR_COOP_GROUP_INSTR_OFFSETS
	.align		4
.L_634:
        /*0074*/ 	.byte	0x04, 0x28
        /*0076*/ 	.short	(.L_636 - .L_635)


	//   ....[0]....
.L_635:
        /*0078*/ 	.word	0x000037b0


	//   ....[1]....
        /*007c*/ 	.word	0x000037d0


	//   ....[2]....
        /*0080*/ 	.word	0x000037f0


	//   ....[3]....
        /*0084*/ 	.word	0x00003810


	//   ....[4]....
        /*0088*/ 	.word	0x00003830


	//   ....[5]....
        /*008c*/ 	.word	0x00003c80


	//   ....[6]....
        /*0090*/ 	.word	0x00003ca0


	//   ....[7]....
        /*0094*/ 	.word	0x00003cc0


	//   ....[8]....
        /*0098*/ 	.word	0x00003cf0


	//   ....[9]....
        /*009c*/ 	.word	0x00003d20


	//   ....[10]....
        /*00a0*/ 	.word	0x00003ed0


	//   ....[11]....
        /*00a4*/ 	.word	0x00003f10


	//   ....[12]....
        /*00a8*/ 	.word	0x00003f20


	//   ....[13]....
        /*00ac*/ 	.word	0x00003f60


	//   ....[14]....
        /*00b0*/ 	.word	0x00004030


	//   ....[15]....
        /*00b4*/ 	.word	0x00004060


	//   ....[16]....
        /*00b8*/ 	.word	0x00004110


	//   ....[17]....
        /*00bc*/ 	.word	0x00004140


	//----- nvinfo : EIATTR_VRC_CTA_INIT_COUNT
	.align		4
.L_636:
        /*00c0*/ 	.byte	0x02, 0x4a
	.zero		1
	.zero		1


	//----- nvinfo : EIATTR_EXIT_INSTR_OFFSETS
	.align		4
        /*00c4*/ 	.byte	0x04, 0x1c
        /*00c6*/ 	.short	(.L_638 - .L_637)


	//   ....[0]....
.L_637:
        /*00c8*/ 	.word	0x000010d0


	//   ....[1]....
        /*00cc*/ 	.word	0x000056b0


	//----- nvinfo : EIATTR_MAX_THREADS
	.align		4
.L_638:
        /*00d0*/ 	.byte	0x04, 0x05
        /*00d2*/ 	.short	(.L_640 - .L_639)
.L_639:
        /*00d4*/ 	.word	0x00000080
        /*00d8*/ 	.word	0x00000001
        /*00dc*/ 	.word	0x00000001


	//----- nvinfo : EIATTR_CRS_STACK_SIZE
	.align		4
.L_640:
        /*00e0*/ 	.byte	0x04, 0x1e
        /*00e2*/ 	.short	(.L_642 - .L_641)
.L_641:
        /*00e4*/ 	.word	0x00000000


	//----- nvinfo : EIATTR_CBANK_PARAM_SIZE
	.align		4
.L_642:
        /*00e8*/ 	.byte	0x03, 0x19
        /*00ea*/ 	.short	0x00e8


	//----- nvinfo : EIATTR_PARAM_CBANK
	.align		4
        /*00ec*/ 	.byte	0x04, 0x0a
        /*00ee*/ 	.short	(.L_644 - .L_643)
	.align		4
.L_643:
        /*00f0*/ 	.word	index@(.nv.constant0._ZN10layer_norm31ln_parallel_residual_fwd_kernelINS_13Kernel_traitsI6__halfS2_S2_S2_fjLj4096ELj1ELj1ELj4ELj16ENS_18Kernel_traits_baseILj4096ES2_S2_S2_S2_fjLj128EEEEELb0ELb0ELb0EEEvNS_9FwdParamsE)
        /*00f4*/ 	.short	0x0380
        /*00f6*/ 	.short	0x00e8


	//----- nvinfo : EIATTR_SW_WAR
	.align		4
.L_644:
        /*00f8*/ 	.byte	0x04, 0x36
        /*00fa*/ 	.short	(.L_646 - .L_645)
.L_645:
        /*00fc*/ 	.word	0x00000008
.L_646:


//--------------------- .nv.info._ZN10layer_norm31ln_parallel_residual_fwd_kernelINS_13Kernel_traitsI6__halfS2_S2_S2_fjLj4096ELj1ELj1ELj4ELj16ENS_18Kernel_traits_baseILj4096ES2_S2_S2_S2_fjLj128EEEEELb0ELb0ELb1EEEvNS_9FwdParamsE --------------------------
	.section	.nv.info._ZN10layer_norm31ln_parallel_residual_fwd_kernelINS_13Kernel_traitsI6__halfS2_S2_S2_fjLj4096ELj1ELj1ELj4ELj16ENS_18Kernel_traits_baseILj4096ES2_S2_S2_S2_fjLj128EEEEELb0ELb0ELb1EEEvNS_9FwdParamsE,"",@"SHT_CUDA_INFO"
	.sectionflags	@""
	.align	4


	//----- nvinfo : EIATTR_CUDA_API_VERSION
	.align		4
        /*0000*/ 	.byte	0x04, 0x37
        /*0002*/ 	.short	(.L_648 - .L_647)
.L_647:
        /*0004*/ 	.word	0x00000082


	//----- nvinfo : EIATTR_KPARAM_INFO
	.align		4
.L_648:
        /*0008*/ 	.byte	0x04, 0x17
        /*000a*/ 	.short	(.L_650 - .L_649)
.L_649:
        /*000c*/ 	.word	0x00000000
        /*0010*/ 	.short	0x0000
        /*0012*/ 	.short	0x0000
        /*0014*/ 	.byte	0x00, 0xf0, 0xa1, 0x03


	//----- nvinfo : EIATTR_SPARSE_MMA_MASK
	.align		4
.L_650:
        /*0018*/ 	.byte	0x03, 0x50
        /*001a*/ 	.short	0x0000


	//----- nvinfo : EIATTR_MAXREG_COUNT
	.align		4
        /*001c*/ 	.byte	0x03, 0x1b
        /*001e*/ 	.short	0x00ff


	//----- nvinfo : EIATTR_NUM_BARRIERS
	.align		4
        /*0020*/ 	.byte	0x02, 0x4c
        /*0022*/ 	.byte	0x01
	.zero		1


	//----- nvinfo : EIATTR_MERCURY_ISA_VERSION
	.align		4
        /*0024*/ 	.byte	0x03, 0x5f
        /*0026*/ 	.short	0x0101


	//----- nvinfo : EIATTR_COOP_GROUP_MASK_REGIDS
	.align		4
        /*0028*/ 	.byte	0x04, 0x29
        /*002a*/ 	.short	(.L_652 - .L_651)


	//   ....[0]....
.L_651:
        /*002c*/ 	.word	0xffffffff


	//   ....[1]....
        /*0030*/ 	.word	0xffffffff


	//   ....[2]....
        /*0034*/ 	.word	0xffffffff


	//   ....[3]....
        /*0038*/ 	.word	0xffffffff


	//   ....[4]....
        /*003c*/ 	.word	0xffffffff


	//   ....[5]....
        /*0040*/ 	.word	0xffffffff


	//   ....[6]....
        /*0044*/ 	.word	0xffffffff


	//   ....[7]....
        /*0048*/ 	.word	0xffffffff


	//   ....[8]....
        /*004c*/ 	.word	0xffffffff


	//   ....[9]....
        /*0050*/ 	.word	0xffffffff


	//   ....[10]....
        /*0054*/ 	.word	0xffffffff


	//   ....[11]....
        /*0058*/ 	.word	0xffffffff


	//   ....[12]....
        /*005c*/ 	.word	0xffffffff


	//   ....[13]....
        /*0060*/ 	.word	0xffffffff


	//   ....[14]....
        /*0064*/ 	.word	0xffffffff


	//   ....[15]....
        /*0068*/ 	.word	0xffffffff


	//   ....[16]....
        /*006c*/ 	.word	0xffffffff


	//   ....[17]....
        /*0070*/ 	.word	0xffffffff


	//----- nvinfo : EIATTR_COOP_GROUP_INSTR_OFFSETS
	.align		4
.L_652:
        /*0074*/ 	.byte	0x04, 0x28
        /*0076*/ 	.short	(.L_654 - .L_653)


	//   ....[0]....
.L_653:
        /*0078*/ 	.word	0x00002b10


	//   ....[1]....
        /*007c*/ 	.word	0x00002b30


	//   ....[2]....
        /*0080*/ 	.word	0x00002b50


	//   ....[3]....
        /*0084*/ 	.word	0x00002b70


	//   ....[4]....
        /*0088*/ 	.word	0x00002b90


	//   ....[5]....
        /*008c*/ 	.word	0x00002fc0


	//   ....[6]....
        /*0090*/ 	.word	0x00002fe0


	//   ....[7]....
        /*0094*/ 	.word	0x00003010


	//   ....[8]....
        /*0098*/ 	.word	0x00003050


	//   ....[9]....
        /*009c*/ 	.word	0x00003090


	//   ....[10]....
        /*00a0*/ 	.word	0x00003240


	//   ....[11]....
        /*00a4*/ 	.word	0x00003280


	//   ....[12]....
        /*00a8*/ 	.word	0x000032f0


	//   ....[13]....
        /*00ac*/ 	.word	0x00003350


	//   ....[14]....
        /*00b0*/ 	.word	0x00003390


	//   ....[15]....
        /*00b4*/ 	.word	0x000033e0


	//   ....[16]....
        /*00b8*/ 	.word	0x000034d0


	//   ....[17]....
        /*00bc*/ 	.word	0x000034f0


	//----- nvinfo : EIATTR_VRC_CTA_INIT_COUNT
	.align		4
.L_654:
        /*00c0*/ 	.byte	0x02, 0x4a
	.zero		1
	.zero		1


	//----- nvinfo : EIATTR_EXIT_INSTR_OFFSETS
	.align		4
        /*00c4*/ 	.byte	0x04, 0x1c
        /*00c6*/ 	.short	(.L_656 - .L_655)


	//   ....[0]....
.L_655:
        /*00c8*/ 	.word	0x00000820


	//   ....[1]....
        /*00cc*/ 	.word	0x00004900


	//----- nvinfo : EIATTR_MAX_THREADS
	.align		4
.L_656:
        /*00d0*/ 	.byte	0x04, 0x05
        /*00d2*/ 	.short	(.L_658 - .L_657)
.L_657:
        /*00d4*/ 	.word	0x00000080
        /*00d8*/ 	.word	0x00000001
        /*00dc*/ 	.word	0x00000001


	//----- nvinfo : EIATTR_CRS_STACK_SIZE
	.align		4
.L_658:
        /*00e0*/ 	.byte	0x04, 0x1e
        /*00e2*/ 	.short	(.L_660 - .L_659)
.L_659:
        /*00e4*/ 	.word	0x00000000


	//----- nvinfo : EIATTR_CBANK_PARAM_SIZE
	.align		4
.L_660:
        /*00e8*/ 	.byte	0x03, 0x19
        /*00ea*/ 	.short	0x00e8


	//----- nvinfo : EIATTR_PARAM_CBANK
	.align		4
        /*00ec*/ 	.byte	0x04, 0x0a
        /*00ee*/ 	.short	(.L_662 - .L_661)
	.align		4
.L_661:
        /*00f0*/ 	.word	index@(.nv.constant0._ZN10layer_norm31ln_parallel_residual_fwd_kernelINS_13Kernel_traitsI6__halfS2_S2_S2_fjLj4096ELj1ELj1ELj4ELj16ENS_18Kernel_traits_baseILj4096ES2_S2_S2_S2_fjLj128EEEEELb0ELb0ELb1EEEvNS_9FwdParamsE)
        /*00f4*/ 	.short	0x0380
        /*00f6*/ 	.short	0x00e8


	//----- nvinfo : EIATTR_SW_WAR
	.align		4
.L_662:
        /*00f8*/ 	.byte	0x04, 0x36
        /*00fa*/ 	.short	(.L_664 - .L_663)
.L_663:
        /*00fc*/ 	.word	0x00000008
.L_664:


//--------------------- .nv.info._ZN10layer_norm31ln_parallel_residual_fwd_kernelINS_13Kernel_traitsI6__halfS2_S2_S2_fjLj4096ELj1ELj1ELj4ELj16ENS_18Kernel_traits_baseILj4096ES2_S2_S2_S2_fjLj128EEEEELb0ELb1ELb0EEEvNS_9FwdParamsE --------------------------
	.section	.nv.info._ZN10layer_norm31ln_parallel_residual_fwd_kernelINS_13Kernel_traitsI6__halfS2_S2_S2_fjLj4096ELj1ELj1ELj4ELj16ENS_18Kernel_traits_baseILj4096ES2_S2_S2_S2_fjLj128EEEEELb0ELb1ELb0EEEvNS_9FwdParamsE,"",@"SHT_CUDA_INFO"
	.sectionflags	@""
	.align	4


	//----- nvinfo : EIATTR_CUDA_API_VERSION
	.align		4
        /*0000*/ 	.byte	0x04, 0x37
        /*0002*/ 	.short	(.L_666 - .L_665)
.L_665:
        /*0004*/ 	.word	0x00000082


	//----- nvinfo : EIATTR_KPARAM_INFO
	.align		4
.L_666:
        /*0008*/ 	.byte	0x04, 0x17
        /*000a*/ 	.short	(.L_668 - .L_667)
.L_667:
        /*000c*/ 	.word	0x00000000
        /*0010*/ 	.short	0x0000
        /*0012*/ 	.short	0x0000
        /*0014*/ 	.byte	0x00, 0xf0, 0xa1, 0x03


	//----- nvinfo : EIATTR_SPARSE_MMA_MASK
	.align		4
.L_668:
        /*0018*/ 	.byte	0x03, 0x50
        /*001a*/ 	.short	0x0000


	//----- nvinfo : EIATTR_MAXREG_COUNT
	.align		4
        /*001c*/ 	.byte	0x03, 0x1b
        /*001e*/ 	.short	0x00ff


	//----- nvinfo : EIATTR_NUM_BARRIERS
	.align		4
        /*0020*/ 	.byte	0x02, 0x4c
        /*0022*/ 	.byte	0x01
	.zero		1


	//----- nvinfo : EIATTR_MERCURY_ISA_VERSION
	.align		4
        /*0024*/ 	.byte	0x03, 0x5f
        /*0026*/ 	.short	0x0101


	//----- nvinfo : EIATTR_COOP_GROUP_MASK_REGIDS
	.align		4
        /*0028*/ 	.byte	0x04, 0x29
        /*002a*/ 	.short	(.L_670 - .L_669)


	//   ....[0]....
.L_669:
        /*002c*/ 	.word	0xffffffff


	//   ....[1]....
        /*0030*/ 	.word	0xffffffff


	//   ....[2]....
        /*0034*/ 	.word	0xffffffff


	//   ....[3]....
        /*0038*/ 	.word	0xffffffff


	//   ....[4]....
        /*003c*/ 	.word	0xffffffff


	//   ....[5]....
        /*0040*/ 	.word	0xffffffff


	//   ....[6]....
        /*0044*/ 	.word	0xffffffff


	//   ....[7]....
        /*0048*/ 	.word	0xffffffff


	//   ....[8]....
        /*004c*/ 	.word	0xffffffff


	//   ....[9]....
        /*0050*/ 	.word	0xffffffff


	//   ....[10]....
        /*0054*/ 	.word	0xffffffff


	//   ....[11]....
        /*0058*/ 	.word	0xffffffff


	//   ....[12]....
        /*005c*/ 	.word	0xffffffff


	//   ....[13]....
        /*0060*/ 	.word	0xffffffff


	//   ....[14]....
        /*0064*/ 	.word	0xffffffff


	//   ....[15]....
        /*0068*/ 	.word	0xffffffff


	//   ....[16]....
        /*006c*/ 	.word	0xffffffff


	//   ....[17]....
        /*0070*/ 	.word	0xffffffff


	//----- nvinfo : EIATTR_COOP_GROUP_INSTR_OFFSETS
	.align		4
.L_670:
        /*0074*/ 	.byte	0x04, 0x28
        /*0076*/ 	.short	(.L_672 - .L_671)


	//   ....[0]....
.L_671:
        /*0078*/ 	.word	0x00002da0


	//   ....[1]....
        /*007c*/ 	.word	0x00002dc0


	//   ....[2]....
        /*0080*/ 	.word	0x00002de0


	//   ....[3]....
        /*0084*/ 	.word	0x00002e00


	//   ....[4]....
        /*0088*/ 	.word	0x00002e20


	//   ....[5]....
        /*008c*/ 	.word	0x00003280


	//   ....[6]....
        /*0090*/ 	.word	0x000032a0


	//   ....[7]....
        /*0094*/ 	.word	0x000032c0


	//   ....[8]....
        /*0098*/ 	.word	0x000032f0


	//   ....[9]....
        /*009c*/ 	.word	0x00003320


	//   ....[10]....
        /*00a0*/ 	.word	0x000033a0


	//   ....[11]....
        /*00a4*/ 	.word	0x00003410


	//   ....[12]....
        /*00a8*/ 	.word	0x00003450


	//   ....[13]....
        /*00ac*/ 	.word	0x00003470


	//   ....[14]....
        /*00b0*/ 	.word	0x00003500


	//   ....[15]....
        /*00b4*/ 	.word	0x00003540


	//   ....[16]....
        /*00b8*/ 	.word	0x000035e0


	//   ....[17]....
        /*00bc*/ 	.word	0x00003610


	//----- nvinfo : EIATTR_VRC_CTA_INIT_COUNT
	.align		4
.L_672:
        /*00c0*/ 	.byte	0x02, 0x4a
	.zero		1
	.zero		1


	//----- nvinfo : EIATTR_EXIT_INSTR_OFFSETS
	.align		4
        /*00c4*/ 	.byte	0x04, 0x1c
        /*00c6*/ 	.short	(.L_674 - .L_673)


	//   ....[0]....
.L_673:
        /*00c8*/ 	.word	0x000005a0


	//   ....[1]....
        /*00cc*/ 	.word	0x000043c0


	//----- nvinfo : EIATTR_MAX_THREADS
	.align		4
.L_674:
        /*00d0*/ 	.byte	0x04, 0x05
        /*00d2*/ 	.short	(.L_676 - .L_675)
.L_675:
        /*00d4*/ 	.word	0x00000080
        /*00d8*/ 	.word	0x00000001
        /*00dc*/ 	.word	0x00000001


	//----- nvinfo : EIATTR_CRS_STACK_SIZE
	.align		4
.L_676:
        /*00e0*/ 	.byte	0x04, 0x1e
        /*00e2*/ 	.short	(.L_678 - .L_677)
.L_677:
        /*00e4*/ 	.word	0x00000000


	//----- nvinfo : EIATTR_CBANK_PARAM_SIZE
	.align		4
.L_678:
        /*00e8*/ 	.byte	0x03, 0x19
        /*00ea*/ 	.short	0x00e8


	//----- nvinfo : EIATTR_PARAM_CBANK
	.align		4
        /*00ec*/ 	.byte	0x04, 0x0a
        /*00ee*/ 	.short	(.L_680 - .L_679)
	.align		4
.L_679:
        /*00f0*/ 	.word	index@(.nv.constant0._ZN10layer_norm31ln_parallel_residual_fwd_kernelINS_13Kernel_traitsI6__halfS2_S2_S2_fjLj4096ELj1ELj1ELj4ELj16ENS_18Kernel_traits_baseILj4096ES2_S2_S2_S2_fjLj128EEEEELb0ELb1ELb0EEEvNS_9FwdParamsE)
        /*00f4*/ 	.short	0x0380
        /*00f6*/ 	.short	0x00e8


	//----- nvinfo : EIATTR_SW_WAR
	.align		4
.L_680:
        /*00f8*/ 	.byte	0x04, 0x36
        /*00fa*/ 	.short	(.L_682 - .L_681)
.L_681:
        /*00fc*/ 	.word	0x00000008
.L_682:


//--------------------- .nv.info._ZN10layer_norm31ln_parallel_residual_fwd_kernelINS_13Kernel_traitsI6__halfS2_S2_S2_fjLj4096ELj1ELj1ELj4ELj16ENS_18Kernel_traits_baseILj4096ES2_S2_S2_S2_fjLj128EEEEELb0ELb1ELb1EEEvNS_9FwdParamsE --------------------------
	.section	.nv.info._ZN10layer_norm31ln_parallel_residual_fwd_kernelINS_13Kernel_traitsI6__halfS2_S2_S2_fjLj4096ELj1ELj1ELj4ELj16ENS_18Kernel_traits_baseILj4096ES2_S2_S2_S2_fjLj128EEEEELb0ELb1ELb1EEEvNS_9FwdParamsE,"",@"SHT_CUDA_INFO"
	.sectionflags	@""
	.align	4


	//----- nvinfo : EIATTR_CUDA_API_VERSION
	.align		4
        /*0000*/ 	.byte	0x04, 0x37
        /*0002*/ 	.short	(.L_684 - .L_683)
.L_683:
        /*0004*/ 	.word	0x00000082


	//----- nvinfo : EIATTR_KPARAM_INFO
	.align		4
.L_684:
        /*0008*/ 	.byte	0x04, 0x17
        /*000a*/ 	.short	(.L_686 - .L_685)
.L_685:
        /*000c*/ 	.word	0x00000000
        /*0010*/ 	.short	0x0000
        /*0012*/ 	.short	0x0000
        /*0014*/ 	.byte	0x00, 0xf0, 0xa1, 0x03


	//----- nvinfo : EIATTR_SPARSE_MMA_MASK
	.align		4
.L_686:
        /*0018*/ 	.byte	0x03, 0x50
        /*001a*/ 	.short	0x0000


	//----- nvinfo : EIATTR_MAXREG_COUNT
	.align		4
        /*001c*/ 	.byte	0x03, 0x1b
        /*001e*/ 	.short	0x00ff


	//----- nvinfo : EIATTR_NUM_BARRIERS
	.align		4
        /*0020*/ 	.byte	0x02, 0x4c
        /*0022*/ 	.byte	0x01
	.zero		1


	//----- nvinfo : EIATTR_MERCURY_ISA_VERSION
	.align		4
        /*0024*/ 	.byte	0x03, 0x5f
        /*0026*/ 	.short	0x0101


	//----- nvinfo : EIATTR_COOP_GROUP_MASK_REGIDS
	.align		4
        /*0028*/ 	.byte	0x04, 0x29
        /*002a*/ 	.short	(.L_688 - .L_687)


	//   ....[0]....
.L_687:
        /*002c*/ 	.word	0xffffffff


	//   ....[1]....
        /*0030*/ 	.word	0xffffffff


	//   ....[2]....
        /*0034*/ 	.word	0xffffffff


	//   ....[3]....
        /*0038*/ 	.word	0xffffffff


	//   ....[4]....
        /*003c*/ 	.word	0xffffffff


	//   ....[5]....
        /*0040*/ 	.word	0xffffffff


	//   ....[6]....
        /*0044*/ 	.word	0xffffffff


	//   ....[7]....
        /*0048*/ 	.word	0xffffffff


	//   ....[8]....
        /*004c*/ 	.word	0xffffffff


	//   ....[9]....
        /*0050*/ 	.word	0xffffffff


	//   ....[10]....
        /*0054*/ 	.word	0xffffffff


	//   ....[11]....
        /*0058*/ 	.word	0xffffffff


	//   ....[12]....
        /*005c*/ 	.word	0xffffffff


	//   ....[13]....
        /*0060*/ 	.word	0xffffffff


	//   ....[14]....
        /*0064*/ 	.word	0xffffffff


	//   ....[15]....
        /*0068*/ 	.word	0xffffffff


	//   ....[16]....
        /*006c*/ 	.word	0xffffffff


	//   ....[17]....
        /*0070*/ 	.word	0xffffffff


	//----- nvinfo : EIATTR_COOP_GROUP_INSTR_OFFSETS
	.align		4
.L_688:
        /*0074*/ 	.byte	0x04, 0x28
        /*0076*/ 	.short	(.L_690 - .L_689)


	//   ....[0]....
.L_689:
        /*0078*/ 	.word	0x00002700


	//   ....[1]....
        /*007c*/ 	.word	0x00002720


	//   ....[2]....
        /*0080*/ 	.word	0x00002740


	//   ....[3]....
        /*0084*/ 	.word	0x00002760


	//   ....[4]....
        /*0088*/ 	.word	0x00002780


	//   ....[5]....
        /*008c*/ 	.word	0x00002bb0


	//   ....[6]....
        /*0090*/ 	.word	0x00002bd0


	//   ....[7]....
        /*0094*/ 	.word	0x00002bf0


	//   ....[8]....
        /*0098*/ 	.word	0x00002c20


	//   ....[9]....
        /*009c*/ 	.word	0x00002c60


	//   ....[10]....
        /*00a0*/ 	.word	0x00002e10


	//   ....[11]....
        /*00a4*/ 	.word	0x00002e50


	//   ....[12]....
        /*00a8*/ 	.word	0x00002ef0


	//   ....[13]....
        /*00ac*/ 	.word	0x00002f20


	//   ....[14]....
        /*00b0*/ 	.word	0x00002f50


	//   ....[15]....
        /*00b4*/ 	.word	0x00002f90


	//   ....[16]....
        /*00b8*/ 	.word	0x00003070


	//   ....[17]....
        /*00bc*/ 	.word	0x000030a0


	//----- nvinfo : EIATTR_VRC_CTA_INIT_COUNT
	.align		4
.L_690:
        /*00c0*/ 	.byte	0x02, 0x4a
	.zero		1
	.zero		1


	//----- nvinfo : EIATTR_EXIT_INSTR_OFFSETS
	.align		4
        /*00c4*/ 	.byte	0x04, 0x1c
        /*00c6*/ 	.short	(.L_692 - .L_691)


	//   ....[0]....
.L_691:
        /*00c8*/ 	.word	0x000002a0


	//   ....[1]....
        /*00cc*/ 	.word	0x00003d20


	//----- nvinfo : EIATTR_MAX_THREADS
	.align		4
.L_692:
        /*00d0*/ 	.byte	0x04, 0x05
        /*00d2*/ 	.short	(.L_694 - .L_693)
.L_693:
        /*00d4*/ 	.word	0x00000080
        /*00d8*/ 	.word	0x00000001
        /*00dc*/ 	.word	0x00000001


	//----- nvinfo : EIATTR_CRS_STACK_SIZE
	.align		4
.L_694:
        /*00e0*/ 	.byte	0x04, 0x1e
        /*00e2*/ 	.short	(.L_696 - .L_695)
.L_695:
        /*00e4*/ 	.word	0x00000000


	//----- nvinfo : EIATTR_CBANK_PARAM_SIZE
	.align		4
.L_696:
        /*00e8*/ 	.byte	0x03, 0x19
        /*00ea*/ 	.short	0x00e8


	//----- nvinfo : EIATTR_PARAM_CBANK
	.align		4
        /*00ec*/ 	.byte	0x04, 0x0a
        /*00ee*/ 	.short	(.L_698 - .L_697)
	.align		4
.L_697:
        /*00f0*/ 	.word	index@(.nv.constant0._ZN10layer_norm31ln_parallel_residual_fwd_kernelINS_13Kernel_traitsI6__halfS2_S2_S2_fjLj4096ELj1ELj1ELj4ELj16ENS_18Kernel_traits_baseILj4096ES2_S2_S2_S2_fjLj128EEEEELb0ELb1ELb1EEEvNS_9FwdParamsE)
        /*00f4*/ 	.short	0x0380
        /*00f6*/ 	.short	0x00e8


	//----- nvinfo : EIATTR_SW_WAR
	.align		4
.L_698:
        /*00f8*/ 	.byte	0x04, 0x36
        /*00fa*/ 	.short	(.L_700 - .L_699)
.L_699:
        /*00fc*/ 	.word	0x00000008
.L_700:


//--------------------- .nv.info._ZN10layer_norm31ln_parallel_residual_fwd_kernelINS_13Kernel_traitsI6__halfS2_S2_S2_fjLj4096ELj1ELj1ELj4ELj16ENS_18Kernel_traits_baseILj4096ES2_S2_S2_S2_fjLj128EEEEELb1ELb0ELb0EEEvNS_9FwdParamsE --------------------------
	.section	.nv.info._ZN10layer_norm31ln_parallel_residual_fwd_kernelINS_13Kernel_traitsI6__halfS2_S2_S2_fjLj4096ELj1ELj1ELj4ELj16ENS_18Kernel_traits_baseILj4096ES2_S2_S2_S2_fjLj128EEEEELb1ELb0ELb0EEEvNS_9FwdParamsE,"",@"SHT_CUDA_INFO"
	.sectionflags	@""
	.align	4


	//----- nvinfo : EIATTR_CUDA_API_VERSION
	.align		4
        /*0000*/ 	.byte	0x04, 0x37
        /*0002*/ 	.short	(.L_702 - .L_701)
.L_701:
        /*0004*/ 	.word	0x00000082


	//----- nvinfo : EIATTR_KPARAM_INFO
	.align		4
.L_702:
        /*0008*/ 	.byte	0x04, 0x17
        /*000a*/ 	.short	(.L_704 - .L_703)
.L_703:
        /*000c*/ 	.word	0x00000000
        /*0010*/ 	.short	0x0000
        /*0012*/ 	.short	0x0000
        /*0014*/ 	.byte	0x00, 0xf0, 0xa1, 0x03


	//----- nvinfo : EIATTR_SPARSE_MMA_MASK
	.align		4
.L_704:
        /*0018*/ 	.byte	0x03, 0x50
        /*001a*/ 	.short	0x0000


	//----- nvinfo : EIATTR_MAXREG_COUNT
	.align		4
        /*001c*/ 	.byte	0x03, 0x1b
        /*001e*/ 	.short	0x00ff


	//----- nvinfo : EIATTR_NUM_BARRIERS
	.align		4
        /*0020*/ 	.byte	0x02, 0x4c
        /*0022*/ 	.byte	0x01
	.zero		1


	//----- nvinfo : EIATTR_MERCURY_ISA_VERSION
	.align		4
        /*0024*/ 	.byte	0x03, 0x5f
        /*0026*/ 	.short	0x0101


	//----- nvinfo : EIATTR_COOP_GROUP_MASK_REGIDS
	.align		4
        /*0028*/ 	.byte	0x04, 0x29
        /*002a*/ 	.short	(.L_706 - .L_705)


	//   ....[0]....
.L_705:
        /*002c*/ 	.word	0xffffffff


	//   ....[1]....
        /*0030*/ 	.word	0xffffffff


	//   ....[2]....
        /*0034*/ 	.word	0xffffffff


	//   ....[3]....
        /*0038*/ 	.word	0xffffffff


	//   ....[4]....
        /*003c*/ 	.word	0xffffffff


	//   ....[5]....
        /*0040*/ 	.word	0xffffffff


	//   ....[6]....
        /*0044*/ 	.word	0xffffffff


	//   ....[7]....
        /*0048*/ 	.word	0xffffffff


	//   ....[8]....
        /*004c*/ 	.word	0xffffffff


	//   ....[9]....
        /*0050*/ 	.word	0xffffffff


	//   ....[10]....
        /*0054*/ 	.word	0xffffffff


	//   ....[11]....
        /*0058*/ 	.word	0xffffffff


	//   ....[12]....
        /*005c*/ 	.word	0xffffffff


	//   ....[13]....
        /*0060*/ 	.word	0xffffffff


	//   ....[14]....
        /*0064*/ 	.word	0xffffffff


	//   ....[15]....
        /*0068*/ 	.word	0xffffffff


	//   ....[16]....
        /*006c*/ 	.word	0xffffffff


	//   ....[17]....
        /*0070*/ 	.word	0xffffffff


	//----- nvinfo : EIATTR_COOP_GROUP_INSTR_OFFSETS
	.align		4
.L_706:
        /*0074*/ 	.byte	0x04, 0x28
        /*0076*/ 	.short	(.L_708 - .L_707)


	//   ....[0]....
.L_707:
        /*0078*/ 	.word	0x00021940


	//   ....[1]....
        /*007c*/ 	.word	0x00021960


	//   ....[2]....
        /*0080*/ 	.word	0x00021980


	//   ....[3]....
        /*0084*/ 	.word	0x000219a0


	//   ....[4]....
        /*0088*/ 	.word	0x000219c0


	//   ....[5]....
        /*008c*/ 	.word	0x00021e20


	//   ....[6]....
        /*0090*/ 	.word	0x00021e40


	//   ....[7]....
        /*0094*/ 	.word	0x00021e70


	//   ....[8]....
        /*0098*/ 	.word	0x00021e90


	//   ....[9]....
        /*009c*/ 	.word	0x00021ed0


	//   ....[10]....
        /*00a0*/ 	.word	0x00021f50


	//   ....[11]....
        /*00a4*/ 	.word	0x00021fc0


	//   ....[12]....
        /*00a8*/ 	.word	0x00022000


	//   ....[13]....
        /*00ac*/ 	.word	0x00022020


	//   ....[14]....
        /*00b0*/ 	.word	0x000220b0


	//   ....[15]....
        /*00b4*/ 	.word	0x000220f0


	//   ....[16]....
        /*00b8*/ 	.word	0x00022190


	//   ....[17]....
        /*00bc*/ 	.word	0x000221d0


	//----- nvinfo : EIATTR_VRC_CTA_INIT_COUNT
	.align		4
.L_708:
        /*00c0*/ 	.byte	0x02, 0x4a
	.zero		1
	.zero		1


	//----- nvinfo : EIATTR_EXIT_INSTR_OFFSETS
	.align		4
        /*00c4*/ 	.byte	0x04, 0x1c
        /*00c6*/ 	.short	(.L_710 - .L_709)


	//   ....[0]....
.L_709:
        /*00c8*/ 	.word	0x00001320


	//   ....[1]....
        /*00cc*/ 	.word	0x00023760


	//----- nvinfo : EIATTR_MAX_THREADS
	.align		4
.L_710:
        /*00d0*/ 	.byte	0x04, 0x05
        /*00d2*/ 	.short	(.L_712 - .L_711)
.L_711:
        /*00d4*/ 	.word	0x00000080
        /*00d8*/ 	.word	0x00000001
        /*00dc*/ 	.word	0x00000001


	//----- nvinfo : EIATTR_CRS_STACK_SIZE
	.align		4
.L_712:
        /*00e0*/ 	.byte	0x04, 0x1e
        /*00e2*/ 	.short	(.L_714 - .L_713)
.L_713:
        /*00e4*/ 	.word	0x00000000


	//----- nvinfo : EIATTR_CBANK_PARAM_SIZE
	.align		4
.L_714:
        /*00e8*/ 	.byte	0x03, 0x19
        /*00ea*/ 	.short	0x00e8


	//----- nvinfo : EIATTR_PARAM_CBANK
	.align		4
        /*00ec*/ 	.byte	0x04, 0x0a
        /*00ee*/ 	.short	(.L_716 - .L_715)
	.align		4
.L_715:
        /*00f0*/ 	.word	index@(.nv.constant0._ZN10layer_norm31ln_parallel_residual_fwd_kernelINS_13Kernel_traitsI6__halfS2_S2_S2_fjLj4096ELj1ELj1ELj4ELj16ENS_18Kernel_traits_baseILj4096ES2_S2_S2_S2_fjLj128EEEEELb1ELb0ELb0EEEvNS_9FwdParamsE)
        /*00f4*/ 	.short	0x0380
        /*00f6*/ 	.short	0x00e8


	//----- nvinfo : EIATTR_SW_WAR
	.align		4
.L_716:
        /*00f8*/ 	.byte	0x04, 0x36
        /*00fa*/ 	.short	(.L_718 - .L_717)
.L_717:
        /*00fc*/ 	.word	0x00000008
.L_718:


//--------------------- .nv.info._ZN10layer_norm31ln_parallel_residual_fwd_kernelINS_13Kernel_traitsI6__halfS2_S2_S2_fjLj4096ELj1ELj1ELj4ELj16ENS_18Kernel_traits_baseILj4096ES2_S2_S2_S2_fjLj128EEEEELb1ELb0ELb1EEEvNS_9FwdParamsE --------------------------
	.section	.nv.info._ZN10layer_norm31ln_parallel_residual_fwd_kernelINS_13Kernel_traitsI6__halfS2_S2_S2_fjLj4096ELj1ELj1ELj4ELj16ENS_18Kernel_traits_baseILj4096ES2_S2_S2_S2_fjLj128EEEEELb1ELb0ELb1EEEvNS_9FwdParamsE,"",@"SHT_CUDA_INFO"
	.sectionflags	@""
	.align	4


	//----- nvinfo : EIATTR_CUDA_API_VERSION
	.align		4
        /*0000*/ 	.byte	0x04, 0x37
        /*0002*/ 	.short	(.L_720 - .L_719)
.L_719:
        /*0004*/ 	.word	0x00000082


	//----- nvinfo : EIATTR_KPARAM_INFO
	.align		4
.L_720:
        /*0008*/ 	.byte	0x04, 0x17
        /*000a*/ 	.short	(.L_722 - .L_721)
.L_721:
        /*000c*/ 	.word	0x00000000
        /*0010*/ 	.short	0x0000
        /*0012*/ 	.short	0x0000
        /*0014*/ 	.byte	0x00, 0xf0, 0xa1, 0x03


	//----- nvinfo : EIATTR_SPARSE_MMA_MASK
	.align		4
.L_722:
        /*0018*/ 	.byte	0x03, 0x50
        /*001a*/ 	.short	0x0000


	//----- nvinfo : EIATTR_MAXREG_COUNT
	.align		4
        /*001c*/ 	.byte	0x03, 0x1b
        /*001e*/ 	.short	0x00ff


	//----- nvinfo : EIATTR_NUM_BARRIERS
	.align		4
        /*0020*/ 	.byte	0x02, 0x4c
        /*0022*/ 	.byte	0x01
	.zero		1


	//----- nvinfo : EIATTR_MERCURY_ISA_VERSION
	.align		4
        /*0024*/ 	.byte	0x03, 0x5f
        /*0026*/ 	.short	0x0101


	//----- nvinfo : EIATTR_COOP_GROUP_MASK_REGIDS
	.align		4
        /*0028*/ 	.byte	0x04, 0x29
        /*002a*/ 	.short	(.L_724 - .L_723)


	//   ....[0]....
.L_723:
        /*002c*/ 	.word	0xffffffff


	//   ....[1]....
        /*0030*/ 	.word	0xffffffff


	//   ....[2]....
        /*0034*/ 	.word	0xffffffff


	//   ....[3]....
        /*0038*/ 	.word	0xffffffff


	//   ....[4]....
        /*003c*/ 	.word	0xffffffff


	//   ....[5]....
        /*0040*/ 	.word	0xffffffff


	//   ....[6]....
        /*0044*/ 	.word	0xffffffff


	//   ....[7]....
        /*0048*/ 	.word	0xffffffff


	//   ....[8]....
        /*004c*/ 	.word	0xffffffff


	//   ....[9]....
        /*0050*/ 	.word	0xffffffff


	//   ....[10]....
        /*0054*/ 	.word	0xffffffff


	//   ....[11]....
        /*0058*/ 	.word	0xffffffff


	//   ....[12]....
        /*005c*/ 	.word	0xffffffff


	//   ....[13]....
        /*0060*/ 	.word	0xffffffff


	//   ....[14]....
        /*0064*/ 	.word	0xffffffff


	//   ....[15]....
        /*0068*/ 	.word	0xffffffff


	//   ....[16]....
        /*006c*/ 	.word	0xffffffff


	//   ....[17]....
        /*0070*/ 	.word	0xffffffff


	//----- nvinfo : EIATTR_COOP_GROUP_INSTR_OFFSETS
	.align		4
.L_724:
        /*0074*/ 	.byte	0x04, 0x28
        /*0076*/ 	.short	(.L_726 - .L_725)


	//   ....[0]....
.L_725:
        /*0078*/ 	.word	0x0001f240


	//   ....[1]....
        /*007c*/ 	.word	0x0001f260


	//   ....[2]....
        /*0080*/ 	.word	0x0001f280


	//   ....[3]....
        /*0084*/ 	.word	0x0001f2a0


	//   ....[4]....
        /*0088*/ 	.word	0x0001f2c0


	//   ....[5]....
        /*008c*/ 	.word	0x0001f6f0


	//   ....[6]....
        /*0090*/ 	.word	0x0001f710


	//   ....[7]....
        /*0094*/ 	.word	0x0001f740


	//   ....[8]....
        /*0098*/ 	.word	0x0001f760


	//   ....[9]....
        /*009c*/ 	.word	0x0001f7a0


	//   ....[10]....
        /*00a0*/ 	.word	0x0001f810


	//   ....[11]....
        /*00a4*/ 	.word	0x0001f8a0


	//   ....[12]....
        /*00a8*/ 	.word	0x0001f8d0


	//   ....[13]....
        /*00ac*/ 	.word	0x0001f900


	//   ....[14]....
        /*00b0*/ 	.word	0x0001f990


	//   ....[15]....
        /*00b4*/ 	.word	0x0001f9d0


	//   ....[16]....
        /*00b8*/ 	.word	0x0001fa80


	//   ....[17]....
        /*00bc*/ 	.word	0x0001fab0


	//----- nvinfo : EIATTR_VRC_CTA_INIT_COUNT
	.align		4
.L_726:
        /*00c0*/ 	.byte	0x02, 0x4a
	.zero		1
	.zero		1


	//----- nvinfo : EIATTR_EXIT_INSTR_OFFSETS
	.align		4
        /*00c4*/ 	.byte	0x04, 0x1c
        /*00c6*/ 	.short	(.L_728 - .L_727)


	//   ....[0]....
.L_727:
        /*00c8*/ 	.word	0x00000a30


	//   ....[1]....
        /*00cc*/ 	.word	0x00020e30


	//----- nvinfo : EIATTR_MAX_THREADS
	.align		4
.L_728:
        /*00d0*/ 	.byte	0x04, 0x05
        /*00d2*/ 	.short	(.L_730 - .L_729)
.L_729:
        /*00d4*/ 	.word	0x00000080
        /*00d8*/ 	.word	0x00000001
        /*00dc*/ 	.word	0x00000001


	//----- nvinfo : EIATTR_CBANK_PARAM_SIZE
	.align		4
.L_730:
        /*00e0*/ 	.byte	0x03, 0x19
        /*00e2*/ 	.short	0x00e8


	//----- nvinfo : EIATTR_PARAM_CBANK
	.align		4
        /*00e4*/ 	.byte	0x04, 0x0a
        /*00e6*/ 	.short	(.L_732 - .L_731)
	.align		4
.L_731:
        /*00e8*/ 	.word	index@(.nv.constant0._ZN10layer_norm31ln_parallel_residual_fwd_kernelINS_13Kernel_traitsI6__halfS2_S2_S2_fjLj4096ELj1ELj1ELj4ELj16ENS_18Kernel_traits_baseILj4096ES2_S2_S2_S2_fjLj128EEEEELb1ELb0ELb1EEEvNS_9FwdParamsE)
        /*00ec*/ 	.short	0x0380
        /*00ee*/ 	.short	0x00e8


	//----- nvinfo : EIATTR_SW_WAR
	.align		4
.L_732:
        /*00f0*/ 	.byte	0x04, 0x36
        /*00f2*/ 	.short	(.L_734 - .L_733)
.L_733:
        /*00f4*/ 	.word	0x00000008
.L_734:


//--------------------- .nv.info._ZN10layer_norm31ln_parallel_residual_fwd_kernelINS_13Kernel_traitsI6__halfS2_S2_S2_fjLj4096ELj1ELj1ELj4ELj16ENS_18Kernel_traits_baseILj4096ES2_S2_S2_S2_fjLj128EEEEELb1ELb1ELb0EEEvNS_9FwdParamsE --------------------------
	.section	.nv.info._ZN10layer_norm31ln_parallel_residual_fwd_kernelINS_13Kernel_traitsI6__halfS2_S2_S2_fjLj4096ELj1ELj1ELj4ELj16ENS_18Kernel_traits_baseILj4096ES2_S2_S2_S2_fjLj128EEEEELb1ELb1ELb0EEEvNS_9FwdParamsE,"",@"SHT_CUDA_INFO"
	.sectionflags	@""
	.align	4


	//----- nvinfo : EIATTR_CUDA_API_VERSION
	.align		4
        /*0000*/ 	.byte	0x04, 0x37
        /*0002*/ 	.short	(.L_736 - .L_735)
.L_735:
        /*0004*/ 	.word	0x00000082


	//----- nvinfo : EIATTR_KPARAM_INFO
	.align		4
.L_736:
        /*0008*/ 	.byte	0x04, 0x17
        /*000a*/ 	.short	(.L_738 - .L_737)
.L_737:
        /*000c*/ 	.word	0x00000000
        /*0010*/ 	.short	0x0000
        /*0012*/ 	.short	0x0000
        /*0014*/ 	.byte	0x00, 0xf0, 0xa1, 0x03


	//----- nvinfo : EIATTR_SPARSE_MMA_MASK
	.align		4
.L_738:
        /*0018*/ 	.byte	0x03, 0x50
        /*001a*/ 	.short	0x0000


	//----- nvinfo : EIATTR_MAXREG_COUNT
	.align		4
        /*001c*/ 	.byte	0x03, 0x1b
        /*001e*/ 	.short	0x00ff


	//----- nvinfo : EIATTR_NUM_BARRIERS
	.align		4
        /*0020*/ 	.byte	0x02, 0x4c
        /*0022*/ 	.byte	0x01
	.zero		1


	//----- nvinfo : EIATTR_MERCURY_ISA_VERSION
	.align		4
        /*0024*/ 	.byte	0x03, 0x5f
        /*0026*/ 	.short	0x0101


	//----- nvinfo : EIATTR_COOP_GROUP_MASK_REGIDS
	.align		4
        /*0028*/ 	.byte	0x04, 0x29
        /*002a*/ 	.short	(.L_740 - .L_739)


	//   ....[0]....
.L_739:
        /*002c*/ 	.word	0xffffffff


	//   ....[1]....
        /*0030*/ 	.word	0xffffffff


	//   ....[2]....
        /*0034*/ 	.word	0xffffffff


	//   ....[3]....
        /*0038*/ 	.word	0xffffffff


	//   ....[4]....
        /*003c*/ 	.word	0xffffffff


	//   ....[5]....
        /*0040*/ 	.word	0xffffffff


	//   ....[6]....
        /*0044*/ 	.word	0xffffffff


	//   ....[7]....
        /*0048*/ 	.word	0xffffffff


	//   ....[8]....
        /*004c*/ 	.word	0xffffffff


	//   ....[9]....
        /*0050*/ 	.word	0xffffffff


	//   ....[10]....
        /*0054*/ 	.word	0xffffffff


	//   ....[11]....
        /*0058*/ 	.word	0xffffffff


	//   ....[12]....
        /*005c*/ 	.word	0xffffffff


	//   ....[13]....
        /*0060*/ 	.word	0xffffffff


	//   ....[14]....
        /*0064*/ 	.word	0xffffffff


	//   ....[15]....
        /*0068*/ 	.word	0xffffffff


	//   ....[16]....
        /*006c*/ 	.word	0xffffffff


	//   ....[17]....
        /*0070*/ 	.word	0xffffffff


	//----- nvinfo : EIATTR_COOP_GROUP_INSTR_OFFSETS
	.align		4
.L_740:
        /*0074*/ 	.byte	0x04, 0x28
        /*0076*/ 	.short	(.L_742 - .L_741)


	//   ....[0]....
.L_741:
        /*0078*/ 	.word	0x00020660


	//   ....[1]....
        /*007c*/ 	.word	0x00020680


	//   ....[2]....
        /*0080*/ 	.word	0x000206a0


	//   ....[3]....
        /*0084*/ 	.word	0x000206c0


	//   ....[4]....
        /*0088*/ 	.word	0x000206e0


	//   ....[5]....
        /*008c*/ 	.word	0x00020b30


	//   ....[6]....
        /*0090*/ 	.word	0x00020b70


	//   ....[7]....
        /*0094*/ 	.word	0x00020bb0


	//   ....[8]....
        /*0098*/ 	.word	0x00020bd0


	//   ....[9]....
        /*009c*/ 	.word	0x00020c00


	//   ....[10]....
        /*00a0*/ 	.word	0x00020ca0


	//   ....[11]....
        /*00a4*/ 	.word	0x00020d10


	//   ....[12]....
        /*00a8*/ 	.word	0x00020d50


	//   ....[13]....
        /*00ac*/ 	.word	0x00020d70


	//   ....[14]....
        /*00b0*/ 	.word	0x00020e00


	//   ....[15]....
        /*00b4*/ 	.word	0x00020e30


	//   ....[16]....
        /*00b8*/ 	.word	0x00020ed0


	//   ....[17]....
        /*00bc*/ 	.word	0x00020f00


	//----- nvinfo : EIATTR_VRC_CTA_INIT_COUNT
	.align		4
.L_742:
        /*00c0*/ 	.byte	0x02, 0x4a
	.zero		1
	.zero		1


	//----- nvinfo : EIATTR_EXIT_INSTR_OFFSETS
	.align		4
        /*00c4*/ 	.byte	0x04, 0x1c
        /*00c6*/ 	.short	(.L_744 - .L_743)


	//   ....[0]....
.L_743:
        /*00c8*/ 	.word	0x000007d0


	//   ....[1]....
        /*00cc*/ 	.word	0x00021ce0


	//----- nvinfo : EIATTR_MAX_THREADS
	.align		4
.L_744:
        /*00d0*/ 	.byte	0x04, 0x05
        /*00d2*/ 	.short	(.L_746 - .L_745)
.L_745:
        /*00d4*/ 	.word	0x00000080
        /*00d8*/ 	.word	0x00000001
        /*00dc*/ 	.word	0x00000001


	//----- nvinfo : EIATTR_CRS_STACK_SIZE
	.align		4
.L_746:
        /*00e0*/ 	.byte	0x04, 0x1e
        /*00e2*/ 	.short	(.L_748 - .L_747)
.L_747:
        /*00e4*/ 	.word	0x00000000


	//----- nvinfo : EIATTR_CBANK_PARAM_SIZE
	.align		4
.L_748:
        /*00e8*/ 	.byte	0x03, 0x19
        /*00ea*/ 	.short	0x00e8


	//----- nvinfo : EIATTR_PARAM_CBANK
	.align		4
        /*00ec*/ 	.byte	0x04, 0x0a
        /*00ee*/ 	.short	(.L_750 - .L_749)
	.align		4
.L_749:
        /*00f0*/ 	.word	index@(.nv.constant0._ZN10layer_norm31ln_parallel_residual_fwd_kernelINS_13Kernel_traitsI6__halfS2_S2_S2_fjLj4096ELj1ELj1ELj4ELj16ENS_18Kernel_traits_baseILj4096ES2_S2_S2_S2_fjLj128EEEEELb1ELb1ELb0EEEvNS_9FwdParamsE)
        /*00f4*/ 	.short	0x0380
        /*00f6*/ 	.short	0x00e8


	//----- nvinfo : EIATTR_SW_WAR
	.align		4
.L_750:
        /*00f8*/ 	.byte	0x04, 0x36
        /*00fa*/ 	.short	(.L_752 - .L_751)
.L_751:
        /*00fc*/ 	.word	0x00000008
.L_752:


//--------------------- .nv.info._ZN10layer_norm31ln_parallel_residual_fwd_kernelINS_13Kernel_traitsI6__halfS2_S2_S2_fjLj4096ELj1ELj1ELj4ELj16ENS_18Kernel_traits_baseILj4096ES2_S2_S2_S2_fjLj128EEEEELb1ELb1ELb1EEEvNS_9FwdParamsE --------------------------
	.section	.nv.info._ZN10layer_norm31ln_parallel_residual_fwd_kernelINS_13Kernel_traitsI6__halfS2_S2_S2_fjLj4096ELj1ELj1ELj4ELj16ENS_18Kernel_traits_baseILj4096ES2_S2_S2_S2_fjLj128EEEEELb1ELb1ELb1EEEvNS_9FwdParamsE,"",@"SHT_CUDA_INFO"
	.sectionflags	@""
	.align	4


	//----- nvinfo : EIATTR_CUDA_API_VERSION
	.align		4
        /*0000*/ 	.byte	0x04, 0x37
        /*0002*/ 	.short	(.L_754 - .L_753)
.L_753:
        /*0004*/ 	.word	0x00000082


	//----- nvinfo : EIATTR_KPARAM_INFO
	.align		4
.L_754:
        /*0008*/ 	.byte	0x04, 0x17
        /*000a*/ 	.short	(.L_756 - .L_755)
.L_755:
        /*000c*/ 	.word	0x00000000
        /*0010*/ 	.short	0x0000
        /*0012*/ 	.short	0x0000
        /*0014*/ 	.byte	0x00, 0xf0, 0xa1, 0x03


	//----- nvinfo : EIATTR_SPARSE_MMA_MASK
	.align		4
.L_756:
        /*0018*/ 	.byte	0x03, 0x50
        /*001a*/ 	.short	0x0000


	//----- nvinfo : EIATTR_MAXREG_COUNT
	.align		4
        /*001c*/ 	.byte	0x03, 0x1b
        /*001e*/ 	.short	0x00ff


	//----- nvinfo : EIATTR_NUM_BARRIERS
	.align		4
        /*0020*/ 	.byte	0x02, 0x4c
        /*0022*/ 	.byte	0x01
	.zero		1


	//----- nvinfo : EIATTR_MERCURY_ISA_VERSION
	.align		4
        /*0024*/ 	.byte	0x03, 0x5f
        /*0026*/ 	.short	0x0101


	//----- nvinfo : EIATTR_COOP_GROUP_MASK_REGIDS
	.align		4
        /*0028*/ 	.byte	0x04, 0x29
        /*002a*/ 	.short	(.L_758 - .L_757)


	//   ....[0]....
.L_757:
        /*002c*/ 	.word	0xffffffff


	//   ....[1]....
        /*0030*/ 	.word	0xffffffff


	//   ....[2]....
        /*0034*/ 	.word	0xffffffff


	//   ....[3]....
        /*0038*/ 	.word	0xffffffff


	//   ....[4]....
        /*003c*/ 	.word	0xffffffff


	//   ....[5]....
        /*0040*/ 	.word	0xffffffff


	//   ....[6]....
        /*0044*/ 	.word	0xffffffff


	//   ....[7]....
        /*0048*/ 	.word	0xffffffff


	//   ....[8]....
        /*004c*/ 	.word	0xffffffff


	//   ....[9]....
        /*0050*/ 	.word	0xffffffff


	//   ....[10]....
        /*0054*/ 	.word	0xffffffff


	//   ....[11]....
        /*0058*/ 	.word	0xffffffff


	//   ....[12]....
        /*005c*/ 	.word	0xffffffff


	//   ....[13]....
        /*0060*/ 	.word	0xffffffff


	//   ....[14]....
        /*0064*/ 	.word	0xffffffff


	//   ....[15]....
        /*0068*/ 	.word	0xffffffff


	//   ....[16]....
        /*006c*/ 	.word	0xffffffff


	//   ....[17]....
        /*0070*/ 	.word	0xffffffff


	//----- nvinfo : EIATTR_COOP_GROUP_INSTR_OFFSETS
	.align		4
.L_758:
        /*0074*/ 	.byte	0x04, 0x28
        /*0076*/ 	.short	(.L_760 - .L_759)


	//   ....[0]....
.L_759:
        /*0078*/ 	.word	0x0001e740


	//   ....[1]....
        /*007c*/ 	.word	0x0001e760


	//   ....[2]....
        /*0080*/ 	.word	0x0001e780


	//   ....[3]....
        /*0084*/ 	.word	0x0001e7a0


	//   ....[4]....
        /*0088*/ 	.word	0x0001e7c0


	//   ....[5]....
        /*008c*/ 	.word	0x0001ebf0


	//   ....[6]....
        /*0090*/ 	.word	0x0001ec20


	//   ....[7]....
        /*0094*/ 	.word	0x0001ec60


	//   ....[8]....
        /*0098*/ 	.word	0x0001ec80


	//   ....[9]....
        /*009c*/ 	.word	0x0001ecc0


	//   ....[10]....
        /*00a0*/ 	.word	0x0001ed50


	//   ....[11]....
        /*00a4*/ 	.word	0x0001edd0


	//   ....[12]....
        /*00a8*/ 	.word	0x0001ee00


	//   ....[13]....
        /*00ac*/ 	.word	0x0001ee30


	//   ....[14]....
        /*00b0*/ 	.word	0x0001eed0


	//   ....[15]....
        /*00b4*/ 	.word	0x0001ef00


	//   ....[16]....
        /*00b8*/ 	.word	0x0001ef90


	//   ....[17]....
        /*00bc*/ 	.word	0x0001efc0


	//----- nvinfo : EIATTR_VRC_CTA_INIT_COUNT
	.align		4
.L_760:
        /*00c0*/ 	.byte	0x02, 0x4a
	.zero		1
	.zero		1


	//----- nvinfo : EIATTR_EXIT_INSTR_OFFSETS
	.align		4
        /*00c4*/ 	.byte	0x04, 0x1c
        /*00c6*/ 	.short	(.L_762 - .L_761)


	//   ....[0]....
.L_761:
        /*00c8*/ 	.word	0x00000270


	//   ....[1]....
        /*00cc*/ 	.word	0x0001fc50


	//----- nvinfo : EIATTR_MAX_THREADS
	.align		4
.L_762:
        /*00d0*/ 	.byte	0x04, 0x05
        /*00d2*/ 	.short	(.L_764 - .L_763)
.L_763:
        /*00d4*/ 	.word	0x00000080
        /*00d8*/ 	.word	0x00000001
        /*00dc*/ 	.word	0x00000001


	//----- nvinfo : EIATTR_CBANK_PARAM_SIZE
	.align		4
.L_764:
        /*00e0*/ 	.byte	0x03, 0x19
        /*00e2*/ 	.short	0x00e8


	//----- nvinfo : EIATTR_PARAM_CBANK
	.align		4
        /*00e4*/ 	.byte	0x04, 0x0a
        /*00e6*/ 	.short	(.L_766 - .L_765)
	.align		4
.L_765:
        /*00e8*/ 	.word	index@(.nv.constant0._ZN10layer_norm31ln_parallel_residual_fwd_kernelINS_13Kernel_traitsI6__halfS2_S2_S2_fjLj4096ELj1ELj1ELj4ELj16ENS_18Kernel_traits_baseILj4096ES2_S2_S2_S2_fjLj128EEEEELb1ELb1ELb1EEEvNS_9FwdParamsE)
        /*00ec*/ 	.short	0x0380
        /*00ee*/ 	.short	0x00e8


	//----- nvinfo : EIATTR_SW_WAR
	.align		4
.L_766:
        /*00f0*/ 	.byte	0x04, 0x36
        /*00f2*/ 	.short	(.L_768 - .L_767)
.L_767:
        /*00f4*/ 	.word	0x00000008
.L_768:


//--------------------- .nv.info._ZN10layer_norm31ln_parallel_residual_fwd_kernelINS_13Kernel_traitsIf13__nv_bfloat16S2_S2_fjLj4096ELj1ELj1ELj4ELj16ENS_18Kernel_traits_baseILj4096EfS2_S2_S2_fjLj128EEEEELb0ELb0ELb0EEEvNS_9FwdParamsE --------------------------
	.section	.nv.info._ZN10layer_norm31ln_parallel_residual_fwd_kernelINS_13Kernel_traitsIf13__nv_bfloat16S2_S2_fjLj4096ELj1ELj1ELj4ELj16ENS_18Kernel_traits_baseILj4096EfS2_S2_S2_fjLj128EEEEELb0ELb0ELb0EEEvNS_9FwdParamsE,"",@"SHT_CUDA_INFO"
	.sectionflags	@""
	.align	4


	//----- nvinfo : EIATTR_CUDA_API_VERSION
	.align		4
        /*0000*/ 	.byte	0x04, 0x37
        /*0002*/ 	.short	(.L_770 - .L_769)
.L_769:
        /*0004*/ 	.word	0x00000082


	//----- nvinfo : EIATTR_KPARAM_INFO
	.align		4
.L_770:
        /*0008*/ 	.byte	0x04, 0x17
        /*000a*/ 	.short	(.L_772 - .L_771)
.L_771:
        /*000c*/ 	.word	0x00000000
        /*0010*/ 	.short	0x0000
        /*0012*/ 	.short	0x0000
        /*0014*/ 	.byte	0x00, 0xf0, 0xa1, 0x03


	//----- nvinfo : EIATTR_SPARSE_MMA_MASK
	.align		4
.L_772:
        /*0018*/ 	.byte	0x03, 0x50
        /*001a*/ 	.short	0x0000


	//----- nvinfo : EIATTR_MAXREG_COUNT
	.align		4
        /*001c*/ 	.byte	0x03, 0x1b
        /*001e*/ 	.short	0x00ff


	//----- nvinfo : EIATTR_NUM_BARRIERS
	.align		4
        /*0020*/ 	.byte	0x02, 0x4c
        /*0022*/ 	.byte	0x01
	.zero		1


	//----- nvinfo : EIATTR_MERCURY_ISA_VERSION
	.align		4
        /*0024*/ 	.byte	0x03, 0x5f
        /*0026*/ 	.short	0x0101


	//----- nvinfo : EIATTR_COOP_GROUP_MASK_REGIDS
	.align		4
        /*0028*/ 	.byte	0x04, 0x29
        /*002a*/ 	.short	(.L_774 - .L_773)


	//   ....[0]....
.L_773:
        /*002c*/ 	.word	0xffffffff


	//   ....[1]....
        /*0030*/ 	.word	0xffffffff


	//   ....[2]....
        /*0034*/ 	.word	0xffffffff


	//   ....[3]....
        /*0038*/ 	.word	0xffffffff


	//   ....[4]....
        /*003c*/ 	.word	0xffffffff


	//   ....[5]....
        /*0040*/ 	.word	0xffffffff


	//   ....[6]....
        /*0044*/ 	.word	0xffffffff


	//   ....[7]....
        /*0048*/ 	.word	0xffffffff


	//   ....[8]....
        /*004c*/ 	.word	0xffffffff


	//   ....[9]....
        /*0050*/ 	.word	0xffffffff


	//   ....[10]....
        /*0054*/ 	.word	0xffffffff


	//   ....[11]....
        /*0058*/ 	.word	0xffffffff


	//   ....[12]....
        /*005c*/ 	.word	0xffffffff


	//   ....[13]....
        /*0060*/ 	.word	0xffffffff


	//   ....[14]....
        /*0064*/ 	.word	0xffffffff


	//   ....[15]....
        /*0068*/ 	.word	0xffffffff


	//   ....[16]....
        /*006c*/ 	.word	0xffffffff


	//   ....[17]....
        /*0070*/ 	.word	0xffffffff


	//----- nvinfo : EIATTR_COOP_GROUP_INSTR_OFFSETS
	.align		4
.L_774:
        /*0074*/ 	.byte	0x04, 0x28
        /*0076*/ 	.short	(.L_776 - .L_775)


	//   ....[0]....
.L_775:
        /*0078*/ 	.word	0x00004610


	//   ....[1]....
        /*007c*/ 	.word	0x00004630


	//   ....[2]....
        /*0080*/ 	.word	0x00004650


	//   ....[3]....
        /*0084*/ 	.word	0x00004670


	//   ....[4]....
        /*0088*/ 	.word	0x00004690


	//   ....[5]....
        /*008c*/ 	.word	0x00004ae0


	//   ....[6]....
        /*0090*/ 	.word	0x00004b00


	//   ....[7]....
        /*0094*/ 	.word	0x00004b20


	//   ....[8]....
        /*0098*/ 	.word	0x00004b50


	//   ....[9]....
        /*009c*/ 	.word	0x00004b80


	//   ....[10]....
        /*00a0*/ 	.word	0x00004d30


	//   ....[11]....
        /*00a4*/ 	.word	0x00004d70


	//   ....[12]....
        /*00a8*/ 	.word	0x00004d80


	//   ....[13]....
        /*00ac*/ 	.word	0x00004dd0


	//   ....[14]....
        /*00b0*/ 	.word	0x00004e90


	//   ....[15]....
        /*00b4*/ 	.word	0x00004ec0


	//   ....[16]....
        /*00b8*/ 	.word	0x00004f70


	//   ....[17]....
        /*00bc*/ 	.word	0x00004fa0


	//----- nvinfo : EIATTR_VRC_CTA_INIT_COUNT
	.align		4
.L_776:
        /*00c0*/ 	.byte	0x02, 0x4a
	.zero		1
	.zero		1


	//----- nvinfo : EIATTR_EXIT_INSTR_OFFSETS
	.align		4
        /*00c4*/ 	.byte	0x04, 0x1c
        /*00c6*/ 	.short	(.L_778 - .L_777)


	//   ....[0]....
.L_777:
        /*00c8*/ 	.word	0x00001730


	//   ....[1]....
        /*00cc*/ 	.word	0x00005d10


	//----- nvinfo : EIATTR_MAX_THREADS
	.align		4
.L_778:
        /*00d0*/ 	.byte	0x04, 0x05
        /*00d2*/ 	.short	(.L_780 - .L_779)
.L_779:
        /*00d4*/ 	.word	0x00000080
        /*00d8*/ 	.word	0x00000001
        /*00dc*/ 	.word	0x00000001


	//----- nvinfo : EIATTR_CRS_STACK_SIZE
	.align		4
.L_780:
        /*00e0*/ 	.byte	0x04, 0x1e
        /*00e2*/ 	.short	(.L_782 - .L_781)
.L_781:
        /*00e4*/ 	.word	0x00000000


	//----- nvinfo : EIATTR_CBANK_PARAM_SIZE
	.align		4
.L_782:
        /*00e8*/ 	.byte	0x03, 0x19
        /*00ea*/ 	.short	0x00e8


	//----- nvinfo : EIATTR_PARAM_CBANK
	.align		4
        /*00ec*/ 	.byte	0x04, 0x0a
        /*00ee*/ 	.short	(.L_784 - .L_783)
	.align		4
.L_783:
        /*00f0*/ 	.word	index@(.nv.constant0._ZN10layer_norm31ln_parallel_residual_fwd_kernelINS_13Kernel_traitsIf13__nv_bfloat16S2_S2_fjLj4096ELj1ELj1ELj4ELj16ENS_18Kernel_traits_baseILj4096EfS2_S2_S2_fjLj128EEEEELb0ELb0ELb0EEEvNS_9FwdParamsE)
        /*00f4*/ 	.short	0x0380
        /*00f6*/ 	.short	0x00e8


	//----- nvinfo : EIATTR_SW_WAR
	.align		4
.L_784:
        /*00f8*/ 	.byte	0x04, 0x36
        /*00fa*/ 	.short	(.L_786 - .L_785)
.L_785:
        /*00fc*/ 	.word	0x00000008
.L_786:


//--------------------- .nv.info._ZN10layer_norm31ln_parallel_residual_fwd_kernelINS_13Kernel_traitsIf13__nv_bfloat16S2_S2_fjLj4096ELj1ELj1ELj4ELj16ENS_18Kernel_traits_baseILj4096EfS2_S2_S2_fjLj128EEEEELb0ELb0ELb1EEEvNS_9FwdParamsE --------------------------
	.section	.nv.info._ZN10layer_norm31ln_parallel_residual_fwd_kernelINS_13Kernel_traitsIf13__nv_bfloat16S2_S2_fjLj4096ELj1ELj1ELj4ELj16ENS_18Kernel_traits_baseILj4096EfS2_S2_S2_fjLj128EEEEELb0ELb0ELb1EEEvNS_9FwdParamsE,"",@"SHT_CUDA_INFO"
	.sectionflags	@""
	.align	4


	//----- nvinfo : EIATTR_CUDA_API_VERSION
	.align		4
        /*0000*/ 	.byte	0x04, 0x37
        /*0002*/ 	.short	(.L_788 - .L_787)
.L_787:
        /*0004*/ 	.word	0x00000082


	//----- nvinfo : EIATTR_KPARAM_INFO
	.align		4
.L_788:
        /*0008*/ 	.byte	0x04, 0x17
        /*000a*/ 	.short	(.L_790 - .L_789)
.L_789:
        /*000c*/ 	.word	0x00000000
        /*0010*/ 	.short	0x0000
        /*0012*/ 	.short	0x0000
        /*0014*/ 	.byte	0x00, 0xf0, 0xa1, 0x03


	//----- nvinfo : EIATTR_SPARSE_MMA_MASK
	.align		4
.L_790:
        /*0018*/ 	.byte	0x03, 0x50
        /*001a*/ 	.short	0x0000


	//----- nvinfo : EIATTR_MAXREG_COUNT
	.align		4
        /*001c*/ 	.byte	0x03, 0x1b
        /*001e*/ 	.short	0x00ff


	//----- nvinfo : EIATTR_NUM_BARRIERS
	.align		4
        /*0020*/ 	.byte	0x02, 0x4c
        /*0022*/ 	.byte	0x01
	.zero		1


	//----- nvinfo : EIATTR_MERCURY_ISA_VERSION
	.align		4
        /*0024*/ 	.byte	0x03, 0x5f
        /*0026*/ 	.short	0x0101


	//----- nvinfo : EIATTR_COOP_GROUP_MASK_REGIDS
	.align		4
        /*0028*/ 	.byte	0x04, 0x29
        /*002a*/ 	.short	(.L_792 - .L_791)


	//   ....[0]....
.L_791:
        /*002c*/ 	.word	0xffffffff


	//   ....[1]....
        /*0030*/ 	.word	0xffffffff


	//   ....[2]....
        /*0034*/ 	.word	0xffffffff


	//   ....[3]....
        /*0038*/ 	.word	0xffffffff


	//   ....[4]....
        /*003c*/ 	.word	0xffffffff


	//   ....[5]....
        /*0040*/ 	.word	0xffffffff


	//   ....[6]....
        /*0044*/ 	.word	0xffffffff


	//   ....[7]....
        /*0048*/ 	.word	0xffffffff


	//   ....[8]....
        /*004c*/ 	.word	0xffffffff


	//   ....[9]....
        /*0050*/ 	.word	0xffffffff


	//   ....[10]....
        /*0054*/ 	.word	0xffffffff


	//   ....[11]....
        /*0058*/ 	.word	0xffffffff


	//   ....[12]....
        /*005c*/ 	.word	0xffffffff


	//   ....[13]....
        /*0060*/ 	.word	0xffffffff


	//   ....[14]....
        /*0064*/ 	.word	0xffffffff


	//   ....[15]....
        /*0068*/ 	.word	0xffffffff


	//   ....[16]....
        /*006c*/ 	.word	0xffffffff


	//   ....[17]....
        /*0070*/ 	.word	0xffffffff


	//----- nvinfo : EIATTR_COOP_GROUP_INSTR_OFFSETS
	.align		4
.L_792:
        /*0074*/ 	.byte	0x04, 0x28
        /*0076*/ 	.short	(.L_794 - .L_793)


	//   ....[0]....
.L_793:
        /*0078*/ 	.word	0x000036f0


	//   ....[1]....
        /*007c*/ 	.word	0x00003710


	//   ....[2]....
        /*0080*/ 	.word	0x00003730


	//   ....[3]....
        /*0084*/ 	.word	0x00003750


	//   ....[4]....
        /*0088*/ 	.word	0x00003770


	//   ....[5]....
        /*008c*/ 	.word	0x00003ba0


	//   ....[6]....
        /*0090*/ 	.word	0x00003bc0


	//   ....[7]....
        /*0094*/ 	.word	0x00003bf0


	//   ....[8]....
        /*0098*/ 	.word	0x00003c30


	//   ....[9]....
        /*009c*/ 	.word	0x00003c70


	//   ....[10]....
        /*00a0*/ 	.word	0x00003e20


	//   ....[11]....
        /*00a4*/ 	.word	0x00003e60


	//   ....[12]....
        /*00a8*/ 	.word	0x00003e70


	//   ....[13]....
        /*00ac*/ 	.word	0x00003eb0


	//   ....[14]....
        /*00b0*/ 	.word	0x00003f80


	//   ....[15]....
        /*00b4*/ 	.word	0x00003fb0


	//   ....[16]....
        /*00b8*/ 	.word	0x00004060


	//   ....[17]....
        /*00bc*/ 	.word	0x00004080


	//----- nvinfo : EIATTR_VRC_CTA_INIT_COUNT
	.align		4
.L_794:
        /*00c0*/ 	.byte	0x02, 0x4a
	.zero		1
	.zero		1


	//----- nvinfo : EIATTR_EXIT_INSTR_OFFSETS
	.align		4
        /*00c4*/ 	.byte	0x04, 0x1c
        /*00c6*/ 	.short	(.L_796 - .L_795)


	//   ....[0]....
.L_795:
        /*00c8*/ 	.word	0x00000c20


	//   ....[1]....
        /*00cc*/ 	.word	0x00004cb0


	//----- nvinfo : EIATTR_MAX_THREADS
	.align		4
.L_796:
        /*00d0*/ 	.byte	0x04, 0x05
        /*00d2*/ 	.short	(.L_798 - .L_797)
.L_797:
        /*00d4*/ 	.word	0x00000080
        /*00d8*/ 	.word	0x00000001
        /*00dc*/ 	.word	0x00000001


	//----- nvinfo : EIATTR_CRS_STACK_SIZE
	.align		4
.L_798:
        /*00e0*/ 	.byte	0x04, 0x1e
        /*00e2*/ 	.short	(.L_800 - .L_799)
.L_799:
        /*00e4*/ 	.word	0x00000000


	//----- nvinfo : EIATTR_CBANK_PARAM_SIZE
	.align		4
.L_800:
        /*00e8*/ 	.byte	0x03, 0x19
        /*00ea*/ 	.short	0x00e8


	//----- nvinfo : EIATTR_PARAM_CBANK
	.align		4
        /*00ec*/ 	.byte	0x04, 0x0a
        /*00ee*/ 	.short	(.L_802 - .L_801)
	.align		4
.L_801:
        /*00f0*/ 	.word	index@(.nv.constant0._ZN10layer_norm31ln_parallel_residual_fwd_kernelINS_13Kernel_traitsIf13__nv_bfloat16S2_S2_fjLj4096ELj1ELj1ELj4ELj16ENS_18Kernel_traits_baseILj4096EfS2_S2_S2_fjLj128EEEEELb0ELb0ELb1EEEvNS_9FwdParamsE)
        /*00f4*/ 	.short	0x0380
        /*00f6*/ 	.short	0x00e8


	//----- nvinfo : EIATTR_SW_WAR
	.align		4
.L_802:
        /*00f8*/ 	.byte	0x04, 0x36
        /*00fa*/ 	.short	(.L_804 - .L_803)
.L_803:
        /*00fc*/ 	.word	0x00000008
.L_804:


//--------------------- .nv.info._ZN10layer_norm31ln_parallel_residual_fwd_kernelINS_13Kernel_traitsIf13__nv_bfloat16S2_S2_fjLj4096ELj1ELj1ELj4ELj16ENS_18Kernel_traits_baseILj4096EfS2_S2_S2_fjLj128EEEEELb0ELb1ELb0EEEvNS_9FwdParamsE --------------------------
	.section	.nv.info._ZN10layer_norm31ln_parallel_residual_fwd_kernelINS_13Kernel_traitsIf13__nv_bfloat16S2_S2_fjLj4096ELj1ELj1ELj4ELj16ENS_18Kernel_traits_baseILj4096EfS2_S2_S2_fjLj128EEEEELb0ELb1ELb0EEEvNS_9FwdParamsE,"",@"SHT_CUDA_INFO"
	.sectionflags	@""
	.align	4


	//----- nvinfo : EIATTR_CUDA_API_VERSION
	.align		4
        /*0000*/ 	.byte	0x04, 0x37
        /*0002*/ 	.short	(.L_806 - .L_805)
.L_805:
        /*0004*/ 	.word	0x00000082


	//----- nvinfo : EIATTR_KPARAM_INFO
	.align		4
.L_806:
        /*0008*/ 	.byte	0x04, 0x17
        /*000a*/ 	.short	(.L_808 - .L_807)
.L_807:
        /*000c*/ 	.word	0x00000000
        /*0010*/ 	.short	0x0000
        /*0012*/ 	.short	0x0000
        /*0014*/ 	.byte	0x00, 0xf0, 0xa1, 0x03


	//----- nvinfo : EIATTR_SPARSE_MMA_MASK
	.align		4
.L_808:
        /*0018*/ 	.byte	0x03, 0x50
        /*001a*/ 	.short	0x0000


	//----- nvinfo : EIATTR_MAXREG_COUNT
	.align		4
        /*001c*/ 	.byte	0x03, 0x1b
        /*001e*/ 	.short	0x00ff


	//----- nvinfo : EIATTR_NUM_BARRIERS
	.align		4
        /*0020*/ 	.byte	0x02, 0x4c
        /*0022*/ 	.byte	0x01
	.zero		1


	//----- nvinfo : EIATTR_MERCURY_ISA_VERSION
	.align		4
        /*0024*/ 	.byte	0x03, 0x5f
        /*0026*/ 	.short	0x0101


	//----- nvinfo : EIATTR_COOP_GROUP_MASK_REGIDS
	.align		4
        /*0028*/ 	.byte	0x04, 0x29
        /*002a*/ 	.short	(.L_810 - .L_809)


	//   ....[0]....
.L_809:
        /*002c*/ 	.word	0xffffffff


	//   ....[1]....
        /*0030*/ 	.word	0xffffffff


	//   ....[2]....
        /*0034*/ 	.word	0xffffffff


	//   ....[3]....
        /*0038*/ 	.word	0xffffffff


	//   ....[4]....
        /*003c*/ 	.word	0xffffffff


	//   ....[5]....
        /*0040*/ 	.word	0xffffffff


	//   ....[6]....
        /*0044*/ 	.word	0xffffffff


	//   ....[7]....
        /*0048*/ 	.word	0xffffffff


	//   ....[8]....
        /*004c*/ 	.word	0xffffffff


	//   ....[9]....
        /*0050*/ 	.word	0xffffffff


	//   ....[10]....
        /*0054*/ 	.word	0xffffffff


	//   ....[11]....
        /*0058*/ 	.word	0xffffffff


	//   ....[12]....
        /*005c*/ 	.word	0xffffffff


	//   ....[13]....
        /*0060*/ 	.word	0xffffffff


	//   ....[14]....
        /*0064*/ 	.word	0xffffffff


	//   ....[15]....
        /*0068*/ 	.word	0xffffffff


	//   ....[16]....
        /*006c*/ 	.word	0xffffffff


	//   ....[17]....
        /*0070*/ 	.word	0xffffffff


	//----- nvinfo : EIATTR_COOP_GROUP_INSTR_OFFSETS
	.align		4
.L_810:
        /*0074*/ 	.byte	0x04, 0x28
        /*0076*/ 	.short	(.L_812 - .L_811)


	//   ....[0]....
.L_811:
        /*0078*/ 	.word	0x00003580


	//   ....[1]....
        /*007c*/ 	.word	0x000035a0


	//   ....[2]....
        /*0080*/ 	.word	0x000035c0


	//   ....[3]....
        /*0084*/ 	.word	0x000035e0


	//   ....[4]....
        /*0088*/ 	.word	0x00003600


	//   ....[5]....
        /*008c*/ 	.word	0x00003a60


	//   ....[6]....
        /*0090*/ 	.word	0x00003a80


	//   ....[7]....
        /*0094*/ 	.word	0x00003ab0


	//   ....[8]....
        /*0098*/ 	.word	0x00003ae0


	//   ....[9]....
        /*009c*/ 	.word	0x00003b20


	//   ....[10]....
        /*00a0*/ 	.word	0x00003b30


	//   ....[11]....
        /*00a4*/ 	.word	0x00003bd0


	//   ....[12]....
        /*00a8*/ 	.word	0x00003c50


	//   ....[13]....
        /*00ac*/ 	.word	0x00003cb0


	//   ....[14]....
        /*00b0*/ 	.word	0x00003cc0


	//   ....[15]....
        /*00b4*/ 	.word	0x00003d70


	//   ....[16]....
        /*00b8*/ 	.word	0x00003d90


	//   ....[17]....
        /*00bc*/ 	.word	0x00003df0


	//----- nvinfo : EIATTR_VRC_CTA_INIT_COUNT
	.align		4
.L_812:
        /*00c0*/ 	.byte	0x02, 0x4a
	.zero		1
	.zero		1


	//----- nvinfo : EIATTR_EXIT_INSTR_OFFSETS
	.align		4
        /*00c4*/ 	.byte	0x04, 0x1c
        /*00c6*/ 	.short	(.L_814 - .L_813)


	//   ....[0]....
.L_813:
        /*00c8*/ 	.word	0x000006b0


	//   ....[1]....
        /*00cc*/ 	.word	0x000047b0


	//----- nvinfo : EIATTR_MAX_THREADS
	.align		4
.L_814:
        /*00d0*/ 	.byte	0x04, 0x05
        /*00d2*/ 	.short	(.L_816 - .L_815)
.L_815:
        /*00d4*/ 	.word	0x00000080
        /*00d8*/ 	.word	0x00000001
        /*00dc*/ 	.word	0x00000001


	//----- nvinfo : EIATTR_CRS_STACK_SIZE
	.align		4
.L_816:
        /*00e0*/ 	.byte	0x04, 0x1e
        /*00e2*/ 	.short	(.L_818 - .L_817)
.L_817:
        /*00e4*/ 	.word	0x00000000


	//----- nvinfo : EIATTR_CBANK_PARAM_SIZE
	.align		4
.L_818:
        /*00e8*/ 	.byte	0x03, 0x19
        /*00ea*/ 	.short	0x00e8


	//----- nvinfo : EIATTR_PARAM_CBANK
	.align		4
        /*00ec*/ 	.byte	0x04, 0x0a
        /*00ee*/ 	.short	(.L_820 - .L_819)
	.align		4
.L_819:
        /*00f0*/ 	.word	index@(.nv.constant0._ZN10layer_norm31ln_parallel_residual_fwd_kernelINS_13Kernel_traitsIf13__nv_bfloat16S2_S2_fjLj4096ELj1ELj1ELj4ELj16ENS_18Kernel_traits_baseILj4096EfS2_S2_S2_fjLj128EEEEELb0ELb1ELb0EEEvNS_9FwdParamsE)
        /*00f4*/ 	.short	0x0380
        /*00f6*/ 	.short	0x00e8


	//----- nvinfo : EIATTR_SW_WAR
	.align		4
.L_820:
        /*00f8*/ 	.byte	0x04, 0x36
        /*00fa*/ 	.short	(.L_822 - .L_821)
.L_821:
        /*00fc*/ 	.word	0x00000008
.L_822:


//--------------------- .nv.info._ZN10layer_norm31ln_parallel_residual_fwd_kernelINS_13Kernel_traitsIf13__nv_bfloat16S2_S2_fjLj4096ELj1ELj1ELj4ELj16ENS_18Kernel_traits_baseILj4096EfS2_S2_S2_fjLj128EEEEELb0ELb1ELb1EEEvNS_9FwdParamsE --------------------------
	.section	.nv.info._ZN10layer_norm31ln_parallel_residual_fwd_kernelINS_13Kernel_traitsIf13__nv_bfloat16S2_S2_fjLj4096ELj1ELj1ELj4ELj16ENS_18Kernel_traits_baseILj4096EfS2_S2_S2_fjLj128EEEEELb0ELb1ELb1EEEvNS_9FwdParamsE,"",@"SHT_CUDA_INFO"
	.sectionflags	@""
	.align	4


	//----- nvinfo : EIATTR_CUDA_API_VERSION
	.align		4
        /*0000*/ 	.byte	0x04, 0x37
        /*0002*/ 	.short	(.L_824 - .L_823)
.L_823:
        /*0004*/ 	.word	0x00000082


	//----- nvinfo : EIATTR_KPARAM_INFO
	.align		4
.L_824:
        /*0008*/ 	.byte	0x04, 0x17
        /*000a*/ 	.short	(.L_826 - .L_825)
.L_825:
        /*000c*/ 	.word	0x00000000
        /*0010*/ 	.short	0x0000
        /*0012*/ 	.short	0x0000
        /*0014*/ 	.byte	0x00, 0xf0, 0xa1, 0x03


	//----- nvinfo : EIATTR_SPARSE_MMA_MASK
	.align		4
.L_826:
        /*0018*/ 	.byte	0x03, 0x50
        /*001a*/ 	.short	0x0000


	//----- nvinfo : EIATTR_MAXREG_COUNT
	.align		4
        /*001c*/ 	.byte	0x03, 0x1b
        /*001e*/ 	.short	0x00ff


	//----- nvinfo : EIATTR_NUM_BARRIERS
	.align		4
        /*0020*/ 	.byte	0x02, 0x4c
        /*0022*/ 	.byte	0x01
	.zero		1


	//----- nvinfo : EIATTR_MERCURY_ISA_VERSION
	.align		4
        /*0024*/ 	.byte	0x03, 0x5f
        /*0026*/ 	.short	0x0101


	//----- nvinfo : EIATTR_COOP_GROUP_MASK_REGIDS
	.align		4
        /*0028*/ 	.byte	0x04, 0x29
        /*002a*/ 	.short	(.L_828 - .L_827)


	//   ....[0]....
.L_827:
        /*002c*/ 	.word	0xffffffff


	//   ....[1]....
        /*0030*/ 	.word	0xffffffff


	//   ....[2]....
        /*0034*/ 	.word	0xffffffff


	//   ....[3]....
        /*0038*/ 	.word	0xffffffff


	//   ....[4]....
        /*003c*/ 	.word	0xffffffff


	//   ....[5]....
        /*0040*/ 	.word	0xffffffff


	//   ....[6]....
        /*0044*/ 	.word	0xffffffff


	//   ....[7]....
        /*0048*/ 	.word	0xffffffff


	//   ....[8]....
        /*004c*/ 	.word	0xffffffff


	//   ....[9]....
        /*0050*/ 	.word	0xffffffff


	//   ....[10]....
        /*0054*/ 	.word	0xffffffff


	//   ....[11]....
        /*0058*/ 	.word	0xffffffff


	//   ....[12]....
        /*005c*/ 	.word	0xffffffff


	//   ....[13]....
        /*0060*/ 	.word	0xffffffff


	//   ....[14]....
        /*0064*/ 	.word	0xffffffff


	//   ....[15]....
        /*0068*/ 	.word	0xffffffff


	//   ....[16]....
        /*006c*/ 	.word	0xffffffff


	//   ....[17]....
        /*0070*/ 	.word	0xffffffff


	//----- nvinfo : EIATTR_COOP_GROUP_INSTR_OFFSETS
	.align		4
.L_828:
        /*0074*/ 	.byte	0x04, 0x28
        /*0076*/ 	.short	(.L_830 - .L_829)


	//   ....[0]....
.L_829:
        /*0078*/ 	.word	0x00002e60


	//   ....[1]....
        /*007c*/ 	.word	0x00002e80


	//   ....[2]....
        /*0080*/ 	.word	0x00002ea0


	//   ....[3]....
        /*0084*/ 	.word	0x00002ec0


	//   ....[4]....
        /*0088*/ 	.word	0x00002ee0


	//   ....[5]....
        /*008c*/ 	.word	0x00003310


	//   ....[6]....
        /*0090*/ 	.word	0x00003330


	//   ....[7]....
        /*0094*/ 	.word	0x00003350


	//   ....[8]....
        /*0098*/ 	.word	0x00003380


	//   ....[9]....
        /*009c*/ 	.word	0x000033c0


	//   ....[10]....
        /*00a0*/ 	.word	0x00003570


	//   ....[11]....
        /*00a4*/ 	.word	0x000035b0


	//   ....[12]....
        /*00a8*/ 	.word	0x00003650


	//   ....[13]....
        /*00ac*/ 	.word	0x000036a0


	//   ....[14]....
        /*00b0*/ 	.word	0x000036c0


	//   ....[15]....
        /*00b4*/ 	.word	0x000036d0


	//   ....[16]....
        /*00b8*/ 	.word	0x000037d0


	//   ....[17]....
        /*00bc*/ 	.word	0x000037e0


	//----- nvinfo : EIATTR_VRC_CTA_INIT_COUNT
	.align		4
.L_830:
        /*00c0*/ 	.byte	0x02, 0x4a
	.zero		1
	.zero		1


	//----- nvinfo : EIATTR_EXIT_INSTR_OFFSETS
	.align		4
        /*00c4*/ 	.byte	0x04, 0x1c
        /*00c6*/ 	.short	(.L_832 - .L_831)


	//   ....[0]....
.L_831:
        /*00c8*/ 	.word	0x000003e0


	//   ....[1]....
        /*00cc*/ 	.word	0x00004070


	//----- nvinfo : EIATTR_MAX_THREADS
	.align		4
.L_832:
        /*00d0*/ 	.byte	0x04, 0x05
        /*00d2*/ 	.short	(.L_834 - .L_833)
.L_833:
        /*00d4*/ 	.word	0x00000080
        /*00d8*/ 	.word	0x00000001
        /*00dc*/ 	.word	0x00000001


	//----- nvinfo : EIATTR_CRS_STACK_SIZE
	.align		4
.L_834:
        /*00e0*/ 	.byte	0x04, 0x1e
        /*00e2*/ 	.short	(.L_836 - .L_835)
.L_835:
        /*00e4*/ 	.word	0x00000000


	//----- nvinfo : EIATTR_CBANK_PARAM_SIZE
	.align		4
.L_836:
        /*00e8*/ 	.byte	0x03, 0x19
        /*00ea*/ 	.short	0x00e8


	//----- nvinfo : EIATTR_PARAM_CBANK
	.align		4
        /*00ec*/ 	.byte	0x04, 0x0a
        /*00ee*/ 	.short	(.L_838 - .L_837)
	.align		4
.L_837:
        /*00f0*/ 	.word	index@(.nv.constant0._ZN10layer_norm31ln_parallel_residual_fwd_kernelINS_13Kernel_traitsIf13__nv_bfloat16S2_S2_fjLj4096ELj1ELj1ELj4ELj16ENS_18Kernel_traits_baseILj4096EfS2_S2_S2_fjLj128EEEEELb0ELb1ELb1EEEvNS_9FwdParamsE)
        /*00f4*/ 	.short	0x0380
        /*00f6*/ 	.short	0x00e8


	//----- nvinfo : EIATTR_SW_WAR
	.align		4
.L_838:
        /*00f8*/ 	.byte	0x04, 0x36
        /*00fa*/ 	.short	(.L_840 - .L_839)
.L_839:
        /*00fc*/ 	.word	0x00000008
.L_840:


//--------------------- .nv.info._ZN10layer_norm31ln_parallel_residual_fwd_kernelINS_13Kernel_traitsIf13__nv_bfloat16S2_S2_fjLj4096ELj1ELj1ELj4ELj16ENS_18Kernel_traits_baseILj4096EfS2_S2_S2_fjLj128EEEEELb1ELb0ELb0EEEvNS_9FwdParamsE --------------------------
	.section	.nv.info._ZN10layer_norm31ln_parallel_residual_fwd_kernelINS_13Kernel_traitsIf13__nv_bfloat16S2_S2_fjLj4096ELj1ELj1ELj4ELj16ENS_18Kernel_traits_baseILj4096EfS2_S2_S2_fjLj128EEEEELb1ELb0ELb0EEEvNS_9FwdParamsE,"",@"SHT_CUDA_INFO"
	.sectionflags	@""
	.align	4


	//----- nvinfo : EIATTR_CUDA_API_VERSION
	.align		4
        /*0000*/ 	.byte	0x04, 0x37
        /*0002*/ 	.short	(.L_842 - .L_841)
.L_841:
        /*0004*/ 	.word	0x00000082


	//----- nvinfo : EIATTR_KPARAM_INFO
	.align		4
.L_842:
        /*0008*/ 	.byte	0x04, 0x17
        /*000a*/ 	.short	(.L_844 - .L_843)
.L_843:
        /*000c*/ 	.word	0x00000000
        /*0010*/ 	.short	0x0000
        /*0012*/ 	.short	0x0000
        /*0014*/ 	.byte	0x00, 0xf0, 0xa1, 0x03


	//----- nvinfo : EIATTR_SPARSE_MMA_MASK
	.align		4
.L_844:
        /*0018*/ 	.byte	0x03, 0x50
        /*001a*/ 	.short	0x0000


	//----- nvinfo : EIATTR_MAXREG_COUNT
	.align		4
        /*001c*/ 	.byte	0x03, 0x1b
        /*001e*/ 	.short	0x00ff


	//----- nvinfo : EIATTR_NUM_BARRIERS
	.align		4
        /*0020*/ 	.byte	0x02, 0x4c
        /*0022*/ 	.byte	0x01
	.zero		1


	//----- nvinfo : EIATTR_MERCURY_ISA_VERSION
	.align		4
        /*0024*/ 	.byte	0x03, 0x5f
        /*0026*/ 	.short	0x0101


	//----- nvinfo : EIATTR_COOP_GROUP_MASK_REGIDS
	.align		4
        /*0028*/ 	.byte	0x04, 0x29
        /*002a*/ 	.short	(.L_846 - .L_845)


	//   ....[0]....
.L_845:
        /*002c*/ 	.word	0xffffffff


	//   ....[1]....
        /*0030*/ 	.word	0xffffffff


	//   ....[2]....
        /*0034*/ 	.word	0xffffffff


	//   ....[3]....
        /*0038*/ 	.word	0xffffffff


	//   ....[4]....
        /*003c*/ 	.word	0xffffffff


	//   ....[5]....
        /*0040*/ 	.word	0xffffffff


	//   ....[6]....
        /*0044*/ 	.word	0xffffffff


	//   ....[7]....
        /*0048*/ 	.word	0xffffffff


	//   ....[8]....
        /*004c*/ 	.word	0xffffffff


	//   ....[9]....
        /*0050*/ 	.word	0xffffffff


	//   ....[10]....
        /*0054*/ 	.word	0xffffffff


	//   ....[11]....
        /*0058*/ 	.word	0xffffffff


	//   ....[12]....
        /*005c*/ 	.word	0xffffffff


	//   ....[13]....
        /*0060*/ 	.word	0xffffffff


	//   ....[14]....
        /*0064*/ 	.word	0xffffffff


	//   ....[15]....
        /*0068*/ 	.word	0xffffffff


	//   ....[16]....
        /*006c*/ 	.word	0xffffffff


	//   ....[17]....
        /*0070*/ 	.word	0xffffffff


	//----- nvinfo : EIATTR_COOP_GROUP_INSTR_OFFSETS
	.align		4
.L_846:
        /*0074*/ 	.byte	0x04, 0x28
        /*0076*/ 	.short	(.L_848 - .L_847)


	//   ....[0]....
.L_847:
        /*0078*/ 	.word	0x000224b0


	//   ....[1]....
        /*007c*/ 	.word	0x000224d0


	//   ....[2]....
        /*0080*/ 	.word	0x000224f0


	//   ....[3]....
        /*0084*/ 	.word	0x00022510


	//   ....[4]....
        /*0088*/ 	.word	0x00022530


	//   ....[5]....
        /*008c*/ 	.word	0x00022990


	//   ....[6]....
        /*0090*/ 	.word	0x000229b0


	//   ....[7]....
        /*0094*/ 	.word	0x000229e0


	//   ....[8]....
        /*0098*/ 	.word	0x00022a00


	//   ....[9]....
        /*009c*/ 	.word	0x00022a40


	//   ....[10]....
        /*00a0*/ 	.word	0x00022ac0


	//   ....[11]....
        /*00a4*/ 	.word	0x00022b40


	//   ....[12]....
        /*00a8*/ 	.word	0x00022b80


	//   ....[13]....
        /*00ac*/ 	.word	0x00022ba0


	//   ....[14]....
        /*00b0*/ 	.word	0x00022c30


	//   ....[15]....
        /*00b4*/ 	.word	0x00022c60


	//   ....[16]....
        /*00b8*/ 	.word	0x00022d00


	//   ....[17]....
        /*00bc*/ 	.word	0x00022d30


	//----- nvinfo : EIATTR_VRC_CTA_INIT_COUNT
	.align		4
.L_848:
        /*00c0*/ 	.byte	0x02, 0x4a
	.zero		1
	.zero		1


	//----- nvinfo : EIATTR_EXIT_INSTR_OFFSETS
	.align		4
        /*00c4*/ 	.byte	0x04, 0x1c
        /*00c6*/ 	.short	(.L_850 - .L_849)


	//   ....[0]....
.L_849:
        /*00c8*/ 	.word	0x00001980


	//   ....[1]....
        /*00cc*/ 	.word	0x00023ad0


	//----- nvinfo : EIATTR_MAX_THREADS
	.align		4
.L_850:
        /*00d0*/ 	.byte	0x04, 0x05
        /*00d2*/ 	.short	(.L_852 - .L_851)
.L_851:
        /*00d4*/ 	.word	0x00000080
        /*00d8*/ 	.word	0x00000001
        /*00dc*/ 	.word	0x00000001


	//----- nvinfo : EIATTR_CRS_STACK_SIZE
	.align		4
.L_852:
        /*00e0*/ 	.byte	0x04, 0x1e
        /*00e2*/ 	.short	(.L_854 - .L_853)
.L_853:
        /*00e4*/ 	.word	0x00000000


	//----- nvinfo : EIATTR_CBANK_PARAM_SIZE
	.align		4
.L_854:
        /*00e8*/ 	.byte	0x03, 0x19
        /*00ea*/ 	.short	0x00e8


	//----- nvinfo : EIATTR_PARAM_CBANK
	.align		4
        /*00ec*/ 	.byte	0x04, 0x0a
        /*00ee*/ 	.short	(.L_856 - .L_855)
	.align		4
.L_855:
        /*00f0*/ 	.word	index@(.nv.constant0._ZN10layer_norm31ln_parallel_residual_fwd_kernelINS_13Kernel_traitsIf13__nv_bfloat16S2_S2_fjLj4096ELj1ELj1ELj4ELj16ENS_18Kernel_traits_baseILj4096EfS2_S2_S2_fjLj128EEEEELb1ELb0ELb0EEEvNS_9FwdParamsE)
        /*00f4*/ 	.short	0x0380
        /*00f6*/ 	.short	0x00e8


	//----- nvinfo : EIATTR_SW_WAR
	.align		4
.L_856:
        /*00f8*/ 	.byte	0x04, 0x36
        /*00fa*/ 	.short	(.L_858 - .L_857)
.L_857:
        /*00fc*/ 	.word	0x00000008
.L_858:


//--------------------- .nv.info._ZN10layer_norm31ln_parallel_residual_fwd_kernelINS_13Kernel_traitsIf13__nv_bfloat16S2_S2_fjLj4096ELj1ELj1ELj4ELj16ENS_18Kernel_traits_baseILj4096EfS2_S2_S2_fjLj128EEEEELb1ELb0ELb1EEEvNS_9FwdParamsE --------------------------
	.section	.nv.info._ZN10layer_norm31ln_parallel_residual_fwd_kernelINS_13Kernel_traitsIf13__nv_bfloat16S2_S2_fjLj4096ELj1ELj1ELj4ELj16ENS_18Kernel_traits_baseILj4096EfS2_S2_S2_fjLj128EEEEELb1ELb0ELb1EEEvNS_9FwdParamsE,"",@"SHT_CUDA_INFO"
	.sectionflags	@""
	.align	4


	//----- nvinfo : EIATTR_CUDA_API_VERSION
	.align		4
        /*0000*/ 	.byte	0x04, 0x37
        /*0002*/ 	.short	(.L_860 - .L_859)
.L_859:
        /*0004*/ 	.word	0x00000082


	//----- nvinfo : EIATTR_KPARAM_INFO
	.align		4
.L_860:
        /*0008*/ 	.byte	0x04, 0x17
        /*000a*/ 	.short	(.L_862 - .L_861)
.L_861:
        /*000c*/ 	.word	0x00000000
        /*0010*/ 	.short	0x0000
        /*0012*/ 	.short	0x0000
        /*0014*/ 	.byte	0x00, 0xf0, 0xa1, 0x03


	//----- nvinfo : EIATTR_SPARSE_MMA_MASK
	.align		4
.L_862:
        /*0018*/ 	.byte	0x03, 0x50
        /*001a*/ 	.short	0x0000


	//----- nvinfo : EIATTR_MAXREG_COUNT
	.align		4
        /*001c*/ 	.byte	0x03, 0x1b
        /*001e*/ 	.short	0x00ff


	//----- nvinfo : EIATTR_NUM_BARRIERS
	.align		4
        /*0020*/ 	.byte	0x02, 0x4c
        /*0022*/ 	.byte	0x01
	.zero		1


	//----- nvinfo : EIATTR_MERCURY_ISA_VERSION
	.align		4
        /*0024*/ 	.byte	0x03, 0x5f
        /*0026*/ 	.short	0x0101


	//----- nvinfo : EIATTR_COOP_GROUP_MASK_REGIDS
	.align		4
        /*0028*/ 	.byte	0x04, 0x29
        /*002a*/ 	.short	(.L_864 - .L_863)


	//   ....[0]....
.L_863:
        /*002c*/ 	.word	0xffffffff


	//   ....[1]....
        /*0030*/ 	.word	0xffffffff


	//   ....[2]....
        /*0034*/ 	.word	0xffffffff


	//   ....[3]....
        /*0038*/ 	.word	0xffffffff


	//   ....[4]....
        /*003c*/ 	.word	0xffffffff


	//   ....[5]....
        /*0040*/ 	.word	0xffffffff


	//   ....[6]....
        /*0044*/ 	.word	0xffffffff


	//   ....[7]....
        /*0048*/ 	.word	0xffffffff


	//   ....[8]....
        /*004c*/ 	.word	0xffffffff


	//   ....[9]....
        /*0050*/ 	.word	0xffffffff


	//   ....[10]....
        /*0054*/ 	.word	0xffffffff


	//   ....[11]....
        /*0058*/ 	.word	0xffffffff


	//   ....[12]....
        /*005c*/ 	.word	0xffffffff


	//   ....[13]....
        /*0060*/ 	.word	0xffffffff


	//   ....[14]....
        /*0064*/ 	.word	0xffffffff


	//   ....[15]....
        /*0068*/ 	.word	0xffffffff


	//   ....[16]....
        /*006c*/ 	.word	0xffffffff


	//   ....[17]....
        /*0070*/ 	.word	0xffffffff


	//----- nvinfo : EIATTR_COOP_GROUP_INSTR_OFFSETS
	.align		4
.L_864:
        /*0074*/ 	.byte	0x04, 0x28
        /*0076*/ 	.short	(.L_866 - .L_865)


	//   ....[0]....
.L_865:
        /*0078*/ 	.word	0x0001fba0


	//   ....[1]....
        /*007c*/ 	.word	0x0001fbc0


	//   ....[2]....
        /*0080*/ 	.word	0x0001fbe0


	//   ....[3]....
        /*0084*/ 	.word	0x0001fc00


	//   ....[4]....
        /*0088*/ 	.word	0x0001fc20


	//   ....[5]....
        /*008c*/ 	.word	0x00020050


	//   ....[6]....
        /*0090*/ 	.word	0x00020070


	//   ....[7]....
        /*0094*/ 	.word	0x000200a0


	//   ....[8]....
        /*0098*/ 	.word	0x000200c0


	//   ....[9]....
        /*009c*/ 	.word	0x00020100


	//   ....[10]....
        /*00a0*/ 	.word	0x00020180


	//   ....[11]....
        /*00a4*/ 	.word	0x000201e0


	//   ....[12]....
        /*00a8*/ 	.word	0x00020210


	//   ....[13]....
        /*00ac*/ 	.word	0x00020240


	//   ....[14]....
        /*00b0*/ 	.word	0x000202e0


	//   ....[15]....
        /*00b4*/ 	.word	0x00020310


	//   ....[16]....
        /*00b8*/ 	.word	0x000203a0


	//   ....[17]....
        /*00bc*/ 	.word	0x000203c0


	//----- nvinfo : EIATTR_VRC_CTA_INIT_COUNT
	.align		4
.L_866:
        /*00c0*/ 	.byte	0x02, 0x4a
	.zero		1
	.zero		1


	//----- nvinfo : EIATTR_EXIT_INSTR_OFFSETS
	.align		4
        /*00c4*/ 	.byte	0x04, 0x1c
        /*00c6*/ 	.short	(.L_868 - .L_867)


	//   ....[0]....
.L_867:
        /*00c8*/ 	.word	0x00000e30


	//   ....[1]....
        /*00cc*/ 	.word	0x00020ff0


	//----- nvinfo : EIATTR_MAX_THREADS
	.align		4
.L_868:
        /*00d0*/ 	.byte	0x04, 0x05
        /*00d2*/ 	.short	(.L_870 - .L_869)
.L_869:
        /*00d4*/ 	.word	0x00000080
        /*00d8*/ 	.word	0x00000001
        /*00dc*/ 	.word	0x00000001


	//----- nvinfo : EIATTR_CBANK_PARAM_SIZE
	.align		4
.L_870:
        /*00e0*/ 	.byte	0x03, 0x19
        /*00e2*/ 	.short	0x00e8


	//----- nvinfo : EIATTR_PARAM_CBANK
	.align		4
        /*00e4*/ 	.byte	0x04, 0x0a
        /*00e6*/ 	.short	(.L_872 - .L_871)
	.align		4
.L_871:
        /*00e8*/ 	.word	index@(.nv.constant0._ZN10layer_norm31ln_parallel_residual_fwd_kernelINS_13Kernel_traitsIf13__nv_bfloat16S2_S2_fjLj4096ELj1ELj1ELj4ELj16ENS_18Kernel_traits_baseILj4096EfS2_S2_S2_fjLj128EEEEELb1ELb0ELb1EEEvNS_9FwdParamsE)
        /*00ec*/ 	.short	0x0380
        /*00ee*/ 	.short	0x00e8


	//----- nvinfo : EIATTR_SW_WAR
	.align		4
.L_872:
        /*00f0*/ 	.byte	0x04, 0x36
        /*00f2*/ 	.short	(.L_874 - .L_873)
.L_873:
        /*00f4*/ 	.word	0x00000008
.L_874:


//--------------------- .nv.info._ZN10layer_norm31ln_parallel_residual_fwd_kernelINS_13Kernel_traitsIf13__nv_bfloat16S2_S2_fjLj4096ELj1ELj1ELj4ELj16ENS_18Kernel_traits_baseILj4096EfS2_S2_S2_fjLj128EEEEELb1ELb1ELb0EEEvNS_9FwdParamsE --------------------------
	.section	.nv.info._ZN10layer_norm31ln_parallel_residual_fwd_kernelINS_13Kernel_traitsIf13__nv_bfloat16S2_S2_fjLj4096ELj1ELj1ELj4ELj16ENS_18Kernel_traits_baseILj4096EfS2_S2_S2_fjLj128EEEEELb1ELb1ELb0EEEvNS_9FwdParamsE,"",@"SHT_CUDA_INFO"
	.sectionflags	@""
	.align	4


	//----- nvinfo : EIATTR_CUDA_API_VERSION
	.align		4
        /*0000*/ 	.byte	0x04, 0x37
        /*0002*/ 	.short	(.L_876 - .L_875)
.L_875:
        /*0004*/ 	.word	0x00000082


	//----- nvinfo : EIATTR_KPARAM_INFO
	.align		4
.L_876:
        /*0008*/ 	.byte	0x04, 0x17
        /*000a*/ 	.short	(.L_878 - .L_877)
.L_877:
        /*000c*/ 	.word	0x00000000
        /*0010*/ 	.short	0x0000
        /*0012*/ 	.short	0x0000
        /*0014*/ 	.byte	0x00, 0xf0, 0xa1, 0x03


	//----- nvinfo : EIATTR_SPARSE_MMA_MASK
	.align		4
.L_878:
        /*0018*/ 	.byte	0x03, 0x50
        /*001a*/ 	.short	0x0000


	//----- nvinfo : EIATTR_MAXREG_COUNT
	.align		4
        /*001c*/ 	.byte	0x03, 0x1b
        /*001e*/ 	.short	0x00ff


	//----- nvinfo : EIATTR_NUM_BARRIERS
	.align		4
        /*0020*/ 	.byte	0x02, 0x4c
        /*0022*/ 	.byte	0x01
	.zero		1


	//----- nvinfo : EIATTR_MERCURY_ISA_VERSION
	.align		4
        /*0024*/ 	.byte	0x03, 0x5f
        /*0026*/ 	.short	0x0101


	//----- nvinfo : EIATTR_COOP_GROUP_MASK_REGIDS
	.align		4
        /*0028*/ 	.byte	0x04, 0x29
        /*002a*/ 	.short	(.L_880 - .L_879)


	//   ....[0]....
.L_879:
        /*002c*/ 	.word	0xffffffff


	//   ....[1]....
        /*0030*/ 	.word	0xffffffff


	//   ....[2]....
        /*0034*/ 	.word	0xffffffff


	//   ....[3]....
        /*0038*/ 	.word	0xffffffff


	//   ....[4]....
        /*003c*/ 	.word	0xffffffff


	//   ....[5]....
        /*0040*/ 	.word	0xffffffff


	//   ....[6]....
        /*0044*/ 	.word	0xffffffff


	//   ....[7]....
        /*0048*/ 	.word	0xffffffff


	//   ....[8]....
        /*004c*/ 	.word	0xffffffff


	//   ....[9]....
        /*0050*/ 	.word	0xffffffff


	//   ....[10]....
        /*0054*/ 	.word	0xffffffff


	//   ....[11]....
        /*0058*/ 	.word	0xffffffff


	//   ....[12]....
        /*005c*/ 	.word	0xffffffff


	//   ....[13]....
        /*0060*/ 	.word	0xffffffff


	//   ....[14]....
        /*0064*/ 	.word	0xffffffff


	//   ....[15]....
        /*0068*/ 	.word	0xffffffff


	//   ....[16]....
        /*006c*/ 	.word	0xffffffff


	//   ....[17]....
        /*0070*/ 	.word	0xffffffff


	//----- nvinfo : EIATTR_COOP_GROUP_INSTR_OFFSETS
	.align		4
.L_880:
        /*0074*/ 	.byte	0x04, 0x28
        /*0076*/ 	.short	(.L_882 - .L_881)


	//   ....[0]....
.L_881:
        /*0078*/ 	.word	0x00021480


	//   ....[1]....
        /*007c*/ 	.word	0x000214a0


	//   ....[2]....
        /*0080*/ 	.word	0x000214c0


	//   ....[3]....
        /*0084*/ 	.word	0x000214e0


	//   ....[4]....
        /*0088*/ 	.word	0x00021500


	//   ....[5]....
        /*008c*/ 	.word	0x00021940


	//   ....[6]....
        /*0090*/ 	.word	0x00021960


	//   ....[7]....
        /*0094*/ 	.word	0x00021980


	//   ....[8]....
        /*0098*/ 	.word	0x000219b0


	//   ....[9]....
        /*009c*/ 	.word	0x000219e0


	//   ....[10]....
        /*00a0*/ 	.word	0x00021ac0


	//   ....[11]....
        /*00a4*/ 	.word	0x00021b30


	//   ....[12]....
        /*00a8*/ 	.word	0x00021b70


	//   ....[13]....
        /*00ac*/ 	.word	0x00021b90


	//   ....[14]....
        /*00b0*/ 	.word	0x00021c20


	//   ....[15]....
        /*00b4*/ 	.word	0x00021c50


	//   ....[16]....
        /*00b8*/ 	.word	0x00021cf0


	//   ....[17]....
        /*00bc*/ 	.word	0x00021d20


	//----- nvinfo : EIATTR_VRC_CTA_INIT_COUNT
	.align		4
.L_882:
        /*00c0*/ 	.byte	0x02, 0x4a
	.zero		1
	.zero		1


	//----- nvinfo : EIATTR_EXIT_INSTR_OFFSETS
	.align		4
        /*00c4*/ 	.byte	0x04, 0x1c
        /*00c6*/ 	.short	(.L_884 - .L_883)


	//   ....[0]....
.L_883:
        /*00c8*/ 	.word	0x000008e0


	//   ....[1]....
        /*00cc*/ 	.word	0x00022700


	//----- nvinfo : EIATTR_MAX_THREADS
	.align		4
.L_884:
        /*00d0*/ 	.byte	0x04, 0x05
        /*00d2*/ 	.short	(.L_886 - .L_885)
.L_885:
        /*00d4*/ 	.word	0x00000080
        /*00d8*/ 	.word	0x00000001
        /*00dc*/ 	.word	0x00000001


	//----- nvinfo : EIATTR_CRS_STACK_SIZE
	.align		4
.L_886:
        /*00e0*/ 	.byte	0x04, 0x1e
        /*00e2*/ 	.short	(.L_888 - .L_887)
.L_887:
        /*00e4*/ 	.word	0x00000000


	//----- nvinfo : EIATTR_CBANK_PARAM_SIZE
	.align		4
.L_888:
        /*00e8*/ 	.byte	0x03, 0x19
        /*00ea*/ 	.short	0x00e8


	//----- nvinfo : EIATTR_PARAM_CBANK
	.align		4
        /*00ec*/ 	.byte	0x04, 0x0a
        /*00ee*/ 	.short	(.L_890 - .L_889)
	.align		4
.L_889:
        /*00f0*/ 	.word	index@(.nv.constant0._ZN10layer_norm31ln_parallel_residual_fwd_kernelINS_13Kernel_traitsIf13__nv_bfloat16S2_S2_fjLj4096ELj1ELj1ELj4ELj16ENS_18Kernel_traits_baseILj4096EfS2_S2_S2_fjLj128EEEEELb1ELb1ELb0EEEvNS_9FwdParamsE)
        /*00f4*/ 	.short	0x0380
        /*00f6*/ 	.short	0x00e8


	//----- nvinfo : EIATTR_SW_WAR
	.align		4
.L_890:
        /*00f8*/ 	.byte	0x04, 0x36
        /*00fa*/ 	.short	(.L_892 - .L_891)
.L_891:
        /*00fc*/ 	.word	0x00000008
.L_892:


//--------------------- .nv.info._ZN10layer_norm31ln_parallel_residual_fwd_kernelINS_13Kernel_traitsIf13__nv_bfloat16S2_S2_fjLj4096ELj1ELj1ELj4ELj16ENS_18Kernel_traits_baseILj4096EfS2_S2_S2_fjLj128EEEEELb1ELb1ELb1EEEvNS_9FwdParamsE --------------------------
	.section	.nv.info._ZN10layer_norm31ln_parallel_residual_fwd_kernelINS_13Kernel_traitsIf13__nv_bfloat16S2_S2_fjLj4096ELj1ELj1ELj4ELj16ENS_18Kernel_traits_baseILj4096EfS2_S2_S2_fjLj128EEEEELb1ELb1ELb1EEEvNS_9FwdParamsE,"",@"SHT_CUDA_INFO"
	.sectionflags	@""
	.align	4


	//----- nvinfo : EIATTR_CUDA_API_VERSION
	.align		4
        /*0000*/ 	.byte	0x04, 0x37
        /*0002*/ 	.short	(.L_894 - .L_893)
.L_893:
        /*0004*/ 	.word	0x00000082


	//----- nvinfo : EIATTR_KPARAM_INFO
	.align		4
.L_894:
        /*0008*/ 	.byte	0x04, 0x17
        /*000a*/ 	.short	(.L_896 - .L_895)
.L_895:
        /*000c*/ 	.word	0x00000000
        /*0010*/ 	.short	0x0000
        /*0012*/ 	.short	0x0000
        /*0014*/ 	.byte	0x00, 0xf0, 0xa1, 0x03


	//----- nvinfo : EIATTR_SPARSE_MMA_MASK
	.align		4
.L_896:
        /*0018*/ 	.byte	0x03, 0x50
        /*001a*/ 	.short	0x0000


	//----- nvinfo : EIATTR_MAXREG_COUNT
	.align		4
        /*001c*/ 	.byte	0x03, 0x1b
        /*001e*/ 	.short	0x00ff


	//----- nvinfo : EIATTR_NUM_BARRIERS
	.align		4
        /*0020*/ 	.byte	0x02, 0x4c
        /*0022*/ 	.byte	0x01
	.zero		1


	//----- nvinfo : EIATTR_MERCURY_ISA_VERSION
	.align		4
        /*0024*/ 	.byte	0x03, 0x5f
        /*0026*/ 	.short	0x0101


	//----- nvinfo : EIATTR_COOP_GROUP_MASK_REGIDS
	.align		4
        /*0028*/ 	.byte	0x04, 0x29
        /*002a*/ 	.short	(.L_898 - .L_897)


	//   ....[0]....
.L_897:
        /*002c*/ 	.word	0xffffffff


	//   ....[1]....
        /*0030*/ 	.word	0xffffffff


	//   ....[2]....
        /*0034*/ 	.word	0xffffffff


	//   ....[3]....
        /*0038*/ 	.word	0xffffffff


	//   ....[4]....
        /*003c*/ 	.word	0xffffffff


	//   ....[5]....
        /*0040*/ 	.word	0xffffffff


	//   ....[6]....
        /*0044*/ 	.word	0xffffffff


	//   ....[7]....
        /*0048*/ 	.word	0xffffffff


	//   ....[8]....
        /*004c*/ 	.word	0xffffffff


	//   ....[9]....
        /*0050*/ 	.word	0xffffffff


	//   ....[10]....
        /*0054*/ 	.word	0xffffffff


	//   ....[11]....
        /*0058*/ 	.word	0xffffffff


	//   ....[12]....
        /*005c*/ 	.word	0xffffffff


	//   ....[13]....
        /*0060*/ 	.word	0xffffffff


	//   ....[14]....
        /*0064*/ 	.word	0xffffffff


	//   ....[15]....
        /*0068*/ 	.word	0xffffffff


	//   ....[16]....
        /*006c*/ 	.word	0xffffffff


	//   ....[17]....
        /*0070*/ 	.word	0xffffffff


	//----- nvinfo : EIATTR_COOP_GROUP_INSTR_OFFSETS
	.align		4
.L_898:
        /*0074*/ 	.byte	0x04, 0x28
        /*0076*/ 	.short	(.L_900 - .L_899)


	//   ....[0]....
.L_899:
        /*0078*/ 	.word	0x0001f200


	//   ....[1]....
        /*007c*/ 	.word	0x0001f220


	//   ....[2]....
        /*0080*/ 	.word	0x0001f240


	//   ....[3]....
        /*0084*/ 	.word	0x0001f260


	//   ....[4]....
        /*0088*/ 	.word	0x0001f280


	//   ....[5]....
        /*008c*/ 	.word	0x0001f6c0


	//   ....[6]....
        /*0090*/ 	.word	0x0001f6e0


	//   ....[7]....
        /*0094*/ 	.word	0x0001f700


	//   ....[8]....
        /*0098*/ 	.word	0x0001f730


	//   ....[9]....
        /*009c*/ 	.word	0x0001f760


	//   ....[10]....
        /*00a0*/ 	.word	0x0001f820


	//   ....[11]....
        /*00a4*/ 	.word	0x0001f890


	//   ....[12]....
        /*00a8*/ 	.word	0x0001f8d0


	//   ....[13]....
        /*00ac*/ 	.word	0x0001f8f0


	//   ....[14]....
        /*00b0*/ 	.word	0x0001f980


	//   ....[15]....
        /*00b4*/ 	.word	0x0001f9b0


	//   ....[16]....
        /*00b8*/ 	.word	0x0001fa50


	//   ....[17]....
        /*00bc*/ 	.word	0x0001fa80


	//----- nvinfo : EIATTR_VRC_CTA_INIT_COUNT
	.align		4
.L_900:
        /*00c0*/ 	.byte	0x02, 0x4a
	.zero		1
	.zero		1


	//----- nvinfo : EIATTR_EXIT_INSTR_OFFSETS
	.align		4
        /*00c4*/ 	.byte	0x04, 0x1c
        /*00c6*/ 	.short	(.L_902 - .L_901)


	//   ....[0]....
.L_901:
        /*00c8*/ 	.word	0x00000600


	//   ....[1]....
        /*00cc*/ 	.word	0x00020310


	//----- nvinfo : EIATTR_MAX_THREADS
	.align		4
.L_902:
        /*00d0*/ 	.byte	0x04, 0x05
        /*00d2*/ 	.short	(.L_904 - .L_903)
.L_903:
        /*00d4*/ 	.word	0x00000080
        /*00d8*/ 	.word	0x00000001
        /*00dc*/ 	.word	0x00000001


	//----- nvinfo : EIATTR_CBANK_PARAM_SIZE
	.align		4
.L_904:
        /*00e0*/ 	.byte	0x03, 0x19
        /*00e2*/ 	.short	0x00e8


	//----- nvinfo : EIATTR_PARAM_CBANK
	.align		4
        /*00e4*/ 	.byte	0x04, 0x0a
        /*00e6*/ 	.short	(.L_906 - .L_905)
	.align		4
.L_905:
        /*00e8*/ 	.word	index@(.nv.constant0._ZN10layer_norm31ln_parallel_residual_fwd_kernelINS_13Kernel_traitsIf13__nv_bfloat16S2_S2_fjLj4096ELj1ELj1ELj4ELj16ENS_18Kernel_traits_baseILj4096EfS2_S2_S2_fjLj128EEEEELb1ELb1ELb1EEEvNS_9FwdParamsE)
        /*00ec*/ 	.short	0x0380
        /*00ee*/ 	.short	0x00e8


	//----- nvinfo : EIATTR_SW_WAR
	.align		4
.L_906:
        /*00f0*/ 	.byte	0x04, 0x36
        /*00f2*/ 	.short	(.L_908 - .L_907)
.L_907:
        /*00f4*/ 	.word	0x00000008
.L_908:


//--------------------- .nv.info._ZN10layer_norm31ln_parallel_residual_fwd_kernelINS_13Kernel_traitsI13__nv_bfloat16S2_fS2_fjLj4096ELj1ELj1ELj4ELj16ENS_18Kernel_traits_baseILj4096ES2_S2_fS2_fjLj128EEEEELb0ELb0ELb0EEEvNS_9FwdParamsE --------------------------
	.section	.nv.info._ZN10layer_norm31ln_parallel_residual_fwd_kernelINS_13Kernel_traitsI13__nv_bfloat16S2_fS2_fjLj4096ELj1ELj1ELj4ELj16ENS_18Kernel_traits_baseILj4096ES2_S2_fS2_fjLj128EEEEELb0ELb0ELb0EEEvNS_9FwdParamsE,"",@"SHT_CUDA_INFO"
	.sectionflags	@""
	.align	4


	//----- nvinfo : EIATTR_CUDA_API_VERSION
	.align		4
        /*0000*/ 	.byte	0x04, 0x37
        /*0002*/ 	.short	(.L_910 - .L_909)
.L_909:
        /*0004*/ 	.word	0x00000082


	//----- nvinfo : EIATTR_KPARAM_INFO
	.align		4
.L_910:
        /*0008*/ 	.byte	0x04, 0x17
        /*000a*/ 	.short	(.L_912 - .L_911)
.L_911:
        /*000c*/ 	.word	0x00000000
        /*0010*/ 	.short	0x0000
        /*0012*/ 	.short	0x0000
        /*0014*/ 	.byte	0x00, 0xf0, 0xa1, 0x03


	//----- nvinfo : EIATTR_SPARSE_MMA_MASK
	.align		4
.L_912:
        /*0018*/ 	.byte	0x03, 0x50
        /*001a*/ 	.short	0x0000


	//----- nvinfo : EIATTR_MAXREG_COUNT
	.align		4
        /*001c*/ 	.byte	0x03, 0x1b
        /*001e*/ 	.short	0x00ff


	//----- nvinfo : EIATTR_NUM_BARRIERS
	.align		4
        /*0020*/ 	.byte	0x02, 0x4c
        /*0022*/ 	.byte	0x01
	.zero		1


	//----- nvinfo : EIATTR_MERCURY_ISA_VERSION
	.align		4
        /*0024*/ 	.byte	0x03, 0x5f
        /*0026*/ 	.short	0x0101


	//----- nvinfo : EIATTR_COOP_GROUP_MASK_REGIDS
	.align		4
        /*0028*/ 	.byte	0x04, 0x29
        /*002a*/ 	.short	(.L_914 - .L_913)


	//   ....[0]....
.L_913:
        /*002c*/ 	.word	0xffffffff


	//   ....[1]....
        /*0030*/ 	.word	0xffffffff


	//   ....[2]....
        /*0034*/ 	.word	0xffffffff


	//   ....[3]....
        /*0038*/ 	.word	0xffffffff


	//   ....[4]....
        /*003c*/ 	.word	0xffffffff


	//   ....[5]....
        /*0040*/ 	.word	0xffffffff


	//   ....[6]....
        /*0044*/ 	.word	0xffffffff


	//   ....[7]....
        /*0048*/ 	.word	0xffffffff


	//   ....[8]....
        /*004c*/ 	.word	0xffffffff


	//   ....[9]....
        /*0050*/ 	.word	0xffffffff


	//   ....[10]....
        /*0054*/ 	.word	0xffffffff


	//   ....[11]....
        /*0058*/ 	.word	0xffffffff


	//   ....[12]....
        /*005c*/ 	.word	0xffffffff


	//   ....[13]....
        /*0060*/ 	.word	0xffffffff


	//   ....[14]....
        /*0064*/ 	.word	0xffffffff


	//   ....[15]....
        /*0068*/ 	.word	0xffffffff


	//   ....[16]....
        /*006c*/ 	.word	0xffffffff


	//   ....[17]....
        /*0070*/ 	.word	0xffffffff


	//----- nvinfo : EIATTR_COOP_GROUP_INSTR_OFFSETS
	.align		4
.L_914:
        /*0074*/ 	.byte	0x04, 0x28
        /*0076*/ 	.short	(.L_916 - .L_915)


	//   ....[0]....
.L_915:
        /*0078*/ 	.word	0x00003a20


	//   ....[1]....
        /*007c*/ 	.word	0x00003a40


	//   ....[2]....
        /*0080*/ 	.word	0x00003a60


	//   ....[3]....
        /*0084*/ 	.word	0x00003a80


	//   ....[4]....
        /*0088*/ 	.word	0x00003aa0


	//   ....[5]....
        /*008c*/ 	.word	0x00003f20


	//   ....[6]....
        /*0090*/ 	.word	0x00003f40


	//   ....[7]....
        /*0094*/ 	.word	0x00003f60


	//   ....[8]....
        /*0098*/ 	.word	0x00003f80


	//   ....[9]....
        /*009c*/ 	.word	0x00003fa0


	//   ....[10]....
        /*00a0*/ 	.word	0x00004120


	//   ....[11]....
        /*00a4*/ 	.word	0x00004160


	//   ....[12]....
        /*00a8*/ 	.word	0x00004170


	//   ....[13]....
        /*00ac*/ 	.word	0x000041b0


	//   ....[14]....
        /*00b0*/ 	.word	0x00004290


	//   ....[15]....
        /*00b4*/ 	.word	0x000042c0


	//   ....[16]....
        /*00b8*/ 	.word	0x00004370


	//   ....[17]....
        /*00bc*/ 	.word	0x000043a0


	//----- nvinfo : EIATTR_VRC_CTA_INIT_COUNT
	.align		4
.L_916:
        /*00c0*/ 	.byte	0x02, 0x4a
	.zero		1
	.zero		1


	//----- nvinfo : EIATTR_EXIT_INSTR_OFFSETS
	.align		4
        /*00c4*/ 	.byte	0x04, 0x1c
        /*00c6*/ 	.short	(.L_918 - .L_917)


	//   ....[0]....
.L_917:
        /*00c8*/ 	.word	0x00001090


	//   ....[1]....
        /*00cc*/ 	.word	0x00005900


	//----- nvinfo : EIATTR_MAX_THREADS
	.align		4
.L_918:
        /*00d0*/ 	.byte	0x04, 0x05
        /*00d2*/ 	.short	(.L_920 - .L_919)
.L_919:
        /*00d4*/ 	.word	0x00000080
        /*00d8*/ 	.word	0x00000001
        /*00dc*/ 	.word	0x00000001


	//----- nvinfo : EIATTR_CRS_STACK_SIZE
	.align		4
.L_920:
        /*00e0*/ 	.byte	0x04, 0x1e
        /*00e2*/ 	.short	(.L_922 - .L_921)
.L_921:
        /*00e4*/ 	.word	0x00000000


	//----- nvinfo : EIATTR_CBANK_PARAM_SIZE
	.align		4
.L_922:
        /*00e8*/ 	.byte	0x03, 0x19
        /*00ea*/ 	.short	0x00e8


	//----- nvinfo : EIATTR_PARAM_CBANK
	.align		4
        /*00ec*/ 	.byte	0x04, 0x0a
        /*00ee*/ 	.short	(.L_924 - .L_923)
	.align		4
.L_923:
        /*00f0*/ 	.word	index@(.nv.constant0._ZN10layer_norm31ln_parallel_residual_fwd_kernelINS_13Kernel_traitsI13__nv_bfloat16S2_fS2_fjLj4096ELj1ELj1ELj4ELj16ENS_18Kernel_traits_baseILj4096ES2_S2_fS2_fjLj128EEEEELb0ELb0ELb0EEEvNS_9FwdParamsE)
        /*00f4*/ 	.short	0x0380
        /*00f6*/ 	.short	0x00e8


	//----- nvinfo : EIATTR_SW_WAR
	.align		4
.L_924:
        /*00f8*/ 	.byte	0x04, 0x36
        /*00fa*/ 	.short	(.L_926 - .L_925)
.L_925:
        /*00fc*/ 	.word	0x00000008
.L_926:


//--------------------- .nv.info._ZN10layer_norm31ln_parallel_residual_fwd_kernelINS_13Kernel_traitsI13__nv_bfloat16S2_fS2_fjLj4096ELj1ELj1ELj4ELj16ENS_18Kernel_traits_baseILj4096ES2_S2_fS2_fjLj128EEEEELb0ELb0ELb1EEEvNS_9FwdParamsE --------------------------
	.section	.nv.info._ZN10layer_norm31ln_parallel_residual_fwd_kernelINS_13Kernel_traitsI13__nv_bfloat16S2_fS2_fjLj4096ELj1ELj1ELj4ELj16ENS_18Kernel_traits_baseILj4096ES2_S2_fS2_fjLj128EEEEELb0ELb0ELb1EEEvNS_9FwdParamsE,"",@"SHT_CUDA_INFO"
	.sectionflags	@""
	.align	4


	//----- nvinfo : EIATTR_CUDA_API_VERSION
	.align		4
        /*0000*/ 	.byte	0x04, 0x37
        /*0002*/ 	.short	(.L_928 - .L_927)
.L_927:
        /*0004*/ 	.word	0x00000082


	//----- nvinfo : EIATTR_KPARAM_INFO
	.align		4
.L_928:
        /*0008*/ 	.byte	0x04, 0x17
        /*000a*/ 	.short	(.L_930 - .L_929)
.L_929:
        /*000c*/ 	.word	0x00000000
        /*0010*/ 	.short	0x0000
        /*0012*/ 	.short	0x0000
        /*0014*/ 	.byte	0x00, 0xf0, 0xa1, 0x03


	//----- nvinfo : EIATTR_SPARSE_MMA_MASK
	.align		4
.L_930:
        /*0018*/ 	.byte	0x03, 0x50
        /*001a*/ 	.short	0x0000


	//----- nvinfo : EIATTR_MAXREG_COUNT
	.align		4
        /*001c*/ 	.byte	0x03, 0x1b
        /*001e*/ 	.short	0x00ff


	//----- nvinfo : EIATTR_NUM_BARRIERS
	.align		4
        /*0020*/ 	.byte	0x02, 0x4c
        /*0022*/ 	.byte	0x01
	.zero		1


	//----- nvinfo : EIATTR_MERCURY_ISA_VERSION
	.align		4
        /*0024*/ 	.byte	0x03, 0x5f
        /*0026*/ 	.short	0x0101


	//----- nvinfo : EIATTR_COOP_GROUP_MASK_REGIDS
	.align		4
        /*0028*/ 	.byte	0x04, 0x29
        /*002a*/ 	.short	(.L_932 - .L_931)


	//   ....[0]....
.L_931:
        /*002c*/ 	.word	0xffffffff


	//   ....[1]....
        /*0030*/ 	.word	0xffffffff


	//   ....[2]....
        /*0034*/ 	.word	0xffffffff


	//   ....[3]....
        /*0038*/ 	.word	0xffffffff


	//   ....[4]....
        /*003c*/ 	.word	0xffffffff


	//   ....[5]....
        /*0040*/ 	.word	0xffffffff


	//   ....[6]....
        /*0044*/ 	.word	0xffffffff


	//   ....[7]....
        /*0048*/ 	.word	0xffffffff


	//   ....[8]....
        /*004c*/ 	.word	0xffffffff


	//   ....[9]....
        /*0050*/ 	.word	0xffffffff


	//   ....[10]....
        /*0054*/ 	.word	0xffffffff


	//   ....[11]....
        /*0058*/ 	.word	0xffffffff


	//   ....[12]....
        /*005c*/ 	.word	0xffffffff


	//   ....[13]....
        /*0060*/ 	.word	0xffffffff


	//   ....[14]....
        /*0064*/ 	.word	0xffffffff


	//   ....[15]....
        /*0068*/ 	.word	0xffffffff


	//   ....[16]....
        /*006c*/ 	.word	0xffffffff


	//   ....[17]....
        /*0070*/ 	.word	0xffffffff


	//----- nvinfo : EIATTR_COOP_GROUP_INSTR_OFFSETS
	.align		4
.L_932:
        /*0074*/ 	.byte	0x04, 0x28
        /*0076*/ 	.short	(.L_934 - .L_933)


	//   ....[0]....
.L_933:
        /*0078*/ 	.word	0x00002e50


	//   ....[1]....
        /*007c*/ 	.word	0x00002e70


	//   ....[2]....
        /*0080*/ 	.word	0x00002e90


	//   ....[3]....
        /*0084*/ 	.word	0x00002eb0


	//   ....[4]....
        /*0088*/ 	.word	0x00002ed0


	//   ....[5]....
        /*008c*/ 	.word	0x00003300


	//   ....[6]....
        /*0090*/ 	.word	0x00003320


	//   ....[7]....
        /*0094*/ 	.word	0x00003350


	//   ....[8]....
        /*0098*/ 	.word	0x00003380


	//   ....[9]....
        /*009c*/ 	.word	0x000033a0


	//   ....[10]....
        /*00a0*/ 	.word	0x00003550


	//   ....[11]....
        /*00a4*/ 	.word	0x00003590


	//   ....[12]....
        /*00a8*/ 	.word	0x000035d0


	//   ....[13]....
        /*00ac*/ 	.word	0x000036c0


	//   ....[14]....
        /*00b0*/ 	.word	0x00003790


	//   ....[15]....
        /*00b4*/ 	.word	0x000037c0


	//   ....[16]....
        /*00b8*/ 	.word	0x00003860


	//   ....[17]....
        /*00bc*/ 	.word	0x000038b0


	//----- nvinfo : EIATTR_VRC_CTA_INIT_COUNT
	.align		4
.L_934:
        /*00c0*/ 	.byte	0x02, 0x4a
	.zero		1
	.zero		1


	//----- nvinfo : EIATTR_EXIT_INSTR_OFFSETS
	.align		4
        /*00c4*/ 	.byte	0x04, 0x1c
        /*00c6*/ 	.short	(.L_936 - .L_935)


	//   ....[0]....
.L_935:
        /*00c8*/ 	.word	0x000007e0


	//   ....[1]....
        /*00cc*/ 	.word	0x00004be0


	//----- nvinfo : EIATTR_MAX_THREADS
	.align		4
.L_936:
        /*00d0*/ 	.byte	0x04, 0x05
        /*00d2*/ 	.short	(.L_938 - .L_937)
.L_937:
        /*00d4*/ 	.word	0x00000080
        /*00d8*/ 	.word	0x00000001
        /*00dc*/ 	.word	0x00000001


	//----- nvinfo : EIATTR_CRS_STACK_SIZE
	.align		4
.L_938:
        /*00e0*/ 	.byte	0x04, 0x1e
        /*00e2*/ 	.short	(.L_940 - .L_939)
.L_939:
        /*00e4*/ 	.word	0x00000000


	//----- nvinfo : EIATTR_CBANK_PARAM_SIZE
	.align		4
.L_940:
        /*00e8*/ 	.byte	0x03, 0x19
        /*00ea*/ 	.short	0x00e8


	//----- nvinfo : EIATTR_PARAM_CBANK
	.align		4
        /*00ec*/ 	.byte	0x04, 0x0a
        /*00ee*/ 	.short	(.L_942 - .L_941)
	.align		4
.L_941:
        /*00f0*/ 	.word	index@(.nv.constant0._ZN10layer_norm31ln_parallel_residual_fwd_kernelINS_13Kernel_traitsI13__nv_bfloat16S2_fS2_fjLj4096ELj1ELj1ELj4ELj16ENS_18Kernel_traits_baseILj4096ES2_S2_fS2_fjLj128EEEEELb0ELb0ELb1EEEvNS_9FwdParamsE)
        /*00f4*/ 	.short	0x0380
        /*00f6*/ 	.short	0x00e8


	//----- nvinfo : EIATTR_SW_WAR
	.align		4
.L_942:
        /*00f8*/ 	.byte	0x04, 0x36
        /*00fa*/ 	.short	(.L_944 - .L_943)
.L_943:
        /*00fc*/ 	.word	0x00000008
.L_944:


//--------------------- .nv.info._ZN10layer_norm31ln_parallel_residual_fwd_kernelINS_13Kernel_traitsI13__nv_bfloat16S2_fS2_fjLj4096ELj1ELj1ELj4ELj16ENS_18Kernel_traits_baseILj4096ES2_S2_fS2_fjLj128EEEEELb0ELb1ELb0EEEvNS_9FwdParamsE --------------------------
	.section	.nv.info._ZN10layer_norm31ln_parallel_residual_fwd_kernelINS_13Kernel_traitsI13__nv_bfloat16S2_fS2_fjLj4096ELj1ELj1ELj4ELj16ENS_18Kernel_traits_baseILj4096ES2_S2_fS2_fjLj128EEEEELb0ELb1ELb0EEEvNS_9FwdParamsE,"",@"SHT_CUDA_INFO"
	.sectionflags	@""
	.align	4


	//----- nvinfo : EIATTR_CUDA_API_VERSION
	.align		4
        /*0000*/ 	.byte	0x04, 0x37
        /*0002*/ 	.short	(.L_946 - .L_945)
.L_945:
        /*0004*/ 	.word	0x00000082


	//----- nvinfo : EIATTR_KPARAM_INFO
	.align		4
.L_946:
        /*0008*/ 	.byte	0x04, 0x17
        /*000a*/ 	.short	(.L_948 - .L_947)
.L_947:
        /*000c*/ 	.word	0x00000000
        /*0010*/ 	.short	0x0000
        /*0012*/ 	.short	0x0000
        /*0014*/ 	.byte	0x00, 0xf0, 0xa1, 0x03


	//----- nvinfo : EIATTR_SPARSE_MMA_MASK
	.align		4
.L_948:
        /*0018*/ 	.byte	0x03, 0x50
        /*001a*/ 	.short	0x0000


	//----- nvinfo : EIATTR_MAXREG_COUNT
	.align		4
        /*001c*/ 	.byte	0x03, 0x1b
        /*001e*/ 	.short	0x00ff


	//----- nvinfo : EIATTR_NUM_BARRIERS
	.align		4
        /*0020*/ 	.byte	0x02, 0x4c
        /*0022*/ 	.byte	0x01
	.zero		1


	//----- nvinfo : EIATTR_MERCURY_ISA_VERSION
	.align		4
        /*0024*/ 	.byte	0x03, 0x5f
        /*0026*/ 	.short	0x0101


	//----- nvinfo : EIATTR_COOP_GROUP_MASK_REGIDS
	.align		4
        /*0028*/ 	.byte	0x04, 0x29
        /*002a*/ 	.short	(.L_950 - .L_949)


	//   ....[0]....
.L_949:
        /*002c*/ 	.word	0xffffffff


	//   ....[1]....
        /*0030*/ 	.word	0xffffffff


	//   ....[2]....
        /*0034*/ 	.word	0xffffffff


	//   ....[3]....
        /*0038*/ 	.word	0xffffffff


	//   ....[4]....
        /*003c*/ 	.word	0xffffffff


	//   ....[5]....
        /*0040*/ 	.word	0xffffffff


	//   ....[6]....
        /*0044*/ 	.word	0xffffffff


	//   ....[7]....
        /*0048*/ 	.word	0xffffffff


	//   ....[8]....
        /*004c*/ 	.word	0xffffffff


	//   ....[9]....
        /*0050*/ 	.word	0xffffffff


	//   ....[10]....
        /*0054*/ 	.word	0xffffffff


	//   ....[11]....
        /*0058*/ 	.word	0xffffffff


	//   ....[12]....
        /*005c*/ 	.word	0xffffffff


	//   ....[13]....
        /*0060*/ 	.word	0xffffffff


	//   ....[14]....
        /*0064*/ 	.word	0xffffffff


	//   ....[15]....
        /*0068*/ 	.word	0xffffffff


	//   ....[16]....
        /*006c*/ 	.word	0xffffffff


	//   ....[17]....
        /*0070*/ 	.word	0xffffffff


	//----- nvinfo : EIATTR_COOP_GROUP_INSTR_OFFSETS
	.align		4
.L_950:
        /*0074*/ 	.byte	0x04, 0x28
        /*0076*/ 	.short	(.L_952 - .L_951)


	//   ....[0]....
.L_951:
        /*0078*/ 	.word	0x00002c50


	//   ....[1]....
        /*007c*/ 	.word	0x00002c70


	//   ....[2]....
        /*0080*/ 	.word	0x00002c90


	//   ....[3]....
        /*0084*/ 	.word	0x00002cb0


	//   ....[4]....
        /*0088*/ 	.word	0x00002cd0


	//   ....[5]....
        /*008c*/ 	.word	0x00003110


	//   ....[6]....
        /*0090*/ 	.word	0x00003130


	//   ....[7]....
        /*0094*/ 	.word	0x00003150


	//   ....[8]....
        /*0098*/ 	.word	0x00003180


	//   ....[9]....
        /*009c*/ 	.word	0x000031b0


	//   ....[10]....
        /*00a0*/ 	.word	0x00003360


	//   ....[11]....
        /*00a4*/ 	.word	0x000033a0


	//   ....[12]....
        /*00a8*/ 	.word	0x000033c0


	//   ....[13]....
        /*00ac*/ 	.word	0x00003420


	//   ....[14]....
        /*00b0*/ 	.word	0x000034b0


	//   ....[15]....
        /*00b4*/ 	.word	0x000034e0


	//   ....[16]....
        /*00b8*/ 	.word	0x00003590


	//   ....[17]....
        /*00bc*/ 	.word	0x000035c0


	//----- nvinfo : EIATTR_VRC_CTA_INIT_COUNT
	.align		4
.L_952:
        /*00c0*/ 	.byte	0x02, 0x4a
	.zero		1
	.zero		1


	//----- nvinfo : EIATTR_EXIT_INSTR_OFFSETS
	.align		4
        /*00c4*/ 	.byte	0x04, 0x1c
        /*00c6*/ 	.short	(.L_954 - .L_953)


	//   ....[0]....
.L_953:
        /*00c8*/ 	.word	0x00000540


	//   ....[1]....
        /*00cc*/ 	.word	0x000043e0


	//----- nvinfo : EIATTR_MAX_THREADS
	.align		4
.L_954:
        /*00d0*/ 	.byte	0x04, 0x05
        /*00d2*/ 	.short	(.L_956 - .L_955)
.L_955:
        /*00d4*/ 	.word	0x00000080
        /*00d8*/ 	.word	0x00000001
        /*00dc*/ 	.word	0x00000001


	//----- nvinfo : EIATTR_CRS_STACK_SIZE
	.align		4
.L_956:
        /*00e0*/ 	.byte	0x04, 0x1e
        /*00e2*/ 	.short	(.L_958 - .L_957)
.L_957:
        /*00e4*/ 	.word	0x00000000


	//----- nvinfo : EIATTR_CBANK_PARAM_SIZE
	.align		4
.L_958:
        /*00e8*/ 	.byte	0x03, 0x19
        /*00ea*/ 	.short	0x00e8


	//----- nvinfo : EIATTR_PARAM_CBANK
	.align		4
        /*00ec*/ 	.byte	0x04, 0x0a
        /*00ee*/ 	.short	(.L_960 - .L_959)
	.align		4
.L_959:
        /*00f0*/ 	.word	index@(.nv.constant0._ZN10layer_norm31ln_parallel_residual_fwd_kernelINS_13Kernel_traitsI13__nv_bfloat16S2_fS2_fjLj4096ELj1ELj1ELj4ELj16ENS_18Kernel_traits_baseILj4096ES2_S2_fS2_fjLj128EEEEELb0ELb1ELb0EEEvNS_9FwdParamsE)
        /*00f4*/ 	.short	0x0380
        /*00f6*/ 	.short	0x00e8


	//----- nvinfo : EIATTR_SW_WAR
	.align		4
.L_960:
        /*00f8*/ 	.byte	0x04, 0x36
        /*00fa*/ 	.short	(.L_962 - .L_961)
.L_961:
        /*00fc*/ 	.word	0x00000008
.L_962:


//--------------------- .nv.info._ZN10layer_norm31ln_parallel_residual_fwd_kernelINS_13Kernel_traitsI13__nv_bfloat16S2_fS2_fjLj4096ELj1ELj1ELj4ELj16ENS_18Kernel_traits_baseILj4096ES2_S2_fS2_fjLj128EEEEELb0ELb1ELb1EEEvNS_9FwdParamsE --------------------------
	.section	.nv.info._ZN10layer_norm31ln_parallel_residual_fwd_kernelINS_13Kernel_traitsI13__nv_bfloat16S2_fS2_fjLj4096ELj1ELj1ELj4ELj16ENS_18Kernel_traits_baseILj4096ES2_S2_fS2_fjLj128EEEEELb0ELb1ELb1EEEvNS_9FwdParamsE,"",@"SHT_CUDA_INFO"
	.sectionflags	@""
	.align	4


	//----- nvinfo : EIATTR_CUDA_API_VERSION
	.align		4
        /*0000*/ 	.byte	0x04, 0x37
        /*0002*/ 	.short	(.L_964 - .L_963)
.L_963:
        /*0004*/ 	.word	0x00000082


	//----- nvinfo : EIATTR_KPARAM_INFO
	.align		4
.L_964:
        /*0008*/ 	.byte	0x04, 0x17
        /*000a*/ 	.short	(.L_966 - .L_965)
.L_965:
        /*000c*/ 	.word	0x00000000
        /*0010*/ 	.short	0x0000
        /*0012*/ 	.short	0x0000
        /*0014*/ 	.byte	0x00, 0xf0, 0xa1, 0x03


	//----- nvinfo : EIATTR_SPARSE_MMA_MASK
	.align		4
.L_966:
        /*0018*/ 	.byte	0x03, 0x50
        /*001a*/ 	.short	0x0000


	//----- nvinfo : EIATTR_MAXREG_COUNT
	.align		4
        /*001c*/ 	.byte	0x03, 0x1b
        /*001e*/ 	.short	0x00ff


	//----- nvinfo : EIATTR_NUM_BARRIERS
	.align		4
        /*0020*/ 	.byte	0x02, 0x4c
        /*0022*/ 	.byte	0x01
	.zero		1


	//----- nvinfo : EIATTR_MERCURY_ISA_VERSION
	.align		4
        /*0024*/ 	.byte	0x03, 0x5f
        /*0026*/ 	.short	0x0101


	//----- nvinfo : EIATTR_COOP_GROUP_MASK_REGIDS
	.align		4
        /*0028*/ 	.byte	0x04, 0x29
        /*002a*/ 	.short	(.L_968 - .L_967)


	//   ....[0]....
.L_967:
        /*002c*/ 	.word	0xffffffff


	//   ....[1]....
        /*0030*/ 	.word	0xffffffff


	//   ....[2]....
        /*0034*/ 	.word	0xffffffff


	//   ....[3]....
        /*0038*/ 	.word	0xffffffff


	//   ....[4]....
        /*003c*/ 	.word	0xffffffff


	//   ....[5]....
        /*0040*/ 	.word	0xffffffff


	//   ....[6]....
        /*0044*/ 	.word	0xffffffff


	//   ....[7]....
        /*0048*/ 	.word	0xffffffff


	//   ....[8]....
        /*004c*/ 	.word	0xffffffff


	//   ....[9]....
        /*0050*/ 	.word	0xffffffff


	//   ....[10]....
        /*0054*/ 	.word	0xffffffff


	//   ....[11]....
        /*0058*/ 	.word	0xffffffff


	//   ....[12]....
        /*005c*/ 	.word	0xffffffff


	//   ....[13]....
        /*0060*/ 	.word	0xffffffff


	//   ....[14]....
        /*0064*/ 	.word	0xffffffff


	//   ....[15]....
        /*0068*/ 	.word	0xffffffff


	//   ....[16]....
        /*006c*/ 	.word	0xffffffff


	//   ....[17]....
        /*0070*/ 	.word	0xffffffff


	//----- nvinfo : EIATTR_COOP_GROUP_INSTR_OFFSETS
	.align		4
.L_968:
        /*0074*/ 	.byte	0x04, 0x28
        /*0076*/ 	.short	(.L_970 - .L_969)


	//   ....[0]....
.L_969:
        /*0078*/ 	.word	0x000026f0


	//   ....[1]....
        /*007c*/ 	.word	0x00002710


	//   ....[2]....
        /*0080*/ 	.word	0x00002730


	//   ....[3]....
        /*0084*/ 	.word	0x00002750


	//   ....[4]....
        /*0088*/ 	.word	0x00002770


	//   ....[5]....
        /*008c*/ 	.word	0x00002ba0


	//   ....[6]....
        /*0090*/ 	.word	0x00002bc0


	//   ....[7]....
        /*0094*/ 	.word	0x00002be0


	//   ....[8]....
        /*0098*/ 	.word	0x00002c00


	//   ....[9]....
        /*009c*/ 	.word	0x00002c20


	//   ....[10]....
        /*00a0*/ 	.word	0x00002dd0


	//   ....[11]....
        /*00a4*/ 	.word	0x00002e10


	//   ....[12]....
        /*00a8*/ 	.word	0x00002e70


	//   ....[13]....
        /*00ac*/ 	.word	0x00002ea0


	//   ....[14]....
        /*00b0*/ 	.word	0x00002f20


	//   ....[15]....
        /*00b4*/ 	.word	0x00002f90


	//   ....[16]....
        /*00b8*/ 	.word	0x00003000


	//   ....[17]....
        /*00bc*/ 	.word	0x00003060


	//----- nvinfo : EIATTR_VRC_CTA_INIT_COUNT
	.align		4
.L_970:
        /*00c0*/ 	.byte	0x02, 0x4a
	.zero		1
	.zero		1


	//----- nvinfo : EIATTR_EXIT_INSTR_OFFSETS
	.align		4
        /*00c4*/ 	.byte	0x04, 0x1c
        /*00c6*/ 	.short	(.L_972 - .L_971)


	//   ....[0]....
.L_971:
        /*00c8*/ 	.word	0x00000250


	//   ....[1]....
        /*00cc*/ 	.word	0x00003dd0


	//----- nvinfo : EIATTR_MAX_THREADS
	.align		4
.L_972:
        /*00d0*/ 	.byte	0x04, 0x05
        /*00d2*/ 	.short	(.L_974 - .L_973)
.L_973:
        /*00d4*/ 	.word	0x00000080
        /*00d8*/ 	.word	0x00000001
        /*00dc*/ 	.word	0x00000001


	//----- nvinfo : EIATTR_CRS_STACK_SIZE
	.align		4
.L_974:
        /*00e0*/ 	.byte	0x04, 0x1e
        /*00e2*/ 	.short	(.L_976 - .L_975)
.L_975:
        /*00e4*/ 	.word	0x00000000


	//----- nvinfo : EIATTR_CBANK_PARAM_SIZE
	.align		4
.L_976:
        /*00e8*/ 	.byte	0x03, 0x19
        /*00ea*/ 	.short	0x00e8


	//----- nvinfo : EIATTR_PARAM_CBANK
	.align		4
        /*00ec*/ 	.byte	0x04, 0x0a
        /*00ee*/ 	.short	(.L_978 - .L_977)
	.align		4
.L_977:
        /*00f0*/ 	.word	index@(.nv.constant0._ZN10layer_norm31ln_parallel_residual_fwd_kernelINS_13Kernel_traitsI13__nv_bfloat16S2_fS2_fjLj4096ELj1ELj1ELj4ELj16ENS_18Kernel_traits_baseILj4096ES2_S2_fS2_fjLj128EEEEELb0ELb1ELb1EEEvNS_9FwdParamsE)
        /*00f4*/ 	.short	0x0380
        /*00f6*/ 	.short	0x00e8


	//----- nvinfo : EIATTR_SW_WAR
	.align		4
.L_978:
        /*00f8*/ 	.byte	0x04, 0x36
        /*00fa*/ 	.short	(.L_980 - .L_979)
.L_979:
        /*00fc*/ 	.word	0x00000008
.L_980:


//--------------------- .nv.info._ZN10layer_norm31ln_parallel_residual_fwd_kernelINS_13Kernel_traitsI13__nv_bfloat16S2_fS2_fjLj4096ELj1ELj1ELj4ELj16ENS_18Kernel_traits_baseILj4096ES2_S2_fS2_fjLj128EEEEELb1ELb0ELb0EEEvNS_9FwdParamsE --------------------------
	.section	.nv.info._ZN10layer_norm31ln_parallel_residual_fwd_kernelINS_13Kernel_traitsI13__nv_bfloat16S2_fS2_fjLj4096ELj1ELj1ELj4ELj16ENS_18Kernel_traits_baseILj4096ES2_S2_fS2_fjLj128EEEEELb1ELb0ELb0EEEvNS_9FwdParamsE,"",@"SHT_CUDA_INFO"
	.sectionflags	@""
	.align	4


	//----- nvinfo : EIATTR_CUDA_API_VERSION
	.align		4
        /*0000*/ 	.byte	0x04, 0x37
        /*0002*/ 	.short	(.L_982 - .L_981)
.L_981:
        /*0004*/ 	.word	0x00000082


	//----- nvinfo : EIATTR_KPARAM_INFO
	.align		4
.L_982:
        /*0008*/ 	.byte	0x04, 0x17
        /*000a*/ 	.short	(.L_984 - .L_983)
.L_983:
        /*000c*/ 	.word	0x00000000
        /*0010*/ 	.short	0x0000
        /*0012*/ 	.short	0x0000
        /*0014*/ 	.byte	0x00, 0xf0, 0xa1, 0x03


	//----- nvinfo : EIATTR_SPARSE_MMA_MASK
	.align		4
.L_984:
        /*0018*/ 	.byte	0x03, 0x50
        /*001a*/ 	.short	0x0000


	//----- nvinfo : EIATTR_MAXREG_COUNT
	.align		4
        /*001c*/ 	.byte	0x03, 0x1b
        /*001e*/ 	.short	0x00ff


	//----- nvinfo : EIATTR_NUM_BARRIERS
	.align		4
        /*0020*/ 	.byte	0x02, 0x4c
        /*0022*/ 	.byte	0x01
	.zero		1


	//----- nvinfo : EIATTR_MERCURY_ISA_VERSION
	.align		4
        /*0024*/ 	.byte	0x03, 0x5f
        /*0026*/ 	.short	0x0101


	//----- nvinfo : EIATTR_COOP_GROUP_MASK_REGIDS
	.align		4
        /*0028*/ 	.byte	0x04, 0x29
        /*002a*/ 	.short	(.L_986 - .L_985)


	//   ....[0]....
.L_985:
        /*002c*/ 	.word	0xffffffff


	//   ....[1]....
        /*0030*/ 	.word	0xffffffff


	//   ....[2]....
        /*0034*/ 	.word	0xffffffff


	//   ....[3]....
        /*0038*/ 	.word	0xffffffff


	//   ....[4]....
        /*003c*/ 	.word	0xffffffff


	//   ....[5]....
        /*0040*/ 	.word	0xffffffff


	//   ....[6]....
        /*0044*/ 	.word	0xffffffff


	//   ....[7]....
        /*0048*/ 	.word	0xffffffff


	//   ....[8]....
        /*004c*/ 	.word	0xffffffff


	//   ....[9]....
        /*0050*/ 	.word	0xffffffff


	//   ....[10]....
        /*0054*/ 	.word	0xffffffff


	//   ....[11]....
        /*0058*/ 	.word	0xffffffff


	//   ....[12]....
        /*005c*/ 	.word	0xffffffff


	//   ....[13]....
        /*0060*/ 	.word	0xffffffff


	//   ....[14]....
        /*0064*/ 	.word	0xffffffff


	//   ....[15]....
        /*0068*/ 	.word	0xffffffff


	//   ....[16]....
        /*006c*/ 	.word	0xffffffff


	//   ....[17]....
        /*0070*/ 	.word	0xffffffff


	//----- nvinfo : EIATTR_COOP_GROUP_INSTR_OFFSETS
	.align		4
.L_986:
        /*0074*/ 	.byte	0x04, 0x28
        /*0076*/ 	.short	(.L_988 - .L_987)


	//   ....[0]....
.L_987:
        /*0078*/ 	.word	0x00021230


	//   ....[1]....
        /*007c*/ 	.word	0x00021250


	//   ....[2]....
        /*0080*/ 	.word	0x00021270


	//   ....[3]....
        /*0084*/ 	.word	0x00021290


	//   ....[4]....
        /*0088*/ 	.word	0x000212b0


	//   ....[5]....
        /*008c*/ 	.word	0x00021710


	//   ....[6]....
        /*0090*/ 	.word	0x00021730


	//   ....[7]....
        /*0094*/ 	.word	0x00021760


	//   ....[8]....
        /*0098*/ 	.word	0x00021780


	//   ....[9]....
        /*009c*/ 	.word	0x000217c0


	//   ....[10]....
        /*00a0*/ 	.word	0x00021840


	//   ....[11]....
        /*00a4*/ 	.word	0x000218b0


	//   ....[12]....
        /*00a8*/ 	.word	0x000218e0


	//   ....[13]....
        /*00ac*/ 	.word	0x00021910


	//   ....[14]....
        /*00b0*/ 	.word	0x000219a0


	//   ....[15]....
        /*00b4*/ 	.word	0x000219e0


	//   ....[16]....
        /*00b8*/ 	.word	0x00021a80


	//   ....[17]....
        /*00bc*/ 	.word	0x00021ac0


	//----- nvinfo : EIATTR_VRC_CTA_INIT_COUNT
	.align		4
.L_988:
        /*00c0*/ 	.byte	0x02, 0x4a
	.zero		1
	.zero		1


	//----- nvinfo : EIATTR_EXIT_INSTR_OFFSETS
	.align		4
        /*00c4*/ 	.byte	0x04, 0x1c
        /*00c6*/ 	.short	(.L_990 - .L_989)


	//   ....[0]....
.L_989:
        /*00c8*/ 	.word	0x00001320


	//   ....[1]....
        /*00cc*/ 	.word	0x00023060


	//----- nvinfo : EIATTR_MAX_THREADS
	.align		4
.L_990:
        /*00d0*/ 	.byte	0x04, 0x05
        /*00d2*/ 	.short	(.L_992 - .L_991)
.L_991:
        /*00d4*/ 	.word	0x00000080
        /*00d8*/ 	.word	0x00000001
        /*00dc*/ 	.word	0x00000001


	//----- nvinfo : EIATTR_CRS_STACK_SIZE
	.align		4
.L_992:
        /*00e0*/ 	.byte	0x04, 0x1e
        /*00e2*/ 	.short	(.L_994 - .L_993)
.L_993:
        /*00e4*/ 	.word	0x00000000


	//----- nvinfo : EIATTR_CBANK_PARAM_SIZE
	.align		4
.L_994:
        /*00e8*/ 	.byte	0x03, 0x19
        /*00ea*/ 	.short	0x00e8


	//----- nvinfo : EIATTR_PARAM_CBANK
	.align		4
        /*00ec*/ 	.byte	0x04, 0x0a
        /*00ee*/ 	.short	(.L_996 - .L_995)
	.align		4
.L_995:
        /*00f0*/ 	.word	index@(.nv.constant0._ZN10layer_norm31ln_parallel_residual_fwd_kernelINS_13Kernel_traitsI13__nv_bfloat16S2_fS2_fjLj4096ELj1ELj1ELj4ELj16ENS_18Kernel_traits_baseILj4096ES2_S2_fS2_fjLj128EEEEELb1ELb0ELb0EEEvNS_9FwdParamsE)
        /*00f4*/ 	.short	0x0380
        /*00f6*/ 	.short	0x00e8


	//----- nvinfo : EIATTR_SW_WAR
	.align		4
.L_996:
        /*00f8*/ 	.byte	0x04, 0x36
        /*00fa*/ 	.short	(.L_998 - .L_997)
.L_997:
        /*00fc*/ 	.word	0x00000008
.L_998:


//--------------------- .nv.info._ZN10layer_norm31ln_parallel_residual_fwd_kernelINS_13Kernel_traitsI13__nv_bfloat16S2_fS2_fjLj4096ELj1ELj1ELj4ELj16ENS_18Kernel_traits_baseILj4096ES2_S2_fS2_fjLj128EEEEELb1ELb0ELb1EEEvNS_9FwdParamsE --------------------------
	.section	.nv.info._ZN10layer_norm31ln_parallel_residual_fwd_kernelINS_13Kernel_traitsI13__nv_bfloat16S2_fS2_fjLj4096ELj1ELj1ELj4ELj16ENS_18Kernel_traits_baseILj4096ES2_S2_fS2_fjLj128EEEEELb1ELb0ELb1EEEvNS_9FwdParamsE,"",@"SHT_CUDA_INFO"
	.sectionflags	@""
	.align	4


	//----- nvinfo : EIATTR_CUDA_API_VERSION
	.align		4
        /*0000*/ 	.byte	0x04, 0x37
        /*0002*/ 	.short	(.L_1000 - .L_999)
.L_999:
        /*0004*/ 	.word	0x00000082


	//----- nvinfo : EIATTR_KPARAM_INFO
	.align		4
.L_1000:
        /*0008*/ 	.byte	0x04, 0x17
        /*000a*/ 	.short	(.L_1002 - .L_1001)
.L_1001:
        /*000c*/ 	.word	0x00000000
        /*0010*/ 	.short	0x0000
        /*0012*/ 	.short	0x0000
        /*0014*/ 	.byte	0x00, 0xf0, 0xa1, 0x03


	//----- nvinfo : EIATTR_SPARSE_MMA_MASK
	.align		4
.L_1002:
        /*0018*/ 	.byte	0x03, 0x50
        /*001a*/ 	.short	0x0000


	//----- nvinfo : EIATTR_MAXREG_COUNT
	.align		4
        /*001c*/ 	.byte	0x03, 0x1b
        /*001e*/ 	.short	0x00ff


	//----- nvinfo : EIATTR_NUM_BARRIERS
	.align		4
        /*0020*/ 	.byte	0x02, 0x4c
        /*0022*/ 	.byte	0x01
	.zero		1


	//----- nvinfo : EIATTR_MERCURY_ISA_VERSION
	.align		4
        /*0024*/ 	.byte	0x03, 0x5f
        /*0026*/ 	.short	0x0101


	//----- nvinfo : EIATTR_COOP_GROUP_MASK_REGIDS
	.align		4
        /*0028*/ 	.byte	0x04, 0x29
        /*002a*/ 	.short	(.L_1004 - .L_1003)


	//   ....[0]....
.L_1003:
        /*002c*/ 	.word	0xffffffff


	//   ....[1]....
        /*0030*/ 	.word	0xffffffff


	//   ....[2]....
        /*0034*/ 	.word	0xffffffff


	//   ....[3]....
        /*0038*/ 	.word	0xffffffff


	//   ....[4]....
        /*003c*/ 	.word	0xffffffff


	//   ....[5]....
        /*0040*/ 	.word	0xffffffff


	//   ....[6]....
        /*0044*/ 	.word	0xffffffff


	//   ....[7]....
        /*0048*/ 	.word	0xffffffff


	//   ....[8]....
        /*004c*/ 	.word	0xffffffff


	//   ....[9]....
        /*0050*/ 	.word	0xffffffff


	//   ....[10]....
        /*0054*/ 	.word	0xffffffff


	//   ....[11]....
        /*0058*/ 	.word	0xffffffff


	//   ....[12]....
        /*005c*/ 	.word	0xffffffff


	//   ....[13]....
        /*0060*/ 	.word	0xffffffff


	//   ....[14]....
        /*0064*/ 	.word	0xffffffff


	//   ....[15]....
        /*0068*/ 	.word	0xffffffff


	//   ....[16]....
        /*006c*/ 	.word	0xffffffff


	//   ....[17]....
        /*0070*/ 	.word	0xffffffff


	//----- nvinfo : EIATTR_COOP_GROUP_INSTR_OFFSETS
	.align		4
.L_1004:
        /*0074*/ 	.byte	0x04, 0x28
        /*0076*/ 	.short	(.L_1006 - .L_1005)


	//   ....[0]....
.L_1005:
        /*0078*/ 	.word	0x0001e870


	//   ....[1]....
        /*007c*/ 	.word	0x0001e890


	//   ....[2]....
        /*0080*/ 	.word	0x0001e8b0


	//   ....[3]....
        /*0084*/ 	.word	0x0001e8d0


	//   ....[4]....
        /*0088*/ 	.word	0x0001e8f0


	//   ....[5]....
        /*008c*/ 	.word	0x0001ed20


	//   ....[6]....
        /*0090*/ 	.word	0x0001ed40


	//   ....[7]....
        /*0094*/ 	.word	0x0001ed70


	//   ....[8]....
        /*0098*/ 	.word	0x0001ed90


	//   ....[9]....
        /*009c*/ 	.word	0x0001edd0


	//   ....[10]....
        /*00a0*/ 	.word	0x0001ee50


	//   ....[11]....
        /*00a4*/ 	.word	0x0001eec0


	//   ....[12]....
        /*00a8*/ 	.word	0x0001eef0


	//   ....[13]....
        /*00ac*/ 	.word	0x0001ef20


	//   ....[14]....
        /*00b0*/ 	.word	0x0001efa0


	//   ....[15]....
        /*00b4*/ 	.word	0x0001f010


	//   ....[16]....
        /*00b8*/ 	.word	0x0001f090


	//   ....[17]....
        /*00bc*/ 	.word	0x0001f0d0


	//----- nvinfo : EIATTR_VRC_CTA_INIT_COUNT
	.align		4
.L_1006:
        /*00c0*/ 	.byte	0x02, 0x4a
	.zero		1
	.zero		1


	//----- nvinfo : EIATTR_EXIT_INSTR_OFFSETS
	.align		4
        /*00c4*/ 	.byte	0x04, 0x1c
        /*00c6*/ 	.short	(.L_1008 - .L_1007)


	//   ....[0]....
.L_1007:
        /*00c8*/ 	.word	0x00000a50


	//   ....[1]....
        /*00cc*/ 	.word	0x00020460


	//----- nvinfo : EIATTR_MAX_THREADS
	.align		4
.L_1008:
        /*00d0*/ 	.byte	0x04, 0x05
        /*00d2*/ 	.short	(.L_1010 - .L_1009)
.L_1009:
        /*00d4*/ 	.word	0x00000080
        /*00d8*/ 	.word	0x00000001
        /*00dc*/ 	.word	0x00000001


	//----- nvinfo : EIATTR_CBANK_PARAM_SIZE
	.align		4
.L_1010:
        /*00e0*/ 	.byte	0x03, 0x19
        /*00e2*/ 	.short	0x00e8


	//----- nvinfo : EIATTR_PARAM_CBANK
	.align		4
        /*00e4*/ 	.byte	0x04, 0x0a
        /*00e6*/ 	.short	(.L_1012 - .L_1011)
	.align		4
.L_1011:
        /*00e8*/ 	.word	index@(.nv.constant0._ZN10layer_norm31ln_parallel_residual_fwd_kernelINS_13Kernel_traitsI13__nv_bfloat16S2_fS2_fjLj4096ELj1ELj1ELj4ELj16ENS_18Kernel_traits_baseILj4096ES2_S2_fS2_fjLj128EEEEELb1ELb0ELb1EEEvNS_9FwdParamsE)
        /*00ec*/ 	.short	0x0380
        /*00ee*/ 	.short	0x00e8


	//----- nvinfo : EIATTR_SW_WAR
	.align		4
.L_1012:
        /*00f0*/ 	.byte	0x04, 0x36
        /*00f2*/ 	.short	(.L_1014 - .L_1013)
.L_1013:
        /*00f4*/ 	.word	0x00000008
.L_1014:


//--------------------- .nv.info._ZN10layer_norm31ln_parallel_residual_fwd_kernelINS_13Kernel_traitsI13__nv_bfloat16S2_fS2_fjLj4096ELj1ELj1ELj4ELj16ENS_18Kernel_traits_baseILj4096ES2_S2_fS2_fjLj128EEEEELb1ELb1ELb0EEEvNS_9FwdParamsE --------------------------
	.section	.nv.info._ZN10layer_norm31ln_parallel_residual_fwd_kernelINS_13Kernel_traitsI13__nv_bfloat16S2_fS2_fjLj4096ELj1ELj1ELj4ELj16ENS_18Kernel_traits_baseILj4096ES2_S2_fS2_fjLj128EEEEELb1ELb1ELb0EEEvNS_9FwdParamsE,"",@"SHT_CUDA_INFO"
	.sectionflags	@""
	.align	4


	//----- nvinfo : EIATTR_CUDA_API_VERSION
	.align		4
        /*0000*/ 	.byte	0x04, 0x37
        /*0002*/ 	.short	(.L_1016 - .L_1015)
.L_1015:
        /*0004*/ 	.word	0x00000082


	//----- nvinfo : EIATTR_KPARAM_INFO
	.align		4
.L_1016:
        /*0008*/ 	.byte	0x04, 0x17
        /*000a*/ 	.short	(.L_1018 - .L_1017)
.L_1017:
        /*000c*/ 	.word	0x00000000
        /*0010*/ 	.short	0x0000
        /*0012*/ 	.short	0x0000
        /*0014*/ 	.byte	0x00, 0xf0, 0xa1, 0x03


	//----- nvinfo : EIATTR_SPARSE_MMA_MASK
	.align		4
.L_1018:
        /*0018*/ 	.byte	0x03, 0x50
        /*001a*/ 	.short	0x0000


	//----- nvinfo : EIATTR_MAXREG_COUNT
	.align		4
        /*001c*/ 	.byte	0x03, 0x1b
        /*001e*/ 	.short	0x00ff


	//----- nvinfo : EIATTR_NUM_BARRIERS
	.align		4
        /*0020*/ 	.byte	0x02, 0x4c
        /*0022*/ 	.byte	0x01
	.zero		1


	//----- nvinfo : EIATTR_MERCURY_ISA_VERSION
	.align		4
        /*0024*/ 	.byte	0x03, 0x5f
        /*0026*/ 	.short	0x0101


	//----- nvinfo : EIATTR_COOP_GROUP_MASK_REGIDS
	.align		4
        /*0028*/ 	.byte	0x04, 0x29
        /*002a*/ 	.short	(.L_1020 - .L_1019)


	//   ....[0]....
.L_1019:
        /*002c*/ 	.word	0xffffffff


	//   ....[1]....
        /*0030*/ 	.word	0xffffffff


	//   ....[2]....
        /*0034*/ 	.word	0xffffffff


	//   ....[3]....
        /*0038*/ 	.word	0xffffffff


	//   ....[4]....
        /*003c*/ 	.word	0xffffffff


	//   ....[5]....
        /*0040*/ 	.word	0xffffffff


	//   ....[6]....
        /*0044*/ 	.word	0xffffffff


	//   ....[7]....
        /*0048*/ 	.word	0xffffffff


	//   ....[8]....
        /*004c*/ 	.word	0xffffffff


	//   ....[9]....
        /*0050*/ 	.word	0xffffffff


	//   ....[10]....
        /*0054*/ 	.word	0xffffffff


	//   ....[11]....
        /*0058*/ 	.word	0xffffffff


	//   ....[12]....
        /*005c*/ 	.word	0xffffffff


	//   ....[13]....
        /*0060*/ 	.word	0xffffffff


	//   ....[14]....
        /*0064*/ 	.word	0xffffffff


	//   ....[15]....
        /*0068*/ 	.word	0xffffffff


	//   ....[16]....
        /*006c*/ 	.word	0xffffffff


	//   ....[17]....
        /*0070*/ 	.word	0xffffffff


	//----- nvinfo : EIATTR_COOP_GROUP_INSTR_OFFSETS
	.align		4
.L_1020:
        /*0074*/ 	.byte	0x04, 0x28
        /*0076*/ 	.short	(.L_1022 - .L_1021)


	//   ....[0]....
.L_1021:
        /*0078*/ 	.word	0x0001fec0


	//   ....[1]....
        /*007c*/ 	.word	0x0001fee0


	//   ....[2]....
        /*0080*/ 	.word	0x0001ff00


	//   ....[3]....
        /*0084*/ 	.word	0x0001ff20


	//   ....[4]....
        /*0088*/ 	.word	0x0001ff40


	//   ....[5]....
        /*008c*/ 	.word	0x000203a0


	//   ....[6]....
        /*0090*/ 	.word	0x000203d0


	//   ....[7]....
        /*0094*/ 	.word	0x00020430


	//   ....[8]....
        /*0098*/ 	.word	0x00020450


	//   ....[9]....
        /*009c*/ 	.word	0x00020490


	//   ....[10]....
        /*00a0*/ 	.word	0x00020500


	//   ....[11]....
        /*00a4*/ 	.word	0x00020580


	//   ....[12]....
        /*00a8*/ 	.word	0x000205c0


	//   ....[13]....
        /*00ac*/ 	.word	0x000205e0


	//   ....[14]....
        /*00b0*/ 	.word	0x00020670


	//   ....[15]....
        /*00b4*/ 	.word	0x000206b0


	//   ....[16]....
        /*00b8*/ 	.word	0x00020750


	//   ....[17]....
        /*00bc*/ 	.word	0x00020780


	//----- nvinfo : EIATTR_VRC_CTA_INIT_COUNT
	.align		4
.L_1022:
        /*00c0*/ 	.byte	0x02, 0x4a
	.zero		1
	.zero		1


	//----- nvinfo : EIATTR_EXIT_INSTR_OFFSETS
	.align		4
        /*00c4*/ 	.byte	0x04, 0x1c
        /*00c6*/ 	.short	(.L_1024 - .L_1023)


	//   ....[0]....
.L_1023:
        /*00c8*/ 	.word	0x000007d0


	//   ....[1]....
        /*00cc*/ 	.word	0x000215c0


	//----- nvinfo : EIATTR_MAX_THREADS
	.align		4
.L_1024:
        /*00d0*/ 	.byte	0x04, 0x05
        /*00d2*/ 	.short	(.L_1026 - .L_1025)
.L_1025:
        /*00d4*/ 	.word	0x00000080
        /*00d8*/ 	.word	0x00000001
        /*00dc*/ 	.word	0x00000001


	//----- nvinfo : EIATTR_CRS_STACK_SIZE
	.align		4
.L_1026:
        /*00e0*/ 	.byte	0x04, 0x1e
        /*00e2*/ 	.short	(.L_1028 - .L_1027)
.L_1027:
        /*00e4*/ 	.word	0x00000000


	//----- nvinfo : EIATTR_CBANK_PARAM_SIZE
	.align		4
.L_1028:
        /*00e8*/ 	.byte	0x03, 0x19
        /*00ea*/ 	.short	0x00e8


	//----- nvinfo : EIATTR_PARAM_CBANK
	.align		4
        /*00ec*/ 	.byte	0x04, 0x0a
        /*00ee*/ 	.short	(.L_1030 - .L_1029)
	.align		4
.L_1029:
        /*00f0*/ 	.word	index@(.nv.constant0._ZN10layer_norm31ln_parallel_residual_fwd_kernelINS_13Kernel_traitsI13__nv_bfloat16S2_fS2_fjLj4096ELj1ELj1ELj4ELj16ENS_18Kernel_traits_baseILj4096ES2_S2_fS2_fjLj128EEEEELb1ELb1ELb0EEEvNS_9FwdParamsE)
        /*00f4*/ 	.short	0x0380
        /*00f6*/ 	.short	0x00e8


	//----- nvinfo : EIATTR_SW_WAR
	.align		4
.L_1030:
        /*00f8*/ 	.byte	0x04, 0x36
        /*00fa*/ 	.short	(.L_1032 - .L_1031)
.L_1031:
        /*00fc*/ 	.word	0x00000008
.L_1032:


//--------------------- .nv.info._ZN10layer_norm31ln_parallel_residual_fwd_kernelINS_13Kernel_traitsI13__nv_bfloat16S2_fS2_fjLj4096ELj1ELj1ELj4ELj16ENS_18Kernel_traits_baseILj4096ES2_S2_fS2_fjLj128EEEEELb1ELb1ELb1EEEvNS_9FwdParamsE --------------------------
	.section	.nv.info._ZN10layer_norm31ln_parallel_residual_fwd_kernelINS_13Kernel_traitsI13__nv_bfloat16S2_fS2_fjLj4096ELj1ELj1ELj4ELj16ENS_18Kernel_traits_baseILj4096ES2_S2_fS2_fjLj128EEEEELb1ELb1ELb1EEEvNS_9FwdParamsE,"",@"SHT_CUDA_INFO"
	.sectionflags	@""
	.align	4


	//----- nvinfo : EIATTR_CUDA_API_VERSION
	.align		4
        /*0000*/ 	.byte	0x04, 0x37
        /*0002*/ 	.short	(.L_1034 - .L_1033)
.L_1033:
        /*0004*/ 	.word	0x00000082


	//----- nvinfo : EIATTR_KPARAM_INFO
	.align		4
.L_1034:
        /*0008*/ 	.byte	0x04, 0x17
        /*000a*/ 	.short	(.L_1036 - .L_1035)
.L_1035:
        /*000c*/ 	.word	0x00000000
        /*0010*/ 	.short	0x0000
        /*0012*/ 	.short	0x0000
        /*0014*/ 	.byte	0x00, 0xf0, 0xa1, 0x03


	//----- nvinfo : EIATTR_SPARSE_MMA_MASK
	.align		4
.L_1036:
        /*0018*/ 	.byte	0x03, 0x50
        /*001a*/ 	.short	0x0000


	//----- nvinfo : EIATTR_MAXREG_COUNT
	.align		4
        /*001c*/ 	.byte	0x03, 0x1b
        /*001e*/ 	.short	0x00ff


	//----- nvinfo : EIATTR_NUM_BARRIERS
	.align		4
        /*0020*/ 	.byte	0x02, 0x4c
        /*0022*/ 	.byte	0x01
	.zero		1


	//----- nvinfo : EIATTR_MERCURY_ISA_VERSION
	.align		4
        /*0024*/ 	.byte	0x03, 0x5f
        /*0026*/ 	.short	0x0101


	//----- nvinfo : EIATTR_COOP_GROUP_MASK_REGIDS
	.align		4
        /*0028*/ 	.byte	0x04, 0x29
        /*002a*/ 	.short	(.L_1038 - .L_1037)


	//   ....[0]....
.L_1037:
        /*002c*/ 	.word	0xffffffff


	//   ....[1]....
        /*0030*/ 	.word	0xffffffff


	//   ....[2]....
        /*0034*/ 	.word	0xffffffff


	//   ....[3]....
        /*0038*/ 	.word	0xffffffff


	//   ....[4]....
        /*003c*/ 	.word	0xffffffff


	//   ....[5]....
        /*0040*/ 	.word	0xffffffff


	//   ....[6]....
        /*0044*/ 	.word	0xffffffff


	//   ....[7]....
        /*0048*/ 	.word	0xffffffff


	//   ....[8]....
        /*004c*/ 	.word	0xffffffff


	//   ....[9]....
        /*0050*/ 	.word	0xffffffff


	//   ....[10]....
        /*0054*/ 	.word	0xffffffff


	//   ....[11]....
        /*0058*/ 	.word	0xffffffff


	//   ....[12]....
        /*005c*/ 	.word	0xffffffff


	//   ....[13]....
        /*0060*/ 	.word	0xffffffff


	//   ....[14]....
        /*0064*/ 	.word	0xffffffff


	//   ....[15]....
        /*0068*/ 	.word	0xffffffff


	//   ....[16]....
        /*006c*/ 	.word	0xffffffff


	//   ....[17]....
        /*0070*/ 	.word	0xffffffff


	//----- nvinfo : EIATTR_COOP_GROUP_INSTR_OFFSETS
	.align		4
.L_1038:
        /*0074*/ 	.byte	0x04, 0x28
        /*0076*/ 	.short	(.L_1040 - .L_1039)


	//   ....[0]....
.L_1039:
        /*0078*/ 	.word	0x0001e200


	//   ....[1]....
        /*007c*/ 	.word	0x0001e230


	//   ....[2]....
        /*0080*/ 	.word	0x0001e250


	//   ....[3]....
        /*0084*/ 	.word	0x0001e270


	//   ....[4]....
        /*0088*/ 	.word	0x0001e290


	//   ....[5]....
        /*008c*/ 	.word	0x0001e6c0


	//   ....[6]....
        /*0090*/ 	.word	0x0001e6f0


	//   ....[7]....
        /*0094*/ 	.word	0x0001e710


	//   ....[8]....
        /*0098*/ 	.word	0x0001e730


	//   ....[9]....
        /*009c*/ 	.word	0x0001e760


	//   ....[10]....
        /*00a0*/ 	.word	0x0001e900


	//   ....[11]....
        /*00a4*/ 	.word	0x0001e940


	//   ....[12]....
        /*00a8*/ 	.word	0x0001e9f0


	//   ....[13]....
        /*00ac*/ 	.word	0x0001ea20


	//   ....[14]....
        /*00b0*/ 	.word	0x0001eab0


	//   ....[15]....
        /*00b4*/ 	.word	0x0001eb00


	//   ....[16]....
        /*00b8*/ 	.word	0x0001eba0


	//   ....[17]....
        /*00bc*/ 	.word	0x0001ebf0


	//----- nvinfo : EIATTR_VRC_CTA_INIT_COUNT
	.align		4
.L_1040:
        /*00c0*/ 	.byte	0x02, 0x4a
	.zero		1
	.zero		1


	//----- nvinfo : EIATTR_EXIT_INSTR_OFFSETS
	.align		4
        /*00c4*/ 	.byte	0x04, 0x1c
        /*00c6*/ 	.short	(.L_1042 - .L_1041)


	//   ....[0]....
.L_1041:
        /*00c8*/ 	.word	0x00000270


	//   ....[1]....
        /*00cc*/ 	.word	0x0001f850


	//----- nvinfo : EIATTR_MAX_THREADS
	.align		4
.L_1042:
        /*00d0*/ 	.byte	0x04, 0x05
        /*00d2*/ 	.short	(.L_1044 - .L_1043)
.L_1043:
        /*00d4*/ 	.word	0x00000080
        /*00d8*/ 	.word	0x00000001
        /*00dc*/ 	.word	0x00000001


	//----- nvinfo : EIATTR_CRS_STACK_SIZE
	.align		4
.L_1044:
        /*00e0*/ 	.byte	0x04, 0x1e
        /*00e2*/ 	.short	(.L_1046 - .L_1045)
.L_1045:
        /*00e4*/ 	.word	0x00000000


	//----- nvinfo : EIATTR_CBANK_PARAM_SIZE
	.align		4
.L_1046:
        /*00e8*/ 	.byte	0x03, 0x19
        /*00ea*/ 	.short	0x00e8


	//----- nvinfo : EIATTR_PARAM_CBANK
	.align		4
        /*00ec*/ 	.byte	0x04, 0x0a
        /*00ee*/ 	.short	(.L_1048 - .L_1047)
	.align		4
.L_1047:
        /*00f0*/ 	.word	index@(.nv.constant0._ZN10layer_norm31ln_parallel_residual_fwd_kernelINS_13Kernel_traitsI13__nv_bfloat16S2_fS2_fjLj4096ELj1ELj1ELj4ELj16ENS_18Kernel_traits_baseILj4096ES2_S2_fS2_fjLj128EEEEELb1ELb1ELb1EEEvNS_9FwdParamsE)
        /*00f4*/ 	.short	0x0380
        /*00f6*/ 	.short	0x00e8


	//----- nvinfo : EIATTR_SW_WAR
	.align		4
.L_1048:
        /*00f8*/ 	.byte	0x04, 0x36
        /*00fa*/ 	.short	(.L_1050 - .L_1049)
.L_1049:
        /*00fc*/ 	.word	0x00000008
.L_1050:


//--------------------- .nv.info._ZN10layer_norm31ln_parallel_residual_fwd_kernelINS_13Kernel_traitsIf13__nv_bfloat16fS2_fjLj4096ELj1ELj1ELj4ELj16ENS_18Kernel_traits_baseILj4096EfS2_fS2_fjLj128EEEEELb0ELb0ELb0EEEvNS_9FwdParamsE --------------------------
	.section	.nv.info._ZN10layer_norm31ln_parallel_residual_fwd_kernelINS_13Kernel_traitsIf13__nv_bfloat16fS2_fjLj4096ELj1ELj1ELj4ELj16ENS_18Kernel_traits_baseILj4096EfS2_fS2_fjLj128EEEEELb0ELb0ELb0EEEvNS_9FwdParamsE,"",@"SHT_CUDA_INFO"
	.sectionflags	@""
	.align	4


	//----- nvinfo : EIATTR_CUDA_API_VERSION
	.align		4
        /*0000*/ 	.byte	0x04, 0x37
        /*0002*/ 	.short	(.L_1052 - .L_1051)
.L_1051:
        /*0004*/ 	.word	0x00000082


	//----- nvinfo : EIATTR_KPARAM_INFO
	.align		4
.L_1052:
        /*0008*/ 	.byte	0x04, 0x17
        /*000a*/ 	.short	(.L_1054 - .L_1053)
.L_1053:
        /*000c*/ 	.word	0x00000000
        /*0010*/ 	.short	0x0000
        /*0012*/ 	.short	0x0000
        /*0014*/ 	.byte	0x00, 0xf0, 0xa1, 0x03


	//----- nvinfo : EIATTR_SPARSE_MMA_MASK
	.align		4
.L_1054:
        /*0018*/ 	.byte	0x03, 0x50
        /*001a*/ 	.short	0x0000


	//----- nvinfo : EIATTR_MAXREG_COUNT
	.align		4
        /*001c*/ 	.byte	0x03, 0x1b
        /*001e*/ 	.short	0x00ff


	//----- nvinfo : EIATTR_NUM_BARRIERS
	.align		4
        /*0020*/ 	.byte	0x02, 0x4c
        /*0022*/ 	.byte	0x01
	.zero		1


	//----- nvinfo : EIATTR_MERCURY_ISA_VERSION
	.align		4
        /*0024*/ 	.byte	0x03, 0x5f
        /*0026*/ 	.short	0x0101


	//----- nvinfo : EIATTR_COOP_GROUP_MASK_REGIDS
	.align		4
        /*0028*/ 	.byte	0x04, 0x29
        /*002a*/ 	.short	(.L_1056 - .L_1055)


	//   ....[0]....
.L_1055:
        /*002c*/ 	.word	0xffffffff


	//   ....[1]....
        /*0030*/ 	.word	0xffffffff


	//   ....[2]....
        /*0034*/ 	.word	0xffffffff


	//   ....[3]....
        /*0038*/ 	.word	0xffffffff


	//   ....[4]....
        /*003c*/ 	.word	0xffffffff


	//   ....[5]....
        /*0040*/ 	.word	0xffffffff


	//   ....[6]....
        /*0044*/ 	.word	0xffffffff


	//   ....[7]....
        /*0048*/ 	.word	0xffffffff


	//   ....[8]....
        /*004c*/ 	.word	0xffffffff


	//   ....[9]....
        /*0050*/ 	.word	0xffffffff


	//   ....[10]....
        /*0054*/ 	.word	0xffffffff


	//   ....[11]....
        /*0058*/ 	.word	0xffffffff


	//   ....[12]....
        /*005c*/ 	.word	0xffffffff


	//   ....[13]....
        /*0060*/ 	.word	0xffffffff


	//   ....[14]....
        /*0064*/ 	.word	0xffffffff


	//   ....[15]....
        /*0068*/ 	.word	0xffffffff


	//   ....[16]....
        /*006c*/ 	.word	0xffffffff


	//   ....[17]....
        /*0070*/ 	.word	0xffffffff


	//----- nvinfo : EIATTR_COOP_GROUP_INSTR_OFFSETS
	.align		4
.L_1056:
        /*0074*/ 	.byte	0x04, 0x28
        /*0076*/ 	.short	(.L_1058 - .L_1057)


	//   ....[0]....
.L_1057:
        /*0078*/ 	.word	0x00003c70


	//   ....[1]....
        /*007c*/ 	.word	0x00003c90


	//   ....[2]....
        /*0080*/ 	.word	0x00003cb0


	//   ....[3]....
        /*0084*/ 	.word	0x00003cd0


	//   ....[4]....
        /*0088*/ 	.word	0x00003cf0


	//   ....[5]....
        /*008c*/ 	.word	0x00004130


	//   ....[6]....
        /*0090*/ 	.word	0x00004150


	//   ....[7]....
        /*0094*/ 	.word	0x00004180


	//   ....[8]....
        /*0098*/ 	.word	0x000041b0


	//   ....[9]....
        /*009c*/ 	.word	0x00004200


	//   ....[10]....
        /*00a0*/ 	.word	0x00004380


	//   ....[11]....
        /*00a4*/ 	.word	0x000043c0


	//   ....[12]....
        /*00a8*/ 	.word	0x000043d0


	//   ....[13]....
        /*00ac*/ 	.word	0x00004420


	//   ....[14]....
        /*00b0*/ 	.word	0x000044f0


	//   ....[15]....
        /*00b4*/ 	.word	0x00004520


	//   ....[16]....
        /*00b8*/ 	.word	0x000045d0


	//   ....[17]....
        /*00bc*/ 	.word	0x00004600


	//----- nvinfo : EIATTR_VRC_CTA_INIT_COUNT
	.align		4
.L_1058:
        /*00c0*/ 	.byte	0x02, 0x4a
	.zero		1
	.zero		1


	//----- nvinfo : EIATTR_EXIT_INSTR_OFFSETS
	.align		4
        /*00c4*/ 	.byte	0x04, 0x1c
        /*00c6*/ 	.short	(.L_1060 - .L_1059)


	//   ....[0]....
.L_1059:
        /*00c8*/ 	.word	0x000016f0


	//   ....[1]....
        /*00cc*/ 	.word	0x00005360


	//----- nvinfo : EIATTR_MAX_THREADS
	.align		4
.L_1060:
        /*00d0*/ 	.byte	0x04, 0x05
        /*00d2*/ 	.short	(.L_1062 - .L_1061)
.L_1061:
        /*00d4*/ 	.word	0x00000080
        /*00d8*/ 	.word	0x00000001
        /*00dc*/ 	.word	0x00000001


	//----- nvinfo : EIATTR_CRS_STACK_SIZE
	.align		4
.L_1062:
        /*00e0*/ 	.byte	0x04, 0x1e
        /*00e2*/ 	.short	(.L_1064 - .L_1063)
.L_1063:
        /*00e4*/ 	.word	0x00000000


	//----- nvinfo : EIATTR_CBANK_PARAM_SIZE
	.align		4
.L_1064:
        /*00e8*/ 	.byte	0x03, 0x19
        /*00ea*/ 	.short	0x00e8


	//----- nvinfo : EIATTR_PARAM_CBANK
	.align		4
        /*00ec*/ 	.byte	0x04, 0x0a
        /*00ee*/ 	.short	(.L_1066 - .L_1065)
	.align		4
.L_1065:
        /*00f0*/ 	.word	index@(.nv.constant0._ZN10layer_norm31ln_parallel_residual_fwd_kernelINS_13Kernel_traitsIf13__nv_bfloat16fS2_fjLj4096ELj1ELj1ELj4ELj16ENS_18Kernel_traits_baseILj4096EfS2_fS2_fjLj128EEEEELb0ELb0ELb0EEEvNS_9FwdParamsE)
        /*00f4*/ 	.short	0x0380
        /*00f6*/ 	.short	0x00e8


	//----- nvinfo : EIATTR_SW_WAR
	.align		4
.L_1066:
        /*00f8*/ 	.byte	0x04, 0x36
        /*00fa*/ 	.short	(.L_1068 - .L_1067)
.L_1067:
        /*00fc*/ 	.word	0x00000008
.L_1068:


//--------------------- .nv.info._ZN10layer_norm31ln_parallel_residual_fwd_kernelINS_13Kernel_traitsIf13__nv_bfloat16fS2_fjLj4096ELj1ELj1ELj4ELj16ENS_18Kernel_traits_baseILj4096EfS2_fS2_fjLj128EEEEELb0ELb0ELb1EEEvNS_9FwdParamsE --------------------------
	.section	.nv.info._ZN10layer_norm31ln_parallel_residual_fwd_kernelINS_13Kernel_traitsIf13__nv_bfloat16fS2_fjLj4096ELj1ELj1ELj4ELj16ENS_18Kernel_traits_baseILj4096EfS2_fS2_fjLj128EEEEELb0ELb0ELb1EEEvNS_9FwdParamsE,"",@"SHT_CUDA_INFO"
	.sectionflags	@""
	.align	4


	//----- nvinfo : EIATTR_CUDA_API_VERSION
	.align		4
        /*0000*/ 	.byte	0x04, 0x37
        /*0002*/ 	.short	(.L_1070 - .L_1069)
.L_1069:
        /*0004*/ 	.word	0x00000082


	//----- nvinfo : EIATTR_KPARAM_INFO
	.align		4
.L_1070:
        /*0008*/ 	.byte	0x04, 0x17
        /*000a*/ 	.short	(.L_1072 - .L_1071)
.L_1071:
        /*000c*/ 	.word	0x00000000
        /*0010*/ 	.short	0x0000
        /*0012*/ 	.short	0x0000
        /*0014*/ 	.byte	0x00, 0xf0, 0xa1, 0x03


	//----- nvinfo : EIATTR_SPARSE_MMA_MASK
	.align		4
.L_1072:
        /*0018*/ 	.byte	0x03, 0x50
        /*001a*/ 	.short	0x0000


	//----- nvinfo : EIATTR_MAXREG_COUNT
	.align		4
        /*001c*/ 	.byte	0x03, 0x1b
        /*001e*/ 	.short	0x00ff


	//----- nvinfo : EIATTR_NUM_BARRIERS
	.align		4
        /*0020*/ 	.byte	0x02, 0x4c
        /*0022*/ 	.byte	0x01
	.zero		1


	//----- nvinfo : EIATTR_MERCURY_ISA_VERSION
	.align		4
        /*0024*/ 	.byte	0x03, 0x5f
        /*0026*/ 	.short	0x0101


	//----- nvinfo : EIATTR_COOP_GROUP_MASK_REGIDS
	.align		4
        /*0028*/ 	.byte	0x04, 0x29
        /*002a*/ 	.short	(.L_1074 - .L_1073)


	//   ....[0]....
.L_1073:
        /*002c*/ 	.word	0xffffffff


	//   ....[1]....
        /*0030*/ 	.word	0xffffffff


	//   ....[2]....
        /*0034*/ 	.word	0xffffffff


	//   ....[3]....
        /*0038*/ 	.word	0xffffffff


	//   ....[4]....
        /*003c*/ 	.word	0xffffffff


	//   ....[5]....
        /*0040*/ 	.word	0xffffffff


	//   ....[6]....
        /*0044*/ 	.word	0xffffffff


	//   ....[7]....
        /*0048*/ 	.word	0xffffffff


	//   ....[8]....
        /*004c*/ 	.word	0xffffffff


	//   ....[9]....
        /*0050*/ 	.word	0xffffffff


	//   ....[10]....
        /*0054*/ 	.word	0xffffffff


	//   ....[11]....
        /*0058*/ 	.word	0xffffffff


	//   ....[12]....
        /*005c*/ 	.word	0xffffffff


	//   ....[13]....
        /*0060*/ 	.word	0xffffffff


	//   ....[14]....
        /*0064*/ 	.word	0xffffffff


	//   ....[15]....
        /*0068*/ 	.word	0xffffffff


	//   ....[16]....
        /*006c*/ 	.word	0xffffffff


	//   ....[17]....
        /*0070*/ 	.word	0xffffffff


	//----- nvinfo : EIATTR_COOP_GROUP_INSTR_OFFSETS
	.align		4
.L_1074:
        /*0074*/ 	.byte	0x04, 0x28
        /*0076*/ 	.short	(.L_1076 - .L_1075)


	//   ....[0]....
.L_1075:
        /*0078*/ 	.word	0x00002e50


	//   ....[1]....
        /*007c*/ 	.word	0x00002e70


	//   ....[2]....
        /*0080*/ 	.word	0x00002e90


	//   ....[3]....
        /*0084*/ 	.word	0x00002eb0


	//   ....[4]....
        /*0088*/ 	.word	0x00002ed0


	//   ....[5]....
        /*008c*/ 	.word	0x00003300


	//   ....[6]....
        /*0090*/ 	.word	0x00003320


	//   ....[7]....
        /*0094*/ 	.word	0x00003350


	//   ....[8]....
        /*0098*/ 	.word	0x00003380


	//   ....[9]....
        /*009c*/ 	.word	0x000033a0


	//   ....[10]....
        /*00a0*/ 	.word	0x00003550


	//   ....[11]....
        /*00a4*/ 	.word	0x00003590


	//   ....[12]....
        /*00a8*/ 	.word	0x000035e0


	//   ....[13]....
        /*00ac*/ 	.word	0x00003610


	//   ....[14]....
        /*00b0*/ 	.word	0x00003690


	//   ....[15]....
        /*00b4*/ 	.word	0x000036f0


	//   ....[16]....
        /*00b8*/ 	.word	0x00003760


	//   ....[17]....
        /*00bc*/ 	.word	0x000037b0


	//----- nvinfo : EIATTR_VRC_CTA_INIT_COUNT
	.align		4
.L_1076:
        /*00c0*/ 	.byte	0x02, 0x4a
	.zero		1
	.zero		1


	//----- nvinfo : EIATTR_EXIT_INSTR_OFFSETS
	.align		4
        /*00c4*/ 	.byte	0x04, 0x1c
        /*00c6*/ 	.short	(.L_1078 - .L_1077)


	//   ....[0]....
.L_1077:
        /*00c8*/ 	.word	0x00000be0


	//   ....[1]....
        /*00cc*/ 	.word	0x000043e0


	//----- nvinfo : EIATTR_MAX_THREADS
	.align		4
.L_1078:
        /*00d0*/ 	.byte	0x04, 0x05
        /*00d2*/ 	.short	(.L_1080 - .L_1079)
.L_1079:
        /*00d4*/ 	.word	0x00000080
        /*00d8*/ 	.word	0x00000001
        /*00dc*/ 	.word	0x00000001


	//----- nvinfo : EIATTR_CRS_STACK_SIZE
	.align		4
.L_1080:
        /*00e0*/ 	.byte	0x04, 0x1e
        /*00e2*/ 	.short	(.L_1082 - .L_1081)
.L_1081:
        /*00e4*/ 	.word	0x00000000


	//----- nvinfo : EIATTR_CBANK_PARAM_SIZE
	.align		4
.L_1082:
        /*00e8*/ 	.byte	0x03, 0x19
        /*00ea*/ 	.short	0x00e8


	//----- nvinfo : EIATTR_PARAM_CBANK
	.align		4
        /*00ec*/ 	.byte	0x04, 0x0a
        /*00ee*/ 	.short	(.L_1084 - .L_1083)
	.align		4
.L_1083:
        /*00f0*/ 	.word	index@(.nv.constant0._ZN10layer_norm31ln_parallel_residual_fwd_kernelINS_13Kernel_traitsIf13__nv_bfloat16fS2_fjLj4096ELj1ELj1ELj4ELj16ENS_18Kernel_traits_baseILj4096EfS2_fS2_fjLj128EEEEELb0ELb0ELb1EEEvNS_9FwdParamsE)
        /*00f4*/ 	.short	0x0380
        /*00f6*/ 	.short	0x00e8


	//----- nvinfo : EIATTR_SW_WAR
	.align		4
.L_1084:
        /*00f8*/ 	.byte	0x04, 0x36
        /*00fa*/ 	.short	(.L_1086 - .L_1085)
.L_1085:
        /*00fc*/ 	.word	0x00000008
.L_1086:


//--------------------- .nv.info._ZN10layer_norm31ln_parallel_residual_fwd_kernelINS_13Kernel_traitsIf13__nv_bfloat16fS2_fjLj4096ELj1ELj1ELj4ELj16ENS_18Kernel_traits_baseILj4096EfS2_fS2_fjLj128EEEEELb0ELb1ELb0EEEvNS_9FwdParamsE --------------------------
	.section	.nv.info._ZN10layer_norm31ln_parallel_residual_fwd_kernelINS_13Kernel_traitsIf13__nv_bfloat16fS2_fjLj4096ELj1ELj1ELj4ELj16ENS_18Kernel_traits_baseILj4096EfS2_fS2_fjLj128EEEEELb0ELb1ELb0EEEvNS_9FwdParamsE,"",@"SHT_CUDA_INFO"
	.sectionflags	@""
	.align	4


	//----- nvinfo : EIATTR_CUDA_API_VERSION
	.align		4
        /*0000*/ 	.byte	0x04, 0x37
        /*0002*/ 	.short	(.L_1088 - .L_1087)
.L_1087:
        /*0004*/ 	.word	0x00000082


	//----- nvinfo : EIATTR_KPARAM_INFO
	.align		4
.L_1088:
        /*0008*/ 	.byte	0x04, 0x17
        /*000a*/ 	.short	(.L_1090 - .L_1089)
.L_1089:
        /*000c*/ 	.word	0x00000000
        /*0010*/ 	.short	0x0000
        /*0012*/ 	.short	0x0000
        /*0014*/ 	.byte	0x00, 0xf0, 0xa1, 0x03


	//----- nvinfo : EIATTR_SPARSE_MMA_MASK
	.align		4
.L_1090:
        /*0018*/ 	.byte	0x03, 0x50
        /*001a*/ 	.short	0x0000


	//----- nvinfo : EIATTR_MAXREG_COUNT
	.align		4
        /*001c*/ 	.byte	0x03, 0x1b
        /*001e*/ 	.short	0x00ff


	//----- nvinfo : EIATTR_NUM_BARRIERS
	.align		4
        /*0020*/ 	.byte	0x02, 0x4c
        /*0022*/ 	.byte	0x01
	.zero		1


	//----- nvinfo : EIATTR_MERCURY_ISA_VERSION
	.align		4
        /*0024*/ 	.byte	0x03, 0x5f
        /*0026*/ 	.short	0x0101


	//----- nvinfo : EIATTR_COOP_GROUP_MASK_REGIDS
	.align		4
        /*0028*/ 	.byte	0x04, 0x29
        /*002a*/ 	.short	(.L_1092 - .L_1091)


	//   ....[0]....
.L_1091:
        /*002c*/ 	.word	0xffffffff


	//   ....[1]....
        /*0030*/ 	.word	0xffffffff


	//   ....[2]....
        /*0034*/ 	.word	0xffffffff


	//   ....[3]....
        /*0038*/ 	.word	0xffffffff


	//   ....[4]....
        /*003c*/ 	.word	0xffffffff


	//   ....[5]....
        /*0040*/ 	.word	0xffffffff


	//   ....[6]....
        /*0044*/ 	.word	0xffffffff


	//   ....[7]....
        /*0048*/ 	.word	0xffffffff


	//   ....[8]....
        /*004c*/ 	.word	0xffffffff


	//   ....[9]....
        /*0050*/ 	.word	0xffffffff


	//   ....[10]....
        /*0054*/ 	.word	0xffffffff


	//   ....[11]....
        /*0058*/ 	.word	0xffffffff


	//   ....[12]....
        /*005c*/ 	.word	0xffffffff


	//   ....[13]....
        /*0060*/ 	.word	0xffffffff


	//   ....[14]....
        /*0064*/ 	.word	0xffffffff


	//   ....[15]....
        /*0068*/ 	.word	0xffffffff


	//   ....[16]....
        /*006c*/ 	.word	0xffffffff


	//   ....[17]....
        /*0070*/ 	.word	0xffffffff


	//----- nvinfo : EIATTR_COOP_GROUP_INSTR_OFFSETS
	.align		4
.L_1092:
        /*0074*/ 	.byte	0x04, 0x28
        /*0076*/ 	.short	(.L_1094 - .L_1093)


	//   ....[0]....
.L_1093:
        /*0078*/ 	.word	0x00002be0


	//   ....[1]....
        /*007c*/ 	.word	0x00002c00


	//   ....[2]....
        /*0080*/ 	.word	0x00002c20


	//   ....[3]....
        /*0084*/ 	.word	0x00002c50


	//   ....[4]....
        /*0088*/ 	.word	0x00002c80


	//   ....[5]....
        /*008c*/ 	.word	0x000030e0


	//   ....[6]....
        /*0090*/ 	.word	0x00003100


	//   ....[7]....
        /*0094*/ 	.word	0x00003120


	//   ....[8]....
        /*0098*/ 	.word	0x00003140


	//   ....[9]....
        /*009c*/ 	.word	0x00003160


	//   ....[10]....
        /*00a0*/ 	.word	0x000032f0


	//   ....[11]....
        /*00a4*/ 	.word	0x00003330


	//   ....[12]....
        /*00a8*/ 	.word	0x000033b0


	//   ....[13]....
        /*00ac*/ 	.word	0x000033e0


	//   ....[14]....
        /*00b0*/ 	.word	0x00003450


	//   ....[15]....
        /*00b4*/ 	.word	0x00003480


	//   ....[16]....
        /*00b8*/ 	.word	0x00003550


	//   ....[17]....
        /*00bc*/ 	.word	0x00003580


	//----- nvinfo : EIATTR_VRC_CTA_INIT_COUNT
	.align		4
.L_1094:
        /*00c0*/ 	.byte	0x02, 0x4a
	.zero		1
	.zero		1


	//----- nvinfo : EIATTR_EXIT_INSTR_OFFSETS
	.align		4
        /*00c4*/ 	.byte	0x04, 0x1c
        /*00c6*/ 	.short	(.L_1096 - .L_1095)


	//   ....[0]....
.L_1095:
        /*00c8*/ 	.word	0x00000650


	//   ....[1]....
        /*00cc*/ 	.word	0x00003f20


	//----- nvinfo : EIATTR_MAX_THREADS
	.align		4
.L_1096:
        /*00d0*/ 	.byte	0x04, 0x05
        /*00d2*/ 	.short	(.L_1098 - .L_1097)
.L_1097:
        /*00d4*/ 	.word	0x00000080
        /*00d8*/ 	.word	0x00000001
        /*00dc*/ 	.word	0x00000001


	//----- nvinfo : EIATTR_CRS_STACK_SIZE
	.align		4
.L_1098:
        /*00e0*/ 	.byte	0x04, 0x1e
        /*00e2*/ 	.short	(.L_1100 - .L_1099)
.L_1099:
        /*00e4*/ 	.word	0x00000000


	//----- nvinfo : EIATTR_CBANK_PARAM_SIZE
	.align		4
.L_1100:
        /*00e8*/ 	.byte	0x03, 0x19
        /*00ea*/ 	.short	0x00e8


	//----- nvinfo : EIATTR_PARAM_CBANK
	.align		4
        /*00ec*/ 	.byte	0x04, 0x0a
        /*00ee*/ 	.short	(.L_1102 - .L_1101)
	.align		4
.L_1101:
        /*00f0*/ 	.word	index@(.nv.constant0._ZN10layer_norm31ln_parallel_residual_fwd_kernelINS_13Kernel_traitsIf13__nv_bfloat16fS2_fjLj4096ELj1ELj1ELj4ELj16ENS_18Kernel_traits_baseILj4096EfS2_fS2_fjLj128EEEEELb0ELb1ELb0EEEvNS_9FwdParamsE)
        /*00f4*/ 	.short	0x0380
        /*00f6*/ 	.short	0x00e8


	//----- nvinfo : EIATTR_SW_WAR
	.align		4
.L_1102:
        /*00f8*/ 	.byte	0x04, 0x36
        /*00fa*/ 	.short	(.L_1104 - .L_1103)
.L_1103:
        /*00fc*/ 	.word	0x00000008
.L_1104:


//--------------------- .nv.info._ZN10layer_norm31ln_parallel_residual_fwd_kernelINS_13Kernel_traitsIf13__nv_bfloat16fS2_fjLj4096ELj1ELj1ELj4ELj16ENS_18Kernel_traits_baseILj4096EfS2_fS2_fjLj128EEEEELb0ELb1ELb1EEEvNS_9FwdParamsE --------------------------
	.section	.nv.info._ZN10layer_norm31ln_parallel_residual_fwd_kernelINS_13Kernel_traitsIf13__nv_bfloat16fS2_fjLj4096ELj1ELj1ELj4ELj16ENS_18Kernel_traits_baseILj4096EfS2_fS2_fjLj128EEEEELb0ELb1ELb1EEEvNS_9FwdParamsE,"",@"SHT_CUDA_INFO"
	.sectionflags	@""
	.align	4


	//----- nvinfo : EIATTR_CUDA_API_VERSION
	.align		4
        /*0000*/ 	.byte	0x04, 0x37
        /*0002*/ 	.short	(.L_1106 - .L_1105)
.L_1105:
        /*0004*/ 	.word	0x00000082


	//----- nvinfo : EIATTR_KPARAM_INFO
	.align		4
.L_1106:
        /*0008*/ 	.byte	0x04, 0x17
        /*000a*/ 	.short	(.L_1108 - .L_1107)
.L_1107:
        /*000c*/ 	.word	0x00000000
        /*0010*/ 	.short	0x0000
        /*0012*/ 	.short	0x0000
        /*0014*/ 	.byte	0x00, 0xf0, 0xa1, 0x03


	//----- nvinfo : EIATTR_SPARSE_MMA_MASK
	.align		4
.L_1108:
        /*0018*/ 	.byte	0x03, 0x50
        /*001a*/ 	.short	0x0000


	//----- nvinfo : EIATTR_MAXREG_COUNT
	.align		4
        /*001c*/ 	.byte	0x03, 0x1b
        /*001e*/ 	.short	0x00ff


	//----- nvinfo : EIATTR_NUM_BARRIERS
	.align		4
        /*0020*/ 	.byte	0x02, 0x4c
        /*0022*/ 	.byte	0x01
	.zero		1


	//----- nvinfo : EIATTR_MERCURY_ISA_VERSION
	.align		4
        /*0024*/ 	.byte	0x03, 0x5f
        /*0026*/ 	.short	0x0101


	//----- nvinfo : EIATTR_COOP_GROUP_MASK_REGIDS
	.align		4
        /*0028*/ 	.byte	0x04, 0x29
        /*002a*/ 	.short	(.L_1110 - .L_1109)


	//   ....[0]....
.L_1109:
        /*002c*/ 	.word	0xffffffff


	//   ....[1]....
        /*0030*/ 	.word	0xffffffff


	//   ....[2]....
        /*0034*/ 	.word	0xffffffff


	//   ....[3]....
        /*0038*/ 	.word	0xffffffff


	//   ....[4]....
        /*003c*/ 	.word	0xffffffff


	//   ....[5]....
        /*0040*/ 	.word	0xffffffff


	//   ....[6]....
        /*0044*/ 	.word	0xffffffff


	//   ....[7]....
        /*0048*/ 	.word	0xffffffff


	//   ....[8]....
        /*004c*/ 	.word	0xffffffff


	//   ....[9]....
        /*0050*/ 	.word	0xffffffff


	//   ....[10]....
        /*0054*/ 	.word	0xffffffff


	//   ....[11]....
        /*0058*/ 	.word	0xffffffff


	//   ....[12]....
        /*005c*/ 	.word	0xffffffff


	//   ....[13]....
        /*0060*/ 	.word	0xffffffff


	//   ....[14]....
        /*0064*/ 	.word	0xffffffff


	//   ....[15]....
        /*0068*/ 	.word	0xffffffff


	//   ....[16]....
        /*006c*/ 	.word	0xffffffff


	//   ....[17]....
        /*0070*/ 	.word	0xffffffff


	//----- nvinfo : EIATTR_COOP_GROUP_INSTR_OFFSETS
	.align		4
.L_1110:
        /*0074*/ 	.byte	0x04, 0x28
        /*0076*/ 	.short	(.L_1112 - .L_1111)


	//   ....[0]....
.L_1111:
        /*0078*/ 	.word	0x000025b0


	//   ....[1]....
        /*007c*/ 	.word	0x000025d0


	//   ....[2]....
        /*0080*/ 	.word	0x000025f0


	//   ....[3]....
        /*0084*/ 	.word	0x00002610


	//   ....[4]....
        /*0088*/ 	.word	0x00002630


	//   ....[5]....
        /*008c*/ 	.word	0x00002a60


	//   ....[6]....
        /*0090*/ 	.word	0x00002a80


	//   ....[7]....
        /*0094*/ 	.word	0x00002aa0


	//   ....[8]....
        /*0098*/ 	.word	0x00002ac0


	//   ....[9]....
        /*009c*/ 	.word	0x00002ae0


	//   ....[10]....
        /*00a0*/ 	.word	0x00002c90


	//   ....[11]....
        /*00a4*/ 	.word	0x00002cd0


	//   ....[12]....
        /*00a8*/ 	.word	0x00002d60


	//   ....[13]....
        /*00ac*/ 	.word	0x00002d90


	//   ....[14]....
        /*00b0*/ 	.word	0x00002e10


	//   ....[15]....
        /*00b4*/ 	.word	0x00002e60


	//   ....[16]....
        /*00b8*/ 	.word	0x00002ef0


	//   ....[17]....
        /*00bc*/ 	.word	0x00002f10


	//----- nvinfo : EIATTR_VRC_CTA_INIT_COUNT
	.align		4
.L_1112:
        /*00c0*/ 	.byte	0x02, 0x4a
	.zero		1
	.zero		1


	//----- nvinfo : EIATTR_EXIT_INSTR_OFFSETS
	.align		4
        /*00c4*/ 	.byte	0x04, 0x1c
        /*00c6*/ 	.short	(.L_1114 - .L_1113)


	//   ....[0]....
.L_1113:
        /*00c8*/ 	.word	0x000003a0


	//   ....[1]....
        /*00cc*/ 	.word	0x000037a0


	//----- nvinfo : EIATTR_MAX_THREADS
	.align		4
.L_1114:
        /*00d0*/ 	.byte	0x04, 0x05
        /*00d2*/ 	.short	(.L_1116 - .L_1115)
.L_1115:
        /*00d4*/ 	.word	0x00000080
        /*00d8*/ 	.word	0x00000001
        /*00dc*/ 	.word	0x00000001


	//----- nvinfo : EIATTR_CRS_STACK_SIZE
	.align		4
.L_1116:
        /*00e0*/ 	.byte	0x04, 0x1e
        /*00e2*/ 	.short	(.L_1118 - .L_1117)
.L_1117:
        /*00e4*/ 	.word	0x00000000


	//----- nvinfo : EIATTR_CBANK_PARAM_SIZE
	.align		4
.L_1118:
        /*00e8*/ 	.byte	0x03, 0x19
        /*00ea*/ 	.short	0x00e8


	//----- nvinfo : EIATTR_PARAM_CBANK
	.align		4
        /*00ec*/ 	.byte	0x04, 0x0a
        /*00ee*/ 	.short	(.L_1120 - .L_1119)
	.align		4
.L_1119:
        /*00f0*/ 	.word	index@(.nv.constant0._ZN10layer_norm31ln_parallel_residual_fwd_kernelINS_13Kernel_traitsIf13__nv_bfloat16fS2_fjLj4096ELj1ELj1ELj4ELj16ENS_18Kernel_traits_baseILj4096EfS2_fS2_fjLj128EEEEELb0ELb1ELb1EEEvNS_9FwdParamsE)
        /*00f4*/ 	.short	0x0380
        /*00f6*/ 	.short	0x00e8


	//----- nvinfo : EIATTR_SW_WAR
	.align		4
.L_1120:
        /*00f8*/ 	.byte	0x04, 0x36
        /*00fa*/ 	.short	(.L_1122 - .L_1121)
.L_1121:
        /*00fc*/ 	.word	0x00000008
.L_1122:


//--------------------- .nv.info._ZN10layer_norm31ln_parallel_residual_fwd_kernelINS_13Kernel_traitsIf13__nv_bfloat16fS2_fjLj4096ELj1ELj1ELj4ELj16ENS_18Kernel_traits_baseILj4096EfS2_fS2_fjLj128EEEEELb1ELb0ELb0EEEvNS_9FwdParamsE --------------------------
	.section	.nv.info._ZN10layer_norm31ln_parallel_residual_fwd_kernelINS_13Kernel_traitsIf13__nv_bfloat16fS2_fjLj4096ELj1ELj1ELj4ELj16ENS_18Kernel_traits_baseILj4096EfS2_fS2_fjLj128EEEEELb1ELb0ELb0EEEvNS_9FwdParamsE,"",@"SHT_CUDA_INFO"
	.sectionflags	@""
	.align	4


	//----- nvinfo : EIATTR_CUDA_API_VERSION
	.align		4
        /*0000*/ 	.byte	0x04, 0x37
        /*0002*/ 	.short	(.L_1124 - .L_1123)
.L_1123:
        /*0004*/ 	.word	0x00000082


	//----- nvinfo : EIATTR_KPARAM_INFO
	.align		4
.L_1124:
        /*0008*/ 	.byte	0x04, 0x17
        /*000a*/ 	.short	(.L_1126 - .L_1125)
.L_1125:
        /*000c*/ 	.word	0x00000000
        /*0010*/ 	.short	0x0000
        /*0012*/ 	.short	0x0000
        /*0014*/ 	.byte	0x00, 0xf0, 0xa1, 0x03


	//----- nvinfo : EIATTR_SPARSE_MMA_MASK
	.align		4
.L_1126:
        /*0018*/ 	.byte	0x03, 0x50
        /*001a*/ 	.short	0x0000


	//----- nvinfo : EIATTR_MAXREG_COUNT
	.align		4
        /*001c*/ 	.byte	0x03, 0x1b
        /*001e*/ 	.short	0x00ff


	//----- nvinfo : EIATTR_NUM_BARRIERS
	.align		4
        /*0020*/ 	.byte	0x02, 0x4c
        /*0022*/ 	.byte	0x01
	.zero		1


	//----- nvinfo : EIATTR_MERCURY_ISA_VERSION
	.align		4
        /*0024*/ 	.byte	0x03, 0x5f
        /*0026*/ 	.short	0x0101


	//----- nvinfo : EIATTR_COOP_GROUP_MASK_REGIDS
	.align		4
        /*0028*/ 	.byte	0x04, 0x29
        /*002a*/ 	.short	(.L_1128 - .L_1127)


	//   ....[0]....
.L_1127:
        /*002c*/ 	.word	0xffffffff


	//   ....[1]....
        /*0030*/ 	.word	0xffffffff


	//   ....[2]....
        /*0034*/ 	.word	0xffffffff


	//   ....[3]....
        /*0038*/ 	.word	0xffffffff


	//   ....[4]....
        /*003c*/ 	.word	0xffffffff


	//   ....[5]....
        /*0040*/ 	.word	0xffffffff


	//   ....[6]....
        /*0044*/ 	.word	0xffffffff


	//   ....[7]....
        /*0048*/ 	.word	0xffffffff


	//   ....[8]....
        /*004c*/ 	.word	0xffffffff


	//   ....[9]....
        /*0050*/ 	.word	0xffffffff


	//   ....[10]....
        /*0054*/ 	.word	0xffffffff


	//   ....[11]....
        /*0058*/ 	.word	0xffffffff


	//   ....[12]....
        /*005c*/ 	.word	0xffffffff


	//   ....[13]....
        /*0060*/ 	.word	0xffffffff


	//   ....[14]....
        /*0064*/ 	.word	0xffffffff


	//   ....[15]....
        /*0068*/ 	.word	0xffffffff


	//   ....[16]....
        /*006c*/ 	.word	0xffffffff


	//   ....[17]....
        /*0070*/ 	.word	0xffffffff


	//----- nvinfo : EIATTR_COOP_GROUP_INSTR_OFFSETS
	.align		4
.L_1128:
        /*0074*/ 	.byte	0x04, 0x28
        /*0076*/ 	.short	(.L_1130 - .L_1129)


	//   ....[0]....
.L_1129:
        /*0078*/ 	.word	0x00021500


	//   ....[1]....
        /*007c*/ 	.word	0x00021520


	//   ....[2]....
        /*0080*/ 	.word	0x00021540


	//   ....[3]....
        /*0084*/ 	.word	0x00021560


	//   ....[4]....
        /*0088*/ 	.word	0x00021580


	//   ....[5]....
        /*008c*/ 	.word	0x000219e0


	//   ....[6]....
        /*0090*/ 	.word	0x00021a10


	//   ....[7]....
        /*0094*/ 	.word	0x00021a40


	//   ....[8]....
        /*0098*/ 	.word	0x00021a60


	//   ....[9]....
        /*009c*/ 	.word	0x00021a90


	//   ....[10]....
        /*00a0*/ 	.word	0x00021b10


	//   ....[11]....
        /*00a4*/ 	.word	0x00021b80


	//   ....[12]....
        /*00a8*/ 	.word	0x00021bc0


	//   ....[13]....
        /*00ac*/ 	.word	0x00021be0


	//   ....[14]....
        /*00b0*/ 	.word	0x00021c80


	//   ....[15]....
        /*00b4*/ 	.word	0x00021cb0


	//   ....[16]....
        /*00b8*/ 	.word	0x00021d50


	//   ....[17]....
        /*00bc*/ 	.word	0x00021d70


	//----- nvinfo : EIATTR_VRC_CTA_INIT_COUNT
	.align		4
.L_1130:
        /*00c0*/ 	.byte	0x02, 0x4a
	.zero		1
	.zero		1


	//----- nvinfo : EIATTR_EXIT_INSTR_OFFSETS
	.align		4
        /*00c4*/ 	.byte	0x04, 0x1c
        /*00c6*/ 	.short	(.L_1132 - .L_1131)


	//   ....[0]....
.L_1131:
        /*00c8*/ 	.word	0x00001980


	//   ....[1]....
        /*00cc*/ 	.word	0x00022b30


	//----- nvinfo : EIATTR_MAX_THREADS
	.align		4
.L_1132:
        /*00d0*/ 	.byte	0x04, 0x05
        /*00d2*/ 	.short	(.L_1134 - .L_1133)
.L_1133:
        /*00d4*/ 	.word	0x00000080
        /*00d8*/ 	.word	0x00000001
        /*00dc*/ 	.word	0x00000001


	//----- nvinfo : EIATTR_CRS_STACK_SIZE
	.align		4
.L_1134:
        /*00e0*/ 	.byte	0x04, 0x1e
        /*00e2*/ 	.short	(.L_1136 - .L_1135)
.L_1135:
        /*00e4*/ 	.word	0x00000000


	//----- nvinfo : EIATTR_CBANK_PARAM_SIZE
	.align		4
.L_1136:
        /*00e8*/ 	.byte	0x03, 0x19
        /*00ea*/ 	.short	0x00e8


	//----- nvinfo : EIATTR_PARAM_CBANK
	.align		4
        /*00ec*/ 	.byte	0x04, 0x0a
        /*00ee*/ 	.short	(.L_1138 - .L_1137)
	.align		4
.L_1137:
        /*00f0*/ 	.word	index@(.nv.constant0._ZN10layer_norm31ln_parallel_residual_fwd_kernelINS_13Kernel_traitsIf13__nv_bfloat16fS2_fjLj4096ELj1ELj1ELj4ELj16ENS_18Kernel_traits_baseILj4096EfS2_fS2_fjLj128EEEEELb1ELb0ELb0EEEvNS_9FwdParamsE)
        /*00f4*/ 	.short	0x0380
        /*00f6*/ 	.short	0x00e8


	//----- nvinfo : EIATTR_SW_WAR
	.align		4
.L_1138:
        /*00f8*/ 	.byte	0x04, 0x36
        /*00fa*/ 	.short	(.L_1140 - .L_1139)
.L_1139:
        /*00fc*/ 	.word	0x00000008
.L_1140:


//--------------------- .nv.info._ZN10layer_norm31ln_parallel_residual_fwd_kernelINS_13Kernel_traitsIf13__nv_bfloat16fS2_fjLj4096ELj1ELj1ELj4ELj16ENS_18Kernel_traits_baseILj4096EfS2_fS2_fjLj128EEEEELb1ELb0ELb1EEEvNS_9FwdParamsE --------------------------
	.section	.nv.info._ZN10layer_norm31ln_parallel_residual_fwd_kernelINS_13Kernel_traitsIf13__nv_bfloat16fS2_fjLj4096ELj1ELj1ELj4ELj16ENS_18Kernel_traits_baseILj4096EfS2_fS2_fjLj128EEEEELb1ELb0ELb1EEEvNS_9FwdParamsE,"",@"SHT_CUDA_INFO"
	.sectionflags	@""
	.align	4


	//----- nvinfo : EIATTR_CUDA_API_VERSION
	.align		4
        /*0000*/ 	.byte	0x04, 0x37
        /*0002*/ 	.short	(.L_1142 - .L_1141)
.L_1141:
        /*0004*/ 	.word	0x00000082


	//----- nvinfo : EIATTR_KPARAM_INFO
	.align		4
.L_1142:
        /*0008*/ 	.byte	0x04, 0x17
        /*000a*/ 	.short	(.L_1144 - .L_1143)
.L_1143:
        /*000c*/ 	.word	0x00000000
        /*0010*/ 	.short	0x0000
        /*0012*/ 	.short	0x0000
        /*0014*/ 	.byte	0x00, 0xf0, 0xa1, 0x03


	//----- nvinfo : EIATTR_SPARSE_MMA_MASK
	.align		4
.L_1144:
        /*0018*/ 	.byte	0x03, 0x50
        /*001a*/ 	.short	0x0000


	//----- nvinfo : EIATTR_MAXREG_COUNT
	.align		4
        /*001c*/ 	.byte	0x03, 0x1b
        /*001e*/ 	.short	0x00ff


	//----- nvinfo : EIATTR_NUM_BARRIERS
	.align		4
        /*0020*/ 	.byte	0x02, 0x4c
        /*0022*/ 	.byte	0x01
	.zero		1


	//----- nvinfo : EIATTR_MERCURY_ISA_VERSION
	.align		4
        /*0024*/ 	.byte	0x03, 0x5f
        /*0026*/ 	.short	0x0101


	//----- nvinfo : EIATTR_COOP_GROUP_MASK_REGIDS
	.align		4
        /*0028*/ 	.byte	0x04, 0x29
        /*002a*/ 	.short	(.L_1146 - .L_1145)


	//   ....[0]....
.L_1145:
        /*002c*/ 	.word	0xffffffff


	//   ....[1]....
        /*0030*/ 	.word	0xffffffff


	//   ....[2]....
        /*0034*/ 	.word	0xffffffff


	//   ....[3]....
        /*0038*/ 	.word	0xffffffff


	//   ....[4]....
        /*003c*/ 	.word	0xffffffff


	//   ....[5]....
        /*0040*/ 	.word	0xffffffff


	//   ....[6]....
        /*0044*/ 	.word	0xffffffff


	//   ....[7]....
        /*0048*/ 	.word	0xffffffff


	//   ....[8]....
        /*004c*/ 	.word	0xffffffff


	//   ....[9]....
        /*0050*/ 	.word	0xffffffff


	//   ....[10]....
        /*0054*/ 	.word	0xffffffff


	//   ....[11]....
        /*0058*/ 	.word	0xffffffff


	//   ....[12]....
        /*005c*/ 	.word	0xffffffff


	//   ....[13]....
        /*0060*/ 	.word	0xffffffff


	//   ....[14]....
        /*0064*/ 	.word	0xffffffff


	//   ....[15]....
        /*0068*/ 	.word	0xffffffff


	//   ....[16]....
        /*006c*/ 	.word	0xffffffff


	//   ....[17]....
        /*0070*/ 	.word	0xffffffff


	//----- nvinfo : EIATTR_COOP_GROUP_INSTR_OFFSETS
	.align		4
.L_1146:
        /*0074*/ 	.byte	0x04, 0x28
        /*0076*/ 	.short	(.L_1148 - .L_1147)


	//   ....[0]....
.L_1147:
        /*0078*/ 	.word	0x0001ebc0


	//   ....[1]....
        /*007c*/ 	.word	0x0001ebe0


	//   ....[2]....
        /*0080*/ 	.word	0x0001ec00


	//   ....[3]....
        /*0084*/ 	.word	0x0001ec20


	//   ....[4]....
        /*0088*/ 	.word	0x0001ec40


	//   ....[5]....
        /*008c*/ 	.word	0x0001f070


	//   ....[6]....
        /*0090*/ 	.word	0x0001f0a0


	//   ....[7]....
        /*0094*/ 	.word	0x0001f0d0


	//   ....[8]....
        /*0098*/ 	.word	0x0001f0f0


	//   ....[9]....
        /*009c*/ 	.word	0x0001f120


	//   ....[10]....
        /*00a0*/ 	.word	0x0001f1a0


	//   ....[11]....
        /*00a4*/ 	.word	0x0001f210


	//   ....[12]....
        /*00a8*/ 	.word	0x0001f250


	//   ....[13]....
        /*00ac*/ 	.word	0x0001f270


	//   ....[14]....
        /*00b0*/ 	.word	0x0001f2e0


	//   ....[15]....
        /*00b4*/ 	.word	0x0001f330


	//   ....[16]....
        /*00b8*/ 	.word	0x0001f3b0


	//   ....[17]....
        /*00bc*/ 	.word	0x0001f3f0


	//----- nvinfo : EIATTR_VRC_CTA_INIT_COUNT
	.align		4
.L_1148:
        /*00c0*/ 	.byte	0x02, 0x4a
	.zero		1
	.zero		1


	//----- nvinfo : EIATTR_EXIT_INSTR_OFFSETS
	.align		4
        /*00c4*/ 	.byte	0x04, 0x1c
        /*00c6*/ 	.short	(.L_1150 - .L_1149)


	//   ....[0]....
.L_1149:
        /*00c8*/ 	.word	0x00000e50


	//   ....[1]....
        /*00cc*/ 	.word	0x00020040


	//----- nvinfo : EIATTR_MAX_THREADS
	.align		4
.L_1150:
        /*00d0*/ 	.byte	0x04, 0x05
        /*00d2*/ 	.short	(.L_1152 - .L_1151)
.L_1151:
        /*00d4*/ 	.word	0x00000080
        /*00d8*/ 	.word	0x00000001
        /*00dc*/ 	.word	0x00000001


	//----- nvinfo : EIATTR_CBANK_PARAM_SIZE
	.align		4
.L_1152:
        /*00e0*/ 	.byte	0x03, 0x19
        /*00e2*/ 	.short	0x00e8


	//----- nvinfo : EIATTR_PARAM_CBANK
	.align		4
        /*00e4*/ 	.byte	0x04, 0x0a
        /*00e6*/ 	.short	(.L_1154 - .L_1153)
	.align		4
.L_1153:
        /*00e8*/ 	.word	index@(.nv.constant0._ZN10layer_norm31ln_parallel_residual_fwd_kernelINS_13Kernel_traitsIf13__nv_bfloat16fS2_fjLj4096ELj1ELj1ELj4ELj16ENS_18Kernel_traits_baseILj4096EfS2_fS2_fjLj128EEEEELb1ELb0ELb1EEEvNS_9FwdParamsE)
        /*00ec*/ 	.short	0x0380
        /*00ee*/ 	.short	0x00e8


	//----- nvinfo : EIATTR_SW_WAR
	.align		4
.L_1154:
        /*00f0*/ 	.byte	0x04, 0x36
        /*00f2*/ 	.short	(.L_1156 - .L_1155)
.L_1155:
        /*00f4*/ 	.word	0x00000008
.L_1156:


//--------------------- .nv.info._ZN10layer_norm31ln_parallel_residual_fwd_kernelINS_13Kernel_traitsIf13__nv_bfloat16fS2_fjLj4096ELj1ELj1ELj4ELj16ENS_18Kernel_traits_baseILj4096EfS2_fS2_fjLj128EEEEELb1ELb1ELb0EEEvNS_9FwdParamsE --------------------------
	.section	.nv.info._ZN10layer_norm31ln_parallel_residual_fwd_kernelINS_13Kernel_traitsIf13__nv_bfloat16fS2_fjLj4096ELj1ELj1ELj4ELj16ENS_18Kernel_traits_baseILj4096EfS2_fS2_fjLj128EEEEELb1ELb1ELb0EEEvNS_9FwdParamsE,"",@"SHT_CUDA_INFO"
	.sectionflags	@""
	.align	4


	//----- nvinfo : EIATTR_CUDA_API_VERSION
	.align		4
        /*0000*/ 	.byte	0x04, 0x37
        /*0002*/ 	.short	(.L_1158 - .L_1157)
.L_1157:
        /*0004*/ 	.word	0x00000082


	//----- nvinfo : EIATTR_KPARAM_INFO
	.align		4
.L_1158:
        /*0008*/ 	.byte	0x04, 0x17
        /*000a*/ 	.short	(.L_1160 - .L_1159)
.L_1159:
        /*000c*/ 	.word	0x00000000
        /*0010*/ 	.short	0x0000
        /*0012*/ 	.short	0x0000
        /*0014*/ 	.byte	0x00, 0xf0, 0xa1, 0x03


	//----- nvinfo : EIATTR_SPARSE_MMA_MASK
	.align		4
.L_1160:
        /*0018*/ 	.byte	0x03, 0x50
        /*001a*/ 	.short	0x0000


	//----- nvinfo : EIATTR_MAXREG_COUNT
	.align		4
        /*001c*/ 	.byte	0x03, 0x1b
        /*001e*/ 	.short	0x00ff


	//----- nvinfo : EIATTR_NUM_BARRIERS
	.align		4
        /*0020*/ 	.byte	0x02, 0x4c
        /*0022*/ 	.byte	0x01
	.zero		1


	//----- nvinfo : EIATTR_MERCURY_ISA_VERSION
	.align		4
        /*0024*/ 	.byte	0x03, 0x5f
        /*0026*/ 	.short	0x0101


	//----- nvinfo : EIATTR_COOP_GROUP_MASK_REGIDS
	.align		4
        /*0028*/ 	.byte	0x04, 0x29
        /*002a*/ 	.short	(.L_1162 - .L_1161)


	//   ....[0]....
.L_1161:
        /*002c*/ 	.word	0xffffffff


	//   ....[1]....
        /*0030*/ 	.word	0xffffffff


	//   ....[2]....
        /*0034*/ 	.word	0xffffffff


	//   ....[3]....
        /*0038*/ 	.word	0xffffffff


	//   ....[4]....
        /*003c*/ 	.word	0xffffffff


	//   ....[5]....
        /*0040*/ 	.word	0xffffffff


	//   ....[6]....
        /*0044*/ 	.word	0xffffffff


	//   ....[7]....
        /*0048*/ 	.word	0xffffffff


	//   ....[8]....
        /*004c*/ 	.word	0xffffffff


	//   ....[9]....
        /*0050*/ 	.word	0xffffffff


	//   ....[10]....
        /*0054*/ 	.word	0xffffffff


	//   ....[11]....
        /*0058*/ 	.word	0xffffffff


	//   ....[12]....
        /*005c*/ 	.word	0xffffffff


	//   ....[13]....
        /*0060*/ 	.word	0xffffffff


	//   ....[14]....
        /*0064*/ 	.word	0xffffffff


	//   ....[15]....
        /*0068*/ 	.word	0xffffffff


	//   ....[16]....
        /*006c*/ 	.word	0xffffffff


	//   ....[17]....
        /*0070*/ 	.word	0xffffffff


	//----- nvinfo : EIATTR_COOP_GROUP_INSTR_OFFSETS
	.align		4
.L_1162:
        /*0074*/ 	.byte	0x04, 0x28
        /*0076*/ 	.short	(.L_1164 - .L_1163)


	//   ....[0]....
.L_1163:
        /*0078*/ 	.word	0x00020030


	//   ....[1]....
        /*007c*/ 	.word	0x00020050


	//   ....[2]....
        /*0080*/ 	.word	0x00020070


	//   ....[3]....
        /*0084*/ 	.word	0x000200a0


	//   ....[4]....
        /*0088*/ 	.word	0x000200c0


	//   ....[5]....
        /*008c*/ 	.word	0x00020510


	//   ....[6]....
        /*0090*/ 	.word	0x00020540


	//   ....[7]....
        /*0094*/ 	.word	0x00020580


	//   ....[8]....
        /*0098*/ 	.word	0x000205c0


	//   ....[9]....
        /*009c*/ 	.word	0x000205e0


	//   ....[10]....
        /*00a0*/ 	.word	0x00020670


	//   ....[11]....
        /*00a4*/ 	.word	0x000206e0


	//   ....[12]....
        /*00a8*/ 	.word	0x00020720


	//   ....[13]....
        /*00ac*/ 	.word	0x00020740


	//   ....[14]....
        /*00b0*/ 	.word	0x000207d0


	//   ....[15]....
        /*00b4*/ 	.word	0x00020810


	//   ....[16]....
        /*00b8*/ 	.word	0x000208b0


	//   ....[17]....
        /*00bc*/ 	.word	0x000208d0


	//----- nvinfo : EIATTR_VRC_CTA_INIT_COUNT
	.align		4
.L_1164:
        /*00c0*/ 	.byte	0x02, 0x4a
	.zero		1
	.zero		1


	//----- nvinfo : EIATTR_EXIT_INSTR_OFFSETS
	.align		4
        /*00c4*/ 	.byte	0x04, 0x1c
        /*00c6*/ 	.short	(.L_1166 - .L_1165)


	//   ....[0]....
.L_1165:
        /*00c8*/ 	.word	0x00000900


	//   ....[1]....
        /*00cc*/ 	.word	0x000212c0


	//----- nvinfo : EIATTR_MAX_THREADS
	.align		4
.L_1166:
        /*00d0*/ 	.byte	0x04, 0x05
        /*00d2*/ 	.short	(.L_1168 - .L_1167)
.L_1167:
        /*00d4*/ 	.word	0x00000080
        /*00d8*/ 	.word	0x00000001
        /*00dc*/ 	.word	0x00000001


	//----- nvinfo : EIATTR_CRS_STACK_SIZE
	.align		4
.L_1168:
        /*00e0*/ 	.byte	0x04, 0x1e
        /*00e2*/ 	.short	(.L_1170 - .L_1169)
.L_1169:
        /*00e4*/ 	.word	0x00000000


	//----- nvinfo : EIATTR_CBANK_PARAM_SIZE
	.align		4
.L_1170:
        /*00e8*/ 	.byte	0x03, 0x19
        /*00ea*/ 	.short	0x00e8


	//----- nvinfo : EIATTR_PARAM_CBANK
	.align		4
        /*00ec*/ 	.byte	0x04, 0x0a
        /*00ee*/ 	.short	(.L_1172 - .L_1171)
	.align		4
.L_1171:
        /*00f0*/ 	.word	index@(.nv.constant0._ZN10layer_norm31ln_parallel_residual_fwd_kernelINS_13Kernel_traitsIf13__nv_bfloat16fS2_fjLj4096ELj1ELj1ELj4ELj16ENS_18Kernel_traits_baseILj4096EfS2_fS2_fjLj128EEEEELb1ELb1ELb0EEEvNS_9FwdParamsE)
        /*00f4*/ 	.short	0x0380
        /*00f6*/ 	.short	0x00e8


	//----- nvinfo : EIATTR_SW_WAR
	.align		4
.L_1172:
        /*00f8*/ 	.byte	0x04, 0x36
        /*00fa*/ 	.short	(.L_1174 - .L_1173)
.L_1173:
        /*00fc*/ 	.word	0x00000008
.L_1174:


//--------------------- .nv.info._ZN10layer_norm31ln_parallel_residual_fwd_kernelINS_13Kernel_traitsIf13__nv_bfloat16fS2_fjLj4096ELj1ELj1ELj4ELj16ENS_18Kernel_traits_baseILj4096EfS2_fS2_fjLj128EEEEELb1ELb1ELb1EEEvNS_9FwdParamsE --------------------------
	.section	.nv.info._ZN10layer_norm31ln_parallel_residual_fwd_kernelINS_13Kernel_traitsIf13__nv_bfloat16fS2_fjLj4096ELj1ELj1ELj4ELj16ENS_18Kernel_traits_baseILj4096EfS2_fS2_fjLj128EEEEELb1ELb1ELb1EEEvNS_9FwdParamsE,"",@"SHT_CUDA_INFO"
	.sectionflags	@""
	.align	4


	//----- nvinfo : EIATTR_CUDA_API_VERSION
	.align		4
        /*0000*/ 	.byte	0x04, 0x37
        /*0002*/ 	.short	(.L_1176 - .L_1175)
.L_1175:
        /*0004*/ 	.word	0x00000082


	//----- nvinfo : EIATTR_KPARAM_INFO
	.align		4
.L_1176:
        /*0008*/ 	.byte	0x04, 0x17
        /*000a*/ 	.short	(.L_1178 - .L_1177)
.L_1177:
        /*000c*/ 	.word	0x00000000
        /*0010*/ 	.short	0x0000
        /*0012*/ 	.short	0x0000
        /*0014*/ 	.byte	0x00, 0xf0, 0xa1, 0x03


	//----- nvinfo : EIATTR_SPARSE_MMA_MASK
	.align		4
.L_1178:
        /*0018*/ 	.byte	0x03, 0x50
        /*001a*/ 	.short	0x0000


	//----- nvinfo : EIATTR_MAXREG_COUNT
	.align		4
        /*001c*/ 	.byte	0x03, 0x1b
        /*001e*/ 	.short	0x00ff


	//----- nvinfo : EIATTR_NUM_BARRIERS
	.align		4
        /*0020*/ 	.byte	0x02, 0x4c
        /*0022*/ 	.byte	0x01
	.zero		1


	//----- nvinfo : EIATTR_MERCURY_ISA_VERSION
	.align		4
        /*0024*/ 	.byte	0x03, 0x5f
        /*0026*/ 	.short	0x0101


	//----- nvinfo : EIATTR_COOP_GROUP_MASK_REGIDS
	.align		4
        /*0028*/ 	.byte	0x04, 0x29
        /*002a*/ 	.short	(.L_1180 - .L_1179)


	//   ....[0]....
.L_1179:
        /*002c*/ 	.word	0xffffffff


	//   ....[1]....
        /*0030*/ 	.word	0xffffffff


	//   ....[2]....
        /*0034*/ 	.word	0xffffffff


	//   ....[3]....
        /*0038*/ 	.word	0xffffffff


	//   ....[4]....
        /*003c*/ 	.word	0xffffffff


	//   ....[5]....
        /*0040*/ 	.word	0xffffffff


	//   ....[6]....
        /*0044*/ 	.word	0xffffffff


	//   ....[7]....
        /*0048*/ 	.word	0xffffffff


	//   ....[8]....
        /*004c*/ 	.word	0xffffffff


	//   ....[9]....
        /*0050*/ 	.word	0xffffffff


	//   ....[10]....
        /*0054*/ 	.word	0xffffffff


	//   ....[11]....
        /*0058*/ 	.word	0xffffffff


	//   ....[12]....
        /*005c*/ 	.word	0xffffffff


	//   ....[13]....
        /*0060*/ 	.word	0xffffffff


	//   ....[14]....
        /*0064*/ 	.word	0xffffffff


	//   ....[15]....
        /*0068*/ 	.word	0xffffffff


	//   ....[16]....
        /*006c*/ 	.word	0xffffffff


	//   ....[17]....
        /*0070*/ 	.word	0xffffffff


	//----- nvinfo : EIATTR_COOP_GROUP_INSTR_OFFSETS
	.align		4
.L_1180:
        /*0074*/ 	.byte	0x04, 0x28
        /*0076*/ 	.short	(.L_1182 - .L_1181)


	//   ....[0]....
.L_1181:
        /*0078*/ 	.word	0x0001e170


	//   ....[1]....
        /*007c*/ 	.word	0x0001e1a0


	//   ....[2]....
        /*0080*/ 	.word	0x0001e1c0


	//   ....[3]....
        /*0084*/ 	.word	0x0001e1e0


	//   ....[4]....
        /*0088*/ 	.word	0x0001e200


	//   ....[5]....
        /*008c*/ 	.word	0x0001e630


	//   ....[6]....
        /*0090*/ 	.word	0x0001e660


	//   ....[7]....
        /*0094*/ 	.word	0x0001e680


	//   ....[8]....
        /*0098*/ 	.word	0x0001e6a0


	//   ....[9]....
        /*009c*/ 	.word	0x0001e6d0


	//   ....[10]....
        /*00a0*/ 	.word	0x0001e870


	//   ....[11]....
        /*00a4*/ 	.word	0x0001e8b0


	//   ....[12]....
        /*00a8*/ 	.word	0x0001e8c0


	//   ....[13]....
        /*00ac*/ 	.word	0x0001e910


	//   ....[14]....
        /*00b0*/ 	.word	0x0001e9d0


	//   ....[15]....
        /*00b4*/ 	.word	0x0001ea00


	//   ....[16]....
        /*00b8*/ 	.word	0x0001eab0


	//   ....[17]....
        /*00bc*/ 	.word	0x0001ead0


	//----- nvinfo : EIATTR_VRC_CTA_INIT_COUNT
	.align		4
.L_1182:
        /*00c0*/ 	.byte	0x02, 0x4a
	.zero		1
	.zero		1


	//----- nvinfo : EIATTR_EXIT_INSTR_OFFSETS
	.align		4
        /*00c4*/ 	.byte	0x04, 0x1c
        /*00c6*/ 	.short	(.L_1184 - .L_1183)


	//   ....[0]....
.L_1183:
        /*00c8*/ 	.word	0x00000600


	//   ....[1]....
        /*00cc*/ 	.word	0x0001f3a0


	//----- nvinfo : EIATTR_MAX_THREADS
	.align		4
.L_1184:
        /*00d0*/ 	.byte	0x04, 0x05
        /*00d2*/ 	.short	(.L_1186 - .L_1185)
.L_1185:
        /*00d4*/ 	.word	0x00000080
        /*00d8*/ 	.word	0x00000001
        /*00dc*/ 	.word	0x00000001


	//----- nvinfo : EIATTR_CRS_STACK_SIZE
	.align		4
.L_1186:
        /*00e0*/ 	.byte	0x04, 0x1e
        /*00e2*/ 	.short	(.L_1188 - .L_1187)
.L_1187:
        /*00e4*/ 	.word	0x00000000


	//----- nvinfo : EIATTR_CBANK_PARAM_SIZE
	.align		4
.L_1188:
        /*00e8*/ 	.byte	0x03, 0x19
        /*00ea*/ 	.short	0x00e8


	//----- nvinfo : EIATTR_PARAM_CBANK
	.align		4
        /*00ec*/ 	.byte	0x04, 0x0a
        /*00ee*/ 	.short	(.L_1190 - .L_1189)
	.align		4
.L_1189:
        /*00f0*/ 	.word	index@(.nv.constant0._ZN10layer_norm31ln_parallel_residual_fwd_kernelINS_13Kernel_traitsIf13__nv_bfloat16fS2_fjLj4096ELj1ELj1ELj4ELj16ENS_18Kernel_traits_baseILj4096EfS2_fS2_fjLj128EEEEELb1ELb1ELb1EEEvNS_9FwdParamsE)
        /*00f4*/ 	.short	0x0380
        /*00f6*/ 	.short	0x00e8


	//----- nvinfo : EIATTR_SW_WAR
	.align		4
.L_1190:
        /*00f8*/ 	.byte	0x04, 0x36
        /*00fa*/ 	.short	(.L_1192 - .L_1191)
.L_1191:
        /*00fc*/ 	.word	0x00000008
.L_1192:


//--------------------- .nv.info._ZN10layer_norm31ln_parallel_residual_fwd_kernelINS_13Kernel_traitsIf6__halfS2_S2_fjLj4096ELj1ELj1ELj4ELj16ENS_18Kernel_traits_baseILj4096EfS2_S2_S2_fjLj128EEEEELb0ELb0ELb0EEEvNS_9FwdParamsE --------------------------
	.section	.nv.info._ZN10layer_norm31ln_parallel_residual_fwd_kernelINS_13Kernel_traitsIf6__halfS2_S2_fjLj4096ELj1ELj1ELj4ELj16ENS_18Kernel_traits_baseILj4096EfS2_S2_S2_fjLj128EEEEELb0ELb0ELb0EEEvNS_9FwdParamsE,"",@"SHT_CUDA_INFO"
	.sectionflags	@""
	.align	4


	//----- nvinfo : EIATTR_CUDA_API_VERSION
	.align		4
        /*0000*/ 	.byte	0x04, 0x37
        /*0002*/ 	.short	(.L_1194 - .L_1193)
.L_1193:
        /*0004*/ 	.word	0x00000082


	//----- nvinfo : EIATTR_KPARAM_INFO
	.align		4
.L_1194:
        /*0008*/ 	.byte	0x04, 0x17
        /*000a*/ 	.short	(.L_1196 - .L_1195)
.L_1195:
        /*000c*/ 	.word	0x00000000
        /*0010*/ 	.short	0x0000
        /*0012*/ 	.short	0x0000
        /*0014*/ 	.byte	0x00, 0xf0, 0xa1, 0x03


	//----- nvinfo : EIATTR_SPARSE_MMA_MASK
	.align		4
.L_1196:
        /*0018*/ 	.byte	0x03, 0x50
        /*001a*/ 	.short	0x0000


	//----- nvinfo : EIATTR_MAXREG_COUNT
	.align		4
        /*001c*/ 	.byte	0x03, 0x1b
        /*001e*/ 	.short	0x00ff


	//----- nvinfo : EIATTR_NUM_BARRIERS
	.align		4
        /*0020*/ 	.byte	0x02, 0x4c
        /*0022*/ 	.byte	0x01
	.zero		1


	//----- nvinfo : EIATTR_MERCURY_ISA_VERSION
	.align		4
        /*0024*/ 	.byte	0x03, 0x5f
        /*0026*/ 	.short	0x0101


	//----- nvinfo : EIATTR_COOP_GROUP_MASK_REGIDS
	.align		4
        /*0028*/ 	.byte	0x04, 0x29
        /*002a*/ 	.short	(.L_1198 - .L_1197)


	//   ....[0]....
.L_1197:
        /*002c*/ 	.word	0xffffffff


	//   ....[1]....
        /*0030*/ 	.word	0xffffffff


	//   ....[2]....
        /*0034*/ 	.word	0xffffffff


	//   ....[3]....
        /*0038*/ 	.word	0xffffffff


	//   ....[4]....
        /*003c*/ 	.word	0xffffffff


	//   ....[5]....
        /*0040*/ 	.word	0xffffffff


	//   ....[6]....
        /*0044*/ 	.word	0xffffffff


	//   ....[7]....
        /*0048*/ 	.word	0xffffffff


	//   ....[8]....
        /*004c*/ 	.word	0xffffffff


	//   ....[9]....
        /*0050*/ 	.word	0xffffffff


	//   ....[10]....
        /*0054*/ 	.word	0xffffffff


	//   ....[11]....
        /*0058*/ 	.word	0xffffffff


	//   ....[12]....
        /*005c*/ 	.word	0xffffffff


	//   ....[13]....
        /*0060*/ 	.word	0xffffffff


	//   ....[14]....
        /*0064*/ 	.word	0xffffffff


	//   ....[15]....
        /*0068*/ 	.word	0xffffffff


	//   ....[16]....
        /*006c*/ 	.word	0xffffffff


	//   ....[17]....
        /*0070*/ 	.word	0xffffffff


	//----- nvinfo : EIATTR_COOP_GROUP_INSTR_OFFSETS
	.align		4
.L_1198:
        /*0074*/ 	.byte	0x04, 0x28
        /*0076*/ 	.short	(.L_1200 - .L_1199)


	//   ....[0]....
.L_1199:
        /*0078*/ 	.word	0x00003e10


	//   ....[1]....
        /*007c*/ 	.word	0x00003e30


	//   ....[2]....
        /*0080*/ 	.word	0x00003e50


	//   ....[3]....
        /*0084*/ 	.word	0x00003e70


	//   ....[4]....
        /*0088*/ 	.word	0x00003e90


	//   ....[5]....
        /*008c*/ 	.word	0x000042e0


	//   ....[6]....
        /*0090*/ 	.word	0x00004300


	//   ....[7]....
        /*0094*/ 	.word	0x00004320


	//   ....[8]....
        /*0098*/ 	.word	0x00004350


	//   ....[9]....
        /*009c*/ 	.word	0x00004380


	//   ....[10]....
        /*00a0*/ 	.word	0x00004530


	//   ....[11]....
        /*00a4*/ 	.word	0x00004570


	//   ....[12]....
        /*00a8*/ 	.word	0x00004580


	//   ....[13]....
        /*00ac*/ 	.word	0x000045c0


	//   ....[14]....
        /*00b0*/ 	.word	0x00004690


	//   ....[15]....
        /*00b4*/ 	.word	0x000046c0


	//   ....[16]....
        /*00b8*/ 	.word	0x00004770


	//   ....[17]....
        /*00bc*/ 	.word	0x000047a0


	//----- nvinfo : EIATTR_VRC_CTA_INIT_COUNT
	.align		4
.L_1200:
        /*00c0*/ 	.byte	0x02, 0x4a
	.zero		1
	.zero		1


	//----- nvinfo : EIATTR_EXIT_INSTR_OFFSETS
	.align		4
        /*00c4*/ 	.byte	0x04, 0x1c
        /*00c6*/ 	.short	(.L_1202 - .L_1201)


	//   ....[0]....
.L_1201:
        /*00c8*/ 	.word	0x00001730


	//   ....[1]....
        /*00cc*/ 	.word	0x00005510


	//----- nvinfo : EIATTR_MAX_THREADS
	.align		4
.L_1202:
        /*00d0*/ 	.byte	0x04, 0x05
        /*00d2*/ 	.short	(.L_1204 - .L_1203)
.L_1203:
        /*00d4*/ 	.word	0x00000080
        /*00d8*/ 	.word	0x00000001
        /*00dc*/ 	.word	0x00000001


	//----- nvinfo : EIATTR_CRS_STACK_SIZE
	.align		4
.L_1204:
        /*00e0*/ 	.byte	0x04, 0x1e
        /*00e2*/ 	.short	(.L_1206 - .L_1205)
.L_1205:
        /*00e4*/ 	.word	0x00000000


	//----- nvinfo : EIATTR_CBANK_PARAM_SIZE
	.align		4
.L_1206:
        /*00e8*/ 	.byte	0x03, 0x19
        /*00ea*/ 	.short	0x00e8


	//----- nvinfo : EIATTR_PARAM_CBANK
	.align		4
        /*00ec*/ 	.byte	0x04, 0x0a
        /*00ee*/ 	.short	(.L_1208 - .L_1207)
	.align		4
.L_1207:
        /*00f0*/ 	.word	index@(.nv.constant0._ZN10layer_norm31ln_parallel_residual_fwd_kernelINS_13Kernel_traitsIf6__halfS2_S2_fjLj4096ELj1ELj1ELj4ELj16ENS_18Kernel_traits_baseILj4096EfS2_S2_S2_fjLj128EEEEELb0ELb0ELb0EEEvNS_9FwdParamsE)
        /*00f4*/ 	.short	0x0380
        /*00f6*/ 	.short	0x00e8


	//----- nvinfo : EIATTR_SW_WAR
	.align		4
.L_1208:
        /*00f8*/ 	.byte	0x04, 0x36
        /*00fa*/ 	.short	(.L_1210 - .L_1209)
.L_1209:
        /*00fc*/ 	.word	0x00000008
.L_1210:


//--------------------- .nv.info._ZN10layer_norm31ln_parallel_residual_fwd_kernelINS_13Kernel_traitsIf6__halfS2_S2_fjLj4096ELj1ELj1ELj4ELj16ENS_18Kernel_traits_baseILj4096EfS2_S2_S2_fjLj128EEEEELb0ELb0ELb1EEEvNS_9FwdParamsE --------------------------
	.section	.nv.info._ZN10layer_norm31ln_parallel_residual_fwd_kernelINS_13Kernel_traitsIf6__halfS2_S2_fjLj4096ELj1ELj1ELj4ELj16ENS_18Kernel_traits_baseILj4096EfS2_S2_S2_fjLj128EEEEELb0ELb0ELb1EEEvNS_9FwdParamsE,"",@"SHT_CUDA_INFO"
	.sectionflags	@""
	.align	4


	//----- nvinfo : EIATTR_CUDA_API_VERSION
	.align		4
        /*0000*/ 	.byte	0x04, 0x37
        /*0002*/ 	.short	(.L_1212 - .L_1211)
.L_1211:
        /*0004*/ 	.word	0x00000082


	//----- nvinfo : EIATTR_KPARAM_INFO
	.align		4
.L_1212:
        /*0008*/ 	.byte	0x04, 0x17
        /*000a*/ 	.short	(.L_1214 - .L_1213)
.L_1213:
        /*000c*/ 	.word	0x00000000
        /*0010*/ 	.short	0x0000
        /*0012*/ 	.short	0x0000
        /*0014*/ 	.byte	0x00, 0xf0, 0xa1, 0x03


	//----- nvinfo : EIATTR_SPARSE_MMA_MASK
	.align		4
.L_1214:
        /*0018*/ 	.byte	0x03, 0x50
        /*001a*/ 	.short	0x0000


	//----- nvinfo : EIATTR_MAXREG_COUNT
	.align		4
        /*001c*/ 	.byte	0x03, 0x1b
        /*001e*/ 	.short	0x00ff


	//----- nvinfo : EIATTR_NUM_BARRIERS
	.align		4
        /*0020*/ 	.byte	0x02, 0x4c
        /*0022*/ 	.byte	0x01
	.zero		1


	//----- nvinfo : EIATTR_MERCURY_ISA_VERSION
	.align		4
        /*0024*/ 	.byte	0x03, 0x5f
        /*0026*/ 	.short	0x0101


	//----- nvinfo : EIATTR_COOP_GROUP_MASK_REGIDS
	.align		4
        /*0028*/ 	.byte	0x04, 0x29
        /*002a*/ 	.short	(.L_1216 - .L_1215)


	//   ....[0]....
.L_1215:
        /*002c*/ 	.word	0xffffffff


	//   ....[1]....
        /*0030*/ 	.word	0xffffffff


	//   ....[2]....
        /*0034*/ 	.word	0xffffffff


	//   ....[3]....
        /*0038*/ 	.word	0xffffffff


	//   ....[4]....
        /*003c*/ 	.word	0xffffffff


	//   ....[5]....
        /*0040*/ 	.word	0xffffffff


	//   ....[6]....
        /*0044*/ 	.word	0xffffffff


	//   ....[7]....
        /*0048*/ 	.word	0xffffffff


	//   ....[8]....
        /*004c*/ 	.word	0xffffffff


	//   ....[9]....
        /*0050*/ 	.word	0xffffffff


	//   ....[10]....
        /*0054*/ 	.word	0xffffffff


	//   ....[11]....
        /*0058*/ 	.word	0xffffffff


	//   ....[12]....
        /*005c*/ 	.word	0xffffffff


	//   ....[13]....
        /*0060*/ 	.word	0xffffffff


	//   ....[14]....
        /*0064*/ 	.word	0xffffffff


	//   ....[15]....
        /*0068*/ 	.word	0xffffffff


	//   ....[16]....
        /*006c*/ 	.word	0xffffffff


	//   ....[17]....
        /*0070*/ 	.word	0xffffffff


	//----- nvinfo : EIATTR_COOP_GROUP_INSTR_OFFSETS
	.align		4
.L_1216:
        /*0074*/ 	.byte	0x04, 0x28
        /*0076*/ 	.short	(.L_1218 - .L_1217)


	//   ....[0]....
.L_1217:
        /*0078*/ 	.word	0x00002ef0


	//   ....[1]....
        /*007c*/ 	.word	0x00002f10


	//   ....[2]....
        /*0080*/ 	.word	0x00002f30


	//   ....[3]....
        /*0084*/ 	.word	0x00002f50


	//   ....[4]....
        /*0088*/ 	.word	0x00002f70


	//   ....[5]....
        /*008c*/ 	.word	0x000033a0


	//   ....[6]....
        /*0090*/ 	.word	0x000033c0


	//   ....[7]....
        /*0094*/ 	.word	0x000033f0


	//   ....[8]....
        /*0098*/ 	.word	0x00003430


	//   ....[9]....
        /*009c*/ 	.word	0x00003470


	//   ....[10]....
        /*00a0*/ 	.word	0x00003620


	//   ....[11]....
        /*00a4*/ 	.word	0x00003660


	//   ....[12]....
        /*00a8*/ 	.word	0x00003670


	//   ....[13]....
        /*00ac*/ 	.word	0x000036b0


	//   ....[14]....
        /*00b0*/ 	.word	0x00003780


	//   ....[15]....
        /*00b4*/ 	.word	0x000037b0


	//   ....[16]....
        /*00b8*/ 	.word	0x00003860


	//   ....[17]....
        /*00bc*/ 	.word	0x00003880


	//----- nvinfo : EIATTR_VRC_CTA_INIT_COUNT
	.align		4
.L_1218:
        /*00c0*/ 	.byte	0x02, 0x4a
	.zero		1
	.zero		1


	//----- nvinfo : EIATTR_EXIT_INSTR_OFFSETS
	.align		4
        /*00c4*/ 	.byte	0x04, 0x1c
        /*00c6*/ 	.short	(.L_1220 - .L_1219)


	//   ....[0]....
.L_1219:
        /*00c8*/ 	.word	0x00000c20


	//   ....[1]....
        /*00cc*/ 	.word	0x000044b0


	//----- nvinfo : EIATTR_MAX_THREADS
	.align		4
.L_1220:
        /*00d0*/ 	.byte	0x04, 0x05
        /*00d2*/ 	.short	(.L_1222 - .L_1221)
.L_1221:
        /*00d4*/ 	.word	0x00000080
        /*00d8*/ 	.word	0x00000001
        /*00dc*/ 	.word	0x00000001


	//----- nvinfo : EIATTR_CRS_STACK_SIZE
	.align		4
.L_1222:
        /*00e0*/ 	.byte	0x04, 0x1e
        /*00e2*/ 	.short	(.L_1224 - .L_1223)
.L_1223:
        /*00e4*/ 	.word	0x00000000


	//----- nvinfo : EIATTR_CBANK_PARAM_SIZE
	.align		4
.L_1224:
        /*00e8*/ 	.byte	0x03, 0x19
        /*00ea*/ 	.short	0x00e8


	//----- nvinfo : EIATTR_PARAM_CBANK
	.align		4
        /*00ec*/ 	.byte	0x04, 0x0a
        /*00ee*/ 	.short	(.L_1226 - .L_1225)
	.align		4
.L_1225:
        /*00f0*/ 	.word	index@(.nv.constant0._ZN10layer_norm31ln_parallel_residual_fwd_kernelINS_13Kernel_traitsIf6__halfS2_S2_fjLj4096ELj1ELj1ELj4ELj16ENS_18Kernel_traits_baseILj4096EfS2_S2_S2_fjLj128EEEEELb0ELb0ELb1EEEvNS_9FwdParamsE)
        /*00f4*/ 	.short	0x0380
        /*00f6*/ 	.short	0x00e8


	//----- nvinfo : EIATTR_SW_WAR
	.align		4
.L_1226:
        /*00f8*/ 	.byte	0x04, 0x36
        /*00fa*/ 	.short	(.L_1228 - .L_1227)
.L_1227:
        /*00fc*/ 	.word	0x00000008
.L_1228:


//--------------------- .nv.info._ZN10layer_norm31ln_parallel_residual_fwd_kernelINS_13Kernel_traitsIf6__halfS2_S2_fjLj4096ELj1ELj1ELj4ELj16ENS_18Kernel_traits_baseILj4096EfS2_S2_S2_fjLj128EEEEELb0ELb1ELb0EEEvNS_9FwdParamsE --------------------------
	.section	.nv.info._ZN10layer_norm31ln_parallel_residual_fwd_kernelINS_13Kernel_traitsIf6__halfS2_S2_fjLj4096ELj1ELj1ELj4ELj16ENS_18Kernel_traits_baseILj4096EfS2_S2_S2_fjLj128EEEEELb0ELb1ELb0EEEvNS_9FwdParamsE,"",@"SHT_CUDA_INFO"
	.sectionflags	@""
	.align	4


	//----- nvinfo : EIATTR_CUDA_API_VERSION
	.align		4
        /*0000*/ 	.byte	0x04, 0x37
        /*0002*/ 	.short	(.L_1230 - .L_1229)
.L_1229:
        /*0004*/ 	.word	0x00000082


	//----- nvinfo : EIATTR_KPARAM_INFO
	.align		4
.L_1230:
        /*0008*/ 	.byte	0x04, 0x17
        /*000a*/ 	.short	(.L_1232 - .L_1231)
.L_1231:
        /*000c*/ 	.word	0x00000000
        /*0010*/ 	.short	0x0000
        /*0012*/ 	.short	0x0000
        /*0014*/ 	.byte	0x00, 0xf0, 0xa1, 0x03


	//----- nvinfo : EIATTR_SPARSE_MMA_MASK
	.align		4
.L_1232:
        /*0018*/ 	.byte	0x03, 0x50
        /*001a*/ 	.short	0x0000


	//----- nvinfo : EIATTR_MAXREG_COUNT
	.align		4
        /*001c*/ 	.byte	0x03, 0x1b
        /*001e*/ 	.short	0x00ff


	//----- nvinfo : EIATTR_NUM_BARRIERS
	.align		4
        /*0020*/ 	.byte	0x02, 0x4c
        /*0022*/ 	.byte	0x01
	.zero		1


	//----- nvinfo : EIATTR_MERCURY_ISA_VERSION
	.align		4
        /*0024*/ 	.byte	0x03, 0x5f
        /*0026*/ 	.short	0x0101


	//----- nvinfo : EIATTR_COOP_GROUP_MASK_REGIDS
	.align		4
        /*0028*/ 	.byte	0x04, 0x29
        /*002a*/ 	.short	(.L_1234 - .L_1233)


	//   ....[0]....
.L_1233:
        /*002c*/ 	.word	0xffffffff


	//   ....[1]....
        /*0030*/ 	.word	0xffffffff


	//   ....[2]....
        /*0034*/ 	.word	0xffffffff


	//   ....[3]....
        /*0038*/ 	.word	0xffffffff


	//   ....[4]....
        /*003c*/ 	.word	0xffffffff


	//   ....[5]....
        /*0040*/ 	.word	0xffffffff


	//   ....[6]....
        /*0044*/ 	.word	0xffffffff


	//   ....[7]....
        /*0048*/ 	.word	0xffffffff


	//   ....[8]....
        /*004c*/ 	.word	0xffffffff


	//   ....[9]....
        /*0050*/ 	.word	0xffffffff


	//   ....[10]....
        /*0054*/ 	.word	0xffffffff


	//   ....[11]....
        /*0058*/ 	.word	0xffffffff


	//   ....[12]....
        /*005c*/ 	.word	0xffffffff


	//   ....[13]....
        /*0060*/ 	.word	0xffffffff


	//   ....[14]....
        /*0064*/ 	.word	0xffffffff


	//   ....[15]....
        /*0068*/ 	.word	0xffffffff


	//   ....[16]....
        /*006c*/ 	.word	0xffffffff


	//   ....[17]....
        /*0070*/ 	.word	0xffffffff


	//----- nvinfo : EIATTR_COOP_GROUP_INSTR_OFFSETS
	.align		4
.L_1234:
        /*0074*/ 	.byte	0x04, 0x28
        /*0076*/ 	.short	(.L_1236 - .L_1235)


	//   ....[0]....
.L_1235:
        /*0078*/ 	.word	0x00002ea0


	//   ....[1]....
        /*007c*/ 	.word	0x00002ec0


	//   ....[2]....
        /*0080*/ 	.word	0x00002ee0


	//   ....[3]....
        /*0084*/ 	.word	0x00002f00


	//   ....[4]....
        /*0088*/ 	.word	0x00002f20


	//   ....[5]....
        /*008c*/ 	.word	0x00003380


	//   ....[6]....
        /*0090*/ 	.word	0x000033a0


	//   ....[7]....
        /*0094*/ 	.word	0x000033d0


	//   ....[8]....
        /*0098*/ 	.word	0x00003400


	//   ....[9]....
        /*009c*/ 	.word	0x00003440


	//   ....[10]....
        /*00a0*/ 	.word	0x00003450


	//   ....[11]....
        /*00a4*/ 	.word	0x000034f0


	//   ....[12]....
        /*00a8*/ 	.word	0x00003570


	//   ....[13]....
        /*00ac*/ 	.word	0x000035d0


	//   ....[14]....
        /*00b0*/ 	.word	0x000035e0


	//   ....[15]....
        /*00b4*/ 	.word	0x00003690


	//   ....[16]....
        /*00b8*/ 	.word	0x000036b0


	//   ....[17]....
        /*00bc*/ 	.word	0x00003710


	//----- nvinfo : EIATTR_VRC_CTA_INIT_COUNT
	.align		4
.L_1236:
        /*00c0*/ 	.byte	0x02, 0x4a
	.zero		1
	.zero		1


	//----- nvinfo : EIATTR_EXIT_INSTR_OFFSETS
	.align		4
        /*00c4*/ 	.byte	0x04, 0x1c
        /*00c6*/ 	.short	(.L_1238 - .L_1237)


	//   ....[0]....
.L_1237:
        /*00c8*/ 	.word	0x000006b0


	//   ....[1]....
        /*00cc*/ 	.word	0x000040d0


	//----- nvinfo : EIATTR_MAX_THREADS
	.align		4
.L_1238:
        /*00d0*/ 	.byte	0x04, 0x05
        /*00d2*/ 	.short	(.L_1240 - .L_1239)
.L_1239:
        /*00d4*/ 	.word	0x00000080
        /*00d8*/ 	.word	0x00000001
        /*00dc*/ 	.word	0x00000001


	//----- nvinfo : EIATTR_CRS_STACK_SIZE
	.align		4
.L_1240:
        /*00e0*/ 	.byte	0x04, 0x1e
        /*00e2*/ 	.short	(.L_1242 - .L_1241)
.L_1241:
        /*00e4*/ 	.word	0x00000000


	//----- nvinfo : EIATTR_CBANK_PARAM_SIZE
	.align		4
.L_1242:
        /*00e8*/ 	.byte	0x03, 0x19
        /*00ea*/ 	.short	0x00e8


	//----- nvinfo : EIATTR_PARAM_CBANK
	.align		4
        /*00ec*/ 	.byte	0x04, 0x0a
        /*00ee*/ 	.short	(.L_1244 - .L_1243)
	.align		4
.L_1243:
        /*00f0*/ 	.word	index@(.nv.constant0._ZN10layer_norm31ln_parallel_residual_fwd_kernelINS_13Kernel_traitsIf6__halfS2_S2_fjLj4096ELj1ELj1ELj4ELj16ENS_18Kernel_traits_baseILj4096EfS2_S2_S2_fjLj128EEEEELb0ELb1ELb0EEEvNS_9FwdParamsE)
        /*00f4*/ 	.short	0x0380
        /*00f6*/ 	.short	0x00e8


	//----- nvinfo : EIATTR_SW_WAR
	.align		4
.L_1244:
        /*00f8*/ 	.byte	0x04, 0x36
        /*00fa*/ 	.short	(.L_1246 - .L_1245)
.L_1245:
        /*00fc*/ 	.word	0x00000008
.L_1246:


//--------------------- .nv.info._ZN10layer_norm31ln_parallel_residual_fwd_kernelINS_13Kernel_traitsIf6__halfS2_S2_fjLj4096ELj1ELj1ELj4ELj16ENS_18Kernel_traits_baseILj4096EfS2_S2_S2_fjLj128EEEEELb0ELb1ELb1EEEvNS_9FwdParamsE --------------------------
	.section	.nv.info._ZN10layer_norm31ln_parallel_residual_fwd_kernelINS_13Kernel_traitsIf6__halfS2_S2_fjLj4096ELj1ELj1ELj4ELj16ENS_18Kernel_traits_baseILj4096EfS2_S2_S2_fjLj128EEEEELb0ELb1ELb1EEEvNS_9FwdParamsE,"",@"SHT_CUDA_INFO"
	.sectionflags	@""
	.align	4


	//----- nvinfo : EIATTR_CUDA_API_VERSION
	.align		4
        /*0000*/ 	.byte	0x04, 0x37
        /*0002*/ 	.short	(.L_1248 - .L_1247)
.L_1247:
        /*0004*/ 	.word	0x00000082


	//----- nvinfo : EIATTR_KPARAM_INFO
	.align		4
.L_1248:
        /*0008*/ 	.byte	0x04, 0x17
        /*000a*/ 	.short	(.L_1250 - .L_1249)
.L_1249:
        /*000c*/ 	.word	0x00000000
        /*0010*/ 	.short	0x0000
        /*0012*/ 	.short	0x0000
        /*0014*/ 	.byte	0x00, 0xf0, 0xa1, 0x03


	//----- nvinfo : EIATTR_SPARSE_MMA_MASK
	.align		4
.L_1250:
        /*0018*/ 	.byte	0x03, 0x50
        /*001a*/ 	.short	0x0000


	//----- nvinfo : EIATTR_MAXREG_COUNT
	.align		4
        /*001c*/ 	.byte	0x03, 0x1b
        /*001e*/ 	.short	0x00ff


	//----- nvinfo : EIATTR_NUM_BARRIERS
	.align		4
        /*0020*/ 	.byte	0x02, 0x4c
        /*0022*/ 	.byte	0x01
	.zero		1


	//----- nvinfo : EIATTR_MERCURY_ISA_VERSION
	.align		4
        /*0024*/ 	.byte	0x03, 0x5f
        /*0026*/ 	.short	0x0101


	//----- nvinfo : EIATTR_COOP_GROUP_MASK_REGIDS
	.align		4
        /*0028*/ 	.byte	0x04, 0x29
        /*002a*/ 	.short	(.L_1252 - .L_1251)


	//   ....[0]....
.L_1251:
        /*002c*/ 	.word	0xffffffff


	//   ....[1]....
        /*0030*/ 	.word	0xffffffff


	//   ....[2]....
        /*0034*/ 	.word	0xffffffff


	//   ....[3]....
        /*0038*/ 	.word	0xffffffff


	//   ....[4]....
        /*003c*/ 	.word	0xffffffff


	//   ....[5]....
        /*0040*/ 	.word	0xffffffff


	//   ....[6]....
        /*0044*/ 	.word	0xffffffff


	//   ....[7]....
        /*0048*/ 	.word	0xffffffff


	//   ....[8]....
        /*004c*/ 	.word	0xffffffff


	//   ....[9]....
        /*0050*/ 	.word	0xffffffff


	//   ....[10]....
        /*0054*/ 	.word	0xffffffff


	//   ....[11]....
        /*0058*/ 	.word	0xffffffff


	//   ....[12]....
        /*005c*/ 	.word	0xffffffff


	//   ....[13]....
        /*0060*/ 	.word	0xffffffff


	//   ....[14]....
        /*0064*/ 	.word	0xffffffff


	//   ....[15]....
        /*0068*/ 	.word	0xffffffff


	//   ....[16]....
        /*006c*/ 	.word	0xffffffff


	//   ....[17]....
        /*0070*/ 	.word	0xffffffff


	//----- nvinfo : EIATTR_COOP_GROUP_INSTR_OFFSETS
	.align		4
.L_1252:
        /*0074*/ 	.byte	0x04, 0x28
        /*0076*/ 	.short	(.L_1254 - .L_1253)


	//   ....[0]....
.L_1253:
        /*0078*/ 	.word	0x000026a0


	//   ....[1]....
        /*007c*/ 	.word	0x000026c0


	//   ....[2]....
        /*0080*/ 	.word	0x000026e0


	//   ....[3]....
        /*0084*/ 	.word	0x00002700


	//   ....[4]....
        /*0088*/ 	.word	0x00002720


	//   ....[5]....
        /*008c*/ 	.word	0x00002b50


	//   ....[6]....
        /*0090*/ 	.word	0x00002b70


	//   ....[7]....
        /*0094*/ 	.word	0x00002b90


	//   ....[8]....
        /*0098*/ 	.word	0x00002bc0


	//   ....[9]....
        /*009c*/ 	.word	0x00002c00


	//   ....[10]....
        /*00a0*/ 	.word	0x00002db0


	//   ....[11]....
        /*00a4*/ 	.word	0x00002df0


	//   ....[12]....
        /*00a8*/ 	.word	0x00002e90


	//   ....[13]....
        /*00ac*/ 	.word	0x00002ee0


	//   ....[14]....
        /*00b0*/ 	.word	0x00002f00


	//   ....[15]....
        /*00b4*/ 	.word	0x00002f10


	//   ....[16]....
        /*00b8*/ 	.word	0x00003010


	//   ....[17]....
        /*00bc*/ 	.word	0x00003020


	//----- nvinfo : EIATTR_VRC_CTA_INIT_COUNT
	.align		4
.L_1254:
        /*00c0*/ 	.byte	0x02, 0x4a
	.zero		1
	.zero		1


	//----- nvinfo : EIATTR_EXIT_INSTR_OFFSETS
	.align		4
        /*00c4*/ 	.byte	0x04, 0x1c
        /*00c6*/ 	.short	(.L_1256 - .L_1255)


	//   ....[0]....
.L_1255:
        /*00c8*/ 	.word	0x000003e0


	//   ....[1]....
        /*00cc*/ 	.word	0x000038b0


	//----- nvinfo : EIATTR_MAX_THREADS
	.align		4
.L_1256:
        /*00d0*/ 	.byte	0x04, 0x05
        /*00d2*/ 	.short	(.L_1258 - .L_1257)
.L_1257:
        /*00d4*/ 	.word	0x00000080
        /*00d8*/ 	.word	0x00000001
        /*00dc*/ 	.word	0x00000001


	//----- nvinfo : EIATTR_CRS_STACK_SIZE
	.align		4
.L_1258:
        /*00e0*/ 	.byte	0x04, 0x1e
        /*00e2*/ 	.short	(.L_1260 - .L_1259)
.L_1259:
        /*00e4*/ 	.word	0x00000000


	//----- nvinfo : EIATTR_CBANK_PARAM_SIZE
	.align		4
.L_1260:
        /*00e8*/ 	.byte	0x03, 0x19
        /*00ea*/ 	.short	0x00e8


	//----- nvinfo : EIATTR_PARAM_CBANK
	.align		4
        /*00ec*/ 	.byte	0x04, 0x0a
        /*00ee*/ 	.short	(.L_1262 - .L_1261)
	.align		4
.L_1261:
        /*00f0*/ 	.word	index@(.nv.constant0._ZN10layer_norm31ln_parallel_residual_fwd_kernelINS_13Kernel_traitsIf6__halfS2_S2_fjLj4096ELj1ELj1ELj4ELj16ENS_18Kernel_traits_baseILj4096EfS2_S2_S2_fjLj128EEEEELb0ELb1ELb1EEEvNS_9FwdParamsE)
        /*00f4*/ 	.short	0x0380
        /*00f6*/ 	.short	0x00e8


	//----- nvinfo : EIATTR_SW_WAR
	.align		4
.L_1262:
        /*00f8*/ 	.byte	0x04, 0x36
        /*00fa*/ 	.short	(.L_1264 - .L_1263)
.L_1263:
        /*00fc*/ 	.word	0x00000008
.L_1264:


//--------------------- .nv.info._ZN10layer_norm31ln_parallel_residual_fwd_kernelINS_13Kernel_traitsIf6__halfS2_S2_fjLj4096ELj1ELj1ELj4ELj16ENS_18Kernel_traits_baseILj4096EfS2_S2_S2_fjLj128EEEEELb1ELb0ELb0EEEvNS_9FwdParamsE --------------------------
	.section	.nv.info._ZN10layer_norm31ln_parallel_residual_fwd_kernelINS_13Kernel_traitsIf6__halfS2_S2_fjLj4096ELj1ELj1ELj4ELj16ENS_18Kernel_traits_baseILj4096EfS2_S2_S2_fjLj128EEEEELb1ELb0ELb0EEEvNS_9FwdParamsE,"",@"SHT_CUDA_INFO"
	.sectionflags	@""
	.align	4


	//----- nvinfo : EIATTR_CUDA_API_VERSION
	.align		4
        /*0000*/ 	.byte	0x04, 0x37
        /*0002*/ 	.short	(.L_1266 - .L_1265)
.L_1265:
        /*0004*/ 	.word	0x00000082


	//----- nvinfo : EIATTR_KPARAM_INFO
	.align		4
.L_1266:
        /*0008*/ 	.byte	0x04, 0x17
        /*000a*/ 	.short	(.L_1268 - .L_1267)
.L_1267:
        /*000c*/ 	.word	0x00000000
        /*0010*/ 	.short	0x0000
        /*0012*/ 	.short	0x0000
        /*0014*/ 	.byte	0x00, 0xf0, 0xa1, 0x03


	//----- nvinfo : EIATTR_SPARSE_MMA_MASK
	.align		4
.L_1268:
        /*0018*/ 	.byte	0x03, 0x50
        /*001a*/ 	.short	0x0000


	//----- nvinfo : EIATTR_MAXREG_COUNT
	.align		4
        /*001c*/ 	.byte	0x03, 0x1b
        /*001e*/ 	.short	0x00ff


	//----- nvinfo : EIATTR_NUM_BARRIERS
	.align		4
        /*0020*/ 	.byte	0x02, 0x4c
        /*0022*/ 	.byte	0x01
	.zero		1


	//----- nvinfo : EIATTR_MERCURY_ISA_VERSION
	.align		4
        /*0024*/ 	.byte	0x03, 0x5f
        /*0026*/ 	.short	0x0101


	//----- nvinfo : EIATTR_COOP_GROUP_MASK_REGIDS
	.align		4
        /*0028*/ 	.byte	0x04, 0x29
        /*002a*/ 	.short	(.L_1270 - .L_1269)


	//   ....[0]....
.L_1269:
        /*002c*/ 	.word	0xffffffff


	//   ....[1]....
        /*0030*/ 	.word	0xffffffff


	//   ....[2]....
        /*0034*/ 	.word	0xffffffff


	//   ....[3]....
        /*0038*/ 	.word	0xffffffff


	//   ....[4]....
        /*003c*/ 	.word	0xffffffff


	//   ....[5]....
        /*0040*/ 	.word	0xffffffff


	//   ....[6]....
        /*0044*/ 	.word	0xffffffff


	//   ....[7]....
        /*0048*/ 	.word	0xffffffff


	//   ....[8]....
        /*004c*/ 	.word	0xffffffff


	//   ....[9]....
        /*0050*/ 	.word	0xffffffff


	//   ....[10]....
        /*0054*/ 	.word	0xffffffff


	//   ....[11]....
        /*0058*/ 	.word	0xffffffff


	//   ....[12]....
        /*005c*/ 	.word	0xffffffff


	//   ....[13]....
        /*0060*/ 	.word	0xffffffff


	//   ....[14]....
        /*0064*/ 	.word	0xffffffff


	//   ....[15]....
        /*0068*/ 	.word	0xffffffff


	//   ....[16]....
        /*006c*/ 	.word	0xffffffff


	//   ....[17]....
        /*0070*/ 	.word	0xffffffff


	//----- nvinfo : EIATTR_COOP_GROUP_INSTR_OFFSETS
	.align		4
.L_1270:
        /*0074*/ 	.byte	0x04, 0x28
        /*0076*/ 	.short	(.L_1272 - .L_1271)


	//   ....[0]....
.L_1271:
        /*0078*/ 	.word	0x00022030


	//   ....[1]....
        /*007c*/ 	.word	0x00022050


	//   ....[2]....
        /*0080*/ 	.word	0x00022070


	//   ....[3]....
        /*0084*/ 	.word	0x00022090


	//   ....[4]....
        /*0088*/ 	.word	0x000220b0


	//   ....[5]....
        /*008c*/ 	.word	0x00022510


	//   ....[6]....
        /*0090*/ 	.word	0x00022530


	//   ....[7]....
        /*0094*/ 	.word	0x00022560


	//   ....[8]....
        /*0098*/ 	.word	0x00022580


	//   ....[9]....
        /*009c*/ 	.word	0x000225c0


	//   ....[10]....
        /*00a0*/ 	.word	0x00022640


	//   ....[11]....
        /*00a4*/ 	.word	0x000226c0


	//   ....[12]....
        /*00a8*/ 	.word	0x00022700


	//   ....[13]....
        /*00ac*/ 	.word	0x00022720


	//   ....[14]....
        /*00b0*/ 	.word	0x000227b0


	//   ....[15]....
        /*00b4*/ 	.word	0x000227e0


	//   ....[16]....
        /*00b8*/ 	.word	0x00022880


	//   ....[17]....
        /*00bc*/ 	.word	0x000228b0


	//----- nvinfo : EIATTR_VRC_CTA_INIT_COUNT
	.align		4
.L_1272:
        /*00c0*/ 	.byte	0x02, 0x4a
	.zero		1
	.zero		1


	//----- nvinfo : EIATTR_EXIT_INSTR_OFFSETS
	.align		4
        /*00c4*/ 	.byte	0x04, 0x1c
        /*00c6*/ 	.short	(.L_1274 - .L_1273)


	//   ....[0]....
.L_1273:
        /*00c8*/ 	.word	0x00001980


	//   ....[1]....
        /*00cc*/ 	.word	0x00023650


	//----- nvinfo : EIATTR_MAX_THREADS
	.align		4
.L_1274:
        /*00d0*/ 	.byte	0x04, 0x05
        /*00d2*/ 	.short	(.L_1276 - .L_1275)
.L_1275:
        /*00d4*/ 	.word	0x00000080
        /*00d8*/ 	.word	0x00000001
        /*00dc*/ 	.word	0x00000001


	//----- nvinfo : EIATTR_CRS_STACK_SIZE
	.align		4
.L_1276:
        /*00e0*/ 	.byte	0x04, 0x1e
        /*00e2*/ 	.short	(.L_1278 - .L_1277)
.L_1277:
        /*00e4*/ 	.word	0x00000000


	//----- nvinfo : EIATTR_CBANK_PARAM_SIZE
	.align		4
.L_1278:
        /*00e8*/ 	.byte	0x03, 0x19
        /*00ea*/ 	.short	0x00e8


	//----- nvinfo : EIATTR_PARAM_CBANK
	.align		4
        /*00ec*/ 	.byte	0x04, 0x0a
        /*00ee*/ 	.short	(.L_1280 - .L_1279)
	.align		4
.L_1279:
        /*00f0*/ 	.word	index@(.nv.constant0._ZN10layer_norm31ln_parallel_residual_fwd_kernelINS_13Kernel_traitsIf6__halfS2_S2_fjLj4096ELj1ELj1ELj4ELj16ENS_18Kernel_traits_baseILj4096EfS2_S2_S2_fjLj128EEEEELb1ELb0ELb0EEEvNS_9FwdParamsE)
        /*00f4*/ 	.short	0x0380
        /*00f6*/ 	.short	0x00e8


	//----- nvinfo : EIATTR_SW_WAR
	.align		4
.L_1280:
        /*00f8*/ 	.byte	0x04, 0x36
        /*00fa*/ 	.short	(.L_1282 - .L_1281)
.L_1281:
        /*00fc*/ 	.word	0x00000008
.L_1282:


//--------------------- .nv.info._ZN10layer_norm31ln_parallel_residual_fwd_kernelINS_13Kernel_traitsIf6__halfS2_S2_fjLj4096ELj1ELj1ELj4ELj16ENS_18Kernel_traits_baseILj4096EfS2_S2_S2_fjLj128EEEEELb1ELb0ELb1EEEvNS_9FwdParamsE --------------------------
	.section	.nv.info._ZN10layer_norm31ln_parallel_residual_fwd_kernelINS_13Kernel_traitsIf6__halfS2_S2_fjLj4096ELj1ELj1ELj4ELj16ENS_18Kernel_traits_baseILj4096EfS2_S2_S2_fjLj128EEEEELb1ELb0ELb1EEEvNS_9FwdParamsE,"",@"SHT_CUDA_INFO"
	.sectionflags	@""
	.align	4


	//----- nvinfo : EIATTR_CUDA_API_VERSION
	.align		4
        /*0000*/ 	.byte	0x04, 0x37
        /*0002*/ 	.short	(.L_1284 - .L_1283)
.L_1283:
        /*0004*/ 	.word	0x00000082


	//----- nvinfo : EIATTR_KPARAM_INFO
	.align		4
.L_1284:
        /*0008*/ 	.byte	0x04, 0x17
        /*000a*/ 	.short	(.L_1286 - .L_1285)
.L_1285:
        /*000c*/ 	.word	0x00000000
        /*0010*/ 	.short	0x0000
        /*0012*/ 	.short	0x0000
        /*0014*/ 	.byte	0x00, 0xf0, 0xa1, 0x03


	//----- nvinfo : EIATTR_SPARSE_MMA_MASK
	.align		4
.L_1286:
        /*0018*/ 	.byte	0x03, 0x50
        /*001a*/ 	.short	0x0000


	//----- nvinfo : EIATTR_MAXREG_COUNT
	.align		4
        /*001c*/ 	.byte	0x03, 0x1b
        /*001e*/ 	.short	0x00ff


	//----- nvinfo : EIATTR_NUM_BARRIERS
	.align		4
        /*0020*/ 	.byte	0x02, 0x4c
        /*0022*/ 	.byte	0x01
	.zero		1


	//----- nvinfo : EIATTR_MERCURY_ISA_VERSION
	.align		4
        /*0024*/ 	.byte	0x03, 0x5f
        /*0026*/ 	.short	0x0101


	//----- nvinfo : EIATTR_COOP_GROUP_MASK_REGIDS
	.align		4
        /*0028*/ 	.byte	0x04, 0x29
        /*002a*/ 	.short	(.L_1288 - .L_1287)


	//   ....[0]....
.L_1287:
        /*002c*/ 	.word	0xffffffff


	//   ....[1]....
        /*0030*/ 	.word	0xffffffff


	//   ....[2]....
        /*0034*/ 	.word	0xffffffff


	//   ....[3]....
        /*0038*/ 	.word	0xffffffff


	//   ....[4]....
        /*003c*/ 	.word	0xffffffff


	//   ....[5]....
        /*0040*/ 	.word	0xffffffff


	//   ....[6]....
        /*0044*/ 	.word	0xffffffff


	//   ....[7]....
        /*0048*/ 	.word	0xffffffff


	//   ....[8]....
        /*004c*/ 	.word	0xffffffff


	//   ....[9]....
        /*0050*/ 	.word	0xffffffff


	//   ....[10]....
        /*0054*/ 	.word	0xffffffff


	//   ....[11]....
        /*0058*/ 	.word	0xffffffff


	//   ....[12]....
        /*005c*/ 	.word	0xffffffff


	//   ....[13]....
        /*0060*/ 	.word	0xffffffff


	//   ....[14]....
        /*0064*/ 	.word	0xffffffff


	//   ....[15]....
        /*0068*/ 	.word	0xffffffff


	//   ....[16]....
        /*006c*/ 	.word	0xffffffff


	//   ....[17]....
        /*0070*/ 	.word	0xffffffff


	//----- nvinfo : EIATTR_COOP_GROUP_INSTR_OFFSETS
	.align		4
.L_1288:
        /*0074*/ 	.byte	0x04, 0x28
        /*0076*/ 	.short	(.L_1290 - .L_1289)


	//   ....[0]....
.L_1289:
        /*0078*/ 	.word	0x0001f780


	//   ....[1]....
        /*007c*/ 	.word	0x0001f7a0


	//   ....[2]....
        /*0080*/ 	.word	0x0001f7c0


	//   ....[3]....
        /*0084*/ 	.word	0x0001f7e0


	//   ....[4]....
        /*0088*/ 	.word	0x0001f800


	//   ....[5]....
        /*008c*/ 	.word	0x0001fc30


	//   ....[6]....
        /*0090*/ 	.word	0x0001fc50


	//   ....[7]....
        /*0094*/ 	.word	0x0001fc80


	//   ....[8]....
        /*0098*/ 	.word	0x0001fca0


	//   ....[9]....
        /*009c*/ 	.word	0x0001fce0


	//   ....[10]....
        /*00a0*/ 	.word	0x0001fd60


	//   ....[11]....
        /*00a4*/ 	.word	0x0001fdc0


	//   ....[12]....
        /*00a8*/ 	.word	0x0001fe00


	//   ....[13]....
        /*00ac*/ 	.word	0x0001fe20


	//   ....[14]....
        /*00b0*/ 	.word	0x0001feb0


	//   ....[15]....
        /*00b4*/ 	.word	0x0001fee0


	//   ....[16]....
        /*00b8*/ 	.word	0x0001ff80


	//   ....[17]....
        /*00bc*/ 	.word	0x0001ffa0


	//----- nvinfo : EIATTR_VRC_CTA_INIT_COUNT
	.align		4
.L_1290:
        /*00c0*/ 	.byte	0x02, 0x4a
	.zero		1
	.zero		1


	//----- nvinfo : EIATTR_EXIT_INSTR_OFFSETS
	.align		4
        /*00c4*/ 	.byte	0x04, 0x1c
        /*00c6*/ 	.short	(.L_1292 - .L_1291)


	//   ....[0]....
.L_1291:
        /*00c8*/ 	.word	0x00000e30


	//   ....[1]....
        /*00cc*/ 	.word	0x00020bd0


	//----- nvinfo : EIATTR_MAX_THREADS
	.align		4
.L_1292:
        /*00d0*/ 	.byte	0x04, 0x05
        /*00d2*/ 	.short	(.L_1294 - .L_1293)
.L_1293:
        /*00d4*/ 	.word	0x00000080
        /*00d8*/ 	.word	0x00000001
        /*00dc*/ 	.word	0x00000001


	//----- nvinfo : EIATTR_CBANK_PARAM_SIZE
	.align		4
.L_1294:
        /*00e0*/ 	.byte	0x03, 0x19
        /*00e2*/ 	.short	0x00e8


	//----- nvinfo : EIATTR_PARAM_CBANK
	.align		4
        /*00e4*/ 	.byte	0x04, 0x0a
        /*00e6*/ 	.short	(.L_1296 - .L_1295)
	.align		4
.L_1295:
        /*00e8*/ 	.word	index@(.nv.constant0._ZN10layer_norm31ln_parallel_residual_fwd_kernelINS_13Kernel_traitsIf6__halfS2_S2_fjLj4096ELj1ELj1ELj4ELj16ENS_18Kernel_traits_baseILj4096EfS2_S2_S2_fjLj128EEEEELb1ELb0ELb1EEEvNS_9FwdParamsE)
        /*00ec*/ 	.short	0x0380
        /*00ee*/ 	.short	0x00e8


	//----- nvinfo : EIATTR_SW_WAR
	.align		4
.L_1296:
        /*00f0*/ 	.byte	0x04, 0x36
        /*00f2*/ 	.short	(.L_1298 - .L_1297)
.L_1297:
        /*00f4*/ 	.word	0x00000008
.L_1298:


//--------------------- .nv.info._ZN10layer_norm31ln_parallel_residual_fwd_kernelINS_13Kernel_traitsIf6__halfS2_S2_fjLj4096ELj1ELj1ELj4ELj16ENS_18Kernel_traits_baseILj4096EfS2_S2_S2_fjLj128EEEEELb1ELb1ELb0EEEvNS_9FwdParamsE --------------------------
	.section	.nv.info._ZN10layer_norm31ln_parallel_residual_fwd_kernelINS_13Kernel_traitsIf6__halfS2_S2_fjLj4096ELj1ELj1ELj4ELj16ENS_18Kernel_traits_baseILj4096EfS2_S2_S2_fjLj128EEEEELb1ELb1ELb0EEEvNS_9FwdParamsE,"",@"SHT_CUDA_INFO"
	.sectionflags	@""
	.align	4


	//----- nvinfo : EIATTR_CUDA_API_VERSION
	.align		4
        /*0000*/ 	.byte	0x04, 0x37
        /*0002*/ 	.short	(.L_1300 - .L_1299)
.L_1299:
        /*0004*/ 	.word	0x00000082


	//----- nvinfo : EIATTR_KPARAM_INFO
	.align		4
.L_1300:
        /*0008*/ 	.byte	0x04, 0x17
        /*000a*/ 	.short	(.L_1302 - .L_1301)
.L_1301:
        /*000c*/ 	.word	0x00000000
        /*0010*/ 	.short	0x0000
        /*0012*/ 	.short	0x0000
        /*0014*/ 	.byte	0x00, 0xf0, 0xa1, 0x03


	//----- nvinfo : EIATTR_SPARSE_MMA_MASK
	.align		4
.L_1302:
        /*0018*/ 	.byte	0x03, 0x50
        /*001a*/ 	.short	0x0000


	//----- nvinfo : EIATTR_MAXREG_COUNT
	.align		4
        /*001c*/ 	.byte	0x03, 0x1b
        /*001e*/ 	.short	0x00ff


	//----- nvinfo : EIATTR_NUM_BARRIERS
	.align		4
        /*0020*/ 	.byte	0x02, 0x4c
        /*0022*/ 	.byte	0x01
	.zero		1


	//----- nvinfo : EIATTR_MERCURY_ISA_VERSION
	.align		4
        /*0024*/ 	.byte	0x03, 0x5f
        /*0026*/ 	.short	0x0101


	//----- nvinfo : EIATTR_COOP_GROUP_MASK_REGIDS
	.align		4
        /*0028*/ 	.byte	0x04, 0x29
        /*002a*/ 	.short	(.L_1304 - .L_1303)


	//   ....[0]....
.L_1303:
        /*002c*/ 	.word	0xffffffff


	//   ....[1]....
        /*0030*/ 	.word	0xffffffff


	//   ....[2]....
        /*0034*/ 	.word	0xffffffff


	//   ....[3]....
        /*0038*/ 	.word	0xffffffff


	//   ....[4]....
        /*003c*/ 	.word	0xffffffff


	//   ....[5]....
        /*0040*/ 	.word	0xffffffff


	//   ....[6]....
        /*0044*/ 	.word	0xffffffff


	//   ....[7]....
        /*0048*/ 	.word	0xffffffff


	//   ....[8]....
        /*004c*/ 	.word	0xffffffff


	//   ....[9]....
        /*0050*/ 	.word	0xffffffff


	//   ....[10]....
        /*0054*/ 	.word	0xffffffff


	//   ....[11]....
        /*0058*/ 	.word	0xffffffff


	//   ....[12]....
        /*005c*/ 	.word	0xffffffff


	//   ....[13]....
        /*0060*/ 	.word	0xffffffff


	//   ....[14]....
        /*0064*/ 	.word	0xffffffff


	//   ....[15]....
        /*0068*/ 	.word	0xffffffff


	//   ....[16]....
        /*006c*/ 	.word	0xffffffff


	//   ....[17]....
        /*0070*/ 	.word	0xffffffff


	//----- nvinfo : EIATTR_COOP_GROUP_INSTR_OFFSETS
	.align		4
.L_1304:
        /*0074*/ 	.byte	0x04, 0x28
        /*0076*/ 	.short	(.L_1306 - .L_1305)


	//   ....[0]....
.L_1305:
        /*0078*/ 	.word	0x00020f40


	//   ....[1]....
        /*007c*/ 	.word	0x00020f60


	//   ....[2]....
        /*0080*/ 	.word	0x00020f80


	//   ....[3]....
        /*0084*/ 	.word	0x00020fa0


	//   ....[4]....
        /*0088*/ 	.word	0x00020fc0


	//   ....[5]....
        /*008c*/ 	.word	0x00021400


	//   ....[6]....
        /*0090*/ 	.word	0x00021420


	//   ....[7]....
        /*0094*/ 	.word	0x00021440


	//   ....[8]....
        /*0098*/ 	.word	0x00021470


	//   ....[9]....
        /*009c*/ 	.word	0x000214a0


	//   ....[10]....
        /*00a0*/ 	.word	0x00021580


	//   ....[11]....
        /*00a4*/ 	.word	0x000215f0


	//   ....[12]....
        /*00a8*/ 	.word	0x00021630


	//   ....[13]....
        /*00ac*/ 	.word	0x00021650


	//   ....[14]....
        /*00b0*/ 	.word	0x000216e0


	//   ....[15]....
        /*00b4*/ 	.word	0x00021710


	//   ....[16]....
        /*00b8*/ 	.word	0x000217b0


	//   ....[17]....
        /*00bc*/ 	.word	0x000217e0


	//----- nvinfo : EIATTR_VRC_CTA_INIT_COUNT
	.align		4
.L_1306:
        /*00c0*/ 	.byte	0x02, 0x4a
	.zero		1
	.zero		1


	//----- nvinfo : EIATTR_EXIT_INSTR_OFFSETS
	.align		4
        /*00c4*/ 	.byte	0x04, 0x1c
        /*00c6*/ 	.short	(.L_1308 - .L_1307)


	//   ....[0]....
.L_1307:
        /*00c8*/ 	.word	0x000008e0


	//   ....[1]....
        /*00cc*/ 	.word	0x000221c0


	//----- nvinfo : EIATTR_MAX_THREADS
	.align		4
.L_1308:
        /*00d0*/ 	.byte	0x04, 0x05
        /*00d2*/ 	.short	(.L_1310 - .L_1309)
.L_1309:
        /*00d4*/ 	.word	0x00000080
        /*00d8*/ 	.word	0x00000001
        /*00dc*/ 	.word	0x00000001


	//----- nvinfo : EIATTR_CRS_STACK_SIZE
	.align		4
.L_1310:
        /*00e0*/ 	.byte	0x04, 0x1e
        /*00e2*/ 	.short	(.L_1312 - .L_1311)
.L_1311:
        /*00e4*/ 	.word	0x00000000


	//----- nvinfo : EIATTR_CBANK_PARAM_SIZE
	.align		4
.L_1312:
        /*00e8*/ 	.byte	0x03, 0x19
        /*00ea*/ 	.short	0x00e8


	//----- nvinfo : EIATTR_PARAM_CBANK
	.align		4
        /*00ec*/ 	.byte	0x04, 0x0a
        /*00ee*/ 	.short	(.L_1314 - .L_1313)
	.align		4
.L_1313:
        /*00f0*/ 	.word	index@(.nv.constant0._ZN10layer_norm31ln_parallel_residual_fwd_kernelINS_13Kernel_traitsIf6__halfS2_S2_fjLj4096ELj1ELj1ELj4ELj16ENS_18Kernel_traits_baseILj4096EfS2_S2_S2_fjLj128EEEEELb1ELb1ELb0EEEvNS_9FwdParamsE)
        /*00f4*/ 	.short	0x0380
        /*00f6*/ 	.short	0x00e8


	//----- nvinfo : EIATTR_SW_WAR
	.align		4
.L_1314:
        /*00f8*/ 	.byte	0x04, 0x36
        /*00fa*/ 	.short	(.L_1316 - .L_1315)
.L_1315:
        /*00fc*/ 	.word	0x00000008
.L_1316:


//--------------------- .nv.info._ZN10layer_norm31ln_parallel_residual_fwd_kernelINS_13Kernel_traitsIf6__halfS2_S2_fjLj4096ELj1ELj1ELj4ELj16ENS_18Kernel_traits_baseILj4096EfS2_S2_S2_fjLj128EEEEELb1ELb1ELb1EEEvNS_9FwdParamsE --------------------------
	.section	.nv.info._ZN10layer_norm31ln_parallel_residual_fwd_kernelINS_13Kernel_traitsIf6__halfS2_S2_fjLj4096ELj1ELj1ELj4ELj16ENS_18Kernel_traits_baseILj4096EfS2_S2_S2_fjLj128EEEEELb1ELb1ELb1EEEvNS_9FwdParamsE,"",@"SHT_CUDA_INFO"
	.sectionflags	@""
	.align	4


	//----- nvinfo : EIATTR_CUDA_API_VERSION
	.align		4
        /*0000*/ 	.byte	0x04, 0x37
        /*0002*/ 	.short	(.L_1318 - .L_1317)
.L_1317:
        /*0004*/ 	.word	0x00000082


	//----- nvinfo : EIATTR_KPARAM_INFO
	.align		4
.L_1318:
        /*0008*/ 	.byte	0x04, 0x17
        /*000a*/ 	.short	(.L_1320 - .L_1319)
.L_1319:
        /*000c*/ 	.word	0x00000000
        /*0010*/ 	.short	0x0000
        /*0012*/ 	.short	0x0000
        /*0014*/ 	.byte	0x00, 0xf0, 0xa1, 0x03


	//----- nvinfo : EIATTR_SPARSE_MMA_MASK
	.align		4
.L_1320:
        /*0018*/ 	.byte	0x03, 0x50
        /*001a*/ 	.short	0x0000


	//----- nvinfo : EIATTR_MAXREG_COUNT
	.align		4
        /*001c*/ 	.byte	0x03, 0x1b
        /*001e*/ 	.short	0x00ff


	//----- nvinfo : EIATTR_NUM_BARRIERS
	.align		4
        /*0020*/ 	.byte	0x02, 0x4c
        /*0022*/ 	.byte	0x01
	.zero		1


	//----- nvinfo : EIATTR_MERCURY_ISA_VERSION
	.align		4
        /*0024*/ 	.byte	0x03, 0x5f
        /*0026*/ 	.short	0x0101


	//----- nvinfo : EIATTR_COOP_GROUP_MASK_REGIDS
	.align		4
        /*0028*/ 	.byte	0x04, 0x29
        /*002a*/ 	.short	(.L_1322 - .L_1321)


	//   ....[0]....
.L_1321:
        /*002c*/ 	.word	0xffffffff


	//   ....[1]....
        /*0030*/ 	.word	0xffffffff


	//   ....[2]....
        /*0034*/ 	.word	0xffffffff


	//   ....[3]....
        /*0038*/ 	.word	0xffffffff


	//   ....[4]....
        /*003c*/ 	.word	0xffffffff


	//   ....[5]....
        /*0040*/ 	.word	0xffffffff


	//   ....[6]....
        /*0044*/ 	.word	0xffffffff


	//   ....[7]....
        /*0048*/ 	.word	0xffffffff


	//   ....[8]....
        /*004c*/ 	.word	0xffffffff


	//   ....[9]....
        /*0050*/ 	.word	0xffffffff


	//   ....[10]....
        /*0054*/ 	.word	0xffffffff


	//   ....[11]....
        /*0058*/ 	.word	0xffffffff


	//   ....[12]....
        /*005c*/ 	.word	0xffffffff


	//   ....[13]....
        /*0060*/ 	.word	0xffffffff


	//   ....[14]....
        /*0064*/ 	.word	0xffffffff


	//   ....[15]....
        /*0068*/ 	.word	0xffffffff


	//   ....[16]....
        /*006c*/ 	.word	0xffffffff


	//   ....[17]....
        /*0070*/ 	.word	0xffffffff


	//----- nvinfo : EIATTR_COOP_GROUP_INSTR_OFFSETS
	.align		4
.L_1322:
        /*0074*/ 	.byte	0x04, 0x28
        /*0076*/ 	.short	(.L_1324 - .L_1323)


	//   ....[0]....
.L_1323:
        /*0078*/ 	.word	0x0001e7f0


	//   ....[1]....
        /*007c*/ 	.word	0x0001e810


	//   ....[2]....
        /*0080*/ 	.word	0x0001e830


	//   ....[3]....
        /*0084*/ 	.word	0x0001e850


	//   ....[4]....
        /*0088*/ 	.word	0x0001e870


	//   ....[5]....
        /*008c*/ 	.word	0x0001eca0


	//   ....[6]....
        /*0090*/ 	.word	0x0001ecc0


	//   ....[7]....
        /*0094*/ 	.word	0x0001ece0


	//   ....[8]....
        /*0098*/ 	.word	0x0001ed10


	//   ....[9]....
        /*009c*/ 	.word	0x0001ed90


	//   ....[10]....
        /*00a0*/ 	.word	0x0001ee10


	//   ....[11]....
        /*00a4*/ 	.word	0x0001ee80


	//   ....[12]....
        /*00a8*/ 	.word	0x0001eeb0


	//   ....[13]....
        /*00ac*/ 	.word	0x0001eed0


	//   ....[14]....
        /*00b0*/ 	.word	0x0001ef70


	//   ....[15]....
        /*00b4*/ 	.word	0x0001efa0


	//   ....[16]....
        /*00b8*/ 	.word	0x0001f040


	//   ....[17]....
        /*00bc*/ 	.word	0x0001f070


	//----- nvinfo : EIATTR_VRC_CTA_INIT_COUNT
	.align		4
.L_1324:
        /*00c0*/ 	.byte	0x02, 0x4a
	.zero		1
	.zero		1


	//----- nvinfo : EIATTR_EXIT_INSTR_OFFSETS
	.align		4
        /*00c4*/ 	.byte	0x04, 0x1c
        /*00c6*/ 	.short	(.L_1326 - .L_1325)


	//   ....[0]....
.L_1325:
        /*00c8*/ 	.word	0x00000600


	//   ....[1]....
        /*00cc*/ 	.word	0x0001f900


	//----- nvinfo : EIATTR_MAX_THREADS
	.align		4
.L_1326:
        /*00d0*/ 	.byte	0x04, 0x05
        /*00d2*/ 	.short	(.L_1328 - .L_1327)
.L_1327:
        /*00d4*/ 	.word	0x00000080
        /*00d8*/ 	.word	0x00000001
        /*00dc*/ 	.word	0x00000001


	//----- nvinfo : EIATTR_CBANK_PARAM_SIZE
	.align		4
.L_1328:
        /*00e0*/ 	.byte	0x03, 0x19
        /*00e2*/ 	.short	0x00e8


	//----- nvinfo : EIATTR_PARAM_CBANK
	.align		4
        /*00e4*/ 	.byte	0x04, 0x0a
        /*00e6*/ 	.short	(.L_1330 - .L_1329)
	.align		4
.L_1329:
        /*00e8*/ 	.word	index@(.nv.constant0._ZN10layer_norm31ln_parallel_residual_fwd_kernelINS_13Kernel_traitsIf6__halfS2_S2_fjLj4096ELj1ELj1ELj4ELj16ENS_18Kernel_traits_baseILj4096EfS2_S2_S2_fjLj128EEEEELb1ELb1ELb1EEEvNS_9FwdParamsE)
        /*00ec*/ 	.short	0x0380
        /*00ee*/ 	.short	0x00e8


	//----- nvinfo : EIATTR_SW_WAR
	.align		4
.L_1330:
        /*00f0*/ 	.byte	0x04, 0x36
        /*00f2*/ 	.short	(.L_1332 - .L_1331)
.L_1331:
        /*00f4*/ 	.word	0x00000008
.L_1332:


//--------------------- .nv.info._ZN10layer_norm31ln_parallel_residual_fwd_kernelINS_13Kernel_traitsI6__halfS2_fS2_fjLj4096ELj1ELj1ELj4ELj16ENS_18Kernel_traits_baseILj4096ES2_S2_fS2_fjLj128EEEEELb0ELb0ELb0EEEvNS_9FwdParamsE --------------------------
	.section	.nv.info._ZN10layer_norm31ln_parallel_residual_fwd_kernelINS_13Kernel_traitsI6__halfS2_fS2_fjLj4096ELj1ELj1ELj4ELj16ENS_18Kernel_traits_baseILj4096ES2_S2_fS2_fjLj128EEEEELb0ELb0ELb0EEEvNS_9FwdParamsE,"",@"SHT_CUDA_INFO"
	.sectionflags	@""
	.align	4


	//----- nvinfo : EIATTR_CUDA_API_VERSION
	.align		4
        /*0000*/ 	.byte	0x04, 0x37
        /*0002*/ 	.short	(.L_1334 - .L_1333)
.L_1333:
        /*0004*/ 	.word	0x00000082


	//----- nvinfo : EIATTR_KPARAM_INFO
	.align		4
.L_1334:
        /*0008*/ 	.byte	0x04, 0x17
        /*000a*/ 	.short	(.L_1336 - .L_1335)
.L_1335:
        /*000c*/ 	.word	0x00000000
        /*0010*/ 	.short	0x0000
        /*0012*/ 	.short	0x0000
        /*0014*/ 	.byte	0x00, 0xf0, 0xa1, 0x03


	//----- nvinfo : EIATTR_SPARSE_MMA_MASK
	.align		4
.L_1336:
        /*0018*/ 	.byte	0x03, 0x50
        /*001a*/ 	.short	0x0000


	//----- nvinfo : EIATTR_MAXREG_COUNT
	.align		4
        /*001c*/ 	.byte	0x03, 0x1b
        /*001e*/ 	.short	0x00ff


	//----- nvinfo : EIATTR_NUM_BARRIERS
	.align		4
        /*0020*/ 	.byte	0x02, 0x4c
        /*0022*/ 	.byte	0x01
	.zero		1


	//----- nvinfo : EIATTR_MERCURY_ISA_VERSION
	.align		4
        /*0024*/ 	.byte	0x03, 0x5f
        /*0026*/ 	.short	0x0101


	//----- nvinfo : EIATTR_COOP_GROUP_MASK_REGIDS
	.align		4
        /*0028*/ 	.byte	0x04, 0x29
        /*002a*/ 	.short	(.L_1338 - .L_1337)


	//   ....[0]....
.L_1337:
        /*002c*/ 	.word	0xffffffff


	//   ....[1]....
        /*0030*/ 	.word	0xffffffff


	//   ....[2]....
        /*0034*/ 	.word	0xffffffff


	//   ....[3]....
        /*0038*/ 	.word	0xffffffff


	//   ....[4]....
        /*003c*/ 	.word	0xffffffff


	//   ....[5]....
        /*0040*/ 	.word	0xffffffff


	//   ....[6]....
        /*0044*/ 	.word	0xffffffff


	//   ....[7]....
        /*0048*/ 	.word	0xffffffff


	//   ....[8]....
        /*004c*/ 	.word	0xffffffff


	//   ....[9]....
        /*0050*/ 	.word	0xffffffff


	//   ....[10]....
        /*0054*/ 	.word	0xffffffff


	//   ....[11]....
        /*0058*/ 	.word	0xffffffff


	//   ....[12]....
        /*005c*/ 	.word	0xffffffff


	//   ....[13]....
        /*0060*/ 	.word	0xffffffff


	//   ....[14]....
        /*0064*/ 	.word	0xffffffff


	//   ....[15]....
        /*0068*/ 	.word	0xffffffff


	//   ....[16]....
        /*006c*/ 	.word	0xffffffff


	//   ....[17]....
        /*0070*/ 	.word	0xffffffff


	//----- nvinfo : EIATTR_COOP_GROUP_INSTR_OFFSETS
	.align		4
.L_1338:
        /*0074*/ 	.byte	0x04, 0x28
        /*0076*/ 	.short	(.L_1340 - .L_1339)


	//   ....[0]....
.L_1339:
        /*0078*/ 	.word	0x00003010


	//   ....[1]....
        /*007c*/ 	.word	0x00003030


	//   ....[2]....
        /*0080*/ 	.word	0x00003050


	//   ....[3]....
        /*0084*/ 	.word	0x00003070


	//   ....[4]....
        /*0088*/ 	.word	0x00003090


	//   ....[5]....
        /*008c*/ 	.word	0x000034d0


	//   ....[6]....
        /*0090*/ 	.word	0x000034f0


	//   ....[7]....
        /*0094*/ 	.word	0x00003510


	//   ....[8]....
        /*0098*/ 	.word	0x00003540


	//   ....[9]....
        /*009c*/ 	.word	0x00003570


	//   ....[10]....
        /*00a0*/ 	.word	0x00003720


	//   ....[11]....
        /*00a4*/ 	.word	0x00003760


	//   ....[12]....
        /*00a8*/ 	.word	0x00003770


	//   ....[13]....
        /*00ac*/ 	.word	0x000037b0


	//   ....[14]....
        /*00b0*/ 	.word	0x00003880


	//   ....[15]....
        /*00b4*/ 	.word	0x000038b0


	//   ....[16]....
        /*00b8*/ 	.word	0x00003960


	//   ....[17]....
        /*00bc*/ 	.word	0x00003990


	//----- nvinfo : EIATTR_VRC_CTA_INIT_COUNT
	.align		4
.L_1340:
        /*00c0*/ 	.byte	0x02, 0x4a
	.zero		1
	.zero		1


	//----- nvinfo : EIATTR_EXIT_INSTR_OFFSETS
	.align		4
        /*00c4*/ 	.byte	0x04, 0x1c
        /*00c6*/ 	.short	(.L_1342 - .L_1341)


	//   ....[0]....
.L_1341:
        /*00c8*/ 	.word	0x00001090


	//   ....[1]....
        /*00cc*/ 	.word	0x00004f00


	//----- nvinfo : EIATTR_MAX_THREADS
	.align		4
.L_1342:
        /*00d0*/ 	.byte	0x04, 0x05
        /*00d2*/ 	.short	(.L_1344 - .L_1343)
.L_1343:
        /*00d4*/ 	.word	0x00000080
        /*00d8*/ 	.word	0x00000001
        /*00dc*/ 	.word	0x00000001


	//----- nvinfo : EIATTR_CRS_STACK_SIZE
	.align		4
.L_1344:
        /*00e0*/ 	.byte	0x04, 0x1e
        /*00e2*/ 	.short	(.L_1346 - .L_1345)
.L_1345:
        /*00e4*/ 	.word	0x00000000


	//----- nvinfo : EIATTR_CBANK_PARAM_SIZE
	.align		4
.L_1346:
        /*00e8*/ 	.byte	0x03, 0x19
        /*00ea*/ 	.short	0x00e8


	//----- nvinfo : EIATTR_PARAM_CBANK
	.align		4
        /*00ec*/ 	.byte	0x04, 0x0a
        /*00ee*/ 	.short	(.L_1348 - .L_1347)
	.align		4
.L_1347:
        /*00f0*/ 	.word	index@(.nv.constant0._ZN10layer_norm31ln_parallel_residual_fwd_kernelINS_13Kernel_traitsI6__halfS2_fS2_fjLj4096ELj1ELj1ELj4ELj16ENS_18Kernel_traits_baseILj4096ES2_S2_fS2_fjLj128EEEEELb0ELb0ELb0EEEvNS_9FwdParamsE)
        /*00f4*/ 	.short	0x0380
        /*00f6*/ 	.short	0x00e8


	//----- nvinfo : EIATTR_SW_WAR
	.align		4
.L_1348:
        /*00f8*/ 	.byte	0x04, 0x36
        /*00fa*/ 	.short	(.L_1350 - .L_1349)
.L_1349:
        /*00fc*/ 	.word	0x00000008
.L_1350:


//--------------------- .nv.info._ZN10layer_norm31ln_parallel_residual_fwd_kernelINS_13Kernel_traitsI6__halfS2_fS2_fjLj4096ELj1ELj1ELj4ELj16ENS_18Kernel_traits_baseILj4096ES2_S2_fS2_fjLj128EEEEELb0ELb0ELb1EEEvNS_9FwdParamsE --------------------------
	.section	.nv.info._ZN10layer_norm31ln_parallel_residual_fwd_kernelINS_13Kernel_traitsI6__halfS2_fS2_fjLj4096ELj1ELj1ELj4ELj16ENS_18Kernel_traits_baseILj4096ES2_S2_fS2_fjLj128EEEEELb0ELb0ELb1EEEvNS_9FwdParamsE,"",@"SHT_CUDA_INFO"
	.sectionflags	@""
	.align	4


	//----- nvinfo : EIATTR_CUDA_API_VERSION
	.align		4
        /*0000*/ 	.byte	0x04, 0x37
        /*0002*/ 	.short	(.L_1352 - .L_1351)
.L_1351:
        /*0004*/ 	.word	0x00000082


	//----- nvinfo : EIATTR_KPARAM_INFO
	.align		4
.L_1352:
        /*0008*/ 	.byte	0x04, 0x17
        /*000a*/ 	.short	(.L_1354 - .L_1353)
.L_1353:
        /*000c*/ 	.word	0x00000000
        /*0010*/ 	.short	0x0000
        /*0012*/ 	.short	0x0000
        /*0014*/ 	.byte	0x00, 0xf0, 0xa1, 0x03


	//----- nvinfo : EIATTR_SPARSE_MMA_MASK
	.align		4
.L_1354:
        /*0018*/ 	.byte	0x03, 0x50
        /*001a*/ 	.short	0x0000


	//----- nvinfo : EIATTR_MAXREG_COUNT
	.align		4
        /*001c*/ 	.byte	0x03, 0x1b
        /*001e*/ 	.short	0x00ff


	//----- nvinfo : EIATTR_NUM_BARRIERS
	.align		4
        /*0020*/ 	.byte	0x02, 0x4c
        /*0022*/ 	.byte	0x01
	.zero		1


	//----- nvinfo : EIATTR_MERCURY_ISA_VERSION
	.align		4
        /*0024*/ 	.byte	0x03, 0x5f
        /*0026*/ 	.short	0x0101


	//----- nvinfo : EIATTR_COOP_GROUP_MASK_REGIDS
	.align		4
        /*0028*/ 	.byte	0x04, 0x29
        /*002a*/ 	.short	(.L_1356 - .L_1355)


	//   ....[0]....
.L_1355:
        /*002c*/ 	.word	0xffffffff


	//   ....[1]....
        /*0030*/ 	.word	0xffffffff


	//   ....[2]....
        /*0034*/ 	.word	0xffffffff


	//   ....[3]....
        /*0038*/ 	.word	0xffffffff


	//   ....[4]....
        /*003c*/ 	.word	0xffffffff


	//   ....[5]....
        /*0040*/ 	.word	0xffffffff


	//   ....[6]....
        /*0044*/ 	.word	0xffffffff


	//   ....[7]....
        /*0048*/ 	.word	0xffffffff


	//   ....[8]....
        /*004c*/ 	.word	0xffffffff


	//   ....[9]....
        /*0050*/ 	.word	0xffffffff


	//   ....[10]....
        /*0054*/ 	.word	0xffffffff


	//   ....[11]....
        /*0058*/ 	.word	0xffffffff


	//   ....[12]....
        /*005c*/ 	.word	0xffffffff


	//   ....[13]....
        /*0060*/ 	.word	0xffffffff


	//   ....[14]....
        /*0064*/ 	.word	0xffffffff


	//   ....[15]....
        /*0068*/ 	.word	0xffffffff


	//   ....[16]....
        /*006c*/ 	.word	0xffffffff


	//   ....[17]....
        /*0070*/ 	.word	0xffffffff


	//----- nvinfo : EIATTR_COOP_GROUP_INSTR_OFFSETS
	.align		4
.L_1356:
        /*0074*/ 	.byte	0x04, 0x28
        /*0076*/ 	.short	(.L_1358 - .L_1357)


	//   ....[0]....
.L_1357:
        /*0078*/ 	.word	0x000024f0


	//   ....[1]....
        /*007c*/ 	.word	0x00002510


	//   ....[2]....
        /*0080*/ 	.word	0x00002530


	//   ....[3]....
        /*0084*/ 	.word	0x00002550


	//   ....[4]....
        /*0088*/ 	.word	0x00002570


	//   ....[5]....
        /*008c*/ 	.word	0x000029a0


	//   ....[6]....
        /*0090*/ 	.word	0x000029c0


	//   ....[7]....
        /*0094*/ 	.word	0x000029e0


	//   ....[8]....
        /*0098*/ 	.word	0x00002a10


	//   ....[9]....
        /*009c*/ 	.word	0x00002a40


	//   ....[10]....
        /*00a0*/ 	.word	0x00002bf0


	//   ....[11]....
        /*00a4*/ 	.word	0x00002c30


	//   ....[12]....
        /*00a8*/ 	.word	0x00002c70


	//   ....[13]....
        /*00ac*/ 	.word	0x00002cd0


	//   ....[14]....
        /*00b0*/ 	.word	0x00002db0


	//   ....[15]....
        /*00b4*/ 	.word	0x00002de0


	//   ....[16]....
        /*00b8*/ 	.word	0x00002eb0


	//   ....[17]....
        /*00bc*/ 	.word	0x00002ee0


	//----- nvinfo : EIATTR_VRC_CTA_INIT_COUNT
	.align		4
.L_1358:
        /*00c0*/ 	.byte	0x02, 0x4a
	.zero		1
	.zero		1


	//----- nvinfo : EIATTR_EXIT_INSTR_OFFSETS
	.align		4
        /*00c4*/ 	.byte	0x04, 0x1c
        /*00c6*/ 	.short	(.L_1360 - .L_1359)


	//   ....[0]....
.L_1359:
        /*00c8*/ 	.word	0x000007e0


	//   ....[1]....
        /*00cc*/ 	.word	0x000042f0


	//----- nvinfo : EIATTR_MAX_THREADS
	.align		4
.L_1360:
        /*00d0*/ 	.byte	0x04, 0x05
        /*00d2*/ 	.short	(.L_1362 - .L_1361)
.L_1361:
        /*00d4*/ 	.word	0x00000080
        /*00d8*/ 	.word	0x00000001
        /*00dc*/ 	.word	0x00000001


	//----- nvinfo : EIATTR_CRS_STACK_SIZE
	.align		4
.L_1362:
        /*00e0*/ 	.byte	0x04, 0x1e
        /*00e2*/ 	.short	(.L_1364 - .L_1363)
.L_1363:
        /*00e4*/ 	.word	0x00000000


	//----- nvinfo : EIATTR_CBANK_PARAM_SIZE
	.align		4
.L_1364:
        /*00e8*/ 	.byte	0x03, 0x19
        /*00ea*/ 	.short	0x00e8


	//----- nvinfo : EIATTR_PARAM_CBANK
	.align		4
        /*00ec*/ 	.byte	0x04, 0x0a
        /*00ee*/ 	.short	(.L_1366 - .L_1365)
	.align		4
.L_1365:
        /*00f0*/ 	.word	index@(.nv.constant0._ZN10layer_norm31ln_parallel_residual_fwd_kernelINS_13Kernel_traitsI6__halfS2_fS2_fjLj4096ELj1ELj1ELj4ELj16ENS_18Kernel_traits_baseILj4096ES2_S2_fS2_fjLj128EEEEELb0ELb0ELb1EEEvNS_9FwdParamsE)
        /*00f4*/ 	.short	0x0380
        /*00f6*/ 	.short	0x00e8


	//----- nvinfo : EIATTR_SW_WAR
	.align		4
.L_1366:
        /*00f8*/ 	.byte	0x04, 0x36
        /*00fa*/ 	.short	(.L_1368 - .L_1367)
.L_1367:
        /*00fc*/ 	.word	0x00000008
.L_1368:


//--------------------- .nv.info._ZN10layer_norm31ln_parallel_residual_fwd_kernelINS_13Kernel_traitsI6__halfS2_fS2_fjLj4096ELj1ELj1ELj4ELj16ENS_18Kernel_traits_baseILj4096ES2_S2_fS2_fjLj128EEEEELb0ELb1ELb0EEEvNS_9FwdParamsE --------------------------
	.section	.nv.info._ZN10layer_norm31ln_parallel_residual_fwd_kernelINS_13Kernel_traitsI6__halfS2_fS2_fjLj4096ELj1ELj1ELj4ELj16ENS_18Kernel_traits_baseILj4096ES2_S2_fS2_fjLj128EEEEELb0ELb1ELb0EEEvNS_9FwdParamsE,"",@"SHT_CUDA_INFO"
	.sectionflags	@""
	.align	4


	//----- nvinfo : EIATTR_CUDA_API_VERSION
	.align		4
        /*0000*/ 	.byte	0x04, 0x37
        /*0002*/ 	.short	(.L_1370 - .L_1369)
.L_1369:
        /*0004*/ 	.word	0x00000082


	//----- nvinfo : EIATTR_KPARAM_INFO
	.align		4
.L_1370:
        /*0008*/ 	.byte	0x04, 0x17
        /*000a*/ 	.short	(.L_1372 - .L_1371)
.L_1371:
        /*000c*/ 	.word	0x00000000
        /*0010*/ 	.short	0x0000
        /*0012*/ 	.short	0x0000
        /*0014*/ 	.byte	0x00, 0xf0, 0xa1, 0x03


	//----- nvinfo : EIATTR_SPARSE_MMA_MASK
	.align		4
.L_1372:
        /*0018*/ 	.byte	0x03, 0x50
        /*001a*/ 	.short	0x0000


	//----- nvinfo : EIATTR_MAXREG_COUNT
	.align		4
        /*001c*/ 	.byte	0x03, 0x1b
        /*001e*/ 	.short	0x00ff


	//----- nvinfo : EIATTR_NUM_BARRIERS
	.align		4
        /*0020*/ 	.byte	0x02, 0x4c
        /*0022*/ 	.byte	0x01
	.zero		1


	//----- nvinfo : EIATTR_MERCURY_ISA_VERSION
	.align		4
        /*0024*/ 	.byte	0x03, 0x5f
        /*0026*/ 	.short	0x0101


	//----- nvinfo : EIATTR_COOP_GROUP_MASK_REGIDS
	.align		4
        /*0028*/ 	.byte	0x04, 0x29
        /*002a*/ 	.short	(.L_1374 - .L_1373)


	//   ....[0]....
.L_1373:
        /*002c*/ 	.word	0xffffffff


	//   ....[1]....
        /*0030*/ 	.word	0xffffffff


	//   ....[2]....
        /*0034*/ 	.word	0xffffffff


	//   ....[3]....
        /*0038*/ 	.word	0xffffffff


	//   ....[4]....
        /*003c*/ 	.word	0xffffffff


	//   ....[5]....
        /*0040*/ 	.word	0xffffffff


	//   ....[6]....
        /*0044*/ 	.word	0xffffffff


	//   ....[7]....
        /*0048*/ 	.word	0xffffffff


	//   ....[8]....
        /*004c*/ 	.word	0xffffffff


	//   ....[9]....
        /*0050*/ 	.word	0xffffffff


	//   ....[10]....
        /*0054*/ 	.word	0xffffffff


	//   ....[11]....
        /*0058*/ 	.word	0xffffffff


	//   ....[12]....
        /*005c*/ 	.word	0xffffffff


	//   ....[13]....
        /*0060*/ 	.word	0xffffffff


	//   ....[14]....
        /*0064*/ 	.word	0xffffffff


	//   ....[15]....
        /*0068*/ 	.word	0xffffffff


	//   ....[16]....
        /*006c*/ 	.word	0xffffffff


	//   ....[17]....
        /*0070*/ 	.word	0xffffffff


	//----- nvinfo : EIATTR_COOP_GROUP_INSTR_OFFSETS
	.align		4
.L_1374:
        /*0074*/ 	.byte	0x04, 0x28
        /*0076*/ 	.short	(.L_1376 - .L_1375)


	//   ....[0]....
.L_1375:
        /*0078*/ 	.word	0x000024d0


	//   ....[1]....
        /*007c*/ 	.word	0x000024f0


	//   ....[2]....
        /*0080*/ 	.word	0x00002510


	//   ....[3]....
        /*0084*/ 	.word	0x00002540


	//   ....[4]....
        /*0088*/ 	.word	0x00002570


	//   ....[5]....
        /*008c*/ 	.word	0x000029d0


	//   ....[6]....
        /*0090*/ 	.word	0x000029f0


	//   ....[7]....
        /*0094*/ 	.word	0x00002a10


	//   ....[8]....
        /*0098*/ 	.word	0x00002a30


	//   ....[9]....
        /*009c*/ 	.word	0x00002a50


	//   ....[10]....
        /*00a0*/ 	.word	0x00002be0


	//   ....[11]....
        /*00a4*/ 	.word	0x00002c20


	//   ....[12]....
        /*00a8*/ 	.word	0x00002c90


	//   ....[13]....
        /*00ac*/ 	.word	0x00002cc0


	//   ....[14]....
        /*00b0*/ 	.word	0x00002d30


	//   ....[15]....
        /*00b4*/ 	.word	0x00002d60


	//   ....[16]....
        /*00b8*/ 	.word	0x00002e30


	//   ....[17]....
        /*00bc*/ 	.word	0x00002e60


	//----- nvinfo : EIATTR_VRC_CTA_INIT_COUNT
	.align		4
.L_1376:
        /*00c0*/ 	.byte	0x02, 0x4a
	.zero		1
	.zero		1


	//----- nvinfo : EIATTR_EXIT_INSTR_OFFSETS
	.align		4
        /*00c4*/ 	.byte	0x04, 0x1c
        /*00c6*/ 	.short	(.L_1378 - .L_1377)


	//   ....[0]....
.L_1377:
        /*00c8*/ 	.word	0x00000540


	//   ....[1]....
        /*00cc*/ 	.word	0x00003c20


	//----- nvinfo : EIATTR_MAX_THREADS
	.align		4
.L_1378:
        /*00d0*/ 	.byte	0x04, 0x05
        /*00d2*/ 	.short	(.L_1380 - .L_1379)
.L_1379:
        /*00d4*/ 	.word	0x00000080
        /*00d8*/ 	.word	0x00000001
        /*00dc*/ 	.word	0x00000001


	//----- nvinfo : EIATTR_CRS_STACK_SIZE
	.align		4
.L_1380:
        /*00e0*/ 	.byte	0x04, 0x1e
        /*00e2*/ 	.short	(.L_1382 - .L_1381)
.L_1381:
        /*00e4*/ 	.word	0x00000000


	//----- nvinfo : EIATTR_CBANK_PARAM_SIZE
	.align		4
.L_1382:
        /*00e8*/ 	.byte	0x03, 0x19
        /*00ea*/ 	.short	0x00e8


	//----- nvinfo : EIATTR_PARAM_CBANK
	.align		4
        /*00ec*/ 	.byte	0x04, 0x0a
        /*00ee*/ 	.short	(.L_1384 - .L_1383)
	.align		4
.L_1383:
        /*00f0*/ 	.word	index@(.nv.constant0._ZN10layer_norm31ln_parallel_residual_fwd_kernelINS_13Kernel_traitsI6__halfS2_fS2_fjLj4096ELj1ELj1ELj4ELj16ENS_18Kernel_traits_baseILj4096ES2_S2_fS2_fjLj128EEEEELb0ELb1ELb0EEEvNS_9FwdParamsE)
        /*00f4*/ 	.short	0x0380
        /*00f6*/ 	.short	0x00e8


	//----- nvinfo : EIATTR_SW_WAR
	.align		4
.L_1384:
        /*00f8*/ 	.byte	0x04, 0x36
        /*00fa*/ 	.short	(.L_1386 - .L_1385)
.L_1385:
        /*00fc*/ 	.word	0x00000008
.L_1386:


//--------------------- .nv.info._ZN10layer_norm31ln_parallel_residual_fwd_kernelINS_13Kernel_traitsI6__halfS2_fS2_fjLj4096ELj1ELj1ELj4ELj16ENS_18Kernel_traits_baseILj4096ES2_S2_fS2_fjLj128EEEEELb0ELb1ELb1EEEvNS_9FwdParamsE --------------------------
	.section	.nv.info._ZN10layer_norm31ln_parallel_residual_fwd_kernelINS_13Kernel_traitsI6__halfS2_fS2_fjLj4096ELj1ELj1ELj4ELj16ENS_18Kernel_traits_baseILj4096ES2_S2_fS2_fjLj128EEEEELb0ELb1ELb1EEEvNS_9FwdParamsE,"",@"SHT_CUDA_INFO"
	.sectionflags	@""
	.align	4


	//----- nvinfo : EIATTR_CUDA_API_VERSION
	.align		4
        /*0000*/ 	.byte	0x04, 0x37
        /*0002*/ 	.short	(.L_1388 - .L_1387)
.L_1387:
        /*0004*/ 	.word	0x00000082


	//----- nvinfo : EIATTR_KPARAM_INFO
	.align		4
.L_1388:
        /*0008*/ 	.byte	0x04, 0x17
        /*000a*/ 	.short	(.L_1390 - .L_1389)
.L_1389:
        /*000c*/ 	.word	0x00000000
        /*0010*/ 	.short	0x0000
        /*0012*/ 	.short	0x0000
        /*0014*/ 	.byte	0x00, 0xf0, 0xa1, 0x03


	//----- nvinfo : EIATTR_SPARSE_MMA_MASK
	.align		4
.L_1390:
        /*0018*/ 	.byte	0x03, 0x50
        /*001a*/ 	.short	0x0000


	//----- nvinfo : EIATTR_MAXREG_COUNT
	.align		4
        /*001c*/ 	.byte	0x03, 0x1b
        /*001e*/ 	.short	0x00ff


	//----- nvinfo : EIATTR_NUM_BARRIERS
	.align		4
        /*0020*/ 	.byte	0x02, 0x4c
        /*0022*/ 	.byte	0x01
	.zero		1


	//----- nvinfo : EIATTR_MERCURY_ISA_VERSION
	.align		4
        /*0024*/ 	.byte	0x03, 0x5f
        /*0026*/ 	.short	0x0101


	//----- nvinfo : EIATTR_COOP_GROUP_MASK_REGIDS
	.align		4
        /*0028*/ 	.byte	0x04, 0x29
        /*002a*/ 	.short	(.L_1392 - .L_1391)


	//   ....[0]....
.L_1391:
        /*002c*/ 	.word	0xffffffff


	//   ....[1]....
        /*0030*/ 	.word	0xffffffff


	//   ....[2]....
        /*0034*/ 	.word	0xffffffff


	//   ....[3]....
        /*0038*/ 	.word	0xffffffff


	//   ....[4]....
        /*003c*/ 	.word	0xffffffff


	//   ....[5]....
        /*0040*/ 	.word	0xffffffff


	//   ....[6]....
        /*0044*/ 	.word	0xffffffff


	//   ....[7]....
        /*0048*/ 	.word	0xffffffff


	//   ....[8]....
        /*004c*/ 	.word	0xffffffff


	//   ....[9]....
        /*0050*/ 	.word	0xffffffff


	//   ....[10]....
        /*0054*/ 	.word	0xffffffff


	//   ....[11]....
        /*0058*/ 	.word	0xffffffff


	//   ....[12]....
        /*005c*/ 	.word	0xffffffff


	//   ....[13]....
        /*0060*/ 	.word	0xffffffff


	//   ....[14]....
        /*0064*/ 	.word	0xffffffff


	//   ....[15]....
        /*0068*/ 	.word	0xffffffff


	//   ....[16]....
        /*006c*/ 	.word	0xffffffff


	//   ....[17]....
        /*0070*/ 	.word	0xffffffff


	//----- nvinfo : EIATTR_COOP_GROUP_INSTR_OFFSETS
	.align		4
.L_1392:
        /*0074*/ 	.byte	0x04, 0x28
        /*0076*/ 	.short	(.L_1394 - .L_1393)


	//   ....[0]....
.L_1393:
        /*0078*/ 	.word	0x00001f50


	//   ....[1]....
        /*007c*/ 	.word	0x00001f70


	//   ....[2]....
        /*0080*/ 	.word	0x00001f90


	//   ....[3]....
        /*0084*/ 	.word	0x00001fb0


	//   ....[4]....
        /*0088*/ 	.word	0x00001fd0


	//   ....[5]....
        /*008c*/ 	.word	0x00002400


	//   ....[6]....
        /*0090*/ 	.word	0x00002420


	//   ....[7]....
        /*0094*/ 	.word	0x00002440


	//   ....[8]....
        /*0098*/ 	.word	0x00002460


	//   ....[9]....
        /*009c*/ 	.word	0x00002480


	//   ....[10]....
        /*00a0*/ 	.word	0x00002630


	//   ....[11]....
        /*00a4*/ 	.word	0x00002670


	//   ....[12]....
        /*00a8*/ 	.word	0x00002720


	//   ....[13]....
        /*00ac*/ 	.word	0x00002750


	//   ....[14]....
        /*00b0*/ 	.word	0x00002780


	//   ....[15]....
        /*00b4*/ 	.word	0x000027c0


	//   ....[16]....
        /*00b8*/ 	.word	0x000028c0


	//   ....[17]....
        /*00bc*/ 	.word	0x000028d0


	//----- nvinfo : EIATTR_VRC_CTA_INIT_COUNT
	.align		4
.L_1394:
        /*00c0*/ 	.byte	0x02, 0x4a
	.zero		1
	.zero		1


	//----- nvinfo : EIATTR_EXIT_INSTR_OFFSETS
	.align		4
        /*00c4*/ 	.byte	0x04, 0x1c
        /*00c6*/ 	.short	(.L_1396 - .L_1395)


	//   ....[0]....
.L_1395:
        /*00c8*/ 	.word	0x00000230


	//   ....[1]....
        /*00cc*/ 	.word	0x00003580


	//----- nvinfo : EIATTR_MAX_THREADS
	.align		4
.L_1396:
        /*00d0*/ 	.byte	0x04, 0x05
        /*00d2*/ 	.short	(.L_1398 - .L_1397)
.L_1397:
        /*00d4*/ 	.word	0x00000080
        /*00d8*/ 	.word	0x00000001
        /*00dc*/ 	.word	0x00000001


	//----- nvinfo : EIATTR_CRS_STACK_SIZE
	.align		4
.L_1398:
        /*00e0*/ 	.byte	0x04, 0x1e
        /*00e2*/ 	.short	(.L_1400 - .L_1399)
.L_1399:
        /*00e4*/ 	.word	0x00000000


	//----- nvinfo : EIATTR_CBANK_PARAM_SIZE
	.align		4
.L_1400:
        /*00e8*/ 	.byte	0x03, 0x19
        /*00ea*/ 	.short	0x00e8


	//----- nvinfo : EIATTR_PARAM_CBANK
	.align		4
        /*00ec*/ 	.byte	0x04, 0x0a
        /*00ee*/ 	.short	(.L_1402 - .L_1401)
	.align		4
.L_1401:
        /*00f0*/ 	.word	index@(.nv.constant0._ZN10layer_norm31ln_parallel_residual_fwd_kernelINS_13Kernel_traitsI6__halfS2_fS2_fjLj4096ELj1ELj1ELj4ELj16ENS_18Kernel_traits_baseILj4096ES2_S2_fS2_fjLj128EEEEELb0ELb1ELb1EEEvNS_9FwdParamsE)
        /*00f4*/ 	.short	0x0380
        /*00f6*/ 	.short	0x00e8


	//----- nvinfo : EIATTR_SW_WAR
	.align		4
.L_1402:
        /*00f8*/ 	.byte	0x04, 0x36
        /*00fa*/ 	.short	(.L_1404 - .L_1403)
.L_1403:
        /*00fc*/ 	.word	0x00000008
.L_1404:


//--------------------- .nv.info._ZN10layer_norm31ln_parallel_residual_fwd_kernelINS_13Kernel_traitsI6__halfS2_fS2_fjLj4096ELj1ELj1ELj4ELj16ENS_18Kernel_traits_baseILj4096ES2_S2_fS2_fjLj128EEEEELb1ELb0ELb0EEEvNS_9FwdParamsE --------------------------
	.section	.nv.info._ZN10layer_norm31ln_parallel_residual_fwd_kernelINS_13Kernel_traitsI6__halfS2_fS2_fjLj4096ELj1ELj1ELj4ELj16ENS_18Kernel_traits_baseILj4096ES2_S2_fS2_fjLj128EEEEELb1ELb0ELb0EEEvNS_9FwdParamsE,"",@"SHT_CUDA_INFO"
	.sectionflags	@""
	.align	4


	//----- nvinfo : EIATTR_CUDA_API_VERSION
	.align		4
        /*0000*/ 	.byte	0x04, 0x37
        /*0002*/ 	.short	(.L_1406 - .L_1405)
.L_1405:
        /*0004*/ 	.word	0x00000082


	//----- nvinfo : EIATTR_KPARAM_INFO
	.align		4
.L_1406:
        /*0008*/ 	.byte	0x04, 0x17
        /*000a*/ 	.short	(.L_1408 - .L_1407)
.L_1407:
        /*000c*/ 	.word	0x00000000
        /*0010*/ 	.short	0x0000
        /*0012*/ 	.short	0x0000
        /*0014*/ 	.byte	0x00, 0xf0, 0xa1, 0x03


	//----- nvinfo : EIATTR_SPARSE_MMA_MASK
	.align		4
.L_1408:
        /*0018*/ 	.byte	0x03, 0x50
        /*001a*/ 	.short	0x0000


	//----- nvinfo : EIATTR_MAXREG_COUNT
	.align		4
        /*001c*/ 	.byte	0x03, 0x1b
        /*001e*/ 	.short	0x00ff


	//----- nvinfo : EIATTR_NUM_BARRIERS
	.align		4
        /*0020*/ 	.byte	0x02, 0x4c
        /*0022*/ 	.byte	0x01
	.zero		1


	//----- nvinfo : EIATTR_MERCURY_ISA_VERSION
	.align		4
        /*0024*/ 	.byte	0x03, 0x5f
        /*0026*/ 	.short	0x0101


	//----- nvinfo : EIATTR_COOP_GROUP_MASK_REGIDS
	.align		4
        /*0028*/ 	.byte	0x04, 0x29
        /*002a*/ 	.short	(.L_1410 - .L_1409)


	//   ....[0]....
.L_1409:
        /*002c*/ 	.word	0xffffffff


	//   ....[1]....
        /*0030*/ 	.word	0xffffffff


	//   ....[2]....
        /*0034*/ 	.word	0xffffffff


	//   ....[3]....
        /*0038*/ 	.word	0xffffffff


	//   ....[4]....
        /*003c*/ 	.word	0xffffffff


	//   ....[5]....
        /*0040*/ 	.word	0xffffffff


	//   ....[6]....
        /*0044*/ 	.word	0xffffffff


	//   ....[7]....
        /*0048*/ 	.word	0xffffffff


	//   ....[8]....
        /*004c*/ 	.word	0xffffffff


	//   ....[9]....
        /*0050*/ 	.word	0xffffffff


	//   ....[10]....
        /*0054*/ 	.word	0xffffffff


	//   ....[11]....
        /*0058*/ 	.word	0xffffffff


	//   ....[12]....
        /*005c*/ 	.word	0xffffffff


	//   ....[13]....
        /*0060*/ 	.word	0xffffffff


	//   ....[14]....
        /*0064*/ 	.word	0xffffffff


	//   ....[15]....
        /*0068*/ 	.word	0xffffffff


	//   ....[16]....
        /*006c*/ 	.word	0xffffffff


	//   ....[17]....
        /*0070*/ 	.word	0xffffffff


	//----- nvinfo : EIATTR_COOP_GROUP_INSTR_OFFSETS
	.align		4
.L_1410:
        /*0074*/ 	.byte	0x04, 0x28
        /*0076*/ 	.short	(.L_1412 - .L_1411)


	//   ....[0]....
.L_1411:
        /*0078*/ 	.word	0x00020bb0


	//   ....[1]....
        /*007c*/ 	.word	0x00020bd0


	//   ....[2]....
        /*0080*/ 	.word	0x00020bf0


	//   ....[3]....
        /*0084*/ 	.word	0x00020c10


	//   ....[4]....
        /*0088*/ 	.word	0x00020c30


	//   ....[5]....
        /*008c*/ 	.word	0x00021090


	//   ....[6]....
        /*0090*/ 	.word	0x000210c0


	//   ....[7]....
        /*0094*/ 	.word	0x000210e0


	//   ....[8]....
        /*0098*/ 	.word	0x00021120


	//   ....[9]....
        /*009c*/ 	.word	0x00021160


	//   ....[10]....
        /*00a0*/ 	.word	0x00021170


	//   ....[11]....
        /*00a4*/ 	.word	0x00021210


	//   ....[12]....
        /*00a8*/ 	.word	0x00021290


	//   ....[13]....
        /*00ac*/ 	.word	0x000212a0


	//   ....[14]....
        /*00b0*/ 	.word	0x00021320


	//   ....[15]....
        /*00b4*/ 	.word	0x00021360


	//   ....[16]....
        /*00b8*/ 	.word	0x00021400


	//   ....[17]....
        /*00bc*/ 	.word	0x00021440


	//----- nvinfo : EIATTR_VRC_CTA_INIT_COUNT
	.align		4
.L_1412:
        /*00c0*/ 	.byte	0x02, 0x4a
	.zero		1
	.zero		1


	//----- nvinfo : EIATTR_EXIT_INSTR_OFFSETS
	.align		4
        /*00c4*/ 	.byte	0x04, 0x1c
        /*00c6*/ 	.short	(.L_1414 - .L_1413)


	//   ....[0]....
.L_1413:
        /*00c8*/ 	.word	0x00001340


	//   ....[1]....
        /*00cc*/ 	.word	0x000229e0


	//----- nvinfo : EIATTR_MAX_THREADS
	.align		4
.L_1414:
        /*00d0*/ 	.byte	0x04, 0x05
        /*00d2*/ 	.short	(.L_1416 - .L_1415)
.L_1415:
        /*00d4*/ 	.word	0x00000080
        /*00d8*/ 	.word	0x00000001
        /*00dc*/ 	.word	0x00000001


	//----- nvinfo : EIATTR_CRS_STACK_SIZE
	.align		4
.L_1416:
        /*00e0*/ 	.byte	0x04, 0x1e
        /*00e2*/ 	.short	(.L_1418 - .L_1417)
.L_1417:
        /*00e4*/ 	.word	0x00000000


	//----- nvinfo : EIATTR_CBANK_PARAM_SIZE
	.align		4
.L_1418:
        /*00e8*/ 	.byte	0x03, 0x19
        /*00ea*/ 	.short	0x00e8


	//----- nvinfo : EIATTR_PARAM_CBANK
	.align		4
        /*00ec*/ 	.byte	0x04, 0x0a
        /*00ee*/ 	.short	(.L_1420 - .L_1419)
	.align		4
.L_1419:
        /*00f0*/ 	.word	index@(.nv.constant0._ZN10layer_norm31ln_parallel_residual_fwd_kernelINS_13Kernel_traitsI6__halfS2_fS2_fjLj4096ELj1ELj1ELj4ELj16ENS_18Kernel_traits_baseILj4096ES2_S2_fS2_fjLj128EEEEELb1ELb0ELb0EEEvNS_9FwdParamsE)
        /*00f4*/ 	.short	0x0380
        /*00f6*/ 	.short	0x00e8


	//----- nvinfo : EIATTR_SW_WAR
	.align		4
.L_1420:
        /*00f8*/ 	.byte	0x04, 0x36
        /*00fa*/ 	.short	(.L_1422 - .L_1421)
.L_1421:
        /*00fc*/ 	.word	0x00000008
.L_1422:


//--------------------- .nv.info._ZN10layer_norm31ln_parallel_residual_fwd_kernelINS_13Kernel_traitsI6__halfS2_fS2_fjLj4096ELj1ELj1ELj4ELj16ENS_18Kernel_traits_baseILj4096ES2_S2_fS2_fjLj128EEEEELb1ELb0ELb1EEEvNS_9FwdParamsE --------------------------
	.section	.nv.info._ZN10layer_norm31ln_parallel_residual_fwd_kernelINS_13Kernel_traitsI6__halfS2_fS2_fjLj4096ELj1ELj1ELj4ELj16ENS_18Kernel_traits_baseILj4096ES2_S2_fS2_fjLj128EEEEELb1ELb0ELb1EEEvNS_9FwdParamsE,"",@"SHT_CUDA_INFO"
	.sectionflags	@""
	.align	4


	//----- nvinfo : EIATTR_CUDA_API_VERSION
	.align		4
        /*0000*/ 	.byte	0x04, 0x37
        /*0002*/ 	.short	(.L_1424 - .L_1423)
.L_1423:
        /*0004*/ 	.word	0x00000082


	//----- nvinfo : EIATTR_KPARAM_INFO
	.align		4
.L_1424:
        /*0008*/ 	.byte	0x04, 0x17
        /*000a*/ 	.short	(.L_1426 - .L_1425)
.L_1425:
        /*000c*/ 	.word	0x00000000
        /*0010*/ 	.short	0x0000
        /*0012*/ 	.short	0x0000
        /*0014*/ 	.byte	0x00, 0xf0, 0xa1, 0x03


	//----- nvinfo : EIATTR_SPARSE_MMA_MASK
	.align		4
.L_1426:
        /*0018*/ 	.byte	0x03, 0x50
        /*001a*/ 	.short	0x0000


	//----- nvinfo : EIATTR_MAXREG_COUNT
	.align		4
        /*001c*/ 	.byte	0x03, 0x1b
        /*001e*/ 	.short	0x00ff


	//----- nvinfo : EIATTR_NUM_BARRIERS
	.align		4
        /*0020*/ 	.byte	0x02, 0x4c
        /*0022*/ 	.byte	0x01
	.zero		1


	//----- nvinfo : EIATTR_MERCURY_ISA_VERSION
	.align		4
        /*0024*/ 	.byte	0x03, 0x5f
        /*0026*/ 	.short	0x0101


	//----- nvinfo : EIATTR_COOP_GROUP_MASK_REGIDS
	.align		4
        /*0028*/ 	.byte	0x04, 0x29
        /*002a*/ 	.short	(.L_1428 - .L_1427)


	//   ....[0]....
.L_1427:
        /*002c*/ 	.word	0xffffffff


	//   ....[1]....
        /*0030*/ 	.word	0xffffffff


	//   ....[2]....
        /*0034*/ 	.word	0xffffffff


	//   ....[3]....
        /*0038*/ 	.word	0xffffffff


	//   ....[4]....
        /*003c*/ 	.word	0xffffffff


	//   ....[5]....
        /*0040*/ 	.word	0xffffffff


	//   ....[6]....
        /*0044*/ 	.word	0xffffffff


	//   ....[7]....
        /*0048*/ 	.word	0xffffffff


	//   ....[8]....
        /*004c*/ 	.word	0xffffffff


	//   ....[9]....
        /*0050*/ 	.word	0xffffffff


	//   ....[10]....
        /*0054*/ 	.word	0xffffffff


	//   ....[11]....
        /*0058*/ 	.word	0xffffffff


	//   ....[12]....
        /*005c*/ 	.word	0xffffffff


	//   ....[13]....
        /*0060*/ 	.word	0xffffffff


	//   ....[14]....
        /*0064*/ 	.word	0xffffffff


	//   ....[15]....
        /*0068*/ 	.word	0xffffffff


	//   ....[16]....
        /*006c*/ 	.word	0xffffffff


	//   ....[17]....
        /*0070*/ 	.word	0xffffffff


	//----- nvinfo : EIATTR_COOP_GROUP_INSTR_OFFSETS
	.align		4
.L_1428:
        /*0074*/ 	.byte	0x04, 0x28
        /*0076*/ 	.short	(.L_1430 - .L_1429)


	//   ....[0]....
.L_1429:
        /*0078*/ 	.word	0x0001e420


	//   ....[1]....
        /*007c*/ 	.word	0x0001e440


	//   ....[2]....
        /*0080*/ 	.word	0x0001e460


	//   ....[3]....
        /*0084*/ 	.word	0x0001e480


	//   ....[4]....
        /*0088*/ 	.word	0x0001e4a0


	//   ....[5]....
        /*008c*/ 	.word	0x0001e8d0


	//   ....[6]....
        /*0090*/ 	.word	0x0001e900


	//   ....[7]....
        /*0094*/ 	.word	0x0001e920


	//   ....[8]....
        /*0098*/ 	.word	0x0001e960


	//   ....[9]....
        /*009c*/ 	.word	0x0001e9a0


	//   ....[10]....
        /*00a0*/ 	.word	0x0001e9b0


	//   ....[11]....
        /*00a4*/ 	.word	0x0001ea50


	//   ....[12]....
        /*00a8*/ 	.word	0x0001ead0


	//   ....[13]....
        /*00ac*/ 	.word	0x0001eae0


	//   ....[14]....
        /*00b0*/ 	.word	0x0001eb60


	//   ....[15]....
        /*00b4*/ 	.word	0x0001ebb0


	//   ....[16]....
        /*00b8*/ 	.word	0x0001ec40


	//   ....[17]....
        /*00bc*/ 	.word	0x0001ec80


	//----- nvinfo : EIATTR_VRC_CTA_INIT_COUNT
	.align		4
.L_1430:
        /*00c0*/ 	.byte	0x02, 0x4a
	.zero		1
	.zero		1


	//----- nvinfo : EIATTR_EXIT_INSTR_OFFSETS
	.align		4
        /*00c4*/ 	.byte	0x04, 0x1c
        /*00c6*/ 	.short	(.L_1432 - .L_1431)


	//   ....[0]....
.L_1431:
        /*00c8*/ 	.word	0x00000a50


	//   ....[1]....
        /*00cc*/ 	.word	0x00020010


	//----- nvinfo : EIATTR_MAX_THREADS
	.align		4
.L_1432:
        /*00d0*/ 	.byte	0x04, 0x05
        /*00d2*/ 	.short	(.L_1434 - .L_1433)
.L_1433:
        /*00d4*/ 	.word	0x00000080
        /*00d8*/ 	.word	0x00000001
        /*00dc*/ 	.word	0x00000001


	//----- nvinfo : EIATTR_CBANK_PARAM_SIZE
	.align		4
.L_1434:
        /*00e0*/ 	.byte	0x03, 0x19
        /*00e2*/ 	.short	0x00e8


	//----- nvinfo : EIATTR_PARAM_CBANK
	.align		4
        /*00e4*/ 	.byte	0x04, 0x0a
        /*00e6*/ 	.short	(.L_1436 - .L_1435)
	.align		4
.L_1435:
        /*00e8*/ 	.word	index@(.nv.constant0._ZN10layer_norm31ln_parallel_residual_fwd_kernelINS_13Kernel_traitsI6__halfS2_fS2_fjLj4096ELj1ELj1ELj4ELj16ENS_18Kernel_traits_baseILj4096ES2_S2_fS2_fjLj128EEEEELb1ELb0ELb1EEEvNS_9FwdParamsE)
        /*00ec*/ 	.short	0x0380
        /*00ee*/ 	.short	0x00e8


	//----- nvinfo : EIATTR_SW_WAR
	.align		4
.L_1436:
        /*00f0*/ 	.byte	0x04, 0x36
        /*00f2*/ 	.short	(.L_1438 - .L_1437)
.L_1437:
        /*00f4*/ 	.word	0x00000008
.L_1438:


//--------------------- .nv.info._ZN10layer_norm31ln_parallel_residual_fwd_kernelINS_13Kernel_traitsI6__halfS2_fS2_fjLj4096ELj1ELj1ELj4ELj16ENS_18Kernel_traits_baseILj4096ES2_S2_fS2_fjLj128EEEEELb1ELb1ELb0EEEvNS_9FwdParamsE --------------------------
	.section	.nv.info._ZN10layer_norm31ln_parallel_residual_fwd_kernelINS_13Kernel_traitsI6__halfS2_fS2_fjLj4096ELj1ELj1ELj4ELj16ENS_18Kernel_traits_baseILj4096ES2_S2_fS2_fjLj128EEEEELb1ELb1ELb0EEEvNS_9FwdParamsE,"",@"SHT_CUDA_INFO"
	.sectionflags	@""
	.align	4


	//----- nvinfo : EIATTR_CUDA_API_VERSION
	.align		4
        /*0000*/ 	.byte	0x04, 0x37
        /*0002*/ 	.short	(.L_1440 - .L_1439)
.L_1439:
        /*0004*/ 	.word	0x00000082


	//----- nvinfo : EIATTR_KPARAM_INFO
	.align		4
.L_1440:
        /*0008*/ 	.byte	0x04, 0x17
        /*000a*/ 	.short	(.L_1442 - .L_1441)
.L_1441:
        /*000c*/ 	.word	0x00000000
        /*0010*/ 	.short	0x0000
        /*0012*/ 	.short	0x0000
        /*0014*/ 	.byte	0x00, 0xf0, 0xa1, 0x03


	//----- nvinfo : EIATTR_SPARSE_MMA_MASK
	.align		4
.L_1442:
        /*0018*/ 	.byte	0x03, 0x50
        /*001a*/ 	.short	0x0000


	//----- nvinfo : EIATTR_MAXREG_COUNT
	.align		4
        /*001c*/ 	.byte	0x03, 0x1b
        /*001e*/ 	.short	0x00ff


	//----- nvinfo : EIATTR_NUM_BARRIERS
	.align		4
        /*0020*/ 	.byte	0x02, 0x4c
        /*0022*/ 	.byte	0x01
	.zero		1


	//----- nvinfo : EIATTR_MERCURY_ISA_VERSION
	.align		4
        /*0024*/ 	.byte	0x03, 0x5f
        /*0026*/ 	.short	0x0101


	//----- nvinfo : EIATTR_COOP_GROUP_MASK_REGIDS
	.align		4
        /*0028*/ 	.byte	0x04, 0x29
        /*002a*/ 	.short	(.L_1444 - .L_1443)


	//   ....[0]....
.L_1443:
        /*002c*/ 	.word	0xffffffff


	//   ....[1]....
        /*0030*/ 	.word	0xffffffff


	//   ....[2]....
        /*0034*/ 	.word	0xffffffff


	//   ....[3]....
        /*0038*/ 	.word	0xffffffff


	//   ....[4]....
        /*003c*/ 	.word	0xffffffff


	//   ....[5]....
        /*0040*/ 	.word	0xffffffff


	//   ....[6]....
        /*0044*/ 	.word	0xffffffff


	//   ....[7]....
        /*0048*/ 	.word	0xffffffff


	//   ....[8]....
        /*004c*/ 	.word	0xffffffff


	//   ....[9]....
        /*0050*/ 	.word	0xffffffff


	//   ....[10]....
        /*0054*/ 	.word	0xffffffff


	//   ....[11]....
        /*0058*/ 	.word	0xffffffff


	//   ....[12]....
        /*005c*/ 	.word	0xffffffff


	//   ....[13]....
        /*0060*/ 	.word	0xffffffff


	//   ....[14]....
        /*0064*/ 	.word	0xffffffff


	//   ....[15]....
        /*0068*/ 	.word	0xffffffff


	//   ....[16]....
        /*006c*/ 	.word	0xffffffff


	//   ....[17]....
        /*0070*/ 	.word	0xffffffff


	//----- nvinfo : EIATTR_COOP_GROUP_INSTR_OFFSETS
	.align		4
.L_1444:
        /*0074*/ 	.byte	0x04, 0x28
        /*0076*/ 	.short	(.L_1446 - .L_1445)


	//   ....[0]....
.L_1445:
        /*0078*/ 	.word	0x0001fd40


	//   ....[1]....
        /*007c*/ 	.word	0x0001fd60


	//   ....[2]....
        /*0080*/ 	.word	0x0001fd80


	//   ....[3]....
        /*0084*/ 	.word	0x0001fda0


	//   ....[4]....
        /*0088*/ 	.word	0x0001fdc0


	//   ....[5]....
        /*008c*/ 	.word	0x00020220


	//   ....[6]....
        /*0090*/ 	.word	0x00020250


	//   ....[7]....
        /*0094*/ 	.word	0x00020280


	//   ....[8]....
        /*0098*/ 	.word	0x000202b0


	//   ....[9]....
        /*009c*/ 	.word	0x000202f0


	//   ....[10]....
        /*00a0*/ 	.word	0x00020320


	//   ....[11]....
        /*00a4*/ 	.word	0x000203c0


	//   ....[12]....
        /*00a8*/ 	.word	0x00020430


	//   ....[13]....
        /*00ac*/ 	.word	0x00020440


	//   ....[14]....
        /*00b0*/ 	.word	0x000204d0


	//   ....[15]....
        /*00b4*/ 	.word	0x00020510


	//   ....[16]....
        /*00b8*/ 	.word	0x000205b0


	//   ....[17]....
        /*00bc*/ 	.word	0x000205f0


	//----- nvinfo : EIATTR_VRC_CTA_INIT_COUNT
	.align		4
.L_1446:
        /*00c0*/ 	.byte	0x02, 0x4a
	.zero		1
	.zero		1


	//----- nvinfo : EIATTR_EXIT_INSTR_OFFSETS
	.align		4
        /*00c4*/ 	.byte	0x04, 0x1c
        /*00c6*/ 	.short	(.L_1448 - .L_1447)


	//   ....[0]....
.L_1447:
        /*00c8*/ 	.word	0x000007c0


	//   ....[1]....
        /*00cc*/ 	.word	0x000213c0


	//----- nvinfo : EIATTR_MAX_THREADS
	.align		4
.L_1448:
        /*00d0*/ 	.byte	0x04, 0x05
        /*00d2*/ 	.short	(.L_1450 - .L_1449)
.L_1449:
        /*00d4*/ 	.word	0x00000080
        /*00d8*/ 	.word	0x00000001
        /*00dc*/ 	.word	0x00000001


	//----- nvinfo : EIATTR_CRS_STACK_SIZE
	.align		4
.L_1450:
        /*00e0*/ 	.byte	0x04, 0x1e
        /*00e2*/ 	.short	(.L_1452 - .L_1451)
.L_1451:
        /*00e4*/ 	.word	0x00000000


	//----- nvinfo : EIATTR_CBANK_PARAM_SIZE
	.align		4
.L_1452:
        /*00e8*/ 	.byte	0x03, 0x19
        /*00ea*/ 	.short	0x00e8


	//----- nvinfo : EIATTR_PARAM_CBANK
	.align		4
        /*00ec*/ 	.byte	0x04, 0x0a
        /*00ee*/ 	.short	(.L_1454 - .L_1453)
	.align		4
.L_1453:
        /*00f0*/ 	.word	index@(.nv.constant0._ZN10layer_norm31ln_parallel_residual_fwd_kernelINS_13Kernel_traitsI6__halfS2_fS2_fjLj4096ELj1ELj1ELj4ELj16ENS_18Kernel_traits_baseILj4096ES2_S2_fS2_fjLj128EEEEELb1ELb1ELb0EEEvNS_9FwdParamsE)
        /*00f4*/ 	.short	0x0380
        /*00f6*/ 	.short	0x00e8


	//----- nvinfo : EIATTR_SW_WAR
	.align		4
.L_1454:
        /*00f8*/ 	.byte	0x04, 0x36
        /*00fa*/ 	.short	(.L_1456 - .L_1455)
.L_1455:
        /*00fc*/ 	.word	0x00000008
.L_1456:


//--------------------- .nv.info._ZN10layer_norm31ln_parallel_residual_fwd_kernelINS_13Kernel_traitsI6__halfS2_fS2_fjLj4096ELj1ELj1ELj4ELj16ENS_18Kernel_traits_baseILj4096ES2_S2_fS2_fjLj128EEEEELb1ELb1ELb1EEEvNS_9FwdParamsE --------------------------
	.section	.nv.info._ZN10layer_norm31ln_parallel_residual_fwd_kernelINS_13Kernel_traitsI6__halfS2_fS2_fjLj4096ELj1ELj1ELj4ELj16ENS_18Kernel_traits_baseILj4096ES2_S2_fS2_fjLj128EEEEELb1ELb1ELb1EEEvNS_9FwdParamsE,"",@"SHT_CUDA_INFO"
	.sectionflags	@""
	.align	4


	//----- nvinfo : EIATTR_CUDA_API_VERSION
	.align		4
        /*0000*/ 	.byte	0x04, 0x37
        /*0002*/ 	.short	(.L_1458 - .L_1457)
.L_1457:
        /*0004*/ 	.word	0x00000082


	//----- nvinfo : EIATTR_KPARAM_INFO
	.align		4
.L_1458:
        /*0008*/ 	.byte	0x04, 0x17
        /*000a*/ 	.short	(.L_1460 - .L_1459)
.L_1459:
        /*000c*/ 	.word	0x00000000
        /*0010*/ 	.short	0x0000
        /*0012*/ 	.short	0x0000
        /*0014*/ 	.byte	0x00, 0xf0, 0xa1, 0x03


	//----- nvinfo : EIATTR_SPARSE_MMA_MASK
	.align		4
.L_1460:
        /*0018*/ 	.byte	0x03, 0x50
        /*001a*/ 	.short	0x0000


	//----- nvinfo : EIATTR_MAXREG_COUNT
	.align		4
        /*001c*/ 	.byte	0x03, 0x1b
        /*001e*/ 	.short	0x00ff


	//----- nvinfo : EIATTR_NUM_BARRIERS
	.align		4
        /*0020*/ 	.byte	0x02, 0x4c
        /*0022*/ 	.byte	0x01
	.zero		1


	//----- nvinfo : EIATTR_MERCURY_ISA_VERSION
	.align		4
        /*0024*/ 	.byte	0x03, 0x5f
        /*0026*/ 	.short	0x0101


	//----- nvinfo : EIATTR_COOP_GROUP_MASK_REGIDS
	.align		4
        /*0028*/ 	.byte	0x04, 0x29
        /*002a*/ 	.short	(.L_1462 - .L_1461)


	//   ....[0]....
.L_1461:
        /*002c*/ 	.word	0xffffffff


	//   ....[1]....
        /*0030*/ 	.word	0xffffffff


	//   ....[2]....
        /*0034*/ 	.word	0xffffffff


	//   ....[3]....
        /*0038*/ 	.word	0xffffffff


	//   ....[4]....
        /*003c*/ 	.word	0xffffffff


	//   ....[5]....
        /*0040*/ 	.word	0xffffffff


	//   ....[6]....
        /*0044*/ 	.word	0xffffffff


	//   ....[7]....
        /*0048*/ 	.word	0xffffffff


	//   ....[8]....
        /*004c*/ 	.word	0xffffffff


	//   ....[9]....
        /*0050*/ 	.word	0xffffffff


	//   ....[10]....
        /*0054*/ 	.word	0xffffffff


	//   ....[11]....
        /*0058*/ 	.word	0xffffffff


	//   ....[12]....
        /*005c*/ 	.word	0xffffffff


	//   ....[13]....
        /*0060*/ 	.word	0xffffffff


	//   ....[14]....
        /*0064*/ 	.word	0xffffffff


	//   ....[15]....
        /*0068*/ 	.word	0xffffffff


	//   ....[16]....
        /*006c*/ 	.word	0xffffffff


	//   ....[17]....
        /*0070*/ 	.word	0xffffffff


	//----- nvinfo : EIATTR_COOP_GROUP_INSTR_OFFSETS
	.align		4
.L_1462:
        /*0074*/ 	.byte	0x04, 0x28
        /*0076*/ 	.short	(.L_1464 - .L_1463)


	//   ....[0]....
.L_1463:
        /*0078*/ 	.word	0x0001dd30


	//   ....[1]....
        /*007c*/ 	.word	0x0001dd60


	//   ....[2]....
        /*0080*/ 	.word	0x0001dd80


	//   ....[3]....
        /*0084*/ 	.word	0x0001dda0


	//   ....[4]....
        /*0088*/ 	.word	0x0001ddc0


	//   ....[5]....
        /*008c*/ 	.word	0x0001e1f0


	//   ....[6]....
        /*0090*/ 	.word	0x0001e220


	//   ....[7]....
        /*0094*/ 	.word	0x0001e240


	//   ....[8]....
        /*0098*/ 	.word	0x0001e260


	//   ....[9]....
        /*009c*/ 	.word	0x0001e290


	//   ....[10]....
        /*00a0*/ 	.word	0x0001e430


	//   ....[11]....
        /*00a4*/ 	.word	0x0001e470


	//   ....[12]....
        /*00a8*/ 	.word	0x0001e4f0


	//   ....[13]....
        /*00ac*/ 	.word	0x0001e530


	//   ....[14]....
        /*00b0*/ 	.word	0x0001e590


	//   ....[15]....
        /*00b4*/ 	.word	0x0001e600


	//   ....[16]....
        /*00b8*/ 	.word	0x0001e690


	//   ....[17]....
        /*00bc*/ 	.word	0x0001e6c0


	//----- nvinfo : EIATTR_VRC_CTA_INIT_COUNT
	.align		4
.L_1464:
        /*00c0*/ 	.byte	0x02, 0x4a
	.zero		1
	.zero		1


	//----- nvinfo : EIATTR_EXIT_INSTR_OFFSETS
	.align		4
        /*00c4*/ 	.byte	0x04, 0x1c
        /*00c6*/ 	.short	(.L_1466 - .L_1465)


	//   ....[0]....
.L_1465:
        /*00c8*/ 	.word	0x00000270


	//   ....[1]....
        /*00cc*/ 	.word	0x0001f340


	//----- nvinfo : EIATTR_MAX_THREADS
	.align		4
.L_1466:
        /*00d0*/ 	.byte	0x04, 0x05
        /*00d2*/ 	.short	(.L_1468 - .L_1467)
.L_1467:
        /*00d4*/ 	.word	0x00000080
        /*00d8*/ 	.word	0x00000001
        /*00dc*/ 	.word	0x00000001


	//----- nvinfo : EIATTR_CRS_STACK_SIZE
	.align		4
.L_1468:
        /*00e0*/ 	.byte	0x04, 0x1e
        /*00e2*/ 	.short	(.L_1470 - .L_1469)
.L_1469:
        /*00e4*/ 	.word	0x00000000


	//----- nvinfo : EIATTR_CBANK_PARAM_SIZE
	.align		4
.L_1470:
        /*00e8*/ 	.byte	0x03, 0x19
        /*00ea*/ 	.short	0x00e8


	//----- nvinfo : EIATTR_PARAM_CBANK
	.align		4
        /*00ec*/ 	.byte	0x04, 0x0a
        /*00ee*/ 	.short	(.L_1472 - .L_1471)
	.align		4
.L_1471:
        /*00f0*/ 	.word	index@(.nv.constant0._ZN10layer_norm31ln_parallel_residual_fwd_kernelINS_13Kernel_traitsI6__halfS2_fS2_fjLj4096ELj1ELj1ELj4ELj16ENS_18Kernel_traits_baseILj4096ES2_S2_fS2_fjLj128EEEEELb1ELb1ELb1EEEvNS_9FwdParamsE)
        /*00f4*/ 	.short	0x0380
        /*00f6*/ 	.short	0x00e8


	//----- nvinfo : EIATTR_SW_WAR
	.align		4
.L_1472:
        /*00f8*/ 	.byte	0x04, 0x36
        /*00fa*/ 	.short	(.L_1474 - .L_1473)
.L_1473:
        /*00fc*/ 	.word	0x00000008
.L_1474:


//--------------------- .nv.info._ZN10layer_norm31ln_parallel_residual_fwd_kernelINS_13Kernel_traitsIf6__halffS2_fjLj4096ELj1ELj1ELj4ELj16ENS_18Kernel_traits_baseILj4096EfS2_fS2_fjLj128EEEEELb0ELb0ELb0EEEvNS_9FwdParamsE --------------------------
	.section	.nv.info._ZN10layer_norm31ln_parallel_residual_fwd_kernelINS_13Kernel_traitsIf6__halffS2_fjLj4096ELj1ELj1ELj4ELj16ENS_18Kernel_traits_baseILj4096EfS2_fS2_fjLj128EEEEELb0ELb0ELb0EEEvNS_9FwdParamsE,"",@"SHT_CUDA_INFO"
	.sectionflags	@""
	.align	4


	//----- nvinfo : EIATTR_CUDA_API_VERSION
	.align		4
        /*0000*/ 	.byte	0x04, 0x37
        /*0002*/ 	.short	(.L_1476 - .L_1475)
.L_1475:
        /*0004*/ 	.word	0x00000082


	//----- nvinfo : EIATTR_KPARAM_INFO
	.align		4
.L_1476:
        /*0008*/ 	.byte	0x04, 0x17
        /*000a*/ 	.short	(.L_1478 - .L_1477)
.L_1477:
        /*000c*/ 	.word	0x00000000
        /*0010*/ 	.short	0x0000
        /*0012*/ 	.short	0x0000
        /*0014*/ 	.byte	0x00, 0xf0, 0xa1, 0x03


	//----- nvinfo : EIATTR_SPARSE_MMA_MASK
	.align		4
.L_1478:
        /*0018*/ 	.byte	0x03, 0x50
        /*001a*/ 	.short	0x0000


	//----- nvinfo : EIATTR_MAXREG_COUNT
	.align		4
        /*001c*/ 	.byte	0x03, 0x1b
        /*001e*/ 	.short	0x00ff


	//----- nvinfo : EIATTR_NUM_BARRIERS
	.align		4
        /*0020*/ 	.byte	0x02, 0x4c
        /*0022*/ 	.byte	0x01
	.zero		1


	//----- nvinfo : EIATTR_MERCURY_ISA_VERSION
	.align		4
        /*0024*/ 	.byte	0x03, 0x5f
        /*0026*/ 	.short	0x0101


	//----- nvinfo : EIATTR_COOP_GROUP_MASK_REGIDS
	.align		4
        /*0028*/ 	.byte	0x04, 0x29
        /*002a*/ 	.short	(.L_1480 - .L_1479)


	//   ....[0]....
.L_1479:
        /*002c*/ 	.word	0xffffffff


	//   ....[1]....
        /*0030*/ 	.word	0xffffffff


	//   ....[2]....
        /*0034*/ 	.word	0xffffffff


	//   ....[3]....
        /*0038*/ 	.word	0xffffffff


	//   ....[4]....
        /*003c*/ 	.word	0xffffffff


	//   ....[5]....
        /*0040*/ 	.word	0xffffffff


	//   ....[6]....
        /*0044*/ 	.word	0xffffffff


	//   ....[7]....
        /*0048*/ 	.word	0xffffffff


	//   ....[8]....
        /*004c*/ 	.word	0xffffffff


	//   ....[9]....
        /*0050*/ 	.word	0xffffffff


	//   ....[10]....
        /*0054*/ 	.word	0xffffffff


	//   ....[11]....
        /*0058*/ 	.word	0xffffffff


	//   ....[12]....
        /*005c*/ 	.word	0xffffffff


	//   ....[13]....
        /*0060*/ 	.word	0xffffffff


	//   ....[14]....
        /*0064*/ 	.word	0xffffffff


	//   ....[15]....
        /*0068*/ 	.word	0xffffffff


	//   ....[16]....
        /*006c*/ 	.word	0xffffffff


	//   ....[17]....
        /*0070*/ 	.word	0xffffffff


	//----- nvinfo : EIATTR_COOP_GROUP_INSTR_OFFSETS
	.align		4
.L_1480:
        /*0074*/ 	.byte	0x04, 0x28
        /*0076*/ 	.short	(.L_1482 - .L_1481)


	//   ....[0]....
.L_1481:
        /*0078*/ 	.word	0x00003670


	//   ....[1]....
        /*007c*/ 	.word	0x00003690


	//   ....[2]....
        /*0080*/ 	.word	0x000036b0


	//   ....[3]....
        /*0084*/ 	.word	0x000036d0


	//   ....[4]....
        /*0088*/ 	.word	0x000036f0


	//   ....[5]....
        /*008c*/ 	.word	0x00003b30


	//   ....[6]....
        /*0090*/ 	.word	0x00003b50


	//   ....[7]....
        /*0094*/ 	.word	0x00003b80


	//   ....[8]....
        /*0098*/ 	.word	0x00003bb0


	//   ....[9]....
        /*009c*/ 	.word	0x00003c00


	//   ....[10]....
        /*00a0*/ 	.word	0x00003d80


	//   ....[11]....
        /*00a4*/ 	.word	0x00003dc0


	//   ....[12]....
        /*00a8*/ 	.word	0x00003dd0


	//   ....[13]....
        /*00ac*/ 	.word	0x00003e10


	//   ....[14]....
        /*00b0*/ 	.word	0x00003ef0


	//   ....[15]....
        /*00b4*/ 	.word	0x00003f20


	//   ....[16]....
        /*00b8*/ 	.word	0x00003fd0


	//   ....[17]....
        /*00bc*/ 	.word	0x00004000


	//----- nvinfo : EIATTR_VRC_CTA_INIT_COUNT
	.align		4
.L_1482:
        /*00c0*/ 	.byte	0x02, 0x4a
	.zero		1
	.zero		1


	//----- nvinfo : EIATTR_EXIT_INSTR_OFFSETS
	.align		4
        /*00c4*/ 	.byte	0x04, 0x1c
        /*00c6*/ 	.short	(.L_1484 - .L_1483)


	//   ....[0]....
.L_1483:
        /*00c8*/ 	.word	0x000016f0


	//   ....[1]....
        /*00cc*/ 	.word	0x00004d60


	//----- nvinfo : EIATTR_MAX_THREADS
	.align		4
.L_1484:
        /*00d0*/ 	.byte	0x04, 0x05
        /*00d2*/ 	.short	(.L_1486 - .L_1485)
.L_1485:
        /*00d4*/ 	.word	0x00000080
        /*00d8*/ 	.word	0x00000001
        /*00dc*/ 	.word	0x00000001


	//----- nvinfo : EIATTR_CRS_STACK_SIZE
	.align		4
.L_1486:
        /*00e0*/ 	.byte	0x04, 0x1e
        /*00e2*/ 	.short	(.L_1488 - .L_1487)
.L_1487:
        /*00e4*/ 	.word	0x00000000


	//----- nvinfo : EIATTR_CBANK_PARAM_SIZE
	.align		4
.L_1488:
        /*00e8*/ 	.byte	0x03, 0x19
        /*00ea*/ 	.short	0x00e8


	//----- nvinfo : EIATTR_PARAM_CBANK
	.align		4
        /*00ec*/ 	.byte	0x04, 0x0a
        /*00ee*/ 	.short	(.L_1490 - .L_1489)
	.align		4
.L_1489:
        /*00f0*/ 	.word	index@(.nv.constant0._ZN10layer_norm31ln_parallel_residual_fwd_kernelINS_13Kernel_traitsIf6__halffS2_fjLj4096ELj1ELj1ELj4ELj16ENS_18Kernel_traits_baseILj4096EfS2_fS2_fjLj128EEEEELb0ELb0ELb0EEEvNS_9FwdParamsE)
        /*00f4*/ 	.short	0x0380
        /*00f6*/ 	.short	0x00e8


	//----- nvinfo : EIATTR_SW_WAR
	.align		4
.L_1490:
        /*00f8*/ 	.byte	0x04, 0x36
        /*00fa*/ 	.short	(.L_1492 - .L_1491)
.L_1491:
        /*00fc*/ 	.word	0x00000008
.L_1492:


//--------------------- .nv.info._ZN10layer_norm31ln_parallel_residual_fwd_kernelINS_13Kernel_traitsIf6__halffS2_fjLj4096ELj1ELj1ELj4ELj16ENS_18Kernel_traits_baseILj4096EfS2_fS2_fjLj128EEEEELb0ELb0ELb1EEEvNS_9FwdParamsE --------------------------
	.section	.nv.info._ZN10layer_norm31ln_parallel_residual_fwd_kernelINS_13Kernel_traitsIf6__halffS2_fjLj4096ELj1ELj1ELj4ELj16ENS_18Kernel_traits_baseILj4096EfS2_fS2_fjLj128EEEEELb0ELb0ELb1EEEvNS_9FwdParamsE,"",@"SHT_CUDA_INFO"
	.sectionflags	@""
	.align	4


	//----- nvinfo : EIATTR_CUDA_API_VERSION
	.align		4
        /*0000*/ 	.byte	0x04, 0x37
        /*0002*/ 	.short	(.L_1494 - .L_1493)
.L_1493:
        /*0004*/ 	.word	0x00000082


	//----- nvinfo : EIATTR_KPARAM_INFO
	.align		4
.L_1494:
        /*0008*/ 	.byte	0x04, 0x17
        /*000a*/ 	.short	(.L_1496 - .L_1495)
.L_1495:
        /*000c*/ 	.word	0x00000000
        /*0010*/ 	.short	0x0000
        /*0012*/ 	.short	0x0000
        /*0014*/ 	.byte	0x00, 0xf0, 0xa1, 0x03


	//----- nvinfo : EIATTR_SPARSE_MMA_MASK
	.align		4
.L_1496:
        /*0018*/ 	.byte	0x03, 0x50
        /*001a*/ 	.short	0x0000


	//----- nvinfo : EIATTR_MAXREG_COUNT
	.align		4
        /*001c*/ 	.byte	0x03, 0x1b
        /*001e*/ 	.short	0x00ff


	//----- nvinfo : EIATTR_NUM_BARRIERS
	.align		4
        /*0020*/ 	.byte	0x02, 0x4c
        /*0022*/ 	.byte	0x01
	.zero		1


	//----- nvinfo : EIATTR_MERCURY_ISA_VERSION
	.align		4
        /*0024*/ 	.byte	0x03, 0x5f
        /*0026*/ 	.short	0x0101


	//----- nvinfo : EIATTR_COOP_GROUP_MASK_REGIDS
	.align		4
        /*0028*/ 	.byte	0x04, 0x29
        /*002a*/ 	.short	(.L_1498 - .L_1497)


	//   ....[0]....
.L_1497:
        /*002c*/ 	.word	0xffffffff


	//   ....[1]....
        /*0030*/ 	.word	0xffffffff


	//   ....[2]....
        /*0034*/ 	.word	0xffffffff


	//   ....[3]....
        /*0038*/ 	.word	0xffffffff


	//   ....[4]....
        /*003c*/ 	.word	0xffffffff


	//   ....[5]....
        /*0040*/ 	.word	0xffffffff


	//   ....[6]....
        /*0044*/ 	.word	0xffffffff


	//   ....[7]....
        /*0048*/ 	.word	0xffffffff


	//   ....[8]....
        /*004c*/ 	.word	0xffffffff


	//   ....[9]....
        /*0050*/ 	.word	0xffffffff


	//   ....[10]....
        /*0054*/ 	.word	0xffffffff


	//   ....[11]....
        /*0058*/ 	.word	0xffffffff


	//   ....[12]....
        /*005c*/ 	.word	0xffffffff


	//   ....[13]....
        /*0060*/ 	.word	0xffffffff


	//   ....[14]....
        /*0064*/ 	.word	0xffffffff


	//   ....[15]....
        /*0068*/ 	.word	0xffffffff


	//   ....[16]....
        /*006c*/ 	.word	0xffffffff


	//   ....[17]....
        /*0070*/ 	.word	0xffffffff


	//----- nvinfo : EIATTR_COOP_GROUP_INSTR_OFFSETS
	.align		4
.L_1498:
        /*0074*/ 	.byte	0x04, 0x28
        /*0076*/ 	.short	(.L_1500 - .L_1499)


	//   ....[0]....
.L_1499:
        /*0078*/ 	.word	0x00002850


	//   ....[1]....
        /*007c*/ 	.word	0x00002870


	//   ....[2]....
        /*0080*/ 	.word	0x00002890


	//   ....[3]....
        /*0084*/ 	.word	0x000028b0


	//   ....[4]....
        /*0088*/ 	.word	0x000028d0


	//   ....[5]....
        /*008c*/ 	.word	0x00002d00


	//   ....[6]....
        /*0090*/ 	.word	0x00002d20


	//   ....[7]....
        /*0094*/ 	.word	0x00002d50


	//   ....[8]....
        /*0098*/ 	.word	0x00002d80


	//   ....[9]....
        /*009c*/ 	.word	0x00002da0


	//   ....[10]....
        /*00a0*/ 	.word	0x00002f50


	//   ....[11]....
        /*00a4*/ 	.word	0x00002f90


	//   ....[12]....
        /*00a8*/ 	.word	0x00002fe0


	//   ....[13]....
        /*00ac*/ 	.word	0x00003010


	//   ....[14]....
        /*00b0*/ 	.word	0x00003090


	//   ....[15]....
        /*00b4*/ 	.word	0x000030f0


	//   ....[16]....
        /*00b8*/ 	.word	0x00003160


	//   ....[17]....
        /*00bc*/ 	.word	0x000031b0


	//----- nvinfo : EIATTR_VRC_CTA_INIT_COUNT
	.align		4
.L_1500:
        /*00c0*/ 	.byte	0x02, 0x4a
	.zero		1
	.zero		1


	//----- nvinfo : EIATTR_EXIT_INSTR_OFFSETS
	.align		4
        /*00c4*/ 	.byte	0x04, 0x1c
        /*00c6*/ 	.short	(.L_1502 - .L_1501)


	//   ....[0]....
.L_1501:
        /*00c8*/ 	.word	0x00000be0


	//   ....[1]....
        /*00cc*/ 	.word	0x00003de0


	//----- nvinfo : EIATTR_MAX_THREADS
	.align		4
.L_1502:
        /*00d0*/ 	.byte	0x04, 0x05
        /*00d2*/ 	.short	(.L_1504 - .L_1503)
.L_1503:
        /*00d4*/ 	.word	0x00000080
        /*00d8*/ 	.word	0x00000001
        /*00dc*/ 	.word	0x00000001


	//----- nvinfo : EIATTR_CRS_STACK_SIZE
	.align		4
.L_1504:
        /*00e0*/ 	.byte	0x04, 0x1e
        /*00e2*/ 	.short	(.L_1506 - .L_1505)
.L_1505:
        /*00e4*/ 	.word	0x00000000


	//----- nvinfo : EIATTR_CBANK_PARAM_SIZE
	.align		4
.L_1506:
        /*00e8*/ 	.byte	0x03, 0x19
        /*00ea*/ 	.short	0x00e8


	//----- nvinfo : EIATTR_PARAM_CBANK
	.align		4
        /*00ec*/ 	.byte	0x04, 0x0a
        /*00ee*/ 	.short	(.L_1508 - .L_1507)
	.align		4
.L_1507:
        /*00f0*/ 	.word	index@(.nv.constant0._ZN10layer_norm31ln_parallel_residual_fwd_kernelINS_13Kernel_traitsIf6__halffS2_fjLj4096ELj1ELj1ELj4ELj16ENS_18Kernel_traits_baseILj4096EfS2_fS2_fjLj128EEEEELb0ELb0ELb1EEEvNS_9FwdParamsE)
        /*00f4*/ 	.short	0x0380
        /*00f6*/ 	.short	0x00e8


	//----- nvinfo : EIATTR_SW_WAR
	.align		4
.L_1508:
        /*00f8*/ 	.byte	0x04, 0x36
        /*00fa*/ 	.short	(.L_1510 - .L_1509)
.L_1509:
        /*00fc*/ 	.word	0x00000008
.L_1510:


//--------------------- .nv.info._ZN10layer_norm31ln_parallel_residual_fwd_kernelINS_13Kernel_traitsIf6__halffS2_fjLj4096ELj1ELj1ELj4ELj16ENS_18Kernel_traits_baseILj4096EfS2_fS2_fjLj128EEEEELb0ELb1ELb0EEEvNS_9FwdParamsE --------------------------
	.section	.nv.info._ZN10layer_norm31ln_parallel_residual_fwd_kernelINS_13Kernel_traitsIf6__halffS2_fjLj4096ELj1ELj1ELj4ELj16ENS_18Kernel_traits_baseILj4096EfS2_fS2_fjLj128EEEEELb0ELb1ELb0EEEvNS_9FwdParamsE,"",@"SHT_CUDA_INFO"
	.sectionflags	@""
	.align	4


	//----- nvinfo : EIATTR_CUDA_API_VERSION
	.align		4
        /*0000*/ 	.byte	0x04, 0x37
        /*0002*/ 	.short	(.L_1512 - .L_1511)
.L_1511:
        /*0004*/ 	.word	0x00000082


	//----- nvinfo : EIATTR_KPARAM_INFO
	.align		4
.L_1512:
        /*0008*/ 	.byte	0x04, 0x17
        /*000a*/ 	.short	(.L_1514 - .L_1513)
.L_1513:
        /*000c*/ 	.word	0x00000000
        /*0010*/ 	.short	0x0000
        /*0012*/ 	.short	0x0000
        /*0014*/ 	.byte	0x00, 0xf0, 0xa1, 0x03


	//----- nvinfo : EIATTR_SPARSE_MMA_MASK
	.align		4
.L_1514:
        /*0018*/ 	.byte	0x03, 0x50
        /*001a*/ 	.short	0x0000


	//----- nvinfo : EIATTR_MAXREG_COUNT
	.align		4
        /*001c*/ 	.byte	0x03, 0x1b
        /*001e*/ 	.short	0x00ff


	//----- nvinfo : EIATTR_NUM_BARRIERS
	.align		4
        /*0020*/ 	.byte	0x02, 0x4c
        /*0022*/ 	.byte	0x01
	.zero		1


	//----- nvinfo : EIATTR_MERCURY_ISA_VERSION
	.align		4
        /*0024*/ 	.byte	0x03, 0x5f
        /*0026*/ 	.short	0x0101


	//----- nvinfo : EIATTR_COOP_GROUP_MASK_REGIDS
	.align		4
        /*0028*/ 	.byte	0x04, 0x29
        /*002a*/ 	.short	(.L_1516 - .L_1515)


	//   ....[0]....
.L_1515:
        /*002c*/ 	.word	0xffffffff


	//   ....[1]....
        /*0030*/ 	.word	0xffffffff


	//   ....[2]....
        /*0034*/ 	.word	0xffffffff


	//   ....[3]....
        /*0038*/ 	.word	0xffffffff


	//   ....[4]....
        /*003c*/ 	.word	0xffffffff


	//   ....[5]....
        /*0040*/ 	.word	0xffffffff


	//   ....[6]....
        /*0044*/ 	.word	0xffffffff


	//   ....[7]....
        /*0048*/ 	.word	0xffffffff


	//   ....[8]....
        /*004c*/ 	.word	0xffffffff


	//   ....[9]....
        /*0050*/ 	.word	0xffffffff


	//   ....[10]....
        /*0054*/ 	.word	0xffffffff


	//   ....[11]....
        /*0058*/ 	.word	0xffffffff


	//   ....[12]....
        /*005c*/ 	.word	0xffffffff


	//   ....[13]....
        /*0060*/ 	.word	0xffffffff


	//   ....[14]....
        /*0064*/ 	.word	0xffffffff


	//   ....[15]....
        /*0068*/ 	.word	0xffffffff


	//   ....[16]....
        /*006c*/ 	.word	0xffffffff


	//   ....[17]....
        /*0070*/ 	.word	0xffffffff


	//----- nvinfo : EIATTR_COOP_GROUP_INSTR_OFFSETS
	.align		4
.L_1516:
        /*0074*/ 	.byte	0x04, 0x28
        /*0076*/ 	.short	(.L_1518 - .L_1517)


	//   ....[0]....
.L_1517:
        /*0078*/ 	.word	0x000025c0


	//   ....[1]....
        /*007c*/ 	.word	0x000025e0


	//   ....[2]....
        /*0080*/ 	.word	0x00002600


	//   ....[3]....
        /*0084*/ 	.word	0x00002620


	//   ....[4]....
        /*0088*/ 	.word	0x00002640


	//   ....[5]....
        /*008c*/ 	.word	0x00002a80


	//   ....[6]....
        /*0090*/ 	.word	0x00002aa0


	//   ....[7]....
        /*0094*/ 	.word	0x00002ac0


	//   ....[8]....
        /*0098*/ 	.word	0x00002af0


	//   ....[9]....
        /*009c*/ 	.word	0x00002b20


	//   ....[10]....
        /*00a0*/ 	.word	0x00002cd0


	//   ....[11]....
        /*00a4*/ 	.word	0x00002d10


	//   ....[12]....
        /*00a8*/ 	.word	0x00002d70


	//   ....[13]....
        /*00ac*/ 	.word	0x00002db0


	//   ....[14]....
        /*00b0*/ 	.word	0x00002e20


	//   ....[15]....
        /*00b4*/ 	.word	0x00002eb0


	//   ....[16]....
        /*00b8*/ 	.word	0x00002f30


	//   ....[17]....
        /*00bc*/ 	.word	0x00002f50


	//----- nvinfo : EIATTR_VRC_CTA_INIT_COUNT
	.align		4
.L_1518:
        /*00c0*/ 	.byte	0x02, 0x4a
	.zero		1
	.zero		1


	//----- nvinfo : EIATTR_EXIT_INSTR_OFFSETS
	.align		4
        /*00c4*/ 	.byte	0x04, 0x1c
        /*00c6*/ 	.short	(.L_1520 - .L_1519)


	//   ....[0]....
.L_1519:
        /*00c8*/ 	.word	0x00000650


	//   ....[1]....
        /*00cc*/ 	.word	0x000038f0


	//----- nvinfo : EIATTR_MAX_THREADS
	.align		4
.L_1520:
        /*00d0*/ 	.byte	0x04, 0x05
        /*00d2*/ 	.short	(.L_1522 - .L_1521)
.L_1521:
        /*00d4*/ 	.word	0x00000080
        /*00d8*/ 	.word	0x00000001
        /*00dc*/ 	.word	0x00000001


	//----- nvinfo : EIATTR_CRS_STACK_SIZE
	.align		4
.L_1522:
        /*00e0*/ 	.byte	0x04, 0x1e
        /*00e2*/ 	.short	(.L_1524 - .L_1523)
.L_1523:
        /*00e4*/ 	.word	0x00000000


	//----- nvinfo : EIATTR_CBANK_PARAM_SIZE
	.align		4
.L_1524:
        /*00e8*/ 	.byte	0x03, 0x19
        /*00ea*/ 	.short	0x00e8


	//----- nvinfo : EIATTR_PARAM_CBANK
	.align		4
        /*00ec*/ 	.byte	0x04, 0x0a
        /*00ee*/ 	.short	(.L_1526 - .L_1525)
	.align		4
.L_1525:
        /*00f0*/ 	.word	index@(.nv.constant0._ZN10layer_norm31ln_parallel_residual_fwd_kernelINS_13Kernel_traitsIf6__halffS2_fjLj4096ELj1ELj1ELj4ELj16ENS_18Kernel_traits_baseILj4096EfS2_fS2_fjLj128EEEEELb0ELb1ELb0EEEvNS_9FwdParamsE)
        /*00f4*/ 	.short	0x0380
        /*00f6*/ 	.short	0x00e8


	//----- nvinfo : EIATTR_SW_WAR
	.align		4
.L_1526:
        /*00f8*/ 	.byte	0x04, 0x36
        /*00fa*/ 	.short	(.L_1528 - .L_1527)
.L_1527:
        /*00fc*/ 	.word	0x00000008
.L_1528:


//--------------------- .nv.info._ZN10layer_norm31ln_parallel_residual_fwd_kernelINS_13Kernel_traitsIf6__halffS2_fjLj4096ELj1ELj1ELj4ELj16ENS_18Kernel_traits_baseILj4096EfS2_fS2_fjLj128EEEEELb0ELb1ELb1EEEvNS_9FwdParamsE --------------------------
	.section	.nv.info._ZN10layer_norm31ln_parallel_residual_fwd_kernelINS_13Kernel_traitsIf6__halffS2_fjLj4096ELj1ELj1ELj4ELj16ENS_18Kernel_traits_baseILj4096EfS2_fS2_fjLj128EEEEELb0ELb1ELb1EEEvNS_9FwdParamsE,"",@"SHT_CUDA_INFO"
	.sectionflags	@""
	.align	4


	//----- nvinfo : EIATTR_CUDA_API_VERSION
	.align		4
        /*0000*/ 	.byte	0x04, 0x37
        /*0002*/ 	.short	(.L_1530 - .L_1529)
.L_1529:
        /*0004*/ 	.word	0x00000082


	//----- nvinfo : EIATTR_KPARAM_INFO
	.align		4
.L_1530:
        /*0008*/ 	.byte	0x04, 0x17
        /*000a*/ 	.short	(.L_1532 - .L_1531)
.L_1531:
        /*000c*/ 	.word	0x00000000
        /*0010*/ 	.short	0x0000
        /*0012*/ 	.short	0x0000
        /*0014*/ 	.byte	0x00, 0xf0, 0xa1, 0x03


	//----- nvinfo : EIATTR_SPARSE_MMA_MASK
	.align		4
.L_1532:
        /*0018*/ 	.byte	0x03, 0x50
        /*001a*/ 	.short	0x0000


	//----- nvinfo : EIATTR_MAXREG_COUNT
	.align		4
        /*001c*/ 	.byte	0x03, 0x1b
        /*001e*/ 	.short	0x00ff


	//----- nvinfo : EIATTR_NUM_BARRIERS
	.align		4
        /*0020*/ 	.byte	0x02, 0x4c
        /*0022*/ 	.byte	0x01
	.zero		1


	//----- nvinfo : EIATTR_MERCURY_ISA_VERSION
	.align		4
        /*0024*/ 	.byte	0x03, 0x5f
        /*0026*/ 	.short	0x0101


	//----- nvinfo : EIATTR_COOP_GROUP_MASK_REGIDS
	.align		4
        /*0028*/ 	.byte	0x04, 0x29
        /*002a*/ 	.short	(.L_1534 - .L_1533)


	//   ....[0]....
.L_1533:
        /*002c*/ 	.word	0xffffffff


	//   ....[1]....
        /*0030*/ 	.word	0xffffffff


	//   ....[2]....
        /*0034*/ 	.word	0xffffffff


	//   ....[3]....
        /*0038*/ 	.word	0xffffffff


	//   ....[4]....
        /*003c*/ 	.word	0xffffffff


	//   ....[5]....
        /*0040*/ 	.word	0xffffffff


	//   ....[6]....
        /*0044*/ 	.word	0xffffffff


	//   ....[7]....
        /*0048*/ 	.word	0xffffffff


	//   ....[8]....
        /*004c*/ 	.word	0xffffffff


	//   ....[9]....
        /*0050*/ 	.word	0xffffffff


	//   ....[10]....
        /*0054*/ 	.word	0xffffffff


	//   ....[11]....
        /*0058*/ 	.word	0xffffffff


	//   ....[12]....
        /*005c*/ 	.word	0xffffffff


	//   ....[13]....
        /*0060*/ 	.word	0xffffffff


	//   ....[14]....
        /*0064*/ 	.word	0xffffffff


	//   ....[15]....
        /*0068*/ 	.word	0xffffffff


	//   ....[16]....
        /*006c*/ 	.word	0xffffffff


	//   ....[17]....
        /*0070*/ 	.word	0xffffffff


	//----- nvinfo : EIATTR_COOP_GROUP_INSTR_OFFSETS
	.align		4
.L_1534:
        /*0074*/ 	.byte	0x04, 0x28
        /*0076*/ 	.short	(.L_1536 - .L_1535)


	//   ....[0]....
.L_1535:
        /*0078*/ 	.word	0x00001ff0


	//   ....[1]....
        /*007c*/ 	.word	0x00002010


	//   ....[2]....
        /*0080*/ 	.word	0x00002030


	//   ....[3]....
        /*0084*/ 	.word	0x00002050


	//   ....[4]....
        /*0088*/ 	.word	0x00002070


	//   ....[5]....
        /*008c*/ 	.word	0x000024a0


	//   ....[6]....
        /*0090*/ 	.word	0x000024c0


	//   ....[7]....
        /*0094*/ 	.word	0x000024e0


	//   ....[8]....
        /*0098*/ 	.word	0x00002500


	//   ....[9]....
        /*009c*/ 	.word	0x00002520


	//   ....[10]....
        /*00a0*/ 	.word	0x000026d0


	//   ....[11]....
        /*00a4*/ 	.word	0x00002710


	//   ....[12]....
        /*00a8*/ 	.word	0x000027c0


	//   ....[13]....
        /*00ac*/ 	.word	0x000027f0


	//   ....[14]....
        /*00b0*/ 	.word	0x00002850


	//   ....[15]....
        /*00b4*/ 	.word	0x000028b0


	//   ....[16]....
        /*00b8*/ 	.word	0x00002910


	//   ....[17]....
        /*00bc*/ 	.word	0x00002960


	//----- nvinfo : EIATTR_VRC_CTA_INIT_COUNT
	.align		4
.L_1536:
        /*00c0*/ 	.byte	0x02, 0x4a
	.zero		1
	.zero		1


	//----- nvinfo : EIATTR_EXIT_INSTR_OFFSETS
	.align		4
        /*00c4*/ 	.byte	0x04, 0x1c
        /*00c6*/ 	.short	(.L_1538 - .L_1537)


	//   ....[0]....
.L_1537:
        /*00c8*/ 	.word	0x000003a0


	//   ....[1]....
        /*00cc*/ 	.word	0x000031e0


	//----- nvinfo : EIATTR_MAX_THREADS
	.align		4
.L_1538:
        /*00d0*/ 	.byte	0x04, 0x05
        /*00d2*/ 	.short	(.L_1540 - .L_1539)
.L_1539:
        /*00d4*/ 	.word	0x00000080
        /*00d8*/ 	.word	0x00000001
        /*00dc*/ 	.word	0x00000001


	//----- nvinfo : EIATTR_CRS_STACK_SIZE
	.align		4
.L_1540:
        /*00e0*/ 	.byte	0x04, 0x1e
        /*00e2*/ 	.short	(.L_1542 - .L_1541)
.L_1541:
        /*00e4*/ 	.word	0x00000000


	//----- nvinfo : EIATTR_CBANK_PARAM_SIZE
	.align		4
.L_1542:
        /*00e8*/ 	.byte	0x03, 0x19
        /*00ea*/ 	.short	0x00e8


	//----- nvinfo : EIATTR_PARAM_CBANK
	.align		4
        /*00ec*/ 	.byte	0x04, 0x0a
        /*00ee*/ 	.short	(.L_1544 - .L_1543)
	.align		4
.L_1543:
        /*00f0*/ 	.word	index@(.nv.constant0._ZN10layer_norm31ln_parallel_residual_fwd_kernelINS_13Kernel_traitsIf6__halffS2_fjLj4096ELj1ELj1ELj4ELj16ENS_18Kernel_traits_baseILj4096EfS2_fS2_fjLj128EEEEELb0ELb1ELb1EEEvNS_9FwdParamsE)
        /*00f4*/ 	.short	0x0380
        /*00f6*/ 	.short	0x00e8


	//----- nvinfo : EIATTR_SW_WAR
	.align		4
.L_1544:
        /*00f8*/ 	.byte	0x04, 0x36
        /*00fa*/ 	.short	(.L_1546 - .L_1545)
.L_1545:
        /*00fc*/ 	.word	0x00000008
.L_1546:


//--------------------- .nv.info._ZN10layer_norm31ln_parallel_residual_fwd_kernelINS_13Kernel_traitsIf6__halffS2_fjLj4096ELj1ELj1ELj4ELj16ENS_18Kernel_traits_baseILj4096EfS2_fS2_fjLj128EEEEELb1ELb0ELb0EEEvNS_9FwdParamsE --------------------------
	.section	.nv.info._ZN10layer_norm31ln_parallel_residual_fwd_kernelINS_13Kernel_traitsIf6__halffS2_fjLj4096ELj1ELj1ELj4ELj16ENS_18Kernel_traits_baseILj4096EfS2_fS2_fjLj128EEEEELb1ELb0ELb0EEEvNS_9FwdParamsE,"",@"SHT_CUDA_INFO"
	.sectionflags	@""
	.align	4


	//----- nvinfo : EIATTR_CUDA_API_VERSION
	.align		4
        /*0000*/ 	.byte	0x04, 0x37
        /*0002*/ 	.short	(.L_1548 - .L_1547)
.L_1547:
        /*0004*/ 	.word	0x00000082


	//----- nvinfo : EIATTR_KPARAM_INFO
	.align		4
.L_1548:
        /*0008*/ 	.byte	0x04, 0x17
        /*000a*/ 	.short	(.L_1550 - .L_1549)
.L_1549:
        /*000c*/ 	.word	0x00000000
        /*0010*/ 	.short	0x0000
        /*0012*/ 	.short	0x0000
        /*0014*/ 	.byte	0x00, 0xf0, 0xa1, 0x03


	//----- nvinfo : EIATTR_SPARSE_MMA_MASK
	.align		4
.L_1550:
        /*0018*/ 	.byte	0x03, 0x50
        /*001a*/ 	.short	0x0000


	//----- nvinfo : EIATTR_MAXREG_COUNT
	.align		4
        /*001c*/ 	.byte	0x03, 0x1b
        /*001e*/ 	.short	0x00ff


	//----- nvinfo : EIATTR_NUM_BARRIERS
	.align		4
        /*0020*/ 	.byte	0x02, 0x4c
        /*0022*/ 	.byte	0x01
	.zero		1


	//----- nvinfo : EIATTR_MERCURY_ISA_VERSION
	.align		4
        /*0024*/ 	.byte	0x03, 0x5f
        /*0026*/ 	.short	0x0101


	//----- nvinfo : EIATTR_COOP_GROUP_MASK_REGIDS
	.align		4
        /*0028*/ 	.byte	0x04, 0x29
        /*002a*/ 	.short	(.L_1552 - .L_1551)


	//   ....[0]....
.L_1551:
        /*002c*/ 	.word	0xffffffff


	//   ....[1]....
        /*0030*/ 	.word	0xffffffff


	//   ....[2]....
        /*0034*/ 	.word	0xffffffff


	//   ....[3]....
        /*0038*/ 	.word	0xffffffff


	//   ....[4]....
        /*003c*/ 	.word	0xffffffff


	//   ....[5]....
        /*0040*/ 	.word	0xffffffff


	//   ....[6]....
        /*0044*/ 	.word	0xffffffff


	//   ....[7]....
        /*0048*/ 	.word	0xffffffff


	//   ....[8]....
        /*004c*/ 	.word	0xffffffff


	//   ....[9]....
        /*0050*/ 	.word	0xffffffff


	//   ....[10]....
        /*0054*/ 	.word	0xffffffff


	//   ....[11]....
        /*0058*/ 	.word	0xffffffff


	//   ....[12]....
        /*005c*/ 	.word	0xffffffff


	//   ....[13]....
        /*0060*/ 	.word	0xffffffff


	//   ....[14]....
        /*0064*/ 	.word	0xffffffff


	//   ....[15]....
        /*0068*/ 	.word	0xffffffff


	//   ....[16]....
        /*006c*/ 	.word	0xffffffff


	//   ....[17]....
        /*0070*/ 	.word	0xffffffff


	//----- nvinfo : EIATTR_COOP_GROUP_INSTR_OFFSETS
	.align		4
.L_1552:
        /*0074*/ 	.byte	0x04, 0x28
        /*0076*/ 	.short	(.L_1554 - .L_1553)


	//   ....[0]....
.L_1553:
        /*0078*/ 	.word	0x000211d0


	//   ....[1]....
        /*007c*/ 	.word	0x000211f0


	//   ....[2]....
        /*0080*/ 	.word	0x00021210


	//   ....[3]....
        /*0084*/ 	.word	0x00021230


	//   ....[4]....
        /*0088*/ 	.word	0x00021250


	//   ....[5]....
        /*008c*/ 	.word	0x000216b0


	//   ....[6]....
        /*0090*/ 	.word	0x000216e0


	//   ....[7]....
        /*0094*/ 	.word	0x00021710


	//   ....[8]....
        /*0098*/ 	.word	0x00021730


	//   ....[9]....
        /*009c*/ 	.word	0x00021760


	//   ....[10]....
        /*00a0*/ 	.word	0x000217e0


	//   ....[11]....
        /*00a4*/ 	.word	0x00021850


	//   ....[12]....
        /*00a8*/ 	.word	0x00021890


	//   ....[13]....
        /*00ac*/ 	.word	0x000218b0


	//   ....[14]....
        /*00b0*/ 	.word	0x00021950


	//   ....[15]....
        /*00b4*/ 	.word	0x00021980


	//   ....[16]....
        /*00b8*/ 	.word	0x00021a20


	//   ....[17]....
        /*00bc*/ 	.word	0x00021a40


	//----- nvinfo : EIATTR_VRC_CTA_INIT_COUNT
	.align		4
.L_1554:
        /*00c0*/ 	.byte	0x02, 0x4a
	.zero		1
	.zero		1


	//----- nvinfo : EIATTR_EXIT_INSTR_OFFSETS
	.align		4
        /*00c4*/ 	.byte	0x04, 0x1c
        /*00c6*/ 	.short	(.L_1556 - .L_1555)


	//   ....[0]....
.L_1555:
        /*00c8*/ 	.word	0x00001980


	//   ....[1]....
        /*00cc*/ 	.word	0x00022800


	//----- nvinfo : EIATTR_MAX_THREADS
	.align		4
.L_1556:
        /*00d0*/ 	.byte	0x04, 0x05
        /*00d2*/ 	.short	(.L_1558 - .L_1557)
.L_1557:
        /*00d4*/ 	.word	0x00000080
        /*00d8*/ 	.word	0x00000001
        /*00dc*/ 	.word	0x00000001


	//----- nvinfo : EIATTR_CRS_STACK_SIZE
	.align		4
.L_1558:
        /*00e0*/ 	.byte	0x04, 0x1e
        /*00e2*/ 	.short	(.L_1560 - .L_1559)
.L_1559:
        /*00e4*/ 	.word	0x00000000


	//----- nvinfo : EIATTR_CBANK_PARAM_SIZE
	.align		4
.L_1560:
        /*00e8*/ 	.byte	0x03, 0x19
        /*00ea*/ 	.short	0x00e8


	//----- nvinfo : EIATTR_PARAM_CBANK
	.align		4
        /*00ec*/ 	.byte	0x04, 0x0a
        /*00ee*/ 	.short	(.L_1562 - .L_1561)
	.align		4
.L_1561:
        /*00f0*/ 	.word	index@(.nv.constant0._ZN10layer_norm31ln_parallel_residual_fwd_kernelINS_13Kernel_traitsIf6__halffS2_fjLj4096ELj1ELj1ELj4ELj16ENS_18Kernel_traits_baseILj4096EfS2_fS2_fjLj128EEEEELb1ELb0ELb0EEEvNS_9FwdParamsE)
        /*00f4*/ 	.short	0x0380
        /*00f6*/ 	.short	0x00e8


	//----- nvinfo : EIATTR_SW_WAR
	.align		4
.L_1562:
        /*00f8*/ 	.byte	0x04, 0x36
        /*00fa*/ 	.short	(.L_1564 - .L_1563)
.L_1563:
        /*00fc*/ 	.word	0x00000008
.L_1564:


//--------------------- .nv.info._ZN10layer_norm31ln_parallel_residual_fwd_kernelINS_13Kernel_traitsIf6__halffS2_fjLj4096ELj1ELj1ELj4ELj16ENS_18Kernel_traits_baseILj4096EfS2_fS2_fjLj128EEEEELb1ELb0ELb1EEEvNS_9FwdParamsE --------------------------
	.section	.nv.info._ZN10layer_norm31ln_parallel_residual_fwd_kernelINS_13Kernel_traitsIf6__halffS2_fjLj4096ELj1ELj1ELj4ELj16ENS_18Kernel_traits_baseILj4096EfS2_fS2_fjLj128EEEEELb1ELb0ELb1EEEvNS_9FwdParamsE,"",@"SHT_CUDA_INFO"
	.sectionflags	@""
	.align	4


	//----- nvinfo : EIATTR_CUDA_API_VERSION
	.align		4
        /*0000*/ 	.byte	0x04, 0x37
        /*0002*/ 	.short	(.L_1566 - .L_1565)
.L_1565:
        /*0004*/ 	.word	0x00000082


	//----- nvinfo : EIATTR_KPARAM_INFO
	.align		4
.L_1566:
        /*0008*/ 	.byte	0x04, 0x17
        /*000a*/ 	.short	(.L_1568 - .L_1567)
.L_1567:
        /*000c*/ 	.word	0x00000000
        /*0010*/ 	.short	0x0000
        /*0012*/ 	.short	0x0000
        /*0014*/ 	.byte	0x00, 0xf0, 0xa1, 0x03


	//----- nvinfo : EIATTR_SPARSE_MMA_MASK
	.align		4
.L_1568:
        /*0018*/ 	.byte	0x03, 0x50
        /*001a*/ 	.short	0x0000


	//----- nvinfo : EIATTR_MAXREG_COUNT
	.align		4
        /*001c*/ 	.byte	0x03, 0x1b
        /*001e*/ 	.short	0x00ff


	//----- nvinfo : EIATTR_NUM_BARRIERS
	.align		4
        /*0020*/ 	.byte	0x02, 0x4c
        /*0022*/ 	.byte	0x01
	.zero		1


	//----- nvinfo : EIATTR_MERCURY_ISA_VERSION
	.align		4
        /*0024*/ 	.byte	0x03, 0x5f
        /*0026*/ 	.short	0x0101


	//----- nvinfo : EIATTR_COOP_GROUP_MASK_REGIDS
	.align		4
        /*0028*/ 	.byte	0x04, 0x29
        /*002a*/ 	.short	(.L_1570 - .L_1569)


	//   ....[0]....
.L_1569:
        /*002c*/ 	.word	0xffffffff


	//   ....[1]....
        /*0030*/ 	.word	0xffffffff


	//   ....[2]....
        /*0034*/ 	.word	0xffffffff


	//   ....[3]....
        /*0038*/ 	.word	0xffffffff


	//   ....[4]....
        /*003c*/ 	.word	0xffffffff


	//   ....[5]....
        /*0040*/ 	.word	0xffffffff


	//   ....[6]....
        /*0044*/ 	.word	0xffffffff


	//   ....[7]....
        /*0048*/ 	.word	0xffffffff


	//   ....[8]....
        /*004c*/ 	.word	0xffffffff


	//   ....[9]....
        /*0050*/ 	.word	0xffffffff


	//   ....[10]....
        /*0054*/ 	.word	0xffffffff


	//   ....[11]....
        /*0058*/ 	.word	0xffffffff


	//   ....[12]....
        /*005c*/ 	.word	0xffffffff


	//   ....[13]....
        /*0060*/ 	.word	0xffffffff


	//   ....[14]....
        /*0064*/ 	.word	0xffffffff


	//   ....[15]....
        /*0068*/ 	.word	0xffffffff


	//   ....[16]....
        /*006c*/ 	.word	0xffffffff


	//   ....[17]....
        /*0070*/ 	.word	0xffffffff


	//----- nvinfo : EIATTR_COOP_GROUP_INSTR_OFFSETS
	.align		4
.L_1570:
        /*0074*/ 	.byte	0x04, 0x28
        /*0076*/ 	.short	(.L_1572 - .L_1571)


	//   ....[0]....
.L_1571:
        /*0078*/ 	.word	0x0001e8a0


	//   ....[1]....
        /*007c*/ 	.word	0x0001e8c0


	//   ....[2]....
        /*0080*/ 	.word	0x0001e8e0


	//   ....[3]....
        /*0084*/ 	.word	0x0001e900


	//   ....[4]....
        /*0088*/ 	.word	0x0001e920


	//   ....[5]....
        /*008c*/ 	.word	0x0001ed50


	//   ....[6]....
        /*0090*/ 	.word	0x0001ed80


	//   ....[7]....
        /*0094*/ 	.word	0x0001edb0


	//   ....[8]....
        /*0098*/ 	.word	0x0001edd0


	//   ....[9]....
        /*009c*/ 	.word	0x0001ee00


	//   ....[10]....
        /*00a0*/ 	.word	0x0001ee80


	//   ....[11]....
        /*00a4*/ 	.word	0x0001eef0


	//   ....[12]....
        /*00a8*/ 	.word	0x0001ef20


	//   ....[13]....
        /*00ac*/ 	.word	0x0001ef50


	//   ....[14]....
        /*00b0*/ 	.word	0x0001efc0


	//   ....[15]....
        /*00b4*/ 	.word	0x0001f010


	//   ....[16]....
        /*00b8*/ 	.word	0x0001f090


	//   ....[17]....
        /*00bc*/ 	.word	0x0001f0d0


	//----- nvinfo : EIATTR_VRC_CTA_INIT_COUNT
	.align		4
.L_1572:
        /*00c0*/ 	.byte	0x02, 0x4a
	.zero		1
	.zero		1


	//----- nvinfo : EIATTR_EXIT_INSTR_OFFSETS
	.align		4
        /*00c4*/ 	.byte	0x04, 0x1c
        /*00c6*/ 	.short	(.L_1574 - .L_1573)


	//   ....[0]....
.L_1573:
        /*00c8*/ 	.word	0x00000e50


	//   ....[1]....
        /*00cc*/ 	.word	0x0001fd20


	//----- nvinfo : EIATTR_MAX_THREADS
	.align		4
.L_1574:
        /*00d0*/ 	.byte	0x04, 0x05
        /*00d2*/ 	.short	(.L_1576 - .L_1575)
.L_1575:
        /*00d4*/ 	.word	0x00000080
        /*00d8*/ 	.word	0x00000001
        /*00dc*/ 	.word	0x00000001


	//----- nvinfo : EIATTR_CBANK_PARAM_SIZE
	.align		4
.L_1576:
        /*00e0*/ 	.byte	0x03, 0x19
        /*00e2*/ 	.short	0x00e8


	//----- nvinfo : EIATTR_PARAM_CBANK
	.align		4
        /*00e4*/ 	.byte	0x04, 0x0a
        /*00e6*/ 	.short	(.L_1578 - .L_1577)
	.align		4
.L_1577:
        /*00e8*/ 	.word	index@(.nv.constant0._ZN10layer_norm31ln_parallel_residual_fwd_kernelINS_13Kernel_traitsIf6__halffS2_fjLj4096ELj1ELj1ELj4ELj16ENS_18Kernel_traits_baseILj4096EfS2_fS2_fjLj128EEEEELb1ELb0ELb1EEEvNS_9FwdParamsE)
        /*00ec*/ 	.short	0x0380
        /*00ee*/ 	.short	0x00e8


	//----- nvinfo : EIATTR_SW_WAR
	.align		4
.L_1578:
        /*00f0*/ 	.byte	0x04, 0x36
        /*00f2*/ 	.short	(.L_1580 - .L_1579)
.L_1579:
        /*00f4*/ 	.word	0x00000008
.L_1580:


//--------------------- .nv.info._ZN10layer_norm31ln_parallel_residual_fwd_kernelINS_13Kernel_traitsIf6__halffS2_fjLj4096ELj1ELj1ELj4ELj16ENS_18Kernel_traits_baseILj4096EfS2_fS2_fjLj128EEEEELb1ELb1ELb0EEEvNS_9FwdParamsE --------------------------
	.section	.nv.info._ZN10layer_norm31ln_parallel_residual_fwd_kernelINS_13Kernel_traitsIf6__halffS2_fjLj4096ELj1ELj1ELj4ELj16ENS_18Kernel_traits_baseILj4096EfS2_fS2_fjLj128EEEEELb1ELb1ELb0EEEvNS_9FwdParamsE,"",@"SHT_CUDA_INFO"
	.sectionflags	@""
	.align	4


	//----- nvinfo : EIATTR_CUDA_API_VERSION
	.align		4
        /*0000*/ 	.byte	0x04, 0x37
        /*0002*/ 	.short	(.L_1582 - .L_1581)
.L_1581:
        /*0004*/ 	.word	0x00000082


	//----- nvinfo : EIATTR_KPARAM_INFO
	.align		4
.L_1582:
        /*0008*/ 	.byte	0x04, 0x17
        /*000a*/ 	.short	(.L_1584 - .L_1583)
.L_1583:
        /*000c*/ 	.word	0x00000000
        /*0010*/ 	.short	0x0000
        /*0012*/ 	.short	0x0000
        /*0014*/ 	.byte	0x00, 0xf0, 0xa1, 0x03


	//----- nvinfo : EIATTR_SPARSE_MMA_MASK
	.align		4
.L_1584:
        /*0018*/ 	.byte	0x03, 0x50
        /*001a*/ 	.short	0x0000


	//----- nvinfo : EIATTR_MAXREG_COUNT
	.align		4
        /*001c*/ 	.byte	0x03, 0x1b
        /*001e*/ 	.short	0x00ff


	//----- nvinfo : EIATTR_NUM_BARRIERS
	.align		4
        /*0020*/ 	.byte	0x02, 0x4c
        /*0022*/ 	.byte	0x01
	.zero		1


	//----- nvinfo : EIATTR_MERCURY_ISA_VERSION
	.align		4
        /*0024*/ 	.byte	0x03, 0x5f
        /*0026*/ 	.short	0x0101


	//----- nvinfo : EIATTR_COOP_GROUP_MASK_REGIDS
	.align		4
        /*0028*/ 	.byte	0x04, 0x29
        /*002a*/ 	.short	(.L_1586 - .L_1585)


	//   ....[0]....
.L_1585:
        /*002c*/ 	.word	0xffffffff


	//   ....[1]....
        /*0030*/ 	.word	0xffffffff


	//   ....[2]....
        /*0034*/ 	.word	0xffffffff


	//   ....[3]....
        /*0038*/ 	.word	0xffffffff


	//   ....[4]....
        /*003c*/ 	.word	0xffffffff


	//   ....[5]....
        /*0040*/ 	.word	0xffffffff


	//   ....[6]....
        /*0044*/ 	.word	0xffffffff


	//   ....[7]....
        /*0048*/ 	.word	0xffffffff


	//   ....[8]....
        /*004c*/ 	.word	0xffffffff


	//   ....[9]....
        /*0050*/ 	.word	0xffffffff


	//   ....[10]....
        /*0054*/ 	.word	0xffffffff


	//   ....[11]....
        /*0058*/ 	.word	0xffffffff


	//   ....[12]....
        /*005c*/ 	.word	0xffffffff


	//   ....[13]....
        /*0060*/ 	.word	0xffffffff


	//   ....[14]....
        /*0064*/ 	.word	0xffffffff


	//   ....[15]....
        /*0068*/ 	.word	0xffffffff


	//   ....[16]....
        /*006c*/ 	.word	0xffffffff


	//   ....[17]....
        /*0070*/ 	.word	0xffffffff


	//----- nvinfo : EIATTR_COOP_GROUP_INSTR_OFFSETS
	.align		4
.L_1586:
        /*0074*/ 	.byte	0x04, 0x28
        /*0076*/ 	.short	(.L_1588 - .L_1587)


	//   ....[0]....
.L_1587:
        /*0078*/ 	.word	0x0001fd30


	//   ....[1]....
        /*007c*/ 	.word	0x0001fd50


	//   ....[2]....
        /*0080*/ 	.word	0x0001fd70


	//   ....[3]....
        /*0084*/ 	.word	0x0001fda0


	//   ....[4]....
        /*0088*/ 	.word	0x0001fdc0


	//   ....[5]....
        /*008c*/ 	.word	0x00020210


	//   ....[6]....
        /*0090*/ 	.word	0x00020240


	//   ....[7]....
        /*0094*/ 	.word	0x00020280


	//   ....[8]....
        /*0098*/ 	.word	0x000202c0


	//   ....[9]....
        /*009c*/ 	.word	0x000202e0


	//   ....[10]....
        /*00a0*/ 	.word	0x00020370


	//   ....[11]....
        /*00a4*/ 	.word	0x000203e0


	//   ....[12]....
        /*00a8*/ 	.word	0x00020420


	//   ....[13]....
        /*00ac*/ 	.word	0x00020440


	//   ....[14]....
        /*00b0*/ 	.word	0x000204d0


	//   ....[15]....
        /*00b4*/ 	.word	0x00020510


	//   ....[16]....
        /*00b8*/ 	.word	0x000205b0


	//   ....[17]....
        /*00bc*/ 	.word	0x000205d0


	//----- nvinfo : EIATTR_VRC_CTA_INIT_COUNT
	.align		4
.L_1588:
        /*00c0*/ 	.byte	0x02, 0x4a
	.zero		1
	.zero		1


	//----- nvinfo : EIATTR_EXIT_INSTR_OFFSETS
	.align		4
        /*00c4*/ 	.byte	0x04, 0x1c
        /*00c6*/ 	.short	(.L_1590 - .L_1589)


	//   ....[0]....
.L_1589:
        /*00c8*/ 	.word	0x00000900


	//   ....[1]....
        /*00cc*/ 	.word	0x00020fc0


	//----- nvinfo : EIATTR_MAX_THREADS
	.align		4
.L_1590:
        /*00d0*/ 	.byte	0x04, 0x05
        /*00d2*/ 	.short	(.L_1592 - .L_1591)
.L_1591:
        /*00d4*/ 	.word	0x00000080
        /*00d8*/ 	.word	0x00000001
        /*00dc*/ 	.word	0x00000001


	//----- nvinfo : EIATTR_CRS_STACK_SIZE
	.align		4
.L_1592:
        /*00e0*/ 	.byte	0x04, 0x1e
        /*00e2*/ 	.short	(.L_1594 - .L_1593)
.L_1593:
        /*00e4*/ 	.word	0x00000000


	//----- nvinfo : EIATTR_CBANK_PARAM_SIZE
	.align		4
.L_1594:
        /*00e8*/ 	.byte	0x03, 0x19
        /*00ea*/ 	.short	0x00e8


	//----- nvinfo : EIATTR_PARAM_CBANK
	.align		4
        /*00ec*/ 	.byte	0x04, 0x0a
        /*00ee*/ 	.short	(.L_1596 - .L_1595)
	.align		4
.L_1595:
        /*00f0*/ 	.word	index@(.nv.constant0._ZN10layer_norm31ln_parallel_residual_fwd_kernelINS_13Kernel_traitsIf6__halffS2_fjLj4096ELj1ELj1ELj4ELj16ENS_18Kernel_traits_baseILj4096EfS2_fS2_fjLj128EEEEELb1ELb1ELb0EEEvNS_9FwdParamsE)
        /*00f4*/ 	.short	0x0380
        /*00f6*/ 	.short	0x00e8


	//----- nvinfo : EIATTR_SW_WAR
	.align		4
.L_1596:
        /*00f8*/ 	.byte	0x04, 0x36
        /*00fa*/ 	.short	(.L_1598 - .L_1597)
.L_1597:
        /*00fc*/ 	.word	0x00000008
.L_1598:


//--------------------- .nv.info._ZN10layer_norm31ln_parallel_residual_fwd_kernelINS_13Kernel_traitsIf6__halffS2_fjLj4096ELj1ELj1ELj4ELj16ENS_18Kernel_traits_baseILj4096EfS2_fS2_fjLj128EEEEELb1ELb1ELb1EEEvNS_9FwdParamsE --------------------------
	.section	.nv.info._ZN10layer_norm31ln_parallel_residual_fwd_kernelINS_13Kernel_traitsIf6__halffS2_fjLj4096ELj1ELj1ELj4ELj16ENS_18Kernel_traits_baseILj4096EfS2_fS2_fjLj128EEEEELb1ELb1ELb1EEEvNS_9FwdParamsE,"",@"SHT_CUDA_INFO"
	.sectionflags	@""
	.align	4


	//----- nvinfo : EIATTR_CUDA_API_VERSION
	.align		4
        /*0000*/ 	.byte	0x04, 0x37
        /*0002*/ 	.short	(.L_1600 - .L_1599)
.L_1599:
        /*0004*/ 	.word	0x00000082


	//----- nvinfo : EIATTR_KPARAM_INFO
	.align		4
.L_1600:
        /*0008*/ 	.byte	0x04, 0x17
        /*000a*/ 	.short	(.L_1602 - .L_1601)
.L_1601:
        /*000c*/ 	.word	0x00000000
        /*0010*/ 	.short	0x0000
        /*0012*/ 	.short	0x0000
        /*0014*/ 	.byte	0x00, 0xf0, 0xa1, 0x03


	//----- nvinfo : EIATTR_SPARSE_MMA_MASK
	.align		4
.L_1602:
        /*0018*/ 	.byte	0x03, 0x50
        /*001a*/ 	.short	0x0000


	//----- nvinfo : EIATTR_MAXREG_COUNT
	.align		4
        /*001c*/ 	.byte	0x03, 0x1b
        /*001e*/ 	.short	0x00ff


	//----- nvinfo : EIATTR_NUM_BARRIERS
	.align		4
        /*0020*/ 	.byte	0x02, 0x4c
        /*0022*/ 	.byte	0x01
	.zero		1


	//----- nvinfo : EIATTR_MERCURY_ISA_VERSION
	.align		4
        /*0024*/ 	.byte	0x03, 0x5f
        /*0026*/ 	.short	0x0101


	//----- nvinfo : EIATTR_COOP_GROUP_MASK_REGIDS
	.align		4
        /*0028*/ 	.byte	0x04, 0x29
        /*002a*/ 	.short	(.L_1604 - .L_1603)


	//   ....[0]....
.L_1603:
        /*002c*/ 	.word	0xffffffff


	//   ....[1]....
        /*0030*/ 	.word	0xffffffff


	//   ....[2]....
        /*0034*/ 	.word	0xffffffff


	//   ....[3]....
        /*0038*/ 	.word	0xffffffff


	//   ....[4]....
        /*003c*/ 	.word	0xffffffff


	//   ....[5]....
        /*0040*/ 	.word	0xffffffff


	//   ....[6]....
        /*0044*/ 	.word	0xffffffff


	//   ....[7]....
        /*0048*/ 	.word	0xffffffff


	//   ....[8]....
        /*004c*/ 	.word	0xffffffff


	//   ....[9]....
        /*0050*/ 	.word	0xffffffff


	//   ....[10]....
        /*0054*/ 	.word	0xffffffff


	//   ....[11]....
        /*0058*/ 	.word	0xffffffff


	//   ....[12]....
        /*005c*/ 	.word	0xffffffff


	//   ....[13]....
        /*0060*/ 	.word	0xffffffff


	//   ....[14]....
        /*0064*/ 	.word	0xffffffff


	//   ....[15]....
        /*0068*/ 	.word	0xffffffff


	//   ....[16]....
        /*006c*/ 	.word	0xffffffff


	//   ....[17]....
        /*0070*/ 	.word	0xffffffff


	//----- nvinfo : EIATTR_COOP_GROUP_INSTR_OFFSETS
	.align		4
.L_1604:
        /*0074*/ 	.byte	0x04, 0x28
        /*0076*/ 	.short	(.L_1606 - .L_1605)


	//   ....[0]....
.L_1605:
        /*0078*/ 	.word	0x0001d940


	//   ....[1]....
        /*007c*/ 	.word	0x0001d970


	//   ....[2]....
        /*0080*/ 	.word	0x0001d990


	//   ....[3]....
        /*0084*/ 	.word	0x0001d9b0


	//   ....[4]....
        /*0088*/ 	.word	0x0001d9d0


	//   ....[5]....
        /*008c*/ 	.word	0x0001de00


	//   ....[6]....
        /*0090*/ 	.word	0x0001de30


	//   ....[7]....
        /*0094*/ 	.word	0x0001de50


	//   ....[8]....
        /*0098*/ 	.word	0x0001de70


	//   ....[9]....
        /*009c*/ 	.word	0x0001dea0


	//   ....[10]....
        /*00a0*/ 	.word	0x0001e040


	//   ....[11]....
        /*00a4*/ 	.word	0x0001e080


	//   ....[12]....
        /*00a8*/ 	.word	0x0001e090


	//   ....[13]....
        /*00ac*/ 	.word	0x0001e0e0


	//   ....[14]....
        /*00b0*/ 	.word	0x0001e1a0


	//   ....[15]....
        /*00b4*/ 	.word	0x0001e1d0


	//   ....[16]....
        /*00b8*/ 	.word	0x0001e270


	//   ....[17]....
        /*00bc*/ 	.word	0x0001e2a0


	//----- nvinfo : EIATTR_VRC_CTA_INIT_COUNT
	.align		4
.L_1606:
        /*00c0*/ 	.byte	0x02, 0x4a
	.zero		1
	.zero		1


	//----- nvinfo : EIATTR_EXIT_INSTR_OFFSETS
	.align		4
        /*00c4*/ 	.byte	0x04, 0x1c
        /*00c6*/ 	.short	(.L_1608 - .L_1607)


	//   ....[0]....
.L_1607:
        /*00c8*/ 	.word	0x00000600


	//   ....[1]....
        /*00cc*/ 	.word	0x0001eb70


	//----- nvinfo : EIATTR_MAX_THREADS
	.align		4
.L_1608:
        /*00d0*/ 	.byte	0x04, 0x05
        /*00d2*/ 	.short	(.L_1610 - .L_1609)
.L_1609:
        /*00d4*/ 	.word	0x00000080
        /*00d8*/ 	.word	0x00000001
        /*00dc*/ 	.word	0x00000001


	//----- nvinfo : EIATTR_CRS_STACK_SIZE
	.align		4
.L_1610:
        /*00e0*/ 	.byte	0x04, 0x1e
        /*00e2*/ 	.short	(.L_1612 - .L_1611)
.L_1611:
        /*00e4*/ 	.word	0x00000000


	//----- nvinfo : EIATTR_CBANK_PARAM_SIZE
	.align		4
.L_1612:
        /*00e8*/ 	.byte	0x03, 0x19
        /*00ea*/ 	.short	0x00e8


	//----- nvinfo : EIATTR_PARAM_CBANK
	.align		4
        /*00ec*/ 	.byte	0x04, 0x0a
        /*00ee*/ 	.short	(.L_1614 - .L_1613)
	.align		4
.L_1613:
        /*00f0*/ 	.word	index@(.nv.constant0._ZN10layer_norm31ln_parallel_residual_fwd_kernelINS_13Kernel_traitsIf6__halffS2_fjLj4096ELj1ELj1ELj4ELj16ENS_18Kernel_traits_baseILj4096EfS2_fS2_fjLj128EEEEELb1ELb1ELb1EEEvNS_9FwdParamsE)
        /*00f4*/ 	.short	0x0380
        /*00f6*/ 	.short	0x00e8


	//----- nvinfo : EIATTR_SW_WAR
	.align		4
.L_1614:
        /*00f8*/ 	.byte	0x04, 0x36
        /*00fa*/ 	.short	(.L_1616 - .L_1615)
.L_1615:
        /*00fc*/ 	.word	0x00000008
.L_1616:


//--------------------- .nv.info._ZN10layer_norm31ln_parallel_residual_fwd_kernelINS_13Kernel_traitsI6__halfffffjLj4096ELj1ELj1ELj4ELj16ENS_18Kernel_traits_baseILj4096ES2_ffffjLj128EEEEELb0ELb0ELb0EEEvNS_9FwdParamsE --------------------------
	.section	.nv.info._ZN10layer_norm31ln_parallel_residual_fwd_kernelINS_13Kernel_traitsI6__halfffffjLj4096ELj1ELj1ELj4ELj16ENS_18Kernel_traits_baseILj4096ES2_ffffjLj128EEEEELb0ELb0ELb0EEEvNS_9FwdParamsE,"",@"SHT_CUDA_INFO"
	.sectionflags	@""
	.align	4


	//----- nvinfo : EIATTR_CUDA_API_VERSION
	.align		4
        /*0000*/ 	.byte	0x04, 0x37
        /*0002*/ 	.short	(.L_1618 - .L_1617)
.L_1617:
        /*0004*/ 	.word	0x00000082


	//----- nvinfo : EIATTR_KPARAM_INFO
	.align		4
.L_1618:
        /*0008*/ 	.byte	0x04, 0x17
        /*000a*/ 	.short	(.L_1620 - .L_1619)
.L_1619:
        /*000c*/ 	.word	0x00000000
        /*0010*/ 	.short	0x0000
        /*0012*/ 	.short	0x0000
        /*0014*/ 	.byte	0x00, 0xf0, 0xa1, 0x03


	//----- nvinfo : EIATTR_SPARSE_MMA_MASK
	.align		4
.L_1620:
        /*0018*/ 	.byte	0x03, 0x50
        /*001a*/ 	.short	0x0000


	//----- nvinfo : EIATTR_MAXREG_COUNT
	.align		4
        /*001c*/ 	.byte	0x03, 0x1b
        /*001e*/ 	.short	0x00ff


	//----- nvinfo : EIATTR_NUM_BARRIERS
	.align		4
        /*0020*/ 	.byte	0x02, 0x4c
        /*0022*/ 	.byte	0x01
	.zero		1


	//----- nvinfo : EIATTR_MERCURY_ISA_VERSION
	.align		4
        /*0024*/ 	.byte	0x03, 0x5f
        /*0026*/ 	.short	0x0101


	//----- nvinfo : EIATTR_COOP_GROUP_MASK_REGIDS
	.align		4
        /*0028*/ 	.byte	0x04, 0x29
        /*002a*/ 	.short	(.L_1622 - .L_1621)


	//   ....[0]....
.L_1621:
        /*002c*/ 	.word	0xffffffff


	//   ....[1]....
        /*0030*/ 	.word	0xffffffff


	//   ....[2]....
        /*0034*/ 	.word	0xffffffff


	//   ....[3]....
        /*0038*/ 	.word	0xffffffff


	//   ....[4]....
        /*003c*/ 	.word	0xffffffff


	//   ....[5]....
        /*0040*/ 	.word	0xffffffff


	//   ....[6]....
        /*0044*/ 	.word	0xffffffff


	//   ....[7]....
        /*0048*/ 	.word	0xffffffff


	//   ....[8]....
        /*004c*/ 	.word	0xffffffff


	//   ....[9]....
        /*0050*/ 	.word	0xffffffff


	//   ....[10]....
        /*0054*/ 	.word	0xffffffff


	//   ....[11]....
        /*0058*/ 	.word	0xffffffff


	//   ....[12]....
        /*005c*/ 	.word	0xffffffff


	//   ....[13]....
        /*0060*/ 	.word	0xffffffff


	//   ....[14]....
        /*0064*/ 	.word	0xffffffff


	//   ....[15]....
        /*0068*/ 	.word	0xffffffff


	//   ....[16]....
        /*006c*/ 	.word	0xffffffff


	//   ....[17]....
        /*0070*/ 	.word	0xffffffff


	//----- nvinfo : EIATTR_COOP_GROUP_INSTR_OFFSETS
	.align		4
.L_1622:
        /*0074*/ 	.byte	0x04, 0x28
        /*0076*/ 	.short	(.L_1624 - .L_1623)


	//   ....[0]....
.L_1623:
        /*0078*/ 	.word	0x00004790


	//   ....[1]....
        /*007c*/ 	.word	0x000047b0


	//   ....[2]....
        /*0080*/ 	.word	0x000047d0


	//   ....[3]....
        /*0084*/ 	.word	0x000047f0


	//   ....[4]....
        /*0088*/ 	.word	0x00004820


	//   ....[5]....
        /*008c*/ 	.word	0x00004cc0


	//   ....[6]....
        /*0090*/ 	.word	0x00004cf0


	//   ....[7]....
        /*0094*/ 	.word	0x00004d20


	//   ....[8]....
        /*0098*/ 	.word	0x00004d50


	//   ....[9]....
        /*009c*/ 	.word	0x00004d70


	//   ....[10]....
        /*00a0*/ 	.word	0x00004f00


	//   ....[11]....
        /*00a4*/ 	.word	0x00004f40


	//   ....[12]....
        /*00a8*/ 	.word	0x00004f50


	//   ....[13]....
        /*00ac*/ 	.word	0x00004f90


	//   ....[14]....
        /*00b0*/ 	.word	0x00005050


	//   ....[15]....
        /*00b4*/ 	.word	0x00005080


	//   ....[16]....
        /*00b8*/ 	.word	0x00005110


	//   ....[17]....
        /*00bc*/ 	.word	0x00005150


	//----- nvinfo : EIATTR_VRC_CTA_INIT_COUNT
	.align		4
.L_1624:
        /*00c0*/ 	.byte	0x02, 0x4a
	.zero		1
	.zero		1


	//----- nvinfo : EIATTR_EXIT_INSTR_OFFSETS
	.align		4
        /*00c4*/ 	.byte	0x04, 0x1c
        /*00c6*/ 	.short	(.L_1626 - .L_1625)


	//   ....[0]....
.L_1625:
        /*00c8*/ 	.word	0x00001b30


	//   ....[1]....
        /*00cc*/ 	.word	0x00006790


	//----- nvinfo : EIATTR_MAX_THREADS
	.align		4
.L_1626:
        /*00d0*/ 	.byte	0x04, 0x05
        /*00d2*/ 	.short	(.L_1628 - .L_1627)
.L_1627:
        /*00d4*/ 	.word	0x00000080
        /*00d8*/ 	.word	0x00000001
        /*00dc*/ 	.word	0x00000001


	//----- nvinfo : EIATTR_CRS_STACK_SIZE
	.align		4
.L_1628:
        /*00e0*/ 	.byte	0x04, 0x1e
        /*00e2*/ 	.short	(.L_1630 - .L_1629)
.L_1629:
        /*00e4*/ 	.word	0x00000000


	//----- nvinfo : EIATTR_CBANK_PARAM_SIZE
	.align		4
.L_1630:
        /*00e8*/ 	.byte	0x03, 0x19
        /*00ea*/ 	.short	0x00e8


	//----- nvinfo : EIATTR_PARAM_CBANK
	.align		4
        /*00ec*/ 	.byte	0x04, 0x0a
        /*00ee*/ 	.short	(.L_1632 - .L_1631)
	.align		4
.L_1631:
        /*00f0*/ 	.word	index@(.nv.constant0._ZN10layer_norm31ln_parallel_residual_fwd_kernelINS_13Kernel_traitsI6__halfffffjLj4096ELj1ELj1ELj4ELj16ENS_18Kernel_traits_baseILj4096ES2_ffffjLj128EEEEELb0ELb0ELb0EEEvNS_9FwdParamsE)
        /*00f4*/ 	.short	0x0380
        /*00f6*/ 	.short	0x00e8


	//----- nvinfo : EIATTR_SW_WAR
	.align		4
.L_1632:
        /*00f8*/ 	.byte	0x04, 0x36
        /*00fa*/ 	.short	(.L_1634 - .L_1633)
.L_1633:
        /*00fc*/ 	.word	0x00000008
.L_1634:


//--------------------- .nv.info._ZN10layer_norm31ln_parallel_residual_fwd_kernelINS_13Kernel_traitsI6__halfffffjLj4096ELj1ELj1ELj4ELj16ENS_18Kernel_traits_baseILj4096ES2_ffffjLj128EEEEELb0ELb0ELb1EEEvNS_9FwdParamsE --------------------------
	.section	.nv.info._ZN10layer_norm31ln_parallel_residual_fwd_kernelINS_13Kernel_traitsI6__halfffffjLj4096ELj1ELj1ELj4ELj16ENS_18Kernel_traits_baseILj4096ES2_ffffjLj128EEEEELb0ELb0ELb1EEEvNS_9FwdParamsE,"",@"SHT_CUDA_INFO"
	.sectionflags	@""
	.align	4


	//----- nvinfo : EIATTR_CUDA_API_VERSION
	.align		4
        /*0000*/ 	.byte	0x04, 0x37
        /*0002*/ 	.short	(.L_1636 - .L_1635)
.L_1635:
        /*0004*/ 	.word	0x00000082


	//----- nvinfo : EIATTR_KPARAM_INFO
	.align		4
.L_1636:
        /*0008*/ 	.byte	0x04, 0x17
        /*000a*/ 	.short	(.L_1638 - .L_1637)
.L_1637:
        /*000c*/ 	.word	0x00000000
        /*0010*/ 	.short	0x0000
        /*0012*/ 	.short	0x0000
        /*0014*/ 	.byte	0x00, 0xf0, 0xa1, 0x03


	//----- nvinfo : EIATTR_SPARSE_MMA_MASK
	.align		4
.L_1638:
        /*0018*/ 	.byte	0x03, 0x50
        /*001a*/ 	.short	0x0000


	//----- nvinfo : EIATTR_MAXREG_COUNT
	.align		4
        /*001c*/ 	.byte	0x03, 0x1b
        /*001e*/ 	.short	0x00ff


	//----- nvinfo : EIATTR_NUM_BARRIERS
	.align		4
        /*0020*/ 	.byte	0x02, 0x4c
        /*0022*/ 	.byte	0x01
	.zero		1


	//----- nvinfo : EIATTR_MERCURY_ISA_VERSION
	.align		4
        /*0024*/ 	.byte	0x03, 0x5f
        /*0026*/ 	.short	0x0101


	//----- nvinfo : EIATTR_COOP_GROUP_MASK_REGIDS
	.align		4
        /*0028*/ 	.byte	0x04, 0x29
        /*002a*/ 	.short	(.L_1640 - .L_1639)


	//   ....[0]....
.L_1639:
        /*002c*/ 	.word	0xffffffff


	//   ....[1]....
        /*0030*/ 	.word	0xffffffff


	//   ....[2]....
        /*0034*/ 	.word	0xffffffff


	//   ....[3]....
        /*0038*/ 	.word	0xffffffff


	//   ....[4]....
        /*003c*/ 	.word	0xffffffff


	//   ....[5]....
        /*0040*/ 	.word	0xffffffff


	//   ....[6]....
        /*0044*/ 	.word	0xffffffff


	//   ....[7]....
        /*0048*/ 	.word	0xffffffff


	//   ....[8]....
        /*004c*/ 	.word	0xffffffff


	//   ....[9]....
        /*0050*/ 	.word	0xffffffff


	//   ....[10]....
        /*0054*/ 	.word	0xffffffff


	//   ....[11]....
        /*0058*/ 	.word	0xffffffff


	//   ....[12]....
        /*005c*/ 	.word	0xffffffff


	//   ....[13]....
        /*0060*/ 	.word	0xffffffff


	//   ....[14]....
        /*0064*/ 	.word	0xffffffff


	//   ....[15]....
        /*0068*/ 	.word	0xffffffff


	//   ....[16]....
        /*006c*/ 	.word	0xffffffff


	//   ....[17]....
        /*0070*/ 	.word	0xffffffff


	//----- nvinfo : EIATTR_COOP_GROUP_INSTR_OFFSETS
	.align		4
.L_1640:
        /*0074*/ 	.byte	0x04, 0x28
        /*0076*/ 	.short	(.L_1642 - .L_1641)


	//   ....[0]....
.L_1641:
        /*0078*/ 	.word	0x00002f60


	//   ....[1]....
        /*007c*/ 	.word	0x00002f80


	//   ....[2]....
        /*0080*/ 	.word	0x00002fa0


	//   ....[3]....
        /*0084*/ 	.word	0x00002fc0


	//   ....[4]....
        /*0088*/ 	.word	0x00002fe0


	//   ....[5]....
        /*008c*/ 	.word	0x00003410


	//   ....[6]....
        /*0090*/ 	.word	0x00003430


	//   ....[7]....
        /*0094*/ 	.word	0x00003450


	//   ....[8]....
        /*0098*/ 	.word	0x00003470


	//   ....[9]....
        /*009c*/ 	.word	0x00003490


	//   ....[10]....
        /*00a0*/ 	.word	0x00003640


	//   ....[11]....
        /*00a4*/ 	.word	0x00003680


	//   ....[12]....
        /*00a8*/ 	.word	0x000036a0


	//   ....[13]....
        /*00ac*/ 	.word	0x00003700


	//   ....[14]....
        /*00b0*/ 	.word	0x00003800


	//   ....[15]....
        /*00b4*/ 	.word	0x00003830


	//   ....[16]....
        /*00b8*/ 	.word	0x000038f0


	//   ....[17]....
        /*00bc*/ 	.word	0x00003920


	//----- nvinfo : EIATTR_VRC_CTA_INIT_COUNT
	.align		4
.L_1642:
        /*00c0*/ 	.byte	0x02, 0x4a
	.zero		1
	.zero		1


	//----- nvinfo : EIATTR_EXIT_INSTR_OFFSETS
	.align		4
        /*00c4*/ 	.byte	0x04, 0x1c
        /*00c6*/ 	.short	(.L_1644 - .L_1643)


	//   ....[0]....
.L_1643:
        /*00c8*/ 	.word	0x00000b20


	//   ....[1]....
        /*00cc*/ 	.word	0x00004bd0


	//----- nvinfo : EIATTR_MAX_THREADS
	.align		4
.L_1644:
        /*00d0*/ 	.byte	0x04, 0x05
        /*00d2*/ 	.short	(.L_1646 - .L_1645)
.L_1645:
        /*00d4*/ 	.word	0x00000080
        /*00d8*/ 	.word	0x00000001
        /*00dc*/ 	.word	0x00000001


	//----- nvinfo : EIATTR_CRS_STACK_SIZE
	.align		4
.L_1646:
        /*00e0*/ 	.byte	0x04, 0x1e
        /*00e2*/ 	.short	(.L_1648 - .L_1647)
.L_1647:
        /*00e4*/ 	.word	0x00000000


	//----- nvinfo : EIATTR_CBANK_PARAM_SIZE
	.align		4
.L_1648:
        /*00e8*/ 	.byte	0x03, 0x19
        /*00ea*/ 	.short	0x00e8


	//----- nvinfo : EIATTR_PARAM_CBANK
	.align		4
        /*00ec*/ 	.byte	0x04, 0x0a
        /*00ee*/ 	.short	(.L_1650 - .L_1649)
	.align		4
.L_1649:
        /*00f0*/ 	.word	index@(.nv.constant0._ZN10layer_norm31ln_parallel_residual_fwd_kernelINS_13Kernel_traitsI6__halfffffjLj4096ELj1ELj1ELj4ELj16ENS_18Kernel_traits_baseILj4096ES2_ffffjLj128EEEEELb0ELb0ELb1EEEvNS_9FwdParamsE)
        /*00f4*/ 	.short	0x0380
        /*00f6*/ 	.short	0x00e8


	//----- nvinfo : EIATTR_SW_WAR
	.align		4
.L_1650:
        /*00f8*/ 	.byte	0x04, 0x36
        /*00fa*/ 	.short	(.L_1652 - .L_1651)
.L_1651:
        /*00fc*/ 	.word	0x00000008
.L_1652:


//--------------------- .nv.info._ZN10layer_norm31ln_parallel_residual_fwd_kernelINS_13Kernel_traitsI6__halfffffjLj4096ELj1ELj1ELj4ELj16ENS_18Kernel_traits_baseILj4096ES2_ffffjLj128EEEEELb0ELb1ELb0EEEvNS_9FwdParamsE --------------------------
	.section	.nv.info._ZN10layer_norm31ln_parallel_residual_fwd_kernelINS_13Kernel_traitsI6__halfffffjLj4096ELj1ELj1ELj4ELj16ENS_18Kernel_traits_baseILj4096ES2_ffffjLj128EEEEELb0ELb1ELb0EEEvNS_9FwdParamsE,"",@"SHT_CUDA_INFO"
	.sectionflags	@""
	.align	4


	//----- nvinfo : EIATTR_CUDA_API_VERSION
	.align		4
        /*0000*/ 	.byte	0x04, 0x37
        /*0002*/ 	.short	(.L_1654 - .L_1653)
.L_1653:
        /*0004*/ 	.word	0x00000082


	//----- nvinfo : EIATTR_KPARAM_INFO
	.align		4
.L_1654:
        /*0008*/ 	.byte	0x04, 0x17
        /*000a*/ 	.short	(.L_1656 - .L_1655)
.L_1655:
        /*000c*/ 	.word	0x00000000
        /*0010*/ 	.short	0x0000
        /*0012*/ 	.short	0x0000
        /*0014*/ 	.byte	0x00, 0xf0, 0xa1, 0x03


	//----- nvinfo : EIATTR_SPARSE_MMA_MASK
	.align		4
.L_1656:
        /*0018*/ 	.byte	0x03, 0x50
        /*001a*/ 	.short	0x0000


	//----- nvinfo : EIATTR_MAXREG_COUNT
	.align		4
        /*001c*/ 	.byte	0x03, 0x1b
        /*001e*/ 	.short	0x00ff


	//----- nvinfo : EIATTR_NUM_BARRIERS
	.align		4
        /*0020*/ 	.byte	0x02, 0x4c
        /*0022*/ 	.byte	0x01
	.zero		1


	//----- nvinfo : EIATTR_MERCURY_ISA_VERSION
	.align		4
        /*0024*/ 	.byte	0x03, 0x5f
        /*0026*/ 	.short	0x0101


	//----- nvinfo : EIATTR_COOP_GROUP_MASK_REGIDS
	.align		4
        /*0028*/ 	.byte	0x04, 0x29
        /*002a*/ 	.short	(.L_1658 - .L_1657)


	//   ....[0]....
.L_1657:
        /*002c*/ 	.word	0xffffffff


	//   ....[1]....
        /*0030*/ 	.word	0xffffffff


	//   ....[2]....
        /*0034*/ 	.word	0xffffffff


	//   ....[3]....
        /*0038*/ 	.word	0xffffffff


	//   ....[4]....
        /*003c*/ 	.word	0xffffffff


	//   ....[5]....
        /*0040*/ 	.word	0xffffffff


	//   ....[6]....
        /*0044*/ 	.word	0xffffffff


	//   ....[7]....
        /*0048*/ 	.word	0xffffffff


	//   ....[8]....
        /*004c*/ 	.word	0xffffffff


	//   ....[9]....
        /*0050*/ 	.word	0xffffffff


	//   ....[10]....
        /*0054*/ 	.word	0xffffffff


	//   ....[11]....
        /*0058*/ 	.word	0xffffffff


	//   ....[12]....
        /*005c*/ 	.word	0xffffffff


	//   ....[13]....
        /*0060*/ 	.word	0xffffffff


	//   ....[14]....
        /*0064*/ 	.word	0xffffffff


	//   ....[15]....
        /*0068*/ 	.word	0xffffffff


	//   ....[16]....
        /*006c*/ 	.word	0xffffffff


	//   ....[17]....
        /*0070*/ 	.word	0xffffffff


	//----- nvinfo : EIATTR_COOP_GROUP_INSTR_OFFSETS
	.align		4
.L_1658:
        /*0074*/ 	.byte	0x04, 0x28
        /*0076*/ 	.short	(.L_1660 - .L_1659)


	//   ....[0]....
.L_1659:
        /*0078*/ 	.word	0x000030f0


	//   ....[1]....
        /*007c*/ 	.word	0x00003110


	//   ....[2]....
        /*0080*/ 	.word	0x00003130


	//   ....[3]....
        /*0084*/ 	.word	0x00003150


	//   ....[4]....
        /*0088*/ 	.word	0x00003180


	//   ....[5]....
        /*008c*/ 	.word	0x00003630


	//   ....[6]....
        /*0090*/ 	.word	0x00003660


	//   ....[7]....
        /*0094*/ 	.word	0x00003680


	//   ....[8]....
        /*0098*/ 	.word	0x000036a0


	//   ....[9]....
        /*009c*/ 	.word	0x000036c0


	//   ....[10]....
        /*00a0*/ 	.word	0x00003850


	//   ....[11]....
        /*00a4*/ 	.word	0x00003890


	//   ....[12]....
        /*00a8*/ 	.word	0x000038a0


	//   ....[13]....
        /*00ac*/ 	.word	0x000038e0


	//   ....[14]....
        /*00b0*/ 	.word	0x000039a0


	//   ....[15]....
        /*00b4*/ 	.word	0x000039d0


	//   ....[16]....
        /*00b8*/ 	.word	0x00003a80


	//   ....[17]....
        /*00bc*/ 	.word	0x00003ab0


	//----- nvinfo : EIATTR_VRC_CTA_INIT_COUNT
	.align		4
.L_1660:
        /*00c0*/ 	.byte	0x02, 0x4a
	.zero		1
	.zero		1


	//----- nvinfo : EIATTR_EXIT_INSTR_OFFSETS
	.align		4
        /*00c4*/ 	.byte	0x04, 0x1c
        /*00c6*/ 	.short	(.L_1662 - .L_1661)


	//   ....[0]....
.L_1661:
        /*00c8*/ 	.word	0x00000850


	//   ....[1]....
        /*00cc*/ 	.word	0x000049a0


	//----- nvinfo : EIATTR_MAX_THREADS
	.align		4
.L_1662:
        /*00d0*/ 	.byte	0x04, 0x05
        /*00d2*/ 	.short	(.L_1664 - .L_1663)
.L_1663:
        /*00d4*/ 	.word	0x00000080
        /*00d8*/ 	.word	0x00000001
        /*00dc*/ 	.word	0x00000001


	//----- nvinfo : EIATTR_CRS_STACK_SIZE
	.align		4
.L_1664:
        /*00e0*/ 	.byte	0x04, 0x1e
        /*00e2*/ 	.short	(.L_1666 - .L_1665)
.L_1665:
        /*00e4*/ 	.word	0x00000000


	//----- nvinfo : EIATTR_CBANK_PARAM_SIZE
	.align		4
.L_1666:
        /*00e8*/ 	.byte	0x03, 0x19
        /*00ea*/ 	.short	0x00e8


	//----- nvinfo : EIATTR_PARAM_CBANK
	.align		4
        /*00ec*/ 	.byte	0x04, 0x0a
        /*00ee*/ 	.short	(.L_1668 - .L_1667)
	.align		4
.L_1667:
        /*00f0*/ 	.word	index@(.nv.constant0._ZN10layer_norm31ln_parallel_residual_fwd_kernelINS_13Kernel_traitsI6__halfffffjLj4096ELj1ELj1ELj4ELj16ENS_18Kernel_traits_baseILj4096ES2_ffffjLj128EEEEELb0ELb1ELb0EEEvNS_9FwdParamsE)
        /*00f4*/ 	.short	0x0380
        /*00f6*/ 	.short	0x00e8


	//----- nvinfo : EIATTR_SW_WAR
	.align		4
.L_1668:
        /*00f8*/ 	.byte	0x04, 0x36
        /*00fa*/ 	.short	(.L_1670 - .L_1669)
.L_1669:
        /*00fc*/ 	.word	0x00000008
.L_1670:


//--------------------- .nv.info._ZN10layer_norm31ln_parallel_residual_fwd_kernelINS_13Kernel_traitsI6__halfffffjLj4096ELj1ELj1ELj4ELj16ENS_18Kernel_traits_baseILj4096ES2_ffffjLj128EEEEELb0ELb1ELb1EEEvNS_9FwdParamsE --------------------------
	.section	.nv.info._ZN10layer_norm31ln_parallel_residual_fwd_kernelINS_13Kernel_traitsI6__halfffffjLj4096ELj1ELj1ELj4ELj16ENS_18Kernel_traits_baseILj4096ES2_ffffjLj128EEEEELb0ELb1ELb1EEEvNS_9FwdParamsE,"",@"SHT_CUDA_INFO"
	.sectionflags	@""
	.align	4


	//----- nvinfo : EIATTR_CUDA_API_VERSION
	.align		4
        /*0000*/ 	.byte	0x04, 0x37
        /*0002*/ 	.short	(.L_1672 - .L_1671)
.L_1671:
        /*0004*/ 	.word	0x00000082


	//----- nvinfo : EIATTR_KPARAM_INFO
	.align		4
.L_1672:
        /*0008*/ 	.byte	0x04, 0x17
        /*000a*/ 	.short	(.L_1674 - .L_1673)
.L_1673:
        /*000c*/ 	.word	0x00000000
        /*0010*/ 	.short	0x0000
        /*0012*/ 	.short	0x0000
        /*0014*/ 	.byte	0x00, 0xf0, 0xa1, 0x03


	//----- nvinfo : EIATTR_SPARSE_MMA_MASK
	.align		4
.L_1674:
        /*0018*/ 	.byte	0x03, 0x50
        /*001a*/ 	.short	0x0000


	//----- nvinfo : EIATTR_MAXREG_COUNT
	.align		4
        /*001c*/ 	.byte	0x03, 0x1b
        /*001e*/ 	.short	0x00ff


	//----- nvinfo : EIATTR_NUM_BARRIERS
	.align		4
        /*0020*/ 	.byte	0x02, 0x4c
        /*0022*/ 	.byte	0x01
	.zero		1


	//----- nvinfo : EIATTR_MERCURY_ISA_VERSION
	.align		4
        /*0024*/ 	.byte	0x03, 0x5f
        /*0026*/ 	.short	0x0101


	//----- nvinfo : EIATTR_COOP_GROUP_MASK_REGIDS
	.align		4
        /*0028*/ 	.byte	0x04, 0x29
        /*002a*/ 	.short	(.L_1676 - .L_1675)


	//   ....[0]....
.L_1675:
        /*002c*/ 	.word	0xffffffff


	//   ....[1]....
        /*0030*/ 	.word	0xffffffff


	//   ....[2]....
        /*0034*/ 	.word	0xffffffff


	//   ....[3]....
        /*0038*/ 	.word	0xffffffff


	//   ....[4]....
        /*003c*/ 	.word	0xffffffff


	//   ....[5]....
        /*0040*/ 	.word	0xffffffff


	//   ....[6]....
        /*0044*/ 	.word	0xffffffff


	//   ....[7]....
        /*0048*/ 	.word	0xffffffff


	//   ....[8]....
        /*004c*/ 	.word	0xffffffff


	//   ....[9]....
        /*0050*/ 	.word	0xffffffff


	//   ....[10]....
        /*0054*/ 	.word	0xffffffff


	//   ....[11]....
        /*0058*/ 	.word	0xffffffff


	//   ....[12]....
        /*005c*/ 	.word	0xffffffff


	//   ....[13]....
        /*0060*/ 	.word	0xffffffff


	//   ....[14]....
        /*0064*/ 	.word	0xffffffff


	//   ....[15]....
        /*0068*/ 	.word	0xffffffff


	//   ....[16]....
        /*006c*/ 	.word	0xffffffff


	//   ....[17]....
        /*0070*/ 	.word	0xffffffff


	//----- nvinfo : EIATTR_COOP_GROUP_INSTR_OFFSETS
	.align		4
.L_1676:
        /*0074*/ 	.byte	0x04, 0x28
        /*0076*/ 	.short	(.L_1678 - .L_1677)


	//   ....[0]....
.L_1677:
        /*0078*/ 	.word	0x00002530


	//   ....[1]....
        /*007c*/ 	.word	0x00002550


	//   ....[2]....
        /*0080*/ 	.word	0x00002570


	//   ....[3]....
        /*0084*/ 	.word	0x00002590


	//   ....[4]....
        /*0088*/ 	.word	0x000025c0


	//   ....[5]....
        /*008c*/ 	.word	0x00002a00


	//   ....[6]....
        /*0090*/ 	.word	0x00002a20


	//   ....[7]....
        /*0094*/ 	.word	0x00002a40


	//   ....[8]....
        /*0098*/ 	.word	0x00002a70


	//   ....[9]....
        /*009c*/ 	.word	0x00002ab0


	//   ....[10]....
        /*00a0*/ 	.word	0x00002c60


	//   ....[11]....
        /*00a4*/ 	.word	0x00002ca0


	//   ....[12]....
        /*00a8*/ 	.word	0x00002cf0


	//   ....[13]....
        /*00ac*/ 	.word	0x00002d60


	//   ....[14]....
        /*00b0*/ 	.word	0x00002db0


	//   ....[15]....
        /*00b4*/ 	.word	0x00002de0


	//   ....[16]....
        /*00b8*/ 	.word	0x00002ed0


	//   ....[17]....
        /*00bc*/ 	.word	0x00002ee0


	//----- nvinfo : EIATTR_VRC_CTA_INIT_COUNT
	.align		4
.L_1678:
        /*00c0*/ 	.byte	0x02, 0x4a
	.zero		1
	.zero		1


	//----- nvinfo : EIATTR_EXIT_INSTR_OFFSETS
	.align		4
        /*00c4*/ 	.byte	0x04, 0x1c
        /*00c6*/ 	.short	(.L_1680 - .L_1679)


	//   ....[0]....
.L_1679:
        /*00c8*/ 	.word	0x00000360


	//   ....[1]....
        /*00cc*/ 	.word	0x00003750


	//----- nvinfo : EIATTR_MAX_THREADS
	.align		4
.L_1680:
        /*00d0*/ 	.byte	0x04, 0x05
        /*00d2*/ 	.short	(.L_1682 - .L_1681)
.L_1681:
        /*00d4*/ 	.word	0x00000080
        /*00d8*/ 	.word	0x00000001
        /*00dc*/ 	.word	0x00000001


	//----- nvinfo : EIATTR_CRS_STACK_SIZE
	.align		4
.L_1682:
        /*00e0*/ 	.byte	0x04, 0x1e
        /*00e2*/ 	.short	(.L_1684 - .L_1683)
.L_1683:
        /*00e4*/ 	.word	0x00000000


	//----- nvinfo : EIATTR_CBANK_PARAM_SIZE
	.align		4
.L_1684:
        /*00e8*/ 	.byte	0x03, 0x19
        /*00ea*/ 	.short	0x00e8


	//----- nvinfo : EIATTR_PARAM_CBANK
	.align		4
        /*00ec*/ 	.byte	0x04, 0x0a
        /*00ee*/ 	.short	(.L_1686 - .L_1685)
	.align		4
.L_1685:
        /*00f0*/ 	.word	index@(.nv.constant0._ZN10layer_norm31ln_parallel_residual_fwd_kernelINS_13Kernel_traitsI6__halfffffjLj4096ELj1ELj1ELj4ELj16ENS_18Kernel_traits_baseILj4096ES2_ffffjLj128EEEEELb0ELb1ELb1EEEvNS_9FwdParamsE)
        /*00f4*/ 	.short	0x0380
        /*00f6*/ 	.short	0x00e8


	//----- nvinfo : EIATTR_SW_WAR
	.align		4
.L_1686:
        /*00f8*/ 	.byte	0x04, 0x36
        /*00fa*/ 	.short	(.L_1688 - .L_1687)
.L_1687:
        /*00fc*/ 	.word	0x00000008
.L_1688:


//--------------------- .nv.info._ZN10layer_norm31ln_parallel_residual_fwd_kernelINS_13Kernel_traitsI6__halfffffjLj4096ELj1ELj1ELj4ELj16ENS_18Kernel_traits_baseILj4096ES2_ffffjLj128EEEEELb1ELb0ELb0EEEvNS_9FwdParamsE --------------------------
	.section	.nv.info._ZN10layer_norm31ln_parallel_residual_fwd_kernelINS_13Kernel_traitsI6__halfffffjLj4096ELj1ELj1ELj4ELj16ENS_18Kernel_traits_baseILj4096ES2_ffffjLj128EEEEELb1ELb0ELb0EEEvNS_9FwdParamsE,"",@"SHT_CUDA_INFO"
	.sectionflags	@""
	.align	4


	//----- nvinfo : EIATTR_CUDA_API_VERSION
	.align		4
        /*0000*/ 	.byte	0x04, 0x37
        /*0002*/ 	.short	(.L_1690 - .L_1689)
.L_1689:
        /*0004*/ 	.word	0x00000082


	//----- nvinfo : EIATTR_KPARAM_INFO
	.align		4
.L_1690:
        /*0008*/ 	.byte	0x04, 0x17
        /*000a*/ 	.short	(.L_1692 - .L_1691)
.L_1691:
        /*000c*/ 	.word	0x00000000
        /*0010*/ 	.short	0x0000
        /*0012*/ 	.short	0x0000
        /*0014*/ 	.byte	0x00, 0xf0, 0xa1, 0x03


	//----- nvinfo : EIATTR_SPARSE_MMA_MASK
	.align		4
.L_1692:
        /*0018*/ 	.byte	0x03, 0x50
        /*001a*/ 	.short	0x0000


	//----- nvinfo : EIATTR_MAXREG_COUNT
	.align		4
        /*001c*/ 	.byte	0x03, 0x1b
        /*001e*/ 	.short	0x00ff


	//----- nvinfo : EIATTR_NUM_BARRIERS
	.align		4
        /*0020*/ 	.byte	0x02, 0x4c
        /*0022*/ 	.byte	0x01
	.zero		1


	//----- nvinfo : EIATTR_MERCURY_ISA_VERSION
	.align		4
        /*0024*/ 	.byte	0x03, 0x5f
        /*0026*/ 	.short	0x0101


	//----- nvinfo : EIATTR_COOP_GROUP_MASK_REGIDS
	.align		4
        /*0028*/ 	.byte	0x04, 0x29
        /*002a*/ 	.short	(.L_1694 - .L_1693)


	//   ....[0]....
.L_1693:
        /*002c*/ 	.word	0xffffffff


	//   ....[1]....
        /*0030*/ 	.word	0xffffffff


	//   ....[2]....
        /*0034*/ 	.word	0xffffffff


	//   ....[3]....
        /*0038*/ 	.word	0xffffffff


	//   ....[4]....
        /*003c*/ 	.word	0xffffffff


	//   ....[5]....
        /*0040*/ 	.word	0xffffffff


	//   ....[6]....
        /*0044*/ 	.word	0xffffffff


	//   ....[7]....
        /*0048*/ 	.word	0xffffffff


	//   ....[8]....
        /*004c*/ 	.word	0xffffffff


	//   ....[9]....
        /*0050*/ 	.word	0xffffffff


	//   ....[10]....
        /*0054*/ 	.word	0xffffffff


	//   ....[11]....
        /*0058*/ 	.word	0xffffffff


	//   ....[12]....
        /*005c*/ 	.word	0xffffffff


	//   ....[13]....
        /*0060*/ 	.word	0xffffffff


	//   ....[14]....
        /*0064*/ 	.word	0xffffffff


	//   ....[15]....
        /*0068*/ 	.word	0xffffffff


	//   ....[16]....
        /*006c*/ 	.word	0xffffffff


	//   ....[17]....
        /*0070*/ 	.word	0xffffffff


	//----- nvinfo : EIATTR_COOP_GROUP_INSTR_OFFSETS
	.align		4
.L_1694:
        /*0074*/ 	.byte	0x04, 0x28
        /*0076*/ 	.short	(.L_1696 - .L_1695)


	//   ....[0]....
.L_1695:
        /*0078*/ 	.word	0x00028b10


	//   ....[1]....
        /*007c*/ 	.word	0x00028b30


	//   ....[2]....
        /*0080*/ 	.word	0x00028b50


	//   ....[3]....
        /*0084*/ 	.word	0x00028b70


	//   ....[4]....
        /*0088*/ 	.word	0x00028b90


	//   ....[5]....
        /*008c*/ 	.word	0x00028fe0


	//   ....[6]....
        /*0090*/ 	.word	0x00029000


	//   ....[7]....
        /*0094*/ 	.word	0x00029030


	//   ....[8]....
        /*0098*/ 	.word	0x00029070


	//   ....[9]....
        /*009c*/ 	.word	0x000290a0


	//   ....[10]....
        /*00a0*/ 	.word	0x00029230


	//   ....[11]....
        /*00a4*/ 	.word	0x00029270


	//   ....[12]....
        /*00a8*/ 	.word	0x00029280


	//   ....[13]....
        /*00ac*/ 	.word	0x000292c0


	//   ....[14]....
        /*00b0*/ 	.word	0x00029380


	//   ....[15]....
        /*00b4*/ 	.word	0x000293b0


	//   ....[16]....
        /*00b8*/ 	.word	0x00029450


	//   ....[17]....
        /*00bc*/ 	.word	0x00029480


	//----- nvinfo : EIATTR_VRC_CTA_INIT_COUNT
	.align		4
.L_1696:
        /*00c0*/ 	.byte	0x02, 0x4a
	.zero		1
	.zero		1


	//----- nvinfo : EIATTR_EXIT_INSTR_OFFSETS
	.align		4
        /*00c4*/ 	.byte	0x04, 0x1c
        /*00c6*/ 	.short	(.L_1698 - .L_1697)


	//   ....[0]....
.L_1697:
        /*00c8*/ 	.word	0x00001c60


	//   ....[1]....
        /*00cc*/ 	.word	0x0002ab00


	//----- nvinfo : EIATTR_MAX_THREADS
	.align		4
.L_1698:
        /*00d0*/ 	.byte	0x04, 0x05
        /*00d2*/ 	.short	(.L_1700 - .L_1699)
.L_1699:
        /*00d4*/ 	.word	0x00000080
        /*00d8*/ 	.word	0x00000001
        /*00dc*/ 	.word	0x00000001


	//----- nvinfo : EIATTR_CRS_STACK_SIZE
	.align		4
.L_1700:
        /*00e0*/ 	.byte	0x04, 0x1e
        /*00e2*/ 	.short	(.L_1702 - .L_1701)
.L_1701:
        /*00e4*/ 	.word	0x00000000


	//----- nvinfo : EIATTR_CBANK_PARAM_SIZE
	.align		4
.L_1702:
        /*00e8*/ 	.byte	0x03, 0x19
        /*00ea*/ 	.short	0x00e8


	//----- nvinfo : EIATTR_PARAM_CBANK
	.align		4
        /*00ec*/ 	.byte	0x04, 0x0a
        /*00ee*/ 	.short	(.L_1704 - .L_1703)
	.align		4
.L_1703:
        /*00f0*/ 	.word	index@(.nv.constant0._ZN10layer_norm31ln_parallel_residual_fwd_kernelINS_13Kernel_traitsI6__halfffffjLj4096ELj1ELj1ELj4ELj16ENS_18Kernel_traits_baseILj4096ES2_ffffjLj128EEEEELb1ELb0ELb0EEEvNS_9FwdParamsE)
        /*00f4*/ 	.short	0x0380
        /*00f6*/ 	.short	0x00e8


	//----- nvinfo : EIATTR_SW_WAR
	.align		4
.L_1704:
        /*00f8*/ 	.byte	0x04, 0x36
        /*00fa*/ 	.short	(.L_1706 - .L_1705)
.L_1705:
        /*00fc*/ 	.word	0x00000008
.L_1706:


//--------------------- .nv.info._ZN10layer_norm31ln_parallel_residual_fwd_kernelINS_13Kernel_traitsI6__halfffffjLj4096ELj1ELj1ELj4ELj16ENS_18Kernel_traits_baseILj4096ES2_ffffjLj128EEEEELb1ELb0ELb1EEEvNS_9FwdParamsE --------------------------
	.section	.nv.info._ZN10layer_norm31ln_parallel_residual_fwd_kernelINS_13Kernel_traitsI6__halfffffjLj4096ELj1ELj1ELj4ELj16ENS_18Kernel_traits_baseILj4096ES2_ffffjLj128EEEEELb1ELb0ELb1EEEvNS_9FwdParamsE,"",@"SHT_CUDA_INFO"
	.sectionflags	@""
	.align	4


	//----- nvinfo : EIATTR_CUDA_API_VERSION
	.align		4
        /*0000*/ 	.byte	0x04, 0x37
        /*0002*/ 	.short	(.L_1708 - .L_1707)
.L_1707:
        /*0004*/ 	.word	0x00000082


	//----- nvinfo : EIATTR_KPARAM_INFO
	.align		4
.L_1708:
        /*0008*/ 	.byte	0x04, 0x17
        /*000a*/ 	.short	(.L_1710 - .L_1709)
.L_1709:
        /*000c*/ 	.word	0x00000000
        /*0010*/ 	.short	0x0000
        /*0012*/ 	.short	0x0000
        /*0014*/ 	.byte	0x00, 0xf0, 0xa1, 0x03


	//----- nvinfo : EIATTR_SPARSE_MMA_MASK
	.align		4
.L_1710:
        /*0018*/ 	.byte	0x03, 0x50
        /*001a*/ 	.short	0x0000


	//----- nvinfo : EIATTR_MAXREG_COUNT
	.align		4
        /*001c*/ 	.byte	0x03, 0x1b
        /*001e*/ 	.short	0x00ff


	//----- nvinfo : EIATTR_NUM_BARRIERS
	.align		4
        /*0020*/ 	.byte	0x02, 0x4c
        /*0022*/ 	.byte	0x01
	.zero		1


	//----- nvinfo : EIATTR_MERCURY_ISA_VERSION
	.align		4
        /*0024*/ 	.byte	0x03, 0x5f
        /*0026*/ 	.short	0x0101


	//----- nvinfo : EIATTR_COOP_GROUP_MASK_REGIDS
	.align		4
        /*0028*/ 	.byte	0x04, 0x29
        /*002a*/ 	.short	(.L_1712 - .L_1711)


	//   ....[0]....
.L_1711:
        /*002c*/ 	.word	0xffffffff


	//   ....[1]....
        /*0030*/ 	.word	0xffffffff


	//   ....[2]....
        /*0034*/ 	.word	0xffffffff


	//   ....[3]....
        /*0038*/ 	.word	0xffffffff


	//   ....[4]....
        /*003c*/ 	.word	0xffffffff


	//   ....[5]....
        /*0040*/ 	.word	0xffffffff


	//   ....[6]....
        /*0044*/ 	.word	0xffffffff


	//   ....[7]....
        /*0048*/ 	.word	0xffffffff


	//   ....[8]....
        /*004c*/ 	.word	0xffffffff


	//   ....[9]....
        /*0050*/ 	.word	0xffffffff


	//   ....[10]....
        /*0054*/ 	.word	0xffffffff


	//   ....[11]....
        /*0058*/ 	.word	0xffffffff


	//   ....[12]....
        /*005c*/ 	.word	0xffffffff


	//   ....[13]....
        /*0060*/ 	.word	0xffffffff


	//   ....[14]....
        /*0064*/ 	.word	0xffffffff


	//   ....[15]....
        /*0068*/ 	.word	0xffffffff


	//   ....[16]....
        /*006c*/ 	.word	0xffffffff


	//   ....[17]....
        /*0070*/ 	.word	0xffffffff


	//----- nvinfo : EIATTR_COOP_GROUP_INSTR_OFFSETS
	.align		4
.L_1712:
        /*0074*/ 	.byte	0x04, 0x28
        /*0076*/ 	.short	(.L_1714 - .L_1713)


	//   ....[0]....
.L_1713:
        /*0078*/ 	.word	0x0001e720


	//   ....[1]....
        /*007c*/ 	.word	0x0001e740


	//   ....[2]....
        /*0080*/ 	.word	0x0001e760


	//   ....[3]....
        /*0084*/ 	.word	0x0001e780


	//   ....[4]....
        /*0088*/ 	.word	0x0001e7a0


	//   ....[5]....
        /*008c*/ 	.word	0x0001ebd0


	//   ....[6]....
        /*0090*/ 	.word	0x0001ebf0


	//   ....[7]....
        /*0094*/ 	.word	0x0001ec20


	//   ....[8]....
        /*0098*/ 	.word	0x0001ec40


	//   ....[9]....
        /*009c*/ 	.word	0x0001ec80


	//   ....[10]....
        /*00a0*/ 	.word	0x0001ed00


	//   ....[11]....
        /*00a4*/ 	.word	0x0001ed60


	//   ....[12]....
        /*00a8*/ 	.word	0x0001eda0


	//   ....[13]....
        /*00ac*/ 	.word	0x0001ee20


	//   ....[14]....
        /*00b0*/ 	.word	0x0001ee40


	//   ....[15]....
        /*00b4*/ 	.word	0x0001eea0


	//   ....[16]....
        /*00b8*/ 	.word	0x0001ef00


	//   ....[17]....
        /*00bc*/ 	.word	0x0001ef40


	//----- nvinfo : EIATTR_VRC_CTA_INIT_COUNT
	.align		4
.L_1714:
        /*00c0*/ 	.byte	0x02, 0x4a
	.zero		1
	.zero		1


	//----- nvinfo : EIATTR_EXIT_INSTR_OFFSETS
	.align		4
        /*00c4*/ 	.byte	0x04, 0x1c
        /*00c6*/ 	.short	(.L_1716 - .L_1715)


	//   ....[0]....
.L_1715:
        /*00c8*/ 	.word	0x00000d30


	//   ....[1]....
        /*00cc*/ 	.word	0x00020270


	//----- nvinfo : EIATTR_MAX_THREADS
	.align		4
.L_1716:
        /*00d0*/ 	.byte	0x04, 0x05
        /*00d2*/ 	.short	(.L_1718 - .L_1717)
.L_1717:
        /*00d4*/ 	.word	0x00000080
        /*00d8*/ 	.word	0x00000001
        /*00dc*/ 	.word	0x00000001


	//----- nvinfo : EIATTR_CBANK_PARAM_SIZE
	.align		4
.L_1718:
        /*00e0*/ 	.byte	0x03, 0x19
        /*00e2*/ 	.short	0x00e8


	//----- nvinfo : EIATTR_PARAM_CBANK
	.align		4
        /*00e4*/ 	.byte	0x04, 0x0a
        /*00e6*/ 	.short	(.L_1720 - .L_1719)
	.align		4
.L_1719:
        /*00e8*/ 	.word	index@(.nv.constant0._ZN10layer_norm31ln_parallel_residual_fwd_kernelINS_13Kernel_traitsI6__halfffffjLj4096ELj1ELj1ELj4ELj16ENS_18Kernel_traits_baseILj4096ES2_ffffjLj128EEEEELb1ELb0ELb1EEEvNS_9FwdParamsE)
        /*00ec*/ 	.short	0x0380
        /*00ee*/ 	.short	0x00e8


	//----- nvinfo : EIATTR_SW_WAR
	.align		4
.L_1720:
        /*00f0*/ 	.byte	0x04, 0x36
        /*00f2*/ 	.short	(.L_1722 - .L_1721)
.L_1721:
        /*00f4*/ 	.word	0x00000008
.L_1722:


//--------------------- .nv.info._ZN10layer_norm31ln_parallel_residual_fwd_kernelINS_13Kernel_traitsI6__halfffffjLj4096ELj1ELj1ELj4ELj16ENS_18Kernel_traits_baseILj4096ES2_ffffjLj128EEEEELb1ELb1ELb0EEEvNS_9FwdParamsE --------------------------
	.section	.nv.info._ZN10layer_norm31ln_parallel_residual_fwd_kernelINS_13Kernel_traitsI6__halfffffjLj4096ELj1ELj1ELj4ELj16ENS_18Kernel_traits_baseILj4096ES2_ffffjLj128EEEEELb1ELb1ELb0EEEvNS_9FwdParamsE,"",@"SHT_CUDA_INFO"
	.sectionflags	@""
	.align	4


	//----- nvinfo : EIATTR_CUDA_API_VERSION
	.align		4
        /*0000*/ 	.byte	0x04, 0x37
        /*0002*/ 	.short	(.L_1724 - .L_1723)
.L_1723:
        /*0004*/ 	.word	0x00000082


	//----- nvinfo : EIATTR_KPARAM_INFO
	.align		4
.L_1724:
        /*0008*/ 	.byte	0x04, 0x17
        /*000a*/ 	.short	(.L_1726 - .L_1725)
.L_1725:
        /*000c*/ 	.word	0x00000000
        /*0010*/ 	.short	0x0000
        /*0012*/ 	.short	0x0000
        /*0014*/ 	.byte	0x00, 0xf0, 0xa1, 0x03


	//----- nvinfo : EIATTR_SPARSE_MMA_MASK
	.align		4
.L_1726:
        /*0018*/ 	.byte	0x03, 0x50
        /*001a*/ 	.short	0x0000


	//----- nvinfo : EIATTR_MAXREG_COUNT
	.align		4
        /*001c*/ 	.byte	0x03, 0x1b
        /*001e*/ 	.short	0x00ff


	//----- nvinfo : EIATTR_NUM_BARRIERS
	.align		4
        /*0020*/ 	.byte	0x02, 0x4c
        /*0022*/ 	.byte	0x01
	.zero		1


	//----- nvinfo : EIATTR_MERCURY_ISA_VERSION
	.align		4
        /*0024*/ 	.byte	0x03, 0x5f
        /*0026*/ 	.short	0x0101


	//----- nvinfo : EIATTR_COOP_GROUP_MASK_REGIDS
	.align		4
        /*0028*/ 	.byte	0x04, 0x29
        /*002a*/ 	.short	(.L_1728 - .L_1727)


	//   ....[0]....
.L_1727:
        /*002c*/ 	.word	0xffffffff


	//   ....[1]....
        /*0030*/ 	.word	0xffffffff


	//   ....[2]....
        /*0034*/ 	.word	0xffffffff


	//   ....[3]....
        /*0038*/ 	.word	0xffffffff


	//   ....[4]....
        /*003c*/ 	.word	0xffffffff


	//   ....[5]....
        /*0040*/ 	.word	0xffffffff


	//   ....[6]....
        /*0044*/ 	.word	0xffffffff


	//   ....[7]....
        /*0048*/ 	.word	0xffffffff


	//   ....[8]....
        /*004c*/ 	.word	0xffffffff


	//   ....[9]....
        /*0050*/ 	.word	0xffffffff


	//   ....[10]....
        /*0054*/ 	.word	0xffffffff


	//   ....[11]....
        /*0058*/ 	.word	0xffffffff


	//   ....[12]....
        /*005c*/ 	.word	0xffffffff


	//   ....[13]....
        /*0060*/ 	.word	0xffffffff


	//   ....[14]....
        /*0064*/ 	.word	0xffffffff


	//   ....[15]....
        /*0068*/ 	.word	0xffffffff


	//   ....[16]....
        /*006c*/ 	.word	0xffffffff


	//   ....[17]....
        /*0070*/ 	.word	0xffffffff


	//----- nvinfo : EIATTR_COOP_GROUP_INSTR_OFFSETS
	.align		4
.L_1728:
        /*0074*/ 	.byte	0x04, 0x28
        /*0076*/ 	.short	(.L_1730 - .L_1729)


	//   ....[0]....
.L_1729:
        /*0078*/ 	.word	0x00020150


	//   ....[1]....
        /*007c*/ 	.word	0x00020170


	//   ....[2]....
        /*0080*/ 	.word	0x00020190


	//   ....[3]....
        /*0084*/ 	.word	0x000201b0


	//   ....[4]....
        /*0088*/ 	.word	0x000201d0


	//   ....[5]....
        /*008c*/ 	.word	0x00020660


	//   ....[6]....
        /*0090*/ 	.word	0x00020680


	//   ....[7]....
        /*0094*/ 	.word	0x000206a0


	//   ....[8]....
        /*0098*/ 	.word	0x000206c0


	//   ....[9]....
        /*009c*/ 	.word	0x000206e0


	//   ....[10]....
        /*00a0*/ 	.word	0x00020870


	//   ....[11]....
        /*00a4*/ 	.word	0x000208a0


	//   ....[12]....
        /*00a8*/ 	.word	0x000208b0


	//   ....[13]....
        /*00ac*/ 	.word	0x000208f0


	//   ....[14]....
        /*00b0*/ 	.word	0x000209e0


	//   ....[15]....
        /*00b4*/ 	.word	0x00020a00


	//   ....[16]....
        /*00b8*/ 	.word	0x00020a90


	//   ....[17]....
        /*00bc*/ 	.word	0x00020ac0


	//----- nvinfo : EIATTR_VRC_CTA_INIT_COUNT
	.align		4
.L_1730:
        /*00c0*/ 	.byte	0x02, 0x4a
	.zero		1
	.zero		1


	//----- nvinfo : EIATTR_EXIT_INSTR_OFFSETS
	.align		4
        /*00c4*/ 	.byte	0x04, 0x1c
        /*00c6*/ 	.short	(.L_1732 - .L_1731)


	//   ....[0]....
.L_1731:
        /*00c8*/ 	.word	0x00000ad0


	//   ....[1]....
        /*00cc*/ 	.word	0x00021950


	//----- nvinfo : EIATTR_MAX_THREADS
	.align		4
.L_1732:
        /*00d0*/ 	.byte	0x04, 0x05
        /*00d2*/ 	.short	(.L_1734 - .L_1733)
.L_1733:
        /*00d4*/ 	.word	0x00000080
        /*00d8*/ 	.word	0x00000001
        /*00dc*/ 	.word	0x00000001


	//----- nvinfo : EIATTR_CRS_STACK_SIZE
	.align		4
.L_1734:
        /*00e0*/ 	.byte	0x04, 0x1e
        /*00e2*/ 	.short	(.L_1736 - .L_1735)
.L_1735:
        /*00e4*/ 	.word	0x00000000


	//----- nvinfo : EIATTR_CBANK_PARAM_SIZE
	.align		4
.L_1736:
        /*00e8*/ 	.byte	0x03, 0x19
        /*00ea*/ 	.short	0x00e8


	//----- nvinfo : EIATTR_PARAM_CBANK
	.align		4
        /*00ec*/ 	.byte	0x04, 0x0a
        /*00ee*/ 	.short	(.L_1738 - .L_1737)
	.align		4
.L_1737:
        /*00f0*/ 	.word	index@(.nv.constant0._ZN10layer_norm31ln_parallel_residual_fwd_kernelINS_13Kernel_traitsI6__halfffffjLj4096ELj1ELj1ELj4ELj16ENS_18Kernel_traits_baseILj4096ES2_ffffjLj128EEEEELb1ELb1ELb0EEEvNS_9FwdParamsE)
        /*00f4*/ 	.short	0x0380
        /*00f6*/ 	.short	0x00e8


	//----- nvinfo : EIATTR_SW_WAR
	.align		4
.L_1738:
        /*00f8*/ 	.byte	0x04, 0x36
        /*00fa*/ 	.short	(.L_1740 - .L_1739)
.L_1739:
        /*00fc*/ 	.word	0x00000008
.L_1740:


//--------------------- .nv.info._ZN10layer_norm31ln_parallel_residual_fwd_kernelINS_13Kernel_traitsI6__halfffffjLj4096ELj1ELj1ELj4ELj16ENS_18Kernel_traits_baseILj4096ES2_ffffjLj128EEEEELb1ELb1ELb1EEEvNS_9FwdParamsE --------------------------
	.section	.nv.info._ZN10layer_norm31ln_parallel_residual_fwd_kernelINS_13Kernel_traitsI6__halfffffjLj4096ELj1ELj1ELj4ELj16ENS_18Kernel_traits_baseILj4096ES2_ffffjLj128EEEEELb1ELb1ELb1EEEvNS_9FwdParamsE,"",@"SHT_CUDA_INFO"
	.sectionflags	@""
	.align	4


	//----- nvinfo : EIATTR_CUDA_API_VERSION
	.align		4
        /*0000*/ 	.byte	0x04, 0x37
        /*0002*/ 	.short	(.L_1742 - .L_1741)
.L_1741:
        /*0004*/ 	.word	0x00000082


	//----- nvinfo : EIATTR_KPARAM_INFO
	.align		4
.L_1742:
        /*0008*/ 	.byte	0x04, 0x17
        /*000a*/ 	.short	(.L_1744 - .L_1743)
.L_1743:
        /*000c*/ 	.word	0x00000000
        /*0010*/ 	.short	0x0000
        /*0012*/ 	.short	0x0000
        /*0014*/ 	.byte	0x00, 0xf0, 0xa1, 0x03


	//----- nvinfo : EIATTR_SPARSE_MMA_MASK
	.align		4
.L_1744:
        /*0018*/ 	.byte	0x03, 0x50
        /*001a*/ 	.short	0x0000


	//----- nvinfo : EIATTR_MAXREG_COUNT
	.align		4
        /*001c*/ 	.byte	0x03, 0x1b
        /*001e*/ 	.short	0x00ff


	//----- nvinfo : EIATTR_NUM_BARRIERS
	.align		4
        /*0020*/ 	.byte	0x02, 0x4c
        /*0022*/ 	.byte	0x01
	.zero		1


	//----- nvinfo : EIATTR_MERCURY_ISA_VERSION
	.align		4
        /*0024*/ 	.byte	0x03, 0x5f
        /*0026*/ 	.short	0x0101


	//----- nvinfo : EIATTR_COOP_GROUP_MASK_REGIDS
	.align		4
        /*0028*/ 	.byte	0x04, 0x29
        /*002a*/ 	.short	(.L_1746 - .L_1745)


	//   ....[0]....
.L_1745:
        /*002c*/ 	.word	0xffffffff


	//   ....[1]....
        /*0030*/ 	.word	0xffffffff


	//   ....[2]....
        /*0034*/ 	.word	0xffffffff


	//   ....[3]....
        /*0038*/ 	.word	0xffffffff


	//   ....[4]....
        /*003c*/ 	.word	0xffffffff


	//   ....[5]....
        /*0040*/ 	.word	0xffffffff


	//   ....[6]....
        /*0044*/ 	.word	0xffffffff


	//   ....[7]....
        /*0048*/ 	.word	0xffffffff


	//   ....[8]....
        /*004c*/ 	.word	0xffffffff


	//   ....[9]....
        /*0050*/ 	.word	0xffffffff


	//   ....[10]....
        /*0054*/ 	.word	0xffffffff


	//   ....[11]....
        /*0058*/ 	.word	0xffffffff


	//   ....[12]....
        /*005c*/ 	.word	0xffffffff


	//   ....[13]....
        /*0060*/ 	.word	0xffffffff


	//   ....[14]....
        /*0064*/ 	.word	0xffffffff


	//   ....[15]....
        /*0068*/ 	.word	0xffffffff


	//   ....[16]....
        /*006c*/ 	.word	0xffffffff


	//   ....[17]....
        /*0070*/ 	.word	0xffffffff


	//----- nvinfo : EIATTR_COOP_GROUP_INSTR_OFFSETS
	.align		4
.L_1746:
        /*0074*/ 	.byte	0x04, 0x28
        /*0076*/ 	.short	(.L_1748 - .L_1747)


	//   ....[0]....
.L_1747:
        /*0078*/ 	.word	0x0001db80


	//   ....[1]....
        /*007c*/ 	.word	0x0001dbb0


	//   ....[2]....
        /*0080*/ 	.word	0x0001dbd0


	//   ....[3]....
        /*0084*/ 	.word	0x0001dbf0


	//   ....[4]....
        /*0088*/ 	.word	0x0001dc10


	//   ....[5]....
        /*008c*/ 	.word	0x0001e040


	//   ....[6]....
        /*0090*/ 	.word	0x0001e060


	//   ....[7]....
        /*0094*/ 	.word	0x0001e080


	//   ....[8]....
        /*0098*/ 	.word	0x0001e0b0


	//   ....[9]....
        /*009c*/ 	.word	0x0001e0e0


	//   ....[10]....
        /*00a0*/ 	.word	0x0001e290


	//   ....[11]....
        /*00a4*/ 	.word	0x0001e2d0


	//   ....[12]....
        /*00a8*/ 	.word	0x0001e2e0


	//   ....[13]....
        /*00ac*/ 	.word	0x0001e330


	//   ....[14]....
        /*00b0*/ 	.word	0x0001e3f0


	//   ....[15]....
        /*00b4*/ 	.word	0x0001e420


	//   ....[16]....
        /*00b8*/ 	.word	0x0001e4d0


	//   ....[17]....
        /*00bc*/ 	.word	0x0001e4f0


	//----- nvinfo : EIATTR_VRC_CTA_INIT_COUNT
	.align		4
.L_1748:
        /*00c0*/ 	.byte	0x02, 0x4a
	.zero		1
	.zero		1


	//----- nvinfo : EIATTR_EXIT_INSTR_OFFSETS
	.align		4
        /*00c4*/ 	.byte	0x04, 0x1c
        /*00c6*/ 	.short	(.L_1750 - .L_1749)


	//   ....[0]....
.L_1749:
        /*00c8*/ 	.word	0x00000580


	//   ....[1]....
        /*00cc*/ 	.word	0x0001ed20


	//----- nvinfo : EIATTR_MAX_THREADS
	.align		4
.L_1750:
        /*00d0*/ 	.byte	0x04, 0x05
        /*00d2*/ 	.short	(.L_1752 - .L_1751)
.L_1751:
        /*00d4*/ 	.word	0x00000080
        /*00d8*/ 	.word	0x00000001
        /*00dc*/ 	.word	0x00000001


	//----- nvinfo : EIATTR_CRS_STACK_SIZE
	.align		4
.L_1752:
        /*00e0*/ 	.byte	0x04, 0x1e
        /*00e2*/ 	.short	(.L_1754 - .L_1753)
.L_1753:
        /*00e4*/ 	.word	0x00000000


	//----- nvinfo : EIATTR_CBANK_PARAM_SIZE
	.align		4
.L_1754:
        /*00e8*/ 	.byte	0x03, 0x19
        /*00ea*/ 	.short	0x00e8


	//----- nvinfo : EIATTR_PARAM_CBANK
	.align		4
        /*00ec*/ 	.byte	0x04, 0x0a
        /*00ee*/ 	.short	(.L_1756 - .L_1755)
	.align		4
.L_1755:
        /*00f0*/ 	.word	index@(.nv.constant0._ZN10layer_norm31ln_parallel_residual_fwd_kernelINS_13Kernel_traitsI6__halfffffjLj4096ELj1ELj1ELj4ELj16ENS_18Kernel_traits_baseILj4096ES2_ffffjLj128EEEEELb1ELb1ELb1EEEvNS_9FwdParamsE)
        /*00f4*/ 	.short	0x0380
        /*00f6*/ 	.short	0x00e8


	//----- nvinfo : EIATTR_SW_WAR
	.align		4
.L_1756:
        /*00f8*/ 	.byte	0x04, 0x36
        /*00fa*/ 	.short	(.L_1758 - .L_1757)
.L_1757:
        /*00fc*/ 	.word	0x00000008
.L_1758:


//--------------------- .nv.info._ZN10layer_norm31ln_parallel_residual_fwd_kernelINS_13Kernel_traitsIfffffjLj4096ELj1ELj1ELj4ELj16ENS_18Kernel_traits_baseILj4096EfffffjLj128EEEEELb0ELb0ELb0EEEvNS_9FwdParamsE --------------------------
	.section	.nv.info._ZN10layer_norm31ln_parallel_residual_fwd_kernelINS_13Kernel_traitsIfffffjLj4096ELj1ELj1ELj4ELj16ENS_18Kernel_traits_baseILj4096EfffffjLj128EEEEELb0ELb0ELb0EEEvNS_9FwdParamsE,"",@"SHT_CUDA_INFO"
	.sectionflags	@""
	.align	4


	//----- nvinfo : EIATTR_CUDA_API_VERSION
	.align		4
        /*0000*/ 	.byte	0x04, 0x37
        /*0002*/ 	.short	(.L_1760 - .L_1759)
.L_1759:
        /*0004*/ 	.word	0x00000082


	//----- nvinfo : EIATTR_KPARAM_INFO
	.align		4
.L_1760:
        /*0008*/ 	.byte	0x04, 0x17
        /*000a*/ 	.short	(.L_1762 - .L_1761)
.L_1761:
        /*000c*/ 	.word	0x00000000
        /*0010*/ 	.short	0x0000
        /*0012*/ 	.short	0x0000
        /*0014*/ 	.byte	0x00, 0xf0, 0xa1, 0x03


	//----- nvinfo : EIATTR_SPARSE_MMA_MASK
	.align		4
.L_1762:
        /*0018*/ 	.byte	0x03, 0x50
        /*001a*/ 	.short	0x0000


	//----- nvinfo : EIATTR_MAXREG_COUNT
	.align		4
        /*001c*/ 	.byte	0x03, 0x1b
        /*001e*/ 	.short	0x00ff


	//----- nvinfo : EIATTR_NUM_BARRIERS
	.align		4
        /*0020*/ 	.byte	0x02, 0x4c
        /*0022*/ 	.byte	0x01
	.zero		1


	//----- nvinfo : EIATTR_MERCURY_ISA_VERSION
	.align		4
        /*0024*/ 	.byte	0x03, 0x5f
        /*0026*/ 	.short	0x0101


	//----- nvinfo : EIATTR_COOP_GROUP_MASK_REGIDS
	.align		4
        /*0028*/ 	.byte	0x04, 0x29
        /*002a*/ 	.short	(.L_1764 - .L_1763)


	//   ....[0]....
.L_1763:
        /*002c*/ 	.word	0xffffffff


	//   ....[1]....
        /*0030*/ 	.word	0xffffffff


	//   ....[2]....
        /*0034*/ 	.word	0xffffffff


	//   ....[3]....
        /*0038*/ 	.word	0xffffffff


	//   ....[4]....
        /*003c*/ 	.word	0xffffffff


	//   ....[5]....
        /*0040*/ 	.word	0xffffffff


	//   ....[6]....
        /*0044*/ 	.word	0xffffffff


	//   ....[7]....
        /*0048*/ 	.word	0xffffffff


	//   ....[8]....
        /*004c*/ 	.word	0xffffffff


	//   ....[9]....
        /*0050*/ 	.word	0xffffffff


	//   ....[10]....
        /*0054*/ 	.word	0xffffffff


	//   ....[11]....
        /*0058*/ 	.word	0xffffffff


	//   ....[12]....
        /*005c*/ 	.word	0xffffffff


	//   ....[13]....
        /*0060*/ 	.word	0xffffffff


	//   ....[14]....
        /*0064*/ 	.word	0xffffffff


	//   ....[15]....
        /*0068*/ 	.word	0xffffffff


	//   ....[16]....
        /*006c*/ 	.word	0xffffffff


	//   ....[17]....
        /*0070*/ 	.word	0xffffffff


	//----- nvinfo : EIATTR_COOP_GROUP_INSTR_OFFSETS
	.align		4
.L_1764:
        /*0074*/ 	.byte	0x04, 0x28
        /*0076*/ 	.short	(.L_1766 - .L_1765)


	//   ....[0]....
.L_1765:
        /*0078*/ 	.word	0x000042d0


	//   ....[1]....
        /*007c*/ 	.word	0x000042f0


	//   ....[2]....
        /*0080*/ 	.word	0x00004310


	//   ....[3]....
        /*0084*/ 	.word	0x00004330


	//   ....[4]....
        /*0088*/ 	.word	0x00004350


	//   ....[5]....
        /*008c*/ 	.word	0x00004800


	//   ....[6]....
        /*0090*/ 	.word	0x00004830


	//   ....[7]....
        /*0094*/ 	.word	0x00004860


	//   ....[8]....
        /*0098*/ 	.word	0x00004880


	//   ....[9]....
        /*009c*/ 	.word	0x000048a0


	//   ....[10]....
        /*00a0*/ 	.word	0x00004a30


	//   ....[11]....
        /*00a4*/ 	.word	0x00004a60


	//   ....[12]....
        /*00a8*/ 	.word	0x00004aa0


	//   ....[13]....
        /*00ac*/ 	.word	0x00004b50


	//   ....[14]....
        /*00b0*/ 	.word	0x00004c00


	//   ....[15]....
        /*00b4*/ 	.word	0x00004c40


	//   ....[16]....
        /*00b8*/ 	.word	0x00004c80


	//   ....[17]....
        /*00bc*/ 	.word	0x00004cc0


	//----- nvinfo : EIATTR_VRC_CTA_INIT_COUNT
	.align		4
.L_1766:
        /*00c0*/ 	.byte	0x02, 0x4a
	.zero		1
	.zero		1


	//----- nvinfo : EIATTR_EXIT_INSTR_OFFSETS
	.align		4
        /*00c4*/ 	.byte	0x04, 0x1c
        /*00c6*/ 	.short	(.L_1768 - .L_1767)


	//   ....[0]....
.L_1767:
        /*00c8*/ 	.word	0x00001f70


	//   ....[1]....
        /*00cc*/ 	.word	0x00005ac0


	//----- nvinfo : EIATTR_MAX_THREADS
	.align		4
.L_1768:
        /*00d0*/ 	.byte	0x04, 0x05
        /*00d2*/ 	.short	(.L_1770 - .L_1769)
.L_1769:
        /*00d4*/ 	.word	0x00000080
        /*00d8*/ 	.word	0x00000001
        /*00dc*/ 	.word	0x00000001


	//----- nvinfo : EIATTR_CRS_STACK_SIZE
	.align		4
.L_1770:
        /*00e0*/ 	.byte	0x04, 0x1e
        /*00e2*/ 	.short	(.L_1772 - .L_1771)
.L_1771:
        /*00e4*/ 	.word	0x00000000


	//----- nvinfo : EIATTR_CBANK_PARAM_SIZE
	.align		4
.L_1772:
        /*00e8*/ 	.byte	0x03, 0x19
        /*00ea*/ 	.short	0x00e8


	//----- nvinfo : EIATTR_PARAM_CBANK
	.align		4
        /*00ec*/ 	.byte	0x04, 0x0a
        /*00ee*/ 	.short	(.L_1774 - .L_1773)
	.align		4
.L_1773:
        /*00f0*/ 	.word	index@(.nv.constant0._ZN10layer_norm31ln_parallel_residual_fwd_kernelINS_13Kernel_traitsIfffffjLj4096ELj1ELj1ELj4ELj16ENS_18Kernel_traits_baseILj4096EfffffjLj128EEEEELb0ELb0ELb0EEEvNS_9FwdParamsE)
        /*00f4*/ 	.short	0x0380
        /*00f6*/ 	.short	0x00e8


	//----- nvinfo : EIATTR_SW_WAR
	.align		4
.L_1774:
        /*00f8*/ 	.byte	0x04, 0x36
        /*00fa*/ 	.short	(.L_1776 - .L_1775)
.L_1775:
        /*00fc*/ 	.word	0x00000008
.L_1776:


//--------------------- .nv.info._ZN10layer_norm31ln_parallel_residual_fwd_kernelINS_13Kernel_traitsIfffffjLj4096ELj1ELj1ELj4ELj16ENS_18Kernel_traits_baseILj4096EfffffjLj128EEEEELb0ELb0ELb1EEEvNS_9FwdParamsE --------------------------
	.section	.nv.info._ZN10layer_norm31ln_parallel_residual_fwd_kernelINS_13Kernel_traitsIfffffjLj4096ELj1ELj1ELj4ELj16ENS_18Kernel_traits_baseILj4096EfffffjLj128EEEEELb0ELb0ELb1EEEvNS_9FwdParamsE,"",@"SHT_CUDA_INFO"
	.sectionflags	@""
	.align	4


	//----- nvinfo : EIATTR_CUDA_API_VERSION
	.align		4
        /*0000*/ 	.byte	0x04, 0x37
        /*0002*/ 	.short	(.L_1778 - .L_1777)
.L_1777:
        /*0004*/ 	.word	0x00000082


	//----- nvinfo : EIATTR_KPARAM_INFO
	.align		4
.L_1778:
        /*0008*/ 	.byte	0x04, 0x17
        /*000a*/ 	.short	(.L_1780 - .L_1779)
.L_1779:
        /*000c*/ 	.word	0x00000000
        /*0010*/ 	.short	0x0000
        /*0012*/ 	.short	0x0000
        /*0014*/ 	.byte	0x00, 0xf0, 0xa1, 0x03


	//----- nvinfo : EIATTR_SPARSE_MMA_MASK
	.align		4
.L_1780:
        /*0018*/ 	.byte	0x03, 0x50
        /*001a*/ 	.short	0x0000


	//----- nvinfo : EIATTR_MAXREG_COUNT
	.align		4
        /*001c*/ 	.byte	0x03, 0x1b
        /*001e*/ 	.short	0x00ff


	//----- nvinfo : EIATTR_NUM_BARRIERS
	.align		4
        /*0020*/ 	.byte	0x02, 0x4c
        /*0022*/ 	.byte	0x01
	.zero		1


	//----- nvinfo : EIATTR_MERCURY_ISA_VERSION
	.align		4
        /*0024*/ 	.byte	0x03, 0x5f
        /*0026*/ 	.short	0x0101


	//----- nvinfo : EIATTR_COOP_GROUP_MASK_REGIDS
	.align		4
        /*0028*/ 	.byte	0x04, 0x29
        /*002a*/ 	.short	(.L_1782 - .L_1781)


	//   ....[0]....
.L_1781:
        /*002c*/ 	.word	0xffffffff


	//   ....[1]....
        /*0030*/ 	.word	0xffffffff


	//   ....[2]....
        /*0034*/ 	.word	0xffffffff


	//   ....[3]....
        /*0038*/ 	.word	0xffffffff


	//   ....[4]....
        /*003c*/ 	.word	0xffffffff


	//   ....[5]....
        /*0040*/ 	.word	0xffffffff


	//   ....[6]....
        /*0044*/ 	.word	0xffffffff


	//   ....[7]....
        /*0048*/ 	.word	0xffffffff


	//   ....[8]....
        /*004c*/ 	.word	0xffffffff


	//   ....[9]....
        /*0050*/ 	.word	0xffffffff


	//   ....[10]....
        /*0054*/ 	.word	0xffffffff


	//   ....[11]....
        /*0058*/ 	.word	0xffffffff


	//   ....[12]....
        /*005c*/ 	.word	0xffffffff


	//   ....[13]....
        /*0060*/ 	.word	0xffffffff


	//   ....[14]....
        /*0064*/ 	.word	0xffffffff


	//   ....[15]....
        /*0068*/ 	.word	0xffffffff


	//   ....[16]....
        /*006c*/ 	.word	0xffffffff


	//   ....[17]....
        /*0070*/ 	.word	0xffffffff


	//----- nvinfo : EIATTR_COOP_GROUP_INSTR_OFFSETS
	.align		4
.L_1782:
        /*0074*/ 	.byte	0x04, 0x28
        /*0076*/ 	.short	(.L_1784 - .L_1783)


	//   ....[0]....
.L_1783:
        /*0078*/ 	.word	0x00002710


	//   ....[1]....
        /*007c*/ 	.word	0x00002730


	//   ....[2]....
        /*0080*/ 	.word	0x00002750


	//   ....[3]....
        /*0084*/ 	.word	0x00002770


	//   ....[4]....
        /*0088*/ 	.word	0x00002790


	//   ....[5]....
        /*008c*/ 	.word	0x00002bc0


	//   ....[6]....
        /*0090*/ 	.word	0x00002be0


	//   ....[7]....
        /*0094*/ 	.word	0x00002c10


	//   ....[8]....
        /*0098*/ 	.word	0x00002c50


	//   ....[9]....
        /*009c*/ 	.word	0x00002c90


	//   ....[10]....
        /*00a0*/ 	.word	0x00002e40


	//   ....[11]....
        /*00a4*/ 	.word	0x00002e80


	//   ....[12]....
        /*00a8*/ 	.word	0x00002e90


	//   ....[13]....
        /*00ac*/ 	.word	0x00002ed0


	//   ....[14]....
        /*00b0*/ 	.word	0x00002fa0


	//   ....[15]....
        /*00b4*/ 	.word	0x00002fd0


	//   ....[16]....
        /*00b8*/ 	.word	0x00003080


	//   ....[17]....
        /*00bc*/ 	.word	0x000030a0


	//----- nvinfo : EIATTR_VRC_CTA_INIT_COUNT
	.align		4
.L_1784:
        /*00c0*/ 	.byte	0x02, 0x4a
	.zero		1
	.zero		1


	//----- nvinfo : EIATTR_EXIT_INSTR_OFFSETS
	.align		4
        /*00c4*/ 	.byte	0x04, 0x1c
        /*00c6*/ 	.short	(.L_1786 - .L_1785)


	//   ....[0]....
.L_1785:
        /*00c8*/ 	.word	0x00000c20


	//   ....[1]....
        /*00cc*/ 	.word	0x00003bd0


	//----- nvinfo : EIATTR_MAX_THREADS
	.align		4
.L_1786:
        /*00d0*/ 	.byte	0x04, 0x05
        /*00d2*/ 	.short	(.L_1788 - .L_1787)
.L_1787:
        /*00d4*/ 	.word	0x00000080
        /*00d8*/ 	.word	0x00000001
        /*00dc*/ 	.word	0x00000001


	//----- nvinfo : EIATTR_CRS_STACK_SIZE
	.align		4
.L_1788:
        /*00e0*/ 	.byte	0x04, 0x1e
        /*00e2*/ 	.short	(.L_1790 - .L_1789)
.L_1789:
        /*00e4*/ 	.word	0x00000000


	//----- nvinfo : EIATTR_CBANK_PARAM_SIZE
	.align		4
.L_1790:
        /*00e8*/ 	.byte	0x03, 0x19
        /*00ea*/ 	.short	0x00e8


	//----- nvinfo : EIATTR_PARAM_CBANK
	.align		4
        /*00ec*/ 	.byte	0x04, 0x0a
        /*00ee*/ 	.short	(.L_1792 - .L_1791)
	.align		4
.L_1791:
        /*00f0*/ 	.word	index@(.nv.constant0._ZN10layer_norm31ln_parallel_residual_fwd_kernelINS_13Kernel_traitsIfffffjLj4096ELj1ELj1ELj4ELj16ENS_18Kernel_traits_baseILj4096EfffffjLj128EEEEELb0ELb0ELb1EEEvNS_9FwdParamsE)
        /*00f4*/ 	.short	0x0380
        /*00f6*/ 	.short	0x00e8


	//----- nvinfo : EIATTR_SW_WAR
	.align		4
.L_1792:
        /*00f8*/ 	.byte	0x04, 0x36
        /*00fa*/ 	.short	(.L_1794 - .L_1793)
.L_1793:
        /*00fc*/ 	.word	0x00000008
.L_1794:


//--------------------- .nv.info._ZN10layer_norm31ln_parallel_residual_fwd_kernelINS_13Kernel_traitsIfffffjLj4096ELj1ELj1ELj4ELj16ENS_18Kernel_traits_baseILj4096EfffffjLj128EEEEELb0ELb1ELb0EEEvNS_9FwdParamsE --------------------------
	.section	.nv.info._ZN10layer_norm31ln_parallel_residual_fwd_kernelINS_13Kernel_traitsIfffffjLj4096ELj1ELj1ELj4ELj16ENS_18Kernel_traits_baseILj4096EfffffjLj128EEEEELb0ELb1ELb0EEEvNS_9FwdParamsE,"",@"SHT_CUDA_INFO"
	.sectionflags	@""
	.align	4


	//----- nvinfo : EIATTR_CUDA_API_VERSION
	.align		4
        /*0000*/ 	.byte	0x04, 0x37
        /*0002*/ 	.short	(.L_1796 - .L_1795)
.L_1795:
        /*0004*/ 	.word	0x00000082


	//----- nvinfo : EIATTR_KPARAM_INFO
	.align		4
.L_1796:
        /*0008*/ 	.byte	0x04, 0x17
        /*000a*/ 	.short	(.L_1798 - .L_1797)
.L_1797:
        /*000c*/ 	.word	0x00000000
        /*0010*/ 	.short	0x0000
        /*0012*/ 	.short	0x0000
        /*0014*/ 	.byte	0x00, 0xf0, 0xa1, 0x03


	//----- nvinfo : EIATTR_SPARSE_MMA_MASK
	.align		4
.L_1798:
        /*0018*/ 	.byte	0x03, 0x50
        /*001a*/ 	.short	0x0000


	//----- nvinfo : EIATTR_MAXREG_COUNT
	.align		4
        /*001c*/ 	.byte	0x03, 0x1b
        /*001e*/ 	.short	0x00ff


	//----- nvinfo : EIATTR_NUM_BARRIERS
	.align		4
        /*0020*/ 	.byte	0x02, 0x4c
        /*0022*/ 	.byte	0x01
	.zero		1


	//----- nvinfo : EIATTR_MERCURY_ISA_VERSION
	.align		4
        /*0024*/ 	.byte	0x03, 0x5f
        /*0026*/ 	.short	0x0101


	//----- nvinfo : EIATTR_COOP_GROUP_MASK_REGIDS
	.align		4
        /*0028*/ 	.byte	0x04, 0x29
        /*002a*/ 	.short	(.L_1800 - .L_1799)


	//   ....[0]....
.L_1799:
        /*002c*/ 	.word	0xffffffff


	//   ....[1]....
        /*0030*/ 	.word	0xffffffff


	//   ....[2]....
        /*0034*/ 	.word	0xffffffff


	//   ....[3]....
        /*0038*/ 	.word	0xffffffff


	//   ....[4]....
        /*003c*/ 	.word	0xffffffff


	//   ....[5]....
        /*0040*/ 	.word	0xffffffff


	//   ....[6]....
        /*0044*/ 	.word	0xffffffff


	//   ....[7]....
        /*0048*/ 	.word	0xffffffff


	//   ....[8]....
        /*004c*/ 	.word	0xffffffff


	//   ....[9]....
        /*0050*/ 	.word	0xffffffff


	//   ....[10]....
        /*0054*/ 	.word	0xffffffff


	//   ....[11]....
        /*0058*/ 	.word	0xffffffff


	//   ....[12]....
        /*005c*/ 	.word	0xffffffff


	//   ....[13]....
        /*0060*/ 	.word	0xffffffff


	//   ....[14]....
        /*0064*/ 	.word	0xffffffff


	//   ....[15]....
        /*0068*/ 	.word	0xffffffff


	//   ....[16]....
        /*006c*/ 	.word	0xffffffff


	//   ....[17]....
        /*0070*/ 	.word	0xffffffff


	//----- nvinfo : EIATTR_COOP_GROUP_INSTR_OFFSETS
	.align		4
.L_1800:
        /*0074*/ 	.byte	0x04, 0x28
        /*0076*/ 	.short	(.L_1802 - .L_1801)


	//   ....[0]....
.L_1801:
        /*0078*/ 	.word	0x00002da0


	//   ....[1]....
        /*007c*/ 	.word	0x00002dc0


	//   ....[2]....
        /*0080*/ 	.word	0x00002de0


	//   ....[3]....
        /*0084*/ 	.word	0x00002e10


	//   ....[4]....
        /*0088*/ 	.word	0x00002e30


	//   ....[5]....
        /*008c*/ 	.word	0x000032d0


	//   ....[6]....
        /*0090*/ 	.word	0x00003300


	//   ....[7]....
        /*0094*/ 	.word	0x00003320


	//   ....[8]....
        /*0098*/ 	.word	0x00003340


	//   ....[9]....
        /*009c*/ 	.word	0x00003360


	//   ....[10]....
        /*00a0*/ 	.word	0x00003500


	//   ....[11]....
        /*00a4*/ 	.word	0x00003540


	//   ....[12]....
        /*00a8*/ 	.word	0x000035b0


	//   ....[13]....
        /*00ac*/ 	.word	0x000035e0


	//   ....[14]....
        /*00b0*/ 	.word	0x00003640


	//   ....[15]....
        /*00b4*/ 	.word	0x00003690


	//   ....[16]....
        /*00b8*/ 	.word	0x00003740


	//   ....[17]....
        /*00bc*/ 	.word	0x00003770


	//----- nvinfo : EIATTR_VRC_CTA_INIT_COUNT
	.align		4
.L_1802:
        /*00c0*/ 	.byte	0x02, 0x4a
	.zero		1
	.zero		1


	//----- nvinfo : EIATTR_EXIT_INSTR_OFFSETS
	.align		4
        /*00c4*/ 	.byte	0x04, 0x1c
        /*00c6*/ 	.short	(.L_1804 - .L_1803)


	//   ....[0]....
.L_1803:
        /*00c8*/ 	.word	0x000008d0


	//   ....[1]....
        /*00cc*/ 	.word	0x00004220


	//----- nvinfo : EIATTR_MAX_THREADS
	.align		4
.L_1804:
        /*00d0*/ 	.byte	0x04, 0x05
        /*00d2*/ 	.short	(.L_1806 - .L_1805)
.L_1805:
        /*00d4*/ 	.word	0x00000080
        /*00d8*/ 	.word	0x00000001
        /*00dc*/ 	.word	0x00000001


	//----- nvinfo : EIATTR_CRS_STACK_SIZE
	.align		4
.L_1806:
        /*00e0*/ 	.byte	0x04, 0x1e
        /*00e2*/ 	.short	(.L_1808 - .L_1807)
.L_1807:
        /*00e4*/ 	.word	0x00000000


	//----- nvinfo : EIATTR_CBANK_PARAM_SIZE
	.align		4
.L_1808:
        /*00e8*/ 	.byte	0x03, 0x19
        /*00ea*/ 	.short	0x00e8


	//----- nvinfo : EIATTR_PARAM_CBANK
	.align		4
        /*00ec*/ 	.byte	0x04, 0x0a
        /*00ee*/ 	.short	(.L_1810 - .L_1809)
	.align		4
.L_1809:
        /*00f0*/ 	.word	index@(.nv.constant0._ZN10layer_norm31ln_parallel_residual_fwd_kernelINS_13Kernel_traitsIfffffjLj4096ELj1ELj1ELj4ELj16ENS_18Kernel_traits_baseILj4096EfffffjLj128EEEEELb0ELb1ELb0EEEvNS_9FwdParamsE)
        /*00f4*/ 	.short	0x0380
        /*00f6*/ 	.short	0x00e8


	//----- nvinfo : EIATTR_SW_WAR
	.align		4
.L_1810:
        /*00f8*/ 	.byte	0x04, 0x36
        /*00fa*/ 	.short	(.L_1812 - .L_1811)
.L_1811:
        /*00fc*/ 	.word	0x00000008
.L_1812:


//--------------------- .nv.info._ZN10layer_norm31ln_parallel_residual_fwd_kernelINS_13Kernel_traitsIfffffjLj4096ELj1ELj1ELj4ELj16ENS_18Kernel_traits_baseILj4096EfffffjLj128EEEEELb0ELb1ELb1EEEvNS_9FwdParamsE --------------------------
	.section	.nv.info._ZN10layer_norm31ln_parallel_residual_fwd_kernelINS_13Kernel_traitsIfffffjLj4096ELj1ELj1ELj4ELj16ENS_18Kernel_traits_baseILj4096EfffffjLj128EEEEELb0ELb1ELb1EEEvNS_9FwdParamsE,"",@"SHT_CUDA_INFO"
	.sectionflags	@""
	.align	4


	//----- nvinfo : EIATTR_CUDA_API_VERSION
	.align		4
        /*0000*/ 	.byte	0x04, 0x37
        /*0002*/ 	.short	(.L_1814 - .L_1813)
.L_1813:
        /*0004*/ 	.word	0x00000082


	//----- nvinfo : EIATTR_KPARAM_INFO
	.align		4
.L_1814:
        /*0008*/ 	.byte	0x04, 0x17
        /*000a*/ 	.short	(.L_1816 - .L_1815)
.L_1815:
        /*000c*/ 	.word	0x00000000
        /*0010*/ 	.short	0x0000
        /*0012*/ 	.short	0x0000
        /*0014*/ 	.byte	0x00, 0xf0, 0xa1, 0x03


	//----- nvinfo : EIATTR_SPARSE_MMA_MASK
	.align		4
.L_1816:
        /*0018*/ 	.byte	0x03, 0x50
        /*001a*/ 	.short	0x0000


	//----- nvinfo : EIATTR_MAXREG_COUNT
	.align		4
        /*001c*/ 	.byte	0x03, 0x1b
        /*001e*/ 	.short	0x00ff


	//----- nvinfo : EIATTR_NUM_BARRIERS
	.align		4
        /*0020*/ 	.byte	0x02, 0x4c
        /*0022*/ 	.byte	0x01
	.zero		1


	//----- nvinfo : EIATTR_MERCURY_ISA_VERSION
	.align		4
        /*0024*/ 	.byte	0x03, 0x5f
        /*0026*/ 	.short	0x0101


	//----- nvinfo : EIATTR_COOP_GROUP_MASK_REGIDS
	.align		4
        /*0028*/ 	.byte	0x04, 0x29
        /*002a*/ 	.short	(.L_1818 - .L_1817)


	//   ....[0]....
.L_1817:
        /*002c*/ 	.word	0xffffffff


	//   ....[1]....
        /*0030*/ 	.word	0xffffffff


	//   ....[2]....
        /*0034*/ 	.word	0xffffffff


	//   ....[3]....
        /*0038*/ 	.word	0xffffffff


	//   ....[4]....
        /*003c*/ 	.word	0xffffffff


	//   ....[5]....
        /*0040*/ 	.word	0xffffffff


	//   ....[6]....
        /*0044*/ 	.word	0xffffffff


	//   ....[7]....
        /*0048*/ 	.word	0xffffffff


	//   ....[8]....
        /*004c*/ 	.word	0xffffffff


	//   ....[9]....
        /*0050*/ 	.word	0xffffffff


	//   ....[10]....
        /*0054*/ 	.word	0xffffffff


	//   ....[11]....
        /*0058*/ 	.word	0xffffffff


	//   ....[12]....
        /*005c*/ 	.word	0xffffffff


	//   ....[13]....
        /*0060*/ 	.word	0xffffffff


	//   ....[14]....
        /*0064*/ 	.word	0xffffffff


	//   ....[15]....
        /*0068*/ 	.word	0xffffffff


	//   ....[16]....
        /*006c*/ 	.word	0xffffffff


	//   ....[17]....
        /*0070*/ 	.word	0xffffffff


	//----- nvinfo : EIATTR_COOP_GROUP_INSTR_OFFSETS
	.align		4
.L_1818:
        /*0074*/ 	.byte	0x04, 0x28
        /*0076*/ 	.short	(.L_1820 - .L_1819)


	//   ....[0]....
.L_1819:
        /*0078*/ 	.word	0x00001ee0


	//   ....[1]....
        /*007c*/ 	.word	0x00001f00


	//   ....[2]....
        /*0080*/ 	.word	0x00001f20


	//   ....[3]....
        /*0084*/ 	.word	0x00001f40


	//   ....[4]....
        /*0088*/ 	.word	0x00001f60


	//   ....[5]....
        /*008c*/ 	.word	0x00002390


	//   ....[6]....
        /*0090*/ 	.word	0x000023b0


	//   ....[7]....
        /*0094*/ 	.word	0x000023e0


	//   ....[8]....
        /*0098*/ 	.word	0x00002410


	//   ....[9]....
        /*009c*/ 	.word	0x00002450


	//   ....[10]....
        /*00a0*/ 	.word	0x000025f0


	//   ....[11]....
        /*00a4*/ 	.word	0x00002630


	//   ....[12]....
        /*00a8*/ 	.word	0x00002680


	//   ....[13]....
        /*00ac*/ 	.word	0x000026e0


	//   ....[14]....
        /*00b0*/ 	.word	0x00002730


	//   ....[15]....
        /*00b4*/ 	.word	0x00002760


	//   ....[16]....
        /*00b8*/ 	.word	0x00002830


	//   ....[17]....
        /*00bc*/ 	.word	0x00002850


	//----- nvinfo : EIATTR_VRC_CTA_INIT_COUNT
	.align		4
.L_1820:
        /*00c0*/ 	.byte	0x02, 0x4a
	.zero		1
	.zero		1


	//----- nvinfo : EIATTR_EXIT_INSTR_OFFSETS
	.align		4
        /*00c4*/ 	.byte	0x04, 0x1c
        /*00c6*/ 	.short	(.L_1822 - .L_1821)


	//   ....[0]....
.L_1821:
        /*00c8*/ 	.word	0x000003e0


	//   ....[1]....
        /*00cc*/ 	.word	0x000030e0


	//----- nvinfo : EIATTR_MAX_THREADS
	.align		4
.L_1822:
        /*00d0*/ 	.byte	0x04, 0x05
        /*00d2*/ 	.short	(.L_1824 - .L_1823)
.L_1823:
        /*00d4*/ 	.word	0x00000080
        /*00d8*/ 	.word	0x00000001
        /*00dc*/ 	.word	0x00000001


	//----- nvinfo : EIATTR_CRS_STACK_SIZE
	.align		4
.L_1824:
        /*00e0*/ 	.byte	0x04, 0x1e
        /*00e2*/ 	.short	(.L_1826 - .L_1825)
.L_1825:
        /*00e4*/ 	.word	0x00000000


	//----- nvinfo : EIATTR_CBANK_PARAM_SIZE
	.align		4
.L_1826:
        /*00e8*/ 	.byte	0x03, 0x19
        /*00ea*/ 	.short	0x00e8


	//----- nvinfo : EIATTR_PARAM_CBANK
	.align		4
        /*00ec*/ 	.byte	0x04, 0x0a
        /*00ee*/ 	.short	(.L_1828 - .L_1827)
	.align		4
.L_1827:
        /*00f0*/ 	.word	index@(.nv.constant0._ZN10layer_norm31ln_parallel_residual_fwd_kernelINS_13Kernel_traitsIfffffjLj4096ELj1ELj1ELj4ELj16ENS_18Kernel_traits_baseILj4096EfffffjLj128EEEEELb0ELb1ELb1EEEvNS_9FwdParamsE)
        /*00f4*/ 	.short	0x0380
        /*00f6*/ 	.short	0x00e8


	//----- nvinfo : EIATTR_SW_WAR
	.align		4
.L_1828:
        /*00f8*/ 	.byte	0x04, 0x36
        /*00fa*/ 	.short	(.L_1830 - .L_1829)
.L_1829:
        /*00fc*/ 	.word	0x00000008
.L_1830:


//--------------------- .nv.info._ZN10layer_norm31ln_parallel_residual_fwd_kernelINS_13Kernel_traitsIfffffjLj4096ELj1ELj1ELj4ELj16ENS_18Kernel_traits_baseILj4096EfffffjLj128EEEEELb1ELb0ELb0EEEvNS_9FwdParamsE --------------------------
	.section	.nv.info._ZN10layer_norm31ln_parallel_residual_fwd_kernelINS_13Kernel_traitsIfffffjLj4096ELj1ELj1ELj4ELj16ENS_18Kernel_traits_baseILj4096EfffffjLj128EEEEELb1ELb0ELb0EEEvNS_9FwdParamsE,"",@"SHT_CUDA_INFO"
	.sectionflags	@""
	.align	4


	//----- nvinfo : EIATTR_CUDA_API_VERSION
	.align		4
        /*0000*/ 	.byte	0x04, 0x37
        /*0002*/ 	.short	(.L_1832 - .L_1831)
.L_1831:
        /*0004*/ 	.word	0x00000082


	//----- nvinfo : EIATTR_KPARAM_INFO
	.align		4
.L_1832:
        /*0008*/ 	.byte	0x04, 0x17
        /*000a*/ 	.short	(.L_1834 - .L_1833)
.L_1833:
        /*000c*/ 	.word	0x00000000
        /*0010*/ 	.short	0x0000
        /*0012*/ 	.short	0x0000
        /*0014*/ 	.byte	0x00, 0xf0, 0xa1, 0x03


	//----- nvinfo : EIATTR_SPARSE_MMA_MASK
	.align		4
.L_1834:
        /*0018*/ 	.byte	0x03, 0x50
        /*001a*/ 	.short	0x0000


	//----- nvinfo : EIATTR_MAXREG_COUNT
	.align		4
        /*001c*/ 	.byte	0x03, 0x1b
        /*001e*/ 	.short	0x00ff


	//----- nvinfo : EIATTR_NUM_BARRIERS
	.align		4
        /*0020*/ 	.byte	0x02, 0x4c
        /*0022*/ 	.byte	0x01
	.zero		1


	//----- nvinfo : EIATTR_MERCURY_ISA_VERSION
	.align		4
        /*0024*/ 	.byte	0x03, 0x5f
        /*0026*/ 	.short	0x0101


	//----- nvinfo : EIATTR_COOP_GROUP_MASK_REGIDS
	.align		4
        /*0028*/ 	.byte	0x04, 0x29
        /*002a*/ 	.short	(.L_1836 - .L_1835)


	//   ....[0]....
.L_1835:
        /*002c*/ 	.word	0xffffffff


	//   ....[1]....
        /*0030*/ 	.word	0xffffffff


	//   ....[2]....
        /*0034*/ 	.word	0xffffffff


	//   ....[3]....
        /*0038*/ 	.word	0xffffffff


	//   ....[4]....
        /*003c*/ 	.word	0xffffffff


	//   ....[5]....
        /*0040*/ 	.word	0xffffffff


	//   ....[6]....
        /*0044*/ 	.word	0xffffffff


	//   ....[7]....
        /*0048*/ 	.word	0xffffffff


	//   ....[8]....
        /*004c*/ 	.word	0xffffffff


	//   ....[9]....
        /*0050*/ 	.word	0xffffffff


	//   ....[10]....
        /*0054*/ 	.word	0xffffffff


	//   ....[11]....
        /*0058*/ 	.word	0xffffffff


	//   ....[12]....
        /*005c*/ 	.word	0xffffffff


	//   ....[13]....
        /*0060*/ 	.word	0xffffffff


	//   ....[14]....
        /*0064*/ 	.word	0xffffffff


	//   ....[15]....
        /*0068*/ 	.word	0xffffffff


	//   ....[16]....
        /*006c*/ 	.word	0xffffffff


	//   ....[17]....
        /*0070*/ 	.word	0xffffffff


	//----- nvinfo : EIATTR_COOP_GROUP_INSTR_OFFSETS
	.align		4
.L_1836:
        /*0074*/ 	.byte	0x04, 0x28
        /*0076*/ 	.short	(.L_1838 - .L_1837)


	//   ....[0]....
.L_1837:
        /*0078*/ 	.word	0x00028670


	//   ....[1]....
        /*007c*/ 	.word	0x00028690


	//   ....[2]....
        /*0080*/ 	.word	0x000286b0


	//   ....[3]....
        /*0084*/ 	.word	0x000286d0


	//   ....[4]....
        /*0088*/ 	.word	0x000286f0


	//   ....[5]....
        /*008c*/ 	.word	0x00028b40


	//   ....[6]....
        /*0090*/ 	.word	0x00028b60


	//   ....[7]....
        /*0094*/ 	.word	0x00028b80


	//   ....[8]....
        /*0098*/ 	.word	0x00028bb0


	//   ....[9]....
        /*009c*/ 	.word	0x00028be0


	//   ....[10]....
        /*00a0*/ 	.word	0x00028d80


	//   ....[11]....
        /*00a4*/ 	.word	0x00028dc0


	//   ....[12]....
        /*00a8*/ 	.word	0x00028e00


	//   ....[13]....
        /*00ac*/ 	.word	0x00028ea0


	//   ....[14]....
        /*00b0*/ 	.word	0x00028f20


	//   ....[15]....
        /*00b4*/ 	.word	0x00028f70


	//   ....[16]....
        /*00b8*/ 	.word	0x00028fd0


	//   ....[17]....
        /*00bc*/ 	.word	0x00029020


	//----- nvinfo : EIATTR_VRC_CTA_INIT_COUNT
	.align		4
.L_1838:
        /*00c0*/ 	.byte	0x02, 0x4a
	.zero		1
	.zero		1


	//----- nvinfo : EIATTR_EXIT_INSTR_OFFSETS
	.align		4
        /*00c4*/ 	.byte	0x04, 0x1c
        /*00c6*/ 	.short	(.L_1840 - .L_1839)


	//   ....[0]....
.L_1839:
        /*00c8*/ 	.word	0x000020d0


	//   ....[1]....
        /*00cc*/ 	.word	0x00029e50


	//----- nvinfo : EIATTR_MAX_THREADS
	.align		4
.L_1840:
        /*00d0*/ 	.byte	0x04, 0x05
        /*00d2*/ 	.short	(.L_1842 - .L_1841)
.L_1841:
        /*00d4*/ 	.word	0x00000080
        /*00d8*/ 	.word	0x00000001
        /*00dc*/ 	.word	0x00000001


	//----- nvinfo : EIATTR_CRS_STACK_SIZE
	.align		4
.L_1842:
        /*00e0*/ 	.byte	0x04, 0x1e
        /*00e2*/ 	.short	(.L_1844 - .L_1843)
.L_1843:
        /*00e4*/ 	.word	0x00000000


	//----- nvinfo : EIATTR_CBANK_PARAM_SIZE
	.align		4
.L_1844:
        /*00e8*/ 	.byte	0x03, 0x19
        /*00ea*/ 	.short	0x00e8


	//----- nvinfo : EIATTR_PARAM_CBANK
	.align		4
        /*00ec*/ 	.byte	0x04, 0x0a
        /*00ee*/ 	.short	(.L_1846 - .L_1845)
	.align		4
.L_1845:
        /*00f0*/ 	.word	index@(.nv.constant0._ZN10layer_norm31ln_parallel_residual_fwd_kernelINS_13Kernel_traitsIfffffjLj4096ELj1ELj1ELj4ELj16ENS_18Kernel_traits_baseILj4096EfffffjLj128EEEEELb1ELb0ELb0EEEvNS_9FwdParamsE)
        /*00f4*/ 	.short	0x0380
        /*00f6*/ 	.short	0x00e8


	//----- nvinfo : EIATTR_SW_WAR
	.align		4
.L_1846:
        /*00f8*/ 	.byte	0x04, 0x36
        /*00fa*/ 	.short	(.L_1848 - .L_1847)
.L_1847:
        /*00fc*/ 	.word	0x00000008
.L_1848:


//--------------------- .nv.info._ZN10layer_norm31ln_parallel_residual_fwd_kernelINS_13Kernel_traitsIfffffjLj4096ELj1ELj1ELj4ELj16ENS_18Kernel_traits_baseILj4096EfffffjLj128EEEEELb1ELb0ELb1EEEvNS_9FwdParamsE --------------------------
	.section	.nv.info._ZN10layer_norm31ln_parallel_residual_fwd_kernelINS_13Kernel_traitsIfffffjLj4096ELj1ELj1ELj4ELj16ENS_18Kernel_traits_baseILj4096EfffffjLj128EEEEELb1ELb0ELb1EEEvNS_9FwdParamsE,"",@"SHT_CUDA_INFO"
	.sectionflags	@""
	.align	4


	//----- nvinfo : EIATTR_CUDA_API_VERSION
	.align		4
        /*0000*/ 	.byte	0x04, 0x37
        /*0002*/ 	.short	(.L_1850 - .L_1849)
.L_1849:
        /*0004*/ 	.word	0x00000082


	//----- nvinfo : EIATTR_KPARAM_INFO
	.align		4
.L_1850:
        /*0008*/ 	.byte	0x04, 0x17
        /*000a*/ 	.short	(.L_1852 - .L_1851)
.L_1851:
        /*000c*/ 	.word	0x00000000
        /*0010*/ 	.short	0x0000
        /*0012*/ 	.short	0x0000
        /*0014*/ 	.byte	0x00, 0xf0, 0xa1, 0x03


	//----- nvinfo : EIATTR_SPARSE_MMA_MASK
	.align		4
.L_1852:
        /*0018*/ 	.byte	0x03, 0x50
        /*001a*/ 	.short	0x0000


	//----- nvinfo : EIATTR_MAXREG_COUNT
	.align		4
        /*001c*/ 	.byte	0x03, 0x1b
        /*001e*/ 	.short	0x00ff


	//----- nvinfo : EIATTR_NUM_BARRIERS
	.align		4
        /*0020*/ 	.byte	0x02, 0x4c
        /*0022*/ 	.byte	0x01
	.zero		1


	//----- nvinfo : EIATTR_MERCURY_ISA_VERSION
	.align		4
        /*0024*/ 	.byte	0x03, 0x5f
        /*0026*/ 	.short	0x0101


	//----- nvinfo : EIATTR_COOP_GROUP_MASK_REGIDS
	.align		4
        /*0028*/ 	.byte	0x04, 0x29
        /*002a*/ 	.short	(.L_1854 - .L_1853)


	//   ....[0]....
.L_1853:
        /*002c*/ 	.word	0xffffffff


	//   ....[1]....
        /*0030*/ 	.word	0xffffffff


	//   ....[2]....
        /*0034*/ 	.word	0xffffffff


	//   ....[3]....
        /*0038*/ 	.word	0xffffffff


	//   ....[4]....
        /*003c*/ 	.word	0xffffffff


	//   ....[5]....
        /*0040*/ 	.word	0xffffffff


	//   ....[6]....
        /*0044*/ 	.word	0xffffffff


	//   ....[7]....
        /*0048*/ 	.word	0xffffffff


	//   ....[8]....
        /*004c*/ 	.word	0xffffffff


	//   ....[9]....
        /*0050*/ 	.word	0xffffffff


	//   ....[10]....
        /*0054*/ 	.word	0xffffffff


	//   ....[11]....
        /*0058*/ 	.word	0xffffffff


	//   ....[12]....
        /*005c*/ 	.word	0xffffffff


	//   ....[13]....
        /*0060*/ 	.word	0xffffffff


	//   ....[14]....
        /*0064*/ 	.word	0xffffffff


	//   ....[15]....
        /*0068*/ 	.word	0xffffffff


	//   ....[16]....
        /*006c*/ 	.word	0xffffffff


	//   ....[17]....
        /*0070*/ 	.word	0xffffffff


	//----- nvinfo : EIATTR_COOP_GROUP_INSTR_OFFSETS
	.align		4
.L_1854:
        /*0074*/ 	.byte	0x04, 0x28
        /*0076*/ 	.short	(.L_1856 - .L_1855)


	//   ....[0]....
.L_1855:
        /*0078*/ 	.word	0x0001deb0


	//   ....[1]....
        /*007c*/ 	.word	0x0001ded0


	//   ....[2]....
        /*0080*/ 	.word	0x0001def0


	//   ....[3]....
        /*0084*/ 	.word	0x0001df10


	//   ....[4]....
        /*0088*/ 	.word	0x0001df30


	//   ....[5]....
        /*008c*/ 	.word	0x0001e360


	//   ....[6]....
        /*0090*/ 	.word	0x0001e380


	//   ....[7]....
        /*0094*/ 	.word	0x0001e3b0


	//   ....[8]....
        /*0098*/ 	.word	0x0001e3d0


	//   ....[9]....
        /*009c*/ 	.word	0x0001e410


	//   ....[10]....
        /*00a0*/ 	.word	0x0001e490


	//   ....[11]....
        /*00a4*/ 	.word	0x0001e500


	//   ....[12]....
        /*00a8*/ 	.word	0x0001e550


	//   ....[13]....
        /*00ac*/ 	.word	0x0001e570


	//   ....[14]....
        /*00b0*/ 	.word	0x0001e5f0


	//   ....[15]....
        /*00b4*/ 	.word	0x0001e630


	//   ....[16]....
        /*00b8*/ 	.word	0x0001e6a0


	//   ....[17]....
        /*00bc*/ 	.word	0x0001e6f0


	//----- nvinfo : EIATTR_VRC_CTA_INIT_COUNT
	.align		4
.L_1856:
        /*00c0*/ 	.byte	0x02, 0x4a
	.zero		1
	.zero		1


	//----- nvinfo : EIATTR_EXIT_INSTR_OFFSETS
	.align		4
        /*00c4*/ 	.byte	0x04, 0x1c
        /*00c6*/ 	.short	(.L_1858 - .L_1857)


	//   ....[0]....
.L_1857:
        /*00c8*/ 	.word	0x00000e30


	//   ....[1]....
        /*00cc*/ 	.word	0x0001f200


	//----- nvinfo : EIATTR_MAX_THREADS
	.align		4
.L_1858:
        /*00d0*/ 	.byte	0x04, 0x05
        /*00d2*/ 	.short	(.L_1860 - .L_1859)
.L_1859:
        /*00d4*/ 	.word	0x00000080
        /*00d8*/ 	.word	0x00000001
        /*00dc*/ 	.word	0x00000001


	//----- nvinfo : EIATTR_CBANK_PARAM_SIZE
	.align		4
.L_1860:
        /*00e0*/ 	.byte	0x03, 0x19
        /*00e2*/ 	.short	0x00e8


	//----- nvinfo : EIATTR_PARAM_CBANK
	.align		4
        /*00e4*/ 	.byte	0x04, 0x0a
        /*00e6*/ 	.short	(.L_1862 - .L_1861)
	.align		4
.L_1861:
        /*00e8*/ 	.word	index@(.nv.constant0._ZN10layer_norm31ln_parallel_residual_fwd_kernelINS_13Kernel_traitsIfffffjLj4096ELj1ELj1ELj4ELj16ENS_18Kernel_traits_baseILj4096EfffffjLj128EEEEELb1ELb0ELb1EEEvNS_9FwdParamsE)
        /*00ec*/ 	.short	0x0380
        /*00ee*/ 	.short	0x00e8


	//----- nvinfo : EIATTR_SW_WAR
	.align		4
.L_1862:
        /*00f0*/ 	.byte	0x04, 0x36
        /*00f2*/ 	.short	(.L_1864 - .L_1863)
.L_1863:
        /*00f4*/ 	.word	0x00000008
.L_1864:


//--------------------- .nv.info._ZN10layer_norm31ln_parallel_residual_fwd_kernelINS_13Kernel_traitsIfffffjLj4096ELj1ELj1ELj4ELj16ENS_18Kernel_traits_baseILj4096EfffffjLj128EEEEELb1ELb1ELb0EEEvNS_9FwdParamsE --------------------------
	.section	.nv.info._ZN10layer_norm31ln_parallel_residual_fwd_kernelINS_13Kernel_traitsIfffffjLj4096ELj1ELj1ELj4ELj16ENS_18Kernel_traits_baseILj4096EfffffjLj128EEEEELb1ELb1ELb0EEEvNS_9FwdParamsE,"",@"SHT_CUDA_INFO"
	.sectionflags	@""
	.align	4


	//----- nvinfo : EIATTR_CUDA_API_VERSION
	.align		4
        /*0000*/ 	.byte	0x04, 0x37
        /*0002*/ 	.short	(.L_1866 - .L_1865)
.L_1865:
        /*0004*/ 	.word	0x00000082


	//----- nvinfo : EIATTR_KPARAM_INFO
	.align		4
.L_1866:
        /*0008*/ 	.byte	0x04, 0x17
        /*000a*/ 	.short	(.L_1868 - .L_1867)
.L_1867:
        /*000c*/ 	.word	0x00000000
        /*0010*/ 	.short	0x0000
        /*0012*/ 	.short	0x0000
        /*0014*/ 	.byte	0x00, 0xf0, 0xa1, 0x03


	//----- nvinfo : EIATTR_SPARSE_MMA_MASK
	.align		4
.L_1868:
        /*0018*/ 	.byte	0x03, 0x50
        /*001a*/ 	.short	0x0000


	//----- nvinfo : EIATTR_MAXREG_COUNT
	.align		4
        /*001c*/ 	.byte	0x03, 0x1b
        /*001e*/ 	.short	0x00ff


	//----- nvinfo : EIATTR_NUM_BARRIERS
	.align		4
        /*0020*/ 	.byte	0x02, 0x4c
        /*0022*/ 	.byte	0x01
	.zero		1


	//----- nvinfo : EIATTR_MERCURY_ISA_VERSION
	.align		4
        /*0024*/ 	.byte	0x03, 0x5f
        /*0026*/ 	.short	0x0101


	//----- nvinfo : EIATTR_COOP_GROUP_MASK_REGIDS
	.align		4
        /*0028*/ 	.byte	0x04, 0x29
        /*002a*/ 	.short	(.L_1870 - .L_1869)


	//   ....[0]....
.L_1869:
        /*002c*/ 	.word	0xffffffff


	//   ....[1]....
        /*0030*/ 	.word	0xffffffff


	//   ....[2]....
        /*0034*/ 	.word	0xffffffff


	//   ....[3]....
        /*0038*/ 	.word	0xffffffff


	//   ....[4]....
        /*003c*/ 	.word	0xffffffff


	//   ....[5]....
        /*0040*/ 	.word	0xffffffff


	//   ....[6]....
        /*0044*/ 	.word	0xffffffff


	//   ....[7]....
        /*0048*/ 	.word	0xffffffff


	//   ....[8]....
        /*004c*/ 	.word	0xffffffff


	//   ....[9]....
        /*0050*/ 	.word	0xffffffff


	//   ....[10]....
        /*0054*/ 	.word	0xffffffff


	//   ....[11]....
        /*0058*/ 	.word	0xffffffff


	//   ....[12]....
        /*005c*/ 	.word	0xffffffff


	//   ....[13]....
        /*0060*/ 	.word	0xffffffff


	//   ....[14]....
        /*0064*/ 	.word	0xffffffff


	//   ....[15]....
        /*0068*/ 	.word	0xffffffff


	//   ....[16]....
        /*006c*/ 	.word	0xffffffff


	//   ....[17]....
        /*0070*/ 	.word	0xffffffff


	//----- nvinfo : EIATTR_COOP_GROUP_INSTR_OFFSETS
	.align		4
.L_1870:
        /*0074*/ 	.byte	0x04, 0x28
        /*0076*/ 	.short	(.L_1872 - .L_1871)


	//   ....[0]....
.L_1871:
        /*0078*/ 	.word	0x00020290


	//   ....[1]....
        /*007c*/ 	.word	0x000202b0


	//   ....[2]....
        /*0080*/ 	.word	0x000202d0


	//   ....[3]....
        /*0084*/ 	.word	0x000202f0


	//   ....[4]....
        /*0088*/ 	.word	0x00020310


	//   ....[5]....
        /*008c*/ 	.word	0x00020760


	//   ....[6]....
        /*0090*/ 	.word	0x00020780


	//   ....[7]....
        /*0094*/ 	.word	0x000207a0


	//   ....[8]....
        /*0098*/ 	.word	0x000207d0


	//   ....[9]....
        /*009c*/ 	.word	0x00020800


	//   ....[10]....
        /*00a0*/ 	.word	0x000209a0


	//   ....[11]....
        /*00a4*/ 	.word	0x000209e0


	//   ....[12]....
        /*00a8*/ 	.word	0x00020a20


	//   ....[13]....
        /*00ac*/ 	.word	0x00020ae0


	//   ....[14]....
        /*00b0*/ 	.word	0x00020b70


	//   ....[15]....
        /*00b4*/ 	.word	0x00020bc0


	//   ....[16]....
        /*00b8*/ 	.word	0x00020c10


	//   ....[17]....
        /*00bc*/ 	.word	0x00020c60


	//----- nvinfo : EIATTR_VRC_CTA_INIT_COUNT
	.align		4
.L_1872:
        /*00c0*/ 	.byte	0x02, 0x4a
	.zero		1
	.zero		1


	//----- nvinfo : EIATTR_EXIT_INSTR_OFFSETS
	.align		4
        /*00c4*/ 	.byte	0x04, 0x1c
        /*00c6*/ 	.short	(.L_1874 - .L_1873)


	//   ....[0]....
.L_1873:
        /*00c8*/ 	.word	0x00000b40


	//   ....[1]....
        /*00cc*/ 	.word	0x00021700


	//----- nvinfo : EIATTR_MAX_THREADS
	.align		4
.L_1874:
        /*00d0*/ 	.byte	0x04, 0x05
        /*00d2*/ 	.short	(.L_1876 - .L_1875)
.L_1875:
        /*00d4*/ 	.word	0x00000080
        /*00d8*/ 	.word	0x00000001
        /*00dc*/ 	.word	0x00000001


	//----- nvinfo : EIATTR_CRS_STACK_SIZE
	.align		4
.L_1876:
        /*00e0*/ 	.byte	0x04, 0x1e
        /*00e2*/ 	.short	(.L_1878 - .L_1877)
.L_1877:
        /*00e4*/ 	.word	0x00000000


	//----- nvinfo : EIATTR_CBANK_PARAM_SIZE
	.align		4
.L_1878:
        /*00e8*/ 	.byte	0x03, 0x19
        /*00ea*/ 	.short	0x00e8


	//----- nvinfo : EIATTR_PARAM_CBANK
	.align		4
        /*00ec*/ 	.byte	0x04, 0x0a
        /*00ee*/ 	.short	(.L_1880 - .L_1879)
	.align		4
.L_1879:
        /*00f0*/ 	.word	index@(.nv.constant0._ZN10layer_norm31ln_parallel_residual_fwd_kernelINS_13Kernel_traitsIfffffjLj4096ELj1ELj1ELj4ELj16ENS_18Kernel_traits_baseILj4096EfffffjLj128EEEEELb1ELb1ELb0EEEvNS_9FwdParamsE)
        /*00f4*/ 	.short	0x0380
        /*00f6*/ 	.short	0x00e8


	//----- nvinfo : EIATTR_SW_WAR
	.align		4
.L_1880:
        /*00f8*/ 	.byte	0x04, 0x36
        /*00fa*/ 	.short	(.L_1882 - .L_1881)
.L_1881:
        /*00fc*/ 	.word	0x00000008
.L_1882:


//--------------------- .nv.info._ZN10layer_norm31ln_parallel_residual_fwd_kernelINS_13Kernel_traitsIfffffjLj4096ELj1ELj1ELj4ELj16ENS_18Kernel_traits_baseILj4096EfffffjLj128EEEEELb1ELb1ELb1EEEvNS_9FwdParamsE --------------------------
	.section	.nv.info._ZN10layer_norm31ln_parallel_residual_fwd_kernelINS_13Kernel_traitsIfffffjLj4096ELj1ELj1ELj4ELj16ENS_18Kernel_traits_baseILj4096EfffffjLj128EEEEELb1ELb1ELb1EEEvNS_9FwdParamsE,"",@"SHT_CUDA_INFO"
	.sectionflags	@""
	.align	4


	//----- nvinfo : EIATTR_CUDA_API_VERSION
	.align		4
        /*0000*/ 	.byte	0x04, 0x37
        /*0002*/ 	.short	(.L_1884 - .L_1883)
.L_1883:
        /*0004*/ 	.word	0x00000082


	//----- nvinfo : EIATTR_KPARAM_INFO
	.align		4
.L_1884:
        /*0008*/ 	.byte	0x04, 0x17
        /*000a*/ 	.short	(.L_1886 - .L_1885)
.L_1885:
        /*000c*/ 	.word	0x00000000
        /*0010*/ 	.short	0x0000
        /*0012*/ 	.short	0x0000
        /*0014*/ 	.byte	0x00, 0xf0, 0xa1, 0x03


	//----- nvinfo : EIATTR_SPARSE_MMA_MASK
	.align		4
.L_1886:
        /*0018*/ 	.byte	0x03, 0x50
        /*001a*/ 	.short	0x0000


	//----- nvinfo : EIATTR_MAXREG_COUNT
	.align		4
        /*001c*/ 	.byte	0x03, 0x1b
        /*001e*/ 	.short	0x00ff


	//----- nvinfo : EIATTR_NUM_BARRIERS
	.align		4
        /*0020*/ 	.byte	0x02, 0x4c
        /*0022*/ 	.byte	0x01
	.zero		1


	//----- nvinfo : EIATTR_MERCURY_ISA_VERSION
	.align		4
        /*0024*/ 	.byte	0x03, 0x5f
        /*0026*/ 	.short	0x0101


	//----- nvinfo : EIATTR_COOP_GROUP_MASK_REGIDS
	.align		4
        /*0028*/ 	.byte	0x04, 0x29
        /*002a*/ 	.short	(.L_1888 - .L_1887)


	//   ....[0]....
.L_1887:
        /*002c*/ 	.word	0xffffffff


	//   ....[1]....
        /*0030*/ 	.word	0xffffffff


	//   ....[2]....
        /*0034*/ 	.word	0xffffffff


	//   ....[3]....
        /*0038*/ 	.word	0xffffffff


	//   ....[4]....
        /*003c*/ 	.word	0xffffffff


	//   ....[5]....
        /*0040*/ 	.word	0xffffffff


	//   ....[6]....
        /*0044*/ 	.word	0xffffffff


	//   ....[7]....
        /*0048*/ 	.word	0xffffffff


	//   ....[8]....
        /*004c*/ 	.word	0xffffffff


	//   ....[9]....
        /*0050*/ 	.word	0xffffffff


	//   ....[10]....
        /*0054*/ 	.word	0xffffffff


	//   ....[11]....
        /*0058*/ 	.word	0xffffffff


	//   ....[12]....
        /*005c*/ 	.word	0xffffffff


	//   ....[13]....
        /*0060*/ 	.word	0xffffffff


	//   ....[14]....
        /*0064*/ 	.word	0xffffffff


	//   ....[15]....
        /*0068*/ 	.word	0xffffffff


	//   ....[16]....
        /*006c*/ 	.word	0xffffffff


	//   ....[17]....
        /*0070*/ 	.word	0xffffffff


	//----- nvinfo : EIATTR_COOP_GROUP_INSTR_OFFSETS
	.align		4
.L_1888:
        /*0074*/ 	.byte	0x04, 0x28
        /*0076*/ 	.short	(.L_1890 - .L_1889)


	//   ....[0]....
.L_1889:
        /*0078*/ 	.word	0x0001db80


	//   ....[1]....
        /*007c*/ 	.word	0x0001dbb0


	//   ....[2]....
        /*0080*/ 	.word	0x0001dbd0


	//   ....[3]....
        /*0084*/ 	.word	0x0001dbf0


	//   ....[4]....
        /*0088*/ 	.word	0x0001dc10


	//   ....[5]....
        /*008c*/ 	.word	0x0001e040


	//   ....[6]....
        /*0090*/ 	.word	0x0001e060


	//   ....[7]....
        /*0094*/ 	.word	0x0001e080


	//   ....[8]....
        /*0098*/ 	.word	0x0001e0b0


	//   ....[9]....
        /*009c*/ 	.word	0x0001e0e0


	//   ....[10]....
        /*00a0*/ 	.word	0x0001e280


	//   ....[11]....
        /*00a4*/ 	.word	0x0001e2c0


	//   ....[12]....
        /*00a8*/ 	.word	0x0001e300


	//   ....[13]....
        /*00ac*/ 	.word	0x0001e330


	//   ....[14]....
        /*00b0*/ 	.word	0x0001e3c0


	//   ....[15]....
        /*00b4*/ 	.word	0x0001e430


	//   ....[16]....
        /*00b8*/ 	.word	0x0001e4a0


	//   ....[17]....
        /*00bc*/ 	.word	0x0001e4f0


	//----- nvinfo : EIATTR_VRC_CTA_INIT_COUNT
	.align		4
.L_1890:
        /*00c0*/ 	.byte	0x02, 0x4a
	.zero		1
	.zero		1


	//----- nvinfo : EIATTR_EXIT_INSTR_OFFSETS
	.align		4
        /*00c4*/ 	.byte	0x04, 0x1c
        /*00c6*/ 	.short	(.L_1892 - .L_1891)


	//   ....[0]....
.L_1891:
        /*00c8*/ 	.word	0x00000600


	//   ....[1]....
        /*00cc*/ 	.word	0x0001ed10


	//----- nvinfo : EIATTR_MAX_THREADS
	.align		4
.L_1892:
        /*00d0*/ 	.byte	0x04, 0x05
        /*00d2*/ 	.short	(.L_1894 - .L_1893)
.L_1893:
        /*00d4*/ 	.word	0x00000080
        /*00d8*/ 	.word	0x00000001
        /*00dc*/ 	.word	0x00000001


	//----- nvinfo : EIATTR_CRS_STACK_SIZE
	.align		4
.L_1894:
        /*00e0*/ 	.byte	0x04, 0x1e
        /*00e2*/ 	.short	(.L_1896 - .L_1895)
.L_1895:
        /*00e4*/ 	.word	0x00000000


	//----- nvinfo : EIATTR_CBANK_PARAM_SIZE
	.align		4
.L_1896:
        /*00e8*/ 	.byte	0x03, 0x19
        /*00ea*/ 	.short	0x00e8


	//----- nvinfo : EIATTR_PARAM_CBANK
	.align		4
        /*00ec*/ 	.byte	0x04, 0x0a
        /*00ee*/ 	.short	(.L_1898 - .L_1897)
	.align		4
.L_1897:
        /*00f0*/ 	.word	index@(.nv.constant0._ZN10layer_norm31ln_parallel_residual_fwd_kernelINS_13Kernel_traitsIfffffjLj4096ELj1ELj1ELj4ELj16ENS_18Kernel_traits_baseILj4096EfffffjLj128EEEEELb1ELb1ELb1EEEvNS_9FwdParamsE)
        /*00f4*/ 	.short	0x0380
        /*00f6*/ 	.short	0x00e8


	//----- nvinfo : EIATTR_SW_WAR
	.align		4
.L_1898:
        /*00f8*/ 	.byte	0x04, 0x36
        /*00fa*/ 	.short	(.L_1900 - .L_1899)
.L_1899:
        /*00fc*/ 	.word	0x00000008
.L_1900:


//--------------------- .nv.callgraph             --------------------------
	.section	.nv.callgraph,"",@"SHT_CUDA_CALLGRAPH"
	.align	4
	.sectionentsize	8
	.align		4
        /*0000*/ 	.word	0x00000000
	.align		4
        /*0004*/ 	.word	0xffffffff
	.align		4
        /*0008*/ 	.word	0x00000000
	.align		4
        /*000c*/ 	.word	0xfffffffe
	.align		4
        /*0010*/ 	.word	0x00000000
	.align		4
        /*0014*/ 	.word	0xfffffffd
	.align		4
        /*0018*/ 	.word	0x00000000
	.align		4
        /*001c*/ 	.word	0xfffffffc


//--------------------- .nv.constant4             --------------------------
	.section	.nv.constant4,"a",@progbits
	.align	8
	.align		8
.nv.constant4:
        /*0000*/ 	.dword	precalc_xorwow_matrix
	.align		8
        /*0008*/ 	.dword	precalc_xorwow_offset_matrix
	.align		8
        /*0010*/ 	.dword	mrg32k3aM1
	.align		8
        /*0018*/ 	.dword	mrg32k3aM2
	.align		8
        /*0020*/ 	.dword	mrg32k3aM1SubSeq
	.align		8
        /*0028*/ 	.dword	mrg32k3aM2SubSeq
	.align		8
        /*0030*/ 	.dword	mrg32k3aM1Seq
	.align		8
        /*0038*/ 	.dword	mrg32k3aM2Seq


//--------------------- .nv.constant3             --------------------------
	.section	.nv.constant3,"a",@progbits
	.align	8
.nv.constant3:
	.type		__cr_lgamma_table,@object
	.size		__cr_lgamma_table,(.L_8 - __cr_lgamma_table)
__cr_lgamma_table:
        /*0000*/ 	.byte	0x00, 0x00, 0x00, 0x00, 0x00, 0x00, 0x00, 0x00, 0x00, 0x00, 0x00, 0x00, 0x00, 0x00, 0x00, 0x00
        /*0010*/ 	.byte	0xef, 0x39, 0xfa, 0xfe, 0x42, 0x2e, 0xe6, 0x3f, 0x02, 0x20, 0x2a, 0xfa, 0x0b, 0xab, 0xfc, 0x3f
        /*0020*/ 	.byte	0xf9, 0x2c, 0x92, 0x7c, 0xa7, 0x6c, 0x09, 0x40, 0xc9, 0x79, 0x44, 0x3c, 0x64, 0x26, 0x13, 0x40
        /*0030*/ 	.byte	0xca, 0x01, 0xcf, 0x3a, 0x27, 0x51, 0x1a, 0x40, 0x30, 0xcc, 0x2d, 0xf3, 0xe1, 0x0c, 0x21, 0x40
        /*0040*/ 	.byte	0x0d, 0xb7, 0xfc, 0x82, 0x8e, 0x35, 0x25, 0x40
.L_8:


//--------------------- .text._ZN10layer_norm31ln_parallel_residual_fwd_kernelINS_13Kernel_traitsI13__nv_bfloat16S2_S2_S2_fjLj4096ELj1ELj1ELj4ELj16ENS_18Kernel_traits_baseILj4096ES2_S2_S2_S2_fjLj128EEEEELb0ELb0ELb0EEEvNS_9FwdParamsE --------------------------
	.section	.text._ZN10layer_norm31ln_parallel_residual_fwd_kernelINS_13Kernel_traitsI13__nv_bfloat16S2_S2_S2_fjLj4096ELj1ELj1ELj4ELj16ENS_18Kernel_traits_baseILj4096ES2_S2_S2_S2_fjLj128EEEEELb0ELb0ELb0EEEvNS_9FwdParamsE,"ax",@progbits
	.align	128
        .global         _ZN10layer_norm31ln_parallel_residual_fwd_kernelINS_13Kernel_traitsI13__nv_bfloat16S2_S2_S2_fjLj4096ELj1ELj1ELj4ELj16ENS_18Kernel_traits_baseILj4096ES2_S2_S2_S2_fjLj128EEEEELb0ELb0ELb0EEEvNS_9FwdParamsE
        .type           _ZN10layer_norm31ln_parallel_residual_fwd_kernelINS_13Kernel_traitsI13__nv_bfloat16S2_S2_S2_fjLj4096ELj1ELj1ELj4ELj16ENS_18Kernel_traits_baseILj4096ES2_S2_S2_S2_fjLj128EEEEELb0ELb0ELb0EEEvNS_9FwdParamsE,@function
        .size           _ZN10layer_norm31ln_parallel_residual_fwd_kernelINS_13Kernel_traitsI13__nv_bfloat16S2_S2_S2_fjLj4096ELj1ELj1ELj4ELj16ENS_18Kernel_traits_baseILj4096ES2_S2_S2_S2_fjLj128EEEEELb0ELb0ELb0EEEvNS_9FwdParamsE,(.L_x_17940 - _ZN10layer_norm31ln_parallel_residual_fwd_kernelINS_13Kernel_traitsI13__nv_bfloat16S2_S2_S2_fjLj4096ELj1ELj1ELj4ELj16ENS_18Kernel_traits_baseILj4096ES2_S2_S2_S2_fjLj128EEEEELb0ELb0ELb0EEEvNS_9FwdParamsE)
        .other          _ZN10layer_norm31ln_parallel_residual_fwd_kernelINS_13Kernel_traitsI13__nv_bfloat16S2_S2_S2_fjLj4096ELj1ELj1ELj4ELj16ENS_18Kernel_traits_baseILj4096ES2_S2_S2_S2_fjLj128EEEEELb0ELb0ELb0EEEvNS_9FwdParamsE,@"STO_CUDA_ENTRY STV_DEFAULT"
_ZN10layer_norm31ln_parallel_residual_fwd_kernelINS_13Kernel_traitsI13__nv_bfloat16S2_S2_S2_fjLj4096ELj1ELj1ELj4ELj16ENS_18Kernel_traits_baseILj4096ES2_S2_S2_S2_fjLj128EEEEELb0ELb0ELb0EEEvNS_9FwdParamsE:
.text._ZN10layer_norm31ln_parallel_residual_fwd_kernelINS_13Kernel_traitsI13__nv_bfloat16S2_S2_S2_fjLj4096ELj1ELj1ELj4ELj16ENS_18Kernel_traits_baseILj4096ES2_S2_S2_S2_fjLj128EEEEELb0ELb0ELb0EEEvNS_9FwdParamsE:
[----:B------:R-:W-:Y:S01]  /*0000*/  LDC R1, c[0x0][0x37c] ;  /* 0x0000df00ff017b82 */ /* 0x000fe20000000800 */
[----:B------:R-:W0:Y:S01]  /*0010*/  S2R R190, SR_TID.X ;  /* 0x0000000000be7919 */ /* 0x000e220000002100 */
[----:B------:R-:W1:Y:S06]  /*0020*/  LDCU.64 UR10, c[0x0][0x438] ;  /* 0x00008700ff0a77ac */ /* 0x000e6c0008000a00 */
[----:B------:R-:W2:Y:S01]  /*0030*/  LDC R3, c[0x0][0x388] ;  /* 0x0000e200ff037b82 */ /* 0x000ea20000000800 */
[----:B------:R-:W-:Y:S01]  /*0040*/  BSSY.RECONVERGENT B0, `(.L_x_0) ;  /* 0x0000106000007945 */ /* 0x000fe20003800200 */
[----:B------:R-:W3:Y:S01]  /*0050*/  LDCU.64 UR8, c[0x0][0x3a0] ;  /* 0x00007400ff0877ac */ /* 0x000ee20008000a00 */
[----:B------:R-:W4:Y:S05]  /*0060*/  LDCU.64 UR6, c[0x0][0x358] ;  /* 0x00006b00ff0677ac */ /* 0x000f2a0008000a00 */
[----:B------:R-:W3:Y:S08]  /*0070*/  LDC.64 R4, c[0x0][0x398] ;  /* 0x0000e600ff047b82 */ /* 0x000ef00000000a00 */
[----:B------:R-:W5:Y:S01]  /*0080*/  S2UR UR4, SR_CTAID.X ;  /* 0x00000000000479c3 */ /* 0x000f620000002500 */
[----:B-1----:R-:W-:-:S04]  /*0090*/  UISETP.NE.U32.AND UP0, UPT, UR10, URZ, UPT ;  /* 0x000000ff0a00728c */ /* 0x002fc8000bf05070 */
[----:B------:R-:W-:Y:S01]  /*00a0*/  UISETP.NE.AND.EX UP0, UPT, UR11, URZ, UPT, UP0 ;  /* 0x000000ff0b00728c */ /* 0x000fe2000bf05300 */
[----:B--2---:R-:W-:-:S04]  /*00b0*/  SHF.R.S32.HI R0, RZ, 0x1f, R3 ;  /* 0x0000001fff007819 */ /* 0x004fc80000011403 */
[----:B------:R-:W-:Y:S02]  /*00c0*/  LEA.HI R0, R0, R3, RZ, 0x3 ;  /* 0x0000000300007211 */ /* 0x000fe400078f18ff */
[----:B0-----:R-:W-:Y:S02]  /*00d0*/  LOP3.LUT R151, R190, 0x7f, RZ, 0x3c, !PT ;  /* 0x0000007fbe977812 */ /* 0x001fe400078e3cff */
[----:B---3--:R-:W-:Y:S02]  /*00e0*/  LOP3.LUT P0, RZ, R4, UR8, RZ, 0xfc, !PT ;  /* 0x0000000804ff7c12 */ /* 0x008fe4000f80fcff */
[----:B------:R-:W-:Y:S02]  /*00f0*/  LOP3.LUT R2, R190, 0x60, RZ, 0xc0, !PT ;  /* 0x00000060be027812 */ /* 0x000fe400078ec0ff */
[----:B------:R-:W-:Y:S02]  /*0100*/  LOP3.LUT P0, RZ, R5, UR9, RZ, 0xfc, P0 ;  /* 0x0000000905ff7c12 */ /* 0x000fe4000800fcff */
[----:B------:R-:W-:Y:S01]  /*0110*/  MOV R3, R190 ;  /* 0x000000be00037202 */ /* 0x000fe20000000f00 */
[----:B-----5:R-:W-:Y:S01]  /*0120*/  IMAD.U32 R152, RZ, RZ, UR4 ;  /* 0x00000004ff987e24 */ /* 0x020fe2000f8e00ff */
[----:B------:R-:W-:Y:S01]  /*0130*/  LEA.HI.SX32 R151, R0, R151, 0x1d ;  /* 0x0000009700977211 */ /* 0x000fe200078feaff */
[----:B----4-:R-:W-:Y:S08]  /*0140*/  BRA.U UP0, `(.L_x_1) ;  /* 0x0000000900087547 */ /* 0x010ff0000b800000 */
[----:B------:R-:W0:Y:S02]  /*0150*/  LDCU.64 UR4, c[0x0][0x440] ;  /* 0x00008800ff0477ac */ /* 0x000e240008000a00 */
[----:B0-----:R-:W-:-:S04]  /*0160*/  UISETP.NE.U32.AND UP0, UPT, UR4, URZ, UPT ;  /* 0x000000ff0400728c */ /* 0x001fc8000bf05070 */
[----:B------:R-:W-:-:S09]  /*0170*/  UISETP.NE.AND.EX UP0, UPT, UR5, URZ, UPT, UP0 ;  /* 0x000000ff0500728c */ /* 0x000fd2000bf05300 */
[----:B------:R-:W-:Y:S05]  /*0180*/  BRA.U UP0, `(.L_x_2) ;  /* 0x0000000500007547 */ /* 0x000fea000b800000 */
[----:B------:R-:W0:Y:S01]  /*0190*/  LDC.64 R4, c[0x0][0x3d0] ;  /* 0x0000f400ff047b82 */ /* 0x000e220000000a00 */
[C---:B------:R-:W-:Y:S02]  /*01a0*/  ISETP.GE.U32.AND P1, PT, R151.reuse, 0x80, PT ;  /* 0x000000809700780c */ /* 0x040fe40003f26070 */
[C---:B------:R-:W-:Y:S02]  /*01b0*/  ISETP.GE.U32.AND P2, PT, R151.reuse, 0x100, PT ;  /* 0x000001009700780c */ /* 0x040fe40003f46070 */
[----:B------:R-:W-:-:S03]  /*01c0*/  ISETP.GE.U32.AND P3, PT, R151, 0x180, PT ;  /* 0x000001809700780c */ /* 0x000fc60003f66070 */
[----:B------:R-:W1:Y:S08]  /*01d0*/  LDC.64 R6, c[0x0][0x3d8] ;  /* 0x0000f600ff067b82 */ /* 0x000e700000000a00 */
[----:B------:R-:W2:Y:S08]  /*01e0*/  LDC.64 R8, c[0x0][0x3d0] ;  /* 0x0000f400ff087b82 */ /* 0x000eb00000000a00 */
[----:B------:R-:W3:Y:S01]  /*01f0*/  LDC.64 R10, c[0x0][0x3d8] ;  /* 0x0000f600ff0a7b82 */ /* 0x000ee20000000a00 */
[----:B0-----:R-:W-:-:S05]  /*0200*/  @P1 IMAD.WIDE.U32 R4, R3, 0x10, R4 ;  /* 0x0000001003041825 */ /* 0x001fca00078e0004 */
[----:B------:R0:W5:Y:S02]  /*0210*/  @P1 LDG.E.128 R44, desc[UR6][R4.64] ;  /* 0x00000006042c1981 */ /* 0x000164000c1e1d00 */
[----:B------:R-:W4:Y:S01]  /*0220*/  LDC.64 R12, c[0x0][0x3d0] ;  /* 0x0000f400ff0c7b82 */ /* 0x000f220000000a00 */
[C---:B-1----:R-:W-:Y:S01]  /*0230*/  @P1 IMAD.WIDE.U32 R6, R3.reuse, 0x10, R6 ;  /* 0x0000001003061825 */ /* 0x042fe200078e0006 */
[----:B------:R-:W-:-:S04]  /*0240*/  @P1 LOP3.LUT R3, R3, 0x80, RZ, 0xfc, !PT ;  /* 0x0000008003031812 */ /* 0x000fc800078efcff */
[----:B------:R0:W5:Y:S02]  /*0250*/  @P1 LDG.E.128 R48, desc[UR6][R6.64] ;  /* 0x0000000606301981 */ /* 0x000164000c1e1d00 */
[----:B------:R-:W1:Y:S01]  /*0260*/  LDC.64 R14, c[0x0][0x3d8] ;  /* 0x0000f600ff0e7b82 */ /* 0x000e620000000a00 */
[----:B--2---:R-:W-:-:S05]  /*0270*/  @P2 IMAD.WIDE.U32 R8, R3, 0x10, R8 ;  /* 0x0000001003082825 */ /* 0x004fca00078e0008 */
[----:B------:R0:W5:Y:S01]  /*0280*/  @P2 LDG.E.128 R52, desc[UR6][R8.64] ;  /* 0x0000000608342981 */ /* 0x000162000c1e1d00 */
[C---:B---3--:R-:W-:Y:S01]  /*0290*/  @P2 IMAD.WIDE.U32 R10, R3.reuse, 0x10, R10 ;  /* 0x00000010030a2825 */ /* 0x048fe200078e000a */
[----:B------:R-:W-:-:S04]  /*02a0*/  @P2 IADD3 R3, PT, PT, R3, 0x80, RZ ;  /* 0x0000008003032810 */ /* 0x000fc80007ffe0ff */
[----:B------:R0:W5:Y:S01]  /*02b0*/  @P2 LDG.E.128 R56, desc[UR6][R10.64] ;  /* 0x000000060a382981 */ /* 0x000162000c1e1d00 */
[----:B----4-:R-:W-:-:S05]  /*02c0*/  @P3 IMAD.WIDE.U32 R12, R3, 0x10, R12 ;  /* 0x00000010030c3825 */ /* 0x010fca00078e000c */
[----:B------:R0:W5:Y:S01]  /*02d0*/  @P3 LDG.E.128 R60, desc[UR6][R12.64] ;  /* 0x000000060c3c3981 */ /* 0x000162000c1e1d00 */
[----:B-1----:R-:W-:-:S05]  /*02e0*/  @P3 IMAD.WIDE.U32 R14, R3, 0x10, R14 ;  /* 0x00000010030e3825 */ /* 0x002fca00078e000e */
[----:B------:R0:W5:Y:S01]  /*02f0*/  @P3 LDG.E.128 R64, desc[UR6][R14.64] ;  /* 0x000000060e403981 */ /* 0x000162000c1e1d00 */
[----:B------:R-:W-:Y:S01]  /*0300*/  ISETP.GE.U32.AND P4, PT, R151, 0x200, PT ;  /* 0x000002009700780c */ /* 0x000fe20003f86070 */
[----:B------:R-:W-:Y:S02]  /*0310*/  HFMA2 R74, -RZ, RZ, 0, 0 ;  /* 0x00000000ff4a7431 */ /* 0x000fe400000001ff */
[----:B------:R-:W-:Y:S01]  /*0320*/  IMAD.MOV.U32 R70, RZ, RZ, RZ ;  /* 0x000000ffff467224 */ /* 0x000fe200078e00ff */
[----:B------:R-:W-:Y:S02]  /*0330*/  CS2R R68, SRZ ;  /* 0x0000000000447805 */ /* 0x000fe4000001ff00 */
[----:B------:R-:W-:Y:S01]  /*0340*/  CS2R R72, SRZ ;  /* 0x0000000000487805 */ /* 0x000fe2000001ff00 */
[----:B------:R-:W-:Y:S01]  /*0350*/  IMAD.MOV.U32 R78, RZ, RZ, RZ ;  /* 0x000000ffff4e7224 */ /* 0x000fe200078e00ff */
[----:B------:R-:W-:Y:S02]  /*0360*/  CS2R R76, SRZ ;  /* 0x00000000004c7805 */ /* 0x000fe4000001ff00 */
[----:B------:R-:W-:-:S02]  /*0370*/  CS2R R82, SRZ ;  /* 0x0000000000527805 */ /* 0x000fc4000001ff00 */
[----:B------:R-:W-:Y:S02]  /*0380*/  CS2R R80, SRZ ;  /* 0x0000000000507805 */ /* 0x000fe4000001ff00 */
[----:B------:R-:W-:Y:S02]  /*0390*/  CS2R R86, SRZ ;  /* 0x0000000000567805 */ /* 0x000fe4000001ff00 */
[----:B------:R-:W-:Y:S02]  /*03a0*/  CS2R R84, SRZ ;  /* 0x0000000000547805 */ /* 0x000fe4000001ff00 */
[----:B------:R-:W-:Y:S02]  /*03b0*/  CS2R R90, SRZ ;  /* 0x00000000005a7805 */ /* 0x000fe4000001ff00 */
[----:B------:R-:W-:Y:S02]  /*03c0*/  CS2R R88, SRZ ;  /* 0x0000000000587805 */ /* 0x000fe4000001ff00 */
[----:B------:R-:W-:Y:S01]  /*03d0*/  @P1 MOV R79, RZ ;  /* 0x000000ff004f1202 */ /* 0x000fe20000000f00 */
[----:B------:R-:W-:Y:S01]  /*03e0*/  @P2 IMAD.MOV.U32 R75, RZ, RZ, RZ ;  /* 0x000000ffff4b2224 */ /* 0x000fe200078e00ff */
[----:B------:R-:W-:Y:S01]  /*03f0*/  @P3 MOV R71, RZ ;  /* 0x000000ff00473202 */ /* 0x000fe20000000f00 */
[----:B------:R-:W-:Y:S01]  /*0400*/  @P3 VIADD R3, R3, 0x80 ;  /* 0x0000008003033836 */ /* 0x000fe20000000000 */
[----:B0-----:R-:W-:Y:S06]  /*0410*/  @!P4 BRA `(.L_x_3) ;  /* 0x0000000c0020c947 */ /* 0x001fec0003800000 */
[----:B------:R-:W0:Y:S08]  /*0420*/  LDC.64 R92, c[0x0][0x3d0] ;  /* 0x0000f400ff5c7b82 */ /* 0x000e300000000a00 */
[----:B------:R-:W1:Y:S01]  /*0430*/  LDC.64 R96, c[0x0][0x3d8] ;  /* 0x0000f600ff607b82 */ /* 0x000e620000000a00 */
[----:B0-----:R-:W-:-:S06]  /*0440*/  IMAD.WIDE.U32 R92, R3, 0x10, R92 ;  /* 0x00000010035c7825 */ /* 0x001fcc00078e005c */
[----:B------:R-:W5:Y:S01]  /*0450*/  LDG.E.128 R92, desc[UR6][R92.64] ;  /* 0x000000065c5c7981 */ /* 0x000f62000c1e1d00 */
[----:B-1----:R-:W-:-:S06]  /*0460*/  IMAD.WIDE.U32 R96, R3, 0x10, R96 ;  /* 0x0000001003607825 */ /* 0x002fcc00078e0060 */
[----:B------:R-:W5:Y:S01]  /*0470*/  LDG.E.128 R96, desc[UR6][R96.64] ;  /* 0x0000000660607981 */ /* 0x000f62000c1e1d00 */
[----:B------:R-:W-:Y:S02]  /*0480*/  CS2R R102, SRZ ;  /* 0x0000000000667805 */ /* 0x000fe4000001ff00 */
[----:B------:R-:W-:Y:S02]  /*0490*/  CS2R R100, SRZ ;  /* 0x0000000000647805 */ /* 0x000fe4000001ff00 */
[----:B------:R-:W-:Y:S02]  /*04a0*/  MOV R70, RZ ;  /* 0x000000ff00467202 */ /* 0x000fe40000000f00 */
[----:B------:R-:W-:Y:S01]  /*04b0*/  CS2R R68, SRZ ;  /* 0x0000000000447805 */ /* 0x000fe2000001ff00 */
[----:B------:R-:W-:Y:S01]  /*04c0*/  IMAD.MOV.U32 R74, RZ, RZ, RZ ;  /* 0x000000ffff4a7224 */ /* 0x000fe200078e00ff */
[----:B------:R-:W-:Y:S02]  /*04d0*/  CS2R R72, SRZ ;  /* 0x0000000000487805 */ /* 0x000fe4000001ff00 */
[----:B------:R-:W-:-:S02]  /*04e0*/  MOV R78, RZ ;  /* 0x000000ff004e7202 */ /* 0x000fc40000000f00 */
[----:B------:R-:W-:Y:S02]  /*04f0*/  CS2R R76, SRZ ;  /* 0x00000000004c7805 */ /* 0x000fe4000001ff00 */
[----:B------:R-:W-:Y:S02]  /*0500*/  CS2R R106, SRZ ;  /* 0x00000000006a7805 */ /* 0x000fe4000001ff00 */
[----:B------:R-:W-:Y:S02]  /*0510*/  CS2R R104, SRZ ;  /* 0x0000000000687805 */ /* 0x000fe4000001ff00 */
[----:B------:R-:W-:Y:S02]  /*0520*/  CS2R R82, SRZ ;  /* 0x0000000000527805 */ /* 0x000fe4000001ff00 */
[----:B------:R-:W-:Y:S02]  /*0530*/  CS2R R80, SRZ ;  /* 0x0000000000507805 */ /* 0x000fe4000001ff00 */
[----:B------:R-:W-:-:S02]  /*0540*/  CS2R R86, SRZ ;  /* 0x0000000000567805 */ /* 0x000fc4000001ff00 */
[----:B------:R-:W-:Y:S02]  /*0550*/  CS2R R84, SRZ ;  /* 0x0000000000547805 */ /* 0x000fe4000001ff00 */
[----:B------:R-:W-:Y:S02]  /*0560*/  CS2R R90, SRZ ;  /* 0x00000000005a7805 */ /* 0x000fe4000001ff00 */
[----:B------:R-:W-:Y:S01]  /*0570*/  CS2R R88, SRZ ;  /* 0x0000000000587805 */ /* 0x000fe2000001ff00 */
[----:B------:R-:W-:Y:S06]  /*0580*/  BRA `(.L_x_3) ;  /* 0x0000000800c47947 */ /* 0x000fec0003800000 */
.L_x_2:
[C---:B------:R-:W-:Y:S01]  /*0590*/  ISETP.GE.U32.AND P1, PT, R151.reuse, 0x80, PT ;  /* 0x000000809700780c */ /* 0x040fe20003f26070 */
[----:B------:R-:W0:Y:S01]  /*05a0*/  LDC.64 R6, c[0x0][0x3d0] ;  /* 0x0000f400ff067b82 */ /* 0x000e220000000a00 */
[C---:B------:R-:W-:Y:S02]  /*05b0*/  ISETP.GE.U32.AND P2, PT, R151.reuse, 0x100, PT ;  /* 0x000001009700780c */ /* 0x040fe40003f46070 */
[----:B------:R-:W-:-:S05]  /*05c0*/  ISETP.GE.U32.AND P3, PT, R151, 0x180, PT ;  /* 0x000001809700780c */ /* 0x000fca0003f66070 */
[----:B------:R-:W1:Y:S08]  /*05d0*/  LDC.64 R8, c[0x0][0x3d8] ;  /* 0x0000f600ff087b82 */ /* 0x000e700000000a00 */
[----:B------:R-:W2:Y:S08]  /*05e0*/  @P1 LDC.64 R4, c[0x0][0x440] ;  /* 0x00011000ff041b82 */ /* 0x000eb00000000a00 */
[----:B------:R-:W3:Y:S01]  /*05f0*/  LDC.64 R10, c[0x0][0x3d0] ;  /* 0x0000f400ff0a7b82 */ /* 0x000ee20000000a00 */
[----:B0-----:R-:W-:-:S05]  /*0600*/  @P1 IMAD.WIDE.U32 R6, R3, 0x10, R6 ;  /* 0x0000001003061825 */ /* 0x001fca00078e0006 */
[----:B------:R0:W5:Y:S02]  /*0610*/  @P1 LDG.E.128 R44, desc[UR6][R6.64] ;  /* 0x00000006062c1981 */ /* 0x000164000c1e1d00 */
[----:B------:R-:W4:Y:S01]  /*0620*/  LDC.64 R12, c[0x0][0x3d8] ;  /* 0x0000f600ff0c7b82 */ /* 0x000f220000000a00 */
[----:B-1----:R-:W-:-:S05]  /*0630*/  @P1 IMAD.WIDE.U32 R8, R3, 0x10, R8 ;  /* 0x0000001003081825 */ /* 0x002fca00078e0008 */
[----:B------:R0:W5:Y:S02]  /*0640*/  @P1 LDG.E.128 R48, desc[UR6][R8.64] ;  /* 0x0000000608301981 */ /* 0x000164000c1e1d00 */
[----:B------:R-:W1:Y:S01]  /*0650*/  @P2 LDC.64 R14, c[0x0][0x440] ;  /* 0x00011000ff0e2b82 */ /* 0x000e620000000a00 */
[C---:B--2---:R-:W-:Y:S01]  /*0660*/  @P1 IMAD.WIDE.U32 R4, R3.reuse, 0x10, R4 ;  /* 0x0000001003041825 */ /* 0x044fe200078e0004 */
[----:B------:R-:W-:-:S04]  /*0670*/  @P1 LOP3.LUT R3, R3, 0x80, RZ, 0xfc, !PT ;  /* 0x0000008003031812 */ /* 0x000fc800078efcff */
[----:B------:R0:W5:Y:S02]  /*0680*/  @P1 LD.E.128 R88, desc[UR6][R4.64] ;  /* 0x0000000604581980 */ /* 0x000164000c101d00 */
[----:B------:R-:W2:Y:S01]  /*0690*/  LDC.64 R16, c[0x0][0x3d0] ;  /* 0x0000f400ff107b82 */ /* 0x000ea20000000a00 */
[----:B---3--:R-:W-:-:S05]  /*06a0*/  @P2 IMAD.WIDE.U32 R10, R3, 0x10, R10 ;  /* 0x00000010030a2825 */ /* 0x008fca00078e000a */
[----:B------:R0:W5:Y:S02]  /*06b0*/  @P2 LDG.E.128 R52, desc[UR6][R10.64] ;  /* 0x000000060a342981 */ /* 0x000164000c1e1d00 */
[----:B------:R-:W3:Y:S01]  /*06c0*/  LDC.64 R18, c[0x0][0x3d8] ;  /* 0x0000f600ff127b82 */ /* 0x000ee20000000a00 */
[----:B----4-:R-:W-:-:S05]  /*06d0*/  @P2 IMAD.WIDE.U32 R12, R3, 0x10, R12 ;  /* 0x00000010030c2825 */ /* 0x010fca00078e000c */
[----:B------:R0:W5:Y:S02]  /*06e0*/  @P2 LDG.E.128 R56, desc[UR6][R12.64] ;  /* 0x000000060c382981 */ /* 0x000164000c1e1d00 */
[----:B------:R-:W4:Y:S01]  /*06f0*/  @P3 LDC.64 R20, c[0x0][0x440] ;  /* 0x00011000ff143b82 */ /* 0x000f220000000a00 */
[----:B-1----:R-:W-:-:S04]  /*0700*/  @P2 IMAD.WIDE.U32 R14, R3, 0x10, R14 ;  /* 0x00000010030e2825 */ /* 0x002fc800078e000e */
[----:B------:R-:W-:Y:S01]  /*0710*/  @P2 VIADD R3, R3, 0x80 ;  /* 0x0000008003032836 */ /* 0x000fe20000000000 */
[----:B------:R0:W5:Y:S03]  /*0720*/  @P2 LD.E.128 R84, desc[UR6][R14.64] ;  /* 0x000000060e542980 */ /* 0x000166000c101d00 */
[----:B--2---:R-:W-:-:S05]  /*0730*/  @P3 IMAD.WIDE.U32 R16, R3, 0x10, R16 ;  /* 0x0000001003103825 */ /* 0x004fca00078e0010 */
[----:B------:R0:W5:Y:S01]  /*0740*/  @P3 LDG.E.128 R60, desc[UR6][R16.64] ;  /* 0x00000006103c3981 */ /* 0x000162000c1e1d00 */
[----:B---3--:R-:W-:-:S05]  /*0750*/  @P3 IMAD.WIDE.U32 R18, R3, 0x10, R18 ;  /* 0x0000001003123825 */ /* 0x008fca00078e0012 */
[----:B------:R0:W5:Y:S01]  /*0760*/  @P3 LDG.E.128 R64, desc[UR6][R18.64] ;  /* 0x0000000612403981 */ /* 0x000162000c1e1d00 */
[----:B----4-:R-:W-:-:S05]  /*0770*/  @P3 IMAD.WIDE.U32 R20, R3, 0x10, R20 ;  /* 0x0000001003143825 */ /* 0x010fca00078e0014 */
[----:B------:R0:W5:Y:S01]  /*0780*/  @P3 LD.E.128 R80, desc[UR6][R20.64] ;  /* 0x0000000614503980 */ /* 0x000162000c101d00 */
[----:B------:R-:W-:Y:S01]  /*0790*/  ISETP.GE.U32.AND P4, PT, R151, 0x200, PT ;  /* 0x000002009700780c */ /* 0x000fe20003f86070 */
[----:B------:R-:W-:Y:S01]  /*07a0*/  HFMA2 R70, -RZ, RZ, 0, 0 ;  /* 0x00000000ff467431 */ /* 0x000fe200000001ff */
[----:B------:R-:W-:Y:S01]  /*07b0*/  CS2R R68, SRZ ;  /* 0x0000000000447805 */ /* 0x000fe2000001ff00 */
[----:B------:R-:W-:Y:S01]  /*07c0*/  IMAD.MOV.U32 R74, RZ, RZ, RZ ;  /* 0x000000ffff4a7224 */ /* 0x000fe200078e00ff */
[----:B------:R-:W-:Y:S02]  /*07d0*/  CS2R R72, SRZ ;  /* 0x0000000000487805 */ /* 0x000fe4000001ff00 */
[----:B------:R-:W-:Y:S02]  /*07e0*/  MOV R78, RZ ;  /* 0x000000ff004e7202 */ /* 0x000fe40000000f00 */
[----:B------:R-:W-:Y:S01]  /*07f0*/  CS2R R76, SRZ ;  /* 0x00000000004c7805 */ /* 0x000fe2000001ff00 */
[----:B------:R-:W-:Y:S01]  /*0800*/  @P1 IMAD.MOV.U32 R79, RZ, RZ, RZ ;  /* 0x000000ffff4f1224 */ /* 0x000fe200078e00ff */
[----:B------:R-:W-:Y:S01]  /*0810*/  @P2 MOV R75, RZ ;  /* 0x000000ff004b2202 */ /* 0x000fe20000000f00 */
[----:B------:R-:W-:Y:S01]  /*0820*/  @P3 IMAD.MOV.U32 R71, RZ, RZ, RZ ;  /* 0x000000ffff473224 */ /* 0x000fe200078e00ff */
[----:B------:R-:W-:Y:S01]  /*0830*/  @P3 IADD3 R3, PT, PT, R3, 0x80, RZ ;  /* 0x0000008003033810 */ /* 0x000fe20007ffe0ff */
[----:B0-----:R-:W-:Y:S06]  /*0840*/  @!P4 BRA `(.L_x_3) ;  /* 0x000000080014c947 */ /* 0x001fec0003800000 */
[----:B------:R-:W0:Y:S08]  /*0850*/  LDC.64 R92, c[0x0][0x3d0] ;  /* 0x0000f400ff5c7b82 */ /* 0x000e300000000a00 */
[----:B------:R-:W1:Y:S08]  /*0860*/  LDC.64 R96, c[0x0][0x3d8] ;  /* 0x0000f600ff607b82 */ /* 0x000e700000000a00 */
[----:B------:R-:W2:Y:S01]  /*0870*/  LDC.64 R104, c[0x0][0x440] ;  /* 0x00011000ff687b82 */ /* 0x000ea20000000a00 */
[----:B0-----:R-:W-:-:S06]  /*0880*/  IMAD.WIDE.U32 R92, R3, 0x10, R92 ;  /* 0x00000010035c7825 */ /* 0x001fcc00078e005c */
[----:B------:R-:W5:Y:S01]  /*0890*/  LDG.E.128 R92, desc[UR6][R92.64] ;  /* 0x000000065c5c7981 */ /* 0x000f62000c1e1d00 */
[----:B-1----:R-:W-:-:S06]  /*08a0*/  IMAD.WIDE.U32 R96, R3, 0x10, R96 ;  /* 0x0000001003607825 */ /* 0x002fcc00078e0060 */
[----:B------:R-:W5:Y:S01]  /*08b0*/  LDG.E.128 R96, desc[UR6][R96.64] ;  /* 0x0000000660607981 */ /* 0x000f62000c1e1d00 */
[----:B--2---:R-:W-:-:S06]  /*08c0*/  IMAD.WIDE.U32 R104, R3, 0x10, R104 ;  /* 0x0000001003687825 */ /* 0x004fcc00078e0068 */
[----:B------:R-:W5:Y:S01]  /*08d0*/  LD.E.128 R104, desc[UR6][R104.64] ;  /* 0x0000000668687980 */ /* 0x000f62000c101d00 */
[----:B------:R-:W-:Y:S02]  /*08e0*/  CS2R R102, SRZ ;  /* 0x0000000000667805 */ /* 0x000fe4000001ff00 */
[----:B------:R-:W-:Y:S01]  /*08f0*/  CS2R R100, SRZ ;  /* 0x0000000000647805 */ /* 0x000fe2000001ff00 */
[----:B------:R-:W-:Y:S01]  /*0900*/  IMAD.MOV.U32 R70, RZ, RZ, RZ ;  /* 0x000000ffff467224 */ /* 0x000fe200078e00ff */
[----:B------:R-:W-:Y:S02]  /*0910*/  CS2R R68, SRZ ;  /* 0x0000000000447805 */ /* 0x000fe4000001ff00 */
[----:B------:R-:W-:Y:S02]  /*0920*/  MOV R74, RZ ;  /* 0x000000ff004a7202 */ /* 0x000fe40000000f00 */
[----:B------:R-:W-:Y:S01]  /*0930*/  CS2R R72, SRZ ;  /* 0x0000000000487805 */ /* 0x000fe2000001ff00 */
[----:B------:R-:W-:Y:S01]  /*0940*/  IMAD.MOV.U32 R78, RZ, RZ, RZ ;  /* 0x000000ffff4e7224 */ /* 0x000fe200078e00ff */
[----:B------:R-:W-:Y:S01]  /*0950*/  CS2R R76, SRZ ;  /* 0x00000000004c7805 */ /* 0x000fe2000001ff00 */
[----:B------:R-:W-:Y:S06]  /*0960*/  BRA `(.L_x_3) ;  /* 0x0000000400cc7947 */ /* 0x000fec0003800000 */
.L_x_1:
[----:B------:R-:W0:Y:S02]  /*0970*/  LDCU.64 UR4, c[0x0][0x440] ;  /* 0x00008800ff0477ac */ /* 0x000e240008000a00 */
[----:B0-----:R-:W-:-:S04]  /*0980*/  UISETP.NE.U32.AND UP0, UPT, UR4, URZ, UPT ;  /* 0x000000ff0400728c */ /* 0x001fc8000bf05070 */
[----:B------:R-:W-:-:S09]  /*0990*/  UISETP.NE.AND.EX UP0, UPT, UR5, URZ, UPT, UP0 ;  /* 0x000000ff0500728c */ /* 0x000fd2000bf05300 */
[----:B------:R-:W-:Y:S05]  /*09a0*/  BRA.U !UP0, `(.L_x_4) ;  /* 0x0000000108e47547 */ /* 0x000fea000b800000 */
[C---:B------:R-:W-:Y:S01]  /*09b0*/  ISETP.GE.U32.AND P1, PT, R151.reuse, 0x80, PT ;  /* 0x000000809700780c */ /* 0x040fe20003f26070 */
[----:B------:R-:W0:Y:S01]  /*09c0*/  LDC.64 R6, c[0x0][0x3d0] ;  /* 0x0000f400ff067b82 */ /* 0x000e220000000a00 */
[C---:B------:R-:W-:Y:S02]  /*09d0*/  ISETP.GE.U32.AND P2, PT, R151.reuse, 0x100, PT ;  /* 0x000001009700780c */ /* 0x040fe40003f46070 */
[----:B------:R-:W-:-:S05]  /*09e0*/  ISETP.GE.U32.AND P3, PT, R151, 0x180, PT ;  /* 0x000001809700780c */ /* 0x000fca0003f66070 */
[----:B------:R-:W1:Y:S08]  /*09f0*/  LDC.64 R8, c[0x0][0x3d8] ;  /* 0x0000f600ff087b82 */ /* 0x000e700000000a00 */
[----:B------:R-:W2:Y:S08]  /*0a00*/  @P1 LDC.64 R4, c[0x0][0x438] ;  /* 0x00010e00ff041b82 */ /* 0x000eb00000000a00 */
[----:B------:R-:W3:Y:S01]  /*0a10*/  @P1 LDC.64 R10, c[0x0][0x440] ;  /* 0x00011000ff0a1b82 */ /* 0x000ee20000000a00 */
[----:B0-----:R-:W-:-:S05]  /*0a20*/  @P1 IMAD.WIDE.U32 R6, R3, 0x10, R6 ;  /* 0x0000001003061825 */ /* 0x001fca00078e0006 */
[----:B------:R0:W5:Y:S02]  /*0a30*/  @P1 LDG.E.128 R44, desc[UR6][R6.64] ;  /* 0x00000006062c1981 */ /* 0x000164000c1e1d00 */
[----:B------:R-:W4:Y:S01]  /*0a40*/  LDC.64 R12, c[0x0][0x3d0] ;  /* 0x0000f400ff0c7b82 */ /* 0x000f220000000a00 */
[----:B-1----:R-:W-:-:S05]  /*0a50*/  @P1 IMAD.WIDE.U32 R8, R3, 0x10, R8 ;  /* 0x0000001003081825 */ /* 0x002fca00078e0008 */
[----:B------:R0:W5:Y:S02]  /*0a60*/  @P1 LDG.E.128 R48, desc[UR6][R8.64] ;  /* 0x0000000608301981 */ /* 0x000164000c1e1d00 */
[----:B------:R-:W1:Y:S01]  /*0a70*/  @P2 LDC.64 R14, c[0x0][0x438] ;  /* 0x00010e00ff0e2b82 */ /* 0x000e620000000a00 */
[----:B--2---:R-:W-:-:S05]  /*0a80*/  @P1 IMAD.WIDE.U32 R4, R3, 0x10, R4 ;  /* 0x0000001003041825 */ /* 0x004fca00078e0004 */
[----:B------:R0:W5:Y:S02]  /*0a90*/  @P1 LD.E.128 R76, desc[UR6][R4.64] ;  /* 0x00000006044c1980 */ /* 0x000164000c101d00 */
[----:B------:R-:W2:Y:S01]  /*0aa0*/  LDC.64 R16, c[0x0][0x3d8] ;  /* 0x0000f600ff107b82 */ /* 0x000ea20000000a00 */
[C---:B---3--:R-:W-:Y:S01]  /*0ab0*/  @P1 IMAD.WIDE.U32 R10, R3.reuse, 0x10, R10 ;  /* 0x00000010030a1825 */ /* 0x048fe200078e000a */
[----:B------:R-:W-:-:S04]  /*0ac0*/  @P1 LOP3.LUT R3, R3, 0x80, RZ, 0xfc, !PT ;  /* 0x0000008003031812 */ /* 0x000fc800078efcff */
[----:B------:R0:W5:Y:S02]  /*0ad0*/  @P1 LD.E.128 R88, desc[UR6][R10.64] ;  /* 0x000000060a581980 */ /* 0x000164000c101d00 */
[----:B------:R-:W3:Y:S08]  /*0ae0*/  @P2 LDC.64 R18, c[0x0][0x440] ;  /* 0x00011000ff122b82 */ /* 0x000ef00000000a00 */
[----:B------:R-:W0:Y:S08]  /*0af0*/  LDC.64 R20, c[0x0][0x3d0] ;  /* 0x0000f400ff147b82 */ /* 0x000e300000000a00 */
[----:B------:R-:W0:Y:S08]  /*0b00*/  @P3 LDC.64 R22, c[0x0][0x438] ;  /* 0x00010e00ff163b82 */ /* 0x000e300000000a00 */
[----:B------:R-:W0:Y:S08]  /*0b10*/  LDC.64 R24, c[0x0][0x3d8] ;  /* 0x0000f600ff187b82 */ /* 0x000e300000000a00 */
[----:B------:R-:W0:Y:S01]  /*0b20*/  @P3 LDC.64 R26, c[0x0][0x440] ;  /* 0x00011000ff1a3b82 */ /* 0x000e220000000a00 */
[----:B----4-:R-:W-:-:S04]  /*0b30*/  @P2 IMAD.WIDE.U32 R12, R3, 0x10, R12 ;  /* 0x00000010030c2825 */ /* 0x010fc800078e000c */
[C---:B-1----:R-:W-:Y:S01]  /*0b40*/  @P2 IMAD.WIDE.U32 R14, R3.reuse, 0x10, R14 ;  /* 0x00000010030e2825 */ /* 0x042fe200078e000e */
[----:B------:R1:W5:Y:S03]  /*0b50*/  @P2 LDG.E.128 R52, desc[UR6][R12.64] ;  /* 0x000000060c342981 */ /* 0x000366000c1e1d00 */
[C---:B--2---:R-:W-:Y:S01]  /*0b60*/  @P2 IMAD.WIDE.U32 R16, R3.reuse, 0x10, R16 ;  /* 0x0000001003102825 */ /* 0x044fe200078e0010 */
[----:B------:R1:W5:Y:S03]  /*0b70*/  @P2 LD.E.128 R72, desc[UR6][R14.64] ;  /* 0x000000060e482980 */ /* 0x000366000c101d00 */
[C---:B---3--:R-:W-:Y:S01]  /*0b80*/  @P2 IMAD.WIDE.U32 R18, R3.reuse, 0x10, R18 ;  /* 0x0000001003122825 */ /* 0x048fe200078e0012 */
[----:B------:R-:W-:Y:S01]  /*0b90*/  @P2 IADD3 R3, PT, PT, R3, 0x80, RZ ;  /* 0x0000008003032810 */ /* 0x000fe20007ffe0ff */
[----:B------:R1:W5:Y:S04]  /*0ba0*/  @P2 LDG.E.128 R56, desc[UR6][R16.64] ;  /* 0x0000000610382981 */ /* 0x000368000c1e1d00 */
[C---:B0-----:R-:W-:Y:S01]  /*0bb0*/  @P3 IMAD.WIDE.U32 R20, R3.reuse, 0x10, R20 ;  /* 0x0000001003143825 */ /* 0x041fe200078e0014 */
[----:B------:R1:W5:Y:S03]  /*0bc0*/  @P2 LD.E.128 R84, desc[UR6][R18.64] ;  /* 0x0000000612542980 */ /* 0x000366000c101d00 */
[C---:B------:R-:W-:Y:S01]  /*0bd0*/  @P3 IMAD.WIDE.U32 R22, R3.reuse, 0x10, R22 ;  /* 0x0000001003163825 */ /* 0x040fe200078e0016 */
[----:B------:R1:W5:Y:S03]  /*0be0*/  @P3 LDG.E.128 R60, desc[UR6][R20.64] ;  /* 0x00000006143c3981 */ /* 0x000366000c1e1d00 */
[C---:B------:R-:W-:Y:S01]  /*0bf0*/  @P3 IMAD.WIDE.U32 R24, R3.reuse, 0x10, R24 ;  /* 0x0000001003183825 */ /* 0x040fe200078e0018 */
[----:B------:R1:W5:Y:S03]  /*0c00*/  @P3 LD.E.128 R68, desc[UR6][R22.64] ;  /* 0x0000000616443980 */ /* 0x000366000c101d00 */
[----:B------:R-:W-:Y:S01]  /*0c10*/  @P3 IMAD.WIDE.U32 R26, R3, 0x10, R26 ;  /* 0x00000010031a3825 */ /* 0x000fe200078e001a */
[----:B------:R1:W5:Y:S04]  /*0c20*/  @P3 LDG.E.128 R64, desc[UR6][R24.64] ;  /* 0x0000000618403981 */ /* 0x000368000c1e1d00 */
[----:B------:R1:W5:Y:S01]  /*0c30*/  @P3 LD.E.128 R80, desc[UR6][R26.64] ;  /* 0x000000061a503980 */ /* 0x000362000c101d00 */
[----:B------:R-:W-:Y:S01]  /*0c40*/  ISETP.GE.U32.AND P2, PT, R151, 0x200, PT ;  /* 0x000002009700780c */ /* 0x000fe20003f46070 */
[----:B------:R-:W-:-:S12]  /*0c50*/  @P3 VIADD R3, R3, 0x80 ;  /* 0x0000008003033836 */ /* 0x000fd80000000000 */
[----:B-1----:R-:W-:Y:S05]  /*0c60*/  @!P2 BRA `(.L_x_3) ;  /* 0x00000004000ca947 */ /* 0x002fea0003800000 */
[----:B------:R-:W0:Y:S08]  /*0c70*/  LDC.64 R92, c[0x0][0x3d0] ;  /* 0x0000f400ff5c7b82 */ /* 0x000e300000000a00 */
[----:B------:R-:W1:Y:S08]  /*0c80*/  LDC.64 R100, c[0x0][0x438] ;  /* 0x00010e00ff647b82 */ /* 0x000e700000000a00 */
[----:B------:R-:W2:Y:S08]  /*0c90*/  LDC.64 R96, c[0x0][0x3d8] ;  /* 0x0000f600ff607b82 */ /* 0x000eb00000000a00 */
[----:B------:R-:W3:Y:S01]  /*0ca0*/  LDC.64 R104, c[0x0][0x440] ;  /* 0x00011000ff687b82 */ /* 0x000ee20000000a00 */
[----:B0-----:R-:W-:-:S06]  /*0cb0*/  IMAD.WIDE.U32 R92, R3, 0x10, R92 ;  /* 0x00000010035c7825 */ /* 0x001fcc00078e005c */
[----:B------:R-:W5:Y:S01]  /*0cc0*/  LDG.E.128 R92, desc[UR6][R92.64] ;  /* 0x000000065c5c7981 */ /* 0x000f62000c1e1d00 */
[----:B-1----:R-:W-:-:S06]  /*0cd0*/  IMAD.WIDE.U32 R100, R3, 0x10, R100 ;  /* 0x0000001003647825 */ /* 0x002fcc00078e0064 */
[----:B------:R-:W5:Y:S01]  /*0ce0*/  LD.E.128 R100, desc[UR6][R100.64] ;  /* 0x0000000664647980 */ /* 0x000f62000c101d00 */
[----:B--2---:R-:W-:-:S06]  /*0cf0*/  IMAD.WIDE.U32 R96, R3, 0x10, R96 ;  /* 0x0000001003607825 */ /* 0x004fcc00078e0060 */
[----:B------:R-:W5:Y:S01]  /*0d00*/  LDG.E.128 R96, desc[UR6][R96.64] ;  /* 0x0000000660607981 */ /* 0x000f62000c1e1d00 */
[----:B---3--:R-:W-:-:S06]  /*0d10*/  IMAD.WIDE.U32 R104, R3, 0x10, R104 ;  /* 0x0000001003687825 */ /* 0x008fcc00078e0068 */
[----:B------:R-:W5:Y:S01]  /*0d20*/  LD.E.128 R104, desc[UR6][R104.64] ;  /* 0x0000000668687980 */ /* 0x000f62000c101d00 */
[----:B------:R-:W-:Y:S05]  /*0d30*/  BRA `(.L_x_3) ;  /* 0x0000000000d87947 */ /* 0x000fea0003800000 */
.L_x_4:
[C---:B------:R-:W-:Y:S01]  /*0d40*/  ISETP.GE.U32.AND P1, PT, R151.reuse, 0x80, PT ;  /* 0x000000809700780c */ /* 0x040fe20003f26070 */
[----:B------:R-:W0:Y:S01]  /*0d50*/  LDC.64 R4, c[0x0][0x3d0] ;  /* 0x0000f400ff047b82 */ /* 0x000e220000000a00 */
[C---:B------:R-:W-:Y:S02]  /*0d60*/  ISETP.GE.U32.AND P2, PT, R151.reuse, 0x100, PT ;  /* 0x000001009700780c */ /* 0x040fe40003f46070 */
[C---:B------:R-:W-:Y:S02]  /*0d70*/  ISETP.GE.U32.AND P3, PT, R151.reuse, 0x180, PT ;  /* 0x000001809700780c */ /* 0x040fe40003f66070 */
[----:B------:R-:W-:-:S03]  /*0d80*/  ISETP.GE.U32.AND P4, PT, R151, 0x200, PT ;  /* 0x000002009700780c */ /* 0x000fc60003f86070 */
[----:B------:R-:W1:Y:S08]  /*0d90*/  LDC.64 R8, c[0x0][0x3d8] ;  /* 0x0000f600ff087b82 */ /* 0x000e700000000a00 */
[----:B------:R-:W2:Y:S08]  /*0da0*/  @P1 LDC.64 R6, c[0x0][0x438] ;  /* 0x00010e00ff061b82 */ /* 0x000eb00000000a00 */
[----:B------:R-:W3:Y:S01]  /*0db0*/  LDC.64 R16, c[0x0][0x3d0] ;  /* 0x0000f400ff107b82 */ /* 0x000ee20000000a00 */
[----:B0-----:R-:W-:-:S05]  /*0dc0*/  @P1 IMAD.WIDE.U32 R10, R3, 0x10, R4 ;  /* 0x00000010030a1825 */ /* 0x001fca00078e0004 */
[----:B------:R0:W5:Y:S02]  /*0dd0*/  @P1 LDG.E.128 R44, desc[UR6][R10.64] ;  /* 0x000000060a2c1981 */ /* 0x000164000c1e1d00 */
[----:B------:R-:W4:Y:S01]  /*0de0*/  @P2 LDC.64 R18, c[0x0][0x438] ;  /* 0x00010e00ff122b82 */ /* 0x000f220000000a00 */
[----:B-1----:R-:W-:-:S05]  /*0df0*/  @P1 IMAD.WIDE.U32 R14, R3, 0x10, R8 ;  /* 0x00000010030e1825 */ /* 0x002fca00078e0008 */
[----:B------:R0:W5:Y:S02]  /*0e00*/  @P1 LDG.E.128 R48, desc[UR6][R14.64] ;  /* 0x000000060e301981 */ /* 0x000164000c1e1d00 */
[----:B------:R-:W1:Y:S01]  /*0e10*/  LDC.64 R20, c[0x0][0x3d8] ;  /* 0x0000f600ff147b82 */ /* 0x000e620000000a00 */
[C---:B--2---:R-:W-:Y:S01]  /*0e20*/  @P1 IMAD.WIDE.U32 R12, R3.reuse, 0x10, R6 ;  /* 0x00000010030c1825 */ /* 0x044fe200078e0006 */
[----:B------:R-:W-:-:S04]  /*0e30*/  @P1 LOP3.LUT R3, R3, 0x80, RZ, 0xfc, !PT ;  /* 0x0000008003031812 */ /* 0x000fc800078efcff */
[----:B------:R0:W5:Y:S02]  /*0e40*/  @P1 LD.E.128 R76, desc[UR6][R12.64] ;  /* 0x000000060c4c1980 */ /* 0x000164000c101d00 */
[----:B------:R-:W2:Y:S01]  /*0e50*/  LDC.64 R22, c[0x0][0x3d0] ;  /* 0x0000f400ff167b82 */ /* 0x000ea20000000a00 */
[----:B---3--:R-:W-:-:S05]  /*0e60*/  @P2 IMAD.WIDE.U32 R16, R3, 0x10, R16 ;  /* 0x0000001003102825 */ /* 0x008fca00078e0010 */
[----:B------:R0:W5:Y:S02]  /*0e70*/  @P2 LDG.E.128 R52, desc[UR6][R16.64] ;  /* 0x0000000610342981 */ /* 0x000164000c1e1d00 */
[----:B------:R-:W3:Y:S01]  /*0e80*/  @P3 LDC.64 R24, c[0x0][0x438] ;  /* 0x00010e00ff183b82 */ /* 0x000ee20000000a00 */
[----:B----4-:R-:W-:-:S05]  /*0e90*/  @P2 IMAD.WIDE.U32 R18, R3, 0x10, R18 ;  /* 0x0000001003122825 */ /* 0x010fca00078e0012 */
[----:B------:R0:W5:Y:S02]  /*0ea0*/  @P2 LD.E.128 R72, desc[UR6][R18.64] ;  /* 0x0000000612482980 */ /* 0x000164000c101d00 */
[----:B------:R-:W4:Y:S01]  /*0eb0*/  LDC.64 R26, c[0x0][0x3d8] ;  /* 0x0000f600ff1a7b82 */ /* 0x000f220000000a00 */
[C---:B-1----:R-:W-:Y:S01]  /*0ec0*/  @P2 IMAD.WIDE.U32 R20, R3.reuse, 0x10, R20 ;  /* 0x0000001003142825 */ /* 0x042fe200078e0014 */
[----:B------:R-:W-:-:S04]  /*0ed0*/  @P2 IADD3 R3, PT, PT, R3, 0x80, RZ ;  /* 0x0000008003032810 */ /* 0x000fc80007ffe0ff */
[----:B------:R0:W5:Y:S02]  /*0ee0*/  @P2 LDG.E.128 R56, desc[UR6][R20.64] ;  /* 0x0000000614382981 */ /* 0x000164000c1e1d00 */
[----:B------:R-:W1:Y:S01]  /*0ef0*/  LDC.64 R28, c[0x0][0x3d0] ;  /* 0x0000f400ff1c7b82 */ /* 0x000e620000000a00 */
[----:B--2---:R-:W-:-:S05]  /*0f00*/  @P3 IMAD.WIDE.U32 R22, R3, 0x10, R22 ;  /* 0x0000001003163825 */ /* 0x004fca00078e0016 */
[----:B------:R0:W5:Y:S02]  /*0f10*/  @P3 LDG.E.128 R60, desc[UR6][R22.64] ;  /* 0x00000006163c3981 */ /* 0x000164000c1e1d00 */
[----:B------:R-:W2:Y:S01]  /*0f20*/  LDC.64 R32, c[0x0][0x3d8] ;  /* 0x0000f600ff207b82 */ /* 0x000ea20000000a00 */
[----:B---3--:R-:W-:-:S05]  /*0f30*/  @P3 IMAD.WIDE.U32 R24, R3, 0x10, R24 ;  /* 0x0000001003183825 */ /* 0x008fca00078e0018 */
[----:B------:R0:W5:Y:S02]  /*0f40*/  @P3 LD.E.128 R68, desc[UR6][R24.64] ;  /* 0x0000000618443980 */ /* 0x000164000c101d00 */
[----:B------:R-:W3:Y:S01]  /*0f50*/  @P4 LDC.64 R30, c[0x0][0x438] ;  /* 0x00010e00ff1e4b82 */ /* 0x000ee20000000a00 */
[----:B----4-:R-:W-:-:S04]  /*0f60*/  @P3 IMAD.WIDE.U32 R26, R3, 0x10, R26 ;  /* 0x00000010031a3825 */ /* 0x010fc800078e001a */
[----:B------:R-:W-:Y:S01]  /*0f70*/  @P3 VIADD R3, R3, 0x80 ;  /* 0x0000008003033836 */ /* 0x000fe20000000000 */
[----:B------:R0:W5:Y:S03]  /*0f80*/  @P3 LDG.E.128 R64, desc[UR6][R26.64] ;  /* 0x000000061a403981 */ /* 0x000166000c1e1d00 */
[----:B-1----:R-:W-:-:S05]  /*0f90*/  @P4 IMAD.WIDE.U32 R4, R3, 0x10, R28 ;  /* 0x0000001003044825 */ /* 0x002fca00078e001c */
[----:B------:R0:W5:Y:S01]  /*0fa0*/  @P4 LDG.E.128 R92, desc[UR6][R4.64] ;  /* 0x00000006045c4981 */ /* 0x000162000c1e1d00 */
[----:B--2---:R-:W-:-:S05]  /*0fb0*/  @P4 IMAD.WIDE.U32 R8, R3, 0x10, R32 ;  /* 0x0000001003084825 */ /* 0x004fca00078e0020 */
[----:B------:R0:W5:Y:S01]  /*0fc0*/  @P4 LDG.E.128 R96, desc[UR6][R8.64] ;  /* 0x0000000608604981 */ /* 0x000162000c1e1d00 */
[----:B---3--:R-:W-:-:S05]  /*0fd0*/  @P4 IMAD.WIDE.U32 R6, R3, 0x10, R30 ;  /* 0x0000001003064825 */ /* 0x008fca00078e001e */
[----:B------:R0:W5:Y:S01]  /*0fe0*/  @P4 LD.E.128 R100, desc[UR6][R6.64] ;  /* 0x0000000606644980 */ /* 0x000162000c101d00 */
[----:B------:R-:W-:Y:S01]  /*0ff0*/  HFMA2 R82, -RZ, RZ, 0, 0 ;  /* 0x00000000ff527431 */ /* 0x000fe200000001ff */
[----:B------:R-:W-:Y:S01]  /*1000*/  CS2R R80, SRZ ;  /* 0x0000000000507805 */ /* 0x000fe2000001ff00 */
[----:B------:R-:W-:Y:S01]  /*1010*/  IMAD.MOV.U32 R86, RZ, RZ, RZ ;  /* 0x000000ffff567224 */ /* 0x000fe200078e00ff */
[----:B------:R-:W-:Y:S02]  /*1020*/  CS2R R84, SRZ ;  /* 0x0000000000547805 */ /* 0x000fe4000001ff00 */
[----:B------:R-:W-:Y:S02]  /*1030*/  MOV R90, RZ ;  /* 0x000000ff005a7202 */ /* 0x000fe40000000f00 */
[----:B------:R-:W-:Y:S01]  /*1040*/  CS2R R88, SRZ ;  /* 0x0000000000587805 */ /* 0x000fe2000001ff00 */
[----:B------:R-:W-:Y:S01]  /*1050*/  @P1 IMAD.MOV.U32 R91, RZ, RZ, RZ ;  /* 0x000000ffff5b1224 */ /* 0x000fe200078e00ff */
[----:B------:R-:W-:-:S02]  /*1060*/  @P4 CS2R R106, SRZ ;  /* 0x00000000006a4805 */ /* 0x000fc4000001ff00 */
[----:B------:R-:W-:Y:S02]  /*1070*/  @P4 CS2R R104, SRZ ;  /* 0x0000000000684805 */ /* 0x000fe4000001ff00 */
[----:B------:R-:W-:Y:S01]  /*1080*/  @P2 MOV R87, RZ ;  /* 0x000000ff00572202 */ /* 0x000fe20000000f00 */
[----:B0-----:R-:W-:-:S07]  /*1090*/  @P3 IMAD.MOV.U32 R83, RZ, RZ, RZ ;  /* 0x000000ffff533224 */ /* 0x001fce00078e00ff */
.L_x_3:
[----:B------:R-:W-:Y:S05]  /*10a0*/  BSYNC.RECONVERGENT B0 ;  /* 0x0000000000007941 */ /* 0x000fea0003800200 */
.L_x_0:
[----:B------:R-:W0:Y:S02]  /*10b0*/  LDCU UR4, c[0x0][0x384] ;  /* 0x00007080ff0477ac */ /* 0x000e240008000800 */
[----:B0-----:R-:W-:-:S13]  /*10c0*/  ISETP.GE.AND P2, PT, R152, UR4, PT ;  /* 0x0000000498007c0c */ /* 0x001fda000bf46270 */
[----:B------:R-:W-:Y:S05]  /*10d0*/  @P2 EXIT ;  /* 0x000000000000294d */ /* 0x000fea0003800000 */
[----:B------:R-:W-:Y:S01]  /*10e0*/  SHF.R.S32.HI R0, RZ, 0x3, R0 ;  /* 0x00000003ff007819 */ /* 0x000fe20000011400 */
[----:B------:R-:W-:Y:S01]  /*10f0*/  UPLOP3.LUT UP1, UPT, UPT, UPT, UPT, 0x40, 0x4 ;  /* 0x000000000004789c */ /* 0x000fe20003f2e870 */
[----:B------:R-:W-:Y:S01]  /*1100*/  SHF.L.U32 R4, R190, 0x5, RZ ;  /* 0x00000005be047819 */ /* 0x000fe200000006ff */
[----:B------:R-:W0:Y:S01]  /*1110*/  LDCU UR10, c[0x0][0x388] ;  /* 0x00007100ff0a77ac */ /* 0x000e220008000800 */
[C---:B------:R-:W-:Y:S01]  /*1120*/  LOP3.LUT R3, R0.reuse, 0x7f, RZ, 0xc0, !PT ;  /* 0x0000007f00037812 */ /* 0x040fe200078ec0ff */
[----:B------:R-:W-:Y:S01]  /*1130*/  IMAD.SHL.U32 R0, R0, 0x2, RZ ;  /* 0x0000000200007824 */ /* 0x000fe200078e00ff */
[----:B------:R-:W-:Y:S01]  /*1140*/  LOP3.LUT R4, R4, 0x3e0, RZ, 0xc0, !PT ;  /* 0x000003e004047812 */ /* 0x000fe200078ec0ff */
[----:B------:R-:W1:Y:S01]  /*1150*/  LDCU.U8 UR8, c[0x0][0x410] ;  /* 0x00008200ff0877ac */ /* 0x000e620008000000 */
[C---:B------:R-:W-:Y:S02]  /*1160*/  VIADDMNMX R2, R3.reuse, -R2, RZ, !PT ;  /* 0x8000000203027246 */ /* 0x040fe400078001ff */
[----:B------:R-:W-:Y:S01]  /*1170*/  VIADDMNMX R4, R3, -R4, RZ, !PT ;  /* 0x8000000403047246 */ /* 0x000fe200078001ff */
[----:B------:R-:W2:Y:S01]  /*1180*/  LDCU UR9, c[0x0][0x400] ;  /* 0x00008000ff0977ac */ /* 0x000ea20008000800 */
[----:B------:R-:W-:-:S02]  /*1190*/  LOP3.LUT R3, R0, 0xffffff00, RZ, 0xc0, !PT ;  /* 0xffffff0000037812 */ /* 0x000fc400078ec0ff */
[----:B------:R-:W-:Y:S01]  /*11a0*/  VIMNMX R2, PT, PT, R2, 0x20, PT ;  /* 0x0000002002027848 */ /* 0x000fe20003fe0100 */
[----:B------:R-:W3:Y:S01]  /*11b0*/  LDCU.64 UR12, c[0x0][0x398] ;  /* 0x00007300ff0c77ac */ /* 0x000ee20008000a00 */
[----:B------:R-:W-:Y:S02]  /*11c0*/  VIMNMX R4, PT, PT, R4, 0x20, PT ;  /* 0x0000002004047848 */ /* 0x000fe40003fe0100 */
[----:B------:R-:W-:Y:S01]  /*11d0*/  LEA R2, R2, R3, 0x3 ;  /* 0x0000000302027211 */ /* 0x000fe200078e18ff */
[----:B------:R-:W4:Y:S01]  /*11e0*/  LDCU.64 UR14, c[0x0][0x3a0] ;  /* 0x00007400ff0e77ac */ /* 0x000f220008000a00 */
[----:B-----5:R-:W-:Y:S01]  /*11f0*/  PRMT R149, R107, 0x7632, R149 ;  /* 0x000076326b957816 */ /* 0x020fe20000000095 */
[----:B------:R-:W-:Y:S01]  /*1200*/  IMAD R150, R4, 0x8, R3 ;  /* 0x0000000804967824 */ /* 0x000fe200078e0203 */
[----:B------:R-:W-:Y:S02]  /*1210*/  I2FP.F32.U32 R12, R2 ;  /* 0x00000002000c7245 */ /* 0x000fe40000201000 */
[----:B------:R-:W-:-:S02]  /*1220*/  PRMT R148, R99, 0x7632, R148 ;  /* 0x0000763263947816 */ /* 0x000fc40000000094 */
[----:B------:R-:W-:Y:S02]  /*1230*/  PRMT R147, R103, 0x7632, R147 ;  /* 0x0000763267937816 */ /* 0x000fe40000000093 */
[----:B------:R-:W0:Y:S01]  /*1240*/  MUFU.RCP R12, R12 ;  /* 0x0000000c000c7308 */ /* 0x000e220000001000 */
[----:B------:R-:W-:Y:S02]  /*1250*/  PRMT R146, R95, 0x7632, R146 ;  /* 0x000076325f927816 */ /* 0x000fe40000000092 */
[----:B------:R-:W-:Y:S02]  /*1260*/  PRMT R145, R106, 0x7632, R145 ;  /* 0x000076326a917816 */ /* 0x000fe40000000091 */
[----:B------:R-:W-:Y:S02]  /*1270*/  PRMT R144, R98, 0x7632, R144 ;  /* 0x0000763262907816 */ /* 0x000fe40000000090 */
[----:B------:R-:W-:Y:S02]  /*1280*/  PRMT R143, R102, 0x7632, R143 ;  /* 0x00007632668f7816 */ /* 0x000fe4000000008f */
[----:B------:R-:W-:-:S02]  /*1290*/  PRMT R142, R94, 0x7632, R142 ;  /* 0x000076325e8e7816 */ /* 0x000fc4000000008e */
[----:B------:R-:W-:Y:S02]  /*12a0*/  PRMT R141, R105, 0x7632, R141 ;  /* 0x00007632698d7816 */ /* 0x000fe4000000008d */
        /* <DEDUP_REMOVED lines=54> */
[----:B01234-:R-:W-:-:S07]  /*1610*/  PRMT R0, R44, 0x7632, R0 ;  /* 0x000076322c007816 */ /* 0x01ffce0000000000 */
.L_x_41:
[----:B------:R-:W-:Y:S01]  /*1620*/  IMAD R120, R152, UR10, RZ ;  /* 0x0000000a98787c24 */ /* 0x000fe2000f8e02ff */
[----:B------:R-:W-:Y:S04]  /*1630*/  BSSY.RECONVERGENT B0, `(.L_x_5) ;  /* 0x00000a9000007945 */ /* 0x000fe80003800200 */
[----:B------:R-:W-:-:S04]  /*1640*/  SHF.R.S32.HI R121, RZ, 0x1f, R120 ;  /* 0x0000001fff797819 */ /* 0x000fc80000011478 */
[----:B------:R-:W-:-:S04]  /*1650*/  LEA.HI R121, R121, R120, RZ, 0x3 ;  /* 0x0000007879797211 */ /* 0x000fc800078f18ff */
[----:B------:R-:W-:-:S04]  /*1660*/  LEA.HI.SX32 R189, R121, R190, 0x1d ;  /* 0x000000be79bd7211 */ /* 0x000fc800078feaff */
[----:B------:R-:W-:Y:S01]  /*1670*/  MOV R179, R189 ;  /* 0x000000bd00b37202 */ /* 0x000fe20000000f00 */
[----:B------:R-:W-:Y:S06]  /*1680*/  @!P1 BRA `(.L_x_6) ;  /* 0x00000008008c9947 */ /* 0x000fec0003800000 */
[----:B------:R-:W-:Y:S01]  /*1690*/  ISETP.NE.U32.AND P1, PT, RZ, UR12, PT ;  /* 0x0000000cff007c0c */ /* 0x000fe2000bf25070 */
[----:B------:R-:W0:Y:S01]  /*16a0*/  LDC.64 R120, c[0x0][0x390] ;  /* 0x0000e400ff787b82 */ /* 0x000e220000000a00 */
[----:B------:R-:W-:Y:S02]  /*16b0*/  ISETP.NE.U32.AND P2, PT, RZ, UR14, PT ;  /* 0x0000000eff007c0c */ /* 0x000fe4000bf45070 */
[----:B------:R-:W-:Y:S02]  /*16c0*/  ISETP.NE.AND.EX P1, PT, RZ, UR13, PT, P1 ;  /* 0x0000000dff007c0c */ /* 0x000fe4000bf25310 */
[----:B------:R-:W-:-:S11]  /*16d0*/  ISETP.NE.AND.EX P2, PT, RZ, UR15, PT, P2 ;  /* 0x0000000fff007c0c */ /* 0x000fd6000bf45320 */
[----:B------:R-:W1:Y:S08]  /*16e0*/  @P1 LDC.64 R126, c[0x0][0x398] ;  /* 0x0000e600ff7e1b82 */ /* 0x000e700000000a00 */
[----:B------:R-:W2:Y:S01]  /*16f0*/  @P2 LDC.64 R124, c[0x0][0x3a0] ;  /* 0x0000e800ff7c2b82 */ /* 0x000ea20000000a00 */
[----:B0-----:R-:W-:-:S06]  /*1700*/  IMAD.WIDE.U32 R120, R189, 0x10, R120 ;  /* 0x00000010bd787825 */ /* 0x001fcc00078e0078 */
[----:B------:R-:W5:Y:S01]  /*1710*/  LDG.E.128 R120, desc[UR6][R120.64] ;  /* 0x0000000678787981 */ /* 0x000f62000c1e1d00 */
[----:B-1----:R-:W-:-:S05]  /*1720*/  @P1 IMAD.WIDE.U32 R126, R189, 0x10, R126 ;  /* 0x00000010bd7e1825 */ /* 0x002fca00078e007e */
[----:B------:R0:W5:Y:S01]  /*1730*/  @P1 LDG.E.128 R108, desc[UR6][R126.64] ;  /* 0x000000067e6c1981 */ /* 0x000162000c1e1d00 */
[----:B--2---:R-:W-:-:S05]  /*1740*/  @P2 IMAD.WIDE.U32 R124, R189, 0x10, R124 ;  /* 0x00000010bd7c2825 */ /* 0x004fca00078e007c */
[----:B------:R0:W5:Y:S01]  /*1750*/  @P2 LDG.E.128 R112, desc[UR6][R124.64] ;  /* 0x000000067c702981 */ /* 0x000162000c1e1d00 */
[----:B------:R-:W-:Y:S05]  /*1760*/  @!P1 BRA `(.L_x_7) ;  /* 0x00000004007c9947 */ /* 0x000fea0003800000 */
[----:B------:R-:W-:Y:S05]  /*1770*/  @!P2 BRA `(.L_x_8) ;  /* 0x0000000000e4a947 */ /* 0x000fea0003800000 */
[C---:B-----5:R-:W-:Y:S01]  /*1780*/  PRMT R116, R120.reuse, 0x7632, R116 ;  /* 0x0000763278747816 */ /* 0x060fe20000000074 */
[----:B------:R-:W-:Y:S01]  /*1790*/  IMAD.U32 R120, R120, 0x10000, RZ ;  /* 0x0001000078787824 */ /* 0x000fe200078e00ff */
[----:B------:R-:W-:Y:S01]  /*17a0*/  SHF.L.U32 R119, R122, 0x10, RZ ;  /* 0x000000107a777819 */ /* 0x000fe200000006ff */
[----:B------:R-:W-:Y:S01]  /*17b0*/  IMAD.U32 R117, R108, 0x10000, RZ ;  /* 0x000100006c757824 */ /* 0x000fe200078e00ff */
[----:B------:R-:W-:Y:S01]  /*17c0*/  SHF.L.U32 R116, R116, 0x10, RZ ;  /* 0x0000001074747819 */ /* 0x000fe200000006ff */
[----:B------:R-:W-:Y:S01]  /*17d0*/  IMAD.U32 R154, R111, 0x10000, RZ ;  /* 0x000100006f9a7824 */ /* 0x000fe200078e00ff */
[----:B------:R-:W-:Y:S01]  /*17e0*/  SHF.L.U32 R159, R112, 0x10, RZ ;  /* 0x00000010709f7819 */ /* 0x000fe200000006ff */
[--C-:B------:R-:W-:Y:S01]  /*17f0*/  FADD.FTZ R120, R120, R117.reuse ;  /* 0x0000007578787221 */ /* 0x100fe20000010000 */
[----:B------:R-:W-:Y:S01]  /*1800*/  PRMT R117, R108, 0x7632, R117 ;  /* 0x000076326c757816 */ /* 0x000fe20000000075 */
[----:B------:R-:W-:Y:S01]  /*1810*/  IMAD.U32 R175, R114, 0x10000, RZ ;  /* 0x0001000072af7824 */ /* 0x000fe200078e00ff */
[----:B0-----:R-:W-:Y:S01]  /*1820*/  SHF.L.U32 R126, R110, 0x10, RZ ;  /* 0x000000106e7e7819 */ /* 0x001fe200000006ff */
[----:B------:R-:W-:Y:S01]  /*1830*/  FADD.FTZ R159, R120, R159 ;  /* 0x0000009f789f7221 */ /* 0x000fe20000010000 */
[----:B------:R-:W-:Y:S01]  /*1840*/  PRMT R118, R121, 0x7632, R118 ;  /* 0x0000763279767816 */ /* 0x000fe20000000076 */
[----:B------:R-:W-:Y:S01]  /*1850*/  IMAD.U32 R117, R117, 0x10000, RZ ;  /* 0x0001000075757824 */ /* 0x000fe200078e00ff */
[----:B------:R-:W-:Y:S01]  /*1860*/  SHF.L.U32 R121, R121, 0x10, RZ ;  /* 0x0000001079797819 */ /* 0x000fe200000006ff */
[----:B------:R-:W-:Y:S01]  /*1870*/  FADD.FTZ R126, R119, R126 ;  /* 0x0000007e777e7221 */ /* 0x000fe20000010000 */
[----:B------:R-:W-:Y:S01]  /*1880*/  PRMT R124, R122, 0x7632, R124 ;  /* 0x000076327a7c7816 */ /* 0x000fe2000000007c */
[----:B------:R-:W-:Y:S01]  /*1890*/  FADD.FTZ R117, R116, R117 ;  /* 0x0000007574757221 */ /* 0x000fe20000010000 */
[C---:B------:R-:W-:Y:S01]  /*18a0*/  PRMT R116, R109.reuse, 0x7632, R116 ;  /* 0x000076326d747816 */ /* 0x040fe20000000074 */
[----:B------:R-:W-:Y:S01]  /*18b0*/  IMAD.U32 R122, R109, 0x10000, RZ ;  /* 0x000100006d7a7824 */ /* 0x000fe200078e00ff */
[C---:B------:R-:W-:Y:S01]  /*18c0*/  PRMT R125, R123.reuse, 0x7632, R125 ;  /* 0x000076327b7d7816 */ /* 0x040fe2000000007d */
[----:B------:R-:W-:Y:S01]  /*18d0*/  IMAD.U32 R123, R123, 0x10000, RZ ;  /* 0x000100007b7b7824 */ /* 0x000fe200078e00ff */
[----:B------:R-:W-:Y:S01]  /*18e0*/  PRMT R127, R111, 0x7632, R127 ;  /* 0x000076326f7f7816 */ /* 0x000fe2000000007f */
[----:B------:R-:W-:Y:S01]  /*18f0*/  IMAD.U32 R119, R116, 0x10000, RZ ;  /* 0x0001000074777824 */ /* 0x000fe200078e00ff */
[----:B------:R-:W-:Y:S01]  /*1900*/  SHF.L.U32 R120, R113, 0x10, RZ ;  /* 0x0000001071787819 */ /* 0x000fe200000006ff */
[----:B------:R-:W-:Y:S01]  /*1910*/  FADD.FTZ R121, R121, R122 ;  /* 0x0000007a79797221 */ /* 0x000fe20000010000 */
[----:B------:R-:W-:Y:S01]  /*1920*/  SHF.L.U32 R118, R118, 0x10, RZ ;  /* 0x0000001076767819 */ /* 0x000fe200000006ff */
[----:B------:R-:W-:Y:S01]  /*1930*/  IMAD.U32 R116, R127, 0x10000, RZ ;  /* 0x000100007f747824 */ /* 0x000fe200078e00ff */
[----:B------:R-:W-:Y:S01]  /*1940*/  SHF.L.U32 R125, R125, 0x10, RZ ;  /* 0x000000107d7d7819 */ /* 0x000fe200000006ff */
[----:B------:R-:W-:Y:S01]  /*1950*/  FADD.FTZ R167, R121, R120 ;  /* 0x0000007879a77221 */ /* 0x000fe20000010000 */
[----:B------:R-:W-:Y:S01]  /*1960*/  PRMT R122, R110, 0x7632, R122 ;  /* 0x000076326e7a7816 */ /* 0x000fe2000000007a */
[----:B------:R-:W-:Y:S01]  /*1970*/  FADD.FTZ R119, R118, R119 ;  /* 0x0000007776777221 */ /* 0x000fe20000010000 */
[----:B------:R-:W-:Y:S01]  /*1980*/  FADD.FTZ R154, R123, R154 ;  /* 0x0000009a7b9a7221 */ /* 0x000fe20000010000 */
[--C-:B------:R-:W-:Y:S01]  /*1990*/  FADD.FTZ R125, R125, R116.reuse ;  /* 0x000000747d7d7221 */ /* 0x100fe20000010000 */
[----:B------:R-:W-:Y:S01]  /*19a0*/  SHF.L.U32 R124, R124, 0x10, RZ ;  /* 0x000000107c7c7819 */ /* 0x000fe200000006ff */
[----:B------:R-:W-:Y:S01]  /*19b0*/  IMAD.U32 R123, R122, 0x10000, RZ ;  /* 0x000100007a7b7824 */ /* 0x000fe200078e00ff */
[----:B------:R-:W-:Y:S01]  /*19c0*/  PRMT R116, R112, 0x7632, R116 ;  /* 0x0000763270747816 */ /* 0x000fe20000000074 */
[----:B------:R-:W-:Y:S01]  /*19d0*/  FADD.FTZ R175, R126, R175 ;  /* 0x000000af7eaf7221 */ /* 0x000fe20000010000 */
[----:B------:R-:W-:Y:S01]  /*19e0*/  PRMT R121, R115, 0x7632, R121 ;  /* 0x0000763273797816 */ /* 0x000fe20000000079 */
[----:B------:R-:W-:Y:S01]  /*19f0*/  FADD.FTZ R123, R124, R123 ;  /* 0x0000007b7c7b7221 */ /* 0x000fe20000010000 */
[----:B------:R-:W-:-:S02]  /*1a00*/  PRMT R120, R114, 0x7632, R120 ;  /* 0x0000763272787816 */ /* 0x000fc40000000078 */
[----:B------:R-:W-:Y:S01]  /*1a10*/  PRMT R118, R113, 0x7632, R118 ;  /* 0x0000763271767816 */ /* 0x000fe20000000076 */
[----:B------:R-:W-:Y:S01]  /*1a20*/  IMAD.U32 R122, R121, 0x10000, RZ ;  /* 0x00010000797a7824 */ /* 0x000fe200078e00ff */
[----:B------:R-:W-:Y:S02]  /*1a30*/  SHF.L.U32 R177, R115, 0x10, RZ ;  /* 0x0000001073b17819 */ /* 0x000fe400000006ff */
[----:B------:R-:W-:Y:S01]  /*1a40*/  SHF.L.U32 R120, R120, 0x10, RZ ;  /* 0x0000001078787819 */ /* 0x000fe200000006ff */
[----:B------:R-:W-:Y:S01]  /*1a50*/  IMAD.U32 R118, R118, 0x10000, RZ ;  /* 0x0001000076767824 */ /* 0x000fe200078e00ff */
[----:B------:R-:W-:Y:S01]  /*1a60*/  SHF.L.U32 R116, R116, 0x10, RZ ;  /* 0x0000001074747819 */ /* 0x000fe200000006ff */
[----:B------:R-:W-:Y:S01]  /*1a70*/  FADD.FTZ R177, R154, R177 ;  /* 0x000000b19ab17221 */ /* 0x000fe20000010000 */
[----:B------:R-:W-:Y:S01]  /*1a80*/  FADD.FTZ R154, R125, R122 ;  /* 0x0000007a7d9a7221 */ /* 0x000fe20000010000 */
[----:B------:R-:W-:Y:S01]  /*1a90*/  FADD.FTZ R156, R123, R120 ;  /* 0x000000787b9c7221 */ /* 0x000fe20000010000 */
[----:B------:R-:W-:Y:S01]  /*1aa0*/  FADD.FTZ R158, R119, R118 ;  /* 0x00000076779e7221 */ /* 0x000fe20000010000 */
[----:B------:R-:W-:-:S02]  /*1ab0*/  FADD.FTZ R160, R117, R116 ;  /* 0x0000007475a07221 */ /* 0x000fc40000010000 */
[----:B------:R-:W-:Y:S02]  /*1ac0*/  F2FP.BF16.F32.PACK_AB R119, R154, R177 ;  /* 0x000000b19a77723e */ /* 0x000fe400000010ff */
[----:B------:R-:W-:Y:S02]  /*1ad0*/  F2FP.BF16.F32.PACK_AB R118, R156, R175 ;  /* 0x000000af9c76723e */ /* 0x000fe400000010ff */
[----:B------:R-:W-:Y:S02]  /*1ae0*/  F2FP.BF16.F32.PACK_AB R117, R158, R167 ;  /* 0x000000a79e75723e */ /* 0x000fe400000010ff */
[----:B------:R-:W-:Y:S01]  /*1af0*/  F2FP.BF16.F32.PACK_AB R116, R160, R159 ;  /* 0x0000009fa074723e */ /* 0x000fe200000010ff */
[----:B------:R-:W-:Y:S06]  /*1b00*/  BRA `(.L_x_9) ;  /* 0x00000004005c7947 */ /* 0x000fec0003800000 */
.L_x_8:
[----:B0----5:R-:W-:Y:S01]  /*1b10*/  PRMT R125, R121, 0x7632, R125 ;  /* 0x00007632797d7816 */ /* 0x021fe2000000007d */
[----:B------:R-:W-:Y:S01]  /*1b20*/  IMAD.U32 R116, R109, 0x10000, RZ ;  /* 0x000100006d747824 */ /* 0x000fe200078e00ff */
[----:B------:R-:W-:Y:S01]  /*1b30*/  SHF.L.U32 R121, R121, 0x10, RZ ;  /* 0x0000001079797819 */ /* 0x000fe200000006ff */
[----:B------:R-:W-:Y:S01]  /*1b40*/  IMAD.U32 R177, R123, 0x10000, RZ ;  /* 0x000100007bb17824 */ /* 0x000fe200078e00ff */
[C---:B------:R-:W-:Y:S01]  /*1b50*/  PRMT R124, R120.reuse, 0x7632, R124 ;  /* 0x00007632787c7816 */ /* 0x040fe2000000007c */
[----:B------:R-:W-:Y:S01]  /*1b60*/  IMAD.U32 R120, R120, 0x10000, RZ ;  /* 0x0001000078787824 */ /* 0x000fe200078e00ff */
[----:B------:R-:W-:Y:S01]  /*1b70*/  SHF.L.U32 R159, R108, 0x10, RZ ;  /* 0x000000106c9f7819 */ /* 0x000fe200000006ff */
[----:B------:R-:W-:Y:S01]  /*1b80*/  FADD.FTZ R167, R121, R116 ;  /* 0x0000007479a77221 */ /* 0x000fe20000010000 */
[C---:B------:R-:W-:Y:S01]  /*1b90*/  PRMT R126, R122.reuse, 0x7632, R126 ;  /* 0x000076327a7e7816 */ /* 0x040fe2000000007e */
[----:B------:R-:W-:Y:S01]  /*1ba0*/  IMAD.U32 R122, R122, 0x10000, RZ ;  /* 0x000100007a7a7824 */ /* 0x000fe200078e00ff */
[----:B------:R-:W-:Y:S01]  /*1bb0*/  PRMT R127, R123, 0x7632, R127 ;  /* 0x000076327b7f7816 */ /* 0x000fe2000000007f */
[----:B------:R-:W-:Y:S01]  /*1bc0*/  FADD.FTZ R159, R120, R159 ;  /* 0x0000009f789f7221 */ /* 0x000fe20000010000 */
[----:B------:R-:W-:Y:S01]  /*1bd0*/  PRMT R116, R108, 0x7632, R116 ;  /* 0x000076326c747816 */ /* 0x000fe20000000074 */
[----:B------:R-:W-:Y:S01]  /*1be0*/  IMAD.U32 R121, R124, 0x10000, RZ ;  /* 0x000100007c797824 */ /* 0x000fe200078e00ff */
[----:B------:R-:W-:Y:S01]  /*1bf0*/  PRMT R117, R109, 0x7632, R117 ;  /* 0x000076326d757816 */ /* 0x000fe20000000075 */
[----:B------:R-:W-:Y:S01]  /*1c00*/  IMAD.U32 R123, R126, 0x10000, RZ ;  /* 0x000100007e7b7824 */ /* 0x000fe200078e00ff */
        /* <DEDUP_REMOVED lines=8> */
[----:B------:R-:W-:Y:S01]  /*1c90*/  SHF.L.U32 R154, R127, 0x10, RZ ;  /* 0x000000107f9a7819 */ /* 0x000fe200000006ff */
[----:B------:R-:W-:Y:S01]  /*1ca0*/  FADD.FTZ R177, R177, R120 ;  /* 0x00000078b1b17221 */ /* 0x000fe20000010000 */
[----:B------:R-:W-:Y:S01]  /*1cb0*/  SHF.L.U32 R118, R118, 0x10, RZ ;  /* 0x0000001076767819 */ /* 0x000fe200000006ff */
[----:B------:R-:W-:Y:S01]  /*1cc0*/  FADD.FTZ R158, R158, R117 ;  /* 0x000000759e9e7221 */ /* 0x000fe20000010000 */
[----:B------:R-:W-:Y:S01]  /*1cd0*/  SHF.L.U32 R116, R116, 0x10, RZ ;  /* 0x0000001074747819 */ /* 0x000fe200000006ff */
[----:B------:R-:W-:-:S02]  /*1ce0*/  FADD.FTZ R154, R154, R119 ;  /* 0x000000779a9a7221 */ /* 0x000fc40000010000 */
[----:B------:R-:W-:Y:S01]  /*1cf0*/  FADD.FTZ R156, R123, R118 ;  /* 0x000000767b9c7221 */ /* 0x000fe20000010000 */
[----:B------:R-:W-:Y:S01]  /*1d00*/  F2FP.BF16.F32.PACK_AB R117, R158, R167 ;  /* 0x000000a79e75723e */ /* 0x000fe200000010ff */
[----:B------:R-:W-:Y:S01]  /*1d10*/  FADD.FTZ R160, R121, R116 ;  /* 0x0000007479a07221 */ /* 0x000fe20000010000 */
[----:B------:R-:W-:Y:S02]  /*1d20*/  F2FP.BF16.F32.PACK_AB R119, R154, R177 ;  /* 0x000000b19a77723e */ /* 0x000fe400000010ff */
[----:B------:R-:W-:Y:S02]  /*1d30*/  F2FP.BF16.F32.PACK_AB R118, R156, R175 ;  /* 0x000000af9c76723e */ /* 0x000fe400000010ff */
[----:B------:R-:W-:Y:S01]  /*1d40*/  F2FP.BF16.F32.PACK_AB R116, R160, R159 ;  /* 0x0000009fa074723e */ /* 0x000fe200000010ff */
[----:B------:R-:W-:Y:S06]  /*1d50*/  BRA `(.L_x_9) ;  /* 0x0000000000c87947 */ /* 0x000fec0003800000 */
.L_x_7:
[----:B------:R-:W-:Y:S05]  /*1d60*/  @!P2 BRA `(.L_x_10) ;  /* 0x000000000094a947 */ /* 0x000fea0003800000 */
        /* <DEDUP_REMOVED lines=37> */
.L_x_10:
[C---:B-----5:R-:W-:Y:S01]  /*1fc0*/  PRMT R160, R120.reuse, 0x7632, R160 ;  /* 0x0000763278a07816 */ /* 0x060fe200000000a0 */
[----:B------:R-:W-:Y:S01]  /*1fd0*/  IMAD.U32 R159, R120, 0x10000, RZ ;  /* 0x00010000789f7824 */ /* 0x000fe200078e00ff */
[C---:B------:R-:W-:Y:S01]  /*1fe0*/  PRMT R156, R122.reuse, 0x7632, R156 ;  /* 0x000076327a9c7816 */ /* 0x040fe2000000009c */
[----:B------:R-:W-:Y:S01]  /*1ff0*/  IMAD.U32 R175, R122, 0x10000, RZ ;  /* 0x000100007aaf7824 */ /* 0x000fe200078e00ff */
[----:B------:R-:W-:Y:S01]  /*2000*/  PRMT R158, R121, 0x7632, R158 ;  /* 0x00007632799e7816 */ /* 0x000fe2000000009e */
[----:B------:R-:W-:Y:S01]  /*2010*/  IMAD.U32 R160, R160, 0x10000, RZ ;  /* 0x00010000a0a07824 */ /* 0x000fe200078e00ff */
[----:B------:R-:W-:Y:S01]  /*2020*/  PRMT R154, R123, 0x7632, R154 ;  /* 0x000076327b9a7816 */ /* 0x000fe2000000009a */
[----:B------:R-:W-:Y:S01]  /*2030*/  IMAD.U32 R156, R156, 0x10000, RZ ;  /* 0x000100009c9c7824 */ /* 0x000fe200078e00ff */
[----:B------:R-:W-:Y:S02]  /*2040*/  SHF.L.U32 R167, R121, 0x10, RZ ;  /* 0x0000001079a77819 */ /* 0x000fe400000006ff */
[----:B------:R-:W-:-:S02]  /*2050*/  SHF.L.U32 R177, R123, 0x10, RZ ;  /* 0x000000107bb17819 */ /* 0x000fc400000006ff */
[----:B------:R-:W-:Y:S02]  /*2060*/  SHF.L.U32 R158, R158, 0x10, RZ ;  /* 0x000000109e9e7819 */ /* 0x000fe400000006ff */
[----:B------:R-:W-:-:S07]  /*2070*/  SHF.L.U32 R154, R154, 0x10, RZ ;  /* 0x000000109a9a7819 */ /* 0x000fce00000006ff */
.L_x_9:
[----:B------:R-:W1:Y:S01]  /*2080*/  @P0 LDC.64 R120, c[0x0][0x3a8] ;  /* 0x0000ea00ff780b82 */ /* 0x000e620000000a00 */
[C---:B------:R-:W-:Y:S02]  /*2090*/  VIADD R179, R189.reuse, 0x80 ;  /* 0x00000080bdb37836 */ /* 0x040fe40000000000 */
[----:B-1----:R-:W-:-:S05]  /*20a0*/  @P0 IMAD.WIDE.U32 R120, R189, 0x10, R120 ;  /* 0x00000010bd780825 */ /* 0x002fca00078e0078 */
[----:B------:R1:W-:Y:S02]  /*20b0*/  @P0 STG.E.128 desc[UR6][R120.64], R116 ;  /* 0x0000007478000986 */ /* 0x0003e4000c101d06 */
.L_x_6:
[----:B------:R-:W-:Y:S05]  /*20c0*/  BSYNC.RECONVERGENT B0 ;  /* 0x0000000000007941 */ /* 0x000fea0003800200 */
.L_x_5:
[----:B------:R-:W-:Y:S01]  /*20d0*/  ISETP.GE.U32.AND P2, PT, R151, 0x100, PT ;  /* 0x000001009700780c */ /* 0x000fe20003f46070 */
[----:B------:R-:W-:-:S12]  /*20e0*/  BSSY.RECONVERGENT B0, `(.L_x_11) ;  /* 0x00000ab000007945 */ /* 0x000fd80003800200 */
[----:B------:R-:W-:Y:S05]  /*20f0*/  @!P2 BRA `(.L_x_12) ;  /* 0x0000000800a4a947 */ /* 0x000fea0003800000 */
[----:B------:R-:W-:Y:S01]  /*2100*/  ISETP.NE.U32.AND P1, PT, RZ, UR12, PT ;  /* 0x0000000cff007c0c */ /* 0x000fe2000bf25070 */
[----:B-1----:R-:W1:Y:S01]  /*2110*/  LDC.64 R120, c[0x0][0x390] ;  /* 0x0000e400ff787b82 */ /* 0x002e620000000a00 */
[----:B------:R-:W-:Y:S02]  /*2120*/  ISETP.NE.U32.AND P3, PT, RZ, UR14, PT ;  /* 0x0000000eff007c0c */ /* 0x000fe4000bf65070 */
[----:B------:R-:W-:Y:S02]  /*2130*/  ISETP.NE.AND.EX P1, PT, RZ, UR13, PT, P1 ;  /* 0x0000000dff007c0c */ /* 0x000fe4000bf25310 */
[----:B------:R-:W-:-:S11]  /*2140*/  ISETP.NE.AND.EX P3, PT, RZ, UR15, PT, P3 ;  /* 0x0000000fff007c0c */ /* 0x000fd6000bf65330 */
[----:B0-----:R-:W0:Y:S08]  /*2150*/  @P1 LDC.64 R126, c[0x0][0x398] ;  /* 0x0000e600ff7e1b82 */ /* 0x001e300000000a00 */
[----:B------:R-:W2:Y:S01]  /*2160*/  @P3 LDC.64 R124, c[0x0][0x3a0] ;  /* 0x0000e800ff7c3b82 */ /* 0x000ea20000000a00 */
[----:B-1----:R-:W-:-:S06]  /*2170*/  IMAD.WIDE.U32 R120, R179, 0x10, R120 ;  /* 0x00000010b3787825 */ /* 0x002fcc00078e0078 */
[----:B------:R-:W5:Y:S01]  /*2180*/  LDG.E.128 R120, desc[UR6][R120.64] ;  /* 0x0000000678787981 */ /* 0x000f62000c1e1d00 */
[----:B0-----:R-:W-:-:S05]  /*2190*/  @P1 IMAD.WIDE.U32 R126, R179, 0x10, R126 ;  /* 0x00000010b37e1825 */ /* 0x001fca00078e007e */
[----:B------:R0:W5:Y:S01]  /*21a0*/  @P1 LDG.E.128 R108, desc[UR6][R126.64] ;  /* 0x000000067e6c1981 */ /* 0x000162000c1e1d00 */
[----:B--2---:R-:W-:-:S05]  /*21b0*/  @P3 IMAD.WIDE.U32 R124, R179, 0x10, R124 ;  /* 0x00000010b37c3825 */ /* 0x004fca00078e007c */
[----:B------:R0:W5:Y:S01]  /*21c0*/  @P3 LDG.E.128 R112, desc[UR6][R124.64] ;  /* 0x000000067c703981 */ /* 0x000162000c1e1d00 */
[----:B------:R-:W-:-:S04]  /*21d0*/  UISETP.NE.U32.AND UP0, UPT, UR12, URZ, UPT ;  /* 0x000000ff0c00728c */ /* 0x000fc8000bf05070 */
[----:B------:R-:W-:-:S09]  /*21e0*/  UISETP.NE.AND.EX UP0, UPT, UR13, URZ, UPT, UP0 ;  /* 0x000000ff0d00728c */ /* 0x000fd2000bf05300 */
[----:B0-----:R-:W-:Y:S05]  /*21f0*/  BRA.U UP0, `(.L_x_13) ;  /* 0x0000000100d47547 */ /* 0x001fea000b800000 */
[----:B------:R-:W-:-:S04]  /*2200*/  UISETP.NE.U32.AND UP0, UPT, UR14, URZ, UPT ;  /* 0x000000ff0e00728c */ /* 0x000fc8000bf05070 */
[----:B------:R-:W-:-:S09]  /*2210*/  UISETP.NE.AND.EX UP0, UPT, UR15, URZ, UPT, UP0 ;  /* 0x000000ff0f00728c */ /* 0x000fd2000bf05300 */
[----:B------:R-:W-:Y:S05]  /*2220*/  BRA.U UP0, `(.L_x_14) ;  /* 0x0000000100347547 */ /* 0x000fea000b800000 */
        /* <DEDUP_REMOVED lines=11> */
[----:B------:R-:W-:Y:S01]  /*22e0*/  SHF.L.U32 R166, R166, 0x10, RZ ;  /* 0x00000010a6a67819 */ /* 0x000fe200000006ff */
[----:B------:R-:W-:Y:S06]  /*22f0*/  BRA `(.L_x_15) ;  /* 0x0000000800147947 */ /* 0x000fec0003800000 */
.L_x_14:
[C---:B-----5:R-:W-:Y:S01]  /*2300*/  PRMT R125, R121.reuse, 0x7632, R125 ;  /* 0x00007632797d7816 */ /* 0x060fe2000000007d */
[----:B------:R-:W-:Y:S01]  /*2310*/  IMAD.U32 R121, R121, 0x10000, RZ ;  /* 0x0001000079797824 */ /* 0x000fe200078e00ff */
[----:B------:R-:W-:Y:S01]  /*2320*/  SHF.L.U32 R116, R113, 0x10, RZ ;  /* 0x0000001071747819 */ /* 0x000fe200000006ff */
[----:B------:R-:W-:Y:S01]  /*2330*/  IMAD.U32 R157, R112, 0x10000, RZ ;  /* 0x00010000709d7824 */ /* 0x000fe200078e00ff */
[----:B------:R-:W-:Y:S01]  /*2340*/  PRMT R124, R120, 0x7632, R124 ;  /* 0x00007632787c7816 */ /* 0x000fe2000000007c */
[----:B------:R-:W-:Y:S01]  /*2350*/  IMAD.U32 R173, R114, 0x10000, RZ ;  /* 0x0001000072ad7824 */ /* 0x000fe200078e00ff */
[----:B------:R-:W-:Y:S01]  /*2360*/  SHF.L.U32 R120, R120, 0x10, RZ ;  /* 0x0000001078787819 */ /* 0x000fe200000006ff */
[----:B------:R-:W-:Y:S01]  /*2370*/  FADD.FTZ R165, R116, R121 ;  /* 0x0000007974a57221 */ /* 0x000fe20000010000 */
[----:B------:R-:W-:Y:S01]  /*2380*/  PRMT R126, R122, 0x7632, R126 ;  /* 0x000076327a7e7816 */ /* 0x000fe2000000007e */
[----:B------:R-:W-:Y:S01]  /*2390*/  IMAD.U32 R164, R125, 0x10000, RZ ;  /* 0x000100007da47824 */ /* 0x000fe200078e00ff */
[----:B------:R-:W-:Y:S01]  /*23a0*/  PRMT R127, R123, 0x7632, R127 ;  /* 0x000076327b7f7816 */ /* 0x000fe2000000007f */
[----:B------:R-:W-:Y:S01]  /*23b0*/  FADD.FTZ R157, R157, R120 ;  /* 0x000000789d9d7221 */ /* 0x000fe20000010000 */
[----:B------:R-:W-:Y:S01]  /*23c0*/  PRMT R116, R112, 0x7632, R116 ;  /* 0x0000763270747816 */ /* 0x000fe20000000074 */
[----:B------:R-:W-:Y:S01]  /*23d0*/  IMAD.U32 R120, R115, 0x10000, RZ ;  /* 0x0001000073787824 */ /* 0x000fe200078e00ff */
[----:B------:R-:W-:Y:S01]  /*23e0*/  PRMT R117, R113, 0x7632, R117 ;  /* 0x0000763271757816 */ /* 0x000fe20000000075 */
[----:B------:R-:W-:Y:S01]  /*23f0*/  IMAD.U32 R168, R127, 0x10000, RZ ;  /* 0x000100007fa87824 */ /* 0x000fe200078e00ff */
[----:B------:R-:W-:Y:S01]  /*2400*/  PRMT R118, R114, 0x7632, R118 ;  /* 0x0000763272767816 */ /* 0x000fe20000000076 */
[----:B------:R-:W-:Y:S01]  /*2410*/  IMAD.U32 R116, R116, 0x10000, RZ ;  /* 0x0001000074747824 */ /* 0x000fe200078e00ff */
[----:B------:R-:W-:-:S02]  /*2420*/  PRMT R119, R115, 0x7632, R119 ;  /* 0x0000763273777816 */ /* 0x000fc40000000077 */
[----:B------:R-:W-:Y:S01]  /*2430*/  SHF.L.U32 R183, R123, 0x10, RZ ;  /* 0x000000107bb77819 */ /* 0x000fe200000006ff */
[----:B------:R-:W-:Y:S01]  /*2440*/  IMAD.U32 R118, R118, 0x10000, RZ ;  /* 0x0001000076767824 */ /* 0x000fe200078e00ff */
[----:B------:R-:W-:Y:S02]  /*2450*/  SHF.L.U32 R122, R122, 0x10, RZ ;  /* 0x000000107a7a7819 */ /* 0x000fe400000006ff */
        /* <DEDUP_REMOVED lines=15> */
.L_x_13:
[----:B------:R-:W-:-:S04]  /*2550*/  UISETP.NE.U32.AND UP0, UPT, UR14, URZ, UPT ;  /* 0x000000ff0e00728c */ /* 0x000fc8000bf05070 */
[----:B------:R-:W-:-:S09]  /*2560*/  UISETP.NE.AND.EX UP0, UPT, UR15, URZ, UPT, UP0 ;  /* 0x000000ff0f00728c */ /* 0x000fd2000bf05300 */
[----:B------:R-:W-:Y:S05]  /*2570*/  BRA.U UP0, `(.L_x_16) ;  /* 0x0000000100947547 */ /* 0x000fea000b800000 */
        /* <DEDUP_REMOVED lines=37> */
.L_x_16:
[----:B-----5:R-:W-:Y:S01]  /*27d0*/  PRMT R117, R120, 0x7632, R117 ;  /* 0x0000763278757816 */ /* 0x020fe20000000075 */
[----:B------:R-:W-:Y:S01]  /*27e0*/  IMAD.U32 R118, R112, 0x10000, RZ ;  /* 0x0001000070767824 */ /* 0x000fe200078e00ff */
[----:B------:R-:W-:Y:S01]  /*27f0*/  PRMT R116, R108, 0x7632, R116 ;  /* 0x000076326c747816 */ /* 0x000fe20000000074 */
[----:B------:R-:W-:Y:S01]  /*2800*/  IMAD.U32 R165, R113, 0x10000, RZ ;  /* 0x0001000071a57824 */ /* 0x000fe200078e00ff */
[----:B------:R-:W-:Y:S01]  /*2810*/  SHF.L.U32 R120, R120, 0x10, RZ ;  /* 0x0000001078787819 */ /* 0x000fe200000006ff */
[----:B------:R-:W-:Y:S01]  /*2820*/  IMAD.U32 R117, R117, 0x10000, RZ ;  /* 0x0001000075757824 */ /* 0x000fe200078e00ff */
[----:B------:R-:W-:Y:S02]  /*2830*/  SHF.L.U32 R119, R108, 0x10, RZ ;  /* 0x000000106c777819 */ /* 0x000fe400000006ff */
[----:B------:R-:W-:Y:S02]  /*2840*/  SHF.L.U32 R127, R123, 0x10, RZ ;  /* 0x000000107b7f7819 */ /* 0x000fe400000006ff */
[----:B------:R-:W-:Y:S01]  /*2850*/  SHF.L.U32 R162, R111, 0x10, RZ ;  /* 0x000000106fa27819 */ /* 0x000fe200000006ff */
[----:B------:R-:W-:Y:S01]  /*2860*/  FADD.FTZ R119, R119, R120 ;  /* 0x0000007877777221 */ /* 0x000fe20000010000 */
[----:B------:R-:W-:-:S02]  /*2870*/  SHF.L.U32 R116, R116, 0x10, RZ ;  /* 0x0000001074747819 */ /* 0x000fc400000006ff */
[----:B------:R-:W-:Y:S01]  /*2880*/  PRMT R124, R121, 0x7632, R124 ;  /* 0x00007632797c7816 */ /* 0x000fe2000000007c */
[----:B------:R-:W-:Y:S01]  /*2890*/  FADD.FTZ R127, R162, R127 ;  /* 0x0000007fa27f7221 */ /* 0x000fe20000010000 */
[----:B------:R-:W-:Y:S01]  /*28a0*/  SHF.L.U32 R120, R109, 0x10, RZ ;  /* 0x000000106d787819 */ /* 0x000fe200000006ff */
[--C-:B------:R-:W-:Y:S01]  /*28b0*/  FADD.FTZ R162, R117, R116.reuse ;  /* 0x0000007475a27221 */ /* 0x100fe20000010000 */
[----:B------:R-:W-:Y:S01]  /*28c0*/  FADD.FTZ R157, R118, R119 ;  /* 0x00000077769d7221 */ /* 0x000fe20000010000 */
[----:B------:R-:W-:Y:S01]  /*28d0*/  PRMT R116, R109, 0x7632, R116 ;  /* 0x000076326d747816 */ /* 0x000fe20000000074 */
[----:B------:R-:W-:Y:S01]  /*28e0*/  IMAD.U32 R121, R121, 0x10000, RZ ;  /* 0x0001000079797824 */ /* 0x000fe200078e00ff */
        /* <DEDUP_REMOVED lines=15> */
[--C-:B------:R-:W-:Y:S01]  /*29e0*/  FADD.FTZ R166, R166, R117.reuse ;  /* 0x00000075a6a67221 */ /* 0x100fe20000010000 */
[----:B------:R-:W-:Y:S01]  /*29f0*/  PRMT R116, R112, 0x7632, R116 ;  /* 0x0000763270747816 */ /* 0x000fe20000000074 */
[--C-:B------:R-:W-:Y:S01]  /*2a00*/  FADD.FTZ R168, R121, R118.reuse ;  /* 0x0000007679a87221 */ /* 0x100fe20000010000 */
[C---:B------:R-:W-:Y:S01]  /*2a10*/  PRMT R118, R114.reuse, 0x7632, R118 ;  /* 0x0000763272767816 */ /* 0x040fe20000000076 */
[----:B------:R-:W-:Y:S01]  /*2a20*/  FADD.FTZ R122, R123, R122 ;  /* 0x0000007a7b7a7221 */ /* 0x000fe20000010000 */
[----:B------:R-:W-:Y:S01]  /*2a30*/  PRMT R117, R113, 0x7632, R117 ;  /* 0x0000763271757816 */ /* 0x000fe20000000075 */
[----:B------:R-:W-:Y:S01]  /*2a40*/  FADD.FTZ R165, R165, R120 ;  /* 0x00000078a5a57221 */ /* 0x000fe20000010000 */
[----:B------:R-:W-:Y:S01]  /*2a50*/  SHF.L.U32 R123, R119, 0x10, RZ ;  /* 0x00000010777b7819 */ /* 0x000fe200000006ff */
[----:B------:R-:W-:Y:S01]  /*2a60*/  IMAD.U32 R120, R115, 0x10000, RZ ;  /* 0x0001000073787824 */ /* 0x000fe200078e00ff */
[----:B------:R-:W-:Y:S01]  /*2a70*/  SHF.L.U32 R173, R114, 0x10, RZ ;  /* 0x0000001072ad7819 */ /* 0x000fe200000006ff */
[----:B------:R-:W-:Y:S01]  /*2a80*/  IMAD.U32 R121, R118, 0x10000, RZ ;  /* 0x0001000076797824 */ /* 0x000fe200078e00ff */
[----:B------:R-:W-:Y:S01]  /*2a90*/  SHF.L.U32 R119, R117, 0x10, RZ ;  /* 0x0000001075777819 */ /* 0x000fe200000006ff */
[----:B------:R-:W-:-:S02]  /*2aa0*/  IMAD.U32 R117, R116, 0x10000, RZ ;  /* 0x0001000074757824 */ /* 0x000fc400078e00ff */
[----:B------:R-:W-:Y:S01]  /*2ab0*/  FADD.FTZ R183, R120, R127 ;  /* 0x0000007f78b77221 */ /* 0x000fe20000010000 */
[----:B------:R-:W-:Y:S01]  /*2ac0*/  FADD.FTZ R173, R173, R122 ;  /* 0x0000007aadad7221 */ /* 0x000fe20000010000 */
[----:B------:R-:W-:Y:S01]  /*2ad0*/  FADD.FTZ R168, R168, R123 ;  /* 0x0000007ba8a87221 */ /* 0x000fe20000010000 */
[----:B------:R-:W-:Y:S01]  /*2ae0*/  FADD.FTZ R166, R166, R121 ;  /* 0x00000079a6a67221 */ /* 0x000fe20000010000 */
[----:B------:R-:W-:Y:S01]  /*2af0*/  FADD.FTZ R164, R164, R119 ;  /* 0x00000077a4a47221 */ /* 0x000fe20000010000 */
[----:B------:R-:W-:Y:S02]  /*2b00*/  FADD.FTZ R162, R162, R117 ;  /* 0x00000075a2a27221 */ /* 0x000fe40000010000 */
[----:B------:R-:W-:Y:S02]  /*2b10*/  F2FP.BF16.F32.PACK_AB R119, R168, R183 ;  /* 0x000000b7a877723e */ /* 0x000fe400000010ff */
[----:B------:R-:W-:Y:S02]  /*2b20*/  F2FP.BF16.F32.PACK_AB R118, R166, R173 ;  /* 0x000000ada676723e */ /* 0x000fe400000010ff */
[----:B------:R-:W-:-:S02]  /*2b30*/  F2FP.BF16.F32.PACK_AB R117, R164, R165 ;  /* 0x000000a5a475723e */ /* 0x000fc400000010ff */
[----:B------:R-:W-:-:S07]  /*2b40*/  F2FP.BF16.F32.PACK_AB R116, R162, R157 ;  /* 0x0000009da274723e */ /* 0x000fce00000010ff */
.L_x_15:
[----:B------:R-:W0:Y:S02]  /*2b50*/  @P0 LDC.64 R120, c[0x0][0x3a8] ;  /* 0x0000ea00ff780b82 */ /* 0x000e240000000a00 */
[C---:B0-----:R-:W-:Y:S01]  /*2b60*/  @P0 IMAD.WIDE.U32 R120, R179.reuse, 0x10, R120 ;  /* 0x00000010b3780825 */ /* 0x041fe200078e0078 */
[----:B------:R-:W-:-:S04]  /*2b70*/  IADD3 R179, PT, PT, R179, 0x80, RZ ;  /* 0x00000080b3b37810 */ /* 0x000fc80007ffe0ff */
[----:B------:R2:W-:Y:S03]  /*2b80*/  @P0 STG.E.128 desc[UR6][R120.64], R116 ;  /* 0x0000007478000986 */ /* 0x0005e6000c101d06 */
.L_x_12:
[----:B------:R-:W-:Y:S05]  /*2b90*/  BSYNC.RECONVERGENT B0 ;  /* 0x0000000000007941 */ /* 0x000fea0003800200 */
.L_x_11:
[----:B------:R-:W-:Y:S01]  /*2ba0*/  ISETP.GE.U32.AND P3, PT, R151, 0x180, PT ;  /* 0x000001809700780c */ /* 0x000fe20003f66070 */
[----:B------:R-:W-:-:S12]  /*2bb0*/  BSSY.RECONVERGENT B0, `(.L_x_17) ;  /* 0x00000ab000007945 */ /* 0x000fd80003800200 */
[----:B------:R-:W-:Y:S05]  /*2bc0*/  @!P3 BRA `(.L_x_18) ;  /* 0x0000000800a4b947 */ /* 0x000fea0003800000 */
[----:B------:R-:W-:Y:S01]  /*2bd0*/  ISETP.NE.U32.AND P1, PT, RZ, UR12, PT ;  /* 0x0000000cff007c0c */ /* 0x000fe2000bf25070 */
[----:B-12---:R-:W1:Y:S01]  /*2be0*/  LDC.64 R120, c[0x0][0x390] ;  /* 0x0000e400ff787b82 */ /* 0x006e620000000a00 */
        /* <DEDUP_REMOVED lines=30> */
.L_x_20:
[----:B-----5:R-:W-:Y:S01]  /*2dd0*/  PRMT R125, R121, 0x7632, R125 ;  /* 0x00007632797d7816 */ /* 0x020fe2000000007d */
[----:B------:R-:W-:Y:S01]  /*2de0*/  IMAD.U32 R116, R113, 0x10000, RZ ;  /* 0x0001000071747824 */ /* 0x000fe200078e00ff */
[----:B------:R-:W-:Y:S01]  /*2df0*/  SHF.L.U32 R121, R121, 0x10, RZ ;  /* 0x0000001079797819 */ /* 0x000fe200000006ff */
[C---:B------:R-:W-:Y:S01]  /*2e00*/  IMAD.U32 R185, R123.reuse, 0x10000, RZ ;  /* 0x000100007bb97824 */ /* 0x040fe200078e00ff */
        /* <DEDUP_REMOVED lines=33> */
.L_x_19:
[----:B------:R-:W-:-:S04]  /*3020*/  UISETP.NE.U32.AND UP0, UPT, UR14, URZ, UPT ;  /* 0x000000ff0e00728c */ /* 0x000fc8000bf05070 */
[----:B------:R-:W-:-:S09]  /*3030*/  UISETP.NE.AND.EX UP0, UPT, UR15, URZ, UPT, UP0 ;  /* 0x000000ff0f00728c */ /* 0x000fd2000bf05300 */
[----:B------:R-:W-:Y:S05]  /*3040*/  BRA.U UP0, `(.L_x_22) ;  /* 0x0000000100947547 */ /* 0x000fea000b800000 */
        /* <DEDUP_REMOVED lines=37> */
.L_x_22:
[C---:B-----5:R-:W-:Y:S01]  /*32a0*/  PRMT R117, R120.reuse, 0x7632, R117 ;  /* 0x0000763278757816 */ /* 0x060fe20000000075 */
[----:B------:R-:W-:Y:S01]  /*32b0*/  IMAD.U32 R120, R120, 0x10000, RZ ;  /* 0x0001000078787824 */ /* 0x000fe200078e00ff */
[C---:B------:R-:W-:Y:S01]  /*32c0*/  PRMT R116, R108.reuse, 0x7632, R116 ;  /* 0x000076326c747816 */ /* 0x040fe20000000074 */
[----:B------:R-:W-:Y:S01]  /*32d0*/  IMAD.U32 R119, R108, 0x10000, RZ ;  /* 0x000100006c777824 */ /* 0x000fe200078e00ff */
[----:B------:R-:W-:Y:S01]  /*32e0*/  SHF.L.U32 R117, R117, 0x10, RZ ;  /* 0x0000001075757819 */ /* 0x000fe200000006ff */
[----:B------:R-:W-:Y:S01]  /*32f0*/  IMAD.U32 R127, R123, 0x10000, RZ ;  /* 0x000100007b7f7824 */ /* 0x000fe200078e00ff */
[----:B------:R-:W-:Y:S01]  /*3300*/  SHF.L.U32 R118, R112, 0x10, RZ ;  /* 0x0000001070767819 */ /* 0x000fe200000006ff */
[----:B------:R-:W-:Y:S02]  /*3310*/  IMAD.U32 R170, R111, 0x10000, RZ ;  /* 0x000100006faa7824 */ /* 0x000fe400078e00ff */
[----:B------:R-:W-:Y:S01]  /*3320*/  FADD.FTZ R119, R119, R120 ;  /* 0x0000007877777221 */ /* 0x000fe20000010000 */
[----:B------:R-:W-:Y:S01]  /*3330*/  IMAD.U32 R116, R116, 0x10000, RZ ;  /* 0x0001000074747824 */ /* 0x000fe200078e00ff */
[C---:B------:R-:W-:Y:S01]  /*3340*/  PRMT R124, R121.reuse, 0x7632, R124 ;  /* 0x00007632797c7816 */ /* 0x040fe2000000007c */
[----:B------:R-:W-:Y:S01]  /*3350*/  FADD.FTZ R127, R170, R127 ;  /* 0x0000007faa7f7221 */ /* 0x000fe20000010000 */
[----:B------:R-:W-:Y:S01]  /*3360*/  SHF.L.U32 R121, R121, 0x10, RZ ;  /* 0x0000001079797819 */ /* 0x000fe200000006ff */
[--C-:B------:R-:W-:Y:S01]  /*3370*/  FADD.FTZ R170, R117, R116.reuse ;  /* 0x0000007475aa7221 */ /* 0x100fe20000010000 */
[C---:B------:R-:W-:Y:S01]  /*3380*/  PRMT R116, R109.reuse, 0x7632, R116 ;  /* 0x000076326d747816 */ /* 0x040fe20000000074 */
[----:B------:R-:W-:Y:S01]  /*3390*/  IMAD.U32 R120, R109, 0x10000, RZ ;  /* 0x000100006d787824 */ /* 0x000fe200078e00ff */
[----:B------:R-:W-:Y:S01]  /*33a0*/  PRMT R125, R122, 0x7632, R125 ;  /* 0x000076327a7d7816 */ /* 0x000fe2000000007d */
[----:B------:R-:W-:Y:S01]  /*33b0*/  FADD.FTZ R155, R118, R119 ;  /* 0x00000077769b7221 */ /* 0x000fe20000010000 */
[----:B------:R-:W-:Y:S01]  /*33c0*/  PRMT R117, R110, 0x7632, R117 ;  /* 0x000076326e757816 */ /* 0x000fe20000000075 */
[----:B------:R-:W-:Y:S01]  /*33d0*/  IMAD.U32 R116, R116, 0x10000, RZ ;  /* 0x0001000074747824 */ /* 0x000fe200078e00ff */
[----:B------:R-:W-:Y:S01]  /*33e0*/  PRMT R126, R123, 0x7632, R126 ;  /* 0x000076327b7e7816 */ /* 0x000fe2000000007e */
[----:B------:R-:W-:Y:S01]  /*33f0*/  FADD.FTZ R120, R120, R121 ;  /* 0x0000007978787221 */ /* 0x000fe20000010000 */
[----:B------:R-:W-:Y:S01]  /*3400*/  PRMT R118, R111, 0x7632, R118 ;  /* 0x000076326f767816 */ /* 0x000fe20000000076 */
[----:B------:R-:W-:Y:S01]  /*3410*/  IMAD.U32 R117, R117, 0x10000, RZ ;  /* 0x0001000075757824 */ /* 0x000fe200078e00ff */
[----:B------:R-:W-:Y:S01]  /*3420*/  SHF.L.U32 R119, R124, 0x10, RZ ;  /* 0x000000107c777819 */ /* 0x000fe200000006ff */
[----:B------:R-:W-:Y:S01]  /*3430*/  IMAD.U32 R171, R114, 0x10000, RZ ;  /* 0x0001000072ab7824 */ /* 0x000fe200078e00ff */
        /* <DEDUP_REMOVED lines=8> */
[----:B------:R-:W-:-:S02]  /*34c0*/  PRMT R119, R115, 0x7632, R119 ;  /* 0x0000763273777816 */ /* 0x000fc40000000077 */
        /* <DEDUP_REMOVED lines=9> */
[----:B------:R-:W-:Y:S01]  /*3560*/  FADD.FTZ R171, R171, R122 ;  /* 0x0000007aabab7221 */ /* 0x000fe20000010000 */
[----:B------:R-:W-:Y:S01]  /*3570*/  SHF.L.U32 R121, R118, 0x10, RZ ;  /* 0x0000001076797819 */ /* 0x000fe200000006ff */
[----:B------:R-:W-:Y:S01]  /*3580*/  FADD.FTZ R176, R176, R123 ;  /* 0x0000007bb0b07221 */ /* 0x000fe20000010000 */
[----:B------:R-:W-:Y:S01]  /*3590*/  SHF.L.U32 R117, R116, 0x10, RZ ;  /* 0x0000001074757819 */ /* 0x000fe200000006ff */
[----:B------:R-:W-:Y:S01]  /*35a0*/  FADD.FTZ R185, R120, R127 ;  /* 0x0000007f78b97221 */ /* 0x000fe20000010000 */
[----:B------:R-:W-:Y:S01]  /*35b0*/  FADD.FTZ R172, R172, R119 ;  /* 0x00000077acac7221 */ /* 0x000fe20000010000 */
[----:B------:R-:W-:-:S02]  /*35c0*/  FADD.FTZ R174, R174, R121 ;  /* 0x00000079aeae7221 */ /* 0x000fc40000010000 */
[----:B------:R-:W-:Y:S01]  /*35d0*/  FADD.FTZ R170, R170, R117 ;  /* 0x00000075aaaa7221 */ /* 0x000fe20000010000 */
[----:B------:R-:W-:Y:S02]  /*35e0*/  F2FP.BF16.F32.PACK_AB R119, R176, R185 ;  /* 0x000000b9b077723e */ /* 0x000fe400000010ff */
[----:B------:R-:W-:Y:S02]  /*35f0*/  F2FP.BF16.F32.PACK_AB R118, R174, R171 ;  /* 0x000000abae76723e */ /* 0x000fe400000010ff */
[----:B------:R-:W-:Y:S02]  /*3600*/  F2FP.BF16.F32.PACK_AB R117, R172, R163 ;  /* 0x000000a3ac75723e */ /* 0x000fe400000010ff */
[----:B------:R-:W-:-:S07]  /*3610*/  F2FP.BF16.F32.PACK_AB R116, R170, R155 ;  /* 0x0000009baa74723e */ /* 0x000fce00000010ff */
.L_x_21:
[----:B------:R-:W0:Y:S02]  /*3620*/  @P0 LDC.64 R120, c[0x0][0x3a8] ;  /* 0x0000ea00ff780b82 */ /* 0x000e240000000a00 */
[----:B0-----:R-:W-:-:S04]  /*3630*/  @P0 IMAD.WIDE.U32 R120, R179, 0x10, R120 ;  /* 0x00000010b3780825 */ /* 0x001fc800078e0078 */
[----:B------:R-:W-:Y:S01]  /*3640*/  VIADD R179, R179, 0x80 ;  /* 0x00000080b3b37836 */ /* 0x000fe20000000000 */
[----:B------:R3:W-:Y:S06]  /*3650*/  @P0 STG.E.128 desc[UR6][R120.64], R116 ;  /* 0x0000007478000986 */ /* 0x0007ec000c101d06 */
.L_x_18:
[----:B------:R-:W-:Y:S05]  /*3660*/  BSYNC.RECONVERGENT B0 ;  /* 0x0000000000007941 */ /* 0x000fea0003800200 */
.L_x_17:
[----:B------:R-:W-:Y:S01]  /*3670*/  ISETP.GE.U32.AND P4, PT, R151, 0x200, PT ;  /* 0x000002009700780c */ /* 0x000fe20003f86070 */
[----:B------:R-:W-:-:S12]  /*3680*/  BSSY.RECONVERGENT B0, `(.L_x_23) ;  /* 0x00000aa000007945 */ /* 0x000fd80003800200 */
[----:B------:R-:W-:Y:S05]  /*3690*/  @!P4 BRA `(.L_x_24) ;  /* 0x0000000800a0c947 */ /* 0x000fea0003800000 */
[----:B------:R-:W-:Y:S01]  /*36a0*/  ISETP.NE.U32.AND P1, PT, RZ, UR12, PT ;  /* 0x0000000cff007c0c */ /* 0x000fe2000bf25070 */
[----:B-123--:R-:W1:Y:S01]  /*36b0*/  LDC.64 R120, c[0x0][0x390] ;  /* 0x0000e400ff787b82 */ /* 0x00ee620000000a00 */
        /* <DEDUP_REMOVED lines=17> */
[----:B-----5:R-:W-:Y:S01]  /*37d0*/  PRMT R186, R122, 0x7632, R186 ;  /* 0x000076327aba7816 */ /* 0x020fe200000000ba */
[----:B------:R-:W-:Y:S01]  /*37e0*/  IMAD.U32 R161, R121, 0x10000, RZ ;  /* 0x0001000079a17824 */ /* 0x000fe200078e00ff */
[----:B------:R-:W-:Y:S01]  /*37f0*/  PRMT R182, R120, 0x7632, R182 ;  /* 0x0000763278b67816 */ /* 0x000fe200000000b6 */
[----:B------:R-:W-:Y:S01]  /*3800*/  IMAD.U32 R187, R123, 0x10000, RZ ;  /* 0x000100007bbb7824 */ /* 0x000fe200078e00ff */
[----:B------:R-:W-:Y:S01]  /*3810*/  PRMT R184, R121, 0x7632, R184 ;  /* 0x0000763279b87816 */ /* 0x000fe200000000b8 */
[----:B------:R-:W-:Y:S01]  /*3820*/  IMAD.U32 R186, R186, 0x10000, RZ ;  /* 0x00010000baba7824 */ /* 0x000fe200078e00ff */
[----:B------:R-:W-:Y:S02]  /*3830*/  PRMT R188, R123, 0x7632, R188 ;  /* 0x000076327bbc7816 */ /* 0x000fe400000000bc */
[----:B------:R-:W-:Y:S02]  /*3840*/  SHF.L.U32 R153, R120, 0x10, RZ ;  /* 0x0000001078997819 */ /* 0x000fe400000006ff */
[----:B------:R-:W-:-:S02]  /*3850*/  SHF.L.U32 R169, R122, 0x10, RZ ;  /* 0x000000107aa97819 */ /* 0x000fc400000006ff */
[----:B------:R-:W-:Y:S02]  /*3860*/  SHF.L.U32 R182, R182, 0x10, RZ ;  /* 0x00000010b6b67819 */ /* 0x000fe400000006ff */
[----:B------:R-:W-:Y:S02]  /*3870*/  SHF.L.U32 R184, R184, 0x10, RZ ;  /* 0x00000010b8b87819 */ /* 0x000fe400000006ff */
[----:B------:R-:W-:Y:S01]  /*3880*/  SHF.L.U32 R188, R188, 0x10, RZ ;  /* 0x00000010bcbc7819 */ /* 0x000fe200000006ff */
[----:B------:R-:W-:Y:S06]  /*3890*/  BRA `(.L_x_27) ;  /* 0x0000000800147947 */ /* 0x000fec0003800000 */
.L_x_26:
[C---:B-----5:R-:W-:Y:S01]  /*38a0*/  PRMT R125, R121.reuse, 0x7632, R125 ;  /* 0x00007632797d7816 */ /* 0x060fe2000000007d */
[----:B------:R-:W-:Y:S01]  /*38b0*/  IMAD.U32 R121, R121, 0x10000, RZ ;  /* 0x0001000079797824 */ /* 0x000fe200078e00ff */
[C---:B------:R-:W-:Y:S01]  /*38c0*/  PRMT R124, R120.reuse, 0x7632, R124 ;  /* 0x00007632787c7816 */ /* 0x040fe2000000007c */
[----:B------:R-:W-:Y:S01]  /*38d0*/  IMAD.U32 R116, R113, 0x10000, RZ ;  /* 0x0001000071747824 */ /* 0x000fe200078e00ff */
[----:B------:R-:W-:Y:S02]  /*38e0*/  SHF.L.U32 R120, R120, 0x10, RZ ;  /* 0x0000001078787819 */ /* 0x000fe400000006ff */
[----:B------:R-:W-:Y:S01]  /*38f0*/  SHF.L.U32 R153, R112, 0x10, RZ ;  /* 0x0000001070997819 */ /* 0x000fe200000006ff */
[----:B------:R-:W-:Y:S01]  /*3900*/  FADD.FTZ R161, R116, R121 ;  /* 0x0000007974a17221 */ /* 0x000fe20000010000 */
[----:B------:R-:W-:Y:S02]  /*3910*/  PRMT R126, R122, 0x7632, R126 ;  /* 0x000076327a7e7816 */ /* 0x000fe4000000007e */
[----:B------:R-:W-:Y:S01]  /*3920*/  PRMT R127, R123, 0x7632, R127 ;  /* 0x000076327b7f7816 */ /* 0x000fe2000000007f */
[----:B------:R-:W-:Y:S01]  /*3930*/  FADD.FTZ R153, R153, R120 ;  /* 0x0000007899997221 */ /* 0x000fe20000010000 */
[----:B------:R-:W-:Y:S01]  /*3940*/  PRMT R116, R112, 0x7632, R116 ;  /* 0x0000763270747816 */ /* 0x000fe20000000074 */
[----:B------:R-:W-:Y:S01]  /*3950*/  IMAD.U32 R120, R115, 0x10000, RZ ;  /* 0x0001000073787824 */ /* 0x000fe200078e00ff */
[----:B------:R-:W-:-:S02]  /*3960*/  PRMT R117, R113, 0x7632, R117 ;  /* 0x0000763271757816 */ /* 0x000fc40000000075 */
[----:B------:R-:W-:Y:S02]  /*3970*/  PRMT R118, R114, 0x7632, R118 ;  /* 0x0000763272767816 */ /* 0x000fe40000000076 */
[----:B------:R-:W-:Y:S02]  /*3980*/  PRMT R119, R115, 0x7632, R119 ;  /* 0x0000763273777816 */ /* 0x000fe40000000077 */
[----:B------:R-:W-:Y:S01]  /*3990*/  SHF.L.U32 R122, R122, 0x10, RZ ;  /* 0x000000107a7a7819 */ /* 0x000fe200000006ff */
        /* <DEDUP_REMOVED lines=10> */
[----:B------:R-:W-:-:S02]  /*3a40*/  SHF.L.U32 R119, R119, 0x10, RZ ;  /* 0x0000001077777819 */ /* 0x000fc400000006ff */
[----:B------:R-:W-:Y:S02]  /*3a50*/  SHF.L.U32 R117, R117, 0x10, RZ ;  /* 0x0000001075757819 */ /* 0x000fe400000006ff */
[----:B------:R-:W-:Y:S01]  /*3a60*/  SHF.L.U32 R116, R116, 0x10, RZ ;  /* 0x0000001074747819 */ /* 0x000fe200000006ff */
[----:B------:R-:W-:Y:S01]  /*3a70*/  FADD.FTZ R188, R188, R119 ;  /* 0x00000077bcbc7221 */ /* 0x000fe20000010000 */
[----:B------:R-:W-:Y:S01]  /*3a80*/  F2FP.BF16.F32.PACK_AB R118, R186, R169 ;  /* 0x000000a9ba76723e */ /* 0x000fe200000010ff */
[----:B------:R-:W-:Y:S02]  /*3a90*/  FADD.FTZ R184, R184, R117 ;  /* 0x00000075b8b87221 */ /* 0x000fe40000010000 */
[----:B------:R-:W-:Y:S01]  /*3aa0*/  FADD.FTZ R182, R121, R116 ;  /* 0x0000007479b67221 */ /* 0x000fe20000010000 */
[----:B------:R-:W-:Y:S02]  /*3ab0*/  F2FP.BF16.F32.PACK_AB R119, R188, R187 ;  /* 0x000000bbbc77723e */ /* 0x000fe400000010ff */
[----:B------:R-:W-:-:S02]  /*3ac0*/  F2FP.BF16.F32.PACK_AB R117, R184, R161 ;  /* 0x000000a1b875723e */ /* 0x000fc400000010ff */
[----:B------:R-:W-:Y:S01]  /*3ad0*/  F2FP.BF16.F32.PACK_AB R116, R182, R153 ;  /* 0x00000099b674723e */ /* 0x000fe200000010ff */
[----:B------:R-:W-:Y:S06]  /*3ae0*/  BRA `(.L_x_27) ;  /* 0x0000000400807947 */ /* 0x000fec0003800000 */
.L_x_25:
[----:B------:R-:W-:-:S04]  /*3af0*/  UISETP.NE.U32.AND UP0, UPT, UR14, URZ, UPT ;  /* 0x000000ff0e00728c */ /* 0x000fc8000bf05070 */
[----:B------:R-:W-:-:S09]  /*3b00*/  UISETP.NE.AND.EX UP0, UPT, UR15, URZ, UPT, UP0 ;  /* 0x000000ff0f00728c */ /* 0x000fd2000bf05300 */
[----:B------:R-:W-:Y:S05]  /*3b10*/  BRA.U UP0, `(.L_x_28) ;  /* 0x0000000100947547 */ /* 0x000fea000b800000 */
[C---:B-----5:R-:W-:Y:S01]  /*3b20*/  PRMT R125, R121.reuse, 0x7632, R125 ;  /* 0x00007632797d7816 */ /* 0x060fe2000000007d */
[----:B------:R-:W-:Y:S01]  /*3b30*/  IMAD.U32 R153, R108, 0x10000, RZ ;  /* 0x000100006c997824 */ /* 0x000fe200078e00ff */
[----:B------:R-:W-:Y:S01]  /*3b40*/  SHF.L.U32 R121, R121, 0x10, RZ ;  /* 0x0000001079797819 */ /* 0x000fe200000006ff */
[----:B------:R-:W-:Y:S01]  /*3b50*/  IMAD.U32 R187, R123, 0x10000, RZ ;  /* 0x000100007bbb7824 */ /* 0x000fe200078e00ff */
[----:B------:R-:W-:Y:S01]  /*3b60*/  SHF.L.U32 R116, R109, 0x10, RZ ;  /* 0x000000106d747819 */ /* 0x000fe200000006ff */
[----:B------:R-:W-:Y:S01]  /*3b70*/  IMAD.U32 R184, R125, 0x10000, RZ ;  /* 0x000100007db87824 */ /* 0x000fe200078e00ff */
[C---:B------:R-:W-:Y:S01]  /*3b80*/  PRMT R124, R120.reuse, 0x7632, R124 ;  /* 0x00007632787c7816 */ /* 0x040fe2000000007c */
[----:B------:R-:W-:Y:S01]  /*3b90*/  IMAD.U32 R120, R120, 0x10000, RZ ;  /* 0x0001000078787824 */ /* 0x000fe200078e00ff */
[----:B------:R-:W-:Y:S01]  /*3ba0*/  PRMT R126, R122, 0x7632, R126 ;  /* 0x000076327a7e7816 */ /* 0x000fe2000000007e */
[----:B------:R-:W-:Y:S01]  /*3bb0*/  FADD.FTZ R161, R116, R121 ;  /* 0x0000007974a17221 */ /* 0x000fe20000010000 */
[----:B------:R-:W-:Y:S01]  /*3bc0*/  PRMT R127, R123, 0x7632, R127 ;  /* 0x000076327b7f7816 */ /* 0x000fe2000000007f */
[----:B------:R-:W-:Y:S01]  /*3bd0*/  FADD.FTZ R153, R153, R120 ;  /* 0x0000007899997221 */ /* 0x000fe20000010000 */
[----:B------:R-:W-:-:S02]  /*3be0*/  PRMT R116, R108, 0x7632, R116 ;  /* 0x000076326c747816 */ /* 0x000fc40000000074 */
[----:B------:R-:W-:Y:S02]  /*3bf0*/  PRMT R117, R109, 0x7632, R117 ;  /* 0x000076326d757816 */ /* 0x000fe40000000075 */
[----:B------:R-:W-:Y:S01]  /*3c00*/  PRMT R118, R110, 0x7632, R118 ;  /* 0x000076326e767816 */ /* 0x000fe20000000076 */
[----:B------:R-:W-:Y:S01]  /*3c10*/  IMAD.U32 R116, R116, 0x10000, RZ ;  /* 0x0001000074747824 */ /* 0x000fe200078e00ff */
[----:B------:R-:W-:Y:S02]  /*3c20*/  PRMT R119, R111, 0x7632, R119 ;  /* 0x000076326f777816 */ /* 0x000fe40000000077 */
[----:B------:R-:W-:Y:S02]  /*3c30*/  SHF.L.U32 R122, R122, 0x10, RZ ;  /* 0x000000107a7a7819 */ /* 0x000fe400000006ff */
[----:B------:R-:W-:Y:S01]  /*3c40*/  SHF.L.U32 R169, R110, 0x10, RZ ;  /* 0x000000106ea97819 */ /* 0x000fe200000006ff */
[----:B------:R-:W-:Y:S01]  /*3c50*/  IMAD.U32 R119, R119, 0x10000, RZ ;  /* 0x0001000077777824 */ /* 0x000fe200078e00ff */
[----:B------:R-:W-:-:S02]  /*3c60*/  SHF.L.U32 R120, R111, 0x10, RZ ;  /* 0x000000106f787819 */ /* 0x000fc400000006ff */
[----:B------:R-:W-:Y:S01]  /*3c70*/  SHF.L.U32 R121, R124, 0x10, RZ ;  /* 0x000000107c797819 */ /* 0x000fe200000006ff */
[----:B------:R-:W-:Y:S01]  /*3c80*/  FADD.FTZ R169, R169, R122 ;  /* 0x0000007aa9a97221 */ /* 0x000fe20000010000 */
[----:B------:R-:W-:Y:S01]  /*3c90*/  SHF.L.U32 R123, R126, 0x10, RZ ;  /* 0x000000107e7b7819 */ /* 0x000fe200000006ff */
[----:B------:R-:W-:Y:S01]  /*3ca0*/  FADD.FTZ R187, R120, R187 ;  /* 0x000000bb78bb7221 */ /* 0x000fe20000010000 */
[----:B------:R-:W-:Y:S01]  /*3cb0*/  SHF.L.U32 R188, R127, 0x10, RZ ;  /* 0x000000107fbc7819 */ /* 0x000fe200000006ff */
[----:B------:R-:W-:Y:S01]  /*3cc0*/  FADD.FTZ R182, R121, R116 ;  /* 0x0000007479b67221 */ /* 0x000fe20000010000 */
[----:B------:R-:W-:Y:S02]  /*3cd0*/  SHF.L.U32 R118, R118, 0x10, RZ ;  /* 0x0000001076767819 */ /* 0x000fe400000006ff */
[----:B------:R-:W-:Y:S01]  /*3ce0*/  SHF.L.U32 R117, R117, 0x10, RZ ;  /* 0x0000001075757819 */ /* 0x000fe200000006ff */
[----:B------:R-:W-:Y:S01]  /*3cf0*/  FADD.FTZ R188, R188, R119 ;  /* 0x00000077bcbc7221 */ /* 0x000fe20000010000 */
[----:B------:R-:W-:Y:S01]  /*3d00*/  F2FP.BF16.F32.PACK_AB R116, R182, R153 ;  /* 0x00000099b674723e */ /* 0x000fe200000010ff */
[----:B------:R-:W-:-:S02]  /*3d10*/  FADD.FTZ R186, R123, R118 ;  /* 0x000000767bba7221 */ /* 0x000fc40000010000 */
[----:B------:R-:W-:Y:S01]  /*3d20*/  FADD.FTZ R184, R184, R117 ;  /* 0x00000075b8b87221 */ /* 0x000fe20000010000 */
[----:B------:R-:W-:Y:S02]  /*3d30*/  F2FP.BF16.F32.PACK_AB R119, R188, R187 ;  /* 0x000000bbbc77723e */ /* 0x000fe400000010ff */
[----:B------:R-:W-:Y:S02]  /*3d40*/  F2FP.BF16.F32.PACK_AB R118, R186, R169 ;  /* 0x000000a9ba76723e */ /* 0x000fe400000010ff */
[----:B------:R-:W-:Y:S01]  /*3d50*/  F2FP.BF16.F32.PACK_AB R117, R184, R161 ;  /* 0x000000a1b875723e */ /* 0x000fe200000010ff */
[----:B------:R-:W-:Y:S06]  /*3d60*/  BRA `(.L_x_27) ;  /* 0x0000000000e07947 */ /* 0x000fec0003800000 */
.L_x_28:
[----:B-----5:R-:W-:Y:S01]  /*3d70*/  PRMT R117, R120, 0x7632, R117 ;  /* 0x0000763278757816 */ /* 0x020fe20000000075 */
[C---:B------:R-:W-:Y:S01]  /*3d80*/  IMAD.U32 R119, R108.reuse, 0x10000, RZ ;  /* 0x000100006c777824 */ /* 0x040fe200078e00ff */
        /* <DEDUP_REMOVED lines=8> */
[----:B------:R-:W-:-:S02]  /*3e10*/  PRMT R124, R121, 0x7632, R124 ;  /* 0x00007632797c7816 */ /* 0x000fc4000000007c */
[----:B------:R-:W-:Y:S01]  /*3e20*/  SHF.L.U32 R121, R121, 0x10, RZ ;  /* 0x0000001079797819 */ /* 0x000fe200000006ff */
[--C-:B------:R-:W-:Y:S01]  /*3e30*/  FADD.FTZ R182, R117, R116.reuse ;  /* 0x0000007475b67221 */ /* 0x100fe20000010000 */
[C---:B------:R-:W-:Y:S01]  /*3e40*/  PRMT R116, R109.reuse, 0x7632, R116 ;  /* 0x000076326d747816 */ /* 0x040fe20000000074 */
[----:B------:R-:W-:Y:S01]  /*3e50*/  FADD.FTZ R153, R118, R119 ;  /* 0x0000007776997221 */ /* 0x000fe20000010000 */
[----:B------:R-:W-:Y:S02]  /*3e60*/  SHF.L.U32 R120, R109, 0x10, RZ ;  /* 0x000000106d787819 */ /* 0x000fe400000006ff */
[----:B------:R-:W-:Y:S01]  /*3e70*/  PRMT R125, R122, 0x7632, R125 ;  /* 0x000076327a7d7816 */ /* 0x000fe2000000007d */
[----:B------:R-:W-:Y:S01]  /*3e80*/  IMAD.U32 R116, R116, 0x10000, RZ ;  /* 0x0001000074747824 */ /* 0x000fe200078e00ff */
[----:B------:R-:W-:Y:S01]  /*3e90*/  PRMT R126, R123, 0x7632, R126 ;  /* 0x000076327b7e7816 */ /* 0x000fe2000000007e */
[----:B------:R-:W-:Y:S01]  /*3ea0*/  FADD.FTZ R120, R120, R121 ;  /* 0x0000007978787221 */ /* 0x000fe20000010000 */
[----:B------:R-:W-:-:S02]  /*3eb0*/  PRMT R117, R110, 0x7632, R117 ;  /* 0x000076326e757816 */ /* 0x000fc40000000075 */
[----:B------:R-:W-:Y:S01]  /*3ec0*/  PRMT R118, R111, 0x7632, R118 ;  /* 0x000076326f767816 */ /* 0x000fe20000000076 */
[----:B------:R-:W-:Y:S01]  /*3ed0*/  IMAD.U32 R121, R126, 0x10000, RZ ;  /* 0x000100007e797824 */ /* 0x000fe200078e00ff */
[----:B------:R-:W-:Y:S01]  /*3ee0*/  SHF.L.U32 R119, R124, 0x10, RZ ;  /* 0x000000107c777819 */ /* 0x000fe200000006ff */
[----:B------:R-:W-:Y:S01]  /*3ef0*/  FADD.FTZ R161, R161, R120 ;  /* 0x00000078a1a17221 */ /* 0x000fe20000010000 */
[----:B------:R-:W-:Y:S02]  /*3f00*/  SHF.L.U32 R186, R125, 0x10, RZ ;  /* 0x000000107dba7819 */ /* 0x000fe400000006ff */
[----:B------:R-:W-:Y:S01]  /*3f10*/  SHF.L.U32 R117, R117, 0x10, RZ ;  /* 0x0000001075757819 */ /* 0x000fe200000006ff */
[----:B------:R-:W-:Y:S01]  /*3f20*/  FADD.FTZ R184, R119, R116 ;  /* 0x0000007477b87221 */ /* 0x000fe20000010000 */
[----:B------:R-:W-:Y:S02]  /*3f30*/  SHF.L.U32 R118, R118, 0x10, RZ ;  /* 0x0000001076767819 */ /* 0x000fe400000006ff */
[----:B------:R-:W-:Y:S01]  /*3f40*/  SHF.L.U32 R127, R123, 0x10, RZ ;  /* 0x000000107b7f7819 */ /* 0x000fe200000006ff */
[----:B------:R-:W-:Y:S01]  /*3f50*/  FADD.FTZ R186, R186, R117 ;  /* 0x00000075baba7221 */ /* 0x000fe20000010000 */
[----:B------:R-:W-:Y:S01]  /*3f60*/  SHF.L.U32 R122, R122, 0x10, RZ ;  /* 0x000000107a7a7819 */ /* 0x000fe200000006ff */
[----:B------:R-:W-:Y:S01]  /*3f70*/  FADD.FTZ R188, R121, R118 ;  /* 0x0000007679bc7221 */ /* 0x000fe20000010000 */
[----:B------:R-:W-:Y:S01]  /*3f80*/  SHF.L.U32 R123, R110, 0x10, RZ ;  /* 0x000000106e7b7819 */ /* 0x000fe200000006ff */
[----:B------:R-:W-:Y:S01]  /*3f90*/  FADD.FTZ R127, R178, R127 ;  /* 0x0000007fb27f7221 */ /* 0x000fe20000010000 */
[----:B------:R-:W-:-:S02]  /*3fa0*/  PRMT R119, R115, 0x7632, R119 ;  /* 0x0000763273777816 */ /* 0x000fc40000000077 */
[----:B------:R-:W-:Y:S01]  /*3fb0*/  PRMT R116, R112, 0x7632, R116 ;  /* 0x0000763270747816 */ /* 0x000fe20000000074 */
[----:B------:R-:W-:Y:S01]  /*3fc0*/  FADD.FTZ R122, R123, R122 ;  /* 0x0000007a7b7a7221 */ /* 0x000fe20000010000 */
[C---:B------:R-:W-:Y:S01]  /*3fd0*/  PRMT R118, R114.reuse, 0x7632, R118 ;  /* 0x0000763272767816 */ /* 0x040fe20000000076 */
[----:B------:R-:W-:Y:S01]  /*3fe0*/  IMAD.U32 R123, R119, 0x10000, RZ ;  /* 0x00010000777b7824 */ /* 0x000fe200078e00ff */
[----:B------:R-:W-:Y:S02]  /*3ff0*/  PRMT R117, R113, 0x7632, R117 ;  /* 0x0000763271757816 */ /* 0x000fe40000000075 */
[----:B------:R-:W-:Y:S01]  /*4000*/  SHF.L.U32 R169, R114, 0x10, RZ ;  /* 0x0000001072a97819 */ /* 0x000fe200000006ff */
[----:B------:R-:W-:Y:S01]  /*4010*/  FADD.FTZ R188, R188, R123 ;  /* 0x0000007bbcbc7221 */ /* 0x000fe20000010000 */
[----:B------:R-:W-:Y:S02]  /*4020*/  SHF.L.U32 R120, R115, 0x10, RZ ;  /* 0x0000001073787819 */ /* 0x000fe400000006ff */
[----:B------:R-:W-:Y:S01]  /*4030*/  SHF.L.U32 R121, R118, 0x10, RZ ;  /* 0x0000001076797819 */ /* 0x000fe200000006ff */
[----:B------:R-:W-:Y:S01]  /*4040*/  FADD.FTZ R169, R169, R122 ;  /* 0x0000007aa9a97221 */ /* 0x000fe20000010000 */
[----:B------:R-:W-:Y:S01]  /*4050*/  SHF.L.U32 R119, R117, 0x10, RZ ;  /* 0x0000001075777819 */ /* 0x000fe200000006ff */
[----:B------:R-:W-:-:S02]  /*4060*/  IMAD.U32 R117, R116, 0x10000, RZ ;  /* 0x0001000074757824 */ /* 0x000fc400078e00ff */
[----:B------:R-:W-:Y:S01]  /*4070*/  FADD.FTZ R187, R120, R127 ;  /* 0x0000007f78bb7221 */ /* 0x000fe20000010000 */
[----:B------:R-:W-:Y:S01]  /*4080*/  FADD.FTZ R186, R186, R121 ;  /* 0x00000079baba7221 */ /* 0x000fe20000010000 */
[----:B------:R-:W-:Y:S01]  /*4090*/  FADD.FTZ R184, R184, R119 ;  /* 0x00000077b8b87221 */ /* 0x000fe20000010000 */
[----:B------:R-:W-:Y:S02]  /*40a0*/  FADD.FTZ R182, R182, R117 ;  /* 0x00000075b6b67221 */ /* 0x000fe40000010000 */
[----:B------:R-:W-:Y:S02]  /*40b0*/  F2FP.BF16.F32.PACK_AB R119, R188, R187 ;  /* 0x000000bbbc77723e */ /* 0x000fe400000010ff */
[----:B------:R-:W-:Y:S02]  /*40c0*/  F2FP.BF16.F32.PACK_AB R118, R186, R169 ;  /* 0x000000a9ba76723e */ /* 0x000fe400000010ff */
[----:B------:R-:W-:Y:S02]  /*40d0*/  F2FP.BF16.F32.PACK_AB R117, R184, R161 ;  /* 0x000000a1b875723e */ /* 0x000fe400000010ff */
[----:B------:R-:W-:-:S07]  /*40e0*/  F2FP.BF16.F32.PACK_AB R116, R182, R153 ;  /* 0x00000099b674723e */ /* 0x000fce00000010ff */
.L_x_27:
[----:B------:R-:W0:Y:S02]  /*40f0*/  @P0 LDC.64 R120, c[0x0][0x3a8] ;  /* 0x0000ea00ff780b82 */ /* 0x000e240000000a00 */
[----:B0-----:R-:W-:-:S05]  /*4100*/  @P0 IMAD.WIDE.U32 R120, R179, 0x10, R120 ;  /* 0x00000010b3780825 */ /* 0x001fca00078e0078 */
[----:B------:R4:W-:Y:S02]  /*4110*/  @P0 STG.E.128 desc[UR6][R120.64], R116 ;  /* 0x0000007478000986 */ /* 0x0009e4000c101d06 */
.L_x_24:
[----:B------:R-:W-:Y:S05]  /*4120*/  BSYNC.RECONVERGENT B0 ;  /* 0x0000000000007941 */ /* 0x000fea0003800200 */
.L_x_23:
[----:B-1234-:R-:W-:Y:S01]  /*4130*/  FADD.FTZ R121, RZ, R159 ;  /* 0x0000009fff797221 */ /* 0x01efe20000010000 */
[C---:B------:R-:W-:Y:S01]  /*4140*/  ISETP.GE.U32.AND P1, PT, R151.reuse, 0x80, PT ;  /* 0x000000809700780c */ /* 0x040fe20003f26070 */
[----:B------:R-:W0:Y:S01]  /*4150*/  S2R R190, SR_TID.X ;  /* 0x0000000000be7919 */ /* 0x000e220000002100 */
[C---:B------:R-:W-:Y:S01]  /*4160*/  ISETP.GT.U32.AND P6, PT, R151.reuse, 0xff, PT ;  /* 0x000000ff9700780c */ /* 0x040fe20003fc4070 */
[----:B------:R-:W-:Y:S01]  /*4170*/  FADD.FTZ R120, R160, R121 ;  /* 0x00000079a0787221 */ /* 0x000fe20000010000 */
[----:B------:R-:W-:Y:S01]  /*4180*/  ISETP.GT.U32.AND P5, PT, R151, 0x17f, PT ;  /* 0x0000017f9700780c */ /* 0x000fe20003fa4070 */
[----:B------:R-:W-:Y:S01]  /*4190*/  BSSY.RECONVERGENT B0, `(.L_x_29) ;  /* 0x0000086000007945 */ /* 0x000fe20003800200 */
[----:B------:R-:W-:Y:S01]  /*41a0*/  P2R R123, PR, RZ, 0x1 ;  /* 0x00000001ff7b7803 */ /* 0x000fe20000000000 */
[----:B------:R-:W-:Y:S01]  /*41b0*/  FADD.FTZ R121, R167, R120 ;  /* 0x00000078a7797221 */ /* 0x000fe20000010000 */
[----:B------:R-:W-:-:S03]  /*41c0*/  ISETP.GT.U32.AND P0, PT, R151, 0x1ff, PT ;  /* 0x000001ff9700780c */ /* 0x000fc60003f04070 */
[----:B------:R-:W-:-:S04]  /*41d0*/  FADD.FTZ R120, R158, R121 ;  /* 0x000000799e787221 */ /* 0x000fc80000010000 */
[----:B------:R-:W-:-:S04]  /*41e0*/  FADD.FTZ R121, R175, R120 ;  /* 0x00000078af797221 */ /* 0x000fc80000010000 */
[----:B------:R-:W-:-:S04]  /*41f0*/  FADD.FTZ R120, R156, R121 ;  /* 0x000000799c787221 */ /* 0x000fc80000010000 */
[----:B------:R-:W-:-:S04]  /*4200*/  FADD.FTZ R121, R177, R120 ;  /* 0x00000078b1797221 */ /* 0x000fc80000010000 */
[----:B------:R-:W-:-:S05]  /*4210*/  FADD.FTZ R121, R154, R121 ;  /* 0x000000799a797221 */ /* 0x000fca0000010000 */
[----:B------:R-:W-:Y:S02]  /*4220*/  FSEL R122, R121, RZ, P1 ;  /* 0x000000ff797a7208 */ /* 0x000fe40000800000 */
[----:B0-----:R-:W-:-:S03]  /*4230*/  LOP3.LUT R127, R190, 0x1f, RZ, 0xc0, !PT ;  /* 0x0000001fbe7f7812 */ /* 0x001fc600078ec0ff */
[----:B------:R-:W-:-:S04]  /*4240*/  FADD.FTZ R121, R157, R122 ;  /* 0x0000007a9d797221 */ /* 0x000fc80000010000 */
[----:B------:R-:W-:-:S04]  /*4250*/  FADD.FTZ R120, R162, R121 ;  /* 0x00000079a2787221 */ /* 0x000fc80000010000 */
[----:B------:R-:W-:-:S04]  /*4260*/  FADD.FTZ R121, R165, R120 ;  /* 0x00000078a5797221 */ /* 0x000fc80000010000 */
[----:B------:R-:W-:-:S04]  /*4270*/  FADD.FTZ R120, R164, R121 ;  /* 0x00000079a4787221 */ /* 0x000fc80000010000 */
[----:B------:R-:W-:-:S04]  /*4280*/  FADD.FTZ R121, R173, R120 ;  /* 0x00000078ad797221 */ /* 0x000fc80000010000 */
[----:B------:R-:W-:-:S04]  /*4290*/  FADD.FTZ R120, R166, R121 ;  /* 0x00000079a6787221 */ /* 0x000fc80000010000 */
[----:B------:R-:W-:-:S04]  /*42a0*/  FADD.FTZ R121, R183, R120 ;  /* 0x00000078b7797221 */ /* 0x000fc80000010000 */
[----:B------:R-:W-:-:S04]  /*42b0*/  @P6 FADD.FTZ R122, R168, R121 ;  /* 0x00000079a87a6221 */ /* 0x000fc80000010000 */
        /* <DEDUP_REMOVED lines=15> */
[----:B------:R-:W-:Y:S01]  /*43b0*/  @P0 FADD.FTZ R122, R188, R121 ;  /* 0x00000079bc7a0221 */ /* 0x000fe20000010000 */
[----:B------:R-:W-:-:S04]  /*43c0*/  ISETP.NE.AND P0, PT, R123, RZ, PT ;  /* 0x000000ff7b00720c */ /* 0x000fc80003f05270 */
[----:B------:R-:W0:Y:S02]  /*43d0*/  SHFL.BFLY PT, R121, R122, 0x1, 0x1f ;  /* 0x0c201f007a797f89 */ /* 0x000e2400000e0000 */
[----:B0-----:R-:W-:-:S05]  /*43e0*/  FADD.FTZ R123, R122, R121 ;  /* 0x000000797a7b7221 */ /* 0x001fca0000010000 */
[----:B------:R-:W0:Y:S02]  /*43f0*/  SHFL.BFLY PT, R120, R123, 0x2, 0x1f ;  /* 0x0c401f007b787f89 */ /* 0x000e2400000e0000 */
[----:B0-----:R-:W-:-:S05]  /*4400*/  FADD.FTZ R124, R123, R120 ;  /* 0x000000787b7c7221 */ /* 0x001fca0000010000 */
[----:B------:R-:W0:Y:S02]  /*4410*/  SHFL.BFLY PT, R121, R124, 0x4, 0x1f ;  /* 0x0c801f007c797f89 */ /* 0x000e2400000e0000 */
[----:B0-----:R-:W-:-:S05]  /*4420*/  FADD.FTZ R125, R124, R121 ;  /* 0x000000797c7d7221 */ /* 0x001fca0000010000 */
[----:B------:R-:W0:Y:S02]  /*4430*/  SHFL.BFLY PT, R120, R125, 0x8, 0x1f ;  /* 0x0d001f007d787f89 */ /* 0x000e2400000e0000 */
[----:B0-----:R-:W-:-:S05]  /*4440*/  FADD.FTZ R126, R125, R120 ;  /* 0x000000787d7e7221 */ /* 0x001fca0000010000 */
[----:B------:R-:W0:Y:S02]  /*4450*/  SHFL.BFLY PT, R121, R126, 0x10, 0x1f ;  /* 0x0e001f007e797f89 */ /* 0x000e2400000e0000 */
[----:B0-----:R-:W-:-:S04]  /*4460*/  FADD.FTZ R121, R126, R121 ;  /* 0x000000797e797221 */ /* 0x001fc80000010000 */
[----:B------:R-:W-:-:S04]  /*4470*/  FMUL.FTZ R120, R12, R121 ;  /* 0x000000790c787220 */ /* 0x000fc80000410000 */
[--C-:B------:R-:W-:Y:S01]  /*4480*/  FADD.FTZ R121, R159, -R120.reuse ;  /* 0x800000789f797221 */ /* 0x100fe20000010000 */
[--C-:B------:R-:W-:Y:S01]  /*4490*/  FADD.FTZ R122, R160, -R120.reuse ;  /* 0x80000078a07a7221 */ /* 0x100fe20000010000 */
[--C-:B------:R-:W-:Y:S01]  /*44a0*/  FADD.FTZ R178, R167, -R120.reuse ;  /* 0x80000078a7b27221 */ /* 0x100fe20000010000 */
[--C-:B------:R-:W-:Y:S01]  /*44b0*/  FADD.FTZ R124, R175, -R120.reuse ;  /* 0x80000078af7c7221 */ /* 0x100fe20000010000 */
[----:B------:R-:W-:Y:S01]  /*44c0*/  FFMA.FTZ R121, R121, R121, RZ ;  /* 0x0000007979797223 */ /* 0x000fe200000100ff */
[--C-:B------:R-:W-:Y:S01]  /*44d0*/  FADD.FTZ R123, R162, -R120.reuse ;  /* 0x80000078a27b7221 */ /* 0x100fe20000010000 */
[--C-:B------:R-:W-:Y:S02]  /*44e0*/  FADD.FTZ R125, R165, -R120.reuse ;  /* 0x80000078a57d7221 */ /* 0x100fe40000010000 */
[----:B------:R-:W-:Y:S01]  /*44f0*/  FFMA.FTZ R121, R122, R122, R121 ;  /* 0x0000007a7a797223 */ /* 0x000fe20000010079 */
[----:B------:R-:W-:-:S03]  /*4500*/  FADD.FTZ R122, R158, -R120 ;  /* 0x800000789e7a7221 */ /* 0x000fc60000010000 */
[----:B------:R-:W-:-:S04]  /*4510*/  FFMA.FTZ R121, R178, R178, R121 ;  /* 0x000000b2b2797223 */ /* 0x000fc80000010079 */
[----:B------:R-:W-:Y:S01]  /*4520*/  FFMA.FTZ R121, R122, R122, R121 ;  /* 0x0000007a7a797223 */ /* 0x000fe20000010079 */
[----:B------:R-:W-:-:S03]  /*4530*/  FADD.FTZ R122, R156, -R120 ;  /* 0x800000789c7a7221 */ /* 0x000fc60000010000 */
[----:B------:R-:W-:Y:S01]  /*4540*/  FFMA.FTZ R121, R124, R124, R121 ;  /* 0x0000007c7c797223 */ /* 0x000fe20000010079 */
[----:B------:R-:W-:-:S03]  /*4550*/  FADD.FTZ R124, R177, -R120 ;  /* 0x80000078b17c7221 */ /* 0x000fc60000010000 */
[----:B------:R-:W-:Y:S01]  /*4560*/  FFMA.FTZ R121, R122, R122, R121 ;  /* 0x0000007a7a797223 */ /* 0x000fe20000010079 */
[----:B------:R-:W-:-:S03]  /*4570*/  FADD.FTZ R122, R154, -R120 ;  /* 0x800000789a7a7221 */ /* 0x000fc60000010000 */
[----:B------:R-:W-:Y:S01]  /*4580*/  FFMA.FTZ R121, R124, R124, R121 ;  /* 0x0000007c7c797223 */ /* 0x000fe20000010079 */
[----:B------:R-:W-:-:S03]  /*4590*/  FADD.FTZ R124, R153, -R120 ;  /* 0x80000078997c7221 */ /* 0x000fc60000010000 */
[----:B------:R-:W-:Y:S01]  /*45a0*/  FFMA.FTZ R121, R122, R122, R121 ;  /* 0x0000007a7a797223 */ /* 0x000fe20000010079 */
[----:B------:R-:W-:-:S04]  /*45b0*/  FADD.FTZ R122, R157, -R120 ;  /* 0x800000789d7a7221 */ /* 0x000fc80000010000 */
[----:B------:R-:W-:-:S05]  /*45c0*/  FSEL R121, R121, RZ, P1 ;  /* 0x000000ff79797208 */ /* 0x000fca0000800000 */
        /* <DEDUP_REMOVED lines=13> */
[----:B------:R-:W-:Y:S01]  /*46a0*/  @P6 FFMA.FTZ R121, R123, R123, R122 ;  /* 0x0000007b7b796223 */ /* 0x000fe2000001007a */
[--C-:B------:R-:W-:Y:S01]  /*46b0*/  FADD.FTZ R122, R155, -R120.reuse ;  /* 0x800000789b7a7221 */ /* 0x100fe20000010000 */
[----:B------:R-:W-:Y:S01]  /*46c0*/  FADD.FTZ R123, R170, -R120 ;  /* 0x80000078aa7b7221 */ /* 0x000fe20000010000 */
[----:B------:R-:W-:Y:S02]  /*46d0*/  ISETP.GT.U32.AND P6, PT, R151, 0x1ff, PT ;  /* 0x000001ff9700780c */ /* 0x000fe40003fc4070 */
        /* <DEDUP_REMOVED lines=14> */
[----:B------:R-:W-:Y:S01]  /*47c0*/  FADD.FTZ R123, R182, -R120 ;  /* 0x80000078b67b7221 */ /* 0x000fe20000010000 */
[----:B------:R-:W-:Y:S02]  /*47d0*/  LOP3.LUT P5, RZ, R190, 0x1f, RZ, 0xc0, !PT ;  /* 0x0000001fbeff7812 */ /* 0x000fe400078ac0ff */
        /* <DEDUP_REMOVED lines=11> */
[----:B------:R-:W-:-:S04]  /*4890*/  FFMA.FTZ R124, R125, R125, R124 ;  /* 0x0000007d7d7c7223 */ /* 0x000fc8000001007c */
[----:B------:R-:W-:Y:S01]  /*48a0*/  @P6 FFMA.FTZ R121, R123, R123, R124 ;  /* 0x0000007b7b796223 */ /* 0x000fe2000001007c */
[----:B------:R-:W-:Y:S01]  /*48b0*/  ISETP.GT.U32.AND P6, PT, R127, 0x3, PT ;  /* 0x000000037f00780c */ /* 0x000fe20003fc4070 */
[----:B------:R-:W-:-:S03]  /*48c0*/  HFMA2 R127, -RZ, RZ, 0, 0 ;  /* 0x00000000ff7f7431 */ /* 0x000fc600000001ff */
        /* <DEDUP_REMOVED lines=9> */
[----:B0-----:R-:W-:Y:S01]  /*4960*/  FADD.FTZ R121, R125, R126 ;  /* 0x0000007e7d797221 */ /* 0x001fe20000010000 */
[----:B------:R-:W-:Y:S06]  /*4970*/  @P5 BRA `(.L_x_30) ;  /* 0x00000000001c5947 */ /* 0x000fec0003800000 */
[----:B------:R-:W0:Y:S01]  /*4980*/  S2UR UR5, SR_CgaCtaId ;  /* 0x00000000000579c3 */ /* 0x000e220000008800 */
[----:B------:R-:W-:Y:S01]  /*4990*/  UMOV UR4, 0x400 ;  /* 0x0000040000047882 */ /* 0x000fe20000000000 */
[----:B------:R-:W-:-:S04]  /*49a0*/  SHF.R.U32.HI R122, RZ, 0x2, R190 ;  /* 0x00000002ff7a7819 */ /* 0x000fc800000116be */
[----:B------:R-:W-:Y:S01]  /*49b0*/  LOP3.LUT R122, R122, 0x18, RZ, 0xc0, !PT ;  /* 0x000000187a7a7812 */ /* 0x000fe200078ec0ff */
[----:B0-----:R-:W-:-:S04]  /*49c0*/  ULEA UR4, UR5, UR4, 0x18 ;  /* 0x0000000405047291 */ /* 0x001fc8000f8ec0ff */
[----:B------:R-:W-:-:S09]  /*49d0*/  @UP1 UIADD3 UR4, UPT, UPT, UR4, 0x20, URZ ;  /* 0x0000002004041890 */ /* 0x000fd2000fffe0ff */
[----:B------:R0:W-:Y:S03]  /*49e0*/  STS.64 [R122+UR4], R120 ;  /* 0x000000787a007988 */ /* 0x0001e60008000a04 */
.L_x_30:
[----:B------:R-:W-:Y:S05]  /*49f0*/  BSYNC.RECONVERGENT B0 ;  /* 0x0000000000007941 */ /* 0x000fea0003800200 */
.L_x_29:
[----:B------:R-:W-:Y:S01]  /*4a00*/  BAR.SYNC.DEFER_BLOCKING 0x0 ;  /* 0x0000000000007b1d */ /* 0x000fe20000010000 */
[----:B0-----:R-:W-:-:S05]  /*4a10*/  CS2R R120, SRZ ;  /* 0x0000000000787805 */ /* 0x001fca000001ff00 */
[----:B------:R-:W-:Y:S04]  /*4a20*/  BSSY.RECONVERGENT B0, `(.L_x_31) ;  /* 0x000000a000007945 */ /* 0x000fe80003800200 */
[----:B------:R-:W-:Y:S05]  /*4a30*/  @P6 BRA `(.L_x_32) ;  /* 0x0000000000206947 */ /* 0x000fea0003800000 */
[----:B------:R-:W0:Y:S01]  /*4a40*/  S2UR UR5, SR_CgaCtaId ;  /* 0x00000000000579c3 */ /* 0x000e220000008800 */
[----:B------:R-:W-:Y:S01]  /*4a50*/  UMOV UR4, 0x400 ;  /* 0x0000040000047882 */ /* 0x000fe20000000000 */
[----:B------:R-:W-:Y:S01]  /*4a60*/  SHF.L.U32 R120, R190, 0x3, RZ ;  /* 0x00000003be787819 */ /* 0x000fe200000006ff */
[----:B------:R-:W-:-:S03]  /*4a70*/  IMAD.MOV.U32 R127, RZ, RZ, R150 ;  /* 0x000000ffff7f7224 */ /* 0x000fc600078e0096 */
[----:B------:R-:W-:Y:S01]  /*4a80*/  LOP3.LUT R120, R120, 0xf8, RZ, 0xc0, !PT ;  /* 0x000000f878787812 */ /* 0x000fe200078ec0ff */
[----:B0-----:R-:W-:-:S04]  /*4a90*/  ULEA UR4, UR5, UR4, 0x18 ;  /* 0x0000000405047291 */ /* 0x001fc8000f8ec0ff */
[----:B------:R-:W-:-:S09]  /*4aa0*/  @UP1 UIADD3 UR4, UPT, UPT, UR4, 0x20, URZ ;  /* 0x0000002004041890 */ /* 0x000fd2000fffe0ff */
[----:B------:R-:W0:Y:S03]  /*4ab0*/  LDS.64 R120, [R120+UR4] ;  /* 0x0000000478787984 */ /* 0x000e260008000a00 */
.L_x_32:
[----:B------:R-:W-:Y:S05]  /*4ac0*/  BSYNC.RECONVERGENT B0 ;  /* 0x0000000000007941 */ /* 0x000fea0003800200 */
.L_x_31:
[----:B------:R-:W1:Y:S01]  /*4ad0*/  SHFL.DOWN PT, R122, R127, 0x2, 0x1f ;  /* 0x08401f007f7a7f89 */ /* 0x000e6200000e0000 */
[----:B------:R-:W-:Y:S01]  /*4ae0*/  ISETP.NE.AND P5, PT, R190, RZ, PT ;  /* 0x000000ffbe00720c */ /* 0x000fe20003fa5270 */
[----:B------:R-:W-:Y:S01]  /*4af0*/  BSSY.RECONVERGENT B0, `(.L_x_33) ;  /* 0x0000081000007945 */ /* 0x000fe20003800200 */
[----:B------:R-:W-:Y:S01]  /*4b00*/  ISETP.NE.AND P6, PT, RZ, UR8, PT ;  /* 0x00000008ff007c0c */ /* 0x000fe2000bfc5270 */
[----:B0-----:R-:W0:Y:S04]  /*4b10*/  SHFL.DOWN PT, R123, R120, 0x2, 0x1f ;  /* 0x08401f00787b7f89 */ /* 0x001e2800000e0000 */
[----:B------:R-:W2:Y:S01]  /*4b20*/  SHFL.DOWN PT, R124, R121, 0x2, 0x1f ;  /* 0x08401f00797c7f89 */ /* 0x000ea200000e0000 */
[----:B-1----:R-:W-:Y:S02]  /*4b30*/  IADD3 R125, PT, PT, R122, R127, RZ ;  /* 0x0000007f7a7d7210 */ /* 0x002fe40007ffe0ff */
[----:B------:R-:W-:-:S02]  /*4b40*/  I2FP.F32.S32 R180, R122 ;  /* 0x0000007a00b47245 */ /* 0x000fc40000201400 */
[----:B------:R-:W-:Y:S01]  /*4b50*/  I2FP.F32.S32 R126, R125 ;  /* 0x0000007d007e7245 */ /* 0x000fe20000201400 */
[----:B------:R-:W1:Y:S01]  /*4b60*/  SHFL.DOWN PT, R192, R125, 0x1, 0x1f ;  /* 0x08201f007dc07f89 */ /* 0x000e6200000e0000 */
[----:B------:R-:W-:Y:S01]  /*4b70*/  I2FP.F32.S32 R122, R127 ;  /* 0x0000007f007a7245 */ /* 0x000fe20000201400 */
[C---:B0-----:R-:W-:Y:S01]  /*4b80*/  FMUL.FTZ R179, R123.reuse, R180 ;  /* 0x000000b47bb37220 */ /* 0x041fe20000410000 */
[----:B------:R-:W0:Y:S01]  /*4b90*/  MUFU.RCP R178, R126 ;  /* 0x0000007e00b27308 */ /* 0x000e220000001000 */
[----:B------:R-:W-:Y:S01]  /*4ba0*/  FADD.FTZ R123, -R123, R120 ;  /* 0x000000787b7b7221 */ /* 0x000fe20000010100 */
[----:B--2---:R-:W-:Y:S01]  /*4bb0*/  FADD.FTZ R121, R124, R121 ;  /* 0x000000797c797221 */ /* 0x004fe20000010000 */
[----:B------:R-:W-:Y:S02]  /*4bc0*/  FFMA.FTZ R179, R122, R120, R179 ;  /* 0x000000787ab37223 */ /* 0x000fe400000100b3 */
[----:B------:R-:W-:-:S04]  /*4bd0*/  FMUL.FTZ R123, R123, R123 ;  /* 0x0000007b7b7b7220 */ /* 0x000fc80000410000 */
[----:B------:R-:W-:-:S04]  /*4be0*/  FMUL.FTZ R123, R123, R122 ;  /* 0x0000007a7b7b7220 */ /* 0x000fc80000410000 */
[----:B------:R-:W-:Y:S01]  /*4bf0*/  FMUL.FTZ R123, R123, R180 ;  /* 0x000000b47b7b7220 */ /* 0x000fe20000410000 */
[----:B0-----:R-:W-:-:S03]  /*4c00*/  FMUL.FTZ R179, R178, R179 ;  /* 0x000000b3b2b37220 */ /* 0x001fc60000410000 */
[----:B------:R-:W-:Y:S01]  /*4c10*/  FFMA.FTZ R121, R178, R123, R121 ;  /* 0x0000007bb2797223 */ /* 0x000fe20000010079 */
[-C--:B-1----:R-:W-:Y:S01]  /*4c20*/  IADD3 R125, PT, PT, R125, R192.reuse, RZ ;  /* 0x000000c07d7d7210 */ /* 0x082fe20007ffe0ff */
[----:B------:R-:W0:Y:S01]  /*4c30*/  LDC R178, c[0x0][0x448] ;  /* 0x00011200ffb27b82 */ /* 0x000e220000000800 */
[----:B------:R-:W1:Y:S01]  /*4c40*/  SHFL.DOWN PT, R120, R179, 0x1, 0x1f ;  /* 0x08201f00b3787f89 */ /* 0x000e6200000e0000 */
[----:B------:R-:W-:Y:S02]  /*4c50*/  I2FP.F32.S32 R192, R192 ;  /* 0x000000c000c07245 */ /* 0x000fe40000201400 */
[----:B------:R-:W-:Y:S01]  /*4c60*/  I2FP.F32.S32 R125, R125 ;  /* 0x0000007d007d7245 */ /* 0x000fe20000201400 */
[----:B------:R-:W2:Y:S05]  /*4c70*/  SHFL.DOWN PT, R122, R121, 0x1, 0x1f ;  /* 0x08201f00797a7f89 */ /* 0x000eaa00000e0000 */
[----:B------:R-:W3:Y:S01]  /*4c80*/  MUFU.RCP R125, R125 ;  /* 0x0000007d007d7308 */ /* 0x000ee20000001000 */
[----:B-1----:R-:W-:Y:S01]  /*4c90*/  FADD.FTZ R123, R179, -R120 ;  /* 0x80000078b37b7221 */ /* 0x002fe20000010000 */
[----:B------:R-:W-:-:S03]  /*4ca0*/  FMUL.FTZ R127, R120, R192 ;  /* 0x000000c0787f7220 */ /* 0x000fc60000410000 */
[----:B------:R-:W-:Y:S01]  /*4cb0*/  FMUL.FTZ R123, R123, R123 ;  /* 0x0000007b7b7b7220 */ /* 0x000fe20000410000 */
[C---:B------:R-:W-:Y:S01]  /*4cc0*/  FFMA.FTZ R120, R126.reuse, R179, R127 ;  /* 0x000000b37e787223 */ /* 0x040fe2000001007f */
[----:B--2---:R-:W-:Y:S02]  /*4cd0*/  FADD.FTZ R122, R121, R122 ;  /* 0x0000007a797a7221 */ /* 0x004fe40000010000 */
[----:B------:R-:W-:Y:S01]  /*4ce0*/  FMUL.FTZ R123, R126, R123 ;  /* 0x0000007b7e7b7220 */ /* 0x000fe20000410000 */
[----:B---3--:R-:W-:Y:S02]  /*4cf0*/  FMUL.FTZ R124, R125, R120 ;  /* 0x000000787d7c7220 */ /* 0x008fe40000410000 */
[----:B------:R-:W1:Y:S01]  /*4d00*/  @!P5 LDC.64 R120, c[0x0][0x3c8] ;  /* 0x0000f200ff78db82 */ /* 0x000e620000000a00 */
[----:B------:R-:W-:Y:S02]  /*4d10*/  FMUL.FTZ R123, R123, R192 ;  /* 0x000000c07b7b7220 */ /* 0x000fe40000410000 */
[----:B------:R-:W2:Y:S02]  /*4d20*/  SHFL.IDX PT, R179, R124, RZ, 0x1f ;  /* 0x00001fff7cb37589 */ /* 0x000ea400000e0000 */
[----:B------:R-:W-:-:S03]  /*4d30*/  FFMA.FTZ R125, R125, R123, R122 ;  /* 0x0000007b7d7d7223 */ /* 0x000fc6000001007a */
[----:B------:R-:W3:Y:S03]  /*4d40*/  @!P5 LDC.64 R122, c[0x0][0x3c0] ;  /* 0x0000f000ff7adb82 */ /* 0x000ee60000000a00 */
[----:B------:R-:W0:Y:S01]  /*4d50*/  SHFL.IDX PT, R125, R125, RZ, 0x1f ;  /* 0x00001fff7d7d7589 */ /* 0x000e2200000e0000 */
[----:B-1----:R-:W-:-:S04]  /*4d60*/  @!P5 IMAD.WIDE R120, R152, 0x4, R120 ;  /* 0x000000049878d825 */ /* 0x002fc800078e0278 */
[C---:B--2---:R-:W-:Y:S01]  /*4d70*/  FMUL.FTZ R126, R179.reuse, R179 ;  /* 0x000000b3b37e7220 */ /* 0x044fe20000410000 */
[----:B------:R-:W-:-:S04]  /*4d80*/  FSEL R192, R179, RZ, !P6 ;  /* 0x000000ffb3c07208 */ /* 0x000fc80007000000 */
[----:B------:R-:W-:Y:S01]  /*4d90*/  FSEL R127, R126, RZ, P6 ;  /* 0x000000ff7e7f7208 */ /* 0x000fe20003000000 */
[----:B---3--:R-:W-:-:S04]  /*4da0*/  @!P5 IMAD.WIDE R122, R152, 0x4, R122 ;  /* 0x00000004987ad825 */ /* 0x008fc800078e027a */
[----:B0-----:R-:W-:Y:S01]  /*4db0*/  FFMA.FTZ R126, R125, UR9, R178 ;  /* 0x000000097d7e7c23 */ /* 0x001fe200080100b2 */
[----:B------:R0:W-:Y:S03]  /*4dc0*/  @!P5 STG.E desc[UR6][R122.64], R179 ;  /* 0x000000b37a00d986 */ /* 0x0001e6000c101906 */
[----:B------:R-:W-:-:S04]  /*4dd0*/  FADD.FTZ R126, R126, R127 ;  /* 0x0000007f7e7e7221 */ /* 0x000fc80000010000 */
[----:B------:R-:W1:Y:S02]  /*4de0*/  MUFU.RSQ R191, R126 ;  /* 0x0000007e00bf7308 */ /* 0x000e640000001400 */
[----:B-1----:R0:W-:Y:S01]  /*4df0*/  @!P5 STG.E desc[UR6][R120.64], R191 ;  /* 0x000000bf7800d986 */ /* 0x0021e2000c101906 */
[----:B------:R-:W-:Y:S05]  /*4e00*/  @!P1 BRA `(.L_x_34) ;  /* 0x00000004003c9947 */ /* 0x000fea0003800000 */
[--C-:B------:R-:W-:Y:S01]  /*4e10*/  FADD.FTZ R124, R154, -R192.reuse ;  /* 0x800000c09a7c7221 */ /* 0x100fe20000010000 */
[----:B------:R-:W-:Y:S01]  /*4e20*/  SHF.L.U32 R126, R14, 0x10, RZ ;  /* 0x000000100e7e7819 */ /* 0x000fe200000006ff */
[--C-:B0-----:R-:W-:Y:S01]  /*4e30*/  FADD.FTZ R120, R177, -R192.reuse ;  /* 0x800000c0b1787221 */ /* 0x101fe20000010000 */
[----:B------:R-:W-:Y:S01]  /*4e40*/  SHF.L.U32 R178, R15, 0x10, RZ ;  /* 0x000000100fb27819 */ /* 0x000fe200000006ff */
[----:B------:R-:W-:Y:S01]  /*4e50*/  FMUL.FTZ R179, R191, R124 ;  /* 0x0000007cbfb37220 */ /* 0x000fe20000410000 */
[----:B------:R-:W-:Y:S01]  /*4e60*/  FADD.FTZ R124, R156, -R192 ;  /* 0x800000c09c7c7221 */ /* 0x000fe20000010000 */
[----:B------:R-:W-:Y:S01]  /*4e70*/  SHF.L.U32 R123, R79, 0x10, RZ ;  /* 0x000000104f7b7819 */ /* 0x000fe200000006ff */
[----:B------:R-:W-:Y:S01]  /*4e80*/  IMAD.U32 R121, R47, 0x10000, RZ ;  /* 0x000100002f797824 */ /* 0x000fe200078e00ff */
[----:B------:R-:W-:Y:S01]  /*4e90*/  SHF.L.U32 R125, R51, 0x10, RZ ;  /* 0x00000010337d7819 */ /* 0x000fe200000006ff */
[----:B------:R-:W-:Y:S02]  /*4ea0*/  IMAD.U32 R122, R91, 0x10000, RZ ;  /* 0x000100005b7a7824 */ /* 0x000fe400078e00ff */
[----:B------:R-:W-:Y:S01]  /*4eb0*/  FMUL.FTZ R120, R191, R120 ;  /* 0x00000078bf787220 */ /* 0x000fe20000410000 */
[----:B------:R-:W-:Y:S01]  /*4ec0*/  FFMA.FTZ R210, R179, R126, R178 ;  /* 0x0000007eb3d27223 */ /* 0x000fe200000100b2 */
[----:B------:R-:W-:Y:S01]  /*4ed0*/  SHF.L.U32 R194, R17, 0x10, RZ ;  /* 0x0000001011c27819 */ /* 0x000fe200000006ff */
[----:B------:R-:W-:Y:S01]  /*4ee0*/  IMAD.U32 R180, R16, 0x10000, RZ ;  /* 0x0001000010b47824 */ /* 0x000fe200078e00ff */
[----:B------:R-:W-:Y:S01]  /*4ef0*/  SHF.L.U32 R178, R10, 0x10, RZ ;  /* 0x000000100ab27819 */ /* 0x000fe200000006ff */
[----:B------:R-:W-:-:S02]  /*4f00*/  IMAD.U32 R126, R9, 0x10000, RZ ;  /* 0x00010000097e7824 */ /* 0x000fc400078e00ff */
[----:B------:R-:W-:Y:S01]  /*4f10*/  FMUL.FTZ R127, R191, R124 ;  /* 0x0000007cbf7f7220 */ /* 0x000fe20000410000 */
[C---:B------:R-:W-:Y:S01]  /*4f20*/  FFMA.FTZ R207, R120.reuse, R121, R123 ;  /* 0x0000007978cf7223 */ /* 0x040fe2000001007b */
[----:B------:R-:W-:Y:S01]  /*4f30*/  FFMA.FTZ R208, R120, R125, R122 ;  /* 0x0000007d78d07223 */ /* 0x000fe2000001007a */
[--C-:B------:R-:W-:Y:S01]  /*4f40*/  FADD.FTZ R124, R158, -R192.reuse ;  /* 0x800000c09e7c7221 */ /* 0x100fe20000010000 */
[----:B------:R-:W-:Y:S01]  /*4f50*/  FADD.FTZ R120, R175, -R192 ;  /* 0x800000c0af787221 */ /* 0x000fe20000010000 */
[----:B------:R-:W-:Y:S01]  /*4f60*/  FFMA.FTZ R209, R179, R180, R194 ;  /* 0x000000b4b3d17223 */ /* 0x000fe200000100c2 */
[----:B------:R-:W-:Y:S01]  /*4f70*/  FFMA.FTZ R206, R127, R126, R178 ;  /* 0x0000007e7fce7223 */ /* 0x000fe200000100b2 */
[----:B------:R-:W-:Y:S01]  /*4f80*/  SHF.L.U32 R180, R11, 0x10, RZ ;  /* 0x000000100bb47819 */ /* 0x000fe200000006ff */
[----:B------:R-:W-:Y:S01]  /*4f90*/  IMAD.U32 R194, R13, 0x10000, RZ ;  /* 0x000100000dc27824 */ /* 0x000fe200078e00ff */
[----:B------:R-:W-:Y:S01]  /*4fa0*/  SHF.L.U32 R126, R5, 0x10, RZ ;  /* 0x00000010057e7819 */ /* 0x000fe200000006ff */
[----:B------:R-:W-:Y:S01]  /*4fb0*/  IMAD.U32 R178, R6, 0x10000, RZ ;  /* 0x0001000006b27824 */ /* 0x000fe200078e00ff */
[----:B------:R-:W-:Y:S01]  /*4fc0*/  SHF.L.U32 R121, R46, 0x10, RZ ;  /* 0x000000102e797819 */ /* 0x000fe200000006ff */
[C---:B------:R-:W-:Y:S01]  /*4fd0*/  FMUL.FTZ R193, R191.reuse, R124 ;  /* 0x0000007cbfc17220 */ /* 0x040fe20000410000 */
[----:B------:R-:W-:Y:S01]  /*4fe0*/  SHF.L.U32 R125, R50, 0x10, RZ ;  /* 0x00000010327d7819 */ /* 0x000fe200000006ff */
[----:B------:R-:W-:Y:S01]  /*4ff0*/  IMAD.U32 R123, R78, 0x10000, RZ ;  /* 0x000100004e7b7824 */ /* 0x000fe200078e00ff */
[----:B------:R-:W-:Y:S01]  /*5000*/  SHF.L.U32 R122, R90, 0x10, RZ ;  /* 0x000000105a7a7819 */ /* 0x000fe200000006ff */
[----:B------:R-:W-:Y:S01]  /*5010*/  FMUL.FTZ R120, R191, R120 ;  /* 0x00000078bf787220 */ /* 0x000fe20000410000 */
[----:B------:R-:W-:Y:S01]  /*5020*/  FFMA.FTZ R205, R127, R180, R194 ;  /* 0x000000b47fcd7223 */ /* 0x000fe200000100c2 */
[----:B------:R-:W-:Y:S01]  /*5030*/  FFMA.FTZ R199, R193, R126, R178 ;  /* 0x0000007ec1c77223 */ /* 0x000fe200000100b2 */
[----:B------:R-:W0:Y:S01]  /*5040*/  LDC.64 R180, c[0x0][0x428] ;  /* 0x00010a00ffb47b82 */ /* 0x000e220000000a00 */
[C---:B------:R-:W-:Y:S01]  /*5050*/  FFMA.FTZ R203, R120.reuse, R121, R123 ;  /* 0x0000007978cb7223 */ /* 0x040fe2000001007b */
[----:B------:R-:W-:Y:S01]  /*5060*/  FFMA.FTZ R204, R120, R125, R122 ;  /* 0x0000007d78cc7223 */ /* 0x000fe2000001007a */
[--C-:B------:R-:W-:Y:S01]  /*5070*/  FADD.FTZ R120, R167, -R192.reuse ;  /* 0x800000c0a7787221 */ /* 0x100fe20000010000 */
[----:B------:R-:W-:Y:S01]  /*5080*/  SHF.L.U32 R121, R45, 0x10, RZ ;  /* 0x000000102d797819 */ /* 0x000fe200000006ff */
[----:B------:R-:W-:Y:S01]  /*5090*/  IMAD.U32 R125, R49, 0x10000, RZ ;  /* 0x00010000317d7824 */ /* 0x000fe200078e00ff */
[----:B------:R-:W-:Y:S01]  /*50a0*/  SHF.L.U32 R123, R77, 0x10, RZ ;  /* 0x000000104d7b7819 */ /* 0x000fe200000006ff */
[----:B------:R-:W-:Y:S01]  /*50b0*/  FMUL.FTZ R120, R191, R120 ;  /* 0x00000078bf787220 */ /* 0x000fe20000410000 */
[----:B------:R-:W1:Y:S01]  /*50c0*/  LDC.64 R178, c[0x0][0x430] ;  /* 0x00010c00ffb27b82 */ /* 0x000e620000000a00 */
[----:B------:R-:W-:Y:S01]  /*50d0*/  SHF.L.U32 R122, R89, 0x10, RZ ;  /* 0x00000010597a7819 */ /* 0x000fe200000006ff */
[----:B------:R-:W-:Y:S01]  /*50e0*/  FADD.FTZ R124, R160, -R192 ;  /* 0x800000c0a07c7221 */ /* 0x000fe20000010000 */
[----:B------:R-:W-:Y:S01]  /*50f0*/  FFMA.FTZ R196, R120, R121, R123 ;  /* 0x0000007978c47223 */ /* 0x000fe2000001007b */
[----:B------:R-:W-:Y:S01]  /*5100*/  SHF.L.U32 R200, R7, 0x10, RZ ;  /* 0x0000001007c87819 */ /* 0x000fe200000006ff */
[----:B------:R-:W-:-:S02]  /*5110*/  IMAD.U32 R121, R44, 0x10000, RZ ;  /* 0x000100002c797824 */ /* 0x000fc400078e00ff */
[----:B------:R-:W-:Y:S01]  /*5120*/  FFMA.FTZ R198, R120, R125, R122 ;  /* 0x0000007d78c67223 */ /* 0x000fe2000001007a */
[----:B------:R-:W-:Y:S01]  /*5130*/  FADD.FTZ R120, R159, -R192 ;  /* 0x800000c09f787221 */ /* 0x000fe20000010000 */
[----:B------:R-:W-:Y:S01]  /*5140*/  SHF.L.U32 R202, R8, 0x10, RZ ;  /* 0x0000001008ca7819 */ /* 0x000fe200000006ff */
[C---:B------:R-:W-:Y:S01]  /*5150*/  FMUL.FTZ R126, R191.reuse, R124 ;  /* 0x0000007cbf7e7220 */ /* 0x040fe20000410000 */
[----:B------:R-:W-:Y:S01]  /*5160*/  SHF.L.U32 R123, R76, 0x10, RZ ;  /* 0x000000104c7b7819 */ /* 0x000fe200000006ff */
[----:B------:R-:W-:Y:S01]  /*5170*/  FMUL.FTZ R120, R191, R120 ;  /* 0x00000078bf787220 */ /* 0x000fe20000410000 */
[----:B------:R-:W-:Y:S01]  /*5180*/  SHF.L.U32 R127, R0, 0x10, RZ ;  /* 0x00000010007f7819 */ /* 0x000fe200000006ff */
[----:B------:R-:W-:Y:S01]  /*5190*/  IMAD.U32 R122, R88, 0x10000, RZ ;  /* 0x00010000587a7824 */ /* 0x000fe200078e00ff */
[----:B------:R-:W-:Y:S01]  /*51a0*/  SHF.L.U32 R195, R2, 0x10, RZ ;  /* 0x0000001002c37819 */ /* 0x000fe200000006ff */
[----:B------:R-:W-:Y:S01]  /*51b0*/  IMAD.U32 R197, R3, 0x10000, RZ ;  /* 0x0001000003c57824 */ /* 0x000fe200078e00ff */
[----:B------:R-:W-:Y:S01]  /*51c0*/  SHF.L.U32 R125, R48, 0x10, RZ ;  /* 0x00000010307d7819 */ /* 0x000fe200000006ff */
[----:B------:R-:W-:Y:S01]  /*51d0*/  FFMA.FTZ R201, R193, R200, R202 ;  /* 0x000000c8c1c97223 */ /* 0x000fe200000100ca */
[----:B------:R-:W-:Y:S01]  /*51e0*/  SHF.L.U32 R194, R4, 0x10, RZ ;  /* 0x0000001004c27819 */ /* 0x000fe200000006ff */
[----:B------:R-:W-:Y:S01]  /*51f0*/  FFMA.FTZ R124, R120, R121, R123 ;  /* 0x00000079787c7223 */ /* 0x000fe2000001007b */
[----:B------:R-:W-:Y:S01]  /*5200*/  FFMA.FTZ R127, R126, R127, R195 ;  /* 0x0000007f7e7f7223 */ /* 0x000fe200000100c3 */
[----:B------:R-:W-:Y:S01]  /*5210*/  FFMA.FTZ R193, R120, R125, R122 ;  /* 0x0000007d78c17223 */ /* 0x000fe2000001007a */
[----:B------:R-:W-:Y:S01]  /*5220*/  F2FP.BF16.F32.PACK_AB R123, R210, R207 ;  /* 0x000000cfd27b723e */ /* 0x000fe200000010ff */
[----:B------:R-:W-:Y:S01]  /*5230*/  FFMA.FTZ R194, R126, R197, R194 ;  /* 0x000000c57ec27223 */ /* 0x000fe200000100c2 */
[----:B------:R-:W-:Y:S01]  /*5240*/  F2FP.BF16.F32.PACK_AB R122, R206, R203 ;  /* 0x000000cbce7a723e */ /* 0x000fe200000010ff */
[----:B0-----:R-:W-:Y:S01]  /*5250*/  IMAD.WIDE.U32 R180, R189, 0x10, R180 ;  /* 0x00000010bdb47825 */ /* 0x001fe200078e00b4 */
[----:B------:R-:W-:-:S02]  /*5260*/  F2FP.BF16.F32.PACK_AB R121, R199, R196 ;  /* 0x000000c4c779723e */ /* 0x000fc400000010ff */
[----:B------:R-:W-:Y:S01]  /*5270*/  F2FP.BF16.F32.PACK_AB R120, R127, R124 ;  /* 0x0000007c7f78723e */ /* 0x000fe200000010ff */
[----:B-1----:R-:W-:Y:S01]  /*5280*/  IMAD.WIDE.U32 R178, R189, 0x10, R178 ;  /* 0x00000010bdb27825 */ /* 0x002fe200078e00b2 */
[----:B------:R-:W-:Y:S02]  /*5290*/  F2FP.BF16.F32.PACK_AB R127, R209, R208 ;  /* 0x000000d0d17f723e */ /* 0x000fe400000010ff */
[----:B------:R-:W-:Y:S01]  /*52a0*/  F2FP.BF16.F32.PACK_AB R126, R205, R204 ;  /* 0x000000cccd7e723e */ /* 0x000fe200000010ff */
[----:B------:R1:W-:Y:S01]  /*52b0*/  STG.E.128 desc[UR6][R180.64], R120 ;  /* 0x00000078b4007986 */ /* 0x0003e2000c101d06 */
[----:B------:R-:W-:Y:S02]  /*52c0*/  F2FP.BF16.F32.PACK_AB R125, R201, R198 ;  /* 0x000000c6c97d723e */ /* 0x000fe400000010ff */
[----:B------:R-:W-:Y:S02]  /*52d0*/  F2FP.BF16.F32.PACK_AB R124, R194, R193 ;  /* 0x000000c1c27c723e */ /* 0x000fe400000010ff */
[----:B------:R-:W-:-:S03]  /*52e0*/  IADD3 R189, PT, PT, R189, 0x80, RZ ;  /* 0x00000080bdbd7810 */ /* 0x000fc60007ffe0ff */
[----:B------:R1:W-:Y:S04]  /*52f0*/  STG.E.128 desc[UR6][R178.64], R124 ;  /* 0x0000007cb2007986 */ /* 0x0003e8000c101d06 */
.L_x_34:
[----:B------:R-:W-:Y:S05]  /*5300*/  BSYNC.RECONVERGENT B0 ;  /* 0x0000000000007941 */ /* 0x000fea0003800200 */
.L_x_33:
[----:B------:R-:W-:Y:S04]  /*5310*/  BSSY.RECONVERGENT B0, `(.L_x_35) ;  /* 0x0000051000007945 */ /* 0x000fe80003800200 */
[----:B------:R-:W-:Y:S05]  /*5320*/  @!P2 BRA `(.L_x_36) ;  /* 0x00000004003ca947 */ /* 0x000fea0003800000 */
[--C-:B-1----:R-:W-:Y:S01]  /*5330*/  FADD.FTZ R124, R168, -R192.reuse ;  /* 0x800000c0a87c7221 */ /* 0x102fe20000010000 */
        /* <DEDUP_REMOVED lines=78> */
.L_x_36:
[----:B------:R-:W-:Y:S05]  /*5820*/  BSYNC.RECONVERGENT B0 ;  /* 0x0000000000007941 */ /* 0x000fea0003800200 */
.L_x_35:
[----:B------:R-:W-:Y:S04]  /*5830*/  BSSY.RECONVERGENT B0, `(.L_x_37) ;  /* 0x0000051000007945 */ /* 0x000fe80003800200 */
[----:B------:R-:W-:Y:S05]  /*5840*/  @!P3 BRA `(.L_x_38) ;  /* 0x00000004003cb947 */ /* 0x000fea0003800000 */
[--C-:B-12---:R-:W-:Y:S01]  /*5850*/  FADD.FTZ R124, R176, -R192.reuse ;  /* 0x800000c0b07c7221 */ /* 0x106fe20000010000 */
        /* <DEDUP_REMOVED lines=78> */
.L_x_38:
[----:B------:R-:W-:Y:S05]  /*5d40*/  BSYNC.RECONVERGENT B0 ;  /* 0x0000000000007941 */ /* 0x000fea0003800200 */
.L_x_37:
[----:B------:R-:W-:Y:S04]  /*5d50*/  BSSY.RECONVERGENT B0, `(.L_x_39) ;  /* 0x0000050000007945 */ /* 0x000fe80003800200 */
[----:B------:R-:W-:Y:S05]  /*5d60*/  @!P4 BRA `(.L_x_40) ;  /* 0x000000040038c947 */ /* 0x000fea0003800000 */
[--C-:B0123--:R-:W-:Y:S01]  /*5d70*/  FADD.FTZ R120, R153, -R192.reuse ;  /* 0x800000c099787221 */ /* 0x10ffe20000010000 */
[----:B------:R-:W-:Y:S01]  /*5d80*/  SHF.L.U32 R123, R100, 0x10, RZ ;  /* 0x00000010647b7819 */ /* 0x000fe200000006ff */
[----:B------:R-:W-:Y:S02]  /*5d90*/  IMAD.U32 R121, R92, 0x10000, RZ ;  /* 0x000100005c797824 */ /* 0x000fe400078e00ff */
[--C-:B------:R-:W-:Y:S01]  /*5da0*/  FADD.FTZ R180, R169, -R192.reuse ;  /* 0x800000c0a9b47221 */ /* 0x100fe20000010000 */
[----:B------:R-:W-:Y:S01]  /*5db0*/  FMUL.FTZ R120, R191, R120 ;  /* 0x00000078bf787220 */ /* 0x000fe20000410000 */
[--C-:B------:R-:W-:Y:S01]  /*5dc0*/  FADD.FTZ R124, R161, -R192.reuse ;  /* 0x800000c0a17c7221 */ /* 0x100fe20000010000 */
[--C-:B------:R-:W-:Y:S01]  /*5dd0*/  FADD.FTZ R126, R184, -R192.reuse ;  /* 0x800000c0b87e7221 */ /* 0x100fe20000010000 */
[--C-:B------:R-:W-:Y:S01]  /*5de0*/  FADD.FTZ R122, R182, -R192.reuse ;  /* 0x800000c0b67a7221 */ /* 0x100fe20000010000 */
[----:B------:R-:W-:Y:S01]  /*5df0*/  FFMA.FTZ R123, R120, R121, R123 ;  /* 0x00000079787b7223 */ /* 0x000fe2000001007b */
[--C-:B------:R-:W-:Y:S01]  /*5e00*/  FADD.FTZ R196, R186, -R192.reuse ;  /* 0x800000c0bac47221 */ /* 0x100fe20000010000 */
[--C-:B------:R-:W-:Y:S01]  /*5e10*/  FADD.FTZ R200, R187, -R192.reuse ;  /* 0x800000c0bbc87221 */ /* 0x100fe20000010000 */
[----:B------:R-:W-:Y:S01]  /*5e20*/  FADD.FTZ R202, R188, -R192 ;  /* 0x800000c0bcca7221 */ /* 0x000fe20000010000 */
[C---:B------:R-:W-:Y:S01]  /*5e30*/  FMUL.FTZ R194, R191.reuse, R180 ;  /* 0x000000b4bfc27220 */ /* 0x040fe20000410000 */
[----:B------:R-:W-:Y:S01]  /*5e40*/  SHF.L.U32 R121, R96, 0x10, RZ ;  /* 0x0000001060797819 */ /* 0x000fe200000006ff */
[C---:B------:R-:W-:Y:S01]  /*5e50*/  FMUL.FTZ R178, R191.reuse, R124 ;  /* 0x0000007cbfb27220 */ /* 0x040fe20000410000 */
[C---:B------:R-:W-:Y:S01]  /*5e60*/  FMUL.FTZ R192, R191.reuse, R126 ;  /* 0x0000007ebfc07220 */ /* 0x040fe20000410000 */
[----:B------:R-:W-:Y:S01]  /*5e70*/  IMAD.U32 R125, R104, 0x10000, RZ ;  /* 0x00010000687d7824 */ /* 0x000fe200078e00ff */
        /* <DEDUP_REMOVED lines=9> */
[----:B------:R-:W-:Y:S01]  /*5f10*/  FMUL.FTZ R198, R191, R196 ;  /* 0x000000c4bfc67220 */ /* 0x000fe20000410000 */
[----:B------:R-:W-:Y:S01]  /*5f20*/  SHF.L.U32 R126, R137, 0x10, RZ ;  /* 0x00000010897e7819 */ /* 0x000fe200000006ff */
[C---:B------:R-:W-:Y:S01]  /*5f30*/  FMUL.FTZ R200, R191.reuse, R200 ;  /* 0x000000c8bfc87220 */ /* 0x040fe20000410000 */
[----:B------:R-:W-:Y:S01]  /*5f40*/  FMUL.FTZ R202, R191, R202 ;  /* 0x000000cabfca7220 */ /* 0x000fe20000410000 */
[----:B------:R-:W-:Y:S01]  /*5f50*/  FFMA.FTZ R120, R122, R127, R179 ;  /* 0x0000007f7a787223 */ /* 0x000fe200000100b3 */
[C---:B------:R-:W-:Y:S01]  /*5f60*/  FFMA.FTZ R121, R178.reuse, R193, R195 ;  /* 0x000000c1b2797223 */ /* 0x040fe200000100c3 */
[----:B------:R-:W-:Y:S01]  /*5f70*/  FFMA.FTZ R125, R178, R197, R180 ;  /* 0x000000c5b27d7223 */ /* 0x000fe200000100b4 */
[----:B------:R-:W-:Y:S01]  /*5f80*/  FFMA.FTZ R191, R122, R181, R126 ;  /* 0x000000b57abf7223 */ /* 0x000fe2000001007e */
[----:B------:R-:W0:Y:S01]  /*5f90*/  LDC.64 R178, c[0x0][0x428] ;  /* 0x00010a00ffb27b82 */ /* 0x000e220000000a00 */
[----:B------:R-:W-:Y:S01]  /*5fa0*/  SHF.L.U32 R193, R139, 0x10, RZ ;  /* 0x000000108bc17819 */ /* 0x000fe200000006ff */
[----:B------:R-:W-:Y:S01]  /*5fb0*/  IMAD.U32 R127, R138, 0x10000, RZ ;  /* 0x000100008a7f7824 */ /* 0x000fe200078e00ff */
[----:B------:R-:W-:Y:S01]  /*5fc0*/  SHF.L.U32 R195, R140, 0x10, RZ ;  /* 0x000000108cc37819 */ /* 0x000fe200000006ff */
[----:B------:R-:W-:Y:S01]  /*5fd0*/  IMAD.U32 R122, R141, 0x10000, RZ ;  /* 0x000100008d7a7824 */ /* 0x000fe200078e00ff */
[----:B------:R-:W-:Y:S01]  /*5fe0*/  SHF.L.U32 R197, R94, 0x10, RZ ;  /* 0x000000105ec57819 */ /* 0x000fe200000006ff */
[----:B------:R-:W-:Y:S01]  /*5ff0*/  IMAD.U32 R201, R98, 0x10000, RZ ;  /* 0x0001000062c97824 */ /* 0x000fe200078e00ff */
[----:B------:R-:W-:Y:S01]  /*6000*/  SHF.L.U32 R199, R102, 0x10, RZ ;  /* 0x0000001066c77819 */ /* 0x000fe200000006ff */
[----:B------:R-:W1:Y:S01]  /*6010*/  LDC.64 R180, c[0x0][0x430] ;  /* 0x00010c00ffb47b82 */ /* 0x000e620000000a00 */
[----:B------:R-:W-:Y:S01]  /*6020*/  SHF.L.U32 R196, R106, 0x10, RZ ;  /* 0x000000106ac47819 */ /* 0x000fe200000006ff */
[----:B------:R-:W-:Y:S01]  /*6030*/  IMAD.U32 R205, R143, 0x10000, RZ ;  /* 0x000100008fcd7824 */ /* 0x000fe200078e00ff */
[----:B------:R-:W-:Y:S01]  /*6040*/  SHF.L.U32 R203, R142, 0x10, RZ ;  /* 0x000000108ecb7819 */ /* 0x000fe200000006ff */
[C---:B------:R-:W-:Y:S01]  /*6050*/  FFMA.FTZ R126, R192.reuse, R127, R193 ;  /* 0x0000007fc07e7223 */ /* 0x040fe200000100c1 */
[----:B------:R-:W-:Y:S01]  /*6060*/  FFMA.FTZ R192, R192, R195, R122 ;  /* 0x000000c3c0c07223 */ /* 0x000fe2000001007a */
[----:B------:R-:W-:Y:S01]  /*6070*/  FFMA.FTZ R122, R194, R197, R199 ;  /* 0x000000c5c27a7223 */ /* 0x000fe200000100c7 */
[----:B------:R-:W-:Y:S01]  /*6080*/  SHF.L.U32 R127, R144, 0x10, RZ ;  /* 0x00000010907f7819 */ /* 0x000fe200000006ff */
[----:B------:R-:W-:Y:S01]  /*6090*/  FFMA.FTZ R196, R194, R201, R196 ;  /* 0x000000c9c2c47223 */ /* 0x000fe200000100c4 */
[----:B------:R-:W-:Y:S01]  /*60a0*/  SHF.L.U32 R193, R145, 0x10, RZ ;  /* 0x0000001091c17819 */ /* 0x000fe200000006ff */
[----:B------:R-:W-:Y:S01]  /*60b0*/  FFMA.FTZ R203, R198, R203, R205 ;  /* 0x000000cbc6cb7223 */ /* 0x000fe200000100cd */
[----:B------:R-:W-:Y:S01]  /*60c0*/  SHF.L.U32 R199, R99, 0x10, RZ ;  /* 0x0000001063c77819 */ /* 0x000fe200000006ff */
[----:B------:R-:W-:Y:S01]  /*60d0*/  IMAD.U32 R194, R107, 0x10000, RZ ;  /* 0x000100006bc27824 */ /* 0x000fe200078e00ff */
[----:B------:R-:W-:Y:S01]  /*60e0*/  SHF.L.U32 R197, R103, 0x10, RZ ;  /* 0x0000001067c57819 */ /* 0x000fe200000006ff */
[----:B------:R-:W-:Y:S01]  /*60f0*/  IMAD.U32 R195, R95, 0x10000, RZ ;  /* 0x000100005fc37824 */ /* 0x000fe200078e00ff */
[----:B------:R-:W-:Y:S01]  /*6100*/  SHF.L.U32 R201, R146, 0x10, RZ ;  /* 0x0000001092c97819 */ /* 0x000fe200000006ff */
[----:B------:R-:W-:Y:S01]  /*6110*/  IMAD.U32 R207, R148, 0x10000, RZ ;  /* 0x0001000094cf7824 */ /* 0x000fe200078e00ff */
[----:B------:R-:W-:Y:S01]  /*6120*/  SHF.L.U32 R205, R147, 0x10, RZ ;  /* 0x0000001093cd7819 */ /* 0x000fe200000006ff */
[----:B------:R-:W-:Y:S01]  /*6130*/  FFMA.FTZ R193, R198, R127, R193 ;  /* 0x0000007fc6c17223 */ /* 0x000fe200000100c1 */
[----:B------:R-:W-:Y:S01]  /*6140*/  SHF.L.U32 R204, R149, 0x10, RZ ;  /* 0x0000001095cc7819 */ /* 0x000fe200000006ff */
[C---:B------:R-:W-:Y:S01]  /*6150*/  FFMA.FTZ R127, R200.reuse, R199, R194 ;  /* 0x000000c7c87f7223 */ /* 0x040fe200000100c2 */
[----:B------:R-:W-:Y:S01]  /*6160*/  FFMA.FTZ R195, R200, R195, R197 ;  /* 0x000000c3c8c37223 */ /* 0x000fe200000100c5 */
[----:B------:R-:W-:Y:S01]  /*6170*/  FFMA.FTZ R194, R202, R201, R205 ;  /* 0x000000c9cac27223 */ /* 0x000fe200000100cd */
[----:B------:R-:W-:Y:S01]  /*6180*/  F2FP.BF16.F32.PACK_AB R120, R120, R123 ;  /* 0x0000007b7878723e */ /* 0x000fe200000010ff */
[----:B------:R-:W-:Y:S01]  /*6190*/  FFMA.FTZ R204, R202, R207, R204 ;  /* 0x000000cfcacc7223 */ /* 0x000fe200000100cc */
[----:B0-----:R-:W-:Y:S01]  /*61a0*/  IMAD.WIDE.U32 R178, R189, 0x10, R178 ;  /* 0x00000010bdb27825 */ /* 0x001fe200078e00b2 */
[----:B------:R-:W-:-:S02]  /*61b0*/  F2FP.BF16.F32.PACK_AB R122, R203, R122 ;  /* 0x0000007acb7a723e */ /* 0x000fc400000010ff */
[----:B------:R-:W-:Y:S01]  /*61c0*/  F2FP.BF16.F32.PACK_AB R121, R126, R121 ;  /* 0x000000797e79723e */ /* 0x000fe200000010ff */
[----:B-1----:R-:W-:Y:S01]  /*61d0*/  IMAD.WIDE.U32 R180, R189, 0x10, R180 ;  /* 0x00000010bdb47825 */ /* 0x002fe200078e00b4 */
[----:B------:R-:W-:Y:S02]  /*61e0*/  F2FP.BF16.F32.PACK_AB R123, R194, R195 ;  /* 0x000000c3c27b723e */ /* 0x000fe400000010ff */
[----:B------:R-:W-:Y:S02]  /*61f0*/  F2FP.BF16.F32.PACK_AB R127, R204, R127 ;  /* 0x0000007fcc7f723e */ /* 0x000fe400000010ff */
[----:B------:R-:W-:Y:S01]  /*6200*/  F2FP.BF16.F32.PACK_AB R126, R193, R196 ;  /* 0x000000c4c17e723e */ /* 0x000fe200000010ff */
[----:B------:R4:W-:Y:S01]  /*6210*/  STG.E.128 desc[UR6][R178.64], R120 ;  /* 0x00000078b2007986 */ /* 0x0009e2000c101d06 */
[----:B------:R-:W-:Y:S02]  /*6220*/  F2FP.BF16.F32.PACK_AB R125, R192, R125 ;  /* 0x0000007dc07d723e */ /* 0x000fe400000010ff */
[----:B------:R-:W-:-:S05]  /*6230*/  F2FP.BF16.F32.PACK_AB R124, R191, R124 ;  /* 0x0000007cbf7c723e */ /* 0x000fca00000010ff */
[----:B------:R4:W-:Y:S02]  /*6240*/  STG.E.128 desc[UR6][R180.64], R124 ;  /* 0x0000007cb4007986 */ /* 0x0009e4000c101d06 */
.L_x_40:
[----:B------:R-:W-:Y:S05]  /*6250*/  BSYNC.RECONVERGENT B0 ;  /* 0x0000000000007941 */ /* 0x000fea0003800200 */
.L_x_39:
[----:B01234-:R-:W0:Y:S01]  /*6260*/  LDC.64 R120, c[0x0][0x380] ;  /* 0x0000e000ff787b82 */ /* 0x01fe220000000a00 */
[----:B------:R-:W-:Y:S01]  /*6270*/  UPLOP3.LUT UP1, UPT, UPT, UPT, UP1, 0x40, 0x4 ;  /* 0x000000000004789c */ /* 0x000fe20003f2e810 */
[----:B0-----:R-:W-:-:S04]  /*6280*/  IADD3 R152, PT, PT, R152, R120, RZ ;  /* 0x0000007898987210 */ /* 0x001fc80007ffe0ff */
[----:B------:R-:W-:-:S13]  /*6290*/  ISETP.GE.AND P2, PT, R152, R121, PT ;  /* 0x000000799800720c */ /* 0x000fda0003f46270 */
[----:B------:R-:W-:Y:S05]  /*62a0*/  @!P2 BRA `(.L_x_41) ;  /* 0xffffffb000dca947 */ /* 0x000fea000383ffff */
[----:B------:R-:W-:Y:S05]  /*62b0*/  EXIT ;  /* 0x000000000000794d */ /* 0x000fea0003800000 */
.L_x_42:
[----:B------:R-:W-:-:S00]  /*62c0*/  BRA `(.L_x_42) ;  /* 0xfffffffc00fc7947 */ /* 0x000fc0000383ffff */
[----:B------:R-:W-:-:S00]  /*62d0*/  NOP ;  /* 0x0000000000007918 */ /* 0x000fc00000000000 */
        /* <DEDUP_REMOVED lines=10> */
.L_x_17940:


//--------------------- .text._ZN10layer_norm31ln_parallel_residual_fwd_kernelINS_13Kernel_traitsI13__nv_bfloat16S2_S2_S2_fjLj4096ELj1ELj1ELj4ELj16ENS_18Kernel_traits_baseILj4096ES2_S2_S2_S2_fjLj128EEEEELb0ELb0ELb1EEEvNS_9FwdParamsE --------------------------
	.section	.text._ZN10layer_norm31ln_parallel_residual_fwd_kernelINS_13Kernel_traitsI13__nv_bfloat16S2_S2_S2_fjLj4096ELj1ELj1ELj4ELj16ENS_18Kernel_traits_baseILj4096ES2_S2_S2_S2_fjLj128EEEEELb0ELb0ELb1EEEvNS_9FwdParamsE,"ax",@progbits
	.align	128
        .global         _ZN10layer_norm31ln_parallel_residual_fwd_kernelINS_13Kernel_traitsI13__nv_bfloat16S2_S2_S2_fjLj4096ELj1ELj1ELj4ELj16ENS_18Kernel_traits_baseILj4096ES2_S2_S2_S2_fjLj128EEEEELb0ELb0ELb1EEEvNS_9FwdParamsE
        .type           _ZN10layer_norm31ln_parallel_residual_fwd_kernelINS_13Kernel_traitsI13__nv_bfloat16S2_S2_S2_fjLj4096ELj1ELj1ELj4ELj16ENS_18Kernel_traits_baseILj4096ES2_S2_S2_S2_fjLj128EEEEELb0ELb0ELb1EEEvNS_9FwdParamsE,@function
        .size           _ZN10layer_norm31ln_parallel_residual_fwd_kernelINS_13Kernel_traitsI13__nv_bfloat16S2_S2_S2_fjLj4096ELj1ELj1ELj4ELj16ENS_18Kernel_traits_baseILj4096ES2_S2_S2_S2_fjLj128EEEEELb0ELb0ELb1EEEvNS_9FwdParamsE,(.L_x_17941 - _ZN10layer_norm31ln_parallel_residual_fwd_kernelINS_13Kernel_traitsI13__nv_bfloat16S2_S2_S2_fjLj4096ELj1ELj1ELj4ELj16ENS_18Kernel_traits_baseILj4096ES2_S2_S2_S2_fjLj128EEEEELb0ELb0ELb1EEEvNS_9FwdParamsE)
        .other          _ZN10layer_norm31ln_parallel_residual_fwd_kernelINS_13Kernel_traitsI13__nv_bfloat16S2_S2_S2_fjLj4096ELj1ELj1ELj4ELj16ENS_18Kernel_traits_baseILj4096ES2_S2_S2_S2_fjLj128EEEEELb0ELb0ELb1EEEvNS_9FwdParamsE,@"STO_CUDA_ENTRY STV_DEFAULT"
_ZN10layer_norm31ln_parallel_residual_fwd_kernelINS_13Kernel_traitsI13__nv_bfloat16S2_S2_S2_fjLj4096ELj1ELj1ELj4ELj16ENS_18Kernel_traits_baseILj4096ES2_S2_S2_S2_fjLj128EEEEELb0ELb0ELb1EEEvNS_9FwdParamsE:
.text._ZN10layer_norm31ln_parallel_residual_fwd_kernelINS_13Kernel_traitsI13__nv_bfloat16S2_S2_S2_fjLj4096ELj1ELj1ELj4ELj16ENS_18Kernel_traits_baseILj4096ES2_S2_S2_S2_fjLj128EEEEELb0ELb0ELb1EEEvNS_9FwdParamsE:
[----:B------:R-:W-:Y:S01]  /*0000*/  LDC R1, c[0x0][0x37c] ;  /* 0x0000df00ff017b82 */ /* 0x000fe20000000800 */
[----:B------:R-:W0:Y:S07]  /*0010*/  LDCU.64 UR10, c[0x0][0x438] ;  /* 0x00008700ff0a77ac */ /* 0x000e2e0008000a00 */
[----:B------:R-:W1:Y:S01]  /*0020*/  LDC.64 R70, c[0x0][0x398] ;  /* 0x0000e600ff467b82 */ /* 0x000e620000000a00 */
[----:B------:R-:W2:Y:S01]  /*0030*/  S2R R0, SR_TID.X ;  /* 0x0000000000007919 */ /* 0x000ea20000002100 */
[----:B------:R-:W1:Y:S01]  /*0040*/  LDCU.64 UR8, c[0x0][0x3a0] ;  /* 0x00007400ff0877ac */ /* 0x000e620008000a00 */
[----:B------:R-:W3:Y:S05]  /*0050*/  LDCU.64 UR6, c[0x0][0x358] ;  /* 0x00006b00ff0677ac */ /* 0x000eea0008000a00 */
[----:B------:R-:W4:Y:S01]  /*0060*/  S2UR UR4, SR_CTAID.X ;  /* 0x00000000000479c3 */ /* 0x000f220000002500 */
[----:B0-----:R-:W-:-:S04]  /*0070*/  UISETP.NE.U32.AND UP0, UPT, UR10, URZ, UPT ;  /* 0x000000ff0a00728c */ /* 0x001fc8000bf05070 */
[----:B------:R-:W-:Y:S01]  /*0080*/  UISETP.NE.AND.EX UP0, UPT, UR11, URZ, UPT, UP0 ;  /* 0x000000ff0b00728c */ /* 0x000fe2000bf05300 */
[----:B-1----:R-:W-:-:S04]  /*0090*/  LOP3.LUT P0, RZ, R70, UR8, RZ, 0xfc, !PT ;  /* 0x0000000846ff7c12 */ /* 0x002fc8000f80fcff */
[----:B------:R-:W-:Y:S02]  /*00a0*/  LOP3.LUT P0, RZ, R71, UR9, RZ, 0xfc, P0 ;  /* 0x0000000947ff7c12 */ /* 0x000fe4000800fcff */
[----:B----4-:R-:W-:Y:S02]  /*00b0*/  MOV R104, UR4 ;  /* 0x0000000400687c02 */ /* 0x010fe40008000f00 */
[----:B--23--:R-:W-:Y:S09]  /*00c0*/  BRA.U UP0, `(.L_x_43) ;  /* 0x0000000100f07547 */ /* 0x00cff2000b800000 */
[----:B------:R-:W0:Y:S02]  /*00d0*/  LDCU.64 UR4, c[0x0][0x440] ;  /* 0x00008800ff0477ac */ /* 0x000e240008000a00 */
[----:B0-----:R-:W-:-:S04]  /*00e0*/  UISETP.NE.U32.AND UP0, UPT, UR4, URZ, UPT ;  /* 0x000000ff0400728c */ /* 0x001fc8000bf05070 */
[----:B------:R-:W-:-:S09]  /*00f0*/  UISETP.NE.AND.EX UP0, UPT, UR5, URZ, UPT, UP0 ;  /* 0x000000ff0500728c */ /* 0x000fd2000bf05300 */
[----:B------:R-:W-:Y:S05]  /*0100*/  BRA.U UP0, `(.L_x_44) ;  /* 0x0000000100747547 */ /* 0x000fea000b800000 */
[----:B------:R-:W0:Y:S08]  /*0110*/  LDC.64 R2, c[0x0][0x3d0] ;  /* 0x0000f400ff027b82 */ /* 0x000e300000000a00 */
[----:B------:R-:W1:Y:S01]  /*0120*/  LDC.64 R4, c[0x0][0x3d8] ;  /* 0x0000f600ff047b82 */ /* 0x000e620000000a00 */
[----:B0-----:R-:W-:-:S05]  /*0130*/  IMAD.WIDE.U32 R2, R0, 0x10, R2 ;  /* 0x0000001000027825 */ /* 0x001fca00078e0002 */
[----:B------:R0:W5:Y:S01]  /*0140*/  LDG.E.128 R108, desc[UR6][R2.64] ;  /* 0x00000006026c7981 */ /* 0x000162000c1e1d00 */
[----:B-1----:R-:W-:-:S03]  /*0150*/  IMAD.WIDE.U32 R4, R0, 0x10, R4 ;  /* 0x0000001000047825 */ /* 0x002fc600078e0004 */
[----:B------:R0:W5:Y:S04]  /*0160*/  LDG.E.128 R8, desc[UR6][R2.64+0x800] ;  /* 0x0008000602087981 */ /* 0x000168000c1e1d00 */
[----:B------:R0:W5:Y:S04]  /*0170*/  LDG.E.128 R12, desc[UR6][R2.64+0x1000] ;  /* 0x00100006020c7981 */ /* 0x000168000c1e1d00 */
[----:B------:R0:W5:Y:S04]  /*0180*/  LDG.E.128 R16, desc[UR6][R2.64+0x1800] ;  /* 0x0018000602107981 */ /* 0x000168000c1e1d00 */
[----:B------:R0:W5:Y:S04]  /*0190*/  LDG.E.128 R20, desc[UR6][R4.64] ;  /* 0x0000000604147981 */ /* 0x000168000c1e1d00 */
[----:B------:R0:W5:Y:S04]  /*01a0*/  LDG.E.128 R24, desc[UR6][R4.64+0x800] ;  /* 0x0008000604187981 */ /* 0x000168000c1e1d00 */
[----:B------:R0:W5:Y:S04]  /*01b0*/  LDG.E.128 R28, desc[UR6][R4.64+0x1000] ;  /* 0x00100006041c7981 */ /* 0x000168000c1e1d00 */
[----:B------:R0:W5:Y:S01]  /*01c0*/  LDG.E.128 R32, desc[UR6][R4.64+0x1800] ;  /* 0x0018000604207981 */ /* 0x000162000c1e1d00 */
[----:B------:R-:W-:-:S02]  /*01d0*/  CS2R R38, SRZ ;  /* 0x0000000000267805 */ /* 0x000fc4000001ff00 */
        /* <DEDUP_REMOVED lines=15> */
[----:B0-----:R-:W-:Y:S06]  /*02d0*/  BRA `(.L_x_45) ;  /* 0x0000000400487947 */ /* 0x001fec0003800000 */
.L_x_44:
[----:B------:R-:W0:Y:S08]  /*02e0*/  LDC.64 R4, c[0x0][0x3d0] ;  /* 0x0000f400ff047b82 */ /* 0x000e300000000a00 */
[----:B------:R-:W1:Y:S08]  /*02f0*/  LDC.64 R6, c[0x0][0x3d8] ;  /* 0x0000f600ff067b82 */ /* 0x000e700000000a00 */
[----:B------:R-:W2:Y:S01]  /*0300*/  LDC.64 R2, c[0x0][0x440] ;  /* 0x00011000ff027b82 */ /* 0x000ea20000000a00 */
[----:B0-----:R-:W-:-:S05]  /*0310*/  IMAD.WIDE.U32 R4, R0, 0x10, R4 ;  /* 0x0000001000047825 */ /* 0x001fca00078e0004 */
[----:B------:R0:W5:Y:S01]  /*0320*/  LDG.E.128 R108, desc[UR6][R4.64] ;  /* 0x00000006046c7981 */ /* 0x000162000c1e1d00 */
[----:B-1----:R-:W-:-:S03]  /*0330*/  IMAD.WIDE.U32 R6, R0, 0x10, R6 ;  /* 0x0000001000067825 */ /* 0x002fc600078e0006 */
[----:B------:R0:W5:Y:S04]  /*0340*/  LDG.E.128 R8, desc[UR6][R4.64+0x800] ;  /* 0x0008000604087981 */ /* 0x000168000c1e1d00 */
[----:B------:R0:W5:Y:S01]  /*0350*/  LDG.E.128 R12, desc[UR6][R4.64+0x1000] ;  /* 0x00100006040c7981 */ /* 0x000162000c1e1d00 */
[----:B--2---:R-:W-:-:S03]  /*0360*/  IMAD.WIDE.U32 R2, R0, 0x10, R2 ;  /* 0x0000001000027825 */ /* 0x004fc600078e0002 */
[----:B------:R0:W5:Y:S04]  /*0370*/  LDG.E.128 R16, desc[UR6][R4.64+0x1800] ;  /* 0x0018000604107981 */ /* 0x000168000c1e1d00 */
[----:B------:R0:W5:Y:S04]  /*0380*/  LDG.E.128 R20, desc[UR6][R6.64] ;  /* 0x0000000606147981 */ /* 0x000168000c1e1d00 */
        /* <DEDUP_REMOVED lines=14> */
[----:B------:R-:W-:Y:S01]  /*0470*/  CS2R R48, SRZ ;  /* 0x0000000000307805 */ /* 0x000fe2000001ff00 */
[----:B0-----:R-:W-:Y:S06]  /*0480*/  BRA `(.L_x_45) ;  /* 0x0000000000dc7947 */ /* 0x001fec0003800000 */
.L_x_43:
[----:B------:R-:W0:Y:S02]  /*0490*/  LDCU.64 UR4, c[0x0][0x440] ;  /* 0x00008800ff0477ac */ /* 0x000e240008000a00 */
[----:B0-----:R-:W-:-:S04]  /*04a0*/  UISETP.NE.U32.AND UP0, UPT, UR4, URZ, UPT ;  /* 0x000000ff0400728c */ /* 0x001fc8000bf05070 */
[----:B------:R-:W-:-:S09]  /*04b0*/  UISETP.NE.AND.EX UP0, UPT, UR5, URZ, UPT, UP0 ;  /* 0x000000ff0500728c */ /* 0x000fd2000bf05300 */
[----:B------:R-:W-:Y:S05]  /*04c0*/  BRA.U !UP0, `(.L_x_46) ;  /* 0x0000000108647547 */ /* 0x000fea000b800000 */
[----:B------:R-:W0:Y:S08]  /*04d0*/  LDC.64 R4, c[0x0][0x3d0] ;  /* 0x0000f400ff047b82 */ /* 0x000e300000000a00 */
[----:B------:R-:W1:Y:S08]  /*04e0*/  LDC.64 R2, c[0x0][0x438] ;  /* 0x00010e00ff027b82 */ /* 0x000e700000000a00 */
[----:B------:R-:W2:Y:S08]  /*04f0*/  LDC.64 R6, c[0x0][0x3d8] ;  /* 0x0000f600ff067b82 */ /* 0x000eb00000000a00 */
[----:B------:R-:W3:Y:S01]  /*0500*/  LDC.64 R8, c[0x0][0x440] ;  /* 0x00011000ff087b82 */ /* 0x000ee20000000a00 */
[----:B0-----:R-:W-:-:S05]  /*0510*/  IMAD.WIDE.U32 R4, R0, 0x10, R4 ;  /* 0x0000001000047825 */ /* 0x001fca00078e0004 */
[----:B------:R0:W5:Y:S01]  /*0520*/  LDG.E.128 R108, desc[UR6][R4.64] ;  /* 0x00000006046c7981 */ /* 0x000162000c1e1d00 */
[----:B-1----:R-:W-:-:S03]  /*0530*/  IMAD.WIDE.U32 R2, R0, 0x10, R2 ;  /* 0x0000001000027825 */ /* 0x002fc600078e0002 */
[----:B------:R0:W5:Y:S04]  /*0540*/  LDG.E.128 R12, desc[UR6][R4.64+0x1000] ;  /* 0x00100006040c7981 */ /* 0x000168000c1e1d00 */
[----:B------:R0:W5:Y:S01]  /*0550*/  LDG.E.128 R16, desc[UR6][R4.64+0x1800] ;  /* 0x0018000604107981 */ /* 0x000162000c1e1d00 */
[----:B--2---:R-:W-:-:S03]  /*0560*/  IMAD.WIDE.U32 R6, R0, 0x10, R6 ;  /* 0x0000001000067825 */ /* 0x004fc600078e0006 */
[----:B------:R0:W5:Y:S04]  /*0570*/  LDG.E.128 R48, desc[UR6][R2.64] ;  /* 0x0000000602307981 */ /* 0x000168000c1e1d00 */
[----:B------:R0:W5:Y:S01]  /*0580*/  LDG.E.128 R44, desc[UR6][R2.64+0x800] ;  /* 0x00080006022c7981 */ /* 0x000162000c1e1d00 */
[----:B---3--:R-:W-:-:S03]  /*0590*/  IMAD.WIDE.U32 R68, R0, 0x10, R8 ;  /* 0x0000001000447825 */ /* 0x008fc600078e0008 */
        /* <DEDUP_REMOVED lines=11> */
[----:B------:R-:W-:Y:S05]  /*0650*/  BRA `(.L_x_45) ;  /* 0x0000000000687947 */ /* 0x000fea0003800000 */
.L_x_46:
        /* <DEDUP_REMOVED lines=25> */
[----:B0-----:R-:W-:-:S07]  /*07f0*/  CS2R R64, SRZ ;  /* 0x0000000000407805 */ /* 0x001fce000001ff00 */
.L_x_45:
[----:B------:R-:W1:Y:S02]  /*0800*/  LDCU UR4, c[0x0][0x384] ;  /* 0x00007080ff0477ac */ /* 0x000e640008000800 */
[----:B-1----:R-:W-:-:S13]  /*0810*/  ISETP.GE.AND P1, PT, R104, UR4, PT ;  /* 0x0000000468007c0c */ /* 0x002fda000bf26270 */
[----:B------:R-:W-:Y:S05]  /*0820*/  @P1 EXIT ;  /* 0x000000000000194d */ /* 0x000fea0003800000 */
[----:B------:R-:W-:Y:S01]  /*0830*/  ISETP.NE.U32.AND P1, PT, R70, RZ, PT ;  /* 0x000000ff4600720c */ /* 0x000fe20003f25070 */
[----:B------:R-:W-:Y:S01]  /*0840*/  UPLOP3.LUT UP1, UPT, UPT, UPT, UPT, 0x40, 0x4 ;  /* 0x000000000004789c */ /* 0x000fe20003f2e870 */
[----:B-----5:R-:W-:Y:S01]  /*0850*/  PRMT R105, R55, 0x7632, R105 ;  /* 0x0000763237697816 */ /* 0x020fe20000000069 */
[----:B------:R-:W1:Y:S01]  /*0860*/  LDCU UR8, c[0x0][0x388] ;  /* 0x00007100ff0877ac */ /* 0x000e620008000800 */
[----:B------:R-:W-:Y:S02]  /*0870*/  ISETP.NE.AND.EX P1, PT, R71, RZ, PT, P1 ;  /* 0x000000ff4700720c */ /* 0x000fe40003f25310 */
[----:B------:R-:W-:Y:S01]  /*0880*/  PRMT R112, R35, 0x7632, R112 ;  /* 0x0000763223707816 */ /* 0x000fe20000000070 */
[----:B------:R-:W2:Y:S01]  /*0890*/  LDCU.U8 UR9, c[0x0][0x410] ;  /* 0x00008200ff0977ac */ /* 0x000ea20008000000 */
[----:B------:R-:W-:Y:S02]  /*08a0*/  PRMT R113, R39, 0x7632, R113 ;  /* 0x0000763227717816 */ /* 0x000fe40000000071 */
[----:B------:R-:W-:Y:S01]  /*08b0*/  PRMT R114, R19, 0x7632, R114 ;  /* 0x0000763213727816 */ /* 0x000fe20000000072 */
[----:B------:R-:W3:Y:S01]  /*08c0*/  LDCU UR10, c[0x0][0x400] ;  /* 0x00008000ff0a77ac */ /* 0x000ee20008000800 */
[----:B------:R-:W-:-:S02]  /*08d0*/  PRMT R115, R54, 0x7632, R115 ;  /* 0x0000763236737816 */ /* 0x000fc40000000073 */
[----:B------:R-:W-:Y:S01]  /*08e0*/  PRMT R116, R34, 0x7632, R116 ;  /* 0x0000763222747816 */ /* 0x000fe20000000074 */
[----:B------:R-:W4:Y:S01]  /*08f0*/  LDCU.64 UR12, c[0x0][0x3a0] ;  /* 0x00007400ff0c77ac */ /* 0x000f220008000a00 */
        /* <DEDUP_REMOVED lines=57> */
[----:B-1234-:R-:W-:-:S07]  /*0c90*/  PRMT R174, R108, 0x7632, R174 ;  /* 0x000076326cae7816 */ /* 0x01efce00000000ae */
.L_x_67:
[----:B------:R-:W-:Y:S01]  /*0ca0*/  ISETP.NE.U32.AND P2, PT, RZ, UR12, PT ;  /* 0x0000000cff007c0c */ /* 0x000fe2000bf45070 */
[----:B0--3--:R-:W0:Y:S01]  /*0cb0*/  LDC.64 R2, c[0x0][0x390] ;  /* 0x0000e400ff027b82 */ /* 0x009e220000000a00 */
[----:B------:R-:W-:Y:S02]  /*0cc0*/  IMAD R76, R104, UR8, RZ ;  /* 0x00000008684c7c24 */ /* 0x000fe4000f8e02ff */
[----:B------:R-:W-:-:S03]  /*0cd0*/  ISETP.NE.AND.EX P2, PT, RZ, UR13, PT, P2 ;  /* 0x0000000dff007c0c */ /* 0x000fc6000bf45320 */
[----:B------:R-:W-:Y:S02]  /*0ce0*/  SHF.R.S32.HI R77, RZ, 0x1f, R76 ;  /* 0x0000001fff4d7819 */ /* 0x000fe4000001144c */
[----:B------:R-:W1:Y:S02]  /*0cf0*/  @P1 LDC.64 R82, c[0x0][0x398] ;  /* 0x0000e600ff521b82 */ /* 0x000e640000000a00 */
[----:B------:R-:W-:-:S04]  /*0d00*/  LEA.HI R77, R77, R76, RZ, 0x3 ;  /* 0x0000004c4d4d7211 */ /* 0x000fc800078f18ff */
[----:B------:R-:W-:Y:S02]  /*0d10*/  LEA.HI.SX32 R95, R77, R0, 0x1d ;  /* 0x000000004d5f7211 */ /* 0x000fe400078feaff */
[----:B------:R-:W2:Y:S03]  /*0d20*/  @P2 LDC.64 R84, c[0x0][0x3a0] ;  /* 0x0000e800ff542b82 */ /* 0x000ea60000000a00 */
[----:B0-----:R-:W-:-:S05]  /*0d30*/  IMAD.WIDE.U32 R76, R95, 0x10, R2 ;  /* 0x000000105f4c7825 */ /* 0x001fca00078e0002 */
[----:B------:R-:W0:Y:S01]  /*0d40*/  LDC.64 R80, c[0x0][0x398] ;  /* 0x0000e600ff507b82 */ /* 0x000e220000000a00 */
[----:B------:R-:W5:Y:S01]  /*0d50*/  LDG.E.128 R76, desc[UR6][R76.64] ;  /* 0x000000064c4c7981 */ /* 0x000f62000c1e1d00 */
[----:B-1----:R-:W-:-:S05]  /*0d60*/  @P1 IMAD.WIDE.U32 R82, R95, 0x10, R82 ;  /* 0x000000105f521825 */ /* 0x002fca00078e0052 */
[----:B------:R1:W5:Y:S01]  /*0d70*/  @P1 LDG.E.128 R4, desc[UR6][R82.64] ;  /* 0x0000000652041981 */ /* 0x000362000c1e1d00 */
[----:B--2---:R-:W-:-:S05]  /*0d80*/  @P2 IMAD.WIDE.U32 R84, R95, 0x10, R84 ;  /* 0x000000105f542825 */ /* 0x004fca00078e0054 */
[----:B------:R1:W5:Y:S01]  /*0d90*/  @P2 LDG.E.128 R68, desc[UR6][R84.64] ;  /* 0x0000000654442981 */ /* 0x000362000c1e1d00 */
[----:B0-----:R-:W-:-:S04]  /*0da0*/  ISETP.NE.U32.AND P1, PT, R80, RZ, PT ;  /* 0x000000ff5000720c */ /* 0x001fc80003f25070 */
[----:B------:R-:W-:-:S13]  /*0db0*/  ISETP.NE.AND.EX P1, PT, R81, RZ, PT, P1 ;  /* 0x000000ff5100720c */ /* 0x000fda0003f25310 */
[----:B-1----:R-:W-:Y:S05]  /*0dc0*/  @!P1 BRA `(.L_x_47) ;  /* 0x00000004007c9947 */ /* 0x002fea0003800000 */
[----:B------:R-:W-:Y:S05]  /*0dd0*/  @!P2 BRA `(.L_x_48) ;  /* 0x0000000000e4a947 */ /* 0x000fea0003800000 */
[C---:B-----5:R-:W-:Y:S01]  /*0de0*/  PRMT R0, R76.reuse, 0x7632, R0 ;  /* 0x000076324c007816 */ /* 0x060fe20000000000 */
[----:B------:R-:W-:Y:S01]  /*0df0*/  IMAD.U32 R76, R76, 0x10000, RZ ;  /* 0x000100004c4c7824 */ /* 0x000fe200078e00ff */
[C---:B------:R-:W-:Y:S01]  /*0e00*/  PRMT R72, R4.reuse, 0x7632, R72 ;  /* 0x0000763204487816 */ /* 0x040fe20000000048 */
[----:B------:R-:W-:Y:S01]  /*0e10*/  IMAD.U32 R73, R4, 0x10000, RZ ;  /* 0x0001000004497824 */ /* 0x000fe200078e00ff */
[----:B------:R-:W-:Y:S01]  /*0e20*/  SHF.L.U32 R74, R68, 0x10, RZ ;  /* 0x00000010444a7819 */ /* 0x000fe200000006ff */
[----:B------:R-:W-:Y:S01]  /*0e30*/  IMAD.U32 R85, R79, 0x10000, RZ ;  /* 0x000100004f557824 */ /* 0x000fe200078e00ff */
[----:B------:R-:W-:Y:S01]  /*0e40*/  SHF.L.U32 R0, R0, 0x10, RZ ;  /* 0x0000001000007819 */ /* 0x000fe200000006ff */
[----:B------:R-:W-:Y:S01]  /*0e50*/  FADD.FTZ R73, R76, R73 ;  /* 0x000000494c497221 */ /* 0x000fe20000010000 */
[C---:B------:R-:W-:Y:S01]  /*0e60*/  PRMT R82, R77.reuse, 0x7632, R82 ;  /* 0x000076324d527816 */ /* 0x040fe20000000052 */
[----:B------:R-:W-:Y:S01]  /*0e70*/  IMAD.U32 R75, R72, 0x10000, RZ ;  /* 0x00010000484b7824 */ /* 0x000fe200078e00ff */
[----:B------:R-:W-:Y:S01]  /*0e80*/  SHF.L.U32 R77, R77, 0x10, RZ ;  /* 0x000000104d4d7819 */ /* 0x000fe200000006ff */
[----:B------:R-:W-:Y:S01]  /*0e90*/  IMAD.U32 R76, R5, 0x10000, RZ ;  /* 0x00010000054c7824 */ /* 0x000fe200078e00ff */
[----:B------:R-:W-:Y:S01]  /*0ea0*/  PRMT R83, R78, 0x7632, R83 ;  /* 0x000076324e537816 */ /* 0x000fe20000000053 */
[----:B------:R-:W-:Y:S01]  /*0eb0*/  FADD.FTZ R87, R73, R74 ;  /* 0x0000004a49577221 */ /* 0x000fe20000010000 */
[----:B------:R-:W-:Y:S01]  /*0ec0*/  PRMT R72, R6, 0x7632, R72 ;  /* 0x0000763206487816 */ /* 0x000fe20000000048 */
[----:B------:R-:W-:Y:S01]  /*0ed0*/  FADD.FTZ R75, R0, R75 ;  /* 0x0000004b004b7221 */ /* 0x000fe20000010000 */
[----:B------:R-:W-:Y:S01]  /*0ee0*/  SHF.L.U32 R89, R69, 0x10, RZ ;  /* 0x0000001045597819 */ /* 0x000fe200000006ff */
[----:B------:R-:W-:Y:S01]  /*0ef0*/  FADD.FTZ R76, R77, R76 ;  /* 0x0000004c4d4c7221 */ /* 0x000fe20000010000 */
[----:B------:R-:W-:Y:S01]  /*0f00*/  PRMT R0, R5, 0x7632, R0 ;  /* 0x0000763205007816 */ /* 0x000fe20000000000 */
[----:B------:R-:W-:Y:S01]  /*0f10*/  IMAD.U32 R72, R72, 0x10000, RZ ;  /* 0x0001000048487824 */ /* 0x000fe200078e00ff */
[----:B------:R-:W-:Y:S01]  /*0f20*/  PRMT R74, R7, 0x7632, R74 ;  /* 0x00007632074a7816 */ /* 0x000fe2000000004a */
[----:B------:R-:W-:Y:S01]  /*0f30*/  FADD.FTZ R89, R76, R89 ;  /* 0x000000594c597221 */ /* 0x000fe20000010000 */
[----:B------:R-:W-:Y:S01]  /*0f40*/  SHF.L.U32 R83, R83, 0x10, RZ ;  /* 0x0000001053537819 */ /* 0x000fe200000006ff */
        /* <DEDUP_REMOVED lines=8> */
[----:B------:R-:W-:Y:S01]  /*0fd0*/  IMAD.U32 R93, R70, 0x10000, RZ ;  /* 0x00010000465d7824 */ /* 0x000fe200078e00ff */
[----:B------:R-:W-:Y:S01]  /*0fe0*/  SHF.L.U32 R84, R84, 0x10, RZ ;  /* 0x0000001054547819 */ /* 0x000fe200000006ff */
[----:B------:R-:W-:Y:S01]  /*0ff0*/  FADD.FTZ R78, R78, R79 ;  /* 0x0000004f4e4e7221 */ /* 0x000fe20000010000 */
[----:B------:R-:W-:Y:S01]  /*1000*/  PRMT R0, R68, 0x7632, R0 ;  /* 0x0000763244007816 */ /* 0x000fe20000000000 */
[----:B------:R-:W-:Y:S01]  /*1010*/  FADD.FTZ R85, R85, R86 ;  /* 0x0000005655557221 */ /* 0x000fe20000010000 */
[----:B------:R-:W-:Y:S01]  /*1020*/  PRMT R76, R71, 0x7632, R76 ;  /* 0x00007632474c7816 */ /* 0x000fe2000000004c */
[----:B------:R-:W-:Y:S01]  /*1030*/  FADD.FTZ R73, R82, R73 ;  /* 0x0000004952497221 */ /* 0x000fe20000010000 */
[----:B------:R-:W-:Y:S01]  /*1040*/  PRMT R74, R70, 0x7632, R74 ;  /* 0x00007632464a7816 */ /* 0x000fe2000000004a */
[----:B------:R-:W-:Y:S01]  /*1050*/  FADD.FTZ R77, R84, R77 ;  /* 0x0000004d544d7221 */ /* 0x000fe20000010000 */
        /* <DEDUP_REMOVED lines=17> */
.L_x_48:
[----:B-----5:R-:W-:Y:S01]  /*1170*/  PRMT R82, R77, 0x7632, R82 ;  /* 0x000076324d527816 */ /* 0x020fe20000000052 */
[----:B------:R-:W-:Y:S01]  /*1180*/  IMAD.U32 R0, R5, 0x10000, RZ ;  /* 0x0001000005007824 */ /* 0x000fe200078e00ff */
[----:B------:R-:W-:Y:S02]  /*1190*/  SHF.L.U32 R77, R77, 0x10, RZ ;  /* 0x000000104d4d7819 */ /* 0x000fe400000006ff */
[C---:B------:R-:W-:Y:S01]  /*11a0*/  PRMT R75, R76.reuse, 0x7632, R75 ;  /* 0x000076324c4b7816 */ /* 0x040fe2000000004b */
[----:B------:R-:W-:Y:S01]  /*11b0*/  IMAD.U32 R76, R76, 0x10000, RZ ;  /* 0x000100004c4c7824 */ /* 0x000fe200078e00ff */
[C---:B------:R-:W-:Y:S01]  /*11c0*/  PRMT R83, R78.reuse, 0x7632, R83 ;  /* 0x000076324e537816 */ /* 0x040fe20000000053 */
[----:B------:R-:W-:Y:S01]  /*11d0*/  FADD.FTZ R89, R77, R0 ;  /* 0x000000004d597221 */ /* 0x000fe20000010000 */
[C---:B------:R-:W-:Y:S01]  /*11e0*/  PRMT R84, R79.reuse, 0x7632, R84 ;  /* 0x000076324f547816 */ /* 0x040fe20000000054 */
[----:B------:R-:W-:Y:S01]  /*11f0*/  IMAD.U32 R78, R78, 0x10000, RZ ;  /* 0x000100004e4e7824 */ /* 0x000fe200078e00ff */
[----:B------:R-:W-:Y:S01]  /*1200*/  PRMT R0, R4, 0x7632, R0 ;  /* 0x0000763204007816 */ /* 0x000fe20000000000 */
[----:B------:R-:W-:Y:S01]  /*1210*/  IMAD.U32 R79, R79, 0x10000, RZ ;  /* 0x000100004f4f7824 */ /* 0x000fe200078e00ff */
[----:B------:R-:W-:Y:S01]  /*1220*/  PRMT R72, R5, 0x7632, R72 ;  /* 0x0000763205487816 */ /* 0x000fe20000000048 */
[----:B------:R-:W-:Y:S01]  /*1230*/  IMAD.U32 R75, R75, 0x10000, RZ ;  /* 0x000100004b4b7824 */ /* 0x000fe200078e00ff */
[----:B------:R-:W-:Y:S01]  /*1240*/  PRMT R73, R6, 0x7632, R73 ;  /* 0x0000763206497816 */ /* 0x000fe20000000049 */
[----:B------:R-:W-:Y:S01]  /*1250*/  IMAD.U32 R86, R83, 0x10000, RZ ;  /* 0x0001000053567824 */ /* 0x000fe200078e00ff */
[----:B------:R-:W-:Y:S01]  /*1260*/  PRMT R74, R7, 0x7632, R74 ;  /* 0x00007632074a7816 */ /* 0x000fe2000000004a */
[----:B------:R-:W-:Y:S01]  /*1270*/  IMAD.U32 R72, R72, 0x10000, RZ ;  /* 0x0001000048487824 */ /* 0x000fe200078e00ff */
[----:B------:R-:W-:-:S02]  /*1280*/  SHF.L.U32 R87, R4, 0x10, RZ ;  /* 0x0000001004577819 */ /* 0x000fc400000006ff */
        /* <DEDUP_REMOVED lines=19> */
.L_x_47:
[----:B------:R-:W-:Y:S05]  /*13c0*/  @!P2 BRA `(.L_x_50) ;  /* 0x000000000094a947 */ /* 0x000fea0003800000 */
        /* <DEDUP_REMOVED lines=37> */
.L_x_50:
        /* <DEDUP_REMOVED lines=12> */
.L_x_49:
[----:B------:R-:W0:Y:S01]  /*16e0*/  @P0 LDC.64 R82, c[0x0][0x3a8] ;  /* 0x0000ea00ff520b82 */ /* 0x000e220000000a00 */
[----:B------:R-:W-:-:S04]  /*16f0*/  VIADD R99, R95, 0x80 ;  /* 0x000000805f637836 */ /* 0x000fc80000000000 */
[----:B------:R-:W-:-:S03]  /*1700*/  IMAD.WIDE.U32 R76, R99, 0x10, R2 ;  /* 0x00000010634c7825 */ /* 0x000fc600078e0002 */
[----:B------:R-:W1:Y:S08]  /*1710*/  @P1 LDC.64 R84, c[0x0][0x398] ;  /* 0x0000e600ff541b82 */ /* 0x000e700000000a00 */
[----:B------:R-:W2:Y:S01]  /*1720*/  @P2 LDC.64 R100, c[0x0][0x3a0] ;  /* 0x0000e800ff642b82 */ /* 0x000ea20000000a00 */
[----:B0-----:R-:W-:-:S05]  /*1730*/  @P0 IMAD.WIDE.U32 R82, R95, 0x10, R82 ;  /* 0x000000105f520825 */ /* 0x001fca00078e0052 */
[----:B------:R0:W-:Y:S01]  /*1740*/  @P0 STG.E.128 desc[UR6][R82.64], R72 ;  /* 0x0000004852000986 */ /* 0x0001e2000c101d06 */
[----:B-1----:R-:W-:-:S03]  /*1750*/  @P1 IMAD.WIDE.U32 R84, R99, 0x10, R84 ;  /* 0x0000001063541825 */ /* 0x002fc600078e0054 */
[----:B------:R-:W5:Y:S04]  /*1760*/  LDG.E.128 R76, desc[UR6][R76.64] ;  /* 0x000000064c4c7981 */ /* 0x000f68000c1e1d00 */
[----:B------:R0:W5:Y:S01]  /*1770*/  @P1 LDG.E.128 R4, desc[UR6][R84.64] ;  /* 0x0000000654041981 */ /* 0x000162000c1e1d00 */
[----:B--2---:R-:W-:-:S05]  /*1780*/  @P2 IMAD.WIDE.U32 R100, R99, 0x10, R100 ;  /* 0x0000001063642825 */ /* 0x004fca00078e0064 */
[----:B------:R0:W5:Y:S01]  /*1790*/  @P2 LDG.E.128 R68, desc[UR6][R100.64] ;  /* 0x0000000664442981 */ /* 0x000162000c1e1d00 */
[----:B------:R-:W-:-:S04]  /*17a0*/  ISETP.NE.U32.AND P3, PT, R80, RZ, PT ;  /* 0x000000ff5000720c */ /* 0x000fc80003f65070 */
[----:B------:R-:W-:-:S13]  /*17b0*/  ISETP.NE.AND.EX P3, PT, R81, RZ, PT, P3 ;  /* 0x000000ff5100720c */ /* 0x000fda0003f65330 */
[----:B0-----:R-:W-:Y:S05]  /*17c0*/  @P3 BRA `(.L_x_51) ;  /* 0x0000000000d43947 */ /* 0x001fea0003800000 */
        /* <DEDUP_REMOVED lines=16> */
.L_x_52:
        /* <DEDUP_REMOVED lines=14> */
[----:B------:R-:W-:-:S02]  /*19b0*/  PRMT R72, R69, 0x7632, R72 ;  /* 0x0000763245487816 */ /* 0x000fc40000000048 */
[----:B------:R-:W-:Y:S01]  /*19c0*/  PRMT R73, R70, 0x7632, R73 ;  /* 0x0000763246497816 */ /* 0x000fe20000000049 */
[----:B------:R-:W-:Y:S01]  /*19d0*/  IMAD.U32 R0, R0, 0x10000, RZ ;  /* 0x0001000000007824 */ /* 0x000fe200078e00ff */
[----:B------:R-:W-:Y:S02]  /*19e0*/  PRMT R74, R71, 0x7632, R74 ;  /* 0x00007632474a7816 */ /* 0x000fe4000000004a */
[----:B------:R-:W-:Y:S01]  /*19f0*/  SHF.L.U32 R78, R78, 0x10, RZ ;  /* 0x000000104e4e7819 */ /* 0x000fe200000006ff */
[----:B------:R-:W-:Y:S01]  /*1a00*/  IMAD.U32 R73, R73, 0x10000, RZ ;  /* 0x0001000049497824 */ /* 0x000fe200078e00ff */
[----:B------:R-:W-:Y:S02]  /*1a10*/  SHF.L.U32 R79, R79, 0x10, RZ ;  /* 0x000000104f4f7819 */ /* 0x000fe400000006ff */
[----:B------:R-:W-:Y:S01]  /*1a20*/  SHF.L.U32 R75, R75, 0x10, RZ ;  /* 0x000000104b4b7819 */ /* 0x000fe200000006ff */
[----:B------:R-:W-:Y:S01]  /*1a30*/  FADD.FTZ R103, R103, R78 ;  /* 0x0000004e67677221 */ /* 0x000fe20000010000 */
[----:B------:R-:W-:Y:S01]  /*1a40*/  SHF.L.U32 R96, R81, 0x10, RZ ;  /* 0x0000001051607819 */ /* 0x000fe200000006ff */
[----:B------:R-:W-:Y:S01]  /*1a50*/  IMAD.U32 R81, R82, 0x10000, RZ ;  /* 0x0001000052517824 */ /* 0x000fe200078e00ff */
        /* <DEDUP_REMOVED lines=10> */
[----:B------:R-:W-:Y:S01]  /*1b00*/  F2FP.BF16.F32.PACK_AB R72, R100, R175 ;  /* 0x000000af6448723e */ /* 0x000fe200000010ff */
[----:B------:R-:W-:Y:S06]  /*1b10*/  BRA `(.L_x_53) ;  /* 0x0000000400807947 */ /* 0x000fec0003800000 */
.L_x_51:
        /* <DEDUP_REMOVED lines=40> */
.L_x_54:
[----:B-----5:R-:W-:Y:S01]  /*1da0*/  PRMT R72, R76, 0x7632, R72 ;  /* 0x000076324c487816 */ /* 0x020fe20000000048 */
[----:B------:R-:W-:Y:S01]  /*1db0*/  IMAD.U32 R74, R68, 0x10000, RZ ;  /* 0x00010000444a7824 */ /* 0x000fe200078e00ff */
[----:B------:R-:W-:Y:S01]  /*1dc0*/  SHF.L.U32 R76, R76, 0x10, RZ ;  /* 0x000000104c4c7819 */ /* 0x000fe200000006ff */
[----:B------:R-:W-:Y:S01]  /*1dd0*/  IMAD.U32 R107, R69, 0x10000, RZ ;  /* 0x00010000456b7824 */ /* 0x000fe200078e00ff */
[----:B------:R-:W-:Y:S01]  /*1de0*/  SHF.L.U32 R73, R4, 0x10, RZ ;  /* 0x0000001004497819 */ /* 0x000fe200000006ff */
[----:B------:R-:W-:Y:S01]  /*1df0*/  IMAD.U32 R75, R72, 0x10000, RZ ;  /* 0x00010000484b7824 */ /* 0x000fe200078e00ff */
[----:B------:R-:W-:Y:S02]  /*1e00*/  PRMT R0, R4, 0x7632, R0 ;  /* 0x0000763204007816 */ /* 0x000fe40000000000 */
[----:B------:R-:W-:Y:S01]  /*1e10*/  PRMT R82, R79, 0x7632, R82 ;  /* 0x000076324f527816 */ /* 0x000fe20000000052 */
[----:B------:R-:W-:Y:S01]  /*1e20*/  FADD.FTZ R73, R73, R76 ;  /* 0x0000004c49497221 */ /* 0x000fe20000010000 */
[----:B------:R-:W-:-:S02]  /*1e30*/  SHF.L.U32 R0, R0, 0x10, RZ ;  /* 0x0000001000007819 */ /* 0x000fc400000006ff */
[----:B------:R-:W-:Y:S01]  /*1e40*/  PRMT R80, R77, 0x7632, R80 ;  /* 0x000076324d507816 */ /* 0x000fe20000000050 */
[--C-:B------:R-:W-:Y:S01]  /*1e50*/  FADD.FTZ R175, R74, R73.reuse ;  /* 0x000000494aaf7221 */ /* 0x100fe20000010000 */
[----:B------:R-:W-:Y:S01]  /*1e60*/  PRMT R73, R7, 0x7632, R73 ;  /* 0x0000763207497816 */ /* 0x000fe20000000049 */
[--C-:B------:R-:W-:Y:S01]  /*1e70*/  FADD.FTZ R100, R75, R0.reuse ;  /* 0x000000004b647221 */ /* 0x100fe20000010000 */
[----:B------:R-:W-:Y:S01]  /*1e80*/  PRMT R81, R78, 0x7632, R81 ;  /* 0x000076324e517816 */ /* 0x000fe20000000051 */
[----:B------:R-:W-:Y:S01]  /*1e90*/  IMAD.U32 R82, R82, 0x10000, RZ ;  /* 0x0001000052527824 */ /* 0x000fe200078e00ff */
        /* <DEDUP_REMOVED lines=13> */
[----:B------:R-:W-:-:S02]  /*1f70*/  IMAD.U32 R79, R6, 0x10000, RZ ;  /* 0x00010000064f7824 */ /* 0x000fc400078e00ff */
[----:B------:R-:W-:Y:S01]  /*1f80*/  FADD.FTZ R96, R81, R72 ;  /* 0x0000004851607221 */ /* 0x000fe20000010000 */
[----:B------:R-:W-:Y:S01]  /*1f90*/  PRMT R73, R70, 0x7632, R73 ;  /* 0x0000763246497816 */ /* 0x000fe20000000049 */
[----:B------:R-:W-:Y:S01]  /*1fa0*/  FADD.FTZ R76, R76, R77 ;  /* 0x0000004d4c4c7221 */ /* 0x000fe20000010000 */
[----:B------:R-:W-:Y:S01]  /*1fb0*/  SHF.L.U32 R84, R7, 0x10, RZ ;  /* 0x0000001007547819 */ /* 0x000fe200000006ff */
[----:B------:R-:W-:Y:S01]  /*1fc0*/  FADD.FTZ R78, R79, R78 ;  /* 0x0000004e4f4e7221 */ /* 0x000fe20000010000 */
[----:B------:R-:W-:Y:S01]  /*1fd0*/  PRMT R0, R68, 0x7632, R0 ;  /* 0x0000763244007816 */ /* 0x000fe20000000000 */
[----:B------:R-:W-:Y:S01]  /*1fe0*/  FADD.FTZ R107, R107, R76 ;  /* 0x0000004c6b6b7221 */ /* 0x000fe20000010000 */
[----:B------:R-:W-:Y:S01]  /*1ff0*/  PRMT R74, R71, 0x7632, R74 ;  /* 0x00007632474a7816 */ /* 0x000fe2000000004a */
[----:B------:R-:W-:Y:S01]  /*2000*/  IMAD.U32 R77, R73, 0x10000, RZ ;  /* 0x00010000494d7824 */ /* 0x000fe200078e00ff */
[----:B------:R-:W-:Y:S01]  /*2010*/  PRMT R72, R69, 0x7632, R72 ;  /* 0x0000763245487816 */ /* 0x000fe20000000048 */
[----:B------:R-:W-:Y:S01]  /*2020*/  FADD.FTZ R83, R84, R83 ;  /* 0x0000005354537221 */ /* 0x000fe20000010000 */
[----:B------:R-:W-:Y:S01]  /*2030*/  SHF.L.U32 R103, R70, 0x10, RZ ;  /* 0x0000001046677819 */ /* 0x000fe200000006ff */
[----:B------:R-:W-:Y:S01]  /*2040*/  IMAD.U32 R76, R71, 0x10000, RZ ;  /* 0x00010000474c7824 */ /* 0x000fe200078e00ff */
[----:B------:R-:W-:Y:S01]  /*2050*/  SHF.L.U32 R79, R74, 0x10, RZ ;  /* 0x000000104a4f7819 */ /* 0x000fe200000006ff */
[----:B------:R-:W-:Y:S01]  /*2060*/  IMAD.U32 R73, R0, 0x10000, RZ ;  /* 0x0001000000497824 */ /* 0x000fe200078e00ff */
[----:B------:R-:W-:Y:S01]  /*2070*/  SHF.L.U32 R75, R72, 0x10, RZ ;  /* 0x00000010484b7819 */ /* 0x000fe200000006ff */
[----:B------:R-:W-:Y:S01]  /*2080*/  FADD.FTZ R103, R103, R78 ;  /* 0x0000004e67677221 */ /* 0x000fe20000010000 */
        /* <DEDUP_REMOVED lines=8> */
[----:B------:R-:W-:-:S07]  /*2110*/  F2FP.BF16.F32.PACK_AB R72, R100, R175 ;  /* 0x000000af6448723e */ /* 0x000fce00000010ff */
.L_x_53:
[----:B------:R-:W0:Y:S01]  /*2120*/  @P2 LDC.64 R76, c[0x0][0x3a0] ;  /* 0x0000e800ff4c2b82 */ /* 0x000e220000000a00 */
[----:B------:R-:W-:-:S07]  /*2130*/  IADD3 R101, PT, PT, R95, 0x100, RZ ;  /* 0x000001005f657810 */ /* 0x000fce0007ffe0ff */
[----:B------:R-:W1:Y:S08]  /*2140*/  @P0 LDC.64 R80, c[0x0][0x3a8] ;  /* 0x0000ea00ff500b82 */ /* 0x000e700000000a00 */
[----:B------:R-:W2:Y:S01]  /*2150*/  @P1 LDC.64 R82, c[0x0][0x398] ;  /* 0x0000e600ff521b82 */ /* 0x000ea20000000a00 */
[----:B0-----:R-:W-:-:S04]  /*2160*/  @P2 IMAD.WIDE.U32 R84, R101, 0x10, R76 ;  /* 0x0000001065542825 */ /* 0x001fc800078e004c */
[----:B------:R-:W-:-:S04]  /*2170*/  IMAD.WIDE.U32 R76, R101, 0x10, R2 ;  /* 0x00000010654c7825 */ /* 0x000fc800078e0002 */
[----:B-1----:R-:W-:-:S05]  /*2180*/  @P0 IMAD.WIDE.U32 R80, R99, 0x10, R80 ;  /* 0x0000001063500825 */ /* 0x002fca00078e0050 */
[----:B------:R0:W-:Y:S01]  /*2190*/  @P0 STG.E.128 desc[UR6][R80.64], R72 ;  /* 0x0000004850000986 */ /* 0x0001e2000c101d06 */
[----:B--2---:R-:W-:-:S03]  /*21a0*/  @P1 IMAD.WIDE.U32 R82, R101, 0x10, R82 ;  /* 0x0000001065521825 */ /* 0x004fc600078e0052 */
[----:B------:R0:W5:Y:S04]  /*21b0*/  @P2 LDG.E.128 R68, desc[UR6][R84.64] ;  /* 0x0000000654442981 */ /* 0x000168000c1e1d00 */
[----:B------:R0:W5:Y:S04]  /*21c0*/  @P1 LDG.E.128 R4, desc[UR6][R82.64] ;  /* 0x0000000652041981 */ /* 0x000168000c1e1d00 */
[----:B------:R-:W5:Y:S01]  /*21d0*/  LDG.E.128 R76, desc[UR6][R76.64] ;  /* 0x000000064c4c7981 */ /* 0x000f62000c1e1d00 */
[----:B------:R-:W-:Y:S05]  /*21e0*/  @P3 BRA `(.L_x_55) ;  /* 0x0000000000cc3947 */ /* 0x000fea0003800000 */
[----:B------:R-:W-:Y:S05]  /*21f0*/  BRA.U UP0, `(.L_x_56) ;  /* 0x0000000100347547 */ /* 0x000fea000b800000 */
[----:B-----5:R-:W-:Y:S01]  /*2200*/  PRMT R176, R77, 0x7632, R176 ;  /* 0x000076324db07816 */ /* 0x020fe200000000b0 */
[C---:B------:R-:W-:Y:S01]  /*2210*/  IMAD.U32 R179, R76.reuse, 0x10000, RZ ;  /* 0x000100004cb37824 */ /* 0x040fe200078e00ff */
[----:B------:R-:W-:Y:S01]  /*2220*/  PRMT R178, R76, 0x7632, R178 ;  /* 0x000076324cb27816 */ /* 0x000fe200000000b2 */
[C---:B------:R-:W-:Y:S01]  /*2230*/  IMAD.U32 R183, R78.reuse, 0x10000, RZ ;  /* 0x000100004eb77824 */ /* 0x040fe200078e00ff */
        /* <DEDUP_REMOVED lines=9> */
.L_x_56:
[C---:B0----5:R-:W-:Y:S01]  /*22d0*/  PRMT R80, R77.reuse, 0x7632, R80 ;  /* 0x000076324d507816 */ /* 0x061fe20000000050 */
[----:B------:R-:W-:Y:S01]  /*22e0*/  IMAD.U32 R179, R68, 0x10000, RZ ;  /* 0x0001000044b37824 */ /* 0x000fe200078e00ff */
[----:B------:R-:W-:Y:S02]  /*22f0*/  SHF.L.U32 R77, R77, 0x10, RZ ;  /* 0x000000104d4d7819 */ /* 0x000fe400000006ff */
[----:B------:R-:W-:Y:S02]  /*2300*/  SHF.L.U32 R0, R69, 0x10, RZ ;  /* 0x0000001045007819 */ /* 0x000fe400000006ff */
[C---:B------:R-:W-:Y:S01]  /*2310*/  PRMT R75, R76.reuse, 0x7632, R75 ;  /* 0x000076324c4b7816 */ /* 0x040fe2000000004b */
[----:B------:R-:W-:Y:S01]  /*2320*/  IMAD.U32 R76, R76, 0x10000, RZ ;  /* 0x000100004c4c7824 */ /* 0x000fe200078e00ff */
[----:B------:R-:W-:Y:S01]  /*2330*/  PRMT R81, R78, 0x7632, R81 ;  /* 0x000076324e517816 */ /* 0x000fe20000000051 */
[----:B------:R-:W-:Y:S01]  /*2340*/  FADD.FTZ R181, R0, R77 ;  /* 0x0000004d00b57221 */ /* 0x000fe20000010000 */
        /* <DEDUP_REMOVED lines=9> */
[----:B------:R-:W-:Y:S02]  /*23e0*/  SHF.L.U32 R106, R81, 0x10, RZ ;  /* 0x00000010516a7819 */ /* 0x000fe400000006ff */
[----:B------:R-:W-:Y:S01]  /*23f0*/  SHF.L.U32 R78, R78, 0x10, RZ ;  /* 0x000000104e4e7819 */ /* 0x000fe200000006ff */
[----:B------:R-:W-:Y:S01]  /*2400*/  IMAD.U32 R74, R74, 0x10000, RZ ;  /* 0x000100004a4a7824 */ /* 0x000fe200078e00ff */
[----:B------:R-:W-:Y:S02]  /*2410*/  SHF.L.U32 R183, R70, 0x10, RZ ;  /* 0x0000001046b77819 */ /* 0x000fe400000006ff */
        /* <DEDUP_REMOVED lines=9> */
[----:B------:R-:W-:Y:S02]  /*24b0*/  FADD.FTZ R106, R106, R73 ;  /* 0x000000496a6a7221 */ /* 0x000fe40000010000 */
[----:B------:R-:W-:Y:S01]  /*24c0*/  FADD.FTZ R176, R77, R72 ;  /* 0x000000484db07221 */ /* 0x000fe20000010000 */
[----:B------:R-:W-:Y:S02]  /*24d0*/  F2FP.BF16.F32.PACK_AB R75, R102, R185 ;  /* 0x000000b9664b723e */ /* 0x000fe400000010ff */
[----:B------:R-:W-:Y:S02]  /*24e0*/  F2FP.BF16.F32.PACK_AB R74, R106, R183 ;  /* 0x000000b76a4a723e */ /* 0x000fe400000010ff */
[----:B------:R-:W-:Y:S02]  /*24f0*/  F2FP.BF16.F32.PACK_AB R73, R176, R181 ;  /* 0x000000b5b049723e */ /* 0x000fe400000010ff */
[----:B------:R-:W-:Y:S01]  /*2500*/  F2FP.BF16.F32.PACK_AB R72, R178, R179 ;  /* 0x000000b3b248723e */ /* 0x000fe200000010ff */
[----:B------:R-:W-:Y:S06]  /*2510*/  BRA `(.L_x_57) ;  /* 0x0000000400787947 */ /* 0x000fec0003800000 */
.L_x_55:
[----:B------:R-:W-:Y:S05]  /*2520*/  BRA.U UP0, `(.L_x_58) ;  /* 0x0000000100947547 */ /* 0x000fea000b800000 */
[C---:B0----5:R-:W-:Y:S01]  /*2530*/  PRMT R80, R77.reuse, 0x7632, R80 ;  /* 0x000076324d507816 */ /* 0x061fe20000000050 */
[----:B------:R-:W-:Y:S01]  /*2540*/  IMAD.U32 R183, R6, 0x10000, RZ ;  /* 0x0001000006b77824 */ /* 0x000fe200078e00ff */
[----:B------:R-:W-:Y:S02]  /*2550*/  SHF.L.U32 R77, R77, 0x10, RZ ;  /* 0x000000104d4d7819 */ /* 0x000fe400000006ff */
[----:B------:R-:W-:Y:S02]  /*2560*/  SHF.L.U32 R0, R5, 0x10, RZ ;  /* 0x0000001005007819 */ /* 0x000fe400000006ff */
[C---:B------:R-:W-:Y:S02]  /*2570*/  PRMT R75, R76.reuse, 0x7632, R75 ;  /* 0x000076324c4b7816 */ /* 0x040fe4000000004b */
[----:B------:R-:W-:Y:S01]  /*2580*/  SHF.L.U32 R76, R76, 0x10, RZ ;  /* 0x000000104c4c7819 */ /* 0x000fe200000006ff */
[----:B------:R-:W-:Y:S01]  /*2590*/  FADD.FTZ R181, R0, R77 ;  /* 0x0000004d00b57221 */ /* 0x000fe20000010000 */
        /* <DEDUP_REMOVED lines=12> */
[----:B------:R-:W-:Y:S02]  /*2660*/  SHF.L.U32 R79, R79, 0x10, RZ ;  /* 0x000000104f4f7819 */ /* 0x000fe400000006ff */
[----:B------:R-:W-:Y:S02]  /*2670*/  SHF.L.U32 R76, R7, 0x10, RZ ;  /* 0x00000010074c7819 */ /* 0x000fe400000006ff */
        /* <DEDUP_REMOVED lines=16> */
.L_x_58:
[C---:B0----5:R-:W-:Y:S01]  /*2780*/  PRMT R72, R76.reuse, 0x7632, R72 ;  /* 0x000076324c487816 */ /* 0x061fe20000000048 */
[----:B------:R-:W-:Y:S01]  /*2790*/  IMAD.U32 R83, R79, 0x10000, RZ ;  /* 0x000100004f537824 */ /* 0x000fe200078e00ff */
[----:B------:R-:W-:Y:S02]  /*27a0*/  SHF.L.U32 R76, R76, 0x10, RZ ;  /* 0x000000104c4c7819 */ /* 0x000fe400000006ff */
[C---:B------:R-:W-:Y:S02]  /*27b0*/  SHF.L.U32 R73, R4.reuse, 0x10, RZ ;  /* 0x0000001004497819 */ /* 0x040fe400000006ff */
[----:B------:R-:W-:Y:S02]  /*27c0*/  PRMT R0, R4, 0x7632, R0 ;  /* 0x0000763204007816 */ /* 0x000fe40000000000 */
[----:B------:R-:W-:Y:S01]  /*27d0*/  SHF.L.U32 R74, R68, 0x10, RZ ;  /* 0x00000010444a7819 */ /* 0x000fe200000006ff */
[----:B------:R-:W-:Y:S01]  /*27e0*/  FADD.FTZ R73, R73, R76 ;  /* 0x0000004c49497221 */ /* 0x000fe20000010000 */
[----:B------:R-:W-:Y:S01]  /*27f0*/  SHF.L.U32 R75, R72, 0x10, RZ ;  /* 0x00000010484b7819 */ /* 0x000fe200000006ff */
[----:B------:R-:W-:Y:S01]  /*2800*/  IMAD.U32 R0, R0, 0x10000, RZ ;  /* 0x0001000000007824 */ /* 0x000fe200078e00ff */
[----:B------:R-:W-:Y:S01]  /*2810*/  PRMT R82, R79, 0x7632, R82 ;  /* 0x000076324f527816 */ /* 0x000fe20000000052 */
[--C-:B------:R-:W-:Y:S01]  /*2820*/  FADD.FTZ R179, R74, R73.reuse ;  /* 0x000000494ab37221 */ /* 0x100fe20000010000 */
[----:B------:R-:W-:Y:S01]  /*2830*/  PRMT R73, R7, 0x7632, R73 ;  /* 0x0000763207497816 */ /* 0x000fe20000000049 */
[----:B------:R-:W-:Y:S01]  /*2840*/  FADD.FTZ R178, R75, R0 ;  /* 0x000000004bb27221 */ /* 0x000fe20000010000 */
[C---:B------:R-:W-:Y:S01]  /*2850*/  PRMT R80, R77.reuse, 0x7632, R80 ;  /* 0x000076324d507816 */ /* 0x040fe20000000050 */
        /* <DEDUP_REMOVED lines=18> */
[----:B------:R-:W-:Y:S01]  /*2980*/  PRMT R73, R70, 0x7632, R73 ;  /* 0x0000763246497816 */ /* 0x000fe20000000049 */
[----:B------:R-:W-:Y:S01]  /*2990*/  FADD.FTZ R78, R79, R78 ;  /* 0x0000004e4f4e7221 */ /* 0x000fe20000010000 */
[----:B------:R-:W-:Y:S01]  /*29a0*/  SHF.L.U32 R84, R7, 0x10, RZ ;  /* 0x0000001007547819 */ /* 0x000fe200000006ff */
[----:B------:R-:W-:Y:S01]  /*29b0*/  FADD.FTZ R181, R181, R76 ;  /* 0x0000004cb5b57221 */ /* 0x000fe20000010000 */
[----:B------:R-:W-:Y:S01]  /*29c0*/  PRMT R0, R68, 0x7632, R0 ;  /* 0x0000763244007816 */ /* 0x000fe20000000000 */
[C---:B------:R-:W-:Y:S01]  /*29d0*/  IMAD.U32 R76, R71.reuse, 0x10000, RZ ;  /* 0x00010000474c7824 */ /* 0x040fe200078e00ff */
[----:B------:R-:W-:Y:S01]  /*29e0*/  PRMT R74, R71, 0x7632, R74 ;  /* 0x00007632474a7816 */ /* 0x000fe2000000004a */
[----:B------:R-:W-:Y:S01]  /*29f0*/  FADD.FTZ R83, R84, R83 ;  /* 0x0000005354537221 */ /* 0x000fe20000010000 */
[----:B------:R-:W-:-:S02]  /*2a00*/  PRMT R72, R69, 0x7632, R72 ;  /* 0x0000763245487816 */ /* 0x000fc40000000048 */
        /* <DEDUP_REMOVED lines=9> */
[----:B------:R-:W-:Y:S02]  /*2aa0*/  FADD.FTZ R102, R102, R79 ;  /* 0x0000004f66667221 */ /* 0x000fe40000010000 */
[----:B------:R-:W-:Y:S01]  /*2ab0*/  FADD.FTZ R178, R178, R73 ;  /* 0x00000049b2b27221 */ /* 0x000fe20000010000 */
[----:B------:R-:W-:-:S02]  /*2ac0*/  F2FP.BF16.F32.PACK_AB R74, R106, R183 ;  /* 0x000000b76a4a723e */ /* 0x000fc400000010ff */
[----:B------:R-:W-:Y:S02]  /*2ad0*/  F2FP.BF16.F32.PACK_AB R75, R102, R185 ;  /* 0x000000b9664b723e */ /* 0x000fe400000010ff */
[----:B------:R-:W-:Y:S02]  /*2ae0*/  F2FP.BF16.F32.PACK_AB R73, R176, R181 ;  /* 0x000000b5b049723e */ /* 0x000fe400000010ff */
[----:B------:R-:W-:-:S07]  /*2af0*/  F2FP.BF16.F32.PACK_AB R72, R178, R179 ;  /* 0x000000b3b248723e */ /* 0x000fce00000010ff */
.L_x_57:
[----:B------:R-:W1:Y:S01]  /*2b00*/  @P2 LDC.64 R76, c[0x0][0x3a0] ;  /* 0x0000e800ff4c2b82 */ /* 0x000e620000000a00 */
[----:B------:R-:W-:-:S07]  /*2b10*/  IADD3 R91, PT, PT, R95, 0x180, RZ ;  /* 0x000001805f5b7810 */ /* 0x000fce0007ffe0ff */
[----:B0-----:R-:W0:Y:S08]  /*2b20*/  @P0 LDC.64 R80, c[0x0][0x3a8] ;  /* 0x0000ea00ff500b82 */ /* 0x001e300000000a00 */
[----:B------:R-:W2:Y:S01]  /*2b30*/  @P1 LDC.64 R82, c[0x0][0x398] ;  /* 0x0000e600ff521b82 */ /* 0x000ea20000000a00 */
[----:B-1----:R-:W-:-:S04]  /*2b40*/  @P2 IMAD.WIDE.U32 R84, R91, 0x10, R76 ;  /* 0x000000105b542825 */ /* 0x002fc800078e004c */
[----:B------:R-:W-:-:S04]  /*2b50*/  IMAD.WIDE.U32 R76, R91, 0x10, R2 ;  /* 0x000000105b4c7825 */ /* 0x000fc800078e0002 */
[----:B0-----:R-:W-:-:S05]  /*2b60*/  @P0 IMAD.WIDE.U32 R80, R101, 0x10, R80 ;  /* 0x0000001065500825 */ /* 0x001fca00078e0050 */
[----:B------:R0:W-:Y:S01]  /*2b70*/  @P0 STG.E.128 desc[UR6][R80.64], R72 ;  /* 0x0000004850000986 */ /* 0x0001e2000c101d06 */
[----:B--2---:R-:W-:-:S03]  /*2b80*/  @P1 IMAD.WIDE.U32 R82, R91, 0x10, R82 ;  /* 0x000000105b521825 */ /* 0x004fc600078e0052 */
[----:B------:R0:W5:Y:S04]  /*2b90*/  @P2 LDG.E.128 R68, desc[UR6][R84.64] ;  /* 0x0000000654442981 */ /* 0x000168000c1e1d00 */
[----:B------:R0:W5:Y:S04]  /*2ba0*/  @P1 LDG.E.128 R4, desc[UR6][R82.64] ;  /* 0x0000000652041981 */ /* 0x000168000c1e1d00 */
[----:B------:R-:W5:Y:S01]  /*2bb0*/  LDG.E.128 R76, desc[UR6][R76.64] ;  /* 0x000000064c4c7981 */ /* 0x000f62000c1e1d00 */
[----:B------:R-:W-:Y:S05]  /*2bc0*/  @P3 BRA `(.L_x_59) ;  /* 0x0000000000cc3947 */ /* 0x000fea0003800000 */
[----:B------:R-:W-:Y:S05]  /*2bd0*/  BRA.U UP0, `(.L_x_60) ;  /* 0x0000000100347547 */ /* 0x000fea000b800000 */
[----:B0----5:R-:W-:Y:S01]  /*2be0*/  PRMT R80, R78, 0x7632, R80 ;  /* 0x000076324e507816 */ /* 0x021fe20000000050 */
[----:B------:R-:W-:Y:S01]  /*2bf0*/  IMAD.U32 R81, R76, 0x10000, RZ ;  /* 0x000100004c517824 */ /* 0x000fe200078e00ff */
[----:B------:R-:W-:Y:S02]  /*2c00*/  SHF.L.U32 R85, R78, 0x10, RZ ;  /* 0x000000104e557819 */ /* 0x000fe400000006ff */
[----:B------:R-:W-:Y:S01]  /*2c10*/  PRMT R84, R76, 0x7632, R84 ;  /* 0x000076324c547816 */ /* 0x000fe20000000054 */
[----:B------:R-:W-:Y:S01]  /*2c20*/  IMAD.U32 R80, R80, 0x10000, RZ ;  /* 0x0001000050507824 */ /* 0x000fe200078e00ff */
[----:B------:R-:W-:Y:S02]  /*2c30*/  PRMT R82, R77, 0x7632, R82 ;  /* 0x000076324d527816 */ /* 0x000fe40000000052 */
[C---:B------:R-:W-:Y:S01]  /*2c40*/  PRMT R78, R79.reuse, 0x7632, R78 ;  /* 0x000076324f4e7816 */ /* 0x040fe2000000004e */
[----:B------:R-:W-:Y:S01]  /*2c50*/  IMAD.U32 R79, R79, 0x10000, RZ ;  /* 0x000100004f4f7824 */ /* 0x000fe200078e00ff */
[----:B------:R-:W-:-:S02]  /*2c60*/  SHF.L.U32 R83, R77, 0x10, RZ ;  /* 0x000000104d537819 */ /* 0x000fc400000006ff */
[----:B------:R-:W-:Y:S02]  /*2c70*/  SHF.L.U32 R84, R84, 0x10, RZ ;  /* 0x0000001054547819 */ /* 0x000fe400000006ff */
[----:B------:R-:W-:Y:S02]  /*2c80*/  SHF.L.U32 R82, R82, 0x10, RZ ;  /* 0x0000001052527819 */ /* 0x000fe400000006ff */
[----:B------:R-:W-:Y:S01]  /*2c90*/  SHF.L.U32 R78, R78, 0x10, RZ ;  /* 0x000000104e4e7819 */ /* 0x000fe200000006ff */
[----:B------:R-:W-:Y:S06]  /*2ca0*/  BRA `(.L_x_61) ;  /* 0x00000008000c7947 */ /* 0x000fec0003800000 */
.L_x_60:
[C---:B0----5:R-:W-:Y:S01]  /*2cb0*/  PRMT R74, R77.reuse, 0x7632, R74 ;  /* 0x000076324d4a7816 */ /* 0x061fe2000000004a */
        /* <DEDUP_REMOVED lines=11> */
[----:B------:R-:W-:Y:S01]  /*2d70*/  PRMT R2, R69, 0x7632, R2 ;  /* 0x0000763245027816 */ /* 0x000fe20000000002 */
[----:B------:R-:W-:Y:S01]  /*2d80*/  IMAD.U32 R80, R80, 0x10000, RZ ;  /* 0x0001000050507824 */ /* 0x000fe200078e00ff */
[----:B------:R-:W-:-:S02]  /*2d90*/  PRMT R3, R70, 0x7632, R3 ;  /* 0x0000763246037816 */ /* 0x000fc40000000003 */
[----:B------:R-:W-:Y:S02]  /*2da0*/  PRMT R72, R71, 0x7632, R72 ;  /* 0x0000763247487816 */ /* 0x000fe40000000048 */
        /* <DEDUP_REMOVED lines=11> */
[----:B------:R-:W-:Y:S02]  /*2e60*/  SHF.L.U32 R2, R2, 0x10, RZ ;  /* 0x0000001002027819 */ /* 0x000fe400000006ff */
[----:B------:R-:W-:Y:S01]  /*2e70*/  SHF.L.U32 R0, R0, 0x10, RZ ;  /* 0x0000001000007819 */ /* 0x000fe200000006ff */
[----:B------:R-:W-:Y:S01]  /*2e80*/  FADD.FTZ R78, R77, R72 ;  /* 0x000000484d4e7221 */ /* 0x000fe20000010000 */
[----:B------:R-:W-:Y:S01]  /*2e90*/  F2FP.BF16.F32.PACK_AB R74, R80, R85 ;  /* 0x00000055504a723e */ /* 0x000fe200000010ff */
[----:B------:R-:W-:Y:S02]  /*2ea0*/  FADD.FTZ R82, R75, R2 ;  /* 0x000000024b527221 */ /* 0x000fe40000010000 */
[----:B------:R-:W-:Y:S01]  /*2eb0*/  FADD.FTZ R84, R73, R0 ;  /* 0x0000000049547221 */ /* 0x000fe20000010000 */
[----:B------:R-:W-:-:S02]  /*2ec0*/  F2FP.BF16.F32.PACK_AB R75, R78, R79 ;  /* 0x0000004f4e4b723e */ /* 0x000fc400000010ff */
[----:B------:R-:W-:Y:S02]  /*2ed0*/  F2FP.BF16.F32.PACK_AB R73, R82, R83 ;  /* 0x000000535249723e */ /* 0x000fe400000010ff */
[----:B------:R-:W-:Y:S01]  /*2ee0*/  F2FP.BF16.F32.PACK_AB R72, R84, R81 ;  /* 0x000000515448723e */ /* 0x000fe200000010ff */
[----:B------:R-:W-:Y:S06]  /*2ef0*/  BRA `(.L_x_61) ;  /* 0x0000000400787947 */ /* 0x000fec0003800000 */
.L_x_59:
[----:B------:R-:W-:Y:S05]  /*2f00*/  BRA.U UP0, `(.L_x_62) ;  /* 0x0000000100947547 */ /* 0x000fea000b800000 */
[C---:B0----5:R-:W-:Y:S01]  /*2f10*/  PRMT R74, R77.reuse, 0x7632, R74 ;  /* 0x000076324d4a7816 */ /* 0x061fe2000000004a */
[----:B------:R-:W-:Y:S01]  /*2f20*/  IMAD.U32 R81, R4, 0x10000, RZ ;  /* 0x0001000004517824 */ /* 0x000fe200078e00ff */
[----:B------:R-:W-:Y:S02]  /*2f30*/  SHF.L.U32 R77, R77, 0x10, RZ ;  /* 0x000000104d4d7819 */ /* 0x000fe400000006ff */
        /* <DEDUP_REMOVED lines=10> */
[----:B------:R-:W-:-:S02]  /*2fe0*/  PRMT R2, R5, 0x7632, R2 ;  /* 0x0000763205027816 */ /* 0x000fc40000000002 */
[----:B------:R-:W-:Y:S01]  /*2ff0*/  PRMT R3, R6, 0x7632, R3 ;  /* 0x0000763206037816 */ /* 0x000fe20000000003 */
[----:B------:R-:W-:Y:S01]  /*3000*/  IMAD.U32 R0, R0, 0x10000, RZ ;  /* 0x0001000000007824 */ /* 0x000fe200078e00ff */
[C---:B------:R-:W-:Y:S02]  /*3010*/  PRMT R72, R7.reuse, 0x7632, R72 ;  /* 0x0000763207487816 */ /* 0x040fe40000000048 */
        /* <DEDUP_REMOVED lines=11> */
[----:B------:R-:W-:Y:S01]  /*30d0*/  SHF.L.U32 R2, R2, 0x10, RZ ;  /* 0x0000001002027819 */ /* 0x000fe200000006ff */
[----:B------:R-:W-:Y:S01]  /*30e0*/  FADD.FTZ R78, R77, R72 ;  /* 0x000000484d4e7221 */ /* 0x000fe20000010000 */
[----:B------:R-:W-:Y:S01]  /*30f0*/  F2FP.BF16.F32.PACK_AB R72, R84, R81 ;  /* 0x000000515448723e */ /* 0x000fe200000010ff */
[----:B------:R-:W-:Y:S02]  /*3100*/  FADD.FTZ R80, R80, R3 ;  /* 0x0000000350507221 */ /* 0x000fe40000010000 */
[----:B------:R-:W-:Y:S01]  /*3110*/  FADD.FTZ R82, R75, R2 ;  /* 0x000000024b527221 */ /* 0x000fe20000010000 */
[----:B------:R-:W-:Y:S02]  /*3120*/  F2FP.BF16.F32.PACK_AB R75, R78, R79 ;  /* 0x0000004f4e4b723e */ /* 0x000fe400000010ff */
[----:B------:R-:W-:Y:S02]  /*3130*/  F2FP.BF16.F32.PACK_AB R74, R80, R85 ;  /* 0x00000055504a723e */ /* 0x000fe400000010ff */
[----:B------:R-:W-:Y:S01]  /*3140*/  F2FP.BF16.F32.PACK_AB R73, R82, R83 ;  /* 0x000000535249723e */ /* 0x000fe200000010ff */
[----:B------:R-:W-:Y:S06]  /*3150*/  BRA `(.L_x_61) ;  /* 0x0000000000e07947 */ /* 0x000fec0003800000 */
.L_x_62:
[----:B-----5:R-:W-:Y:S01]  /*3160*/  PRMT R2, R76, 0x7632, R2 ;  /* 0x000076324c027816 */ /* 0x020fe20000000002 */
[----:B------:R-:W-:Y:S01]  /*3170*/  IMAD.U32 R3, R4, 0x10000, RZ ;  /* 0x0001000004037824 */ /* 0x000fe200078e00ff */
[----:B------:R-:W-:Y:S01]  /*3180*/  SHF.L.U32 R76, R76, 0x10, RZ ;  /* 0x000000104c4c7819 */ /* 0x000fe200000006ff */
[----:B0-----:R-:W-:Y:S01]  /*3190*/  IMAD.U32 R82, R7, 0x10000, RZ ;  /* 0x0001000007527824 */ /* 0x001fe200078e00ff */
[----:B------:R-:W-:Y:S01]  /*31a0*/  PRMT R0, R4, 0x7632, R0 ;  /* 0x0000763204007816 */ /* 0x000fe20000000000 */
[----:B------:R-:W-:Y:S01]  /*31b0*/  IMAD.U32 R72, R68, 0x10000, RZ ;  /* 0x0001000044487824 */ /* 0x000fe200078e00ff */
[----:B------:R-:W-:Y:S01]  /*31c0*/  PRMT R75, R78, 0x7632, R75 ;  /* 0x000076324e4b7816 */ /* 0x000fe2000000004b */
[----:B------:R-:W-:Y:S01]  /*31d0*/  FADD.FTZ R3, R3, R76 ;  /* 0x0000004c03037221 */ /* 0x000fe20000010000 */
[----:B------:R-:W-:Y:S01]  /*31e0*/  PRMT R80, R79, 0x7632, R80 ;  /* 0x000076324f507816 */ /* 0x000fe20000000050 */
[----:B------:R-:W-:Y:S01]  /*31f0*/  IMAD.U32 R83, R69, 0x10000, RZ ;  /* 0x0001000045537824 */ /* 0x000fe200078e00ff */
[----:B------:R-:W-:-:S02]  /*3200*/  SHF.L.U32 R81, R79, 0x10, RZ ;  /* 0x000000104f517819 */ /* 0x000fc400000006ff */
[----:B------:R-:W-:Y:S02]  /*3210*/  SHF.L.U32 R78, R78, 0x10, RZ ;  /* 0x000000104e4e7819 */ /* 0x000fe400000006ff */
[----:B------:R-:W-:Y:S02]  /*3220*/  SHF.L.U32 R79, R6, 0x10, RZ ;  /* 0x00000010064f7819 */ /* 0x000fe400000006ff */
[----:B------:R-:W-:Y:S02]  /*3230*/  SHF.L.U32 R73, R2, 0x10, RZ ;  /* 0x0000001002497819 */ /* 0x000fe400000006ff */
[----:B------:R-:W-:Y:S01]  /*3240*/  SHF.L.U32 R0, R0, 0x10, RZ ;  /* 0x0000001000007819 */ /* 0x000fe200000006ff */
[----:B------:R-:W-:Y:S01]  /*3250*/  FADD.FTZ R78, R79, R78 ;  /* 0x0000004e4f4e7221 */ /* 0x000fe20000010000 */
[----:B------:R-:W-:Y:S01]  /*3260*/  FADD.FTZ R79, R82, R81 ;  /* 0x00000051524f7221 */ /* 0x000fe20000010000 */
[----:B------:R-:W-:Y:S01]  /*3270*/  FADD.FTZ R81, R72, R3 ;  /* 0x0000000348517221 */ /* 0x000fe20000010000 */
[----:B------:R-:W-:Y:S01]  /*3280*/  PRMT R74, R77, 0x7632, R74 ;  /* 0x000076324d4a7816 */ /* 0x000fe2000000004a */
[--C-:B------:R-:W-:Y:S01]  /*3290*/  FADD.FTZ R84, R73, R0.reuse ;  /* 0x0000000049547221 */ /* 0x100fe20000010000 */
[----:B------:R-:W-:Y:S01]  /*32a0*/  PRMT R0, R5, 0x7632, R0 ;  /* 0x0000763205007816 */ /* 0x000fe20000000000 */
[----:B------:R-:W-:Y:S01]  /*32b0*/  IMAD.U32 R72, R80, 0x10000, RZ ;  /* 0x0001000050487824 */ /* 0x000fe200078e00ff */
[----:B------:R-:W-:-:S02]  /*32c0*/  PRMT R2, R6, 0x7632, R2 ;  /* 0x0000763206027816 */ /* 0x000fc40000000002 */
[----:B------:R-:W-:Y:S01]  /*32d0*/  PRMT R3, R7, 0x7632, R3 ;  /* 0x0000763207037816 */ /* 0x000fe20000000003 */
[----:B------:R-:W-:Y:S01]  /*32e0*/  IMAD.U32 R0, R0, 0x10000, RZ ;  /* 0x0001000000007824 */ /* 0x000fe200078e00ff */
[----:B------:R-:W-:Y:S02]  /*32f0*/  SHF.L.U32 R85, R70, 0x10, RZ ;  /* 0x0000001046557819 */ /* 0x000fe400000006ff */
[----:B------:R-:W-:Y:S02]  /*3300*/  SHF.L.U32 R73, R74, 0x10, RZ ;  /* 0x000000104a497819 */ /* 0x000fe400000006ff */
[----:B------:R-:W-:Y:S01]  /*3310*/  SHF.L.U32 R75, R75, 0x10, RZ ;  /* 0x000000104b4b7819 */ /* 0x000fe200000006ff */
[----:B------:R-:W-:Y:S01]  /*3320*/  FADD.FTZ R85, R85, R78 ;  /* 0x0000004e55557221 */ /* 0x000fe20000010000 */
[----:B------:R-:W-:Y:S01]  /*3330*/  SHF.L.U32 R2, R2, 0x10, RZ ;  /* 0x0000001002027819 */ /* 0x000fe200000006ff */
[----:B------:R-:W-:Y:S01]  /*3340*/  FADD.FTZ R82, R73, R0 ;  /* 0x0000000049527221 */ /* 0x000fe20000010000 */
[----:B------:R-:W-:-:S02]  /*3350*/  SHF.L.U32 R3, R3, 0x10, RZ ;  /* 0x0000001003037819 */ /* 0x000fc400000006ff */
[----:B------:R-:W-:Y:S01]  /*3360*/  SHF.L.U32 R77, R77, 0x10, RZ ;  /* 0x000000104d4d7819 */ /* 0x000fe200000006ff */
[----:B------:R-:W-:Y:S01]  /*3370*/  FADD.FTZ R80, R75, R2 ;  /* 0x000000024b507221 */ /* 0x000fe20000010000 */
[----:B------:R-:W-:Y:S01]  /*3380*/  SHF.L.U32 R76, R5, 0x10, RZ ;  /* 0x00000010054c7819 */ /* 0x000fe200000006ff */
[----:B------:R-:W-:Y:S01]  /*3390*/  FADD.FTZ R78, R72, R3 ;  /* 0x00000003484e7221 */ /* 0x000fe20000010000 */
[----:B------:R-:W-:Y:S02]  /*33a0*/  PRMT R0, R68, 0x7632, R0 ;  /* 0x0000763244007816 */ /* 0x000fe40000000000 */
[----:B------:R-:W-:Y:S01]  /*33b0*/  PRMT R72, R71, 0x7632, R72 ;  /* 0x0000763247487816 */ /* 0x000fe20000000048 */
[----:B------:R-:W-:Y:S01]  /*33c0*/  FADD.FTZ R76, R76, R77 ;  /* 0x0000004d4c4c7221 */ /* 0x000fe20000010000 */
[----:B------:R-:W-:Y:S02]  /*33d0*/  PRMT R3, R70, 0x7632, R3 ;  /* 0x0000763246037816 */ /* 0x000fe40000000003 */
        /* <DEDUP_REMOVED lines=16> */
.L_x_61:
[----:B------:R-:W-:Y:S01]  /*34e0*/  FADD.FTZ R3, RZ, R87 ;  /* 0x00000057ff037221 */ /* 0x000fe20000010000 */
[----:B------:R-:W-:Y:S03]  /*34f0*/  BSSY.RECONVERGENT B0, `(.L_x_63) ;  /* 0x0000082000007945 */ /* 0x000fe60003800200 */
[----:B------:R-:W-:-:S04]  /*3500*/  FADD.FTZ R0, R3, R92 ;  /* 0x0000005c03007221 */ /* 0x000fc80000010000 */
        /* <DEDUP_REMOVED lines=29> */
[----:B------:R-:W-:-:S05]  /*36e0*/  FADD.FTZ R3, R3, R78 ;  /* 0x0000004e03037221 */ /* 0x000fca0000010000 */
        /* <DEDUP_REMOVED lines=10> */
[----:B------:R-:W-:-:S04]  /*3790*/  FMUL.FTZ R2, R0, 0.0009765625 ;  /* 0x3a80000000027820 */ /* 0x000fc80000410000 */
[C---:B------:R-:W-:Y:S01]  /*37a0*/  FADD.FTZ R0, -R2.reuse, R87 ;  /* 0x0000005702007221 */ /* 0x040fe20000010100 */
[C---:B------:R-:W-:Y:S01]  /*37b0*/  FADD.FTZ R3, -R2.reuse, R92 ;  /* 0x0000005c02037221 */ /* 0x040fe20000010100 */
[C---:B------:R-:W-:Y:S01]  /*37c0*/  FADD.FTZ R189, -R2.reuse, R89 ;  /* 0x0000005902bd7221 */ /* 0x040fe20000010100 */
[----:B------:R-:W-:Y:S01]  /*37d0*/  FADD.FTZ R77, -R2, R93 ;  /* 0x0000005d024d7221 */ /* 0x000fe20000010100 */
[----:B------:R-:W-:-:S04]  /*37e0*/  FFMA.FTZ R0, R0, R0, RZ ;  /* 0x0000000000007223 */ /* 0x000fc800000100ff */
[----:B------:R-:W-:Y:S01]  /*37f0*/  FFMA.FTZ R0, R3, R3, R0 ;  /* 0x0000000303007223 */ /* 0x000fe20000010000 */
[----:B------:R-:W-:-:S03]  /*3800*/  FADD.FTZ R3, -R2, R90 ;  /* 0x0000005a02037221 */ /* 0x000fc60000010100 */
[----:B------:R-:W-:-:S04]  /*3810*/  FFMA.FTZ R0, R189, R189, R0 ;  /* 0x000000bdbd007223 */ /* 0x000fc80000010000 */
[----:B------:R-:W-:Y:S01]  /*3820*/  FFMA.FTZ R0, R3, R3, R0 ;  /* 0x0000000303007223 */ /* 0x000fe20000010000 */
[----:B------:R-:W-:-:S03]  /*3830*/  FADD.FTZ R3, -R2, R86 ;  /* 0x0000005602037221 */ /* 0x000fc60000010100 */
        /* <DEDUP_REMOVED lines=52> */
[----:B------:R-:W-:-:S04]  /*3b80*/  FFMA.FTZ R0, R77, R77, R0 ;  /* 0x0000004d4d007223 */ /* 0x000fc80000010000 */
[----:B------:R-:W-:-:S05]  /*3b90*/  FFMA.FTZ R3, R3, R3, R0 ;  /* 0x0000000303037223 */ /* 0x000fca0000010000 */
[----:B------:R-:W0:Y:S02]  /*3ba0*/  SHFL.BFLY PT, R0, R3, 0x1, 0x1f ;  /* 0x0c201f0003007f89 */ /* 0x000e2400000e0000 */
[----:B0-----:R-:W-:Y:S02]  /*3bb0*/  FADD.FTZ R180, R3, R0 ;  /* 0x0000000003b47221 */ /* 0x001fe40000010000 */
[----:B------:R-:W0:Y:S03]  /*3bc0*/  S2R R0, SR_TID.X ;  /* 0x0000000000007919 */ /* 0x000e260000002100 */
[----:B------:R-:W1:Y:S02]  /*3bd0*/  SHFL.BFLY PT, R77, R180, 0x2, 0x1f ;  /* 0x0c401f00b44d7f89 */ /* 0x000e6400000e0000 */
[----:B-1----:R-:W-:Y:S01]  /*3be0*/  FADD.FTZ R182, R180, R77 ;  /* 0x0000004db4b67221 */ /* 0x002fe20000010000 */
[----:B0-----:R-:W-:-:S04]  /*3bf0*/  LOP3.LUT P2, RZ, R0, 0x1f, RZ, 0xc0, !PT ;  /* 0x0000001f00ff7812 */ /* 0x001fc8000784c0ff */
[----:B------:R-:W0:Y:S02]  /*3c00*/  SHFL.BFLY PT, R77, R182, 0x4, 0x1f ;  /* 0x0c801f00b64d7f89 */ /* 0x000e2400000e0000 */
[----:B0-----:R-:W-:Y:S02]  /*3c10*/  FADD.FTZ R184, R182, R77 ;  /* 0x0000004db6b87221 */ /* 0x001fe40000010000 */
[----:B------:R-:W0:Y:S03]  /*3c20*/  @P0 LDC.64 R76, c[0x0][0x3a8] ;  /* 0x0000ea00ff4c0b82 */ /* 0x000e260000000a00 */
[----:B------:R-:W1:Y:S01]  /*3c30*/  SHFL.BFLY PT, R187, R184, 0x8, 0x1f ;  /* 0x0d001f00b8bb7f89 */ /* 0x000e6200000e0000 */
[----:B0-----:R-:W-:-:S04]  /*3c40*/  @P0 IMAD.WIDE.U32 R76, R91, 0x10, R76 ;  /* 0x000000105b4c0825 */ /* 0x001fc800078e004c */
[----:B-1----:R-:W-:Y:S01]  /*3c50*/  FADD.FTZ R187, R184, R187 ;  /* 0x000000bbb8bb7221 */ /* 0x002fe20000010000 */
[----:B------:R-:W-:Y:S04]  /*3c60*/  @P0 STG.E.128 desc[UR6][R76.64], R72 ;  /* 0x000000484c000986 */ /* 0x000fe8000c101d06 */
        /* <DEDUP_REMOVED lines=10> */
.L_x_64:
[----:B------:R-:W-:Y:S05]  /*3d10*/  BSYNC.RECONVERGENT B0 ;  /* 0x0000000000007941 */ /* 0x000fea0003800200 */
.L_x_63:
[----:B0-----:R-:W-:Y:S01]  /*3d20*/  LOP3.LUT R2, R0, 0x1f, RZ, 0xc0, !PT ;  /* 0x0000001f00027812 */ /* 0x001fe200078ec0ff */
[----:B------:R-:W-:Y:S01]  /*3d30*/  BAR.SYNC.DEFER_BLOCKING 0x0 ;  /* 0x0000000000007b1d */ /* 0x000fe20000010000 */
[----:B------:R-:W-:Y:S02]  /*3d40*/  HFMA2 R76, -RZ, RZ, 0, 0 ;  /* 0x00000000ff4c7431 */ /* 0x000fe400000001ff */
[----:B------:R-:W-:Y:S02]  /*3d50*/  ISETP.GT.U32.AND P2, PT, R2, 0x3, PT ;  /* 0x000000030200780c */ /* 0x000fe40003f44070 */
[----:B------:R-:W-:Y:S01]  /*3d60*/  CS2R R2, SRZ ;  /* 0x0000000000027805 */ /* 0x000fe2000001ff00 */
[----:B------:R-:W-:Y:S10]  /*3d70*/  BSSY.RECONVERGENT B0, `(.L_x_65) ;  /* 0x000000a000007945 */ /* 0x000ff40003800200 */
[----:B------:R-:W-:Y:S05]  /*3d80*/  @P2 BRA `(.L_x_66) ;  /* 0x0000000000202947 */ /* 0x000fea0003800000 */
[----:B------:R-:W0:Y:S01]  /*3d90*/  S2UR UR5, SR_CgaCtaId ;  /* 0x00000000000579c3 */ /* 0x000e220000008800 */
[----:B------:R-:W-:Y:S01]  /*3da0*/  UMOV UR4, 0x400 ;  /* 0x0000040000047882 */ /* 0x000fe20000000000 */
[----:B------:R-:W-:Y:S01]  /*3db0*/  SHF.L.U32 R2, R0, 0x3, RZ ;  /* 0x0000000300027819 */ /* 0x000fe200000006ff */
[----:B------:R-:W-:-:S03]  /*3dc0*/  IMAD.MOV.U32 R76, RZ, RZ, 0x400 ;  /* 0x00000400ff4c7424 */ /* 0x000fc600078e00ff */
[----:B------:R-:W-:Y:S01]  /*3dd0*/  LOP3.LUT R2, R2, 0xf8, RZ, 0xc0, !PT ;  /* 0x000000f802027812 */ /* 0x000fe200078ec0ff */
[----:B0-----:R-:W-:-:S04]  /*3de0*/  ULEA UR4, UR5, UR4, 0x18 ;  /* 0x0000000405047291 */ /* 0x001fc8000f8ec0ff */
[----:B------:R-:W-:-:S09]  /*3df0*/  @UP1 UIADD3 UR4, UPT, UPT, UR4, 0x20, URZ ;  /* 0x0000002004041890 */ /* 0x000fd2000fffe0ff */
[----:B------:R-:W0:Y:S03]  /*3e00*/  LDS.64 R2, [R2+UR4] ;  /* 0x0000000402027984 */ /* 0x000e260008000a00 */
.L_x_66:
[----:B------:R-:W-:Y:S05]  /*3e10*/  BSYNC.RECONVERGENT B0 ;  /* 0x0000000000007941 */ /* 0x000fea0003800200 */
.L_x_65:
[----:B------:R-:W1:Y:S01]  /*3e20*/  SHFL.DOWN PT, R77, R76, 0x2, 0x1f ;  /* 0x08401f004c4d7f89 */ /* 0x000e6200000e0000 */
[----:B------:R-:W-:Y:S01]  /*3e30*/  ISETP.NE.AND P2, PT, R0, RZ, PT ;  /* 0x000000ff0000720c */ /* 0x000fe20003f45270 */
[----:B------:R-:W-:Y:S01]  /*3e40*/  IMAD.U32 R217, R10, 0x10000, RZ ;  /* 0x000100000ad97824 */ /* 0x000fe200078e00ff */
[----:B------:R-:W-:Y:S01]  /*3e50*/  ISETP.NE.AND P3, PT, RZ, UR9, PT ;  /* 0x00000009ff007c0c */ /* 0x000fe2000bf65270 */
[----:B0-----:R-:W0:Y:S01]  /*3e60*/  SHFL.DOWN PT, R187, R2, 0x2, 0x1f ;  /* 0x08401f0002bb7f89 */ /* 0x001e2200000e0000 */
[----:B------:R-:W-:Y:S01]  /*3e70*/  SHF.L.U32 R213, R23, 0x10, RZ ;  /* 0x0000001017d57819 */ /* 0x000fe200000006ff */
[----:B------:R-:W-:Y:S01]  /*3e80*/  IMAD.U32 R197, R148, 0x10000, RZ ;  /* 0x0001000094c57824 */ /* 0x000fe200078e00ff */
[----:B------:R-:W-:Y:S01]  /*3e90*/  SHF.L.U32 R215, R9, 0x10, RZ ;  /* 0x0000001009d77819 */ /* 0x000fe200000006ff */
[----:B------:R-:W2:Y:S01]  /*3ea0*/  SHFL.DOWN PT, R180, R3, 0x2, 0x1f ;  /* 0x08401f0003b47f89 */ /* 0x000ea200000e0000 */
[----:B------:R-:W-:Y:S01]  /*3eb0*/  SHF.L.U32 R220, R154, 0x10, RZ ;  /* 0x000000109adc7819 */ /* 0x000fe200000006ff */
[----:B------:R-:W-:Y:S01]  /*3ec0*/  IMAD.U32 R207, R134, 0x10000, RZ ;  /* 0x0001000086cf7824 */ /* 0x000fe200078e00ff */
[----:B------:R-:W-:Y:S01]  /*3ed0*/  SHF.L.U32 R219, R11, 0x10, RZ ;  /* 0x000000100bdb7819 */ /* 0x000fe200000006ff */
[----:B------:R-:W-:Y:S01]  /*3ee0*/  IMAD.U32 R223, R19, 0x10000, RZ ;  /* 0x0001000013df7824 */ /* 0x000fe200078e00ff */
[----:B------:R-:W-:Y:S01]  /*3ef0*/  SHF.L.U32 R205, R144, 0x10, RZ ;  /* 0x0000001090cd7819 */ /* 0x000fe200000006ff */
[----:B------:R-:W-:Y:S01]  /*3f00*/  UPLOP3.LUT UP1, UPT, UPT, UPT, UP1, 0x40, 0x4 ;  /* 0x000000000004789c */ /* 0x000fe20003f2e810 */
[----:B------:R-:W-:-:S02]  /*3f10*/  SHF.L.U32 R209, R130, 0x10, RZ ;  /* 0x0000001082d17819 */ /* 0x000fc400000006ff */
[----:B------:R-:W-:Y:S02]  /*3f20*/  SHF.L.U32 R201, R128, 0x10, RZ ;  /* 0x0000001080c97819 */ /* 0x000fe400000006ff */
[----:B------:R-:W-:Y:S02]  /*3f30*/  SHF.L.U32 R221, R116, 0x10, RZ ;  /* 0x0000001074dd7819 */ /* 0x000fe400000006ff */
[----:B------:R-:W-:Y:S02]  /*3f40*/  SHF.L.U32 R203, R18, 0x10, RZ ;  /* 0x0000001012cb7819 */ /* 0x000fe400000006ff */
[----:B------:R-:W-:Y:S02]  /*3f50*/  SHF.L.U32 R211, R38, 0x10, RZ ;  /* 0x0000001026d37819 */ /* 0x000fe400000006ff */
[----:B-1----:R-:W-:Y:S02]  /*3f60*/  IADD3 R182, PT, PT, R77, R76, RZ ;  /* 0x0000004c4db67210 */ /* 0x002fe40007ffe0ff */
[----:B------:R-:W-:-:S02]  /*3f70*/  I2FP.F32.S32 R188, R77 ;  /* 0x0000004d00bc7245 */ /* 0x000fc40000201400 */
[----:B------:R-:W-:Y:S01]  /*3f80*/  I2FP.F32.S32 R184, R182 ;  /* 0x000000b600b87245 */ /* 0x000fe20000201400 */
[----:B------:R-:W1:Y:S01]  /*3f90*/  SHFL.DOWN PT, R191, R182, 0x1, 0x1f ;  /* 0x08201f00b6bf7f89 */ /* 0x000e6200000e0000 */
[----:B------:R-:W-:Y:S01]  /*3fa0*/  I2FP.F32.U32 R77, R76 ;  /* 0x0000004c004d7245 */ /* 0x000fe20000201000 */
[C---:B0-----:R-:W-:Y:S01]  /*3fb0*/  FMUL.FTZ R190, R187.reuse, R188 ;  /* 0x000000bcbbbe7220 */ /* 0x041fe20000410000 */
[----:B------:R-:W0:Y:S01]  /*3fc0*/  MUFU.RCP R186, R184 ;  /* 0x000000b800ba7308 */ /* 0x000e220000001000 */
[----:B------:R-:W-:Y:S01]  /*3fd0*/  FADD.FTZ R187, -R187, R2 ;  /* 0x00000002bbbb7221 */ /* 0x000fe20000010100 */
[----:B--2---:R-:W-:Y:S01]  /*3fe0*/  FADD.FTZ R3, R180, R3 ;  /* 0x00000003b4037221 */ /* 0x004fe20000010000 */
[----:B------:R-:W-:Y:S01]  /*3ff0*/  FFMA.FTZ R189, R77, R2, R190 ;  /* 0x000000024dbd7223 */ /* 0x000fe200000100be */
[----:B------:R-:W2:Y:S01]  /*4000*/  LDC R180, c[0x0][0x448] ;  /* 0x00011200ffb47b82 */ /* 0x000ea20000000800 */
[----:B------:R-:W-:Y:S01]  /*4010*/  FMUL.FTZ R187, R187, R187 ;  /* 0x000000bbbbbb7220 */ /* 0x000fe20000410000 */
[----:B------:R-:W-:-:S03]  /*4020*/  SHF.L.U32 R225, R39, 0x10, RZ ;  /* 0x0000001027e17819 */ /* 0x000fc600000006ff */
[----:B------:R-:W-:-:S04]  /*4030*/  FMUL.FTZ R187, R187, R77 ;  /* 0x0000004dbbbb7220 */ /* 0x000fc80000410000 */
[----:B------:R-:W-:Y:S01]  /*4040*/  FMUL.FTZ R187, R187, R188 ;  /* 0x000000bcbbbb7220 */ /* 0x000fe20000410000 */
[----:B0-----:R-:W-:-:S03]  /*4050*/  FMUL.FTZ R189, R186, R189 ;  /* 0x000000bdbabd7220 */ /* 0x001fc60000410000 */
[----:B------:R-:W-:Y:S01]  /*4060*/  FFMA.FTZ R3, R186, R187, R3 ;  /* 0x000000bbba037223 */ /* 0x000fe20000010003 */
[-C--:B-1----:R-:W-:Y:S01]  /*4070*/  IADD3 R182, PT, PT, R182, R191.reuse, RZ ;  /* 0x000000bfb6b67210 */ /* 0x082fe20007ffe0ff */
[----:B------:R-:W0:Y:S01]  /*4080*/  SHFL.DOWN PT, R2, R189, 0x1, 0x1f ;  /* 0x08201f00bd027f89 */ /* 0x000e2200000e0000 */
[----:B------:R-:W-:Y:S02]  /*4090*/  I2FP.F32.S32 R191, R191 ;  /* 0x000000bf00bf7245 */ /* 0x000fe40000201400 */
[----:B------:R-:W-:Y:S01]  /*40a0*/  I2FP.F32.S32 R182, R182 ;  /* 0x000000b600b67245 */ /* 0x000fe20000201400 */
[----:B------:R-:W1:Y:S05]  /*40b0*/  SHFL.DOWN PT, R76, R3, 0x1, 0x1f ;  /* 0x08201f00034c7f89 */ /* 0x000e6a00000e0000 */
[----:B------:R-:W3:Y:S01]  /*40c0*/  MUFU.RCP R182, R182 ;  /* 0x000000b600b67308 */ /* 0x000ee20000001000 */
[----:B0-----:R-:W-:Y:S01]  /*40d0*/  FADD.FTZ R77, R189, -R2 ;  /* 0x80000002bd4d7221 */ /* 0x001fe20000010000 */
[----:B------:R-:W-:-:S03]  /*40e0*/  FMUL.FTZ R187, R2, R191 ;  /* 0x000000bf02bb7220 */ /* 0x000fc60000410000 */
[----:B------:R-:W-:Y:S01]  /*40f0*/  FMUL.FTZ R77, R77, R77 ;  /* 0x0000004d4d4d7220 */ /* 0x000fe20000410000 */
[----:B------:R-:W-:-:S03]  /*4100*/  FFMA.FTZ R187, R184, R189, R187 ;  /* 0x000000bdb8bb7223 */ /* 0x000fc600000100bb */
[----:B------:R-:W-:Y:S01]  /*4110*/  FMUL.FTZ R184, R184, R77 ;  /* 0x0000004db8b87220 */ /* 0x000fe20000410000 */
[----:B---3--:R-:W-:Y:S01]  /*4120*/  FMUL.FTZ R187, R182, R187 ;  /* 0x000000bbb6bb7220 */ /* 0x008fe20000410000 */
[----:B-1----:R-:W-:Y:S02]  /*4130*/  FADD.FTZ R77, R3, R76 ;  /* 0x0000004c034d7221 */ /* 0x002fe40000010000 */
[----:B------:R-:W-:Y:S01]  /*4140*/  FMUL.FTZ R184, R184, R191 ;  /* 0x000000bfb8b87220 */ /* 0x000fe20000410000 */
[----:B------:R-:W0:Y:S01]  /*4150*/  @!P2 LDC.64 R2, c[0x0][0x3c0] ;  /* 0x0000f000ff02ab82 */ /* 0x000e220000000a00 */
[----:B------:R1:W3:Y:S02]  /*4160*/  SHFL.IDX PT, R193, R187, RZ, 0x1f ;  /* 0x00001fffbbc17589 */ /* 0x0002e400000e0000 */
[----:B------:R-:W-:-:S06]  /*4170*/  FFMA.FTZ R77, R182, R184, R77 ;  /* 0x000000b8b64d7223 */ /* 0x000fcc000001004d */
[----:B------:R-:W2:Y:S01]  /*4180*/  SHFL.IDX PT, R77, R77, RZ, 0x1f ;  /* 0x00001fff4d4d7589 */ /* 0x000ea200000e0000 */
[----:B-1----:R-:W-:Y:S02]  /*4190*/  IMAD.U32 R187, R108, 0x10000, RZ ;  /* 0x000100006cbb7824 */ /* 0x002fe400078e00ff */
[----:B0-----:R-:W-:-:S04]  /*41a0*/  @!P2 IMAD.WIDE R2, R104, 0x4, R2 ;  /* 0x000000046802a825 */ /* 0x001fc800078e0202 */
[C---:B---3--:R-:W-:Y:S01]  /*41b0*/  FMUL.FTZ R76, R193.reuse, R193 ;  /* 0x000000c1c14c7220 */ /* 0x048fe20000410000 */
[----:B------:R-:W-:Y:S01]  /*41c0*/  FSEL R191, R193, RZ, !P3 ;  /* 0x000000ffc1bf7208 */ /* 0x000fe20005800000 */
[----:B------:R0:W-:Y:S03]  /*41d0*/  @!P2 STG.E desc[UR6][R2.64], R193 ;  /* 0x000000c10200a986 */ /* 0x0001e6000c101906 */
[----:B------:R-:W-:Y:S01]  /*41e0*/  FSEL R189, R76, RZ, P3 ;  /* 0x000000ff4cbd7208 */ /* 0x000fe20001800000 */
[C---:B------:R-:W-:Y:S01]  /*41f0*/  FADD.FTZ R208, -R191.reuse, R92 ;  /* 0x0000005cbfd07221 */ /* 0x040fe20000010100 */
[----:B------:R-:W-:Y:S01]  /*4200*/  FADD.FTZ R206, -R191, R87 ;  /* 0x00000057bfce7221 */ /* 0x000fe20000010100 */
[----:B--2---:R-:W-:Y:S01]  /*4210*/  FFMA.FTZ R76, R77, UR10, R180 ;  /* 0x0000000a4d4c7c23 */ /* 0x004fe200080100b4 */
[C---:B------:R-:W-:Y:S01]  /*4220*/  FADD.FTZ R210, -R191.reuse, R89 ;  /* 0x00000059bfd27221 */ /* 0x040fe20000010100 */
[C---:B------:R-:W-:Y:S01]  /*4230*/  FADD.FTZ R186, -R191.reuse, R98 ;  /* 0x00000062bfba7221 */ /* 0x040fe20000010100 */
[C---:B------:R-:W-:Y:S01]  /*4240*/  FADD.FTZ R98, -R191.reuse, R81 ;  /* 0x00000051bf627221 */ /* 0x040fe20000010100 */
[----:B------:R-:W-:Y:S01]  /*4250*/  FADD.FTZ R76, R76, R189 ;  /* 0x000000bd4c4c7221 */ /* 0x000fe20000010000 */
[C---:B------:R-:W-:Y:S01]  /*4260*/  FADD.FTZ R92, -R191.reuse, R85 ;  /* 0x00000055bf5c7221 */ /* 0x040fe20000010100 */
[C---:B------:R-:W-:Y:S01]  /*4270*/  FADD.FTZ R216, -R191.reuse, R86 ;  /* 0x00000056bfd87221 */ /* 0x040fe20000010100 */
[----:B------:R-:W-:Y:S01]  /*4280*/  FADD.FTZ R194, -R191, R96 ;  /* 0x00000060bfc27221 */ /* 0x000fe20000010100 */
[----:B------:R1:W2:Y:S01]  /*4290*/  MUFU.RSQ R195, R76 ;  /* 0x0000004c00c37308 */ /* 0x0002a20000001400 */
[----:B------:R-:W-:Y:S01]  /*42a0*/  SHF.L.U32 R81, R20, 0x10, RZ ;  /* 0x0000001014517819 */ /* 0x000fe200000006ff */
[----:B------:R-:W-:Y:S01]  /*42b0*/  IMAD.U32 R85, R172, 0x10000, RZ ;  /* 0x00010000ac557824 */ /* 0x000fe200078e00ff */
[----:B------:R-:W-:Y:S01]  /*42c0*/  SHF.L.U32 R87, R109, 0x10, RZ ;  /* 0x000000106d577819 */ /* 0x000fe200000006ff */
[C---:B------:R-:W-:Y:S01]  /*42d0*/  FADD.FTZ R96, -R191.reuse, R83 ;  /* 0x00000053bf607221 */ /* 0x040fe20000010100 */
[----:B------:R-:W-:Y:S01]  /*42e0*/  FADD.FTZ R86, -R191, R79 ;  /* 0x0000004fbf567221 */ /* 0x000fe20000010100 */
[----:B------:R-:W-:Y:S01]  /*42f0*/  IMAD.U32 R77, R64, 0x10000, RZ ;  /* 0x00010000404d7824 */ /* 0x000fe200078e00ff */
[----:B------:R-:W-:Y:S01]  /*4300*/  SHF.L.U32 R79, R174, 0x10, RZ ;  /* 0x00000010ae4f7819 */ /* 0x000fe200000006ff */
[----:B------:R-:W-:Y:S01]  /*4310*/  IMAD.U32 R89, R49, 0x10000, RZ ;  /* 0x0001000031597824 */ /* 0x000fe200078e00ff */
[----:B-1----:R-:W-:Y:S01]  /*4320*/  SHF.L.U32 R76, R171, 0x10, RZ ;  /* 0x00000010ab4c7819 */ /* 0x002fe200000006ff */
[----:B------:R-:W-:Y:S01]  /*4330*/  FADD.FTZ R212, -R191, R90 ;  /* 0x0000005abfd47221 */ /* 0x000fe20000010100 */
[----:B------:R-:W-:Y:S01]  /*4340*/  SHF.L.U32 R83, R173, 0x10, RZ ;  /* 0x00000010ad537819 */ /* 0x000fe200000006ff */
[C---:B------:R-:W-:Y:S01]  /*4350*/  FADD.FTZ R214, -R191.reuse, R93 ;  /* 0x0000005dbfd67221 */ /* 0x040fe20000010100 */
[C---:B------:R-:W-:Y:S01]  /*4360*/  FADD.FTZ R202, -R191.reuse, R97 ;  /* 0x00000061bfca7221 */ /* 0x040fe20000010100 */
[----:B------:R-:W-:Y:S01]  /*4370*/  FADD.FTZ R90, -R191, R100 ;  /* 0x00000064bf5a7221 */ /* 0x000fe20000010100 */
[----:B0-----:R-:W-:Y:S01]  /*4380*/  SHF.L.U32 R3, R65, 0x10, RZ ;  /* 0x0000001041037819 */ /* 0x001fe200000006ff */
[----:B------:R-:W-:Y:S01]  /*4390*/  IMAD.U32 R100, R167, 0x10000, RZ ;  /* 0x00010000a7647824 */ /* 0x000fe200078e00ff */
[----:B------:R-:W-:Y:S01]  /*43a0*/  SHF.L.U32 R93, R110, 0x10, RZ ;  /* 0x000000106e5d7819 */ /* 0x000fe200000006ff */
[C---:B--2---:R-:W-:Y:S01]  /*43b0*/  FMUL.FTZ R208, R195.reuse, R208 ;  /* 0x000000d0c3d07220 */ /* 0x044fe20000410000 */
[C---:B------:R-:W-:Y:S01]  /*43c0*/  FMUL.FTZ R206, R195.reuse, R206 ;  /* 0x000000cec3ce7220 */ /* 0x040fe20000410000 */
[C---:B------:R-:W-:Y:S01]  /*43d0*/  FMUL.FTZ R210, R195.reuse, R210 ;  /* 0x000000d2c3d27220 */ /* 0x040fe20000410000 */
[----:B------:R-:W-:Y:S01]  /*43e0*/  FMUL.FTZ R212, R195, R212 ;  /* 0x000000d4c3d47220 */ /* 0x000fe20000410000 */
[----:B------:R-:W-:Y:S01]  /*43f0*/  FFMA.FTZ R76, R208, R85, R76 ;  /* 0x00000055d04c7223 */ /* 0x000fe2000001004c */
[----:B------:R-:W-:Y:S01]  /*4400*/  FFMA.FTZ R81, R206, R81, R77 ;  /* 0x00000051ce517223 */ /* 0x000fe2000001004d */
[----:B------:R-:W-:Y:S01]  /*4410*/  FFMA.FTZ R85, R210, R87, R89 ;  /* 0x00000057d2557223 */ /* 0x000fe20000010059 */
[----:B------:R-:W-:Y:S01]  /*4420*/  SHF.L.U32 R77, R21, 0x10, RZ ;  /* 0x00000010154d7819 */ /* 0x000fe200000006ff */
[----:B------:R-:W-:Y:S01]  /*4430*/  FFMA.FTZ R79, R208, R79, R83 ;  /* 0x0000004fd04f7223 */ /* 0x000fe20000010053 */
[----:B------:R-:W-:Y:S01]  /*4440*/  SHF.L.U32 R89, R168, 0x10, RZ ;  /* 0x00000010a8597819 */ /* 0x000fe200000006ff */
[----:B------:R-:W-:Y:S01]  /*4450*/  IMAD.U32 R83, R170, 0x10000, RZ ;  /* 0x00010000aa537824 */ /* 0x000fe200078e00ff */
[----:B------:R-:W-:Y:S01]  /*4460*/  SHF.L.U32 R87, R169, 0x10, RZ ;  /* 0x00000010a9577819 */ /* 0x000fe200000006ff */
[----:B------:R-:W-:Y:S01]  /*4470*/  FMUL.FTZ R214, R195, R214 ;  /* 0x000000d6c3d67220 */ /* 0x000fe20000410000 */
[----:B------:R-:W-:Y:S01]  /*4480*/  SHF.L.U32 R97, R50, 0x10, RZ ;  /* 0x0000001032617819 */ /* 0x000fe200000006ff */
[----:B------:R-:W-:Y:S01]  /*4490*/  FFMA.FTZ R77, R210, R77, R3 ;  /* 0x0000004dd24d7223 */ /* 0x000fe20000010003 */
[C---:B------:R-:W-:Y:S01]  /*44a0*/  FFMA.FTZ R100, R212.reuse, R89, R100 ;  /* 0x00000059d4647223 */ /* 0x040fe20000010064 */
[C---:B------:R-:W-:Y:S01]  /*44b0*/  FADD.FTZ R218, -R191.reuse, R88 ;  /* 0x00000058bfda7221 */ /* 0x040fe20000010100 */
[----:B------:R-:W-:Y:S01]  /*44c0*/  FFMA.FTZ R210, R212, R83, R87 ;  /* 0x00000053d4d27223 */ /* 0x000fe20000010057 */
[----:B------:R-:W-:Y:S01]  /*44d0*/  FFMA.FTZ R89, R214, R93, R97 ;  /* 0x0000005dd6597223 */ /* 0x000fe20000010061 */
[----:B------:R-:W-:Y:S01]  /*44e0*/  SHF.L.U32 R3, R66, 0x10, RZ ;  /* 0x0000001042037819 */ /* 0x000fe200000006ff */
[----:B------:R-:W-:Y:S01]  /*44f0*/  IMAD.U32 R83, R22, 0x10000, RZ ;  /* 0x0001000016537824 */ /* 0x000fe200078e00ff */
[----:B------:R-:W-:Y:S01]  /*4500*/  SHF.L.U32 R87, R166, 0x10, RZ ;  /* 0x00000010a6577819 */ /* 0x000fe200000006ff */
[----:B------:R-:W-:Y:S01]  /*4510*/  FADD.FTZ R200, -R191, R107 ;  /* 0x0000006bbfc87221 */ /* 0x000fe20000010100 */
[----:B------:R-:W-:Y:S01]  /*4520*/  SHF.L.U32 R97, R164, 0x10, RZ ;  /* 0x00000010a4617819 */ /* 0x000fe200000006ff */
[----:B------:R-:W-:Y:S01]  /*4530*/  IMAD.U32 R93, R165, 0x10000, RZ ;  /* 0x00010000a55d7824 */ /* 0x000fe200078e00ff */
[----:B------:R-:W-:Y:S01]  /*4540*/  SHF.L.U32 R212, R163, 0x10, RZ ;  /* 0x00000010a3d47819 */ /* 0x000fe200000006ff */
[----:B------:R-:W-:Y:S01]  /*4550*/  FMUL.FTZ R216, R195, R216 ;  /* 0x000000d8c3d87220 */ /* 0x000fe20000410000 */
[----:B------:R-:W-:Y:S01]  /*4560*/  FADD.FTZ R198, -R191, R103 ;  /* 0x00000067bfc67221 */ /* 0x000fe20000010100 */
[----:B------:R-:W-:Y:S01]  /*4570*/  SHF.L.U32 R107, R51, 0x10, RZ ;  /* 0x00000010336b7819 */ /* 0x000fe200000006ff */
[----:B------:R-:W-:-:S02]  /*4580*/  IMAD.U32 R103, R111, 0x10000, RZ ;  /* 0x000100006f677824 */ /* 0x000fc400078e00ff */
[----:B------:R-:W-:Y:S01]  /*4590*/  FMUL.FTZ R218, R195, R218 ;  /* 0x000000dac3da7220 */ /* 0x000fe20000410000 */
[----:B------:R-:W-:Y:S01]  /*45a0*/  FFMA.FTZ R83, R214, R83, R3 ;  /* 0x00000053d6537223 */ /* 0x000fe20000010003 */
[----:B------:R-:W-:Y:S01]  /*45b0*/  FADD.FTZ R204, -R191, R175 ;  /* 0x000000afbfcc7221 */ /* 0x000fe20000010100 */
[C---:B------:R-:W-:Y:S01]  /*45c0*/  FFMA.FTZ R214, R216.reuse, R87, R93 ;  /* 0x00000057d8d67223 */ /* 0x040fe2000001005d */
[----:B------:R-:W-:Y:S01]  /*45d0*/  FFMA.FTZ R212, R216, R97, R212 ;  /* 0x00000061d8d47223 */ /* 0x000fe200000100d4 */
[----:B------:R-:W-:Y:S01]  /*45e0*/  IMAD.U32 R3, R67, 0x10000, RZ ;  /* 0x0001000043037824 */ /* 0x000fe200078e00ff */
[----:B------:R-:W-:Y:S01]  /*45f0*/  SHF.L.U32 R93, R162, 0x10, RZ ;  /* 0x00000010a25d7819 */ /* 0x000fe200000006ff */
[----:B------:R-:W-:Y:S01]  /*4600*/  FFMA.FTZ R87, R218, R103, R107 ;  /* 0x00000067da577223 */ /* 0x000fe2000001006b */
[----:B------:R-:W-:Y:S01]  /*4610*/  SHF.L.U32 R97, R161, 0x10, RZ ;  /* 0x00000010a1617819 */ /* 0x000fe200000006ff */
[----:B------:R-:W-:Y:S01]  /*4620*/  FMUL.FTZ R202, R195, R202 ;  /* 0x000000cac3ca7220 */ /* 0x000fe20000410000 */
[----:B------:R-:W-:Y:S01]  /*4630*/  SHF.L.U32 R216, R159, 0x10, RZ ;  /* 0x000000109fd87819 */ /* 0x000fe200000006ff */
[----:B------:R-:W-:Y:S01]  /*4640*/  IMAD.U32 R103, R160, 0x10000, RZ ;  /* 0x00010000a0677824 */ /* 0x000fe200078e00ff */
[----:B------:R-:W-:Y:S01]  /*4650*/  SHF.L.U32 R107, R8, 0x10, RZ ;  /* 0x00000010086b7819 */ /* 0x000fe200000006ff */
[----:B------:R-:W-:-:S02]  /*4660*/  IMAD.U32 R175, R44, 0x10000, RZ ;  /* 0x000100002caf7824 */ /* 0x000fc400078e00ff */
[----:B------:R-:W-:Y:S01]  /*4670*/  FMUL.FTZ R204, R195, R204 ;  /* 0x000000ccc3cc7220 */ /* 0x000fe20000410000 */
[----:B------:R-:W-:Y:S01]  /*4680*/  FFMA.FTZ R213, R218, R213, R3 ;  /* 0x000000d5dad57223 */ /* 0x000fe20000010003 */
[C---:B------:R-:W-:Y:S01]  /*4690*/  FADD.FTZ R182, -R191.reuse, R176 ;  /* 0x000000b0bfb67221 */ /* 0x040fe20000010100 */
[C---:B------:R-:W-:Y:S01]  /*46a0*/  FADD.FTZ R88, -R191.reuse, R82 ;  /* 0x00000052bf587221 */ /* 0x040fe20000010100 */
[----:B------:R-:W-:Y:S01]  /*46b0*/  FFMA.FTZ R218, R202, R93, R97 ;  /* 0x0000005dcada7223 */ /* 0x000fe20000010061 */
[C---:B------:R-:W-:Y:S01]  /*46c0*/  FADD.FTZ R176, -R191.reuse, R106 ;  /* 0x0000006abfb07221 */ /* 0x040fe20000010100 */
[----:B------:R-:W-:Y:S01]  /*46d0*/  FADD.FTZ R82, -R191, R80 ;  /* 0x00000050bf527221 */ /* 0x000fe20000010100 */
[----:B------:R-:W-:Y:S01]  /*46e0*/  SHF.L.U32 R3, R24, 0x10, RZ ;  /* 0x0000001018037819 */ /* 0x000fe200000006ff */
[----:B------:R-:W-:Y:S01]  /*46f0*/  FFMA.FTZ R216, R202, R103, R216 ;  /* 0x00000067cad87223 */ /* 0x000fe200000100d8 */
[----:B------:R-:W-:Y:S01]  /*4700*/  SHF.L.U32 R93, R60, 0x10, RZ ;  /* 0x000000103c5d7819 */ /* 0x000fe200000006ff */
[----:B------:R-:W-:Y:S01]  /*4710*/  FFMA.FTZ R80, R204, R107, R175 ;  /* 0x0000006bcc507223 */ /* 0x000fe200000100af */
[----:B------:R-:W-:Y:S01]  /*4720*/  SHF.L.U32 R106, R157, 0x10, RZ ;  /* 0x000000109d6a7819 */ /* 0x000fe200000006ff */
[----:B------:R-:W-:Y:S01]  /*4730*/  IMAD.U32 R2, R158, 0x10000, RZ ;  /* 0x000100009e027824 */ /* 0x000fe200078e00ff */
[----:B------:R-:W-:Y:S01]  /*4740*/  SHF.L.U32 R202, R156, 0x10, RZ ;  /* 0x000000109cca7819 */ /* 0x000fe200000006ff */
[----:B------:R-:W-:Y:S01]  /*4750*/  FMUL.FTZ R107, R195, R90 ;  /* 0x0000005ac36b7220 */ /* 0x000fe20000410000 */
[----:B------:R-:W-:Y:S01]  /*4760*/  IMAD.U32 R97, R155, 0x10000, RZ ;  /* 0x000100009b617824 */ /* 0x000fe200078e00ff */
[----:B------:R-:W-:Y:S01]  /*4770*/  SHF.L.U32 R189, R48, 0x10, RZ ;  /* 0x0000001030bd7819 */ /* 0x000fe200000006ff */
[----:B------:R-:W-:Y:S01]  /*4780*/  FMUL.FTZ R200, R195, R200 ;  /* 0x000000c8c3c87220 */ /* 0x000fe20000410000 */
[----:B------:R-:W-:Y:S01]  /*4790*/  SHF.L.U32 R103, R45, 0x10, RZ ;  /* 0x000000102d677819 */ /* 0x000fe200000006ff */
[----:B------:R-:W-:Y:S01]  /*47a0*/  FFMA.FTZ R90, R204, R3, R93 ;  /* 0x00000003cc5a7223 */ /* 0x000fe2000001005d */
[----:B------:R-:W-:Y:S01]  /*47b0*/  FFMA.FTZ R93, R107, R2, R106 ;  /* 0x000000026b5d7223 */ /* 0x000fe2000001006a */
[----:B------:R-:W-:Y:S01]  /*47c0*/  FADD.FTZ R190, -R191, R94 ;  /* 0x0000005ebfbe7221 */ /* 0x000fe20000010100 */
[----:B------:R-:W-:Y:S01]  /*47d0*/  FFMA.FTZ R107, R107, R202, R97 ;  /* 0x000000ca6b6b7223 */ /* 0x000fe20000010061 */
[----:B------:R-:W-:Y:S01]  /*47e0*/  FADD.FTZ R94, -R191, R84 ;  /* 0x00000054bf5e7221 */ /* 0x000fe20000010100 */
[----:B------:R-:W-:Y:S01]  /*47f0*/  SHF.L.U32 R97, R61, 0x10, RZ ;  /* 0x000000103d617819 */ /* 0x000fe200000006ff */
[----:B------:R-:W-:Y:S01]  /*4800*/  FFMA.FTZ R84, R206, R187, R189 ;  /* 0x000000bbce547223 */ /* 0x000fe200000100bd */
[----:B------:R-:W-:Y:S01]  /*4810*/  FFMA.FTZ R215, R200, R215, R103 ;  /* 0x000000d7c8d77223 */ /* 0x000fe20000010067 */
[----:B------:R-:W-:Y:S01]  /*4820*/  IMAD.U32 R3, R25, 0x10000, RZ ;  /* 0x0001000019037824 */ /* 0x000fe200078e00ff */
[----:B------:R-:W-:Y:S01]  /*4830*/  SHF.L.U32 R106, R152, 0x10, RZ ;  /* 0x00000010986a7819 */ /* 0x000fe200000006ff */
[----:B------:R-:W-:Y:S01]  /*4840*/  IMAD.U32 R2, R153, 0x10000, RZ ;  /* 0x0001000099027824 */ /* 0x000fe200078e00ff */
[----:B------:R-:W-:Y:S01]  /*4850*/  SHF.L.U32 R103, R151, 0x10, RZ ;  /* 0x0000001097677819 */ /* 0x000fe200000006ff */
[C---:B------:R-:W-:Y:S01]  /*4860*/  FMUL.FTZ R187, R195.reuse, R186 ;  /* 0x000000bac3bb7220 */ /* 0x040fe20000410000 */
[----:B------:R-:W-:Y:S01]  /*4870*/  SHF.L.U32 R175, R46, 0x10, RZ ;  /* 0x000000102eaf7819 */ /* 0x000fe200000006ff */
[----:B------:R-:W-:Y:S01]  /*4880*/  FMUL.FTZ R198, R195, R198 ;  /* 0x000000c6c3c67220 */ /* 0x000fe20000410000 */
[----:B------:R-:W-:Y:S01]  /*4890*/  FADD.FTZ R196, -R191, R177 ;  /* 0x000000b1bfc47221 */ /* 0x000fe20000010100 */
[----:B------:R-:W-:Y:S01]  /*48a0*/  FFMA.FTZ R186, R200, R3, R97 ;  /* 0x00000003c8ba7223 */ /* 0x000fe20000010061 */
[C---:B------:R-:W-:Y:S01]  /*48b0*/  FFMA.FTZ R220, R187.reuse, R220, R2 ;  /* 0x000000dcbbdc7223 */ /* 0x040fe20000010002 */
[----:B------:R-:W-:Y:S01]  /*48c0*/  SHF.L.U32 R3, R26, 0x10, RZ ;  /* 0x000000101a037819 */ /* 0x000fe200000006ff */
[----:B------:R-:W-:Y:S01]  /*48d0*/  FFMA.FTZ R187, R187, R106, R103 ;  /* 0x0000006abbbb7223 */ /* 0x000fe20000010067 */
[----:B------:R-:W-:Y:S01]  /*48e0*/  FFMA.FTZ R217, R198, R217, R175 ;  /* 0x000000d9c6d97223 */ /* 0x000fe200000100af */
[----:B------:R-:W-:Y:S01]  /*48f0*/  IMAD.U32 R97, R62, 0x10000, RZ ;  /* 0x000100003e617824 */ /* 0x000fe200078e00ff */
[----:B------:R-:W-:Y:S01]  /*4900*/  SHF.L.U32 R103, R150, 0x10, RZ ;  /* 0x0000001096677819 */ /* 0x000fe200000006ff */
[----:B------:R-:W-:Y:S01]  /*4910*/  IMAD.U32 R177, R47, 0x10000, RZ ;  /* 0x000100002fb17824 */ /* 0x000fe200078e00ff */
[----:B------:R-:W-:Y:S01]  /*4920*/  SHF.L.U32 R175, R149, 0x10, RZ ;  /* 0x0000001095af7819 */ /* 0x000fe200000006ff */
[----:B------:R-:W-:Y:S01]  /*4930*/  FMUL.FTZ R204, R195, R196 ;  /* 0x000000c4c3cc7220 */ /* 0x000fe20000410000 */
[----:B------:R-:W-:Y:S01]  /*4940*/  SHF.L.U32 R2, R147, 0x10, RZ ;  /* 0x0000001093027819 */ /* 0x000fe200000006ff */
[----:B------:R-:W-:Y:S01]  /*4950*/  FMUL.FTZ R194, R195, R194 ;  /* 0x000000c2c3c27220 */ /* 0x000fe20000410000 */
[----:B------:R-:W-:Y:S01]  /*4960*/  FADD.FTZ R192, -R191, R179 ;  /* 0x000000b3bfc07221 */ /* 0x000fe20000010100 */
[----:B------:R-:W-:Y:S01]  /*4970*/  FFMA.FTZ R196, R198, R3, R97 ;  /* 0x00000003c6c47223 */ /* 0x000fe20000010061 */
[----:B------:R-:W-:Y:S01]  /*4980*/  FFMA.FTZ R219, R204, R219, R177 ;  /* 0x000000dbccdb7223 */ /* 0x000fe200000100b1 */
[----:B------:R-:W-:Y:S01]  /*4990*/  SHF.L.U32 R3, R27, 0x10, RZ ;  /* 0x000000101b037819 */ /* 0x000fe200000006ff */
[C---:B------:R-:W-:Y:S01]  /*49a0*/  FFMA.FTZ R222, R194.reuse, R103, R175 ;  /* 0x00000067c2de7223 */ /* 0x040fe200000100af */
[----:B------:R-:W-:Y:S01]  /*49b0*/  SHF.L.U32 R97, R63, 0x10, RZ ;  /* 0x000000103f617819 */ /* 0x000fe200000006ff */
[----:B------:R-:W-:Y:S01]  /*49c0*/  FFMA.FTZ R197, R194, R197, R2 ;  /* 0x000000c5c2c57223 */ /* 0x000fe20000010002 */
[----:B------:R-:W-:Y:S01]  /*49d0*/  SHF.L.U32 R177, R12, 0x10, RZ ;  /* 0x000000100cb17819 */ /* 0x000fe200000006ff */
[----:B------:R-:W-:Y:S01]  /*49e0*/  IMAD.U32 R2, R143, 0x10000, RZ ;  /* 0x000100008f027824 */ /* 0x000fe200078e00ff */
[----:B------:R-:W-:Y:S01]  /*49f0*/  SHF.L.U32 R179, R40, 0x10, RZ ;  /* 0x0000001028b37819 */ /* 0x000fe200000006ff */
[----:B------:R-:W-:Y:S01]  /*4a00*/  FMUL.FTZ R190, R195, R190 ;  /* 0x000000bec3be7220 */ /* 0x000fe20000410000 */
[----:B------:R-:W-:Y:S01]  /*4a10*/  SHF.L.U32 R175, R145, 0x10, RZ ;  /* 0x0000001091af7819 */ /* 0x000fe200000006ff */
[----:B------:R-:W-:Y:S01]  /*4a20*/  FMUL.FTZ R192, R195, R192 ;  /* 0x000000c0c3c07220 */ /* 0x000fe20000410000 */
[----:B------:R-:W-:-:S02]  /*4a30*/  IMAD.U32 R103, R146, 0x10000, RZ ;  /* 0x0001000092677824 */ /* 0x000fc400078e00ff */
[C---:B------:R-:W-:Y:S01]  /*4a40*/  FADD.FTZ R180, -R191.reuse, R178 ;  /* 0x000000b2bfb47221 */ /* 0x040fe20000010100 */
[----:B------:R-:W-:Y:S01]  /*4a50*/  FADD.FTZ R188, -R191, R181 ;  /* 0x000000b5bfbc7221 */ /* 0x000fe20000010100 */
[----:B------:R-:W-:Y:S01]  /*4a60*/  FFMA.FTZ R204, R204, R3, R97 ;  /* 0x00000003cccc7223 */ /* 0x000fe20000010061 */
[----:B------:R-:W-:Y:S01]  /*4a70*/  FFMA.FTZ R205, R190, R205, R2 ;  /* 0x000000cdbecd7223 */ /* 0x000fe20000010002 */
[----:B------:R-:W-:Y:S01]  /*4a80*/  FFMA.FTZ R106, R192, R177, R179 ;  /* 0x000000b1c06a7223 */ /* 0x000fe200000100b3 */
[----:B------:R-:W-:Y:S01]  /*4a90*/  SHF.L.U32 R97, R56, 0x10, RZ ;  /* 0x0000001038617819 */ /* 0x000fe200000006ff */
[----:B------:R-:W-:Y:S01]  /*4aa0*/  FFMA.FTZ R224, R190, R103, R175 ;  /* 0x00000067bee07223 */ /* 0x000fe200000100af */
[----:B------:R-:W-:Y:S01]  /*4ab0*/  IMAD.U32 R3, R28, 0x10000, RZ ;  /* 0x000100001c037824 */ /* 0x000fe200078e00ff */
[----:B------:R-:W-:Y:S01]  /*4ac0*/  SHF.L.U32 R2, R142, 0x10, RZ ;  /* 0x000000108e027819 */ /* 0x000fe200000006ff */
        /* <DEDUP_REMOVED lines=9> */
[C---:B------:R-:W-:Y:S01]  /*4b60*/  FFMA.FTZ R189, R181.reuse, R2, R190 ;  /* 0x00000002b5bd7223 */ /* 0x040fe200000100be */
[----:B------:R-:W-:Y:S01]  /*4b70*/  FFMA.FTZ R192, R188, R175, R177 ;  /* 0x000000afbcc07223 */ /* 0x000fe200000100b1 */
[----:B------:R-:W-:Y:S01]  /*4b80*/  FFMA.FTZ R181, R181, R194, R103 ;  /* 0x000000c2b5b57223 */ /* 0x000fe20000010067 */
[----:B------:R-:W-:Y:S01]  /*4b90*/  SHF.L.U32 R3, R29, 0x10, RZ ;  /* 0x000000101d037819 */ /* 0x000fe200000006ff */
[----:B------:R-:W-:Y:S01]  /*4ba0*/  IMAD.U32 R97, R57, 0x10000, RZ ;  /* 0x0001000039617824 */ /* 0x000fe200078e00ff */
[----:B------:R-:W-:Y:S01]  /*4bb0*/  SHF.L.U32 R2, R138, 0x10, RZ ;  /* 0x000000108a027819 */ /* 0x000fe200000006ff */
[----:B------:R-:W-:Y:S01]  /*4bc0*/  FMUL.FTZ R183, R195, R182 ;  /* 0x000000b6c3b77220 */ /* 0x000fe20000410000 */
[----:B------:R-:W-:Y:S01]  /*4bd0*/  SHF.L.U32 R190, R137, 0x10, RZ ;  /* 0x0000001089be7819 */ /* 0x000fe200000006ff */
[----:B------:R-:W-:Y:S01]  /*4be0*/  IMAD.U32 R177, R42, 0x10000, RZ ;  /* 0x000100002ab17824 */ /* 0x000fe200078e00ff */
[----:B------:R-:W-:Y:S01]  /*4bf0*/  SHF.L.U32 R175, R14, 0x10, RZ ;  /* 0x000000100eaf7819 */ /* 0x000fe200000006ff */
[----:B------:R-:W-:Y:S01]  /*4c00*/  FMUL.FTZ R184, R195, R184 ;  /* 0x000000b8c3b87220 */ /* 0x000fe20000410000 */
[----:B------:R-:W-:Y:S01]  /*4c10*/  SHF.L.U32 R103, R135, 0x10, RZ ;  /* 0x0000001087677819 */ /* 0x000fe200000006ff */
[----:B------:R-:W-:-:S02]  /*4c20*/  IMAD.U32 R194, R136, 0x10000, RZ ;  /* 0x0001000088c27824 */ /* 0x000fc400078e00ff */
[----:B------:R-:W-:Y:S01]  /*4c30*/  FADD.FTZ R178, -R191, R185 ;  /* 0x000000b9bfb27221 */ /* 0x000fe20000010100 */
[----:B------:R-:W-:Y:S01]  /*4c40*/  FFMA.FTZ R182, R188, R3, R97 ;  /* 0x00000003bcb67223 */ /* 0x000fe20000010061 */
[C---:B------:R-:W-:Y:S01]  /*4c50*/  FFMA.FTZ R199, R183.reuse, R2, R190 ;  /* 0x00000002b7c77223 */ /* 0x040fe200000100be */
[----:B------:R-:W-:Y:S01]  /*4c60*/  FFMA.FTZ R202, R184, R175, R177 ;  /* 0x000000afb8ca7223 */ /* 0x000fe200000100b1 */
[----:B------:R-:W-:Y:S01]  /*4c70*/  FFMA.FTZ R183, R183, R194, R103 ;  /* 0x000000c2b7b77223 */ /* 0x000fe20000010067 */
[----:B------:R-:W-:Y:S01]  /*4c80*/  SHF.L.U32 R3, R30, 0x10, RZ ;  /* 0x000000101e037819 */ /* 0x000fe200000006ff */
[C---:B------:R-:W-:Y:S01]  /*4c90*/  FMUL.FTZ R178, R195.reuse, R178 ;  /* 0x000000b2c3b27220 */ /* 0x040fe20000410000 */
[----:B------:R-:W-:Y:S01]  /*4ca0*/  SHF.L.U32 R97, R58, 0x10, RZ ;  /* 0x000000103a617819 */ /* 0x000fe200000006ff */
[----:B------:R-:W-:Y:S01]  /*4cb0*/  FMUL.FTZ R176, R195, R176 ;  /* 0x000000b0c3b07220 */ /* 0x000fe20000410000 */
[----:B------:R-:W-:Y:S01]  /*4cc0*/  SHF.L.U32 R175, R15, 0x10, RZ ;  /* 0x000000100faf7819 */ /* 0x000fe200000006ff */
[----:B------:R-:W-:Y:S01]  /*4cd0*/  FADD.FTZ R102, -R191, R102 ;  /* 0x00000066bf667221 */ /* 0x000fe20000010100 */
[----:B------:R-:W-:Y:S01]  /*4ce0*/  SHF.L.U32 R177, R43, 0x10, RZ ;  /* 0x000000102bb17819 */ /* 0x000fe200000006ff */
[----:B------:R-:W-:Y:S01]  /*4cf0*/  FADD.FTZ R78, -R191, R78 ;  /* 0x0000004ebf4e7221 */ /* 0x000fe20000010100 */
[----:B------:R-:W-:Y:S01]  /*4d00*/  SHF.L.U32 R103, R133, 0x10, RZ ;  /* 0x0000001085677819 */ /* 0x000fe200000006ff */
[----:B------:R-:W-:Y:S01]  /*4d10*/  FFMA.FTZ R188, R184, R3, R97 ;  /* 0x00000003b8bc7223 */ /* 0x000fe20000010061 */
[----:B------:R-:W-:Y:S01]  /*4d20*/  SHF.L.U32 R191, R132, 0x10, RZ ;  /* 0x0000001084bf7819 */ /* 0x000fe200000006ff */
[----:B------:R-:W-:Y:S01]  /*4d30*/  FFMA.FTZ R208, R178, R175, R177 ;  /* 0x000000afb2d07223 */ /* 0x000fe200000100b1 */
[----:B------:R-:W-:-:S02]  /*4d40*/  IMAD.U32 R2, R131, 0x10000, RZ ;  /* 0x0001000083027824 */ /* 0x000fc400078e00ff */
[----:B------:R-:W-:Y:S01]  /*4d50*/  FFMA.FTZ R207, R176, R207, R103 ;  /* 0x000000cfb0cf7223 */ /* 0x000fe20000010067 */
[----:B------:R-:W-:Y:S01]  /*4d60*/  SHF.L.U32 R97, R59, 0x10, RZ ;  /* 0x000000103b617819 */ /* 0x000fe200000006ff */
[----:B------:R-:W-:Y:S01]  /*4d70*/  IMAD.U32 R3, R31, 0x10000, RZ ;  /* 0x000100001f037824 */ /* 0x000fe200078e00ff */
[----:B------:R-:W-:Y:S01]  /*4d80*/  SHF.L.U32 R175, R36, 0x10, RZ ;  /* 0x0000001024af7819 */ /* 0x000fe200000006ff */
[----:B------:R-:W-:Y:S02]  /*4d90*/  IMAD.U32 R103, R129, 0x10000, RZ ;  /* 0x0001000081677824 */ /* 0x000fe400078e00ff */
[C---:B------:R-:W-:Y:S01]  /*4da0*/  FMUL.FTZ R102, R195.reuse, R102 ;  /* 0x00000066c3667220 */ /* 0x040fe20000410000 */
[----:B------:R-:W-:Y:S02]  /*4db0*/  IMAD.U32 R177, R16, 0x10000, RZ ;  /* 0x0001000010b17824 */ /* 0x000fe400078e00ff */
[----:B------:R-:W-:Y:S01]  /*4dc0*/  FMUL.FTZ R98, R195, R98 ;  /* 0x00000062c3627220 */ /* 0x000fe20000410000 */
[----:B------:R-:W-:Y:S01]  /*4dd0*/  FFMA.FTZ R191, R176, R191, R2 ;  /* 0x000000bfb0bf7223 */ /* 0x000fe20000010002 */
[----:B------:R-:W-:Y:S01]  /*4de0*/  FFMA.FTZ R200, R178, R3, R97 ;  /* 0x00000003b2c87223 */ /* 0x000fe20000010061 */
        /* <DEDUP_REMOVED lines=11> */
[----:B------:R-:W-:Y:S01]  /*4ea0*/  FMUL.FTZ R96, R195, R96 ;  /* 0x00000060c3607220 */ /* 0x000fe20000410000 */
[----:B------:R-:W-:Y:S01]  /*4eb0*/  SHF.L.U32 R185, R17, 0x10, RZ ;  /* 0x0000001011b97819 */ /* 0x000fe200000006ff */
[----:B------:R-:W-:Y:S01]  /*4ec0*/  FFMA.FTZ R176, R94, R179, R176 ;  /* 0x000000b35eb07223 */ /* 0x000fe200000100b0 */
[----:B------:R-:W-:Y:S01]  /*4ed0*/  FFMA.FTZ R201, R102, R201, R2 ;  /* 0x000000c966c97223 */ /* 0x000fe20000010002 */
[----:B------:R-:W-:Y:S01]  /*4ee0*/  FFMA.FTZ R175, R98, R175, R3 ;  /* 0x000000af62af7223 */ /* 0x000fe20000010003 */
        /* <DEDUP_REMOVED lines=9> */
[C---:B------:R-:W-:Y:S01]  /*4f80*/  FMUL.FTZ R92, R195.reuse, R92 ;  /* 0x0000005cc35c7220 */ /* 0x040fe20000410000 */
[C---:B------:R-:W-:Y:S01]  /*4f90*/  FMUL.FTZ R82, R195.reuse, R82 ;  /* 0x00000052c3527220 */ /* 0x040fe20000410000 */
[----:B------:R-:W-:Y:S01]  /*4fa0*/  FFMA.FTZ R194, R88, R103, R179 ;  /* 0x0000006758c27223 */ /* 0x000fe200000100b3 */
[----:B------:R-:W-:Y:S01]  /*4fb0*/  FFMA.FTZ R178, R96, R3, R97 ;  /* 0x0000000360b27223 */ /* 0x000fe20000010061 */
[----:B------:R-:W-:Y:S01]  /*4fc0*/  FFMA.FTZ R179, R88, R193, R2 ;  /* 0x000000c158b37223 */ /* 0x000fe20000010002 */
[----:B------:R-:W0:Y:S01]  /*4fd0*/  LDC.64 R96, c[0x0][0x428] ;  /* 0x00010a00ff607b82 */ /* 0x000e220000000a00 */
[----:B------:R-:W-:Y:S01]  /*4fe0*/  IMAD.U32 R103, R34, 0x10000, RZ ;  /* 0x0001000022677824 */ /* 0x000fe200078e00ff */
[----:B------:R-:W-:Y:S01]  /*4ff0*/  SHF.L.U32 R193, R54, 0x10, RZ ;  /* 0x0000001036c17819 */ /* 0x000fe200000006ff */
[----:B------:R-:W-:Y:S01]  /*5000*/  FMUL.FTZ R94, R195, R86 ;  /* 0x00000056c35e7220 */ /* 0x000fe20000410000 */
[----:B------:R-:W-:Y:S01]  /*5010*/  SHF.L.U32 R88, R115, 0x10, RZ ;  /* 0x0000001073587819 */ /* 0x000fe200000006ff */
[----:B------:R-:W-:Y:S01]  /*5020*/  FFMA.FTZ R198, R92, R203, R211 ;  /* 0x000000cb5cc67223 */ /* 0x000fe200000100d3 */
[----:B------:R-:W-:Y:S01]  /*5030*/  F2FP.BF16.F32.PACK_AB R86, R214, R89 ;  /* 0x00000059d656723e */ /* 0x000fe200000010ff */
[----:B------:R-:W-:Y:S01]  /*5040*/  FFMA.FTZ R190, R92, R103, R193 ;  /* 0x000000675cbe7223 */ /* 0x000fe200000100c1 */
[----:B------:R-:W1:Y:S01]  /*5050*/  @!P2 LDC.64 R2, c[0x0][0x3c8] ;  /* 0x0000f200ff02ab82 */ /* 0x000e620000000a00 */
[----:B------:R-:W-:Y:S01]  /*5060*/  FFMA.FTZ R193, R82, R221, R88 ;  /* 0x000000dd52c17223 */ /* 0x000fe20000010058 */
[----:B------:R-:W-:Y:S01]  /*5070*/  F2FP.BF16.F32.PACK_AB R87, R218, R87 ;  /* 0x00000057da57723e */ /* 0x000fe200000010ff */
[----:B------:R-:W-:Y:S01]  /*5080*/  IMAD.U32 R211, R117, 0x10000, RZ ;  /* 0x0001000075d37824 */ /* 0x000fe200078e00ff */
[----:B------:R-:W-:Y:S01]  /*5090*/  F2FP.BF16.F32.PACK_AB R85, R210, R85 ;  /* 0x00000055d255723e */ /* 0x000fe200000010ff */
[----:B------:R-:W-:Y:S01]  /*50a0*/  FFMA.FTZ R206, R94, R223, R225 ;  /* 0x000000df5ece7223 */ /* 0x000fe200000100e1 */
[----:B------:R-:W-:Y:S01]  /*50b0*/  F2FP.BF16.F32.PACK_AB R84, R79, R84 ;  /* 0x000000544f54723e */ /* 0x000fe200000010ff */
[----:B------:R-:W-:Y:S01]  /*50c0*/  IMAD.U32 R225, R112, 0x10000, RZ ;  /* 0x0001000070e17824 */ /* 0x000fe200078e00ff */
[----:B------:R-:W2:Y:S01]  /*50d0*/  LDC.64 R102, c[0x0][0x430] ;  /* 0x00010c00ff667b82 */ /* 0x000ea20000000a00 */
[----:B------:R-:W-:Y:S01]  /*50e0*/  SHF.L.U32 R203, R118, 0x10, RZ ;  /* 0x0000001076cb7819 */ /* 0x000fe200000006ff */
[----:B------:R-:W-:Y:S01]  /*50f0*/  FMUL.FTZ R78, R195, R78 ;  /* 0x0000004ec34e7220 */ /* 0x000fe20000410000 */
[----:B------:R-:W-:-:S02]  /*5100*/  SHF.L.U32 R79, R35, 0x10, RZ ;  /* 0x00000010234f7819 */ /* 0x000fc400000006ff */
[----:B------:R-:W-:Y:S01]  /*5110*/  SHF.L.U32 R221, R114, 0x10, RZ ;  /* 0x0000001072dd7819 */ /* 0x000fe200000006ff */
[----:B------:R-:W-:Y:S01]  /*5120*/  FFMA.FTZ R203, R82, R203, R211 ;  /* 0x000000cb52cb7223 */ /* 0x000fe200000100d3 */
[----:B------:R-:W-:Y:S01]  /*5130*/  IMAD.U32 R211, R55, 0x10000, RZ ;  /* 0x0001000037d37824 */ /* 0x000fe200078e00ff */
[----:B------:R-:W-:Y:S01]  /*5140*/  SHF.L.U32 R223, R113, 0x10, RZ ;  /* 0x0000001071df7819 */ /* 0x000fe200000006ff */
[----:B0-----:R-:W-:Y:S01]  /*5150*/  IMAD.WIDE.U32 R88, R95, 0x10, R96 ;  /* 0x000000105f587825 */ /* 0x001fe200078e0060 */
[----:B------:R-:W-:-:S03]  /*5160*/  SHF.L.U32 R82, R105, 0x10, RZ ;  /* 0x0000001069527819 */ /* 0x000fc600000006ff */
[----:B------:R-:W-:Y:S01]  /*5170*/  FFMA.FTZ R210, R94, R79, R211 ;  /* 0x0000004f5ed27223 */ /* 0x000fe200000100d3 */
[----:B------:R-:W-:Y:S01]  /*5180*/  F2FP.BF16.F32.PACK_AB R79, R216, R213 ;  /* 0x000000d5d84f723e */ /* 0x000fe200000010ff */
[----:B------:R-:W-:Y:S01]  /*5190*/  FFMA.FTZ R221, R78, R221, R223 ;  /* 0x000000dd4edd7223 */ /* 0x000fe200000100df */
[----:B------:R-:W-:Y:S01]  /*51a0*/  F2FP.BF16.F32.PACK_AB R77, R100, R77 ;  /* 0x0000004d644d723e */ /* 0x000fe200000010ff */
[----:B------:R-:W-:Y:S01]  /*51b0*/  FFMA.FTZ R211, R78, R225, R82 ;  /* 0x000000e14ed37223 */ /* 0x000fe20000010052 */
[----:B-1----:R-:W-:Y:S01]  /*51c0*/  @!P2 IMAD.WIDE R2, R104, 0x4, R2 ;  /* 0x000000046802a825 */ /* 0x002fe200078e0202 */
[----:B------:R-:W-:Y:S02]  /*51d0*/  F2FP.BF16.F32.PACK_AB R78, R212, R83 ;  /* 0x00000053d44e723e */ /* 0x000fe400000010ff */
[----:B------:R-:W-:Y:S02]  /*51e0*/  F2FP.BF16.F32.PACK_AB R76, R76, R81 ;  /* 0x000000514c4c723e */ /* 0x000fe400000010ff */
[----:B------:R0:W-:Y:S01]  /*51f0*/  @!P2 STG.E desc[UR6][R2.64], R195 ;  /* 0x000000c30200a986 */ /* 0x0001e2000c101906 */
[----:B------:R-:W-:Y:S01]  /*5200*/  F2FP.BF16.F32.PACK_AB R80, R93, R80 ;  /* 0x000000505d50723e */ /* 0x000fe200000010ff */
[----:B------:R-:W-:Y:S01]  /*5210*/  IMAD.WIDE.U32 R92, R99, 0x10, R96 ;  /* 0x00000010635c7825 */ /* 0x000fe200078e0060 */
[----:B------:R-:W-:Y:S01]  /*5220*/  F2FP.BF16.F32.PACK_AB R83, R224, R219 ;  /* 0x000000dbe053723e */ /* 0x000fe200000010ff */
[----:B------:R1:W-:Y:S01]  /*5230*/  STG.E.128 desc[UR6][R88.64], R84 ;  /* 0x0000005458007986 */ /* 0x0003e2000c101d06 */
[----:B------:R-:W-:Y:S01]  /*5240*/  F2FP.BF16.F32.PACK_AB R82, R222, R217 ;  /* 0x000000d9de52723e */ /* 0x000fe200000010ff */
[----:B--2---:R-:W-:Y:S01]  /*5250*/  IMAD.WIDE.U32 R94, R95, 0x10, R102 ;  /* 0x000000105f5e7825 */ /* 0x004fe200078e0066 */
[----:B------:R-:W-:-:S03]  /*5260*/  F2FP.BF16.F32.PACK_AB R81, R220, R215 ;  /* 0x000000d7dc51723e */ /* 0x000fc600000010ff */
[----:B------:R-:W-:Y:S01]  /*5270*/  IMAD.WIDE.U32 R98, R99, 0x10, R102 ;  /* 0x0000001063627825 */ /* 0x000fe200078e0066 */
[----:B------:R2:W-:Y:S03]  /*5280*/  STG.E.128 desc[UR6][R94.64], R76 ;  /* 0x0000004c5e007986 */ /* 0x0005e6000c101d06 */
[C---:B0-----:R-:W-:Y:S01]  /*5290*/  IMAD.WIDE.U32 R2, R101.reuse, 0x10, R96 ;  /* 0x0000001065027825 */ /* 0x041fe200078e0060 */
[----:B------:R0:W-:Y:S03]  /*52a0*/  STG.E.128 desc[UR6][R92.64], R80 ;  /* 0x000000505c007986 */ /* 0x0001e6000c101d06 */
[----:B------:R-:W-:Y:S01]  /*52b0*/  IMAD.WIDE.U32 R100, R101, 0x10, R102 ;  /* 0x0000001065647825 */ /* 0x000fe200078e0066 */
[----:B-1----:R-:W-:-:S03]  /*52c0*/  F2FP.BF16.F32.PACK_AB R84, R107, R90 ;  /* 0x0000005a6b54723e */ /* 0x002fc600000010ff */
[----:B------:R-:W-:Y:S01]  /*52d0*/  IMAD.WIDE.U32 R96, R91, 0x10, R96 ;  /* 0x000000105b607825 */ /* 0x000fe200078e0060 */
[----:B------:R-:W-:Y:S02]  /*52e0*/  F2FP.BF16.F32.PACK_AB R88, R189, R106 ;  /* 0x0000006abd58723e */ /* 0x000fe400000010ff */
[----:B------:R-:W1:Y:S01]  /*52f0*/  LDC.64 R106, c[0x0][0x380] ;  /* 0x0000e000ff6a7b82 */ /* 0x000e620000000a00 */
[----:B------:R-:W-:Y:S01]  /*5300*/  IMAD.WIDE.U32 R102, R91, 0x10, R102 ;  /* 0x000000105b667825 */ /* 0x000fe200078e0066 */
[----:B------:R-:W-:Y:S02]  /*5310*/  F2FP.BF16.F32.PACK_AB R87, R205, R204 ;  /* 0x000000cccd57723e */ /* 0x000fe400000010ff */
[----:B------:R-:W-:Y:S02]  /*5320*/  F2FP.BF16.F32.PACK_AB R86, R197, R196 ;  /* 0x000000c4c556723e */ /* 0x000fe400000010ff */
[----:B------:R-:W-:Y:S02]  /*5330*/  F2FP.BF16.F32.PACK_AB R85, R187, R186 ;  /* 0x000000babb55723e */ /* 0x000fe400000010ff */
[----:B------:R-:W-:-:S02]  /*5340*/  F2FP.BF16.F32.PACK_AB R91, R209, R208 ;  /* 0x000000d0d15b723e */ /* 0x000fc400000010ff */
[----:B------:R-:W-:Y:S01]  /*5350*/  F2FP.BF16.F32.PACK_AB R90, R207, R202 ;  /* 0x000000cacf5a723e */ /* 0x000fe200000010ff */
[----:B------:R3:W-:Y:S01]  /*5360*/  STG.E.128 desc[UR6][R98.64], R84 ;  /* 0x0000005462007986 */ /* 0x0007e2000c101d06 */
[----:B------:R-:W-:Y:S02]  /*5370*/  F2FP.BF16.F32.PACK_AB R89, R199, R192 ;  /* 0x000000c0c759723e */ /* 0x000fe400000010ff */
[----:B--2---:R-:W-:Y:S02]  /*5380*/  F2FP.BF16.F32.PACK_AB R79, R201, R200 ;  /* 0x000000c8c94f723e */ /* 0x004fe400000010ff */
[----:B------:R-:W-:Y:S01]  /*5390*/  F2FP.BF16.F32.PACK_AB R78, R191, R188 ;  /* 0x000000bcbf4e723e */ /* 0x000fe200000010ff */
[----:B------:R3:W-:Y:S01]  /*53a0*/  STG.E.128 desc[UR6][R2.64], R88 ;  /* 0x0000005802007986 */ /* 0x0007e2000c101d06 */
[----:B------:R-:W-:Y:S02]  /*53b0*/  F2FP.BF16.F32.PACK_AB R77, R183, R182 ;  /* 0x000000b6b74d723e */ /* 0x000fe400000010ff */
[----:B------:R-:W-:-:S02]  /*53c0*/  F2FP.BF16.F32.PACK_AB R76, R181, R180 ;  /* 0x000000b4b54c723e */ /* 0x000fc400000010ff */
[----:B0-----:R-:W-:Y:S02]  /*53d0*/  F2FP.BF16.F32.PACK_AB R83, R221, R206 ;  /* 0x000000cedd53723e */ /* 0x001fe400000010ff */
[----:B------:R-:W-:Y:S01]  /*53e0*/  F2FP.BF16.F32.PACK_AB R82, R203, R198 ;  /* 0x000000c6cb52723e */ /* 0x000fe200000010ff */
[----:B------:R3:W-:Y:S01]  /*53f0*/  STG.E.128 desc[UR6][R100.64], R76 ;  /* 0x0000004c64007986 */ /* 0x0007e2000c101d06 */
[----:B------:R-:W-:Y:S02]  /*5400*/  F2FP.BF16.F32.PACK_AB R81, R194, R185 ;  /* 0x000000b9c251723e */ /* 0x000fe400000010ff */
[----:B------:R-:W-:Y:S02]  /*5410*/  F2FP.BF16.F32.PACK_AB R80, R184, R177 ;  /* 0x000000b1b850723e */ /* 0x000fe400000010ff */
[----:B------:R-:W-:Y:S02]  /*5420*/  F2FP.BF16.F32.PACK_AB R95, R211, R210 ;  /* 0x000000d2d35f723e */ /* 0x000fe400000010ff */
[----:B------:R-:W-:Y:S01]  /*5430*/  F2FP.BF16.F32.PACK_AB R94, R193, R190 ;  /* 0x000000bec15e723e */ /* 0x000fe200000010ff */
[----:B------:R3:W-:Y:S01]  /*5440*/  STG.E.128 desc[UR6][R96.64], R80 ;  /* 0x0000005060007986 */ /* 0x0007e2000c101d06 */
[----:B------:R-:W-:-:S02]  /*5450*/  F2FP.BF16.F32.PACK_AB R93, R179, R178 ;  /* 0x000000b2b35d723e */ /* 0x000fc400000010ff */
[----:B------:R-:W-:Y:S02]  /*5460*/  F2FP.BF16.F32.PACK_AB R92, R176, R175 ;  /* 0x000000afb05c723e */ /* 0x000fe400000010ff */
[----:B-1----:R-:W-:-:S03]  /*5470*/  IADD3 R104, PT, PT, R104, R106, RZ ;  /* 0x0000006a68687210 */ /* 0x002fc60007ffe0ff */
[----:B------:R3:W-:Y:S01]  /*5480*/  STG.E.128 desc[UR6][R102.64], R92 ;  /* 0x0000005c66007986 */ /* 0x0007e2000c101d06 */
[----:B------:R-:W-:-:S13]  /*5490*/  ISETP.GE.AND P2, PT, R104, R107, PT ;  /* 0x0000006b6800720c */ /* 0x000fda0003f46270 */
[----:B------:R-:W-:Y:S05]  /*54a0*/  @!P2 BRA `(.L_x_67) ;  /* 0xffffffb400fca947 */ /* 0x000fea000383ffff */
[----:B------:R-:W-:Y:S05]  /*54b0*/  EXIT ;  /* 0x000000000000794d */ /* 0x000fea0003800000 */
.L_x_68:
        /* <DEDUP_REMOVED lines=12> */
.L_x_17941:


//--------------------- .text._ZN10layer_norm31ln_parallel_residual_fwd_kernelINS_13Kernel_traitsI13__nv_bfloat16S2_S2_S2_fjLj4096ELj1ELj1ELj4ELj16ENS_18Kernel_traits_baseILj4096ES2_S2_S2_S2_fjLj128EEEEELb0ELb1ELb0EEEvNS_9FwdParamsE --------------------------
	.section	.text._ZN10layer_norm31ln_parallel_residual_fwd_kernelINS_13Kernel_traitsI13__nv_bfloat16S2_S2_S2_fjLj4096ELj1ELj1ELj4ELj16ENS_18Kernel_traits_baseILj4096ES2_S2_S2_S2_fjLj128EEEEELb0ELb1ELb0EEEvNS_9FwdParamsE,"ax",@progbits
	.align	128
        .global         _ZN10layer_norm31ln_parallel_residual_fwd_kernelINS_13Kernel_traitsI13__nv_bfloat16S2_S2_S2_fjLj4096ELj1ELj1ELj4ELj16ENS_18Kernel_traits_baseILj4096ES2_S2_S2_S2_fjLj128EEEEELb0ELb1ELb0EEEvNS_9FwdParamsE
        .type           _ZN10layer_norm31ln_parallel_residual_fwd_kernelINS_13Kernel_traitsI13__nv_bfloat16S2_S2_S2_fjLj4096ELj1ELj1ELj4ELj16ENS_18Kernel_traits_baseILj4096ES2_S2_S2_S2_fjLj128EEEEELb0ELb1ELb0EEEvNS_9FwdParamsE,@function
        .size           _ZN10layer_norm31ln_parallel_residual_fwd_kernelINS_13Kernel_traitsI13__nv_bfloat16S2_S2_S2_fjLj4096ELj1ELj1ELj4ELj16ENS_18Kernel_traits_baseILj4096ES2_S2_S2_S2_fjLj128EEEEELb0ELb1ELb0EEEvNS_9FwdParamsE,(.L_x_17942 - _ZN10layer_norm31ln_parallel_residual_fwd_kernelINS_13Kernel_traitsI13__nv_bfloat16S2_S2_S2_fjLj4096ELj1ELj1ELj4ELj16ENS_18Kernel_traits_baseILj4096ES2_S2_S2_S2_fjLj128EEEEELb0ELb1ELb0EEEvNS_9FwdParamsE)
        .other          _ZN10layer_norm31ln_parallel_residual_fwd_kernelINS_13Kernel_traitsI13__nv_bfloat16S2_S2_S2_fjLj4096ELj1ELj1ELj4ELj16ENS_18Kernel_traits_baseILj4096ES2_S2_S2_S2_fjLj128EEEEELb0ELb1ELb0EEEvNS_9FwdParamsE,@"STO_CUDA_ENTRY STV_DEFAULT"
_ZN10layer_norm31ln_parallel_residual_fwd_kernelINS_13Kernel_traitsI13__nv_bfloat16S2_S2_S2_fjLj4096ELj1ELj1ELj4ELj16ENS_18Kernel_traits_baseILj4096ES2_S2_S2_S2_fjLj128EEEEELb0ELb1ELb0EEEvNS_9FwdParamsE:
.text._ZN10layer_norm31ln_parallel_residual_fwd_kernelINS_13Kernel_traitsI13__nv_bfloat16S2_S2_S2_fjLj4096ELj1ELj1ELj4ELj16ENS_18Kernel_traits_baseILj4096ES2_S2_S2_S2_fjLj128EEEEELb0ELb1ELb0EEEvNS_9FwdParamsE:
[----:B------:R-:W-:Y:S01]  /*0000*/  LDC R1, c[0x0][0x37c] ;  /* 0x0000df00ff017b82 */ /* 0x000fe20000000800 */
[----:B------:R-:W0:Y:S07]  /*0010*/  S2R R87, SR_TID.X ;  /* 0x0000000000577919 */ /* 0x000e2e0000002100 */
[----:B------:R-:W1:Y:S01]  /*0020*/  LDC R3, c[0x0][0x388] ;  /* 0x0000e200ff037b82 */ /* 0x000e620000000800 */
[----:B------:R-:W2:Y:S01]  /*0030*/  LDCU.64 UR12, c[0x0][0x438] ;  /* 0x00008700ff0c77ac */ /* 0x000ea20008000a00 */
[----:B------:R-:W-:Y:S01]  /*0040*/  BSSY.RECONVERGENT B0, `(.L_x_69) ;  /* 0x0000052000007945 */ /* 0x000fe20003800200 */
[----:B------:R-:W3:Y:S05]  /*0050*/  LDCU.64 UR4, c[0x0][0x3a0] ;  /* 0x00007400ff0477ac */ /* 0x000eea0008000a00 */
[----:B------:R-:W4:Y:S01]  /*0060*/  S2UR UR6, SR_CTAID.X ;  /* 0x00000000000679c3 */ /* 0x000f220000002500 */
[----:B------:R-:W3:Y:S01]  /*0070*/  LDCU.64 UR10, c[0x0][0x398] ;  /* 0x00007300ff0a77ac */ /* 0x000ee20008000a00 */
[----:B------:R-:W0:Y:S01]  /*0080*/  LDCU.64 UR8, c[0x0][0x358] ;  /* 0x00006b00ff0877ac */ /* 0x000e220008000a00 */
[----:B--2---:R-:W-:-:S04]  /*0090*/  UISETP.NE.U32.AND UP1, UPT, UR12, URZ, UPT ;  /* 0x000000ff0c00728c */ /* 0x004fc8000bf25070 */
[----:B------:R-:W-:Y:S01]  /*00a0*/  UISETP.NE.AND.EX UP1, UPT, UR13, URZ, UPT, UP1 ;  /* 0x000000ff0d00728c */ /* 0x000fe2000bf25310 */
[----:B-1----:R-:W-:Y:S01]  /*00b0*/  SHF.R.S32.HI R2, RZ, 0x1f, R3 ;  /* 0x0000001fff027819 */ /* 0x002fe20000011403 */
[----:B---3--:R-:W-:-:S03]  /*00c0*/  ULOP3.LUT UP0, URZ, UR4, UR10, URZ, 0xfc, !UPT ;  /* 0x0000000a04ff7292 */ /* 0x008fc6000f80fcff */
[----:B------:R-:W-:Y:S02]  /*00d0*/  LEA.HI R14, R2, R3, RZ, 0x3 ;  /* 0x00000003020e7211 */ /* 0x000fe400078f18ff */
[C---:B0-----:R-:W-:Y:S01]  /*00e0*/  LOP3.LUT R0, R87.reuse, 0x60, RZ, 0xc0, !PT ;  /* 0x0000006057007812 */ /* 0x041fe200078ec0ff */
[----:B------:R-:W-:Y:S01]  /*00f0*/  ULOP3.LUT UP0, URZ, UR5, UR11, URZ, 0xfc, UP0 ;  /* 0x0000000b05ff7292 */ /* 0x000fe2000800fcff */
[----:B------:R-:W-:Y:S02]  /*0100*/  LOP3.LUT R85, R87, 0x1f, RZ, 0xc0, !PT ;  /* 0x0000001f57557812 */ /* 0x000fe400078ec0ff */
[----:B------:R-:W-:-:S04]  /*0110*/  LOP3.LUT R86, R0, 0x1f, R87, 0xf8, !PT ;  /* 0x0000001f00567812 */ /* 0x000fc800078ef857 */
[----:B------:R-:W-:-:S04]  /*0120*/  LOP3.LUT R3, R86, 0x7f, RZ, 0x3c, !PT ;  /* 0x0000007f56037812 */ /* 0x000fc800078e3cff */
[----:B------:R-:W-:Y:S01]  /*0130*/  LEA.HI.SX32 R84, R14, R3, 0x1d ;  /* 0x000000030e547211 */ /* 0x000fe200078feaff */
[----:B----4-:R-:W-:Y:S06]  /*0140*/  BRA.U !UP1, `(.L_x_70) ;  /* 0x0000000109887547 */ /* 0x010fec000b800000 */
[C---:B------:R-:W-:Y:S02]  /*0150*/  ISETP.GE.U32.AND P1, PT, R84.reuse, 0x100, PT ;  /* 0x000001005400780c */ /* 0x040fe40003f26070 */
[C---:B------:R-:W-:Y:S02]  /*0160*/  ISETP.GE.U32.AND P0, PT, R84.reuse, 0x80, PT ;  /* 0x000000805400780c */ /* 0x040fe40003f06070 */
[----:B------:R-:W-:Y:S02]  /*0170*/  ISETP.GE.U32.AND P2, PT, R84, 0x180, PT ;  /* 0x000001805400780c */ /* 0x000fe40003f46070 */
[----:B------:R-:W-:-:S07]  /*0180*/  MOV R15, R86 ;  /* 0x00000056000f7202 */ /* 0x000fce0000000f00 */
[----:B------:R-:W0:Y:S02]  /*0190*/  @P1 LDC.64 R6, c[0x0][0x3d0] ;  /* 0x0000f400ff061b82 */ /* 0x000e240000000a00 */
[----:B------:R-:W-:-:S06]  /*01a0*/  @P0 LOP3.LUT R15, R86, 0x80, RZ, 0xfc, !PT ;  /* 0x00000080560f0812 */ /* 0x000fcc00078efcff */
[----:B------:R-:W1:Y:S08]  /*01b0*/  @P1 LDC.64 R8, c[0x0][0x438] ;  /* 0x00010e00ff081b82 */ /* 0x000e700000000a00 */
[----:B------:R-:W2:Y:S08]  /*01c0*/  @P0 LDC.64 R2, c[0x0][0x3d0] ;  /* 0x0000f400ff020b82 */ /* 0x000eb00000000a00 */
[----:B------:R-:W3:Y:S01]  /*01d0*/  @P0 LDC.64 R4, c[0x0][0x438] ;  /* 0x00010e00ff040b82 */ /* 0x000ee20000000a00 */
[----:B0-----:R-:W-:-:S05]  /*01e0*/  @P1 IMAD.WIDE.U32 R6, R15, 0x10, R6 ;  /* 0x000000100f061825 */ /* 0x001fca00078e0006 */
[----:B------:R0:W5:Y:S02]  /*01f0*/  @P1 LDG.E.128 R64, desc[UR8][R6.64] ;  /* 0x0000000806401981 */ /* 0x000164000c1e1d00 */
[----:B------:R-:W4:Y:S01]  /*0200*/  @P2 LDC.64 R10, c[0x0][0x3d0] ;  /* 0x0000f400ff0a2b82 */ /* 0x000f220000000a00 */
[----:B-1----:R-:W-:-:S04]  /*0210*/  @P1 IMAD.WIDE.U32 R8, R15, 0x10, R8 ;  /* 0x000000100f081825 */ /* 0x002fc800078e0008 */
[----:B------:R-:W-:Y:S01]  /*0220*/  @P1 VIADD R15, R15, 0x80 ;  /* 0x000000800f0f1836 */ /* 0x000fe20000000000 */
[----:B------:R0:W5:Y:S02]  /*0230*/  @P1 LD.E.128 R60, desc[UR8][R8.64] ;  /* 0x00000008083c1980 */ /* 0x000164000c101d00 */
[----:B------:R-:W1:Y:S01]  /*0240*/  @P2 LDC.64 R12, c[0x0][0x438] ;  /* 0x00010e00ff0c2b82 */ /* 0x000e620000000a00 */
[----:B--2---:R-:W-:-:S05]  /*0250*/  @P0 IMAD.WIDE.U32 R2, R86, 0x10, R2 ;  /* 0x0000001056020825 */ /* 0x004fca00078e0002 */
[----:B------:R0:W5:Y:S01]  /*0260*/  @P0 LDG.E.128 R72, desc[UR8][R2.64] ;  /* 0x0000000802480981 */ /* 0x000162000c1e1d00 */
[----:B---3--:R-:W-:-:S05]  /*0270*/  @P0 IMAD.WIDE.U32 R4, R86, 0x10, R4 ;  /* 0x0000001056040825 */ /* 0x008fca00078e0004 */
[----:B------:R0:W5:Y:S01]  /*0280*/  @P0 LD.E.128 R68, desc[UR8][R4.64] ;  /* 0x0000000804440980 */ /* 0x000162000c101d00 */
[----:B----4-:R-:W-:-:S05]  /*0290*/  @P2 IMAD.WIDE.U32 R10, R15, 0x10, R10 ;  /* 0x000000100f0a2825 */ /* 0x010fca00078e000a */
[----:B------:R0:W5:Y:S01]  /*02a0*/  @P2 LDG.E.128 R56, desc[UR8][R10.64] ;  /* 0x000000080a382981 */ /* 0x000162000c1e1d00 */
[----:B-1----:R-:W-:-:S05]  /*02b0*/  @P2 IMAD.WIDE.U32 R12, R15, 0x10, R12 ;  /* 0x000000100f0c2825 */ /* 0x002fca00078e000c */
[----:B------:R0:W5:Y:S01]  /*02c0*/  @P2 LD.E.128 R52, desc[UR8][R12.64] ;  /* 0x000000080c342980 */ /* 0x000162000c101d00 */
[----:B------:R-:W-:Y:S02]  /*02d0*/  ISETP.GE.U32.AND P1, PT, R84, 0x200, PT ;  /* 0x000002005400780c */ /* 0x000fe40003f26070 */
[----:B------:R-:W-:-:S11]  /*02e0*/  @P2 IADD3 R15, PT, PT, R15, 0x80, RZ ;  /* 0x000000800f0f2810 */ /* 0x000fd60007ffe0ff */
[----:B0-----:R-:W-:Y:S05]  /*02f0*/  @!P1 BRA `(.L_x_71) ;  /* 0x0000000000989947 */ /* 0x001fea0003800000 */
[----:B------:R-:W0:Y:S08]  /*0300*/  LDC.64 R48, c[0x0][0x3d0] ;  /* 0x0000f400ff307b82 */ /* 0x000e300000000a00 */
[----:B------:R-:W1:Y:S01]  /*0310*/  LDC.64 R44, c[0x0][0x438] ;  /* 0x00010e00ff2c7b82 */ /* 0x000e620000000a00 */
[----:B0-----:R-:W-:-:S06]  /*0320*/  IMAD.WIDE.U32 R48, R15, 0x10, R48 ;  /* 0x000000100f307825 */ /* 0x001fcc00078e0030 */
[----:B------:R-:W5:Y:S01]  /*0330*/  LDG.E.128 R48, desc[UR8][R48.64] ;  /* 0x0000000830307981 */ /* 0x000f62000c1e1d00 */
[----:B-1----:R-:W-:-:S06]  /*0340*/  IMAD.WIDE.U32 R44, R15, 0x10, R44 ;  /* 0x000000100f2c7825 */ /* 0x002fcc00078e002c */
[----:B------:R-:W5:Y:S01]  /*0350*/  LD.E.128 R44, desc[UR8][R44.64] ;  /* 0x000000082c2c7980 */ /* 0x000f62000c101d00 */
[----:B------:R-:W-:Y:S05]  /*0360*/  BRA `(.L_x_71) ;  /* 0x00000000007c7947 */ /* 0x000fea0003800000 */
.L_x_70:
[C---:B------:R-:W-:Y:S01]  /*0370*/  ISETP.GE.U32.AND P1, PT, R84.reuse, 0x100, PT ;  /* 0x000001005400780c */ /* 0x040fe20003f26070 */
[----:B------:R-:W-:Y:S01]  /*0380*/  IMAD.MOV.U32 R13, RZ, RZ, R86 ;  /* 0x000000ffff0d7224 */ /* 0x000fe200078e0056 */
[C---:B------:R-:W-:Y:S02]  /*0390*/  ISETP.GE.U32.AND P2, PT, R84.reuse, 0x180, PT ;  /* 0x000001805400780c */ /* 0x040fe40003f46070 */
[C---:B------:R-:W-:Y:S02]  /*03a0*/  ISETP.GE.U32.AND P0, PT, R84.reuse, 0x80, PT ;  /* 0x000000805400780c */ /* 0x040fe40003f06070 */
[----:B------:R-:W-:-:S07]  /*03b0*/  ISETP.GE.U32.AND P3, PT, R84, 0x200, PT ;  /* 0x000002005400780c */ /* 0x000fce0003f66070 */
[----:B------:R-:W0:Y:S04]  /*03c0*/  @P1 LDC.64 R2, c[0x0][0x3d0] ;  /* 0x0000f400ff021b82 */ /* 0x000e280000000a00 */
[----:B------:R-:W-:-:S04]  /*03d0*/  @P0 LOP3.LUT R13, R86, 0x80, RZ, 0xfc, !PT ;  /* 0x00000080560d0812 */ /* 0x000fc800078efcff */
[----:B------:R-:W1:Y:S08]  /*03e0*/  @P2 LDC.64 R4, c[0x0][0x3d0] ;  /* 0x0000f400ff042b82 */ /* 0x000e700000000a00 */
[----:B------:R-:W2:Y:S08]  /*03f0*/  @P3 LDC.64 R10, c[0x0][0x3d0] ;  /* 0x0000f400ff0a3b82 */ /* 0x000eb00000000a00 */
[----:B------:R-:W3:Y:S01]  /*0400*/  @P0 LDC.64 R6, c[0x0][0x3d0] ;  /* 0x0000f400ff060b82 */ /* 0x000ee20000000a00 */
[C---:B0-----:R-:W-:Y:S01]  /*0410*/  @P1 IMAD.WIDE.U32 R2, R13.reuse, 0x10, R2 ;  /* 0x000000100d021825 */ /* 0x041fe200078e0002 */
[----:B------:R-:W-:-:S04]  /*0420*/  @P1 IADD3 R13, PT, PT, R13, 0x80, RZ ;  /* 0x000000800d0d1810 */ /* 0x000fc80007ffe0ff */
[----:B------:R0:W5:Y:S01]  /*0430*/  @P1 LDG.E.128 R64, desc[UR8][R2.64] ;  /* 0x0000000802401981 */ /* 0x000162000c1e1d00 */
[----:B-1----:R-:W-:-:S04]  /*0440*/  @P2 IMAD.WIDE.U32 R8, R13, 0x10, R4 ;  /* 0x000000100d082825 */ /* 0x002fc800078e0004 */
[----:B------:R-:W-:Y:S01]  /*0450*/  @P2 VIADD R13, R13, 0x80 ;  /* 0x000000800d0d2836 */ /* 0x000fe20000000000 */
[----:B------:R0:W5:Y:S03]  /*0460*/  @P2 LDG.E.128 R56, desc[UR8][R8.64] ;  /* 0x0000000808382981 */ /* 0x000166000c1e1d00 */
[----:B--2---:R-:W-:-:S05]  /*0470*/  @P3 IMAD.WIDE.U32 R4, R13, 0x10, R10 ;  /* 0x000000100d043825 */ /* 0x004fca00078e000a */
[----:B------:R0:W5:Y:S01]  /*0480*/  @P3 LDG.E.128 R48, desc[UR8][R4.64] ;  /* 0x0000000804303981 */ /* 0x000162000c1e1d00 */
[----:B---3--:R-:W-:-:S05]  /*0490*/  @P0 IMAD.WIDE.U32 R6, R86, 0x10, R6 ;  /* 0x0000001056060825 */ /* 0x008fca00078e0006 */
[----:B------:R0:W5:Y:S01]  /*04a0*/  @P0 LDG.E.128 R72, desc[UR8][R6.64] ;  /* 0x0000000806480981 */ /* 0x000162000c1e1d00 */
        /* <DEDUP_REMOVED lines=11> */
.L_x_71:
[----:B------:R-:W-:Y:S05]  /*0560*/  BSYNC.RECONVERGENT B0 ;  /* 0x0000000000007941 */ /* 0x000fea0003800200 */
.L_x_69:
[----:B------:R-:W0:Y:S02]  /*0570*/  LDCU UR4, c[0x0][0x384] ;  /* 0x00007080ff0477ac */ /* 0x000e240008000800 */
[----:B0-----:R-:W-:-:S06]  /*0580*/  UISETP.GE.AND UP1, UPT, UR6, UR4, UPT ;  /* 0x000000040600728c */ /* 0x001fcc000bf26270 */
[----:B------:R-:W-:-:S13]  /*0590*/  PLOP3.LUT P1, PT, PT, PT, UP1, 0x80, 0x8 ;  /* 0x000000000008781c */ /* 0x000fda0003f2f018 */
[----:B------:R-:W-:Y:S05]  /*05a0*/  @P1 EXIT ;  /* 0x000000000000194d */ /* 0x000fea0003800000 */
[----:B------:R-:W-:Y:S01]  /*05b0*/  SHF.R.S32.HI R14, RZ, 0x3, R14 ;  /* 0x00000003ff0e7819 */ /* 0x000fe2000001140e */
[----:B------:R-:W0:Y:S01]  /*05c0*/  LDCU.U8 UR4, c[0x0][0x410] ;  /* 0x00008200ff0477ac */ /* 0x000e220008000000 */
[----:B-----5:R-:W-:Y:S02]  /*05d0*/  PRMT R82, R47, 0x7632, R82 ;  /* 0x000076322f527816 */ /* 0x020fe40000000052 */
[C---:B------:R-:W-:Y:S01]  /*05e0*/  LOP3.LUT R2, R14.reuse, 0x7f, RZ, 0xc0, !PT ;  /* 0x0000007f0e027812 */ /* 0x040fe200078ec0ff */
[----:B------:R-:W-:Y:S01]  /*05f0*/  UPLOP3.LUT UP2, UPT, UPT, UPT, UPT, 0x40, 0x4 ;  /* 0x000000000004789c */ /* 0x000fe20003f4e870 */
[----:B------:R-:W-:Y:S01]  /*0600*/  SHF.L.U32 R14, R14, 0x1, RZ ;  /* 0x000000010e0e7819 */ /* 0x000fe200000006ff */
[----:B------:R-:W1:Y:S01]  /*0610*/  LDCU UR12, c[0x0][0x388] ;  /* 0x00007100ff0c77ac */ /* 0x000e620008000800 */
[----:B------:R-:W-:Y:S01]  /*0620*/  VIADDMNMX R0, R2, -R0, RZ, !PT ;  /* 0x8000000002007246 */ /* 0x000fe200078001ff */
[----:B------:R-:W-:Y:S01]  /*0630*/  IMAD R3, R85, -0x20, R2 ;  /* 0xffffffe055037824 */ /* 0x000fe200078e0202 */
[----:B------:R-:W-:Y:S01]  /*0640*/  LOP3.LUT R83, R14, 0xffffff00, RZ, 0xc0, !PT ;  /* 0xffffff000e537812 */ /* 0x000fe200078ec0ff */
[----:B------:R-:W2:Y:S01]  /*0650*/  LDCU UR7, c[0x0][0x400] ;  /* 0x00008000ff0777ac */ /* 0x000ea20008000800 */
[----:B------:R-:W-:-:S02]  /*0660*/  VIMNMX R0, PT, PT, R0, 0x20, PT ;  /* 0x0000002000007848 */ /* 0x000fc40003fe0100 */
[----:B------:R-:W-:Y:S01]  /*0670*/  VIMNMX R3, PT, PT, RZ, R3, !PT ;  /* 0x00000003ff037248 */ /* 0x000fe20007fe0100 */
[----:B------:R-:W3:Y:S01]  /*0680*/  LDCU.64 UR14, c[0x0][0x398] ;  /* 0x00007300ff0e77ac */ /* 0x000ee20008000a00 */
[----:B------:R-:W-:Y:S01]  /*0690*/  PRMT R81, R51, 0x7632, R81 ;  /* 0x0000763233517816 */ /* 0x000fe20000000051 */
[----:B------:R-:W-:Y:S01]  /*06a0*/  IMAD R0, R0, 0x8, R83 ;  /* 0x0000000800007824 */ /* 0x000fe200078e0253 */
[----:B------:R-:W-:Y:S01]  /*06b0*/  VIMNMX R2, PT, PT, R3, 0x20, PT ;  /* 0x0000002003027848 */ /* 0x000fe20003fe0100 */
[----:B------:R-:W4:Y:S01]  /*06c0*/  LDCU.64 UR16, c[0x0][0x3a0] ;  /* 0x00007400ff1077ac */ /* 0x000f220008000a00 */
[----:B------:R-:W-:Y:S02]  /*06d0*/  PRMT R80, R46, 0x7632, R80 ;  /* 0x000076322e507816 */ /* 0x000fe40000000050 */
[----:B------:R-:W-:Y:S01]  /*06e0*/  I2FP.F32.U32 R0, R0 ;  /* 0x0000000000007245 */ /* 0x000fe20000201000 */
[----:B------:R-:W1:Y:S01]  /*06f0*/  LDCU.64 UR10, c[0x0][0x380] ;  /* 0x00007000ff0a77ac */ /* 0x000e620008000a00 */
[----:B------:R-:W-:-:S02]  /*0700*/  LEA R83, R2, R83, 0x3 ;  /* 0x0000005302537211 */ /* 0x000fc400078e18ff */
[----:B------:R2:W1:Y:S01]  /*0710*/  MUFU.RCP R11, R0 ;  /* 0x00000000000b7308 */ /* 0x0004620000001000 */
[----:B------:R-:W-:Y:S01]  /*0720*/  PRMT R31, R50, 0x7632, R31 ;  /* 0x00007632321f7816 */ /* 0x000fe2000000001f */
[----:B0-----:R-:W-:Y:S01]  /*0730*/  UISETP.NE.AND UP3, UPT, UR4, URZ, UPT ;  /* 0x000000ff0400728c */ /* 0x001fe2000bf65270 */
        /* <DEDUP_REMOVED lines=28> */
[----:B-1234-:R-:W-:-:S07]  /*0900*/  SHF.R.U32.HI R0, RZ, 0x5, R87 ;  /* 0x00000005ff007819 */ /* 0x01efce0000011657 */
.L_x_104:
[----:B------:R-:W-:Y:S01]  /*0910*/  UIMAD UR4, UR6, UR12, URZ ;  /* 0x0000000c060472a4 */ /* 0x000fe2000f8e02ff */
[----:B------:R-:W-:Y:S03]  /*0920*/  BSSY.RECONVERGENT B0, `(.L_x_72) ;  /* 0x00000a9000007945 */ /* 0x000fe60003800200 */
[----:B------:R-:W-:-:S04]  /*0930*/  USHF.R.S32.HI UR5, URZ, 0x1f, UR4 ;  /* 0x0000001fff057899 */ /* 0x000fc80008011404 */
[----:B------:R-:W-:-:S06]  /*0940*/  ULEA.HI UR5, UR5, UR4, URZ, 0x3 ;  /* 0x0000000405057291 */ /* 0x000fcc000f8f18ff */
[----:B------:R-:W-:-:S05]  /*0950*/  IMAD.U32 R123, RZ, RZ, UR5 ;  /* 0x00000005ff7b7e24 */ /* 0x000fca000f8e00ff */
[----:B------:R-:W-:-:S04]  /*0960*/  LEA.HI.SX32 R123, R123, R86, 0x1d ;  /* 0x000000567b7b7211 */ /* 0x000fc800078feaff */
[----:B------:R-:W-:Y:S01]  /*0970*/  MOV R127, R123 ;  /* 0x0000007b007f7202 */ /* 0x000fe20000000f00 */
[----:B01234-:R-:W-:Y:S06]  /*0980*/  @!P0 BRA `(.L_x_73) ;  /* 0x0000000800888947 */ /* 0x01ffec0003800000 */
[----:B------:R-:W-:Y:S01]  /*0990*/  ISETP.NE.U32.AND P1, PT, RZ, UR16, PT ;  /* 0x00000010ff007c0c */ /* 0x000fe2000bf25070 */
[----:B------:R-:W0:Y:S01]  /*09a0*/  LDC.64 R94, c[0x0][0x390] ;  /* 0x0000e400ff5e7b82 */ /* 0x000e220000000a00 */
[----:B------:R-:W-:Y:S02]  /*09b0*/  ISETP.NE.U32.AND P0, PT, RZ, UR14, PT ;  /* 0x0000000eff007c0c */ /* 0x000fe4000bf05070 */
[----:B------:R-:W-:Y:S02]  /*09c0*/  ISETP.NE.AND.EX P1, PT, RZ, UR17, PT, P1 ;  /* 0x00000011ff007c0c */ /* 0x000fe4000bf25310 */
[----:B------:R-:W-:-:S11]  /*09d0*/  ISETP.NE.AND.EX P0, PT, RZ, UR15, PT, P0 ;  /* 0x0000000fff007c0c */ /* 0x000fd6000bf05300 */
[----:B------:R-:W1:Y:S08]  /*09e0*/  @P1 LDC.64 R76, c[0x0][0x3a0] ;  /* 0x0000e800ff4c1b82 */ /* 0x000e700000000a00 */
[----:B------:R-:W2:Y:S01]  /*09f0*/  @P0 LDC.64 R78, c[0x0][0x398] ;  /* 0x0000e600ff4e0b82 */ /* 0x000ea20000000a00 */
[----:B-1----:R-:W-:-:S04]  /*0a00*/  @P1 IMAD.WIDE.U32 R116, R123, 0x10, R76 ;  /* 0x000000107b741825 */ /* 0x002fc800078e004c */
[C---:B0-----:R-:W-:Y:S01]  /*0a10*/  IMAD.WIDE.U32 R76, R123.reuse, 0x10, R94 ;  /* 0x000000107b4c7825 */ /* 0x041fe200078e005e */
[----:B------:R-:W3:Y:S03]  /*0a20*/  @P1 LDG.E.128 R40, desc[UR8][R116.64] ;  /* 0x0000000874281981 */ /* 0x000ee6000c1e1d00 */
[----:B--2---:R-:W-:Y:S02]  /*0a30*/  @P0 IMAD.WIDE.U32 R94, R123, 0x10, R78 ;  /* 0x000000107b5e0825 */ /* 0x004fe400078e004e */
[----:B------:R-:W5:Y:S04]  /*0a40*/  LDG.E.128 R76, desc[UR8][R76.64] ;  /* 0x000000084c4c7981 */ /* 0x000f68000c1e1d00 */
[----:B------:R0:W5:Y:S01]  /*0a50*/  @P0 LDG.E.128 R36, desc[UR8][R94.64] ;  /* 0x000000085e240981 */ /* 0x000162000c1e1d00 */
[----:B---3--:R-:W-:-:S02]  /*0a60*/  PRMT R113, R43, 0x7632, R113 ;  /* 0x000076322b717816 */ /* 0x008fc40000000071 */
[----:B------:R-:W-:Y:S02]  /*0a70*/  PRMT R90, R42, 0x7632, R90 ;  /* 0x000076322a5a7816 */ /* 0x000fe4000000005a */
[----:B------:R-:W-:Y:S02]  /*0a80*/  PRMT R92, R41, 0x7632, R92 ;  /* 0x00007632295c7816 */ /* 0x000fe4000000005c */
[----:B------:R-:W-:Y:S01]  /*0a90*/  PRMT R88, R40, 0x7632, R88 ;  /* 0x0000763228587816 */ /* 0x000fe20000000058 */
[----:B0-----:R-:W-:Y:S06]  /*0aa0*/  @!P0 BRA `(.L_x_74) ;  /* 0x00000004006c8947 */ /* 0x001fec0003800000 */
[----:B-----5:R-:W-:Y:S01]  /*0ab0*/  PRMT R32, R36, 0x7632, R32 ;  /* 0x0000763224207816 */ /* 0x020fe20000000020 */
[----:B------:R-:W-:Y:S06]  /*0ac0*/  @!P1 BRA `(.L_x_75) ;  /* 0x0000000000d49947 */ /* 0x000fec0003800000 */
[C---:B------:R-:W-:Y:S01]  /*0ad0*/  PRMT R94, R77.reuse, 0x7632, R94 ;  /* 0x000076324d5e7816 */ /* 0x040fe2000000005e */
        /* <DEDUP_REMOVED lines=8> */
[--C-:B------:R-:W-:Y:S01]  /*0b60*/  FADD.FTZ R77, R77, R32.reuse ;  /* 0x000000204d4d7221 */ /* 0x100fe20000010000 */
[----:B------:R-:W-:Y:S01]  /*0b70*/  PRMT R32, R37, 0x7632, R32 ;  /* 0x0000763225207816 */ /* 0x000fe20000000020 */
[----:B------:R-:W-:Y:S01]  /*0b80*/  IMAD.U32 R33, R33, 0x10000, RZ ;  /* 0x0001000021217824 */ /* 0x000fe200078e00ff */
[----:B------:R-:W-:Y:S01]  /*0b90*/  SHF.L.U32 R34, R34, 0x10, RZ ;  /* 0x0000001022227819 */ /* 0x000fe200000006ff */
[----:B------:R-:W-:Y:S01]  /*0ba0*/  FADD.FTZ R35, R76, R35 ;  /* 0x000000234c237221 */ /* 0x000fe20000010000 */
[C---:B------:R-:W-:Y:S01]  /*0bb0*/  PRMT R111, R79.reuse, 0x7632, R111 ;  /* 0x000076324f6f7816 */ /* 0x040fe2000000006f */
[----:B------:R-:W-:Y:S01]  /*0bc0*/  IMAD.U32 R92, R92, 0x10000, RZ ;  /* 0x000100005c5c7824 */ /* 0x000fe200078e00ff */
[----:B------:R-:W-:Y:S01]  /*0bd0*/  SHF.L.U32 R116, R79, 0x10, RZ ;  /* 0x000000104f747819 */ /* 0x000fe200000006ff */
[----:B------:R-:W-:Y:S01]  /*0be0*/  FADD.FTZ R34, R33, R34 ;  /* 0x0000002221227221 */ /* 0x000fe20000010000 */
[----:B------:R-:W-:-:S02]  /*0bf0*/  SHF.L.U32 R79, R32, 0x10, RZ ;  /* 0x00000010204f7819 */ /* 0x000fc400000006ff */
[C---:B------:R-:W-:Y:S01]  /*0c00*/  PRMT R95, R78.reuse, 0x7632, R95 ;  /* 0x000076324e5f7816 */ /* 0x040fe2000000005f */
        /* <DEDUP_REMOVED lines=13> */
[----:B------:R-:W-:Y:S01]  /*0ce0*/  FADD.FTZ R95, R35, R32 ;  /* 0x00000020235f7221 */ /* 0x000fe20000010000 */
[----:B------:R-:W-:Y:S01]  /*0cf0*/  FADD.FTZ R122, R33, R122 ;  /* 0x0000007a217a7221 */ /* 0x000fe20000010000 */
[----:B------:R-:W-:Y:S01]  /*0d00*/  FADD.FTZ R103, R77, R76 ;  /* 0x0000004c4d677221 */ /* 0x000fe20000010000 */
[----:B------:R-:W-:Y:S01]  /*0d10*/  SHF.L.U32 R35, R90, 0x10, RZ ;  /* 0x000000105a237819 */ /* 0x000fe200000006ff */
[----:B------:R-:W-:Y:S01]  /*0d20*/  FADD.FTZ R116, R116, R117 ;  /* 0x0000007574747221 */ /* 0x000fe20000010000 */
        /* <DEDUP_REMOVED lines=9> */
[----:B------:R-:W-:Y:S01]  /*0dc0*/  FADD.FTZ R94, R34, R33 ;  /* 0x00000021225e7221 */ /* 0x000fe20000010000 */
[----:B------:R-:W-:Y:S02]  /*0dd0*/  F2FP.BF16.F32.PACK_AB R34, R90, R111 ;  /* 0x0000006f5a22723e */ /* 0x000fe400000010ff */
[----:B------:R-:W-:Y:S02]  /*0de0*/  F2FP.BF16.F32.PACK_AB R35, R88, R113 ;  /* 0x000000715823723e */ /* 0x000fe400000010ff */
[----:B------:R-:W-:-:S02]  /*0df0*/  F2FP.BF16.F32.PACK_AB R33, R92, R103 ;  /* 0x000000675c21723e */ /* 0x000fc400000010ff */
[----:B------:R-:W-:Y:S01]  /*0e00*/  F2FP.BF16.F32.PACK_AB R32, R94, R95 ;  /* 0x0000005f5e20723e */ /* 0x000fe200000010ff */
[----:B------:R-:W-:Y:S06]  /*0e10*/  BRA `(.L_x_76) ;  /* 0x0000000400487947 */ /* 0x000fec0003800000 */
.L_x_75:
[----:B------:R-:W-:Y:S01]  /*0e20*/  PRMT R90, R77, 0x7632, R90 ;  /* 0x000076324d5a7816 */ /* 0x000fe2000000005a */
        /* <DEDUP_REMOVED lines=35> */
.L_x_74:
[----:B------:R-:W-:Y:S05]  /*1060*/  @!P1 BRA `(.L_x_77) ;  /* 0x0000000000849947 */ /* 0x000fea0003800000 */
[C---:B-----5:R-:W-:Y:S01]  /*1070*/  PRMT R34, R77.reuse, 0x7632, R34 ;  /* 0x000076324d227816 */ /* 0x060fe20000000022 */
[C---:B------:R-:W-:Y:S01]  /*1080*/  IMAD.U32 R111, R78.reuse, 0x10000, RZ ;  /* 0x000100004e6f7824 */ /* 0x040fe200078e00ff */
[----:B------:R-:W-:Y:S01]  /*1090*/  PRMT R94, R78, 0x7632, R94 ;  /* 0x000076324e5e7816 */ /* 0x000fe2000000005e */
[----:B------:R-:W-:Y:S01]  /*10a0*/  IMAD.U32 R116, R42, 0x10000, RZ ;  /* 0x000100002a747824 */ /* 0x000fe200078e00ff */
[----:B------:R-:W-:Y:S01]  /*10b0*/  SHF.L.U32 R77, R77, 0x10, RZ ;  /* 0x000000104d4d7819 */ /* 0x000fe200000006ff */
[----:B------:R-:W-:Y:S01]  /*10c0*/  IMAD.U32 R35, R92, 0x10000, RZ ;  /* 0x000100005c237824 */ /* 0x000fe200078e00ff */
[----:B------:R-:W-:Y:S01]  /*10d0*/  SHF.L.U32 R78, R41, 0x10, RZ ;  /* 0x00000010294e7819 */ /* 0x000fe200000006ff */
[----:B------:R-:W-:Y:S01]  /*10e0*/  IMAD.U32 R34, R34, 0x10000, RZ ;  /* 0x0001000022227824 */ /* 0x000fe200078e00ff */
[C---:B------:R-:W-:Y:S01]  /*10f0*/  PRMT R32, R76.reuse, 0x7632, R32 ;  /* 0x000076324c207816 */ /* 0x040fe20000000020 */
        /* <DEDUP_REMOVED lines=17> */
[----:B------:R-:W-:Y:S01]  /*1210*/  F2FP.BF16.F32.PACK_AB R34, R90, R111 ;  /* 0x0000006f5a22723e */ /* 0x000fe200000010ff */
[----:B------:R-:W-:Y:S02]  /*1220*/  FADD.FTZ R88, R117, R88 ;  /* 0x0000005875587221 */ /* 0x000fe40000010000 */
[----:B------:R-:W-:Y:S01]  /*1230*/  FADD.FTZ R94, R32, R33 ;  /* 0x00000021205e7221 */ /* 0x000fe20000010000 */
[----:B------:R-:W-:Y:S02]  /*1240*/  F2FP.BF16.F32.PACK_AB R33, R92, R103 ;  /* 0x000000675c21723e */ /* 0x000fe400000010ff */
[----:B------:R-:W-:Y:S02]  /*1250*/  F2FP.BF16.F32.PACK_AB R35, R88, R113 ;  /* 0x000000715823723e */ /* 0x000fe400000010ff */
[----:B------:R-:W-:Y:S01]  /*1260*/  F2FP.BF16.F32.PACK_AB R32, R94, R95 ;  /* 0x0000005f5e20723e */ /* 0x000fe200000010ff */
[----:B------:R-:W-:Y:S06]  /*1270*/  BRA `(.L_x_76) ;  /* 0x0000000000307947 */ /* 0x000fec0003800000 */
.L_x_77:
[----:B-----5:R-:W-:Y:S01]  /*1280*/  PRMT R94, R76, 0x7632, R94 ;  /* 0x000076324c5e7816 */ /* 0x020fe2000000005e */
[----:B------:R-:W-:Y:S01]  /*1290*/  IMAD.U32 R103, R77, 0x10000, RZ ;  /* 0x000100004d677824 */ /* 0x000fe200078e00ff */
[----:B------:R-:W-:Y:S02]  /*12a0*/  PRMT R88, R79, 0x7632, R88 ;  /* 0x000076324f587816 */ /* 0x000fe40000000058 */
[----:B------:R-:W-:Y:S01]  /*12b0*/  PRMT R92, R77, 0x7632, R92 ;  /* 0x000076324d5c7816 */ /* 0x000fe2000000005c */
[----:B------:R-:W-:Y:S01]  /*12c0*/  IMAD.U32 R94, R94, 0x10000, RZ ;  /* 0x000100005e5e7824 */ /* 0x000fe200078e00ff */
[----:B------:R-:W-:Y:S01]  /*12d0*/  PRMT R90, R78, 0x7632, R90 ;  /* 0x000076324e5a7816 */ /* 0x000fe2000000005a */
[----:B------:R-:W-:Y:S01]  /*12e0*/  IMAD.U32 R88, R88, 0x10000, RZ ;  /* 0x0001000058587824 */ /* 0x000fe200078e00ff */
[----:B------:R-:W-:Y:S02]  /*12f0*/  SHF.L.U32 R95, R76, 0x10, RZ ;  /* 0x000000104c5f7819 */ /* 0x000fe400000006ff */
[----:B------:R-:W-:-:S02]  /*1300*/  SHF.L.U32 R111, R78, 0x10, RZ ;  /* 0x000000104e6f7819 */ /* 0x000fc400000006ff */
[----:B------:R-:W-:Y:S02]  /*1310*/  SHF.L.U32 R113, R79, 0x10, RZ ;  /* 0x000000104f717819 */ /* 0x000fe400000006ff */
[----:B------:R-:W-:Y:S02]  /*1320*/  SHF.L.U32 R92, R92, 0x10, RZ ;  /* 0x000000105c5c7819 */ /* 0x000fe400000006ff */
[----:B------:R-:W-:-:S07]  /*1330*/  SHF.L.U32 R90, R90, 0x10, RZ ;  /* 0x000000105a5a7819 */ /* 0x000fce00000006ff */
.L_x_76:
[----:B------:R-:W0:Y:S01]  /*1340*/  @UP0 LDCU.64 UR4, c[0x0][0x3a8] ;  /* 0x00007500ff0407ac */ /* 0x000e220008000a00 */
[----:B------:R-:W-:Y:S01]  /*1350*/  PLOP3.LUT P0, PT, PT, PT, UP0, 0x80, 0x8 ;  /* 0x000000000008781c */ /* 0x000fe20003f0f008 */
[----:B------:R-:W-:Y:S01]  /*1360*/  HFMA2 R76, -RZ, RZ, 0, 9.5367431640625e-07 ;  /* 0x00000010ff4c7431 */ /* 0x000fe200000001ff */
[----:B------:R-:W-:Y:S02]  /*1370*/  PLOP3.LUT P1, PT, PT, PT, UP0, 0x80, 0x8 ;  /* 0x000000000008781c */ /* 0x000fe40003f2f008 */
[----:B------:R-:W-:-:S09]  /*1380*/  IADD3 R127, PT, PT, R123, 0x80, RZ ;  /* 0x000000807b7f7810 */ /* 0x000fd20007ffe0ff */
[----:B0-----:R-:W-:-:S05]  /*1390*/  @P0 IMAD.WIDE.U32 R76, R123, R76, UR4 ;  /* 0x000000047b4c0e25 */ /* 0x001fca000f8e004c */
[----:B------:R0:W-:Y:S02]  /*13a0*/  @P1 STG.E.128 desc[UR8][R76.64], R32 ;  /* 0x000000204c001986 */ /* 0x0001e4000c101d08 */
.L_x_73:
[----:B------:R-:W-:Y:S05]  /*13b0*/  BSYNC.RECONVERGENT B0 ;  /* 0x0000000000007941 */ /* 0x000fea0003800200 */
.L_x_72:
[----:B------:R-:W-:Y:S01]  /*13c0*/  ISETP.GE.U32.AND P2, PT, R84, 0x100, PT ;  /* 0x000001005400780c */ /* 0x000fe20003f46070 */
[----:B------:R-:W-:-:S12]  /*13d0*/  BSSY.RECONVERGENT B0, `(.L_x_78) ;  /* 0x00000aa000007945 */ /* 0x000fd80003800200 */
[----:B------:R-:W-:Y:S05]  /*13e0*/  @!P2 BRA `(.L_x_79) ;  /* 0x0000000800a0a947 */ /* 0x000fea0003800000 */
[----:B------:R-:W-:Y:S01]  /*13f0*/  ISETP.NE.U32.AND P0, PT, RZ, UR16, PT ;  /* 0x00000010ff007c0c */ /* 0x000fe2000bf05070 */
[----:B------:R-:W1:Y:S03]  /*1400*/  LDC.64 R100, c[0x0][0x390] ;  /* 0x0000e400ff647b82 */ /* 0x000e660000000a00 */
[----:B------:R-:W-:Y:S02]  /*1410*/  ISETP.NE.AND.EX P1, PT, RZ, UR17, PT, P0 ;  /* 0x00000011ff007c0c */ /* 0x000fe4000bf25300 */
[----:B------:R-:W-:-:S04]  /*1420*/  ISETP.NE.U32.AND P0, PT, RZ, UR14, PT ;  /* 0x0000000eff007c0c */ /* 0x000fc8000bf05070 */
[----:B------:R-:W-:-:S07]  /*1430*/  ISETP.NE.AND.EX P0, PT, RZ, UR15, PT, P0 ;  /* 0x0000000fff007c0c */ /* 0x000fce000bf05300 */
[----:B0-----:R-:W0:Y:S08]  /*1440*/  @P1 LDC.64 R76, c[0x0][0x3a0] ;  /* 0x0000e800ff4c1b82 */ /* 0x001e300000000a00 */
[----:B------:R-:W2:Y:S01]  /*1450*/  @P0 LDC.64 R78, c[0x0][0x398] ;  /* 0x0000e600ff4e0b82 */ /* 0x000ea20000000a00 */
[----:B0-----:R-:W-:-:S04]  /*1460*/  @P1 IMAD.WIDE.U32 R116, R127, 0x10, R76 ;  /* 0x000000107f741825 */ /* 0x001fc800078e004c */
[C---:B-1----:R-:W-:Y:S01]  /*1470*/  IMAD.WIDE.U32 R76, R127.reuse, 0x10, R100 ;  /* 0x000000107f4c7825 */ /* 0x042fe200078e0064 */
[----:B------:R-:W3:Y:S03]  /*1480*/  @P1 LDG.E.128 R40, desc[UR8][R116.64] ;  /* 0x0000000874281981 */ /* 0x000ee6000c1e1d00 */
[----:B--2---:R-:W-:Y:S02]  /*1490*/  @P0 IMAD.WIDE.U32 R100, R127, 0x10, R78 ;  /* 0x000000107f640825 */ /* 0x004fe400078e004e */
[----:B------:R-:W5:Y:S04]  /*14a0*/  LDG.E.128 R76, desc[UR8][R76.64] ;  /* 0x000000084c4c7981 */ /* 0x000f68000c1e1d00 */
[----:B------:R0:W5:Y:S01]  /*14b0*/  @P0 LDG.E.128 R36, desc[UR8][R100.64] ;  /* 0x0000000864240981 */ /* 0x000162000c1e1d00 */
[----:B------:R-:W-:-:S04]  /*14c0*/  UISETP.NE.U32.AND UP1, UPT, UR14, URZ, UPT ;  /* 0x000000ff0e00728c */ /* 0x000fc8000bf25070 */
[----:B------:R-:W-:Y:S01]  /*14d0*/  UISETP.NE.AND.EX UP1, UPT, UR15, URZ, UPT, UP1 ;  /* 0x000000ff0f00728c */ /* 0x000fe2000bf25310 */
[----:B---3--:R-:W-:Y:S02]  /*14e0*/  PRMT R96, R43, 0x7632, R96 ;  /* 0x000076322b607816 */ /* 0x008fe40000000060 */
[----:B------:R-:W-:Y:S02]  /*14f0*/  PRMT R115, R42, 0x7632, R115 ;  /* 0x000076322a737816 */ /* 0x000fe40000000073 */
[----:B------:R-:W-:Y:S02]  /*1500*/  PRMT R102, R41, 0x7632, R102 ;  /* 0x0000763229667816 */ /* 0x000fe40000000066 */
[----:B------:R-:W-:Y:S02]  /*1510*/  PRMT R98, R40, 0x7632, R98 ;  /* 0x0000763228627816 */ /* 0x000fe40000000062 */
[----:B0-----:R-:W-:Y:S05]  /*1520*/  BRA.U UP1, `(.L_x_80) ;  /* 0x0000000101c47547 */ /* 0x001fea000b800000 */
[----:B------:R-:W-:-:S04]  /*1530*/  UISETP.NE.U32.AND UP1, UPT, UR16, URZ, UPT ;  /* 0x000000ff1000728c */ /* 0x000fc8000bf25070 */
[----:B------:R-:W-:-:S09]  /*1540*/  UISETP.NE.AND.EX UP1, UPT, UR17, URZ, UPT, UP1 ;  /* 0x000000ff1100728c */ /* 0x000fd2000bf25310 */
[----:B------:R-:W-:Y:S05]  /*1550*/  BRA.U UP1, `(.L_x_81) ;  /* 0x0000000101347547 */ /* 0x000fea000b800000 */
[----:B-----5:R-:W-:Y:S01]  /*1560*/  PRMT R100, R78, 0x7632, R100 ;  /* 0x000076324e647816 */ /* 0x020fe20000000064 */
[C---:B------:R-:W-:Y:S01]  /*1570*/  IMAD.U32 R93, R76.reuse, 0x10000, RZ ;  /* 0x000100004c5d7824 */ /* 0x040fe200078e00ff */
        /* <DEDUP_REMOVED lines=11> */
.L_x_81:
[C---:B-----5:R-:W-:Y:S01]  /*1630*/  PRMT R33, R76.reuse, 0x7632, R33 ;  /* 0x000076324c217816 */ /* 0x060fe20000000021 */
[----:B------:R-:W-:Y:S01]  /*1640*/  IMAD.U32 R32, R41, 0x10000, RZ ;  /* 0x0001000029207824 */ /* 0x000fe200078e00ff */
[C---:B------:R-:W-:Y:S01]  /*1650*/  PRMT R34, R77.reuse, 0x7632, R34 ;  /* 0x000076324d227816 */ /* 0x040fe20000000022 */
[----:B------:R-:W-:Y:S01]  /*1660*/  IMAD.U32 R77, R77, 0x10000, RZ ;  /* 0x000100004d4d7824 */ /* 0x000fe200078e00ff */
[----:B------:R-:W-:Y:S01]  /*1670*/  SHF.L.U32 R76, R76, 0x10, RZ ;  /* 0x000000104c4c7819 */ /* 0x000fe200000006ff */
        /* <DEDUP_REMOVED lines=9> */
[----:B------:R-:W-:-:S02]  /*1710*/  SHF.L.U32 R117, R116, 0x10, RZ ;  /* 0x0000001074757819 */ /* 0x000fc400000006ff */
[----:B------:R-:W-:Y:S02]  /*1720*/  SHF.L.U32 R109, R42, 0x10, RZ ;  /* 0x000000102a6d7819 */ /* 0x000fe400000006ff */
[----:B------:R-:W-:Y:S02]  /*1730*/  SHF.L.U32 R79, R79, 0x10, RZ ;  /* 0x000000104f4f7819 */ /* 0x000fe400000006ff */
[----:B------:R-:W-:Y:S01]  /*1740*/  SHF.L.U32 R98, R102, 0x10, RZ ;  /* 0x0000001066627819 */ /* 0x000fe200000006ff */
[----:B------:R-:W-:Y:S01]  /*1750*/  FADD.FTZ R102, R117, R96 ;  /* 0x0000006075667221 */ /* 0x000fe20000010000 */
[----:B------:R-:W-:Y:S01]  /*1760*/  SHF.L.U32 R100, R115, 0x10, RZ ;  /* 0x0000001073647819 */ /* 0x000fe200000006ff */
[----:B------:R-:W-:Y:S01]  /*1770*/  FADD.FTZ R109, R109, R78 ;  /* 0x0000004e6d6d7221 */ /* 0x000fe20000010000 */
[----:B------:R-:W-:Y:S02]  /*1780*/  SHF.L.U32 R76, R43, 0x10, RZ ;  /* 0x000000102b4c7819 */ /* 0x000fe400000006ff */
        /* <DEDUP_REMOVED lines=11> */
.L_x_80:
        /* <DEDUP_REMOVED lines=40> */
.L_x_83:
[C---:B-----5:R-:W-:Y:S01]  /*1ac0*/  PRMT R93, R77.reuse, 0x7632, R93 ;  /* 0x000076324d5d7816 */ /* 0x060fe2000000005d */
[----:B------:R-:W-:Y:S01]  /*1ad0*/  IMAD.U32 R33, R36, 0x10000, RZ ;  /* 0x0001000024217824 */ /* 0x000fe200078e00ff */
[----:B------:R-:W-:Y:S01]  /*1ae0*/  SHF.L.U32 R77, R77, 0x10, RZ ;  /* 0x000000104d4d7819 */ /* 0x000fe200000006ff */
[----:B------:R-:W-:Y:S01]  /*1af0*/  IMAD.U32 R96, R96, 0x10000, RZ ;  /* 0x0001000060607824 */ /* 0x000fe200078e00ff */
[----:B------:R-:W-:Y:S02]  /*1b00*/  SHF.L.U32 R32, R37, 0x10, RZ ;  /* 0x0000001025207819 */ /* 0x000fe400000006ff */
[C---:B------:R-:W-:Y:S02]  /*1b10*/  PRMT R34, R76.reuse, 0x7632, R34 ;  /* 0x000076324c227816 */ /* 0x040fe40000000022 */
        /* <DEDUP_REMOVED lines=8> */
[----:B------:R-:W-:-:S02]  /*1ba0*/  PRMT R33, R37, 0x7632, R33 ;  /* 0x0000763225217816 */ /* 0x000fc40000000021 */
[----:B------:R-:W-:Y:S01]  /*1bb0*/  SHF.L.U32 R122, R39, 0x10, RZ ;  /* 0x00000010277a7819 */ /* 0x000fe200000006ff */
[----:B------:R-:W-:Y:S01]  /*1bc0*/  FADD.FTZ R32, R35, R32 ;  /* 0x0000002023207221 */ /* 0x000fe20000010000 */
[C---:B------:R-:W-:Y:S01]  /*1bd0*/  PRMT R100, R78.reuse, 0x7632, R100 ;  /* 0x000076324e647816 */ /* 0x040fe20000000064 */
[----:B------:R-:W-:Y:S01]  /*1be0*/  IMAD.U32 R33, R33, 0x10000, RZ ;  /* 0x0001000021217824 */ /* 0x000fe200078e00ff */
[----:B------:R-:W-:Y:S01]  /*1bf0*/  SHF.L.U32 R101, R78, 0x10, RZ ;  /* 0x000000104e657819 */ /* 0x000fe200000006ff */
[----:B------:R-:W-:Y:S01]  /*1c00*/  FADD.FTZ R122, R122, R79 ;  /* 0x0000004f7a7a7221 */ /* 0x000fe20000010000 */
[----:B------:R-:W-:Y:S02]  /*1c10*/  SHF.L.U32 R78, R93, 0x10, RZ ;  /* 0x000000105d4e7819 */ /* 0x000fe400000006ff */
[----:B------:R-:W-:Y:S02]  /*1c20*/  PRMT R34, R38, 0x7632, R34 ;  /* 0x0000763226227816 */ /* 0x000fe40000000022 */
        /* <DEDUP_REMOVED lines=29> */
.L_x_82:
[----:B------:R-:W0:Y:S01]  /*1e00*/  @UP0 LDCU.64 UR4, c[0x0][0x3a8] ;  /* 0x00007500ff0407ac */ /* 0x000e220008000a00 */
[----:B------:R-:W-:Y:S02]  /*1e10*/  PLOP3.LUT P0, PT, PT, PT, UP0, 0x80, 0x8 ;  /* 0x000000000008781c */ /* 0x000fe40003f0f008 */
[----:B------:R-:W-:Y:S02]  /*1e20*/  PLOP3.LUT P1, PT, PT, PT, UP0, 0x80, 0x8 ;  /* 0x000000000008781c */ /* 0x000fe40003f2f008 */
[----:B------:R-:W-:-:S09]  /*1e30*/  MOV R76, 0x10 ;  /* 0x00000010004c7802 */ /* 0x000fd20000000f00 */
[C---:B0-----:R-:W-:Y:S01]  /*1e40*/  @P0 IMAD.WIDE.U32 R76, R127.reuse, R76, UR4 ;  /* 0x000000047f4c0e25 */ /* 0x041fe2000f8e004c */
[----:B------:R-:W-:-:S04]  /*1e50*/  IADD3 R127, PT, PT, R127, 0x80, RZ ;  /* 0x000000807f7f7810 */ /* 0x000fc80007ffe0ff */
[----:B------:R1:W-:Y:S03]  /*1e60*/  @P1 STG.E.128 desc[UR8][R76.64], R32 ;  /* 0x000000204c001986 */ /* 0x0003e6000c101d08 */
.L_x_79:
[----:B------:R-:W-:Y:S05]  /*1e70*/  BSYNC.RECONVERGENT B0 ;  /* 0x0000000000007941 */ /* 0x000fea0003800200 */
.L_x_78:
[----:B------:R-:W-:Y:S01]  /*1e80*/  ISETP.GE.U32.AND P3, PT, R84, 0x180, PT ;  /* 0x000001805400780c */ /* 0x000fe20003f66070 */
[----:B------:R-:W-:-:S12]  /*1e90*/  BSSY.RECONVERGENT B0, `(.L_x_84) ;  /* 0x00000a8000007945 */ /* 0x000fd80003800200 */
[----:B------:R-:W-:Y:S05]  /*1ea0*/  @!P3 BRA `(.L_x_85) ;  /* 0x000000080098b947 */ /* 0x000fea0003800000 */
[----:B------:R-:W-:Y:S01]  /*1eb0*/  ISETP.NE.U32.AND P0, PT, RZ, UR14, PT ;  /* 0x0000000eff007c0c */ /* 0x000fe2000bf05070 */
[----:B01----:R-:W0:Y:S01]  /*1ec0*/  LDC.64 R76, c[0x0][0x390] ;  /* 0x0000e400ff4c7b82 */ /* 0x003e220000000a00 */
        /* <DEDUP_REMOVED lines=8> */
[----:B------:R-:W3:Y:S01]  /*1f50*/  @P0 LDG.E.128 R36, desc[UR8][R116.64] ;  /* 0x0000000874240981 */ /* 0x000ee2000c1e1d00 */
[----:B--2---:R-:W-:-:S05]  /*1f60*/  @P1 IMAD.WIDE.U32 R106, R127, 0x10, R106 ;  /* 0x000000107f6a1825 */ /* 0x004fca00078e006a */
[----:B------:R-:W2:Y:S01]  /*1f70*/  @P1 LDG.E.128 R40, desc[UR8][R106.64] ;  /* 0x000000086a281981 */ /* 0x000ea2000c1e1d00 */
[----:B------:R-:W-:-:S04]  /*1f80*/  UISETP.NE.U32.AND UP1, UPT, UR14, URZ, UPT ;  /* 0x000000ff0e00728c */ /* 0x000fc8000bf25070 */
[----:B------:R-:W-:Y:S01]  /*1f90*/  UISETP.NE.AND.EX UP1, UPT, UR15, URZ, UPT, UP1 ;  /* 0x000000ff0f00728c */ /* 0x000fe2000bf25310 */
[----:B---3--:R-:W-:Y:S02]  /*1fa0*/  PRMT R119, R39, 0x7632, R119 ;  /* 0x0000763227777816 */ /* 0x008fe40000000077 */
[----:B------:R-:W-:Y:S02]  /*1fb0*/  PRMT R122, R38, 0x7632, R122 ;  /* 0x00007632267a7816 */ /* 0x000fe4000000007a */
[----:B------:R-:W-:Y:S02]  /*1fc0*/  PRMT R124, R37, 0x7632, R124 ;  /* 0x00007632257c7816 */ /* 0x000fe4000000007c */
[----:B------:R-:W-:Y:S02]  /*1fd0*/  PRMT R125, R36, 0x7632, R125 ;  /* 0x00007632247d7816 */ /* 0x000fe4000000007d */
[----:B--2---:R-:W-:Y:S02]  /*1fe0*/  PRMT R104, R43, 0x7632, R104 ;  /* 0x000076322b687816 */ /* 0x004fe40000000068 */
[----:B------:R-:W-:-:S02]  /*1ff0*/  PRMT R110, R42, 0x7632, R110 ;  /* 0x000076322a6e7816 */ /* 0x000fc4000000006e */
[----:B------:R-:W-:Y:S02]  /*2000*/  PRMT R108, R41, 0x7632, R108 ;  /* 0x00007632296c7816 */ /* 0x000fe4000000006c */
[----:B------:R-:W-:Y:S01]  /*2010*/  PRMT R106, R40, 0x7632, R106 ;  /* 0x00007632286a7816 */ /* 0x000fe2000000006a */
[----:B------:R-:W-:Y:S06]  /*2020*/  BRA.U UP1, `(.L_x_86) ;  /* 0x0000000101c47547 */ /* 0x000fec000b800000 */
        /* <DEDUP_REMOVED lines=16> */
.L_x_87:
        /* <DEDUP_REMOVED lines=33> */
.L_x_86:
[----:B------:R-:W-:-:S04]  /*2340*/  UISETP.NE.U32.AND UP1, UPT, UR16, URZ, UPT ;  /* 0x000000ff1000728c */ /* 0x000fc8000bf25070 */
[----:B------:R-:W-:-:S09]  /*2350*/  UISETP.NE.AND.EX UP1, UPT, UR17, URZ, UPT, UP1 ;  /* 0x000000ff1100728c */ /* 0x000fd2000bf25310 */
[----:B------:R-:W-:Y:S05]  /*2360*/  BRA.U UP1, `(.L_x_89) ;  /* 0x0000000101847547 */ /* 0x000fea000b800000 */
[C---:B-----5:R-:W-:Y:S01]  /*2370*/  PRMT R33, R77.reuse, 0x7632, R33 ;  /* 0x000076324d217816 */ /* 0x060fe20000000021 */
[----:B------:R-:W-:Y:S01]  /*2380*/  IMAD.U32 R91, R36, 0x10000, RZ ;  /* 0x00010000245b7824 */ /* 0x000fe200078e00ff */
[----:B------:R-:W-:Y:S01]  /*2390*/  SHF.L.U32 R77, R77, 0x10, RZ ;  /* 0x000000104d4d7819 */ /* 0x000fe200000006ff */
[----:B------:R-:W-:Y:S01]  /*23a0*/  IMAD.U32 R108, R122, 0x10000, RZ ;  /* 0x000100007a6c7824 */ /* 0x000fe200078e00ff */
[----:B------:R-:W-:Y:S02]  /*23b0*/  SHF.L.U32 R34, R37, 0x10, RZ ;  /* 0x0000001025227819 */ /* 0x000fe400000006ff */
[----:B------:R-:W-:Y:S02]  /*23c0*/  PRMT R35, R78, 0x7632, R35 ;  /* 0x000076324e237816 */ /* 0x000fe40000000023 */
        /* <DEDUP_REMOVED lines=17> */
[----:B------:R-:W-:Y:S02]  /*24e0*/  IMAD.U32 R33, R32, 0x10000, RZ ;  /* 0x0001000020217824 */ /* 0x000fe400078e00ff */
[----:B------:R-:W-:Y:S01]  /*24f0*/  FADD.FTZ R110, R117, R110 ;  /* 0x0000006e756e7221 */ /* 0x000fe20000010000 */
[----:B------:R-:W-:Y:S01]  /*2500*/  FADD.FTZ R119, R34, R79 ;  /* 0x0000004f22777221 */ /* 0x000fe20000010000 */
[----:B------:R-:W-:Y:S01]  /*2510*/  F2FP.BF16.F32.PACK_AB R34, R108, R107 ;  /* 0x0000006b6c22723e */ /* 0x000fe200000010ff */
[----:B------:R-:W-:Y:S01]  /*2520*/  FADD.FTZ R106, R35, R124 ;  /* 0x0000007c236a7221 */ /* 0x000fe20000010000 */
[----:B------:R-:W-:Y:S02]  /*2530*/  FADD.FTZ R104, R33, R104 ;  /* 0x0000006821687221 */ /* 0x000fe40000010000 */
[----:B------:R-:W-:-:S02]  /*2540*/  F2FP.BF16.F32.PACK_AB R35, R110, R119 ;  /* 0x000000776e23723e */ /* 0x000fc400000010ff */
[----:B------:R-:W-:Y:S02]  /*2550*/  F2FP.BF16.F32.PACK_AB R33, R106, R99 ;  /* 0x000000636a21723e */ /* 0x000fe400000010ff */
[----:B------:R-:W-:Y:S01]  /*2560*/  F2FP.BF16.F32.PACK_AB R32, R104, R91 ;  /* 0x0000005b6820723e */ /* 0x000fe200000010ff */
[----:B------:R-:W-:Y:S06]  /*2570*/  BRA `(.L_x_88) ;  /* 0x0000000000c87947 */ /* 0x000fec0003800000 */
.L_x_89:
[----:B-----5:R-:W-:Y:S01]  /*2580*/  PRMT R33, R76, 0x7632, R33 ;  /* 0x000076324c217816 */ /* 0x020fe20000000021 */
[----:B------:R-:W-:Y:S01]  /*2590*/  IMAD.U32 R35, R36, 0x10000, RZ ;  /* 0x0001000024237824 */ /* 0x000fe200078e00ff */
        /* <DEDUP_REMOVED lines=8> */
[----:B------:R-:W-:-:S02]  /*2620*/  SHF.L.U32 R33, R33, 0x10, RZ ;  /* 0x0000001021217819 */ /* 0x000fc400000006ff */
[----:B------:R-:W-:Y:S01]  /*2630*/  PRMT R99, R78, 0x7632, R99 ;  /* 0x000076324e637816 */ /* 0x000fe20000000063 */
[----:B------:R-:W-:Y:S01]  /*2640*/  FADD.FTZ R77, R76, R77 ;  /* 0x0000004d4c4d7221 */ /* 0x000fe20000010000 */
[----:B------:R-:W-:Y:S01]  /*2650*/  PRMT R107, R79, 0x7632, R107 ;  /* 0x000076324f6b7816 */ /* 0x000fe2000000006b */
[----:B------:R-:W-:Y:S01]  /*2660*/  FADD.FTZ R76, R33, R34 ;  /* 0x00000022214c7221 */ /* 0x000fe20000010000 */
[----:B------:R-:W-:Y:S02]  /*2670*/  SHF.L.U32 R116, R79, 0x10, RZ ;  /* 0x000000104f747819 */ /* 0x000fe400000006ff */
[----:B------:R-:W-:Y:S01]  /*2680*/  SHF.L.U32 R78, R78, 0x10, RZ ;  /* 0x000000104e4e7819 */ /* 0x000fe200000006ff */
[----:B------:R-:W-:Y:S01]  /*2690*/  IMAD.U32 R124, R107, 0x10000, RZ ;  /* 0x000100006b7c7824 */ /* 0x000fe200078e00ff */
[----:B------:R-:W-:Y:S01]  /*26a0*/  PRMT R32, R37, 0x7632, R32 ;  /* 0x0000763225207816 */ /* 0x000fe20000000020 */
[----:B------:R-:W-:Y:S01]  /*26b0*/  FADD.FTZ R117, R117, R116 ;  /* 0x0000007475757221 */ /* 0x000fe20000010000 */
[----:B------:R-:W-:-:S02]  /*26c0*/  SHF.L.U32 R79, R38, 0x10, RZ ;  /* 0x00000010264f7819 */ /* 0x000fc400000006ff */
        /* <DEDUP_REMOVED lines=8> */
[----:B------:R-:W-:Y:S02]  /*2750*/  SHF.L.U32 R34, R40, 0x10, RZ ;  /* 0x0000001028227819 */ /* 0x000fe400000006ff */
[----:B------:R-:W-:Y:S01]  /*2760*/  SHF.L.U32 R116, R42, 0x10, RZ ;  /* 0x000000102a747819 */ /* 0x000fe200000006ff */
[----:B------:R-:W-:Y:S01]  /*2770*/  FADD.FTZ R122, R99, R122 ;  /* 0x0000007a637a7221 */ /* 0x000fe20000010000 */
[----:B------:R-:W-:Y:S01]  /*2780*/  SHF.L.U32 R33, R33, 0x10, RZ ;  /* 0x0000001021217819 */ /* 0x000fe200000006ff */
        /* <DEDUP_REMOVED lines=17> */
.L_x_88:
[----:B------:R-:W0:Y:S01]  /*28a0*/  @UP0 LDCU.64 UR4, c[0x0][0x3a8] ;  /* 0x00007500ff0407ac */ /* 0x000e220008000a00 */
[----:B------:R-:W-:Y:S01]  /*28b0*/  PLOP3.LUT P0, PT, PT, PT, UP0, 0x80, 0x8 ;  /* 0x000000000008781c */ /* 0x000fe20003f0f008 */
[----:B------:R-:W-:Y:S01]  /*28c0*/  HFMA2 R76, -RZ, RZ, 0, 9.5367431640625e-07 ;  /* 0x00000010ff4c7431 */ /* 0x000fe200000001ff */
[----:B------:R-:W-:-:S11]  /*28d0*/  PLOP3.LUT P1, PT, PT, PT, UP0, 0x80, 0x8 ;  /* 0x000000000008781c */ /* 0x000fd60003f2f008 */
[C---:B0-----:R-:W-:Y:S01]  /*28e0*/  @P0 IMAD.WIDE.U32 R76, R127.reuse, R76, UR4 ;  /* 0x000000047f4c0e25 */ /* 0x041fe2000f8e004c */
[----:B------:R-:W-:-:S04]  /*28f0*/  IADD3 R127, PT, PT, R127, 0x80, RZ ;  /* 0x000000807f7f7810 */ /* 0x000fc80007ffe0ff */
[----:B------:R2:W-:Y:S03]  /*2900*/  @P1 STG.E.128 desc[UR8][R76.64], R32 ;  /* 0x000000204c001986 */ /* 0x0005e6000c101d08 */
.L_x_85:
[----:B------:R-:W-:Y:S05]  /*2910*/  BSYNC.RECONVERGENT B0 ;  /* 0x0000000000007941 */ /* 0x000fea0003800200 */
.L_x_84:
[----:B------:R-:W-:Y:S01]  /*2920*/  ISETP.GE.U32.AND P4, PT, R84, 0x200, PT ;  /* 0x000002005400780c */ /* 0x000fe20003f86070 */
[----:B------:R-:W-:-:S12]  /*2930*/  BSSY.RECONVERGENT B0, `(.L_x_90) ;  /* 0x00000a7000007945 */ /* 0x000fd80003800200 */
[----:B------:R-:W-:Y:S05]  /*2940*/  @!P4 BRA `(.L_x_91) ;  /* 0x000000080094c947 */ /* 0x000fea0003800000 */
[----:B------:R-:W-:Y:S01]  /*2950*/  ISETP.NE.U32.AND P0, PT, RZ, UR14, PT ;  /* 0x0000000eff007c0c */ /* 0x000fe2000bf05070 */
[----:B------:R-:W3:Y:S01]  /*2960*/  LDC.64 R116, c[0x0][0x390] ;  /* 0x0000e400ff747b82 */ /* 0x000ee20000000a00 */
[----:B------:R-:W-:Y:S02]  /*2970*/  ISETP.NE.U32.AND P1, PT, RZ, UR16, PT ;  /* 0x00000010ff007c0c */ /* 0x000fe4000bf25070 */
[----:B------:R-:W-:Y:S02]  /*2980*/  ISETP.NE.AND.EX P0, PT, RZ, UR15, PT, P0 ;  /* 0x0000000fff007c0c */ /* 0x000fe4000bf05300 */
[----:B------:R-:W-:-:S11]  /*2990*/  ISETP.NE.AND.EX P1, PT, RZ, UR17, PT, P1 ;  /* 0x00000011ff007c0c */ /* 0x000fd6000bf25310 */
[----:B------:R-:W4:Y:S08]  /*29a0*/  @P0 LDC.64 R78, c[0x0][0x398] ;  /* 0x0000e600ff4e0b82 */ /* 0x000f300000000a00 */
[----:B012---:R-:W0:Y:S01]  /*29b0*/  @P1 LDC.64 R76, c[0x0][0x3a0] ;  /* 0x0000e800ff4c1b82 */ /* 0x007e220000000a00 */
[----:B----4-:R-:W-:-:S05]  /*29c0*/  @P0 IMAD.WIDE.U32 R120, R127, 0x10, R78 ;  /* 0x000000107f780825 */ /* 0x010fca00078e004e */
[----:B------:R-:W2:Y:S01]  /*29d0*/  @P0 LDG.E.128 R36, desc[UR8][R120.64] ;  /* 0x0000000878240981 */ /* 0x000ea2000c1e1d00 */
[----:B0-----:R-:W-:-:S04]  /*29e0*/  @P1 IMAD.WIDE.U32 R124, R127, 0x10, R76 ;  /* 0x000000107f7c1825 */ /* 0x001fc800078e004c */
[----:B---3--:R-:W-:Y:S01]  /*29f0*/  IMAD.WIDE.U32 R76, R127, 0x10, R116 ;  /* 0x000000107f4c7825 */ /* 0x008fe200078e0074 */
[----:B------:R-:W3:Y:S05]  /*2a00*/  @P1 LDG.E.128 R40, desc[UR8][R124.64] ;  /* 0x000000087c281981 */ /* 0x000eea000c1e1d00 */
[----:B------:R-:W5:Y:S01]  /*2a10*/  LDG.E.128 R76, desc[UR8][R76.64] ;  /* 0x000000084c4c7981 */ /* 0x000f62000c1e1d00 */
[----:B------:R-:W-:-:S04]  /*2a20*/  UISETP.NE.U32.AND UP1, UPT, UR14, URZ, UPT ;  /* 0x000000ff0e00728c */ /* 0x000fc8000bf25070 */
[----:B------:R-:W-:Y:S01]  /*2a30*/  UISETP.NE.AND.EX UP1, UPT, UR15, URZ, UPT, UP1 ;  /* 0x000000ff0f00728c */ /* 0x000fe2000bf25310 */
[----:B--2---:R-:W-:Y:S02]  /*2a40*/  PRMT R118, R38, 0x7632, R118 ;  /* 0x0000763226767816 */ /* 0x004fe40000000076 */
[----:B------:R-:W-:Y:S02]  /*2a50*/  PRMT R89, R37, 0x7632, R89 ;  /* 0x0000763225597816 */ /* 0x000fe40000000059 */
[----:B------:R-:W-:Y:S02]  /*2a60*/  PRMT R122, R36, 0x7632, R122 ;  /* 0x00007632247a7816 */ /* 0x000fe4000000007a */
[----:B---3--:R-:W-:Y:S02]  /*2a70*/  PRMT R112, R43, 0x7632, R112 ;  /* 0x000076322b707816 */ /* 0x008fe40000000070 */
[----:B------:R-:W-:Y:S02]  /*2a80*/  PRMT R117, R42, 0x7632, R117 ;  /* 0x000076322a757816 */ /* 0x000fe40000000075 */
[----:B------:R-:W-:-:S02]  /*2a90*/  PRMT R116, R41, 0x7632, R116 ;  /* 0x0000763229747816 */ /* 0x000fc40000000074 */
        /* <DEDUP_REMOVED lines=18> */
.L_x_93:
        /* <DEDUP_REMOVED lines=13> */
[----:B------:R-:W-:Y:S01]  /*2c90*/  SHF.L.U32 R77, R118, 0x10, RZ ;  /* 0x00000010764d7819 */ /* 0x000fe200000006ff */
[----:B------:R-:W-:Y:S01]  /*2ca0*/  IMAD.U32 R118, R35, 0x10000, RZ ;  /* 0x0001000023767824 */ /* 0x000fe200078e00ff */
[----:B------:R-:W-:Y:S02]  /*2cb0*/  SHF.L.U32 R105, R42, 0x10, RZ ;  /* 0x000000102a697819 */ /* 0x000fe400000006ff */
        /* <DEDUP_REMOVED lines=8> */
[----:B------:R-:W-:Y:S01]  /*2d40*/  SHF.L.U32 R33, R33, 0x10, RZ ;  /* 0x0000001021217819 */ /* 0x000fe200000006ff */
[----:B------:R-:W-:Y:S02]  /*2d50*/  FADD.FTZ R121, R76, R79 ;  /* 0x0000004f4c797221 */ /* 0x000fe40000010000 */
[----:B------:R-:W-:Y:S01]  /*2d60*/  FADD.FTZ R114, R35, R114 ;  /* 0x0000007223727221 */ /* 0x000fe20000010000 */
[----:B------:R-:W-:Y:S01]  /*2d70*/  F2FP.BF16.F32.PACK_AB R34, R118, R105 ;  /* 0x000000697622723e */ /* 0x000fe200000010ff */
[----:B------:R-:W-:Y:S01]  /*2d80*/  FADD.FTZ R112, R33, R32 ;  /* 0x0000002021707221 */ /* 0x000fe20000010000 */
[----:B------:R-:W-:-:S02]  /*2d90*/  F2FP.BF16.F32.PACK_AB R35, R120, R121 ;  /* 0x000000797823723e */ /* 0x000fc400000010ff */
[----:B------:R-:W-:Y:S02]  /*2da0*/  F2FP.BF16.F32.PACK_AB R33, R114, R97 ;  /* 0x000000617221723e */ /* 0x000fe400000010ff */
[----:B------:R-:W-:Y:S01]  /*2db0*/  F2FP.BF16.F32.PACK_AB R32, R112, R89 ;  /* 0x000000597020723e */ /* 0x000fe200000010ff */
[----:B------:R-:W-:Y:S06]  /*2dc0*/  BRA `(.L_x_94) ;  /* 0x00000004005c7947 */ /* 0x000fec0003800000 */
.L_x_92:
        /* <DEDUP_REMOVED lines=15> */
[C---:B------:R-:W-:Y:S01]  /*2ec0*/  IMAD.U32 R76, R39.reuse, 0x10000, RZ ;  /* 0x00010000274c7824 */ /* 0x040fe200078e00ff */
        /* <DEDUP_REMOVED lines=9> */
[----:B------:R-:W-:Y:S01]  /*2f60*/  IMAD.U32 R35, R34, 0x10000, RZ ;  /* 0x0001000022237824 */ /* 0x000fe200078e00ff */
[----:B------:R-:W-:-:S02]  /*2f70*/  SHF.L.U32 R116, R116, 0x10, RZ ;  /* 0x0000001074747819 */ /* 0x000fc400000006ff */
[----:B------:R-:W-:Y:S01]  /*2f80*/  SHF.L.U32 R79, R114, 0x10, RZ ;  /* 0x00000010724f7819 */ /* 0x000fe200000006ff */
[----:B------:R-:W-:Y:S01]  /*2f90*/  FADD.FTZ R112, R35, R112 ;  /* 0x0000007023707221 */ /* 0x000fe20000010000 */
[----:B------:R-:W-:Y:S01]  /*2fa0*/  SHF.L.U32 R32, R32, 0x10, RZ ;  /* 0x0000001020207819 */ /* 0x000fe200000006ff */
[----:B------:R-:W-:Y:S02]  /*2fb0*/  FADD.FTZ R120, R116, R33 ;  /* 0x0000002174787221 */ /* 0x000fe40000010000 */
[----:B------:R-:W-:Y:S02]  /*2fc0*/  FADD.FTZ R118, R79, R118 ;  /* 0x000000764f767221 */ /* 0x000fe40000010000 */
[----:B------:R-:W-:Y:S01]  /*2fd0*/  FADD.FTZ R114, R77, R32 ;  /* 0x000000204d727221 */ /* 0x000fe20000010000 */
[----:B------:R-:W-:Y:S02]  /*2fe0*/  F2FP.BF16.F32.PACK_AB R35, R120, R121 ;  /* 0x000000797823723e */ /* 0x000fe400000010ff */
[----:B------:R-:W-:-:S02]  /*2ff0*/  F2FP.BF16.F32.PACK_AB R34, R118, R105 ;  /* 0x000000697622723e */ /* 0x000fc400000010ff */
[----:B------:R-:W-:Y:S02]  /*3000*/  F2FP.BF16.F32.PACK_AB R33, R114, R97 ;  /* 0x000000617221723e */ /* 0x000fe400000010ff */
[----:B------:R-:W-:Y:S01]  /*3010*/  F2FP.BF16.F32.PACK_AB R32, R112, R89 ;  /* 0x000000597020723e */ /* 0x000fe200000010ff */
[----:B------:R-:W-:Y:S06]  /*3020*/  BRA `(.L_x_94) ;  /* 0x0000000000c47947 */ /* 0x000fec0003800000 */
.L_x_95:
[----:B-----5:R-:W-:Y:S01]  /*3030*/  PRMT R32, R76, 0x7632, R32 ;  /* 0x000076324c207816 */ /* 0x020fe20000000020 */
[----:B------:R-:W-:Y:S01]  /*3040*/  IMAD.U32 R33, R36, 0x10000, RZ ;  /* 0x0001000024217824 */ /* 0x000fe200078e00ff */
[----:B------:R-:W-:Y:S01]  /*3050*/  SHF.L.U32 R76, R76, 0x10, RZ ;  /* 0x000000104c4c7819 */ /* 0x000fe200000006ff */
[----:B------:R-:W-:Y:S01]  /*3060*/  IMAD.U32 R112, R112, 0x10000, RZ ;  /* 0x0001000070707824 */ /* 0x000fe200078e00ff */
[----:B------:R-:W-:Y:S02]  /*3070*/  PRMT R34, R77, 0x7632, R34 ;  /* 0x000076324d227816 */ /* 0x000fe40000000022 */
[----:B------:R-:W-:Y:S01]  /*3080*/  SHF.L.U32 R32, R32, 0x10, RZ ;  /* 0x0000001020207819 */ /* 0x000fe200000006ff */
[----:B------:R-:W-:Y:S01]  /*3090*/  FADD.FTZ R76, R33, R76 ;  /* 0x0000004c214c7221 */ /* 0x000fe20000010000 */
        /* <DEDUP_REMOVED lines=8> */
[----:B------:R-:W-:Y:S01]  /*3120*/  SHF.L.U32 R78, R37, 0x10, RZ ;  /* 0x00000010254e7819 */ /* 0x000fe200000006ff */
[----:B------:R-:W-:Y:S01]  /*3130*/  FADD.FTZ R32, R120, R89 ;  /* 0x0000005978207221 */ /* 0x000fe20000010000 */
[----:B------:R-:W-:Y:S01]  /*3140*/  PRMT R105, R79, 0x7632, R105 ;  /* 0x000076324f697816 */ /* 0x000fe20000000069 */
        /* <DEDUP_REMOVED lines=31> */
.L_x_94:
[----:B------:R-:W0:Y:S01]  /*3340*/  @UP0 LDCU.64 UR4, c[0x0][0x3a8] ;  /* 0x00007500ff0407ac */ /* 0x000e220008000a00 */
[----:B------:R-:W-:Y:S02]  /*3350*/  PLOP3.LUT P0, PT, PT, PT, UP0, 0x80, 0x8 ;  /* 0x000000000008781c */ /* 0x000fe40003f0f008 */
[----:B------:R-:W-:Y:S02]  /*3360*/  PLOP3.LUT P1, PT, PT, PT, UP0, 0x80, 0x8 ;  /* 0x000000000008781c */ /* 0x000fe40003f2f008 */
[----:B------:R-:W-:-:S09]  /*3370*/  MOV R76, 0x10 ;  /* 0x00000010004c7802 */ /* 0x000fd20000000f00 */
[----:B0-----:R-:W-:-:S05]  /*3380*/  @P0 IMAD.WIDE.U32 R76, R127, R76, UR4 ;  /* 0x000000047f4c0e25 */ /* 0x001fca000f8e004c */
[----:B------:R3:W-:Y:S02]  /*3390*/  @P1 STG.E.128 desc[UR8][R76.64], R32 ;  /* 0x000000204c001986 */ /* 0x0007e4000c101d08 */
.L_x_91:
[----:B------:R-:W-:Y:S05]  /*33a0*/  BSYNC.RECONVERGENT B0 ;  /* 0x0000000000007941 */ /* 0x000fea0003800200 */
.L_x_90:
[----:B0123--:R-:W-:Y:S01]  /*33b0*/  FADD.FTZ R77, RZ, R95 ;  /* 0x0000005fff4d7221 */ /* 0x00ffe20000010000 */
[C---:B------:R-:W-:Y:S01]  /*33c0*/  ISETP.GE.U32.AND P0, PT, R84.reuse, 0x80, PT ;  /* 0x000000805400780c */ /* 0x040fe20003f06070 */
[----:B------:R-:W0:Y:S01]  /*33d0*/  S2UR UR5, SR_CgaCtaId ;  /* 0x00000000000579c3 */ /* 0x000e220000008800 */
[----:B------:R-:W-:Y:S01]  /*33e0*/  ISETP.GT.U32.AND P6, PT, R84, 0xff, PT ;  /* 0x000000ff5400780c */ /* 0x000fe20003fc4070 */
[----:B------:R-:W-:Y:S01]  /*33f0*/  FADD.FTZ R76, R94, R77 ;  /* 0x0000004d5e4c7221 */ /* 0x000fe20000010000 */
[C---:B------:R-:W-:Y:S01]  /*3400*/  ISETP.GT.U32.AND P5, PT, R84.reuse, 0x17f, PT ;  /* 0x0000017f5400780c */ /* 0x040fe20003fa4070 */
[----:B------:R-:W-:Y:S01]  /*3410*/  UMOV UR4, 0x400 ;  /* 0x0000040000047882 */ /* 0x000fe20000000000 */
[----:B------:R-:W-:Y:S01]  /*3420*/  ISETP.GT.U32.AND P1, PT, R84, 0x1ff, PT ;  /* 0x000001ff5400780c */ /* 0x000fe20003f24070 */
[----:B------:R-:W-:Y:S01]  /*3430*/  FADD.FTZ R77, R103, R76 ;  /* 0x0000004c674d7221 */ /* 0x000fe20000010000 */
[----:B------:R-:W-:Y:S01]  /*3440*/  IMAD.U32 R131, RZ, RZ, UR6 ;  /* 0x00000006ff837e24 */ /* 0x000fe2000f8e00ff */
[----:B------:R-:W-:Y:S02]  /*3450*/  BSSY.RECONVERGENT B0, `(.L_x_96) ;  /* 0x00000e6000007945 */ /* 0x000fe40003800200 */
[----:B------:R-:W-:-:S04]  /*3460*/  FADD.FTZ R76, R92, R77 ;  /* 0x0000004d5c4c7221 */ /* 0x000fc80000010000 */
[----:B------:R-:W-:-:S04]  /*3470*/  FADD.FTZ R77, R111, R76 ;  /* 0x0000004c6f4d7221 */ /* 0x000fc80000010000 */
[----:B------:R-:W-:-:S04]  /*3480*/  FADD.FTZ R76, R90, R77 ;  /* 0x0000004d5a4c7221 */ /* 0x000fc80000010000 */
[----:B------:R-:W-:Y:S01]  /*3490*/  FADD.FTZ R77, R113, R76 ;  /* 0x0000004c714d7221 */ /* 0x000fe20000010000 */
[----:B0-----:R-:W-:-:S03]  /*34a0*/  ULEA UR4, UR5, UR4, 0x18 ;  /* 0x0000000405047291 */ /* 0x001fc6000f8ec0ff */
[----:B------:R-:W-:Y:S01]  /*34b0*/  FADD.FTZ R77, R88, R77 ;  /* 0x0000004d584d7221 */ /* 0x000fe20000010000 */
[----:B------:R-:W-:-:S04]  /*34c0*/  @UP2 UIADD3 UR4, UPT, UPT, UR4, 0x20, URZ ;  /* 0x0000002004042890 */ /* 0x000fc8000fffe0ff */
[----:B------:R-:W-:-:S05]  /*34d0*/  FSEL R78, R77, RZ, P0 ;  /* 0x000000ff4d4e7208 */ /* 0x000fca0000000000 */
        /* <DEDUP_REMOVED lines=23> */
[----:B------:R-:W-:-:S05]  /*3650*/  @P1 FADD.FTZ R78, R120, R77 ;  /* 0x0000004d784e1221 */ /* 0x000fca0000010000 */
        /* <DEDUP_REMOVED lines=47> */
[----:B------:R-:W-:Y:S02]  /*3950*/  FADD.FTZ R78, R89, -R76 ;  /* 0x8000004c594e7221 */ /* 0x000fe40000010000 */
        /* <DEDUP_REMOVED lines=29> */
[----:B------:R-:W-:-:S04]  /*3b30*/  ISETP.NE.AND P1, PT, R85, RZ, PT ;  /* 0x000000ff5500720c */ /* 0x000fc80003f25270 */
[----:B------:R-:W0:Y:S02]  /*3b40*/  SHFL.BFLY PT, R78, R77, 0x1, 0x1f ;  /* 0x0c201f004d4e7f89 */ /* 0x000e2400000e0000 */
[----:B0-----:R-:W-:-:S05]  /*3b50*/  FADD.FTZ R78, R77, R78 ;  /* 0x0000004e4d4e7221 */ /* 0x001fca0000010000 */
[----:B------:R-:W0:Y:S02]  /*3b60*/  SHFL.BFLY PT, R79, R78, 0x2, 0x1f ;  /* 0x0c401f004e4f7f89 */ /* 0x000e2400000e0000 */
[----:B0-----:R-:W-:-:S05]  /*3b70*/  FADD.FTZ R79, R78, R79 ;  /* 0x0000004f4e4f7221 */ /* 0x001fca0000010000 */
[----:B------:R-:W0:Y:S02]  /*3b80*/  SHFL.BFLY PT, R116, R79, 0x4, 0x1f ;  /* 0x0c801f004f747f89 */ /* 0x000e2400000e0000 */
[----:B0-----:R-:W-:Y:S01]  /*3b90*/  FADD.FTZ R116, R79, R116 ;  /* 0x000000744f747221 */ /* 0x001fe20000010000 */
[----:B------:R-:W-:-:S04]  /*3ba0*/  CS2R R78, SRZ ;  /* 0x00000000004e7805 */ /* 0x000fc8000001ff00 */
[----:B------:R-:W0:Y:S02]  /*3bb0*/  SHFL.BFLY PT, R117, R116, 0x8, 0x1f ;  /* 0x0d001f0074757f89 */ /* 0x000e2400000e0000 */
[----:B0-----:R-:W-:Y:S01]  /*3bc0*/  FADD.FTZ R117, R116, R117 ;  /* 0x0000007574757221 */ /* 0x001fe20000010000 */
[----:B------:R-:W-:-:S04]  /*3bd0*/  @!P1 LEA R116, R0, UR4, 0x3 ;  /* 0x0000000400749c11 */ /* 0x000fc8000f8e18ff */
[----:B------:R-:W0:Y:S02]  /*3be0*/  SHFL.BFLY PT, R122, R117, 0x10, 0x1f ;  /* 0x0e001f00757a7f89 */ /* 0x000e2400000e0000 */
[----:B0-----:R-:W-:Y:S01]  /*3bf0*/  FADD.FTZ R77, R117, R122 ;  /* 0x0000007a754d7221 */ /* 0x001fe20000010000 */
[----:B------:R-:W-:Y:S01]  /*3c00*/  @!P5 LEA R122, R85, UR4, 0x3 ;  /* 0x00000004557adc11 */ /* 0x000fe2000f8e18ff */
[----:B------:R-:W-:Y:S02]  /*3c10*/  HFMA2 R117, -RZ, RZ, 0, 0 ;  /* 0x00000000ff757431 */ /* 0x000fe400000001ff */
[----:B------:R-:W-:Y:S01]  /*3c20*/  @!P5 IMAD.MOV.U32 R117, RZ, RZ, R83 ;  /* 0x000000ffff75d224 */ /* 0x000fe200078e0053 */
[----:B------:R0:W-:Y:S01]  /*3c30*/  @!P1 STS.64 [R116], R76 ;  /* 0x0000004c74009388 */ /* 0x0001e20000000a00 */
[----:B------:R-:W-:Y:S01]  /*3c40*/  BAR.SYNC.DEFER_BLOCKING 0x0 ;  /* 0x0000000000007b1d */ /* 0x000fe20000010000 */
[----:B------:R-:W-:-:S05]  /*3c50*/  ISETP.NE.AND P1, PT, R87, RZ, PT ;  /* 0x000000ff5700720c */ /* 0x000fca0003f25270 */
[----:B------:R-:W1:Y:S01]  /*3c60*/  SHFL.DOWN PT, R124, R117, 0x2, 0x1f ;  /* 0x08401f00757c7f89 */ /* 0x000e6200000e0000 */
[----:B0-----:R-:W-:-:S03]  /*3c70*/  I2FP.F32.S32 R76, R117 ;  /* 0x00000075004c7245 */ /* 0x001fc60000201400 */
[----:B------:R-:W-:Y:S01]  /*3c80*/  @!P5 LDS.64 R78, [R122] ;  /* 0x000000007a4ed984 */ /* 0x000fe20000000a00 */
[----:B------:R-:W-:Y:S02]  /*3c90*/  PLOP3.LUT P5, PT, PT, PT, UP3, 0x40, 0x4 ;  /* 0x000000000004781c */ /* 0x000fe40003fae838 */
[----:B-1----:R-:W-:Y:S02]  /*3ca0*/  IADD3 R127, PT, PT, R124, R117, RZ ;  /* 0x000000757c7f7210 */ /* 0x002fe40007ffe0ff */
[----:B------:R-:W-:Y:S02]  /*3cb0*/  I2FP.F32.S32 R124, R124 ;  /* 0x0000007c007c7245 */ /* 0x000fe40000201400 */
[----:B------:R-:W-:Y:S01]  /*3cc0*/  I2FP.F32.S32 R128, R127 ;  /* 0x0000007f00807245 */ /* 0x000fe20000201400 */
[----:B------:R-:W0:Y:S03]  /*3cd0*/  SHFL.DOWN PT, R130, R127, 0x1, 0x1f ;  /* 0x08201f007f827f89 */ /* 0x000e2600000e0000 */
[----:B------:R-:W1:Y:S01]  /*3ce0*/  MUFU.RCP R129, R128 ;  /* 0x0000008000817308 */ /* 0x000e620000001000 */
[----:B0-----:R-:W-:-:S02]  /*3cf0*/  IADD3 R127, PT, PT, R127, R130, RZ ;  /* 0x000000827f7f7210 */ /* 0x001fc40007ffe0ff */
[----:B------:R-:W-:Y:S01]  /*3d00*/  I2FP.F32.S32 R130, R130 ;  /* 0x0000008200827245 */ /* 0x000fe20000201400 */
[----:B------:R-:W0:Y:S01]  /*3d10*/  SHFL.DOWN PT, R125, R78, 0x2, 0x1f ;  /* 0x08401f004e7d7f89 */ /* 0x000e2200000e0000 */
[----:B------:R-:W-:-:S03]  /*3d20*/  I2FP.F32.S32 R127, R127 ;  /* 0x0000007f007f7245 */ /* 0x000fc60000201400 */
[----:B------:R-:W2:Y:S03]  /*3d30*/  SHFL.DOWN PT, R126, R79, 0x2, 0x1f ;  /* 0x08401f004f7e7f89 */ /* 0x000ea600000e0000 */
[----:B------:R-:W3:Y:S01]  /*3d40*/  MUFU.RCP R127, R127 ;  /* 0x0000007f007f7308 */ /* 0x000ee20000001000 */
[C---:B0-----:R-:W-:Y:S01]  /*3d50*/  FMUL.FTZ R77, R125.reuse, R124 ;  /* 0x0000007c7d4d7220 */ /* 0x041fe20000410000 */
[----:B------:R-:W-:-:S03]  /*3d60*/  FADD.FTZ R125, -R125, R78 ;  /* 0x0000004e7d7d7221 */ /* 0x000fc60000010100 */
[----:B------:R-:W-:Y:S01]  /*3d70*/  FFMA.FTZ R116, R76, R78, R77 ;  /* 0x0000004e4c747223 */ /* 0x000fe2000001004d */
[----:B------:R-:W-:Y:S01]  /*3d80*/  FMUL.FTZ R125, R125, R125 ;  /* 0x0000007d7d7d7220 */ /* 0x000fe20000410000 */
[----:B--2---:R-:W-:Y:S02]  /*3d90*/  FADD.FTZ R126, R126, R79 ;  /* 0x0000004f7e7e7221 */ /* 0x004fe40000010000 */
[----:B-1----:R-:W-:Y:S01]  /*3da0*/  FMUL.FTZ R77, R129, R116 ;  /* 0x00000074814d7220 */ /* 0x002fe20000410000 */
[----:B------:R-:W-:-:S04]  /*3db0*/  FMUL.FTZ R125, R125, R76 ;  /* 0x0000004c7d7d7220 */ /* 0x000fc80000410000 */
[----:B------:R-:W0:Y:S01]  /*3dc0*/  SHFL.DOWN PT, R76, R77, 0x1, 0x1f ;  /* 0x08201f004d4c7f89 */ /* 0x000e2200000e0000 */
[----:B------:R-:W-:Y:S02]  /*3dd0*/  FMUL.FTZ R125, R125, R124 ;  /* 0x0000007c7d7d7220 */ /* 0x000fe40000410000 */
[----:B------:R-:W1:Y:S02]  /*3de0*/  LDC R124, c[0x0][0x448] ;  /* 0x00011200ff7c7b82 */ /* 0x000e640000000800 */
[----:B------:R-:W-:-:S05]  /*3df0*/  FFMA.FTZ R125, R129, R125, R126 ;  /* 0x0000007d817d7223 */ /* 0x000fca000001007e */
[----:B------:R-:W2:Y:S01]  /*3e00*/  SHFL.DOWN PT, R78, R125, 0x1, 0x1f ;  /* 0x08201f007d4e7f89 */ /* 0x000ea200000e0000 */
[----:B0-----:R-:W-:Y:S01]  /*3e10*/  FADD.FTZ R79, R77, -R76 ;  /* 0x8000004c4d4f7221 */ /* 0x001fe20000010000 */
[----:B------:R-:W-:-:S03]  /*3e20*/  FMUL.FTZ R117, R76, R130 ;  /* 0x000000824c757220 */ /* 0x000fc60000410000 */
[----:B------:R-:W-:Y:S01]  /*3e30*/  FMUL.FTZ R79, R79, R79 ;  /* 0x0000004f4f4f7220 */ /* 0x000fe20000410000 */
[----:B------:R-:W-:-:S03]  /*3e40*/  FFMA.FTZ R76, R128, R77, R117 ;  /* 0x0000004d804c7223 */ /* 0x000fc60000010075 */
[----:B------:R-:W-:Y:S01]  /*3e50*/  FMUL.FTZ R79, R128, R79 ;  /* 0x0000004f804f7220 */ /* 0x000fe20000410000 */
[----:B---3--:R-:W-:Y:S01]  /*3e60*/  FMUL.FTZ R116, R127, R76 ;  /* 0x0000004c7f747220 */ /* 0x008fe20000410000 */
[----:B--2---:R-:W-:Y:S01]  /*3e70*/  FADD.FTZ R78, R125, R78 ;  /* 0x0000004e7d4e7221 */ /* 0x004fe20000010000 */
[----:B------:R-:W0:Y:S01]  /*3e80*/  @!P1 LDC.64 R76, c[0x0][0x3c0] ;  /* 0x0000f000ff4c9b82 */ /* 0x000e220000000a00 */
[----:B------:R-:W-:Y:S02]  /*3e90*/  FMUL.FTZ R79, R79, R130 ;  /* 0x000000824f4f7220 */ /* 0x000fe40000410000 */
[----:B------:R-:W2:Y:S02]  /*3ea0*/  SHFL.IDX PT, R129, R116, RZ, 0x1f ;  /* 0x00001fff74817589 */ /* 0x000ea400000e0000 */
[----:B------:R-:W-:-:S03]  /*3eb0*/  FFMA.FTZ R127, R127, R79, R78 ;  /* 0x0000004f7f7f7223 */ /* 0x000fc6000001004e */
[----:B------:R-:W3:Y:S03]  /*3ec0*/  @!P1 LDC.64 R78, c[0x0][0x3c8] ;  /* 0x0000f200ff4e9b82 */ /* 0x000ee60000000a00 */
[----:B------:R-:W1:Y:S01]  /*3ed0*/  SHFL.IDX PT, R127, R127, RZ, 0x1f ;  /* 0x00001fff7f7f7589 */ /* 0x000e6200000e0000 */
[----:B0-----:R-:W-:-:S04]  /*3ee0*/  @!P1 IMAD.WIDE R76, R131, 0x4, R76 ;  /* 0x00000004834c9825 */ /* 0x001fc800078e024c */
[----:B--2---:R-:W-:Y:S01]  /*3ef0*/  FMUL.FTZ R117, R129, R129 ;  /* 0x0000008181757220 */ /* 0x004fe20000410000 */
[----:B------:R0:W-:Y:S04]  /*3f00*/  @!P1 STG.E desc[UR8][R76.64], R129 ;  /* 0x000000814c009986 */ /* 0x0001e8000c101908 */
[----:B------:R-:W-:Y:S02]  /*3f10*/  FSEL R122, R117, RZ, !P5 ;  /* 0x000000ff757a7208 */ /* 0x000fe40006800000 */
[----:B------:R-:W-:Y:S01]  /*3f20*/  PLOP3.LUT P5, PT, PT, PT, UP3, 0x40, 0x4 ;  /* 0x000000000004781c */ /* 0x000fe20003fae838 */
[----:B-1----:R-:W-:Y:S01]  /*3f30*/  FFMA.FTZ R117, R127, UR7, R124 ;  /* 0x000000077f757c23 */ /* 0x002fe2000801007c */
[----:B------:R-:W-:-:S03]  /*3f40*/  MOV R127, UR6 ;  /* 0x00000006007f7c02 */ /* 0x000fc60008000f00 */
[----:B------:R-:W-:Y:S01]  /*3f50*/  FADD.FTZ R117, R117, R122 ;  /* 0x0000007a75757221 */ /* 0x000fe20000010000 */
[----:B------:R-:W-:Y:S01]  /*3f60*/  FSEL R122, R129, RZ, P5 ;  /* 0x000000ff817a7208 */ /* 0x000fe20002800000 */
[----:B---3--:R-:W-:Y:S02]  /*3f70*/  @!P1 IMAD.WIDE R78, R127, 0x4, R78 ;  /* 0x000000047f4e9825 */ /* 0x008fe400078e024e */
[----:B------:R-:W1:Y:S03]  /*3f80*/  MUFU.RSQ R125, R117 ;  /* 0x00000075007d7308 */ /* 0x000e660000001400 */
[----:B-1----:R0:W-:Y:S01]  /*3f90*/  @!P1 STG.E desc[UR8][R78.64], R125 ;  /* 0x0000007d4e009986 */ /* 0x0021e2000c101908 */
[----:B------:R-:W-:Y:S05]  /*3fa0*/  @!P0 BRA `(.L_x_97) ;  /* 0x0000000000c08947 */ /* 0x000fea0003800000 */
[--C-:B------:R-:W-:Y:S01]  /*3fb0*/  FADD.FTZ R116, R111, -R122.reuse ;  /* 0x8000007a6f747221 */ /* 0x100fe20000010000 */
[--C-:B0-----:R-:W-:Y:S01]  /*3fc0*/  FADD.FTZ R78, R103, -R122.reuse ;  /* 0x8000007a674e7221 */ /* 0x101fe20000010000 */
[----:B------:R-:W-:Y:S01]  /*3fd0*/  SHF.L.U32 R117, R73, 0x10, RZ ;  /* 0x0000001049757819 */ /* 0x000fe200000006ff */
[--C-:B------:R-:W-:Y:S01]  /*3fe0*/  FADD.FTZ R124, R113, -R122.reuse ;  /* 0x8000007a717c7221 */ /* 0x100fe20000010000 */
[----:B------:R-:W-:Y:S01]  /*3ff0*/  SHF.L.U32 R127, R69, 0x10, RZ ;  /* 0x00000010457f7819 */ /* 0x000fe200000006ff */
[C---:B------:R-:W-:Y:S01]  /*4000*/  FMUL.FTZ R116, R125.reuse, R116 ;  /* 0x000000747d747220 */ /* 0x040fe20000410000 */
[----:B------:R-:W-:Y:S01]  /*4010*/  SHF.L.U32 R131, R70, 0x10, RZ ;  /* 0x0000001046837819 */ /* 0x000fe200000006ff */
[----:B------:R-:W-:Y:S02]  /*4020*/  IMAD.U32 R129, R74, 0x10000, RZ ;  /* 0x000100004a817824 */ /* 0x000fe400078e00ff */
[C---:B------:R-:W-:Y:S01]  /*4030*/  FMUL.FTZ R78, R125.reuse, R78 ;  /* 0x0000004e7d4e7220 */ /* 0x040fe20000410000 */
[----:B------:R-:W-:Y:S01]  /*4040*/  FMUL.FTZ R126, R125, R124 ;  /* 0x0000007c7d7e7220 */ /* 0x000fe20000410000 */
[----:B------:R-:W-:Y:S01]  /*4050*/  SHF.L.U32 R133, R75, 0x10, RZ ;  /* 0x000000104b857819 */ /* 0x000fe200000006ff */
[----:B------:R-:W-:Y:S01]  /*4060*/  FFMA.FTZ R131, R116, R129, R131 ;  /* 0x0000008174837223 */ /* 0x000fe20000010083 */
[----:B------:R-:W-:Y:S01]  /*4070*/  FFMA.FTZ R124, R78, R117, R127 ;  /* 0x000000754e7c7223 */ /* 0x000fe2000001007f */
[----:B------:R-:W-:Y:S01]  /*4080*/  FADD.FTZ R76, R95, -R122 ;  /* 0x8000007a5f4c7221 */ /* 0x000fe20000010000 */
[----:B------:R-:W0:Y:S01]  /*4090*/  LDC.64 R116, c[0x0][0x428] ;  /* 0x00010a00ff747b82 */ /* 0x000e220000000a00 */
[----:B------:R-:W-:Y:S01]  /*40a0*/  IMAD.U32 R135, R71, 0x10000, RZ ;  /* 0x0001000047877824 */ /* 0x000fe200078e00ff */
[----:B------:R-:W-:Y:S01]  /*40b0*/  SHF.L.U32 R77, R72, 0x10, RZ ;  /* 0x00000010484d7819 */ /* 0x000fe200000006ff */
[----:B------:R-:W-:-:S02]  /*40c0*/  IMAD.U32 R79, R68, 0x10000, RZ ;  /* 0x00010000444f7824 */ /* 0x000fc400078e00ff */
[----:B------:R-:W-:Y:S01]  /*40d0*/  FMUL.FTZ R76, R125, R76 ;  /* 0x0000004c7d4c7220 */ /* 0x000fe20000410000 */
[----:B------:R-:W-:Y:S01]  /*40e0*/  FFMA.FTZ R130, R126, R133, R135 ;  /* 0x000000857e827223 */ /* 0x000fe20000010087 */
[--C-:B------:R-:W-:Y:S01]  /*40f0*/  FADD.FTZ R126, R92, -R122.reuse ;  /* 0x8000007a5c7e7221 */ /* 0x100fe20000010000 */
[--C-:B------:R-:W-:Y:S01]  /*4100*/  FADD.FTZ R78, R94, -R122.reuse ;  /* 0x8000007a5e4e7221 */ /* 0x100fe20000010000 */
[--C-:B------:R-:W-:Y:S01]  /*4110*/  FADD.FTZ R128, R90, -R122.reuse ;  /* 0x8000007a5a807221 */ /* 0x100fe20000010000 */
[----:B------:R-:W-:Y:S01]  /*4120*/  FADD.FTZ R132, R88, -R122 ;  /* 0x8000007a58847221 */ /* 0x000fe20000010000 */
        /* <DEDUP_REMOVED lines=8> */
[C---:B------:R-:W-:Y:S01]  /*41b0*/  FMUL.FTZ R132, R125.reuse, R132 ;  /* 0x000000847d847220 */ /* 0x040fe20000410000 */
[----:B------:R-:W-:Y:S01]  /*41c0*/  SHF.L.U32 R137, R8, 0x10, RZ ;  /* 0x0000001008897819 */ /* 0x000fe200000006ff */
[----:B------:R-:W-:Y:S01]  /*41d0*/  FMUL.FTZ R128, R125, R128 ;  /* 0x000000807d807220 */ /* 0x000fe20000410000 */
[----:B------:R-:W-:Y:S01]  /*41e0*/  SHF.L.U32 R139, R9, 0x10, RZ ;  /* 0x00000010098b7819 */ /* 0x000fe200000006ff */
[----:B------:R-:W-:Y:S01]  /*41f0*/  FMUL.FTZ R78, R125, R78 ;  /* 0x0000004e7d4e7220 */ /* 0x000fe20000410000 */
[----:B------:R-:W-:Y:S01]  /*4200*/  FFMA.FTZ R129, R126, R127, R129 ;  /* 0x0000007f7e817223 */ /* 0x000fe20000010081 */
[----:B------:R-:W-:Y:S01]  /*4210*/  FFMA.FTZ R128, R128, R133, R135 ;  /* 0x0000008580807223 */ /* 0x000fe20000010087 */
[----:B0-----:R-:W-:-:S04]  /*4220*/  IMAD.WIDE.U32 R116, R123, 0x10, R116 ;  /* 0x000000107b747825 */ /* 0x001fc800078e0074 */
[----:B------:R-:W-:Y:S01]  /*4230*/  FFMA.FTZ R137, R132, R137, R139 ;  /* 0x0000008984897223 */ /* 0x000fe2000001008b */
[----:B------:R-:W-:Y:S01]  /*4240*/  FFMA.FTZ R127, R78, R77, R79 ;  /* 0x0000004d4e7f7223 */ /* 0x000fe2000001004f */
[----:B------:R-:W-:Y:S01]  /*4250*/  F2FP.BF16.F32.PACK_AB R77, R129, R124 ;  /* 0x0000007c814d723e */ /* 0x000fe200000010ff */
[----:B------:R-:W-:Y:S01]  /*4260*/  VIADD R123, R123, 0x80 ;  /* 0x000000807b7b7836 */ /* 0x000fe20000000000 */
[----:B------:R-:W-:Y:S02]  /*4270*/  F2FP.BF16.F32.PACK_AB R78, R128, R131 ;  /* 0x00000083804e723e */ /* 0x000fe400000010ff */
[----:B------:R-:W-:Y:S02]  /*4280*/  F2FP.BF16.F32.PACK_AB R79, R137, R130 ;  /* 0x00000082894f723e */ /* 0x000fe400000010ff */
[----:B------:R-:W-:-:S05]  /*4290*/  F2FP.BF16.F32.PACK_AB R76, R127, R76 ;  /* 0x0000004c7f4c723e */ /* 0x000fca00000010ff */
[----:B------:R1:W-:Y:S02]  /*42a0*/  STG.E.128 desc[UR8][R116.64], R76 ;  /* 0x0000004c74007986 */ /* 0x0003e4000c101d08 */
.L_x_97:
[----:B------:R-:W-:Y:S05]  /*42b0*/  BSYNC.RECONVERGENT B0 ;  /* 0x0000000000007941 */ /* 0x000fea0003800200 */
.L_x_96:
[----:B------:R-:W-:Y:S04]  /*42c0*/  BSSY.RECONVERGENT B0, `(.L_x_98) ;  /* 0x0000032000007945 */ /* 0x000fe80003800200 */
[----:B------:R-:W-:Y:S05]  /*42d0*/  @!P2 BRA `(.L_x_99) ;  /* 0x0000000000c0a947 */ /* 0x000fea0003800000 */
[--C-:B-1----:R-:W-:Y:S01]  /*42e0*/  FADD.FTZ R116, R109, -R122.reuse ;  /* 0x8000007a6d747221 */ /* 0x102fe20000010000 */
[--C-:B0-----:R-:W-:Y:S01]  /*42f0*/  FADD.FTZ R78, R101, -R122.reuse ;  /* 0x8000007a654e7221 */ /* 0x101fe20000010000 */
[----:B------:R-:W-:Y:S01]  /*4300*/  IMAD.U32 R117, R65, 0x10000, RZ ;  /* 0x0001000041757824 */ /* 0x000fe200078e00ff */
[----:B------:R-:W-:Y:S01]  /*4310*/  SHF.L.U32 R127, R61, 0x10, RZ ;  /* 0x000000103d7f7819 */ /* 0x000fe200000006ff */
[--C-:B------:R-:W-:Y:S01]  /*4320*/  FADD.FTZ R124, R115, -R122.reuse ;  /* 0x8000007a737c7221 */ /* 0x100fe20000010000 */
[----:B------:R-:W-:Y:S01]  /*4330*/  SHF.L.U32 R129, R66, 0x10, RZ ;  /* 0x0000001042817819 */ /* 0x000fe200000006ff */
[C---:B------:R-:W-:Y:S01]  /*4340*/  FMUL.FTZ R116, R125.reuse, R116 ;  /* 0x000000747d747220 */ /* 0x040fe20000410000 */
[----:B------:R-:W-:Y:S02]  /*4350*/  IMAD.U32 R131, R62, 0x10000, RZ ;  /* 0x000100003e837824 */ /* 0x000fe400078e00ff */
[C---:B------:R-:W-:Y:S01]  /*4360*/  FMUL.FTZ R78, R125.reuse, R78 ;  /* 0x0000004e7d4e7220 */ /* 0x040fe20000410000 */
[----:B------:R-:W-:Y:S01]  /*4370*/  FMUL.FTZ R126, R125, R124 ;  /* 0x0000007c7d7e7220 */ /* 0x000fe20000410000 */
[----:B------:R-:W-:Y:S01]  /*4380*/  SHF.L.U32 R133, R67, 0x10, RZ ;  /* 0x0000001043857819 */ /* 0x000fe200000006ff */
[----:B------:R-:W-:Y:S01]  /*4390*/  FFMA.FTZ R131, R116, R129, R131 ;  /* 0x0000008174837223 */ /* 0x000fe20000010083 */
[----:B------:R-:W-:Y:S01]  /*43a0*/  FFMA.FTZ R124, R78, R117, R127 ;  /* 0x000000754e7c7223 */ /* 0x000fe2000001007f */
[----:B------:R-:W-:Y:S01]  /*43b0*/  SHF.L.U32 R135, R63, 0x10, RZ ;  /* 0x000000103f877819 */ /* 0x000fe200000006ff */
[----:B------:R-:W0:Y:S01]  /*43c0*/  LDC.64 R116, c[0x0][0x428] ;  /* 0x00010a00ff747b82 */ /* 0x000e220000000a00 */
[--C-:B------:R-:W-:Y:S01]  /*43d0*/  FADD.FTZ R76, R93, -R122.reuse ;  /* 0x8000007a5d4c7221 */ /* 0x100fe20000010000 */
[----:B------:R-:W-:Y:S01]  /*43e0*/  SHF.L.U32 R77, R64, 0x10, RZ ;  /* 0x00000010404d7819 */ /* 0x000fe200000006ff */
[--C-:B------:R-:W-:Y:S01]  /*43f0*/  FADD.FTZ R78, R96, -R122.reuse ;  /* 0x8000007a604e7221 */ /* 0x100fe20000010000 */
[----:B------:R-:W-:Y:S01]  /*4400*/  SHF.L.U32 R79, R60, 0x10, RZ ;  /* 0x000000103c4f7819 */ /* 0x000fe200000006ff */
[----:B------:R-:W-:Y:S01]  /*4410*/  FMUL.FTZ R76, R125, R76 ;  /* 0x0000004c7d4c7220 */ /* 0x000fe20000410000 */
[----:B------:R-:W-:Y:S01]  /*4420*/  FFMA.FTZ R130, R126, R133, R135 ;  /* 0x000000857e827223 */ /* 0x000fe20000010087 */
        /* <DEDUP_REMOVED lines=13> */
[C---:B------:R-:W-:Y:S01]  /*4500*/  FMUL.FTZ R132, R125.reuse, R132 ;  /* 0x000000847d847220 */ /* 0x040fe20000410000 */
[C---:B------:R-:W-:Y:S01]  /*4510*/  FMUL.FTZ R128, R125.reuse, R128 ;  /* 0x000000807d807220 */ /* 0x040fe20000410000 */
[----:B------:R-:W-:Y:S01]  /*4520*/  FMUL.FTZ R78, R125, R78 ;  /* 0x0000004e7d4e7220 */ /* 0x000fe20000410000 */
[----:B------:R-:W-:Y:S01]  /*4530*/  FFMA.FTZ R129, R126, R127, R129 ;  /* 0x0000007f7e817223 */ /* 0x000fe20000010081 */
[----:B------:R-:W-:Y:S01]  /*4540*/  FFMA.FTZ R137, R132, R137, R139 ;  /* 0x0000008984897223 */ /* 0x000fe2000001008b */
[----:B------:R-:W-:Y:S01]  /*4550*/  FFMA.FTZ R128, R128, R133, R135 ;  /* 0x0000008580807223 */ /* 0x000fe20000010087 */
[----:B------:R-:W-:Y:S01]  /*4560*/  FFMA.FTZ R127, R78, R77, R79 ;  /* 0x0000004d4e7f7223 */ /* 0x000fe2000001004f */
[----:B0-----:R-:W-:Y:S01]  /*4570*/  IMAD.WIDE.U32 R116, R123, 0x10, R116 ;  /* 0x000000107b747825 */ /* 0x001fe200078e0074 */
[----:B------:R-:W-:-:S02]  /*4580*/  F2FP.BF16.F32.PACK_AB R77, R129, R124 ;  /* 0x0000007c814d723e */ /* 0x000fc400000010ff */
[----:B------:R-:W-:Y:S02]  /*4590*/  F2FP.BF16.F32.PACK_AB R79, R137, R130 ;  /* 0x00000082894f723e */ /* 0x000fe400000010ff */
[----:B------:R-:W-:Y:S02]  /*45a0*/  F2FP.BF16.F32.PACK_AB R78, R128, R131 ;  /* 0x00000083804e723e */ /* 0x000fe400000010ff */
[----:B------:R-:W-:Y:S02]  /*45b0*/  F2FP.BF16.F32.PACK_AB R76, R127, R76 ;  /* 0x0000004c7f4c723e */ /* 0x000fe400000010ff */
[----:B------:R-:W-:-:S03]  /*45c0*/  IADD3 R123, PT, PT, R123, 0x80, RZ ;  /* 0x000000807b7b7810 */ /* 0x000fc60007ffe0ff */
[----:B------:R2:W-:Y:S04]  /*45d0*/  STG.E.128 desc[UR8][R116.64], R76 ;  /* 0x0000004c74007986 */ /* 0x0005e8000c101d08 */
.L_x_99:
[----:B------:R-:W-:Y:S05]  /*45e0*/  BSYNC.RECONVERGENT B0 ;  /* 0x0000000000007941 */ /* 0x000fea0003800200 */
.L_x_98:
[----:B------:R-:W-:Y:S04]  /*45f0*/  BSSY.RECONVERGENT B0, `(.L_x_100) ;  /* 0x0000032000007945 */ /* 0x000fe80003800200 */
[----:B------:R-:W-:Y:S05]  /*4600*/  @!P3 BRA `(.L_x_101) ;  /* 0x0000000000c0b947 */ /* 0x000fea0003800000 */
[--C-:B-12---:R-:W-:Y:S01]  /*4610*/  FADD.FTZ R116, R107, -R122.reuse ;  /* 0x8000007a6b747221 */ /* 0x106fe20000010000 */
[--C-:B0-----:R-:W-:Y:S01]  /*4620*/  FADD.FTZ R78, R99, -R122.reuse ;  /* 0x8000007a634e7221 */ /* 0x101fe20000010000 */
[----:B------:R-:W-:Y:S01]  /*4630*/  SHF.L.U32 R117, R57, 0x10, RZ ;  /* 0x0000001039757819 */ /* 0x000fe200000006ff */
[--C-:B------:R-:W-:Y:S01]  /*4640*/  FADD.FTZ R124, R119, -R122.reuse ;  /* 0x8000007a777c7221 */ /* 0x100fe20000010000 */
[----:B------:R-:W-:Y:S01]  /*4650*/  SHF.L.U32 R129, R58, 0x10, RZ ;  /* 0x000000103a817819 */ /* 0x000fe200000006ff */
[----:B------:R-:W-:Y:S01]  /*4660*/  FMUL.FTZ R116, R125, R116 ;  /* 0x000000747d747220 */ /* 0x000fe20000410000 */
        /* <DEDUP_REMOVED lines=20> */
[----:B------:R-:W-:Y:S01]  /*47b0*/  FMUL.FTZ R126, R125, R126 ;  /* 0x0000007e7d7e7220 */ /* 0x000fe20000410000 */
[----:B------:R-:W-:Y:S01]  /*47c0*/  SHF.L.U32 R129, R22, 0x10, RZ ;  /* 0x0000001016817819 */ /* 0x000fe200000006ff */
[----:B------:R-:W-:Y:S01]  /*47d0*/  IMAD.U32 R79, R20, 0x10000, RZ ;  /* 0x00010000144f7824 */ /* 0x000fe200078e00ff */
        /* <DEDUP_REMOVED lines=19> */
.L_x_101:
[----:B------:R-:W-:Y:S05]  /*4910*/  BSYNC.RECONVERGENT B0 ;  /* 0x0000000000007941 */ /* 0x000fea0003800200 */
.L_x_100:
[----:B------:R-:W-:Y:S04]  /*4920*/  BSSY.RECONVERGENT B0, `(.L_x_102) ;  /* 0x0000031000007945 */ /* 0x000fe80003800200 */
[----:B------:R-:W-:Y:S05]  /*4930*/  @!P4 BRA `(.L_x_103) ;  /* 0x0000000000bcc947 */ /* 0x000fea0003800000 */
[----:B-123--:R-:W1:Y:S01]  /*4940*/  LDC.64 R116, c[0x0][0x428] ;  /* 0x00010a00ff747b82 */ /* 0x00ee620000000a00 */
[--C-:B------:R-:W-:Y:S01]  /*4950*/  FADD.FTZ R124, R97, -R122.reuse ;  /* 0x8000007a617c7221 */ /* 0x100fe20000010000 */
[--C-:B0-----:R-:W-:Y:S01]  /*4960*/  FADD.FTZ R76, R89, -R122.reuse ;  /* 0x8000007a594c7221 */ /* 0x101fe20000010000 */
[--C-:B------:R-:W-:Y:S01]  /*4970*/  FADD.FTZ R128, R105, -R122.reuse ;  /* 0x8000007a69807221 */ /* 0x100fe20000010000 */
[----:B------:R-:W-:Y:S01]  /*4980*/  SHF.L.U32 R127, R49, 0x10, RZ ;  /* 0x00000010317f7819 */ /* 0x000fe200000006ff */
[--C-:B------:R-:W-:Y:S01]  /*4990*/  FADD.FTZ R78, R112, -R122.reuse ;  /* 0x8000007a704e7221 */ /* 0x100fe20000010000 */
[----:B------:R-:W-:Y:S01]  /*49a0*/  SHF.L.U32 R129, R45, 0x10, RZ ;  /* 0x000000102d817819 */ /* 0x000fe200000006ff */
[--C-:B------:R-:W-:Y:S01]  /*49b0*/  FADD.FTZ R126, R114, -R122.reuse ;  /* 0x8000007a727e7221 */ /* 0x100fe20000010000 */
[--C-:B------:R-:W-:Y:S01]  /*49c0*/  FADD.FTZ R130, R118, -R122.reuse ;  /* 0x8000007a76827221 */ /* 0x100fe20000010000 */
[--C-:B------:R-:W-:Y:S01]  /*49d0*/  FADD.FTZ R132, R121, -R122.reuse ;  /* 0x8000007a79847221 */ /* 0x100fe20000010000 */
[----:B------:R-:W-:Y:S01]  /*49e0*/  SHF.L.U32 R77, R48, 0x10, RZ ;  /* 0x00000010304d7819 */ /* 0x000fe200000006ff */
[----:B------:R-:W-:Y:S01]  /*49f0*/  FMUL.FTZ R124, R125, R124 ;  /* 0x0000007c7d7c7220 */ /* 0x000fe20000410000 */
[----:B------:R-:W-:Y:S01]  /*4a00*/  SHF.L.U32 R133, R46, 0x10, RZ ;  /* 0x000000102e857819 */ /* 0x000fe200000006ff */
[----:B------:R-:W-:Y:S01]  /*4a10*/  FADD.FTZ R122, R120, -R122 ;  /* 0x8000007a787a7221 */ /* 0x000fe20000010000 */
[----:B------:R-:W-:-:S02]  /*4a20*/  IMAD.U32 R79, R44, 0x10000, RZ ;  /* 0x000100002c4f7824 */ /* 0x000fc400078e00ff */
[C---:B------:R-:W-:Y:S01]  /*4a30*/  FMUL.FTZ R76, R125.reuse, R76 ;  /* 0x0000004c7d4c7220 */ /* 0x040fe20000410000 */
[----:B------:R-:W-:Y:S02]  /*4a40*/  IMAD.U32 R131, R50, 0x10000, RZ ;  /* 0x0001000032837824 */ /* 0x000fe400078e00ff */
[C---:B------:R-:W-:Y:S01]  /*4a50*/  FMUL.FTZ R128, R125.reuse, R128 ;  /* 0x000000807d807220 */ /* 0x040fe20000410000 */
[----:B------:R-:W-:Y:S01]  /*4a60*/  FFMA.FTZ R124, R124, R127, R129 ;  /* 0x0000007f7c7c7223 */ /* 0x000fe20000010081 */
[C---:B------:R-:W-:Y:S01]  /*4a70*/  FMUL.FTZ R78, R125.reuse, R78 ;  /* 0x0000004e7d4e7220 */ /* 0x040fe20000410000 */
[C---:B------:R-:W-:Y:S01]  /*4a80*/  FMUL.FTZ R126, R125.reuse, R126 ;  /* 0x0000007e7d7e7220 */ /* 0x040fe20000410000 */
[C---:B------:R-:W-:Y:S01]  /*4a90*/  FMUL.FTZ R130, R125.reuse, R130 ;  /* 0x000000827d827220 */ /* 0x040fe20000410000 */
[C---:B------:R-:W-:Y:S01]  /*4aa0*/  FMUL.FTZ R132, R125.reuse, R132 ;  /* 0x000000847d847220 */ /* 0x040fe20000410000 */
[----:B------:R-:W-:Y:S01]  /*4ab0*/  FMUL.FTZ R122, R125, R122 ;  /* 0x0000007a7d7a7220 */ /* 0x000fe20000410000 */
[----:B------:R-:W-:Y:S01]  /*4ac0*/  FFMA.FTZ R76, R76, R77, R79 ;  /* 0x0000004d4c4c7223 */ /* 0x000fe2000001004f */
        /* <DEDUP_REMOVED lines=11> */
[----:B------:R-:W-:Y:S01]  /*4b80*/  SHF.L.U32 R139, R82, 0x10, RZ ;  /* 0x00000010528b7819 */ /* 0x000fe200000006ff */
[----:B------:R-:W-:Y:S01]  /*4b90*/  FFMA.FTZ R132, R132, R133, R135 ;  /* 0x0000008584847223 */ /* 0x000fe20000010087 */
[----:B------:R-:W-:Y:S01]  /*4ba0*/  SHF.L.U32 R79, R28, 0x10, RZ ;  /* 0x000000101c4f7819 */ /* 0x000fe200000006ff */
[----:B-1----:R-:W-:-:S04]  /*4bb0*/  IMAD.WIDE.U32 R116, R123, 0x10, R116 ;  /* 0x000000107b747825 */ /* 0x002fc800078e0074 */
[----:B------:R-:W-:Y:S01]  /*4bc0*/  FFMA.FTZ R137, R122, R137, R139 ;  /* 0x000000897a897223 */ /* 0x000fe2000001008b */
[----:B------:R-:W-:Y:S01]  /*4bd0*/  FFMA.FTZ R125, R78, R77, R79 ;  /* 0x0000004d4e7d7223 */ /* 0x000fe2000001004f */
[----:B------:R-:W-:-:S03]  /*4be0*/  F2FP.BF16.F32.PACK_AB R78, R129, R128 ;  /* 0x00000080814e723e */ /* 0x000fc600000010ff */
[----:B------:R-:W-:Y:S02]  /*4bf0*/  F2FP.BF16.F32.PACK_AB R79, R137, R132 ;  /* 0x00000084894f723e */ /* 0x000fe400000010ff */
[----:B------:R-:W-:Y:S02]  /*4c00*/  F2FP.BF16.F32.PACK_AB R77, R127, R124 ;  /* 0x0000007c7f4d723e */ /* 0x000fe400000010ff */
[----:B------:R-:W-:-:S05]  /*4c10*/  F2FP.BF16.F32.PACK_AB R76, R125, R76 ;  /* 0x0000004c7d4c723e */ /* 0x000fca00000010ff */
[----:B------:R4:W-:Y:S02]  /*4c20*/  STG.E.128 desc[UR8][R116.64], R76 ;  /* 0x0000004c74007986 */ /* 0x0009e4000c101d08 */
.L_x_103:
[----:B------:R-:W-:Y:S05]  /*4c30*/  BSYNC.RECONVERGENT B0 ;  /* 0x0000000000007941 */ /* 0x000fea0003800200 */
.L_x_102:
[----:B------:R-:W-:Y:S02]  /*4c40*/  UIADD3 UR6, UPT, UPT, UR6, UR10, URZ ;  /* 0x0000000a06067290 */ /* 0x000fe4000fffe0ff */
[----:B------:R-:W-:Y:S02]  /*4c50*/  UPLOP3.LUT UP2, UPT, UPT, UPT, UP2, 0x40, 0x4 ;  /* 0x000000000004789c */ /* 0x000fe40003f4e820 */
[----:B------:R-:W-:-:S09]  /*4c60*/  UISETP.GE.AND UP1, UPT, UR6, UR11, UPT ;  /* 0x0000000b0600728c */ /* 0x000fd2000bf26270 */
[----:B------:R-:W-:Y:S05]  /*4c70*/  BRA.U !UP1, `(.L_x_104) ;  /* 0xffffffbd09247547 */ /* 0x000fea000b83ffff */
[----:B------:R-:W-:Y:S05]  /*4c80*/  EXIT ;  /* 0x000000000000794d */ /* 0x000fea0003800000 */
.L_x_105:
        /* <DEDUP_REMOVED lines=15> */
.L_x_17942:


//--------------------- .text._ZN10layer_norm31ln_parallel_residual_fwd_kernelINS_13Kernel_traitsI13__nv_bfloat16S2_S2_S2_fjLj4096ELj1ELj1ELj4ELj16ENS_18Kernel_traits_baseILj4096ES2_S2_S2_S2_fjLj128EEEEELb0ELb1ELb1EEEvNS_9FwdParamsE --------------------------
	.section	.text._ZN10layer_norm31ln_parallel_residual_fwd_kernelINS_13Kernel_traitsI13__nv_bfloat16S2_S2_S2_fjLj4096ELj1ELj1ELj4ELj16ENS_18Kernel_traits_baseILj4096ES2_S2_S2_S2_fjLj128EEEEELb0ELb1ELb1EEEvNS_9FwdParamsE,"ax",@progbits
	.align	128
        .global         _ZN10layer_norm31ln_parallel_residual_fwd_kernelINS_13Kernel_traitsI13__nv_bfloat16S2_S2_S2_fjLj4096ELj1ELj1ELj4ELj16ENS_18Kernel_traits_baseILj4096ES2_S2_S2_S2_fjLj128EEEEELb0ELb1ELb1EEEvNS_9FwdParamsE
        .type           _ZN10layer_norm31ln_parallel_residual_fwd_kernelINS_13Kernel_traitsI13__nv_bfloat16S2_S2_S2_fjLj4096ELj1ELj1ELj4ELj16ENS_18Kernel_traits_baseILj4096ES2_S2_S2_S2_fjLj128EEEEELb0ELb1ELb1EEEvNS_9FwdParamsE,@function
        .size           _ZN10layer_norm31ln_parallel_residual_fwd_kernelINS_13Kernel_traitsI13__nv_bfloat16S2_S2_S2_fjLj4096ELj1ELj1ELj4ELj16ENS_18Kernel_traits_baseILj4096ES2_S2_S2_S2_fjLj128EEEEELb0ELb1ELb1EEEvNS_9FwdParamsE,(.L_x_17943 - _ZN10layer_norm31ln_parallel_residual_fwd_kernelINS_13Kernel_traitsI13__nv_bfloat16S2_S2_S2_fjLj4096ELj1ELj1ELj4ELj16ENS_18Kernel_traits_baseILj4096ES2_S2_S2_S2_fjLj128EEEEELb0ELb1ELb1EEEvNS_9FwdParamsE)
        .other          _ZN10layer_norm31ln_parallel_residual_fwd_kernelINS_13Kernel_traitsI13__nv_bfloat16S2_S2_S2_fjLj4096ELj1ELj1ELj4ELj16ENS_18Kernel_traits_baseILj4096ES2_S2_S2_S2_fjLj128EEEEELb0ELb1ELb1EEEvNS_9FwdParamsE,@"STO_CUDA_ENTRY STV_DEFAULT"
_ZN10layer_norm31ln_parallel_residual_fwd_kernelINS_13Kernel_traitsI13__nv_bfloat16S2_S2_S2_fjLj4096ELj1ELj1ELj4ELj16ENS_18Kernel_traits_baseILj4096ES2_S2_S2_S2_fjLj128EEEEELb0ELb1ELb1EEEvNS_9FwdParamsE:
.text._ZN10layer_norm31ln_parallel_residual_fwd_kernelINS_13Kernel_traitsI13__nv_bfloat16S2_S2_S2_fjLj4096ELj1ELj1ELj4ELj16ENS_18Kernel_traits_baseILj4096ES2_S2_S2_S2_fjLj128EEEEELb0ELb1ELb1EEEvNS_9FwdParamsE:
[----:B------:R-:W-:Y:S01]  /*0000*/  LDC R1, c[0x0][0x37c] ;  /* 0x0000df00ff017b82 */ /* 0x000fe20000000800 */
[----:B------:R-:W0:Y:S07]  /*0010*/  S2R R0, SR_TID.X ;  /* 0x0000000000007919 */ /* 0x000e2e0000002100 */
[----:B------:R-:W0:Y:S01]  /*0020*/  LDC.64 R4, c[0x0][0x3d0] ;  /* 0x0000f400ff047b82 */ /* 0x000e220000000a00 */
[----:B------:R-:W1:Y:S01]  /*0030*/  LDCU.64 UR6, c[0x0][0x358] ;  /* 0x00006b00ff0677ac */ /* 0x000e620008000a00 */
[----:B------:R-:W2:Y:S01]  /*0040*/  LDCU.64 UR4, c[0x0][0x438] ;  /* 0x00008700ff0477ac */ /* 0x000ea20008000a00 */
[----:B0-----:R-:W-:-:S05]  /*0050*/  IMAD.WIDE.U32 R4, R0, 0x10, R4 ;  /* 0x0000001000047825 */ /* 0x001fca00078e0004 */
[----:B-1----:R-:W3:Y:S04]  /*0060*/  LDG.E.128 R16, desc[UR6][R4.64+0x800] ;  /* 0x0008000604107981 */ /* 0x002ee8000c1e1d00 */
[----:B------:R-:W4:Y:S04]  /*0070*/  LDG.E.128 R12, desc[UR6][R4.64] ;  /* 0x00000006040c7981 */ /* 0x000f28000c1e1d00 */
[----:B------:R-:W4:Y:S04]  /*0080*/  LDG.E.128 R36, desc[UR6][R4.64+0x1000] ;  /* 0x0010000604247981 */ /* 0x000f28000c1e1d00 */
[----:B------:R-:W4:Y:S01]  /*0090*/  LDG.E.128 R40, desc[UR6][R4.64+0x1800] ;  /* 0x0018000604287981 */ /* 0x000f22000c1e1d00 */
[----:B--2---:R-:W-:-:S04]  /*00a0*/  ISETP.NE.U32.AND P1, PT, RZ, UR4, PT ;  /* 0x00000004ff007c0c */ /* 0x004fc8000bf25070 */
[----:B------:R-:W-:Y:S01]  /*00b0*/  ISETP.NE.AND.EX P1, PT, RZ, UR5, PT, P1 ;  /* 0x00000005ff007c0c */ /* 0x000fe2000bf25310 */
[----:B------:R-:W0:Y:S01]  /*00c0*/  S2UR UR4, SR_CTAID.X ;  /* 0x00000000000479c3 */ /* 0x000e220000002500 */
[----:B------:R-:W1:Y:S11]  /*00d0*/  LDCU UR5, c[0x0][0x384] ;  /* 0x00007080ff0577ac */ /* 0x000e760008000800 */
[----:B------:R-:W2:Y:S01]  /*00e0*/  @P1 LDC.64 R8, c[0x0][0x438] ;  /* 0x00010e00ff081b82 */ /* 0x000ea20000000a00 */
[----:B0-----:R-:W-:-:S02]  /*00f0*/  IMAD.U32 R90, RZ, RZ, UR4 ;  /* 0x00000004ff5a7e24 */ /* 0x001fc4000f8e00ff */
[----:B--2---:R-:W-:-:S05]  /*0100*/  @P1 IMAD.WIDE.U32 R8, R0, 0x10, R8 ;  /* 0x0000001000081825 */ /* 0x004fca00078e0008 */
[----:B------:R-:W5:Y:S04]  /*0110*/  @P1 LDG.E.128 R32, desc[UR6][R8.64] ;  /* 0x0000000608201981 */ /* 0x000f68000c1e1d00 */
[----:B------:R-:W5:Y:S04]  /*0120*/  @P1 LDG.E.128 R28, desc[UR6][R8.64+0x800] ;  /* 0x00080006081c1981 */ /* 0x000f68000c1e1d00 */
[----:B------:R-:W5:Y:S04]  /*0130*/  @P1 LDG.E.128 R24, desc[UR6][R8.64+0x1000] ;  /* 0x0010000608181981 */ /* 0x000f68000c1e1d00 */
[----:B------:R3:W5:Y:S01]  /*0140*/  @P1 LDG.E.128 R20, desc[UR6][R8.64+0x1800] ;  /* 0x0018000608141981 */ /* 0x000762000c1e1d00 */
[----:B-1----:R-:W-:Y:S01]  /*0150*/  ISETP.GE.AND P0, PT, R90, UR5, PT ;  /* 0x000000055a007c0c */ /* 0x002fe2000bf06270 */
[----:B------:R-:W0:Y:S01]  /*0160*/  LDCU.64 UR4, c[0x0][0x3a0] ;  /* 0x00007400ff0477ac */ /* 0x000e220008000a00 */
[----:B---3--:R-:W-:Y:S01]  /*0170*/  @P1 IMAD.MOV.U32 R8, RZ, RZ, R18 ;  /* 0x000000ffff081224 */ /* 0x008fe200078e0012 */
[----:B------:R-:W-:-:S02]  /*0180*/  @P1 MOV R9, R19 ;  /* 0x0000001300091202 */ /* 0x000fc40000000f00 */
[----:B------:R-:W-:Y:S02]  /*0190*/  @!P1 MOV R8, R18 ;  /* 0x0000001200089202 */ /* 0x000fe40000000f00 */
[----:B------:R-:W-:Y:S02]  /*01a0*/  @!P1 MOV R9, R19 ;  /* 0x0000001300099202 */ /* 0x000fe40000000f00 */
[----:B------:R-:W1:Y:S01]  /*01b0*/  LDC.64 R18, c[0x0][0x398] ;  /* 0x0000e600ff127b82 */ /* 0x000e620000000a00 */
[----:B----4-:R-:W-:Y:S01]  /*01c0*/  @P1 MOV R2, R12 ;  /* 0x0000000c00021202 */ /* 0x010fe20000000f00 */
[----:B------:R-:W-:Y:S01]  /*01d0*/  @!P1 IMAD.MOV.U32 R2, RZ, RZ, R12 ;  /* 0x000000ffff029224 */ /* 0x000fe200078e000c */
[----:B------:R-:W-:Y:S01]  /*01e0*/  @P1 MOV R3, R13 ;  /* 0x0000000d00031202 */ /* 0x000fe20000000f00 */
[----:B------:R-:W-:Y:S01]  /*01f0*/  @P1 IMAD.MOV.U32 R4, RZ, RZ, R14 ;  /* 0x000000ffff041224 */ /* 0x000fe200078e000e */
[----:B------:R-:W-:Y:S01]  /*0200*/  @P1 MOV R5, R15 ;  /* 0x0000000f00051202 */ /* 0x000fe20000000f00 */
[----:B------:R-:W-:Y:S01]  /*0210*/  @!P1 IMAD.MOV.U32 R3, RZ, RZ, R13 ;  /* 0x000000ffff039224 */ /* 0x000fe200078e000d */
[----:B------:R-:W-:Y:S01]  /*0220*/  @P1 MOV R6, R16 ;  /* 0x0000001000061202 */ /* 0x000fe20000000f00 */
[----:B------:R-:W-:Y:S01]  /*0230*/  @!P1 IMAD.MOV.U32 R5, RZ, RZ, R15 ;  /* 0x000000ffff059224 */ /* 0x000fe200078e000f */
[----:B------:R-:W-:Y:S01]  /*0240*/  @!P1 MOV R4, R14 ;  /* 0x0000000e00049202 */ /* 0x000fe20000000f00 */
[----:B------:R-:W-:Y:S01]  /*0250*/  @P1 IMAD.MOV.U32 R10, RZ, RZ, R36 ;  /* 0x000000ffff0a1224 */ /* 0x000fe200078e0024 */
[----:B------:R-:W-:Y:S01]  /*0260*/  @P1 MOV R7, R17 ;  /* 0x0000001100071202 */ /* 0x000fe20000000f00 */
[--C-:B------:R-:W-:Y:S01]  /*0270*/  @P1 IMAD.MOV.U32 R12, RZ, RZ, R38.reuse ;  /* 0x000000ffff0c1224 */ /* 0x100fe200078e0026 */
[----:B------:R-:W-:Y:S01]  /*0280*/  @!P1 MOV R6, R16 ;  /* 0x0000001000069202 */ /* 0x000fe20000000f00 */
[----:B------:R-:W-:Y:S01]  /*0290*/  @!P1 IMAD.MOV.U32 R12, RZ, RZ, R38 ;  /* 0x000000ffff0c9224 */ /* 0x000fe200078e0026 */
[----:B------:R-:W-:Y:S01]  /*02a0*/  @P1 MOV R11, R37 ;  /* 0x00000025000b1202 */ /* 0x000fe20000000f00 */
[----:B------:R-:W-:Y:S01]  /*02b0*/  @P1 IMAD.MOV.U32 R15, RZ, RZ, R41 ;  /* 0x000000ffff0f1224 */ /* 0x000fe200078e0029 */
[----:B------:R-:W-:-:S02]  /*02c0*/  @P1 MOV R13, R39 ;  /* 0x00000027000d1202 */ /* 0x000fc40000000f00 */
[----:B------:R-:W-:Y:S02]  /*02d0*/  @!P1 MOV R7, R17 ;  /* 0x0000001100079202 */ /* 0x000fe40000000f00 */
[----:B------:R-:W-:Y:S02]  /*02e0*/  @!P1 MOV R10, R36 ;  /* 0x00000024000a9202 */ /* 0x000fe40000000f00 */
[----:B------:R-:W-:Y:S02]  /*02f0*/  @!P1 MOV R11, R37 ;  /* 0x00000025000b9202 */ /* 0x000fe40000000f00 */
[----:B------:R-:W-:Y:S02]  /*0300*/  @!P1 MOV R13, R39 ;  /* 0x00000027000d9202 */ /* 0x000fe40000000f00 */
[----:B------:R-:W-:Y:S02]  /*0310*/  @P1 MOV R14, R40 ;  /* 0x00000028000e1202 */ /* 0x000fe40000000f00 */
[----:B------:R-:W-:Y:S01]  /*0320*/  @P1 MOV R16, R42 ;  /* 0x0000002a00101202 */ /* 0x000fe20000000f00 */
[----:B0-----:R-:W-:Y:S06]  /*0330*/  @P0 EXIT ;  /* 0x000000000000094d */ /* 0x001fec0003800000 */
[----:B-----5:R-:W-:Y:S02]  /*0340*/  @!P1 CS2R R34, SRZ ;  /* 0x0000000000229805 */ /* 0x020fe4000001ff00 */
[----:B------:R-:W-:Y:S02]  /*0350*/  @!P1 CS2R R32, SRZ ;  /* 0x0000000000209805 */ /* 0x000fe4000001ff00 */
[----:B------:R-:W-:Y:S02]  /*0360*/  @!P1 CS2R R30, SRZ ;  /* 0x00000000001e9805 */ /* 0x000fe4000001ff00 */
[----:B------:R-:W-:Y:S02]  /*0370*/  @!P1 CS2R R28, SRZ ;  /* 0x00000000001c9805 */ /* 0x000fe4000001ff00 */
[----:B------:R-:W-:Y:S02]  /*0380*/  @!P1 CS2R R24, SRZ ;  /* 0x0000000000189805 */ /* 0x000fe4000001ff00 */
[C---:B-1----:R-:W-:Y:S01]  /*0390*/  LOP3.LUT P0, RZ, R18.reuse, UR4, RZ, 0xfc, !PT ;  /* 0x0000000412ff7c12 */ /* 0x042fe2000f80fcff */
[----:B------:R-:W-:Y:S01]  /*03a0*/  @!P1 IMAD.MOV.U32 R15, RZ, RZ, R41 ;  /* 0x000000ffff0f9224 */ /* 0x000fe200078e0029 */
[----:B------:R-:W-:-:S02]  /*03b0*/  ISETP.NE.U32.AND P2, PT, R18, RZ, PT ;  /* 0x000000ff1200720c */ /* 0x000fc40003f45070 */
[----:B------:R-:W-:Y:S02]  /*03c0*/  @!P1 CS2R R26, SRZ ;  /* 0x00000000001a9805 */ /* 0x000fe4000001ff00 */
[----:B------:R-:W-:Y:S01]  /*03d0*/  @P1 MOV R17, R43 ;  /* 0x0000002b00111202 */ /* 0x000fe20000000f00 */
[----:B------:R-:W-:Y:S01]  /*03e0*/  @!P1 IMAD.MOV.U32 R17, RZ, RZ, R43 ;  /* 0x000000ffff119224 */ /* 0x000fe200078e002b */
[C---:B------:R-:W-:Y:S02]  /*03f0*/  LOP3.LUT P0, RZ, R19.reuse, UR5, RZ, 0xfc, P0 ;  /* 0x0000000513ff7c12 */ /* 0x040fe4000800fcff */
[----:B------:R-:W-:Y:S02]  /*0400*/  @!P1 CS2R R22, SRZ ;  /* 0x0000000000169805 */ /* 0x000fe4000001ff00 */
[----:B------:R-:W-:Y:S02]  /*0410*/  ISETP.NE.AND.EX P2, PT, R19, RZ, PT, P2 ;  /* 0x000000ff1300720c */ /* 0x000fe40003f45320 */
[----:B------:R-:W-:-:S02]  /*0420*/  @!P1 CS2R R20, SRZ ;  /* 0x0000000000149805 */ /* 0x000fc4000001ff00 */
[----:B------:R-:W-:Y:S01]  /*0430*/  @!P1 MOV R14, R40 ;  /* 0x00000028000e9202 */ /* 0x000fe20000000f00 */
[----:B------:R-:W-:Y:S01]  /*0440*/  UPLOP3.LUT UP2, UPT, UPT, UPT, UPT, 0x40, 0x4 ;  /* 0x000000000004789c */ /* 0x000fe20003f4e870 */
[----:B------:R-:W-:Y:S01]  /*0450*/  @!P1 MOV R16, R42 ;  /* 0x0000002a00109202 */ /* 0x000fe20000000f00 */
[----:B------:R-:W0:Y:S01]  /*0460*/  LDCU UR8, c[0x0][0x388] ;  /* 0x00007100ff0877ac */ /* 0x000e220008000800 */
[----:B------:R-:W-:Y:S02]  /*0470*/  PRMT R18, R5, 0x7632, R18 ;  /* 0x0000763205127816 */ /* 0x000fe40000000012 */
[----:B------:R-:W-:Y:S01]  /*0480*/  PRMT R19, R4, 0x7632, R19 ;  /* 0x0000763204137816 */ /* 0x000fe20000000013 */
[----:B------:R-:W1:Y:S01]  /*0490*/  LDCU.U8 UR9, c[0x0][0x410] ;  /* 0x00008200ff0977ac */ /* 0x000e620008000000 */
[----:B------:R-:W-:Y:S02]  /*04a0*/  PRMT R64, R3, 0x7632, R64 ;  /* 0x0000763203407816 */ /* 0x000fe40000000040 */
[----:B------:R-:W-:Y:S01]  /*04b0*/  PRMT R65, R2, 0x7632, R65 ;  /* 0x0000763202417816 */ /* 0x000fe20000000041 */
[----:B------:R-:W2:Y:S01]  /*04c0*/  LDCU UR10, c[0x0][0x400] ;  /* 0x00008000ff0a77ac */ /* 0x000ea20008000800 */
[----:B------:R-:W-:-:S02]  /*04d0*/  PRMT R66, R9, 0x7632, R66 ;  /* 0x0000763209427816 */ /* 0x000fc40000000042 */
[----:B------:R-:W-:Y:S01]  /*04e0*/  PRMT R67, R8, 0x7632, R67 ;  /* 0x0000763208437816 */ /* 0x000fe20000000043 */
[----:B------:R-:W3:Y:S01]  /*04f0*/  LDCU.64 UR12, c[0x0][0x3a0] ;  /* 0x00007400ff0c77ac */ /* 0x000ee20008000a00 */
[----:B------:R-:W-:Y:S02]  /*0500*/  PRMT R68, R7, 0x7632, R68 ;  /* 0x0000763207447816 */ /* 0x000fe40000000044 */
[----:B------:R-:W-:Y:S01]  /*0510*/  PRMT R69, R6, 0x7632, R69 ;  /* 0x0000763206457816 */ /* 0x000fe20000000045 */
[----:B------:R-:W4:Y:S01]  /*0520*/  LDCU.64 UR14, c[0x0][0x398] ;  /* 0x00007300ff0e77ac */ /* 0x000f220008000a00 */
        /* <DEDUP_REMOVED lines=9> */
[----:B01234-:R-:W-:-:S07]  /*05c0*/  PRMT R79, R24, 0x7632, R79 ;  /* 0x00007632184f7816 */ /* 0x01ffce000000004f */
.L_x_126:
[----:B------:R-:W-:Y:S01]  /*05d0*/  ISETP.NE.U32.AND P1, PT, RZ, UR12, PT ;  /* 0x0000000cff007c0c */ /* 0x000fe2000bf25070 */
[----:B0-----:R-:W0:Y:S01]  /*05e0*/  LDC.64 R60, c[0x0][0x390] ;  /* 0x0000e400ff3c7b82 */ /* 0x001e220000000a00 */
[----:B------:R-:W-:Y:S02]  /*05f0*/  IMAD R48, R90, UR8, RZ ;  /* 0x000000085a307c24 */ /* 0x000fe4000f8e02ff */
[----:B------:R-:W-:-:S03]  /*0600*/  ISETP.NE.AND.EX P1, PT, RZ, UR13, PT, P1 ;  /* 0x0000000dff007c0c */ /* 0x000fc6000bf25310 */
[----:B------:R-:W-:Y:S02]  /*0610*/  SHF.R.S32.HI R49, RZ, 0x1f, R48 ;  /* 0x0000001fff317819 */ /* 0x000fe40000011430 */
[----:B------:R-:W1:Y:S02]  /*0620*/  @P2 LDC.64 R52, c[0x0][0x398] ;  /* 0x0000e600ff342b82 */ /* 0x000e640000000a00 */
[----:B------:R-:W-:-:S04]  /*0630*/  LEA.HI R49, R49, R48, RZ, 0x3 ;  /* 0x0000003031317211 */ /* 0x000fc800078f18ff */
[----:B------:R-:W-:Y:S02]  /*0640*/  LEA.HI.SX32 R81, R49, R0, 0x1d ;  /* 0x0000000031517211 */ /* 0x000fe400078feaff */
[----:B------:R-:W2:Y:S03]  /*0650*/  @P1 LDC.64 R58, c[0x0][0x3a0] ;  /* 0x0000e800ff3a1b82 */ /* 0x000ea60000000a00 */
[----:B0-----:R-:W-:-:S06]  /*0660*/  IMAD.WIDE.U32 R48, R81, 0x10, R60 ;  /* 0x0000001051307825 */ /* 0x001fcc00078e003c */
[----:B------:R-:W5:Y:S01]  /*0670*/  LDG.E.128 R48, desc[UR6][R48.64] ;  /* 0x0000000630307981 */ /* 0x000f62000c1e1d00 */
[----:B-1----:R-:W-:-:S05]  /*0680*/  @P2 IMAD.WIDE.U32 R52, R81, 0x10, R52 ;  /* 0x0000001051342825 */ /* 0x002fca00078e0034 */
[----:B------:R0:W5:Y:S01]  /*0690*/  @P2 LDG.E.128 R40, desc[UR6][R52.64] ;  /* 0x0000000634282981 */ /* 0x000162000c1e1d00 */
[----:B--2---:R-:W-:-:S05]  /*06a0*/  @P1 IMAD.WIDE.U32 R58, R81, 0x10, R58 ;  /* 0x00000010513a1825 */ /* 0x004fca00078e003a */
[----:B------:R-:W2:Y:S02]  /*06b0*/  @P1 LDG.E.128 R36, desc[UR6][R58.64] ;  /* 0x000000063a241981 */ /* 0x000ea4000c1e1d00 */
[----:B--2---:R-:W-:Y:S02]  /*06c0*/  PRMT R57, R39, 0x7632, R57 ;  /* 0x0000763227397816 */ /* 0x004fe40000000039 */
[----:B------:R-:W-:Y:S02]  /*06d0*/  PRMT R55, R38, 0x7632, R55 ;  /* 0x0000763226377816 */ /* 0x000fe40000000037 */
[----:B------:R-:W-:Y:S02]  /*06e0*/  PRMT R56, R37, 0x7632, R56 ;  /* 0x0000763225387816 */ /* 0x000fe40000000038 */
[----:B------:R-:W-:Y:S01]  /*06f0*/  PRMT R54, R36, 0x7632, R54 ;  /* 0x0000763224367816 */ /* 0x000fe20000000036 */
[----:B0-----:R-:W-:Y:S06]  /*0700*/  @!P2 BRA `(.L_x_106) ;  /* 0x00000004006ca947 */ /* 0x001fec0003800000 */
[----:B------:R-:W-:Y:S05]  /*0710*/  @!P1 BRA `(.L_x_107) ;  /* 0x0000000000d49947 */ /* 0x000fea0003800000 */
[----:B-----5:R-:W-:Y:S01]  /*0720*/  PRMT R44, R48, 0x7632, R44 ;  /* 0x00007632302c7816 */ /* 0x020fe2000000002c */
[----:B------:R-:W-:Y:S01]  /*0730*/  IMAD.U32 R45, R40, 0x10000, RZ ;  /* 0x00010000282d7824 */ /* 0x000fe200078e00ff */
[----:B------:R-:W-:Y:S01]  /*0740*/  SHF.L.U32 R48, R48, 0x10, RZ ;  /* 0x0000001030307819 */ /* 0x000fe200000006ff */
[----:B------:R-:W-:Y:S01]  /*0750*/  IMAD.U32 R59, R51, 0x10000, RZ ;  /* 0x00010000333b7824 */ /* 0x000fe200078e00ff */
[----:B------:R-:W-:Y:S01]  /*0760*/  PRMT R46, R49, 0x7632, R46 ;  /* 0x00007632312e7816 */ /* 0x000fe2000000002e */
[----:B------:R-:W-:Y:S01]  /*0770*/  IMAD.U32 R44, R44, 0x10000, RZ ;  /* 0x000100002c2c7824 */ /* 0x000fe200078e00ff */
[----:B------:R-:W-:Y:S01]  /*0780*/  PRMT R47, R41, 0x7632, R47 ;  /* 0x00007632292f7816 */ /* 0x000fe2000000002f */
[--C-:B------:R-:W-:Y:S01]  /*0790*/  FADD.FTZ R48, R48, R45.reuse ;  /* 0x0000002d30307221 */ /* 0x100fe20000010000 */
[----:B------:R-:W-:Y:S02]  /*07a0*/  PRMT R45, R40, 0x7632, R45 ;  /* 0x00007632282d7816 */ /* 0x000fe4000000002d */
[----:B------:R-:W-:Y:S01]  /*07b0*/  SHF.L.U32 R49, R49, 0x10, RZ ;  /* 0x0000001031317819 */ /* 0x000fe200000006ff */
[----:B------:R-:W-:Y:S01]  /*07c0*/  IMAD.U32 R47, R47, 0x10000, RZ ;  /* 0x000100002f2f7824 */ /* 0x000fe200078e00ff */
[----:B------:R-:W-:-:S02]  /*07d0*/  SHF.L.U32 R52, R41, 0x10, RZ ;  /* 0x0000001029347819 */ /* 0x000fc400000006ff */
[----:B------:R-:W-:Y:S02]  /*07e0*/  SHF.L.U32 R45, R45, 0x10, RZ ;  /* 0x000000102d2d7819 */ /* 0x000fe400000006ff */
[----:B------:R-:W-:Y:S01]  /*07f0*/  SHF.L.U32 R46, R46, 0x10, RZ ;  /* 0x000000102e2e7819 */ /* 0x000fe200000006ff */
[----:B------:R-:W-:Y:S01]  /*0800*/  FADD.FTZ R49, R49, R52 ;  /* 0x0000003431317221 */ /* 0x000fe20000010000 */
[----:B------:R-:W-:Y:S01]  /*0810*/  PRMT R53, R50, 0x7632, R53 ;  /* 0x0000763232357816 */ /* 0x000fe20000000035 */
[----:B------:R-:W-:Y:S01]  /*0820*/  FADD.FTZ R44, R44, R45 ;  /* 0x0000002d2c2c7221 */ /* 0x000fe20000010000 */
[----:B------:R-:W-:Y:S01]  /*0830*/  PRMT R58, R51, 0x7632, R58 ;  /* 0x00007632333a7816 */ /* 0x000fe2000000003a */
[----:B------:R-:W-:Y:S01]  /*0840*/  FADD.FTZ R47, R46, R47 ;  /* 0x0000002f2e2f7221 */ /* 0x000fe20000010000 */
[----:B------:R-:W-:Y:S02]  /*0850*/  SHF.L.U32 R52, R43, 0x10, RZ ;  /* 0x000000102b347819 */ /* 0x000fe400000006ff */
[----:B------:R-:W-:Y:S01]  /*0860*/  SHF.L.U32 R50, R50, 0x10, RZ ;  /* 0x0000001032327819 */ /* 0x000fe200000006ff */
[----:B------:R-:W-:Y:S01]  /*0870*/  IMAD.U32 R58, R58, 0x10000, RZ ;  /* 0x000100003a3a7824 */ /* 0x000fe200078e00ff */
[C---:B------:R-:W-:Y:S01]  /*0880*/  SHF.L.U32 R51, R42.reuse, 0x10, RZ ;  /* 0x000000102a337819 */ /* 0x040fe200000006ff */
[----:B------:R-:W-:Y:S01]  /*0890*/  FADD.FTZ R59, R59, R52 ;  /* 0x000000343b3b7221 */ /* 0x000fe20000010000 */
[----:B------:R-:W-:-:S02]  /*08a0*/  PRMT R45, R42, 0x7632, R45 ;  /* 0x000076322a2d7816 */ /* 0x000fc4000000002d */
[----:B------:R-:W-:Y:S01]  /*08b0*/  PRMT R46, R43, 0x7632, R46 ;  /* 0x000076322b2e7816 */ /* 0x000fe2000000002e */
[----:B------:R-:W-:Y:S01]  /*08c0*/  FADD.FTZ R50, R50, R51 ;  /* 0x0000003332327221 */ /* 0x000fe20000010000 */
        /* <DEDUP_REMOVED lines=14> */
[----:B------:R-:W-:-:S02]  /*09b0*/  IMAD.U32 R48, R57, 0x10000, RZ ;  /* 0x0001000039307824 */ /* 0x000fc400078e00ff */
[----:B------:R-:W-:Y:S01]  /*09c0*/  FADD.FTZ R106, R59, R106 ;  /* 0x0000006a3b6a7221 */ /* 0x000fe20000010000 */
[----:B------:R-:W-:Y:S02]  /*09d0*/  IMAD.U32 R45, R54, 0x10000, RZ ;  /* 0x00010000362d7824 */ /* 0x000fe400078e00ff */
[----:B------:R-:W-:Y:S01]  /*09e0*/  FADD.FTZ R113, R113, R46 ;  /* 0x0000002e71717221 */ /* 0x000fe20000010000 */
[----:B------:R-:W-:Y:S01]  /*09f0*/  FADD.FTZ R109, R51, R48 ;  /* 0x00000030336d7221 */ /* 0x000fe20000010000 */
[----:B------:R-:W-:Y:S01]  /*0a00*/  FADD.FTZ R56, R47, R56 ;  /* 0x000000382f387221 */ /* 0x000fe20000010000 */
[----:B------:R-:W-:Y:S02]  /*0a10*/  FADD.FTZ R104, R44, R45 ;  /* 0x0000002d2c687221 */ /* 0x000fe40000010000 */
[----:B------:R-:W-:Y:S02]  /*0a20*/  F2FP.BF16.F32.PACK_AB R46, R113, R52 ;  /* 0x00000034712e723e */ /* 0x000fe400000010ff */
[----:B------:R-:W-:-:S02]  /*0a30*/  F2FP.BF16.F32.PACK_AB R47, R109, R106 ;  /* 0x0000006a6d2f723e */ /* 0x000fc400000010ff */
[----:B------:R-:W-:Y:S02]  /*0a40*/  F2FP.BF16.F32.PACK_AB R45, R56, R53 ;  /* 0x00000035382d723e */ /* 0x000fe400000010ff */
[----:B------:R-:W-:Y:S01]  /*0a50*/  F2FP.BF16.F32.PACK_AB R44, R104, R95 ;  /* 0x0000005f682c723e */ /* 0x000fe200000010ff */
[----:B------:R-:W-:Y:S06]  /*0a60*/  BRA `(.L_x_108) ;  /* 0x00000004004c7947 */ /* 0x000fec0003800000 */
.L_x_107:
[C---:B-----5:R-:W-:Y:S01]  /*0a70*/  PRMT R55, R49.reuse, 0x7632, R55 ;  /* 0x0000763231377816 */ /* 0x060fe20000000037 */
[----:B------:R-:W-:Y:S01]  /*0a80*/  IMAD.U32 R45, R42, 0x10000, RZ ;  /* 0x000100002a2d7824 */ /* 0x000fe200078e00ff */
[----:B------:R-:W-:Y:S02]  /*0a90*/  SHF.L.U32 R49, R49, 0x10, RZ ;  /* 0x0000001031317819 */ /* 0x000fe400000006ff */
[C---:B------:R-:W-:Y:S01]  /*0aa0*/  PRMT R57, R50.reuse, 0x7632, R57 ;  /* 0x0000763232397816 */ /* 0x040fe20000000039 */
[----:B------:R-:W-:Y:S01]  /*0ab0*/  IMAD.U32 R50, R50, 0x10000, RZ ;  /* 0x0001000032327824 */ /* 0x000fe200078e00ff */
[----:B------:R-:W-:Y:S02]  /*0ac0*/  SHF.L.U32 R44, R41, 0x10, RZ ;  /* 0x00000010292c7819 */ /* 0x000fe400000006ff */
        /* <DEDUP_REMOVED lines=12> */
[----:B------:R-:W-:Y:S02]  /*0b90*/  SHF.L.U32 R95, R40, 0x10, RZ ;  /* 0x00000010285f7819 */ /* 0x000fe400000006ff */
[----:B------:R-:W-:Y:S02]  /*0ba0*/  SHF.L.U32 R51, R51, 0x10, RZ ;  /* 0x0000001033337819 */ /* 0x000fe400000006ff */
[----:B------:R-:W-:Y:S01]  /*0bb0*/  SHF.L.U32 R106, R43, 0x10, RZ ;  /* 0x000000102b6a7819 */ /* 0x000fe200000006ff */
[----:B------:R-:W-:Y:S01]  /*0bc0*/  FADD.FTZ R95, R48, R95 ;  /* 0x0000005f305f7221 */ /* 0x000fe20000010000 */
[----:B------:R-:W-:-:S02]  /*0bd0*/  SHF.L.U32 R56, R55, 0x10, RZ ;  /* 0x0000001037387819 */ /* 0x000fc400000006ff */
        /* <DEDUP_REMOVED lines=14> */
.L_x_106:
[----:B------:R-:W-:Y:S05]  /*0cc0*/  @!P1 BRA `(.L_x_109) ;  /* 0x0000000000849947 */ /* 0x000fea0003800000 */
[C---:B-----5:R-:W-:Y:S02]  /*0cd0*/  PRMT R44, R48.reuse, 0x7632, R44 ;  /* 0x00007632302c7816 */ /* 0x060fe4000000002c */
[----:B------:R-:W-:Y:S02]  /*0ce0*/  SHF.L.U32 R48, R48, 0x10, RZ ;  /* 0x0000001030307819 */ /* 0x000fe400000006ff */
[----:B------:R-:W-:Y:S02]  /*0cf0*/  SHF.L.U32 R52, R50, 0x10, RZ ;  /* 0x0000001032347819 */ /* 0x000fe400000006ff */
[----:B------:R-:W-:Y:S02]  /*0d00*/  SHF.L.U32 R95, R36, 0x10, RZ ;  /* 0x00000010245f7819 */ /* 0x000fe400000006ff */
[----:B------:R-:W-:Y:S02]  /*0d10*/  SHF.L.U32 R45, R38, 0x10, RZ ;  /* 0x00000010262d7819 */ /* 0x000fe400000006ff */
[----:B------:R-:W-:Y:S01]  /*0d20*/  PRMT R46, R49, 0x7632, R46 ;  /* 0x00007632312e7816 */ /* 0x000fe2000000002e */
[----:B------:R-:W-:Y:S01]  /*0d30*/  FADD.FTZ R95, R48, R95 ;  /* 0x0000005f305f7221 */ /* 0x000fe20000010000 */
        /* <DEDUP_REMOVED lines=26> */
.L_x_109:
        /* <DEDUP_REMOVED lines=11> */
[----:B------:R-:W-:-:S07]  /*0f90*/  SHF.L.U32 R109, R109, 0x10, RZ ;  /* 0x000000106d6d7819 */ /* 0x000fce00000006ff */
.L_x_108:
[----:B------:R-:W0:Y:S01]  /*0fa0*/  @P0 LDC.64 R62, c[0x0][0x3a8] ;  /* 0x0000ea00ff3e0b82 */ /* 0x000e220000000a00 */
[----:B------:R-:W-:-:S05]  /*0fb0*/  IADD3 R83, PT, PT, R81, 0x80, RZ ;  /* 0x0000008051537810 */ /* 0x000fca0007ffe0ff */
[----:B------:R-:W-:Y:S02]  /*0fc0*/  IMAD.WIDE.U32 R48, R83, 0x10, R60 ;  /* 0x0000001053307825 */ /* 0x000fe400078e003c */
        /* <DEDUP_REMOVED lines=9> */
[----:B------:R-:W-:-:S04]  /*1060*/  UISETP.NE.U32.AND UP0, UPT, UR14, URZ, UPT ;  /* 0x000000ff0e00728c */ /* 0x000fc8000bf05070 */
[----:B------:R-:W-:-:S09]  /*1070*/  UISETP.NE.AND.EX UP0, UPT, UR15, URZ, UPT, UP0 ;  /* 0x000000ff0f00728c */ /* 0x000fd2000bf05300 */
[----:B0-----:R-:W-:Y:S05]  /*1080*/  BRA.U UP0, `(.L_x_110) ;  /* 0x0000000100d47547 */ /* 0x001fea000b800000 */
[----:B------:R-:W-:Y:S01]  /*1090*/  UISETP.NE.U32.AND UP1, UPT, UR12, URZ, UPT ;  /* 0x000000ff0c00728c */ /* 0x000fe2000bf25070 */
[----:B-----5:R-:W-:Y:S02]  /*10a0*/  PRMT R54, R39, 0x7632, R54 ;  /* 0x0000763227367816 */ /* 0x020fe40000000036 */
[----:B------:R-:W-:Y:S01]  /*10b0*/  PRMT R55, R38, 0x7632, R55 ;  /* 0x0000763226377816 */ /* 0x000fe20000000037 */
[----:B------:R-:W-:Y:S01]  /*10c0*/  UISETP.NE.AND.EX UP1, UPT, UR13, URZ, UPT, UP1 ;  /* 0x000000ff0d00728c */ /* 0x000fe2000bf25310 */
[----:B------:R-:W-:Y:S02]  /*10d0*/  PRMT R57, R37, 0x7632, R57 ;  /* 0x0000763225397816 */ /* 0x000fe40000000039 */
[----:B------:R-:W-:-:S06]  /*10e0*/  PRMT R58, R36, 0x7632, R58 ;  /* 0x00007632243a7816 */ /* 0x000fcc000000003a */
[----:B------:R-:W-:Y:S05]  /*10f0*/  BRA.U UP1, `(.L_x_111) ;  /* 0x0000000101347547 */ /* 0x000fea000b800000 */
[----:B------:R-:W-:Y:S01]  /*1100*/  PRMT R105, R50, 0x7632, R105 ;  /* 0x0000763232697816 */ /* 0x000fe20000000069 */
        /* <DEDUP_REMOVED lines=12> */
.L_x_111:
[C---:B------:R-:W-:Y:S01]  /*11d0*/  PRMT R45, R49.reuse, 0x7632, R45 ;  /* 0x00007632312d7816 */ /* 0x040fe2000000002d */
[----:B------:R-:W-:Y:S01]  /*11e0*/  IMAD.U32 R49, R49, 0x10000, RZ ;  /* 0x0001000031317824 */ /* 0x000fe200078e00ff */
[----:B------:R-:W-:Y:S01]  /*11f0*/  PRMT R62, R51, 0x7632, R62 ;  /* 0x00007632333e7816 */ /* 0x000fe2000000003e */
[----:B------:R-:W-:Y:S01]  /*1200*/  IMAD.U32 R46, R37, 0x10000, RZ ;  /* 0x00010000252e7824 */ /* 0x000fe200078e00ff */
        /* <DEDUP_REMOVED lines=29> */
.L_x_110:
[----:B------:R-:W-:-:S04]  /*13e0*/  UISETP.NE.U32.AND UP1, UPT, UR12, URZ, UPT ;  /* 0x000000ff0c00728c */ /* 0x000fc8000bf25070 */
[----:B------:R-:W-:-:S09]  /*13f0*/  UISETP.NE.AND.EX UP1, UPT, UR13, URZ, UPT, UP1 ;  /* 0x000000ff0d00728c */ /* 0x000fd2000bf25310 */
[----:B------:R-:W-:Y:S05]  /*1400*/  BRA.U UP1, `(.L_x_113) ;  /* 0x0000000101947547 */ /* 0x000fea000b800000 */
[C---:B-----5:R-:W-:Y:S01]  /*1410*/  PRMT R55, R49.reuse, 0x7632, R55 ;  /* 0x0000763231377816 */ /* 0x060fe20000000037 */
[----:B------:R-:W-:Y:S01]  /*1420*/  IMAD.U32 R111, R40, 0x10000, RZ ;  /* 0x00010000286f7824 */ /* 0x000fe200078e00ff */
[C---:B------:R-:W-:Y:S02]  /*1430*/  PRMT R57, R50.reuse, 0x7632, R57 ;  /* 0x0000763232397816 */ /* 0x040fe40000000039 */
[----:B------:R-:W-:Y:S01]  /*1440*/  SHF.L.U32 R49, R49, 0x10, RZ ;  /* 0x0000001031317819 */ /* 0x000fe200000006ff */
[----:B------:R-:W-:Y:S01]  /*1450*/  IMAD.U32 R118, R55, 0x10000, RZ ;  /* 0x0001000037767824 */ /* 0x000fe200078e00ff */
[----:B------:R-:W-:Y:S02]  /*1460*/  SHF.L.U32 R50, R50, 0x10, RZ ;  /* 0x0000001032327819 */ /* 0x000fe400000006ff */
[----:B------:R-:W-:Y:S02]  /*1470*/  SHF.L.U32 R44, R41, 0x10, RZ ;  /* 0x00000010292c7819 */ /* 0x000fe400000006ff */
[----:B------:R-:W-:-:S02]  /*1480*/  SHF.L.U32 R45, R42, 0x10, RZ ;  /* 0x000000102a2d7819 */ /* 0x000fc400000006ff */
        /* <DEDUP_REMOVED lines=10> */
[----:B------:R-:W-:Y:S01]  /*1530*/  PRMT R47, R43, 0x7632, R47 ;  /* 0x000076322b2f7816 */ /* 0x000fe2000000002f */
[----:B------:R-:W-:Y:S01]  /*1540*/  FADD.FTZ R111, R111, R48 ;  /* 0x000000306f6f7221 */ /* 0x000fe20000010000 */
[----:B------:R-:W-:-:S02]  /*1550*/  SHF.L.U32 R88, R43, 0x10, RZ ;  /* 0x000000102b587819 */ /* 0x000fc400000006ff */
[----:B------:R-:W-:Y:S01]  /*1560*/  SHF.L.U32 R49, R54, 0x10, RZ ;  /* 0x0000001036317819 */ /* 0x000fe200000006ff */
[----:B------:R-:W-:Y:S01]  /*1570*/  IMAD.U32 R47, R47, 0x10000, RZ ;  /* 0x000100002f2f7824 */ /* 0x000fe200078e00ff */
        /* <DEDUP_REMOVED lines=14> */
.L_x_113:
        /* <DEDUP_REMOVED lines=16> */
[----:B------:R-:W-:-:S02]  /*1760*/  SHF.L.U32 R50, R50, 0x10, RZ ;  /* 0x0000001032327819 */ /* 0x000fc400000006ff */
[C---:B------:R-:W-:Y:S01]  /*1770*/  SHF.L.U32 R51, R42.reuse, 0x10, RZ ;  /* 0x000000102a337819 */ /* 0x040fe200000006ff */
[----:B------:R-:W-:Y:S01]  /*1780*/  IMAD.U32 R59, R59, 0x10000, RZ ;  /* 0x000100003b3b7824 */ /* 0x000fe200078e00ff */
[----:B------:R-:W-:Y:S02]  /*1790*/  PRMT R55, R49, 0x7632, R55 ;  /* 0x0000763231377816 */ /* 0x000fe40000000037 */
[----:B------:R-:W-:Y:S01]  /*17a0*/  PRMT R44, R41, 0x7632, R44 ;  /* 0x00007632292c7816 */ /* 0x000fe2000000002c */
[----:B------:R-:W-:Y:S01]  /*17b0*/  FADD.FTZ R50, R51, R50 ;  /* 0x0000003233327221 */ /* 0x000fe20000010000 */
[----:B------:R-:W-:Y:S02]  /*17c0*/  PRMT R45, R42, 0x7632, R45 ;  /* 0x000076322a2d7816 */ /* 0x000fe4000000002d */
[----:B------:R-:W-:Y:S01]  /*17d0*/  PRMT R46, R43, 0x7632, R46 ;  /* 0x000076322b2e7816 */ /* 0x000fe2000000002e */
[----:B------:R-:W-:Y:S01]  /*17e0*/  IMAD.U32 R44, R44, 0x10000, RZ ;  /* 0x000100002c2c7824 */ /* 0x000fe200078e00ff */
[----:B------:R-:W-:-:S02]  /*17f0*/  SHF.L.U32 R47, R38, 0x10, RZ ;  /* 0x00000010262f7819 */ /* 0x000fc400000006ff */
        /* <DEDUP_REMOVED lines=10> */
[----:B------:R-:W-:Y:S01]  /*18a0*/  PRMT R47, R39, 0x7632, R47 ;  /* 0x00007632272f7816 */ /* 0x000fe2000000002f */
[--C-:B------:R-:W-:Y:S01]  /*18b0*/  FADD.FTZ R105, R58, R45.reuse ;  /* 0x0000002d3a697221 */ /* 0x100fe20000010000 */
[----:B------:R-:W-:Y:S01]  /*18c0*/  PRMT R44, R36, 0x7632, R44 ;  /* 0x00007632242c7816 */ /* 0x000fe2000000002c */
[--C-:B------:R-:W-:Y:S01]  /*18d0*/  FADD.FTZ R101, R59, R46.reuse ;  /* 0x0000002e3b657221 */ /* 0x100fe20000010000 */
[----:B------:R-:W-:Y:S01]  /*18e0*/  PRMT R46, R38, 0x7632, R46 ;  /* 0x00007632262e7816 */ /* 0x000fe2000000002e */
[----:B------:R-:W-:Y:S01]  /*18f0*/  IMAD.U32 R48, R47, 0x10000, RZ ;  /* 0x000100002f307824 */ /* 0x000fe200078e00ff */
[----:B------:R-:W-:-:S02]  /*1900*/  PRMT R45, R37, 0x7632, R45 ;  /* 0x00007632252d7816 */ /* 0x000fc4000000002d */
[----:B------:R-:W-:Y:S01]  /*1910*/  SHF.L.U32 R88, R39, 0x10, RZ ;  /* 0x0000001027587819 */ /* 0x000fe200000006ff */
[----:B------:R-:W-:Y:S01]  /*1920*/  FADD.FTZ R101, R101, R48 ;  /* 0x0000003065657221 */ /* 0x000fe20000010000 */
[----:B------:R-:W-:Y:S02]  /*1930*/  SHF.L.U32 R46, R46, 0x10, RZ ;  /* 0x000000102e2e7819 */ /* 0x000fe400000006ff */
[----:B------:R-:W-:Y:S01]  /*1940*/  SHF.L.U32 R47, R45, 0x10, RZ ;  /* 0x000000102d2f7819 */ /* 0x000fe200000006ff */
[----:B------:R-:W-:Y:S02]  /*1950*/  IMAD.U32 R45, R44, 0x10000, RZ ;  /* 0x000100002c2d7824 */ /* 0x000fe400078e00ff */
        /* <DEDUP_REMOVED lines=8> */
.L_x_112:
        /* <DEDUP_REMOVED lines=12> */
[----:B------:R-:W-:Y:S05]  /*1aa0*/  BRA.U UP0, `(.L_x_114) ;  /* 0x0000000100cc7547 */ /* 0x000fea000b800000 */
[----:B------:R-:W-:Y:S05]  /*1ab0*/  BRA.U UP1, `(.L_x_115) ;  /* 0x0000000101347547 */ /* 0x000fea000b800000 */
[----:B0----5:R-:W-:Y:S01]  /*1ac0*/  PRMT R58, R48, 0x7632, R58 ;  /* 0x00007632303a7816 */ /* 0x021fe2000000003a */
        /* <DEDUP_REMOVED lines=10> */
[----:B------:R-:W-:Y:S01]  /*1b70*/  SHF.L.U32 R92, R92, 0x10, RZ ;  /* 0x000000105c5c7819 */ /* 0x000fe200000006ff */
[----:B------:R-:W-:Y:S06]  /*1b80*/  BRA `(.L_x_116) ;  /* 0x00000008000c7947 */ /* 0x000fec0003800000 */
.L_x_115:
[C---:B-----5:R-:W-:Y:S01]  /*1b90*/  PRMT R57, R49.reuse, 0x7632, R57 ;  /* 0x0000763231397816 */ /* 0x060fe20000000039 */
[----:B------:R-:W-:Y:S01]  /*1ba0*/  IMAD.U32 R97, R38, 0x10000, RZ ;  /* 0x0001000026617824 */ /* 0x000fe200078e00ff */
[----:B------:R-:W-:Y:S02]  /*1bb0*/  SHF.L.U32 R49, R49, 0x10, RZ ;  /* 0x0000001031317819 */ /* 0x000fe400000006ff */
[----:B0-----:R-:W-:Y:S02]  /*1bc0*/  SHF.L.U32 R44, R37, 0x10, RZ ;  /* 0x00000010252c7819 */ /* 0x001fe400000006ff */
        /* <DEDUP_REMOVED lines=33> */
.L_x_114:
[----:B------:R-:W-:Y:S05]  /*1de0*/  BRA.U UP1, `(.L_x_117) ;  /* 0x0000000101947547 */ /* 0x000fea000b800000 */
[C---:B-----5:R-:W-:Y:S01]  /*1df0*/  PRMT R57, R49.reuse, 0x7632, R57 ;  /* 0x0000763231397816 */ /* 0x060fe20000000039 */
[----:B------:R-:W-:Y:S01]  /*1e00*/  IMAD.U32 R49, R49, 0x10000, RZ ;  /* 0x0001000031317824 */ /* 0x000fe200078e00ff */
[C---:B------:R-:W-:Y:S01]  /*1e10*/  PRMT R55, R48.reuse, 0x7632, R55 ;  /* 0x0000763230377816 */ /* 0x040fe20000000037 */
[----:B0-----:R-:W-:Y:S01]  /*1e20*/  IMAD.U32 R44, R41, 0x10000, RZ ;  /* 0x00010000292c7824 */ /* 0x001fe200078e00ff */
[----:B------:R-:W-:Y:S01]  /*1e30*/  SHF.L.U32 R48, R48, 0x10, RZ ;  /* 0x0000001030307819 */ /* 0x000fe200000006ff */
[----:B------:R-:W-:Y:S01]  /*1e40*/  IMAD.U32 R96, R43, 0x10000, RZ ;  /* 0x000100002b607824 */ /* 0x000fe200078e00ff */
        /* <DEDUP_REMOVED lines=31> */
.L_x_117:
[C---:B0----5:R-:W-:Y:S01]  /*2040*/  PRMT R45, R48.reuse, 0x7632, R45 ;  /* 0x00007632302d7816 */ /* 0x061fe2000000002d */
[----:B------:R-:W-:Y:S01]  /*2050*/  IMAD.U32 R48, R48, 0x10000, RZ ;  /* 0x0001000030307824 */ /* 0x000fe200078e00ff */
[----:B------:R-:W-:Y:S01]  /*2060*/  PRMT R44, R40, 0x7632, R44 ;  /* 0x00007632282c7816 */ /* 0x000fe2000000002c */
[----:B------:R-:W-:Y:S01]  /*2070*/  IMAD.U32 R97, R38, 0x10000, RZ ;  /* 0x0001000026617824 */ /* 0x000fe200078e00ff */
        /* <DEDUP_REMOVED lines=9> */
[----:B------:R-:W-:Y:S01]  /*2110*/  PRMT R57, R50, 0x7632, R57 ;  /* 0x0000763232397816 */ /* 0x000fe20000000039 */
[--C-:B------:R-:W-:Y:S01]  /*2120*/  FADD.FTZ R58, R45, R44.reuse ;  /* 0x0000002c2d3a7221 */ /* 0x100fe20000010000 */
        /* <DEDUP_REMOVED lines=8> */
[----:B------:R-:W-:Y:S02]  /*21b0*/  SHF.L.U32 R49, R49, 0x10, RZ ;  /* 0x0000001031317819 */ /* 0x000fe400000006ff */
[----:B------:R-:W-:Y:S01]  /*21c0*/  SHF.L.U32 R45, R45, 0x10, RZ ;  /* 0x000000102d2d7819 */ /* 0x000fe200000006ff */
[----:B------:R-:W-:Y:S01]  /*21d0*/  IMAD.U32 R46, R46, 0x10000, RZ ;  /* 0x000100002e2e7824 */ /* 0x000fe200078e00ff */
[----:B------:R-:W-:Y:S01]  /*21e0*/  SHF.L.U32 R55, R55, 0x10, RZ ;  /* 0x0000001037377819 */ /* 0x000fe200000006ff */
[----:B------:R-:W-:Y:S01]  /*21f0*/  FADD.FTZ R48, R48, R49 ;  /* 0x0000003130307221 */ /* 0x000fe20000010000 */
[----:B------:R-:W-:Y:S01]  /*2200*/  SHF.L.U32 R44, R44, 0x10, RZ ;  /* 0x000000102c2c7819 */ /* 0x000fe200000006ff */
[----:B------:R-:W-:Y:S01]  /*2210*/  FADD.FTZ R92, R92, R45 ;  /* 0x0000002d5c5c7221 */ /* 0x000fe20000010000 */
[----:B------:R-:W-:-:S02]  /*2220*/  SHF.L.U32 R59, R59, 0x10, RZ ;  /* 0x000000103b3b7819 */ /* 0x000fc400000006ff */
[----:B------:R-:W-:Y:S01]  /*2230*/  SHF.L.U32 R99, R37, 0x10, RZ ;  /* 0x0000001025637819 */ /* 0x000fe200000006ff */
[----:B------:R-:W-:Y:S01]  /*2240*/  FADD.FTZ R110, R55, R44 ;  /* 0x0000002c376e7221 */ /* 0x000fe20000010000 */
[----:B------:R-:W-:Y:S01]  /*2250*/  PRMT R47, R39, 0x7632, R47 ;  /* 0x00007632272f7816 */ /* 0x000fe2000000002f */
[----:B------:R-:W-:Y:S01]  /*2260*/  FADD.FTZ R89, R59, R46 ;  /* 0x0000002e3b597221 */ /* 0x000fe20000010000 */
[----:B------:R-:W-:Y:S01]  /*2270*/  PRMT R45, R37, 0x7632, R45 ;  /* 0x00007632252d7816 */ /* 0x000fe2000000002d */
[----:B------:R-:W-:Y:S01]  /*2280*/  FADD.FTZ R99, R99, R48 ;  /* 0x0000003063637221 */ /* 0x000fe20000010000 */
[----:B------:R-:W-:Y:S02]  /*2290*/  SHF.L.U32 R51, R42, 0x10, RZ ;  /* 0x000000102a337819 */ /* 0x000fe400000006ff */
[----:B------:R-:W-:Y:S02]  /*22a0*/  PRMT R44, R36, 0x7632, R44 ;  /* 0x00007632242c7816 */ /* 0x000fe4000000002c */
        /* <DEDUP_REMOVED lines=12> */
[----:B------:R-:W-:Y:S02]  /*2370*/  FADD.FTZ R58, R58, R45 ;  /* 0x0000002d3a3a7221 */ /* 0x000fe40000010000 */
[----:B------:R-:W-:-:S02]  /*2380*/  F2FP.BF16.F32.PACK_AB R46, R92, R97 ;  /* 0x000000615c2e723e */ /* 0x000fc400000010ff */
[----:B------:R-:W-:Y:S02]  /*2390*/  F2FP.BF16.F32.PACK_AB R47, R89, R96 ;  /* 0x00000060592f723e */ /* 0x000fe400000010ff */
[----:B------:R-:W-:Y:S02]  /*23a0*/  F2FP.BF16.F32.PACK_AB R45, R110, R99 ;  /* 0x000000636e2d723e */ /* 0x000fe400000010ff */
[----:B------:R-:W-:-:S07]  /*23b0*/  F2FP.BF16.F32.PACK_AB R44, R58, R103 ;  /* 0x000000673a2c723e */ /* 0x000fce00000010ff */
.L_x_116:
[----:B------:R-:W0:Y:S01]  /*23c0*/  @P1 LDC.64 R48, c[0x0][0x3a0] ;  /* 0x0000e800ff301b82 */ /* 0x000e220000000a00 */
[----:B------:R-:W-:-:S07]  /*23d0*/  VIADD R107, R81, 0x180 ;  /* 0x00000180516b7836 */ /* 0x000fce0000000000 */
        /* <DEDUP_REMOVED lines=10> */
[----:B------:R-:W-:Y:S05]  /*2480*/  BRA.U UP0, `(.L_x_118) ;  /* 0x0000000100cc7547 */ /* 0x000fea000b800000 */
[----:B------:R-:W-:Y:S05]  /*2490*/  BRA.U UP1, `(.L_x_119) ;  /* 0x0000000101347547 */ /* 0x000fea000b800000 */
[----:B-----5:R-:W-:Y:S01]  /*24a0*/  PRMT R94, R49, 0x7632, R94 ;  /* 0x00007632315e7816 */ /* 0x020fe2000000005e */
[----:B0-----:R-:W-:Y:S01]  /*24b0*/  IMAD.U32 R63, R50, 0x10000, RZ ;  /* 0x00010000323f7824 */ /* 0x001fe200078e00ff */
[----:B------:R-:W-:Y:S02]  /*24c0*/  PRMT R60, R48, 0x7632, R60 ;  /* 0x00007632303c7816 */ /* 0x000fe4000000003c */
[----:B------:R-:W-:Y:S01]  /*24d0*/  PRMT R80, R50, 0x7632, R80 ;  /* 0x0000763232507816 */ /* 0x000fe20000000050 */
[----:B------:R-:W-:Y:S01]  /*24e0*/  IMAD.U32 R94, R94, 0x10000, RZ ;  /* 0x000100005e5e7824 */ /* 0x000fe200078e00ff */
[----:B------:R-:W-:Y:S02]  /*24f0*/  PRMT R61, R51, 0x7632, R61 ;  /* 0x00007632333d7816 */ /* 0x000fe4000000003d */
[----:B------:R-:W-:Y:S02]  /*2500*/  SHF.L.U32 R93, R48, 0x10, RZ ;  /* 0x00000010305d7819 */ /* 0x000fe400000006ff */
[----:B------:R-:W-:-:S02]  /*2510*/  SHF.L.U32 R87, R49, 0x10, RZ ;  /* 0x0000001031577819 */ /* 0x000fc400000006ff */
[----:B------:R-:W-:Y:S02]  /*2520*/  SHF.L.U32 R82, R51, 0x10, RZ ;  /* 0x0000001033527819 */ /* 0x000fe400000006ff */
[----:B------:R-:W-:Y:S02]  /*2530*/  SHF.L.U32 R60, R60, 0x10, RZ ;  /* 0x000000103c3c7819 */ /* 0x000fe400000006ff */
[----:B------:R-:W-:Y:S02]  /*2540*/  SHF.L.U32 R80, R80, 0x10, RZ ;  /* 0x0000001050507819 */ /* 0x000fe400000006ff */
[----:B------:R-:W-:Y:S01]  /*2550*/  SHF.L.U32 R61, R61, 0x10, RZ ;  /* 0x000000103d3d7819 */ /* 0x000fe200000006ff */
[----:B------:R-:W-:Y:S06]  /*2560*/  BRA `(.L_x_120) ;  /* 0x00000008000c7947 */ /* 0x000fec0003800000 */
.L_x_119:
[C---:B-----5:R-:W-:Y:S01]  /*2570*/  PRMT R57, R49.reuse, 0x7632, R57 ;  /* 0x0000763231397816 */ /* 0x060fe20000000039 */
[----:B------:R-:W-:Y:S01]  /*2580*/  IMAD.U32 R93, R36, 0x10000, RZ ;  /* 0x00010000245d7824 */ /* 0x000fe200078e00ff */
[----:B------:R-:W-:Y:S02]  /*2590*/  SHF.L.U32 R49, R49, 0x10, RZ ;  /* 0x0000001031317819 */ /* 0x000fe400000006ff */
[----:B0-----:R-:W-:Y:S01]  /*25a0*/  SHF.L.U32 R44, R37, 0x10, RZ ;  /* 0x00000010252c7819 */ /* 0x001fe200000006ff */
[----:B------:R-:W-:Y:S01]  /*25b0*/  IMAD.U32 R94, R57, 0x10000, RZ ;  /* 0x00010000395e7824 */ /* 0x000fe200078e00ff */
[C---:B------:R-:W-:Y:S01]  /*25c0*/  PRMT R60, R51.reuse, 0x7632, R60 ;  /* 0x00007632333c7816 */ /* 0x040fe2000000003c */
[----:B------:R-:W-:Y:S01]  /*25d0*/  IMAD.U32 R51, R51, 0x10000, RZ ;  /* 0x0001000033337824 */ /* 0x000fe200078e00ff */
[----:B------:R-:W-:Y:S01]  /*25e0*/  PRMT R47, R39, 0x7632, R47 ;  /* 0x00007632272f7816 */ /* 0x000fe2000000002f */
[----:B------:R-:W-:Y:S01]  /*25f0*/  FADD.FTZ R87, R44, R49 ;  /* 0x000000312c577221 */ /* 0x000fe20000010000 */
[C---:B------:R-:W-:Y:S01]  /*2600*/  PRMT R55, R48.reuse, 0x7632, R55 ;  /* 0x0000763230377816 */ /* 0x040fe20000000037 */
[----:B------:R-:W-:Y:S01]  /*2610*/  IMAD.U32 R48, R48, 0x10000, RZ ;  /* 0x0001000030307824 */ /* 0x000fe200078e00ff */
[----:B------:R-:W-:Y:S01]  /*2620*/  PRMT R59, R50, 0x7632, R59 ;  /* 0x00007632323b7816 */ /* 0x000fe2000000003b */
[----:B------:R-:W-:Y:S01]  /*2630*/  IMAD.U32 R47, R47, 0x10000, RZ ;  /* 0x000100002f2f7824 */ /* 0x000fe200078e00ff */
[----:B------:R-:W-:Y:S01]  /*2640*/  PRMT R44, R36, 0x7632, R44 ;  /* 0x00007632242c7816 */ /* 0x000fe2000000002c */
[----:B------:R-:W-:Y:S01]  /*2650*/  FADD.FTZ R93, R93, R48 ;  /* 0x000000305d5d7221 */ /* 0x000fe20000010000 */
[----:B------:R-:W-:-:S02]  /*2660*/  PRMT R45, R37, 0x7632, R45 ;  /* 0x00007632252d7816 */ /* 0x000fc4000000002d */
[----:B------:R-:W-:Y:S01]  /*2670*/  PRMT R46, R38, 0x7632, R46 ;  /* 0x00007632262e7816 */ /* 0x000fe2000000002e */
[----:B------:R-:W-:Y:S01]  /*2680*/  IMAD.U32 R44, R44, 0x10000, RZ ;  /* 0x000100002c2c7824 */ /* 0x000fe200078e00ff */
[----:B------:R-:W-:Y:S02]  /*2690*/  SHF.L.U32 R60, R60, 0x10, RZ ;  /* 0x000000103c3c7819 */ /* 0x000fe400000006ff */
        /* <DEDUP_REMOVED lines=11> */
[----:B------:R-:W-:Y:S01]  /*2750*/  F2FP.BF16.F32.PACK_AB R47, R61, R82 ;  /* 0x000000523d2f723e */ /* 0x000fe200000010ff */
[----:B------:R-:W-:Y:S01]  /*2760*/  FADD.FTZ R80, R59, R46 ;  /* 0x0000002e3b507221 */ /* 0x000fe20000010000 */
[----:B------:R-:W-:Y:S01]  /*2770*/  F2FP.BF16.F32.PACK_AB R44, R60, R93 ;  /* 0x0000005d3c2c723e */ /* 0x000fe200000010ff */
[----:B------:R-:W-:-:S03]  /*2780*/  FADD.FTZ R94, R94, R45 ;  /* 0x0000002d5e5e7221 */ /* 0x000fc60000010000 */
[----:B------:R-:W-:Y:S02]  /*2790*/  F2FP.BF16.F32.PACK_AB R46, R80, R63 ;  /* 0x0000003f502e723e */ /* 0x000fe400000010ff */
[----:B------:R-:W-:Y:S01]  /*27a0*/  F2FP.BF16.F32.PACK_AB R45, R94, R87 ;  /* 0x000000575e2d723e */ /* 0x000fe200000010ff */
[----:B------:R-:W-:Y:S06]  /*27b0*/  BRA `(.L_x_120) ;  /* 0x0000000400787947 */ /* 0x000fec0003800000 */
.L_x_118:
[----:B------:R-:W-:Y:S05]  /*27c0*/  BRA.U UP1, `(.L_x_121) ;  /* 0x0000000101947547 */ /* 0x000fea000b800000 */
[C---:B-----5:R-:W-:Y:S01]  /*27d0*/  PRMT R57, R49.reuse, 0x7632, R57 ;  /* 0x0000763231397816 */ /* 0x060fe20000000039 */
[----:B0-----:R-:W-:Y:S01]  /*27e0*/  IMAD.U32 R63, R42, 0x10000, RZ ;  /* 0x000100002a3f7824 */ /* 0x001fe200078e00ff */
[----:B------:R-:W-:Y:S02]  /*27f0*/  SHF.L.U32 R49, R49, 0x10, RZ ;  /* 0x0000001031317819 */ /* 0x000fe400000006ff */
[----:B------:R-:W-:Y:S02]  /*2800*/  SHF.L.U32 R44, R41, 0x10, RZ ;  /* 0x00000010292c7819 */ /* 0x000fe400000006ff */
[----:B------:R-:W-:Y:S02]  /*2810*/  PRMT R60, R51, 0x7632, R60 ;  /* 0x00007632333c7816 */ /* 0x000fe4000000003c */
[----:B------:R-:W-:Y:S01]  /*2820*/  PRMT R47, R43, 0x7632, R47 ;  /* 0x000076322b2f7816 */ /* 0x000fe2000000002f */
[----:B------:R-:W-:Y:S01]  /*2830*/  FADD.FTZ R87, R44, R49 ;  /* 0x000000312c577221 */ /* 0x000fe20000010000 */
[----:B------:R-:W-:Y:S01]  /*2840*/  PRMT R55, R48, 0x7632, R55 ;  /* 0x0000763230377816 */ /* 0x000fe20000000037 */
[----:B------:R-:W-:Y:S01]  /*2850*/  IMAD.U32 R60, R60, 0x10000, RZ ;  /* 0x000100003c3c7824 */ /* 0x000fe200078e00ff */
[C---:B------:R-:W-:Y:S01]  /*2860*/  PRMT R59, R50.reuse, 0x7632, R59 ;  /* 0x00007632323b7816 */ /* 0x040fe2000000003b */
[----:B------:R-:W-:Y:S01]  /*2870*/  IMAD.U32 R50, R50, 0x10000, RZ ;  /* 0x0001000032327824 */ /* 0x000fe200078e00ff */
[----:B------:R-:W-:Y:S01]  /*2880*/  PRMT R44, R40, 0x7632, R44 ;  /* 0x00007632282c7816 */ /* 0x000fe2000000002c */
[----:B------:R-:W-:Y:S01]  /*2890*/  IMAD.U32 R55, R55, 0x10000, RZ ;  /* 0x0001000037377824 */ /* 0x000fe200078e00ff */
[----:B------:R-:W-:Y:S01]  /*28a0*/  PRMT R45, R41, 0x7632, R45 ;  /* 0x00007632292d7816 */ /* 0x000fe2000000002d */
[----:B------:R-:W-:Y:S01]  /*28b0*/  FADD.FTZ R63, R63, R50 ;  /* 0x000000323f3f7221 */ /* 0x000fe20000010000 */
[----:B------:R-:W-:-:S02]  /*28c0*/  PRMT R46, R42, 0x7632, R46 ;  /* 0x000076322a2e7816 */ /* 0x000fc4000000002e */
[----:B------:R-:W-:Y:S01]  /*28d0*/  SHF.L.U32 R47, R47, 0x10, RZ ;  /* 0x000000102f2f7819 */ /* 0x000fe200000006ff */
[----:B------:R-:W-:Y:S01]  /*28e0*/  IMAD.U32 R45, R45, 0x10000, RZ ;  /* 0x000100002d2d7824 */ /* 0x000fe200078e00ff */
[----:B------:R-:W-:Y:S02]  /*28f0*/  SHF.L.U32 R48, R48, 0x10, RZ ;  /* 0x0000001030307819 */ /* 0x000fe400000006ff */
[----:B------:R-:W-:Y:S01]  /*2900*/  SHF.L.U32 R93, R40, 0x10, RZ ;  /* 0x00000010285d7819 */ /* 0x000fe200000006ff */
[----:B------:R-:W-:Y:S01]  /*2910*/  FADD.FTZ R61, R60, R47 ;  /* 0x0000002f3c3d7221 */ /* 0x000fe20000010000 */
        /* <DEDUP_REMOVED lines=9> */
[----:B------:R-:W-:Y:S01]  /*29b0*/  F2FP.BF16.F32.PACK_AB R47, R61, R82 ;  /* 0x000000523d2f723e */ /* 0x000fe200000010ff */
[----:B------:R-:W-:Y:S01]  /*29c0*/  FADD.FTZ R80, R59, R46 ;  /* 0x0000002e3b507221 */ /* 0x000fe20000010000 */
[----:B------:R-:W-:Y:S01]  /*29d0*/  F2FP.BF16.F32.PACK_AB R45, R94, R87 ;  /* 0x000000575e2d723e */ /* 0x000fe200000010ff */
[----:B------:R-:W-:-:S03]  /*29e0*/  FADD.FTZ R60, R55, R44 ;  /* 0x0000002c373c7221 */ /* 0x000fc60000010000 */
[----:B------:R-:W-:Y:S02]  /*29f0*/  F2FP.BF16.F32.PACK_AB R46, R80, R63 ;  /* 0x0000003f502e723e */ /* 0x000fe400000010ff */
[----:B------:R-:W-:Y:S01]  /*2a00*/  F2FP.BF16.F32.PACK_AB R44, R60, R93 ;  /* 0x0000005d3c2c723e */ /* 0x000fe200000010ff */
[----:B------:R-:W-:Y:S06]  /*2a10*/  BRA `(.L_x_120) ;  /* 0x0000000000e07947 */ /* 0x000fec0003800000 */
.L_x_121:
[----:B0----5:R-:W-:Y:S01]  /*2a20*/  PRMT R45, R48, 0x7632, R45 ;  /* 0x00007632302d7816 */ /* 0x021fe2000000002d */
[----:B------:R-:W-:Y:S01]  /*2a30*/  IMAD.U32 R60, R51, 0x10000, RZ ;  /* 0x00010000333c7824 */ /* 0x000fe200078e00ff */
[----:B------:R-:W-:Y:S02]  /*2a40*/  PRMT R44, R40, 0x7632, R44 ;  /* 0x00007632282c7816 */ /* 0x000fe4000000002c */
        /* <DEDUP_REMOVED lines=21> */
[----:B------:R-:W-:Y:S02]  /*2ba0*/  SHF.L.U32 R80, R57, 0x10, RZ ;  /* 0x0000001039507819 */ /* 0x000fe400000006ff */
[----:B------:R-:W-:Y:S01]  /*2bb0*/  SHF.L.U32 R44, R44, 0x10, RZ ;  /* 0x000000102c2c7819 */ /* 0x000fe200000006ff */
[----:B------:R-:W-:Y:S01]  /*2bc0*/  FADD.FTZ R48, R48, R49 ;  /* 0x0000003130307221 */ /* 0x000fe20000010000 */
[----:B------:R-:W-:Y:S01]  /*2bd0*/  SHF.L.U32 R59, R59, 0x10, RZ ;  /* 0x000000103b3b7819 */ /* 0x000fe200000006ff */
[----:B------:R-:W-:Y:S01]  /*2be0*/  FADD.FTZ R80, R80, R45 ;  /* 0x0000002d50507221 */ /* 0x000fe20000010000 */
[----:B------:R-:W-:Y:S01]  /*2bf0*/  SHF.L.U32 R46, R46, 0x10, RZ ;  /* 0x000000102e2e7819 */ /* 0x000fe200000006ff */
[----:B------:R-:W-:Y:S01]  /*2c00*/  FADD.FTZ R94, R55, R44 ;  /* 0x0000002c375e7221 */ /* 0x000fe20000010000 */
[----:B------:R-:W-:Y:S02]  /*2c10*/  SHF.L.U32 R87, R37, 0x10, RZ ;  /* 0x0000001025577819 */ /* 0x000fe400000006ff */
[----:B------:R-:W-:Y:S01]  /*2c20*/  PRMT R47, R39, 0x7632, R47 ;  /* 0x00007632272f7816 */ /* 0x000fe2000000002f */
[----:B------:R-:W-:Y:S01]  /*2c30*/  FADD.FTZ R61, R59, R46 ;  /* 0x0000002e3b3d7221 */ /* 0x000fe20000010000 */
[----:B------:R-:W-:Y:S01]  /*2c40*/  PRMT R45, R37, 0x7632, R45 ;  /* 0x00007632252d7816 */ /* 0x000fe2000000002d */
[----:B------:R-:W-:Y:S01]  /*2c50*/  FADD.FTZ R87, R87, R48 ;  /* 0x0000003057577221 */ /* 0x000fe20000010000 */
[----:B------:R-:W-:-:S02]  /*2c60*/  SHF.L.U32 R50, R50, 0x10, RZ ;  /* 0x0000001032327819 */ /* 0x000fc400000006ff */
[----:B------:R-:W-:Y:S02]  /*2c70*/  PRMT R44, R36, 0x7632, R44 ;  /* 0x00007632242c7816 */ /* 0x000fe4000000002c */
[C---:B------:R-:W-:Y:S01]  /*2c80*/  PRMT R46, R38.reuse, 0x7632, R46 ;  /* 0x00007632262e7816 */ /* 0x040fe2000000002e */
        /* <DEDUP_REMOVED lines=17> */
.L_x_120:
[----:B------:R-:W-:Y:S01]  /*2da0*/  FADD.FTZ R49, RZ, R95 ;  /* 0x0000005fff317221 */ /* 0x000fe20000010000 */
[----:B------:R-:W-:Y:S01]  /*2db0*/  LOP3.LUT P1, RZ, R0, 0x1f, RZ, 0xc0, !PT ;  /* 0x0000001f00ff7812 */ /* 0x000fe2000782c0ff */
[----:B------:R-:W-:Y:S02]  /*2dc0*/  BSSY.RECONVERGENT B0, `(.L_x_122) ;  /* 0x0000080000007945 */ /* 0x000fe40003800200 */
        /* <DEDUP_REMOVED lines=44> */
[----:B------:R-:W-:Y:S02]  /*3090*/  FADD.FTZ R50, -R48, R53 ;  /* 0x0000003530327221 */ /* 0x000fe40000010100 */
[----:B------:R-:W-:-:S04]  /*30a0*/  FFMA.FTZ R49, R49, R49, RZ ;  /* 0x0000003131317223 */ /* 0x000fc800000100ff */
        /* <DEDUP_REMOVED lines=61> */
[----:B0-----:R-:W-:-:S05]  /*3480*/  FADD.FTZ R55, R49, R50 ;  /* 0x0000003231377221 */ /* 0x001fca0000010000 */
[----:B------:R-:W0:Y:S02]  /*3490*/  SHFL.BFLY PT, R50, R55, 0x2, 0x1f ;  /* 0x0c401f0037327f89 */ /* 0x000e2400000e0000 */
[----:B0-----:R-:W-:-:S05]  /*34a0*/  FADD.FTZ R57, R55, R50 ;  /* 0x0000003237397221 */ /* 0x001fca0000010000 */
        /* <DEDUP_REMOVED lines=17> */
.L_x_123:
[----:B------:R-:W-:Y:S05]  /*35c0*/  BSYNC.RECONVERGENT B0 ;  /* 0x0000000000007941 */ /* 0x000fea0003800200 */
.L_x_122:
        /* <DEDUP_REMOVED lines=9> */
[----:B------:R-:W-:Y:S01]  /*3660*/  IMAD.SHL.U32 R48, R0, 0x8, RZ ;  /* 0x0000000800307824 */ /* 0x000fe200078e00ff */
[----:B------:R-:W-:-:S04]  /*3670*/  MOV R51, 0x400 ;  /* 0x0000040000337802 */ /* 0x000fc80000000f00 */
[----:B------:R-:W-:Y:S01]  /*3680*/  LOP3.LUT R48, R48, 0xf8, RZ, 0xc0, !PT ;  /* 0x000000f830307812 */ /* 0x000fe200078ec0ff */
[----:B0-----:R-:W-:-:S04]  /*3690*/  ULEA UR4, UR5, UR4, 0x18 ;  /* 0x0000000405047291 */ /* 0x001fc8000f8ec0ff */
[----:B------:R-:W-:-:S09]  /*36a0*/  @UP2 UIADD3 UR4, UPT, UPT, UR4, 0x20, URZ ;  /* 0x0000002004042890 */ /* 0x000fd2000fffe0ff */
[----:B------:R-:W0:Y:S03]  /*36b0*/  LDS.64 R48, [R48+UR4] ;  /* 0x0000000430307984 */ /* 0x000e260008000a00 */
.L_x_125:
[----:B------:R-:W-:Y:S05]  /*36c0*/  BSYNC.RECONVERGENT B0 ;  /* 0x0000000000007941 */ /* 0x000fea0003800200 */
.L_x_124:
[----:B------:R-:W1:Y:S01]  /*36d0*/  SHFL.DOWN PT, R62, R51, 0x2, 0x1f ;  /* 0x08401f00333e7f89 */ /* 0x000e6200000e0000 */
[----:B------:R-:W-:Y:S01]  /*36e0*/  ISETP.NE.AND P3, PT, R0, RZ, PT ;  /* 0x000000ff0000720c */ /* 0x000fe20003f65270 */
[----:B------:R-:W-:Y:S01]  /*36f0*/  IMAD.U32 R117, R23, 0x10000, RZ ;  /* 0x0001000017757824 */ /* 0x000fe200078e00ff */
[----:B------:R-:W-:Y:S01]  /*3700*/  ISETP.NE.AND P1, PT, RZ, UR9, PT ;  /* 0x00000009ff007c0c */ /* 0x000fe2000bf25270 */
[----:B0-----:R-:W0:Y:S01]  /*3710*/  SHFL.DOWN PT, R55, R48, 0x2, 0x1f ;  /* 0x08401f0030377f89 */ /* 0x001e2200000e0000 */
[----:B------:R-:W-:Y:S01]  /*3720*/  PRMT R119, R17, 0x7632, R119 ;  /* 0x0000763211777816 */ /* 0x000fe20000000077 */
[----:B------:R-:W-:Y:S01]  /*3730*/  UPLOP3.LUT UP2, UPT, UPT, UPT, UP2, 0x40, 0x4 ;  /* 0x000000000004789c */ /* 0x000fe20003f4e820 */
[----:B------:R-:W-:Y:S01]  /*3740*/  PRMT R121, R23, 0x7632, R121 ;  /* 0x0000763217797816 */ /* 0x000fe20000000079 */
[----:B------:R-:W2:Y:S02]  /*3750*/  SHFL.DOWN PT, R84, R49, 0x2, 0x1f ;  /* 0x08401f0031547f89 */ /* 0x000ea400000e0000 */
[----:B------:R-:W-:Y:S01]  /*3760*/  IMAD.U32 R119, R119, 0x10000, RZ ;  /* 0x0001000077777824 */ /* 0x000fe200078e00ff */
[----:B------:R-:W-:-:S02]  /*3770*/  SHF.L.U32 R121, R121, 0x10, RZ ;  /* 0x0000001079797819 */ /* 0x000fc400000006ff */
[----:B-1----:R-:W-:Y:S02]  /*3780*/  IADD3 R57, PT, PT, R62, R51, RZ ;  /* 0x000000333e397210 */ /* 0x002fe40007ffe0ff */
[----:B------:R-:W-:Y:S02]  /*3790*/  I2FP.F32.S32 R86, R62 ;  /* 0x0000003e00567245 */ /* 0x000fe40000201400 */
[----:B------:R-:W-:Y:S01]  /*37a0*/  I2FP.F32.S32 R50, R57 ;  /* 0x0000003900327245 */ /* 0x000fe20000201400 */
[----:B------:R-:W1:Y:S01]  /*37b0*/  SHFL.DOWN PT, R100, R57, 0x1, 0x1f ;  /* 0x08201f0039647f89 */ /* 0x000e6200000e0000 */
[----:B------:R-:W-:Y:S01]  /*37c0*/  I2FP.F32.U32 R62, R51 ;  /* 0x00000033003e7245 */ /* 0x000fe20000201000 */
[C---:B0-----:R-:W-:Y:S01]  /*37d0*/  FMUL.FTZ R115, R55.reuse, R86 ;  /* 0x0000005637737220 */ /* 0x041fe20000410000 */
[----:B------:R-:W0:Y:S01]  /*37e0*/  MUFU.RCP R59, R50 ;  /* 0x00000032003b7308 */ /* 0x000e220000001000 */
[----:B------:R-:W-:Y:S01]  /*37f0*/  FADD.FTZ R55, -R55, R48 ;  /* 0x0000003037377221 */ /* 0x000fe20000010100 */
[----:B--2---:R-:W-:Y:S01]  /*3800*/  FADD.FTZ R84, R84, R49 ;  /* 0x0000003154547221 */ /* 0x004fe20000010000 */
[----:B------:R-:W-:-:S02]  /*3810*/  FFMA.FTZ R98, R62, R48, R115 ;  /* 0x000000303e627223 */ /* 0x000fc40000010073 */
[----:B------:R-:W-:-:S04]  /*3820*/  FMUL.FTZ R55, R55, R55 ;  /* 0x0000003737377220 */ /* 0x000fc80000410000 */
[----:B------:R-:W-:-:S04]  /*3830*/  FMUL.FTZ R55, R55, R62 ;  /* 0x0000003e37377220 */ /* 0x000fc80000410000 */
[----:B------:R-:W-:Y:S01]  /*3840*/  FMUL.FTZ R55, R55, R86 ;  /* 0x0000005637377220 */ /* 0x000fe20000410000 */
[----:B0-----:R-:W-:-:S03]  /*3850*/  FMUL.FTZ R51, R59, R98 ;  /* 0x000000623b337220 */ /* 0x001fc60000410000 */
[----:B------:R-:W-:Y:S01]  /*3860*/  FFMA.FTZ R55, R59, R55, R84 ;  /* 0x000000373b377223 */ /* 0x000fe20000010054 */
[----:B-1----:R-:W-:Y:S01]  /*3870*/  IMAD.IADD R57, R57, 0x1, R100 ;  /* 0x0000000139397824 */ /* 0x002fe200078e0264 */
[----:B------:R-:W-:Y:S01]  /*3880*/  I2FP.F32.S32 R100, R100 ;  /* 0x0000006400647245 */ /* 0x000fe20000201400 */
[----:B------:R-:W0:Y:S03]  /*3890*/  SHFL.DOWN PT, R48, R51, 0x1, 0x1f ;  /* 0x08201f0033307f89 */ /* 0x000e2600000e0000 */
[----:B------:R-:W-:Y:S01]  /*38a0*/  I2FP.F32.S32 R57, R57 ;  /* 0x0000003900397245 */ /* 0x000fe20000201400 */
[----:B------:R-:W1:Y:S03]  /*38b0*/  SHFL.DOWN PT, R62, R55, 0x1, 0x1f ;  /* 0x08201f00373e7f89 */ /* 0x000e6600000e0000 */
[----:B------:R-:W2:Y:S01]  /*38c0*/  MUFU.RCP R49, R57 ;  /* 0x0000003900317308 */ /* 0x000ea20000001000 */
[----:B0-----:R-:W-:Y:S01]  /*38d0*/  FADD.FTZ R59, R51, -R48 ;  /* 0x80000030333b7221 */ /* 0x001fe20000010000 */
[----:B------:R-:W-:-:S03]  /*38e0*/  FMUL.FTZ R115, R48, R100 ;  /* 0x0000006430737220 */ /* 0x000fc60000410000 */
[----:B------:R-:W-:Y:S01]  /*38f0*/  FMUL.FTZ R59, R59, R59 ;  /* 0x0000003b3b3b7220 */ /* 0x000fe20000410000 */
[C---:B------:R-:W-:Y:S01]  /*3900*/  FFMA.FTZ R48, R50.reuse, R51, R115 ;  /* 0x0000003332307223 */ /* 0x040fe20000010073 */
[----:B-1----:R-:W-:Y:S01]  /*3910*/  FADD.FTZ R62, R55, R62 ;  /* 0x0000003e373e7221 */ /* 0x002fe20000010000 */
[----:B------:R-:W-:Y:S01]  /*3920*/  SHF.L.U32 R115, R17, 0x10, RZ ;  /* 0x0000001011737819 */ /* 0x000fe200000006ff */
[----:B------:R-:W-:Y:S01]  /*3930*/  FMUL.FTZ R59, R50, R59 ;  /* 0x0000003b323b7220 */ /* 0x000fe20000410000 */
[----:B--2---:R-:W-:Y:S01]  /*3940*/  FMUL.FTZ R48, R49, R48 ;  /* 0x0000003031307220 */ /* 0x004fe20000410000 */
[----:B------:R-:W0:Y:S02]  /*3950*/  LDC R55, c[0x0][0x448] ;  /* 0x00011200ff377b82 */ /* 0x000e240000000800 */
[----:B------:R-:W-:Y:S02]  /*3960*/  FMUL.FTZ R59, R59, R100 ;  /* 0x000000643b3b7220 */ /* 0x000fe40000410000 */
[----:B------:R1:W2:Y:S02]  /*3970*/  SHFL.IDX PT, R57, R48, RZ, 0x1f ;  /* 0x00001fff30397589 */ /* 0x0002a400000e0000 */
[----:B------:R-:W-:Y:S01]  /*3980*/  FFMA.FTZ R62, R49, R59, R62 ;  /* 0x0000003b313e7223 */ /* 0x000fe2000001003e */
[----:B------:R-:W-:Y:S01]  /*3990*/  SHF.L.U32 R59, R32, 0x10, RZ ;  /* 0x00000010203b7819 */ /* 0x000fe200000006ff */
[----:B------:R-:W3:Y:S04]  /*39a0*/  @!P3 LDC.64 R50, c[0x0][0x3c0] ;  /* 0x0000f000ff32bb82 */ /* 0x000ee80000000a00 */
[----:B------:R-:W0:Y:S01]  /*39b0*/  SHFL.IDX PT, R62, R62, RZ, 0x1f ;  /* 0x00001fff3e3e7589 */ /* 0x000e2200000e0000 */
[----:B-1----:R-:W-:Y:S01]  /*39c0*/  SHF.L.U32 R48, R2, 0x10, RZ ;  /* 0x0000001002307819 */ /* 0x002fe200000006ff */
[C---:B--2---:R-:W-:Y:S01]  /*39d0*/  FMUL.FTZ R49, R57.reuse, R57 ;  /* 0x0000003939317220 */ /* 0x044fe20000410000 */
[----:B------:R-:W-:Y:S01]  /*39e0*/  FSEL R84, R57, RZ, !P1 ;  /* 0x000000ff39547208 */ /* 0x000fe20004800000 */
[----:B---3--:R-:W-:-:S03]  /*39f0*/  @!P3 IMAD.WIDE R50, R90, 0x4, R50 ;  /* 0x000000045a32b825 */ /* 0x008fc600078e0232 */
[----:B------:R-:W-:Y:S01]  /*3a00*/  FSEL R86, R49, RZ, P1 ;  /* 0x000000ff31567208 */ /* 0x000fe20000800000 */
[C---:B------:R-:W-:Y:S01]  /*3a10*/  FADD.FTZ R102, -R84.reuse, R91 ;  /* 0x0000005b54667221 */ /* 0x040fe20000010100 */
[----:B------:R-:W-:Y:S01]  /*3a20*/  FADD.FTZ R95, -R84, R95 ;  /* 0x0000005f545f7221 */ /* 0x000fe20000010100 */
[----:B0-----:R-:W-:Y:S01]  /*3a30*/  FFMA.FTZ R49, R62, UR10, R55 ;  /* 0x0000000a3e317c23 */ /* 0x001fe20008010037 */
[C---:B------:R-:W-:Y:S01]  /*3a40*/  FADD.FTZ R104, -R84.reuse, R104 ;  /* 0x0000006854687221 */ /* 0x040fe20000010100 */
[C---:B------:R-:W-:Y:S01]  /*3a50*/  FADD.FTZ R55, -R84.reuse, R52 ;  /* 0x0000003454377221 */ /* 0x040fe20000010100 */
[C---:B------:R-:W-:Y:S01]  /*3a60*/  FADD.FTZ R52, -R84.reuse, R113 ;  /* 0x0000007154347221 */ /* 0x040fe20000010100 */
[----:B------:R-:W-:Y:S01]  /*3a70*/  FADD.FTZ R86, R49, R86 ;  /* 0x0000005631567221 */ /* 0x000fe20000010000 */
[C---:B------:R-:W-:Y:S01]  /*3a80*/  FADD.FTZ R49, -R84.reuse, R53 ;  /* 0x0000003554317221 */ /* 0x040fe20000010100 */
[C---:B------:R-:W-:Y:S01]  /*3a90*/  FADD.FTZ R53, -R84.reuse, R56 ;  /* 0x0000003854357221 */ /* 0x040fe20000010100 */
[C---:B------:R-:W-:Y:S01]  /*3aa0*/  FADD.FTZ R106, -R84.reuse, R106 ;  /* 0x0000006a546a7221 */ /* 0x040fe20000010100 */
[----:B------:R-:W0:Y:S01]  /*3ab0*/  MUFU.RSQ R91, R86 ;  /* 0x00000056005b7308 */ /* 0x000e220000001400 */
[C---:B------:R-:W-:Y:S01]  /*3ac0*/  FADD.FTZ R122, -R84.reuse, R109 ;  /* 0x0000006d547a7221 */ /* 0x040fe20000010100 */
        /* <DEDUP_REMOVED lines=16> */
[----:B0-----:R-:W-:Y:S01]  /*3bd0*/  FMUL.FTZ R95, R91, R95 ;  /* 0x0000005f5b5f7220 */ /* 0x001fe20000410000 */
[C---:B------:R-:W-:Y:S01]  /*3be0*/  FADD.FTZ R60, -R84.reuse, R60 ;  /* 0x0000003c543c7221 */ /* 0x040fe20000010100 */
[C---:B------:R-:W-:Y:S01]  /*3bf0*/  FADD.FTZ R86, -R84.reuse, R87 ;  /* 0x0000005754567221 */ /* 0x040fe20000010100 */
[C---:B------:R-:W-:Y:S01]  /*3c00*/  FADD.FTZ R94, -R84.reuse, R94 ;  /* 0x0000005e545e7221 */ /* 0x040fe20000010100 */
[C---:B------:R-:W-:Y:S01]  /*3c10*/  FADD.FTZ R62, -R84.reuse, R63 ;  /* 0x0000003f543e7221 */ /* 0x040fe20000010100 */
[C---:B------:R-:W-:Y:S01]  /*3c20*/  FADD.FTZ R80, -R84.reuse, R80 ;  /* 0x0000005054507221 */ /* 0x040fe20000010100 */
[C---:B------:R-:W-:Y:S01]  /*3c30*/  FADD.FTZ R82, -R84.reuse, R82 ;  /* 0x0000005254527221 */ /* 0x040fe20000010100 */
[----:B------:R-:W-:Y:S01]  /*3c40*/  FFMA.FTZ R48, R95, R48, R59 ;  /* 0x000000305f307223 */ /* 0x000fe2000001003b */
[----:B------:R-:W-:Y:S01]  /*3c50*/  FADD.FTZ R84, -R84, R61 ;  /* 0x0000003d54547221 */ /* 0x000fe20000010100 */
[----:B------:R-:W-:Y:S01]  /*3c60*/  SHF.L.U32 R93, R64, 0x10, RZ ;  /* 0x00000010405d7819 */ /* 0x000fe200000006ff */
[----:B------:R-:W-:Y:S01]  /*3c70*/  FMUL.FTZ R53, R91, R53 ;  /* 0x000000355b357220 */ /* 0x000fe20000410000 */
[----:B------:R-:W-:Y:S01]  /*3c80*/  SHF.L.U32 R95, R73, 0x10, RZ ;  /* 0x00000010495f7819 */ /* 0x000fe200000006ff */
[----:B------:R-:W-:Y:S01]  /*3c90*/  IMAD.U32 R59, R65, 0x10000, RZ ;  /* 0x00010000413b7824 */ /* 0x000fe200078e00ff */
[----:B------:R-:W-:Y:S01]  /*3ca0*/  SHF.L.U32 R61, R74, 0x10, RZ ;  /* 0x000000104a3d7819 */ /* 0x000fe200000006ff */
[----:B------:R-:W-:Y:S01]  /*3cb0*/  FMUL.FTZ R89, R91, R104 ;  /* 0x000000685b597220 */ /* 0x000fe20000410000 */
[----:B------:R0:W-:Y:S01]  /*3cc0*/  @!P3 STG.E desc[UR6][R50.64], R57 ;  /* 0x000000393200b986 */ /* 0x0001e2000c101906 */
[----:B------:R-:W-:Y:S01]  /*3cd0*/  SHF.L.U32 R63, R3, 0x10, RZ ;  /* 0x00000010033f7819 */ /* 0x000fe200000006ff */
[----:B------:R-:W-:-:S02]  /*3ce0*/  IMAD.U32 R87, R33, 0x10000, RZ ;  /* 0x0001000021577824 */ /* 0x000fc400078e00ff */
[----:B------:R-:W-:Y:S01]  /*3cf0*/  FMUL.FTZ R49, R91, R49 ;  /* 0x000000315b317220 */ /* 0x000fe20000410000 */
[----:B------:R-:W-:Y:S01]  /*3d00*/  FFMA.FTZ R104, R53, R93, R95 ;  /* 0x0000005d35687223 */ /* 0x000fe2000001005f */
[----:B------:R-:W-:Y:S01]  /*3d10*/  SHF.L.U32 R109, R19, 0x10, RZ ;  /* 0x00000010136d7819 */ /* 0x000fe200000006ff */
[----:B------:R-:W-:Y:S01]  /*3d20*/  FFMA.FTZ R89, R89, R59, R61 ;  /* 0x0000003b59597223 */ /* 0x000fe2000001003d */
[----:B------:R-:W-:Y:S01]  /*3d30*/  SHF.L.U32 R53, R5, 0x10, RZ ;  /* 0x0000001005357819 */ /* 0x000fe200000006ff */
[----:B------:R-:W-:Y:S01]  /*3d40*/  FMUL.FTZ R52, R91, R52 ;  /* 0x000000345b347220 */ /* 0x000fe20000410000 */
[----:B------:R-:W-:Y:S01]  /*3d50*/  SHF.L.U32 R59, R71, 0x10, RZ ;  /* 0x00000010473b7819 */ /* 0x000fe200000006ff */
[C---:B------:R-:W-:Y:S01]  /*3d60*/  FMUL.FTZ R106, R91.reuse, R106 ;  /* 0x0000006a5b6a7220 */ /* 0x040fe20000410000 */
[C---:B------:R-:W-:Y:S01]  /*3d70*/  FMUL.FTZ R122, R91.reuse, R122 ;  /* 0x0000007a5b7a7220 */ /* 0x040fe20000410000 */
[----:B0-----:R-:W-:Y:S01]  /*3d80*/  FMUL.FTZ R50, R91, R55 ;  /* 0x000000375b327220 */ /* 0x001fe20000410000 */
[----:B------:R-:W-:Y:S01]  /*3d90*/  IMAD.U32 R51, R72, 0x10000, RZ ;  /* 0x0001000048337824 */ /* 0x000fe200078e00ff */
[----:B------:R-:W-:Y:S01]  /*3da0*/  SHF.L.U32 R55, R35, 0x10, RZ ;  /* 0x0000001023377819 */ /* 0x000fe200000006ff */
[----:B------:R-:W-:-:S02]  /*3db0*/  IMAD.U32 R57, R18, 0x10000, RZ ;  /* 0x0001000012397824 */ /* 0x000fc400078e00ff */
[----:B------:R-:W-:Y:S01]  /*3dc0*/  FFMA.FTZ R49, R49, R63, R87 ;  /* 0x0000003f31317223 */ /* 0x000fe20000010057 */
[----:B------:R-:W-:Y:S01]  /*3dd0*/  SHF.L.U32 R61, R6, 0x10, RZ ;  /* 0x00000010063d7819 */ /* 0x000fe200000006ff */
[----:B------:R-:W-:Y:S02]  /*3de0*/  IMAD.U32 R63, R28, 0x10000, RZ ;  /* 0x000100001c3f7824 */ /* 0x000fe400078e00ff */
[----:B------:R-:W-:Y:S01]  /*3df0*/  FMUL.FTZ R124, R91, R124 ;  /* 0x0000007c5b7c7220 */ /* 0x000fe20000410000 */
[----:B------:R-:W-:Y:S01]  /*3e00*/  FFMA.FTZ R109, R52, R109, R51 ;  /* 0x0000006d346d7223 */ /* 0x000fe20000010033 */
[----:B------:R-:W-:Y:S01]  /*3e10*/  FFMA.FTZ R51, R106, R53, R55 ;  /* 0x000000356a337223 */ /* 0x000fe20000010037 */
[----:B------:R-:W-:Y:S01]  /*3e20*/  FFMA.FTZ R106, R122, R57, R59 ;  /* 0x000000397a6a7223 */ /* 0x000fe2000001003b */
[----:B------:R-:W-:Y:S01]  /*3e30*/  SHF.L.U32 R103, R69, 0x10, RZ ;  /* 0x0000001045677819 */ /* 0x000fe200000006ff */
[----:B------:R-:W-:Y:S01]  /*3e40*/  FMUL.FTZ R54, R91, R54 ;  /* 0x000000365b367220 */ /* 0x000fe20000410000 */
[----:B------:R-:W-:Y:S01]  /*3e50*/  SHF.L.U32 R53, R78, 0x10, RZ ;  /* 0x000000104e357819 */ /* 0x000fe200000006ff */
[----:B------:R-:W-:Y:S01]  /*3e60*/  FFMA.FTZ R52, R124, R61, R63 ;  /* 0x0000003d7c347223 */ /* 0x000fe2000001003f */
[----:B------:R-:W-:Y:S01]  /*3e70*/  SHF.L.U32 R57, R29, 0x10, RZ ;  /* 0x000000101d397819 */ /* 0x000fe200000006ff */
[----:B------:R-:W-:-:S02]  /*3e80*/  IMAD.U32 R55, R7, 0x10000, RZ ;  /* 0x0001000007377824 */ /* 0x000fc400078e00ff */
[----:B------:R-:W-:Y:S01]  /*3e90*/  FMUL.FTZ R102, R91, R102 ;  /* 0x000000665b667220 */ /* 0x000fe20000410000 */
[----:B------:R-:W-:Y:S01]  /*3ea0*/  SHF.L.U32 R59, R68, 0x10, RZ ;  /* 0x00000010443b7819 */ /* 0x000fe200000006ff */
[----:B------:R-:W-:Y:S01]  /*3eb0*/  IMAD.U32 R61, R77, 0x10000, RZ ;  /* 0x000100004d3d7824 */ /* 0x000fe200078e00ff */
[----:B------:R-:W-:Y:S01]  /*3ec0*/  SHF.L.U32 R63, R8, 0x10, RZ ;  /* 0x00000010083f7819 */ /* 0x000fe200000006ff */
[C---:B------:R-:W-:Y:S01]  /*3ed0*/  FMUL.FTZ R118, R91.reuse, R118 ;  /* 0x000000765b767220 */ /* 0x040fe20000410000 */
[----:B------:R-:W-:Y:S01]  /*3ee0*/  SHF.L.U32 R87, R30, 0x10, RZ ;  /* 0x000000101e577819 */ /* 0x000fe200000006ff */
[----:B------:R-:W-:Y:S01]  /*3ef0*/  FMUL.FTZ R120, R91, R120 ;  /* 0x000000785b787220 */ /* 0x000fe20000410000 */
[----:B------:R-:W-:Y:S01]  /*3f00*/  FFMA.FTZ R103, R54, R103, R53 ;  /* 0x0000006736677223 */ /* 0x000fe20000010035 */
[----:B------:R-:W-:Y:S01]  /*3f10*/  FFMA.FTZ R53, R102, R55, R57 ;  /* 0x0000003766357223 */ /* 0x000fe20000010039 */
[----:B------:R-:W-:Y:S01]  /*3f20*/  SHF.L.U32 R55, R76, 0x10, RZ ;  /* 0x000000104c377819 */ /* 0x000fe200000006ff */
[----:B------:R-:W-:Y:S01]  /*3f30*/  FFMA.FTZ R102, R118, R59, R61 ;  /* 0x0000003b76667223 */ /* 0x000fe2000001003d */
[----:B------:R-:W-:Y:S01]  /*3f40*/  FFMA.FTZ R54, R120, R63, R87 ;  /* 0x0000003f78367223 */ /* 0x000fe20000010057 */
[----:B------:R-:W-:Y:S01]  /*3f50*/  IMAD.U32 R105, R67, 0x10000, RZ ;  /* 0x0001000043697824 */ /* 0x000fe200078e00ff */
[----:B------:R-:W-:Y:S01]  /*3f60*/  SHF.L.U32 R57, R9, 0x10, RZ ;  /* 0x0000001009397819 */ /* 0x000fe200000006ff */
[----:B------:R-:W-:Y:S01]  /*3f70*/  FMUL.FTZ R56, R91, R56 ;  /* 0x000000385b387220 */ /* 0x000fe20000410000 */
        /* <DEDUP_REMOVED lines=9> */
[----:B------:R-:W-:-:S02]  /*4010*/  IMAD.U32 R97, R4, 0x10000, RZ ;  /* 0x0001000004617824 */ /* 0x000fc400078e00ff */
[----:B------:R-:W-:Y:S01]  /*4020*/  FFMA.FTZ R105, R56, R105, R55 ;  /* 0x0000006938697223 */ /* 0x000fe20000010037 */
[----:B------:R-:W-:Y:S01]  /*4030*/  FFMA.FTZ R55, R88, R57, R59 ;  /* 0x0000003958377223 */ /* 0x000fe2000001003b */
[----:B------:R-:W-:Y:S01]  /*4040*/  FFMA.FTZ R88, R114, R61, R63 ;  /* 0x0000003d72587223 */ /* 0x000fe2000001003f */
[----:B------:R-:W-:Y:S01]  /*4050*/  FFMA.FTZ R56, R116, R87, R93 ;  /* 0x0000005774387223 */ /* 0x000fe2000001005d */
[----:B------:R-:W-:Y:S01]  /*4060*/  FFMA.FTZ R50, R50, R97, R99 ;  /* 0x0000006132327223 */ /* 0x000fe20000010063 */
[----:B------:R-:W-:Y:S01]  /*4070*/  PRMT R63, R11, 0x7632, R63 ;  /* 0x000076320b3f7816 */ /* 0x000fe2000000003f */
[----:B------:R-:W-:Y:S01]  /*4080*/  IMAD.U32 R57, R79, 0x10000, RZ ;  /* 0x000100004f397824 */ /* 0x000fe200078e00ff */
[----:B------:R-:W-:Y:S01]  /*4090*/  PRMT R87, R25, 0x7632, R87 ;  /* 0x0000763219577816 */ /* 0x000fe20000000057 */
        /* <DEDUP_REMOVED lines=11> */
[----:B------:R-:W-:Y:S01]  /*4150*/  FFMA.FTZ R99, R58, R99, R57 ;  /* 0x000000633a637223 */ /* 0x000fe20000010039 */
[----:B------:R-:W-:Y:S01]  /*4160*/  FFMA.FTZ R57, R98, R59, R61 ;  /* 0x0000003b62397223 */ /* 0x000fe2000001003d */
[----:B------:R-:W-:Y:S01]  /*4170*/  PRMT R101, R12, 0x7632, R101 ;  /* 0x000076320c657816 */ /* 0x000fe20000000065 */
[----:B------:R-:W-:Y:S01]  /*4180*/  FFMA.FTZ R98, R110, R63, R87 ;  /* 0x0000003f6e627223 */ /* 0x000fe20000010057 */
[----:B------:R-:W-:Y:S01]  /*4190*/  PRMT R59, R26, 0x7632, R59 ;  /* 0x000076321a3b7816 */ /* 0x000fe2000000003b */
[----:B------:R-:W-:Y:S01]  /*41a0*/  FFMA.FTZ R58, R112, R93, R95 ;  /* 0x0000005d703a7223 */ /* 0x000fe2000001005f */
[----:B------:R-:W-:Y:S01]  /*41b0*/  PRMT R87, R13, 0x7632, R87 ;  /* 0x000076320d577816 */ /* 0x000fe20000000057 */
[----:B------:R-:W-:Y:S01]  /*41c0*/  FMUL.FTZ R92, R91, R92 ;  /* 0x0000005c5b5c7220 */ /* 0x000fe20000410000 */
[----:B------:R-:W-:Y:S01]  /*41d0*/  PRMT R93, R27, 0x7632, R93 ;  /* 0x000076321b5d7816 */ /* 0x000fe2000000005d */
[----:B------:R-:W-:Y:S01]  /*41e0*/  IMAD.U32 R59, R59, 0x10000, RZ ;  /* 0x000100003b3b7824 */ /* 0x000fe200078e00ff */
[----:B------:R-:W-:Y:S01]  /*41f0*/  SHF.L.U32 R101, R101, 0x10, RZ ;  /* 0x0000001065657819 */ /* 0x000fe200000006ff */
[----:B------:R-:W-:Y:S01]  /*4200*/  FMUL.FTZ R96, R91, R96 ;  /* 0x000000605b607220 */ /* 0x000fe20000410000 */
[----:B------:R-:W-:Y:S01]  /*4210*/  SHF.L.U32 R61, R13, 0x10, RZ ;  /* 0x000000100d3d7819 */ /* 0x000fe200000006ff */
[----:B------:R-:W-:Y:S01]  /*4220*/  FMUL.FTZ R100, R91, R100 ;  /* 0x000000645b647220 */ /* 0x000fe20000410000 */
[----:B------:R-:W-:Y:S01]  /*4230*/  SHF.L.U32 R63, R27, 0x10, RZ ;  /* 0x000000101b3f7819 */ /* 0x000fe200000006ff */
[----:B------:R-:W-:Y:S01]  /*4240*/  FFMA.FTZ R101, R92, R101, R59 ;  /* 0x000000655c657223 */ /* 0x000fe2000001003b */
[----:B------:R-:W-:Y:S01]  /*4250*/  SHF.L.U32 R87, R87, 0x10, RZ ;  /* 0x0000001057577819 */ /* 0x000fe200000006ff */
[----:B------:R-:W-:Y:S01]  /*4260*/  FMUL.FTZ R60, R91, R60 ;  /* 0x0000003c5b3c7220 */ /* 0x000fe20000410000 */
[----:B------:R-:W-:Y:S01]  /*4270*/  SHF.L.U32 R93, R93, 0x10, RZ ;  /* 0x000000105d5d7819 */ /* 0x000fe200000006ff */
[----:B------:R-:W-:Y:S01]  /*4280*/  FFMA.FTZ R59, R96, R61, R63 ;  /* 0x0000003d603b7223 */ /* 0x000fe2000001003f */
[C---:B------:R-:W-:Y:S01]  /*4290*/  PRMT R61, R20.reuse, 0x7632, R61 ;  /* 0x00007632143d7816 */ /* 0x040fe2000000003d */
[----:B------:R-:W-:Y:S01]  /*42a0*/  FMUL.FTZ R63, R91, R86 ;  /* 0x000000565b3f7220 */ /* 0x000fe20000410000 */
[----:B------:R-:W-:Y:S01]  /*42b0*/  SHF.L.U32 R97, R20, 0x10, RZ ;  /* 0x0000001014617819 */ /* 0x000fe200000006ff */
[--C-:B------:R-:W-:Y:S01]  /*42c0*/  FFMA.FTZ R100, R100, R87, R93.reuse ;  /* 0x0000005764647223 */ /* 0x100fe2000001005d */
[C---:B------:R-:W-:Y:S01]  /*42d0*/  PRMT R93, R14.reuse, 0x7632, R93 ;  /* 0x000076320e5d7816 */ /* 0x040fe2000000005d */
[----:B------:R-:W-:Y:S01]  /*42e0*/  IMAD.U32 R61, R61, 0x10000, RZ ;  /* 0x000100003d3d7824 */ /* 0x000fe200078e00ff */
[----:B------:R-:W0:Y:S01]  /*42f0*/  LDC.64 R86, c[0x0][0x428] ;  /* 0x00010a00ff567b82 */ /* 0x000e220000000a00 */
[----:B------:R-:W-:Y:S01]  /*4300*/  IMAD.U32 R95, R14, 0x10000, RZ ;  /* 0x000100000e5f7824 */ /* 0x000fe200078e00ff */
[----:B------:R-:W-:Y:S01]  /*4310*/  SHF.L.U32 R93, R93, 0x10, RZ ;  /* 0x000000105d5d7819 */ /* 0x000fe200000006ff */
[----:B------:R-:W-:Y:S01]  /*4320*/  FMUL.FTZ R108, R91, R108 ;  /* 0x0000006c5b6c7220 */ /* 0x000fe20000410000 */
[----:B------:R-:W-:Y:S01]  /*4330*/  F2FP.BF16.F32.PACK_AB R48, R89, R48 ;  /* 0x000000305930723e */ /* 0x000fe200000010ff */
[----:B------:R-:W-:Y:S01]  /*4340*/  IMAD.U32 R96, R15, 0x10000, RZ ;  /* 0x000100000f607824 */ /* 0x000fe200078e00ff */
[----:B------:R-:W-:Y:S01]  /*4350*/  F2FP.BF16.F32.PACK_AB R55, R88, R55 ;  /* 0x000000375837723e */ /* 0x000fe200000010ff */
[----:B------:R-:W-:Y:S01]  /*4360*/  FFMA.FTZ R93, R60, R93, R61 ;  /* 0x0000005d3c5d7223 */ /* 0x000fe2000001003d */
[----:B------:R-:W1:Y:S01]  /*4370*/  LDC.64 R88, c[0x0][0x380] ;  /* 0x0000e000ff587b82 */ /* 0x000e620000000a00 */
[----:B------:R-:W-:Y:S01]  /*4380*/  FFMA.FTZ R92, R108, R95, R97 ;  /* 0x0000005f6c5c7223 */ /* 0x000fe20000010061 */
[----:B------:R-:W-:Y:S01]  /*4390*/  SHF.L.U32 R108, R21, 0x10, RZ ;  /* 0x00000010156c7819 */ /* 0x000fe200000006ff */
[----:B------:R-:W-:Y:S01]  /*43a0*/  FMUL.FTZ R95, R91, R94 ;  /* 0x0000005e5b5f7220 */ /* 0x000fe20000410000 */
[----:B------:R-:W-:Y:S01]  /*43b0*/  PRMT R110, R15, 0x7632, R110 ;  /* 0x000076320f6e7816 */ /* 0x000fe2000000006e */
[----:B------:R-:W-:Y:S01]  /*43c0*/  FMUL.FTZ R62, R91, R62 ;  /* 0x0000003e5b3e7220 */ /* 0x000fe20000410000 */
[----:B------:R-:W-:Y:S01]  /*43d0*/  PRMT R112, R21, 0x7632, R112 ;  /* 0x0000763215707816 */ /* 0x000fe20000000070 */
[----:B------:R-:W-:Y:S01]  /*43e0*/  FFMA.FTZ R94, R63, R96, R108 ;  /* 0x000000603f5e7223 */ /* 0x000fe2000001006c */
[----:B------:R-:W2:Y:S01]  /*43f0*/  @!P3 LDC.64 R60, c[0x0][0x3c8] ;  /* 0x0000f200ff3cbb82 */ /* 0x000ea20000000a00 */
[C---:B------:R-:W-:Y:S01]  /*4400*/  PRMT R111, R16.reuse, 0x7632, R111 ;  /* 0x00007632106f7816 */ /* 0x040fe2000000006f */
[----:B------:R-:W-:Y:S01]  /*4410*/  IMAD.U32 R63, R16, 0x10000, RZ ;  /* 0x00010000103f7824 */ /* 0x000fe200078e00ff */
[C---:B------:R-:W-:Y:S01]  /*4420*/  PRMT R113, R22.reuse, 0x7632, R113 ;  /* 0x0000763216717816 */ /* 0x040fe20000000071 */
[C---:B------:R-:W-:Y:S01]  /*4430*/  FMUL.FTZ R80, R91.reuse, R80 ;  /* 0x000000505b507220 */ /* 0x040fe20000410000 */
[----:B------:R-:W-:Y:S01]  /*4440*/  SHF.L.U32 R97, R22, 0x10, RZ ;  /* 0x0000001016617819 */ /* 0x000fe200000006ff */
[C---:B------:R-:W-:Y:S01]  /*4450*/  FMUL.FTZ R82, R91.reuse, R82 ;  /* 0x000000525b527220 */ /* 0x040fe20000410000 */
[----:B------:R-:W-:Y:S01]  /*4460*/  SHF.L.U32 R110, R110, 0x10, RZ ;  /* 0x000000106e6e7819 */ /* 0x000fe200000006ff */
[----:B------:R-:W-:Y:S01]  /*4470*/  FMUL.FTZ R84, R91, R84 ;  /* 0x000000545b547220 */ /* 0x000fe20000410000 */
[----:B------:R-:W-:Y:S01]  /*4480*/  SHF.L.U32 R112, R112, 0x10, RZ ;  /* 0x0000001070707819 */ /* 0x000fe200000006ff */
[----:B------:R-:W-:Y:S01]  /*4490*/  FFMA.FTZ R62, R62, R63, R97 ;  /* 0x0000003f3e3e7223 */ /* 0x000fe20000010061 */
[----:B------:R-:W-:Y:S01]  /*44a0*/  SHF.L.U32 R111, R111, 0x10, RZ ;  /* 0x000000106f6f7819 */ /* 0x000fe200000006ff */
[----:B------:R-:W-:Y:S01]  /*44b0*/  FFMA.FTZ R63, R82, R115, R117 ;  /* 0x00000073523f7223 */ /* 0x000fe20000010075 */
[----:B------:R-:W-:Y:S01]  /*44c0*/  SHF.L.U32 R113, R113, 0x10, RZ ;  /* 0x0000001071717819 */ /* 0x000fe200000006ff */
[----:B------:R-:W-:Y:S01]  /*44d0*/  FFMA.FTZ R95, R95, R110, R112 ;  /* 0x0000006e5f5f7223 */ /* 0x000fe20000010070 */
[----:B------:R-:W-:Y:S01]  /*44e0*/  FFMA.FTZ R96, R84, R119, R121 ;  /* 0x0000007754607223 */ /* 0x000fe20000010079 */
[----:B------:R-:W-:Y:S01]  /*44f0*/  F2FP.BF16.F32.PACK_AB R57, R98, R57 ;  /* 0x000000396239723e */ /* 0x000fe200000010ff */
[----:B0-----:R-:W-:-:S04]  /*4500*/  IMAD.WIDE.U32 R82, R83, 0x10, R86 ;  /* 0x0000001053527825 */ /* 0x001fc800078e0056 */
[----:B------:R-:W-:Y:S01]  /*4510*/  FFMA.FTZ R97, R80, R111, R113 ;  /* 0x0000006f50617223 */ /* 0x000fe20000010071 */
[----:B------:R-:W-:Y:S01]  /*4520*/  F2FP.BF16.F32.PACK_AB R56, R99, R56 ;  /* 0x000000386338723e */ /* 0x000fe200000010ff */
[----:B------:R-:W-:Y:S01]  /*4530*/  IMAD.WIDE.U32 R80, R81, 0x10, R86 ;  /* 0x0000001051507825 */ /* 0x000fe200078e0056 */
[----:B------:R-:W-:Y:S02]  /*4540*/  F2FP.BF16.F32.PACK_AB R51, R106, R51 ;  /* 0x000000336a33723e */ /* 0x000fe400000010ff */
[----:B------:R-:W-:Y:S01]  /*4550*/  F2FP.BF16.F32.PACK_AB R50, R109, R50 ;  /* 0x000000326d32723e */ /* 0x000fe200000010ff */
[----:B--2---:R-:W-:Y:S01]  /*4560*/  @!P3 IMAD.WIDE R98, R90, 0x4, R60 ;  /* 0x000000045a62b825 */ /* 0x004fe200078e023c */
[----:B------:R-:W-:Y:S02]  /*4570*/  F2FP.BF16.F32.PACK_AB R49, R104, R49 ;  /* 0x000000316831723e */ /* 0x000fe400000010ff */
[----:B------:R-:W-:Y:S01]  /*4580*/  F2FP.BF16.F32.PACK_AB R54, R105, R54 ;  /* 0x000000366936723e */ /* 0x000fe200000010ff */
[--C-:B------:R-:W-:Y:S01]  /*4590*/  IMAD.WIDE.U32 R84, R85, 0x10, R86.reuse ;  /* 0x0000001055547825 */ /* 0x100fe200078e0056 */
[----:B------:R-:W-:Y:S01]  /*45a0*/  F2FP.BF16.F32.PACK_AB R53, R102, R53 ;  /* 0x000000356635723e */ /* 0x000fe200000010ff */
[----:B------:R0:W-:Y:S01]  /*45b0*/  @!P3 STG.E desc[UR6][R98.64], R91 ;  /* 0x0000005b6200b986 */ /* 0x0001e2000c101906 */
[----:B------:R-:W-:Y:S01]  /*45c0*/  F2FP.BF16.F32.PACK_AB R52, R103, R52 ;  /* 0x000000346734723e */ /* 0x000fe200000010ff */
[----:B------:R-:W-:Y:S01]  /*45d0*/  IMAD.WIDE.U32 R86, R107, 0x10, R86 ;  /* 0x000000106b567825 */ /* 0x000fe200078e0056 */
[----:B------:R-:W-:Y:S01]  /*45e0*/  F2FP.BF16.F32.PACK_AB R59, R100, R59 ;  /* 0x0000003b643b723e */ /* 0x000fe200000010ff */
[----:B------:R0:W-:Y:S01]  /*45f0*/  STG.E.128 desc[UR6][R80.64], R48 ;  /* 0x0000003050007986 */ /* 0x0001e2000c101d06 */
[----:B------:R-:W-:-:S02]  /*4600*/  F2FP.BF16.F32.PACK_AB R58, R101, R58 ;  /* 0x0000003a653a723e */ /* 0x000fc400000010ff */
[----:B------:R-:W-:Y:S01]  /*4610*/  F2FP.BF16.F32.PACK_AB R63, R96, R63 ;  /* 0x0000003f603f723e */ /* 0x000fe200000010ff */
[----:B------:R0:W-:Y:S01]  /*4620*/  STG.E.128 desc[UR6][R82.64], R52 ;  /* 0x0000003452007986 */ /* 0x0001e2000c101d06 */
[----:B------:R-:W-:Y:S02]  /*4630*/  F2FP.BF16.F32.PACK_AB R62, R97, R62 ;  /* 0x0000003e613e723e */ /* 0x000fe400000010ff */
[----:B------:R-:W-:Y:S01]  /*4640*/  F2FP.BF16.F32.PACK_AB R61, R95, R94 ;  /* 0x0000005e5f3d723e */ /* 0x000fe200000010ff */
[----:B------:R0:W-:Y:S01]  /*4650*/  STG.E.128 desc[UR6][R84.64], R56 ;  /* 0x0000003854007986 */ /* 0x0001e2000c101d06 */
[----:B------:R-:W-:Y:S02]  /*4660*/  F2FP.BF16.F32.PACK_AB R60, R93, R92 ;  /* 0x0000005c5d3c723e */ /* 0x000fe400000010ff */
[----:B-1----:R-:W-:-:S03]  /*4670*/  IADD3 R90, PT, PT, R90, R88, RZ ;  /* 0x000000585a5a7210 */ /* 0x002fc60007ffe0ff */
[----:B------:R0:W-:Y:S01]  /*4680*/  STG.E.128 desc[UR6][R86.64], R60 ;  /* 0x0000003c56007986 */ /* 0x0001e2000c101d06 */
[----:B------:R-:W-:-:S13]  /*4690*/  ISETP.GE.AND P1, PT, R90, R89, PT ;  /* 0x000000595a00720c */ /* 0x000fda0003f26270 */
[----:B------:R-:W-:Y:S05]  /*46a0*/  @!P1 BRA `(.L_x_126) ;  /* 0xffffffbc00c89947 */ /* 0x000fea000383ffff */
[----:B------:R-:W-:Y:S05]  /*46b0*/  EXIT ;  /* 0x000000000000794d */ /* 0x000fea0003800000 */
.L_x_127:
        /* <DEDUP_REMOVED lines=12> */
.L_x_17943:


//--------------------- .text._ZN10layer_norm31ln_parallel_residual_fwd_kernelINS_13Kernel_traitsI13__nv_bfloat16S2_S2_S2_fjLj4096ELj1ELj1ELj4ELj16ENS_18Kernel_traits_baseILj4096ES2_S2_S2_S2_fjLj128EEEEELb1ELb0ELb0EEEvNS_9FwdParamsE --------------------------
	.section	.text._ZN10layer_norm31ln_parallel_residual_fwd_kernelINS_13Kernel_traitsI13__nv_bfloat16S2_S2_S2_fjLj4096ELj1ELj1ELj4ELj16ENS_18Kernel_traits_baseILj4096ES2_S2_S2_S2_fjLj128EEEEELb1ELb0ELb0EEEvNS_9FwdParamsE,"ax",@progbits
	.align	128
        .global         _ZN10layer_norm31ln_parallel_residual_fwd_kernelINS_13Kernel_traitsI13__nv_bfloat16S2_S2_S2_fjLj4096ELj1ELj1ELj4ELj16ENS_18Kernel_traits_baseILj4096ES2_S2_S2_S2_fjLj128EEEEELb1ELb0ELb0EEEvNS_9FwdParamsE
        .type           _ZN10layer_norm31ln_parallel_residual_fwd_kernelINS_13Kernel_traitsI13__nv_bfloat16S2_S2_S2_fjLj4096ELj1ELj1ELj4ELj16ENS_18Kernel_traits_baseILj4096ES2_S2_S2_S2_fjLj128EEEEELb1ELb0ELb0EEEvNS_9FwdParamsE,@function
        .size           _ZN10layer_norm31ln_parallel_residual_fwd_kernelINS_13Kernel_traitsI13__nv_bfloat16S2_S2_S2_fjLj4096ELj1ELj1ELj4ELj16ENS_18Kernel_traits_baseILj4096ES2_S2_S2_S2_fjLj128EEEEELb1ELb0ELb0EEEvNS_9FwdParamsE,(.L_x_17944 - _ZN10layer_norm31ln_parallel_residual_fwd_kernelINS_13Kernel_traitsI13__nv_bfloat16S2_S2_S2_fjLj4096ELj1ELj1ELj4ELj16ENS_18Kernel_traits_baseILj4096ES2_S2_S2_S2_fjLj128EEEEELb1ELb0ELb0EEEvNS_9FwdParamsE)
        .other          _ZN10layer_norm31ln_parallel_residual_fwd_kernelINS_13Kernel_traitsI13__nv_bfloat16S2_S2_S2_fjLj4096ELj1ELj1ELj4ELj16ENS_18Kernel_traits_baseILj4096ES2_S2_S2_S2_fjLj128EEEEELb1ELb0ELb0EEEvNS_9FwdParamsE,@"STO_CUDA_ENTRY STV_DEFAULT"
_ZN10layer_norm31ln_parallel_residual_fwd_kernelINS_13Kernel_traitsI13__nv_bfloat16S2_S2_S2_fjLj4096ELj1ELj1ELj4ELj16ENS_18Kernel_traits_baseILj4096ES2_S2_S2_S2_fjLj128EEEEELb1ELb0ELb0EEEvNS_9FwdParamsE:
.text._ZN10layer_norm31ln_parallel_residual_fwd_kernelINS_13Kernel_traitsI13__nv_bfloat16S2_S2_S2_fjLj4096ELj1ELj1ELj4ELj16ENS_18Kernel_traits_baseILj4096ES2_S2_S2_S2_fjLj128EEEEELb1ELb0ELb0EEEvNS_9FwdParamsE:
[----:B------:R-:W-:Y:S01]  /*0000*/  LDC R1, c[0x0][0x37c] ;  /* 0x0000df00ff017b82 */ /* 0x000fe20000000800 */
[----:B------:R-:W0:Y:S07]  /*0010*/  LDCU.U8 UR4, c[0x0][0x464] ;  /* 0x00008c80ff0477ac */ /* 0x000e2e0008000000 */
[----:B------:R-:W1:Y:S01]  /*0020*/  LDC R160, c[0x0][0x458] ;  /* 0x00011600ffa07b82 */ /* 0x000e620000000800 */
[----:B------:R-:W2:Y:S01]  /*0030*/  LDCU.64 UR8, c[0x0][0x450] ;  /* 0x00008a00ff0877ac */ /* 0x000ea20008000a00 */
[----:B------:R-:W3:Y:S06]  /*0040*/  LDCU.64 UR6, c[0x0][0x358] ;  /* 0x00006b00ff0677ac */ /* 0x000eec0008000a00 */
[----:B------:R-:W1:Y:S01]  /*0050*/  LDC R161, c[0x0][0x45c] ;  /* 0x00011700ffa17b82 */ /* 0x000e620000000800 */
[----:B------:R-:W4:Y:S07]  /*0060*/  S2R R170, SR_TID.X ;  /* 0x0000000000aa7919 */ /* 0x000f2e0000002100 */
[----:B------:R-:W5:Y:S01]  /*0070*/  LDC R9, c[0x0][0x388] ;  /* 0x0000e200ff097b82 */ /* 0x000f620000000800 */
[----:B0-----:R-:W-:Y:S01]  /*0080*/  ISETP.NE.AND P0, PT, RZ, UR4, PT ;  /* 0x00000004ff007c0c */ /* 0x001fe2000bf05270 */
[----:B------:R-:W0:Y:S01]  /*0090*/  LDCU.64 UR4, c[0x0][0x438] ;  /* 0x00008700ff0477ac */ /* 0x000e220008000a00 */
[----:B--2---:R-:W-:-:S02]  /*00a0*/  IMAD.U32 R2, RZ, RZ, UR8 ;  /* 0x00000008ff027e24 */ /* 0x004fc4000f8e00ff */
[----:B------:R-:W-:-:S09]  /*00b0*/  IMAD.U32 R3, RZ, RZ, UR9 ;  /* 0x00000009ff037e24 */ /* 0x000fd2000f8e00ff */
[----:B---3--:R-:W2:Y:S01]  /*00c0*/  @P0 LDG.E.64 R2, desc[UR6][R2.64] ;  /* 0x0000000602020981 */ /* 0x008ea2000c1e1b00 */
[----:B------:R-:W3:Y:S03]  /*00d0*/  @P0 LDC R7, c[0x0][0x460] ;  /* 0x00011800ff070b82 */ /* 0x000ee60000000800 */
[----:B-1----:R-:W3:Y:S01]  /*00e0*/  @P0 LDG.E.64 R4, desc[UR6][R160.64] ;  /* 0x00000006a0040981 */ /* 0x002ee2000c1e1b00 */
[----:B------:R-:W-:Y:S01]  /*00f0*/  BSSY.RECONVERGENT B0, `(.L_x_128) ;  /* 0x000011f000007945 */ /* 0x000fe20003800200 */
[----:B0-----:R-:W-:-:S03]  /*0100*/  UISETP.NE.U32.AND UP0, UPT, UR4, URZ, UPT ;  /* 0x000000ff0400728c */ /* 0x001fc6000bf05070 */
[----:B------:R-:W0:Y:S01]  /*0110*/  S2UR UR10, SR_CTAID.X ;  /* 0x00000000000a79c3 */ /* 0x000e220000002500 */
[----:B------:R-:W-:Y:S01]  /*0120*/  UISETP.NE.AND.EX UP0, UPT, UR5, URZ, UPT, UP0 ;  /* 0x000000ff0500728c */ /* 0x000fe2000bf05300 */
[----:B-----5:R-:W-:Y:S02]  /*0130*/  SHF.R.S32.HI R0, RZ, 0x1f, R9 ;  /* 0x0000001fff007819 */ /* 0x020fe40000011409 */
[----:B----4-:R-:W-:Y:S02]  /*0140*/  LOP3.LUT R167, R170, 0x1f, RZ, 0xc0, !PT ;  /* 0x0000001faaa77812 */ /* 0x010fe400078ec0ff */
[----:B------:R-:W-:Y:S02]  /*0150*/  LEA.HI R0, R0, R9, RZ, 0x3 ;  /* 0x0000000900007211 */ /* 0x000fe400078f18ff */
[----:B------:R-:W0:Y:S02]  /*0160*/  LDC R11, c[0x0][0x360] ;  /* 0x0000d800ff0b7b82 */ /* 0x000e240000000800 */
[----:B0-----:R-:W-:Y:S01]  /*0170*/  IMAD R168, R11, UR10, R170 ;  /* 0x0000000a0ba87c24 */ /* 0x001fe2000f8e02aa */
[----:B--2---:R-:W-:-:S02]  /*0180*/  @P0 R2UR UR9, R3 ;  /* 0x00000000030902ca */ /* 0x004fc400000e0000 */
[----:B------:R-:W-:Y:S02]  /*0190*/  LOP3.LUT R3, R170, 0x60, RZ, 0xc0, !PT ;  /* 0x00000060aa037812 */ /* 0x000fe400078ec0ff */
[----:B------:R-:W-:Y:S02]  /*01a0*/  @P0 R2UR UR8, R2 ;  /* 0x00000000020802ca */ /* 0x000fe400000e0000 */
[----:B---3--:R-:W-:Y:S02]  /*01b0*/  @P0 IADD3 R160, P1, PT, R4, R7, RZ ;  /* 0x0000000704a00210 */ /* 0x008fe40007f3e0ff */
[----:B------:R-:W-:-:S03]  /*01c0*/  LOP3.LUT R169, R3, 0x1f, R170, 0xf8, !PT ;  /* 0x0000001f03a97812 */ /* 0x000fc600078ef8aa */
[----:B------:R-:W-:Y:S01]  /*01d0*/  @P0 IMAD.X R161, RZ, RZ, R5, P1 ;  /* 0x000000ffffa10224 */ /* 0x000fe200008e0605 */
[----:B------:R-:W-:Y:S01]  /*01e0*/  LOP3.LUT R5, R169, 0x7f, RZ, 0x3c, !PT ;  /* 0x0000007fa9057812 */ /* 0x000fe200078e3cff */
[----:B------:R-:W-:Y:S02]  /*01f0*/  UIADD3 UR19, UPT, UPT, UR9, -0x4498517b, URZ ;  /* 0xbb67ae8509137890 */ /* 0x000fe4000fffe0ff */
[----:B------:R-:W-:Y:S01]  /*0200*/  UIADD3 UR21, UPT, UPT, UR9, 0x76cf5d0a, URZ ;  /* 0x76cf5d0a09157890 */ /* 0x000fe2000fffe0ff */
[----:B------:R-:W-:Y:S01]  /*0210*/  LEA.HI.SX32 R166, R0, R5, 0x1d ;  /* 0x0000000500a67211 */ /* 0x000fe200078feaff */
[----:B------:R-:W-:Y:S01]  /*0220*/  UIADD3 UR18, UPT, UPT, UR8, -0x61c88647, URZ ;  /* 0x9e3779b908127890 */ /* 0x000fe2000fffe0ff */
[--C-:B------:R-:W-:Y:S01]  /*0230*/  SHF.R.U64 R165, R160, 0x2, R161.reuse ;  /* 0x00000002a0a57819 */ /* 0x100fe200000012a1 */
[----:B------:R-:W-:Y:S01]  /*0240*/  UIADD3 UR20, UPT, UPT, UR8, 0x3c6ef372, URZ ;  /* 0x3c6ef37208147890 */ /* 0x000fe2000fffe0ff */
[----:B------:R-:W-:Y:S01]  /*0250*/  SHF.R.U32.HI R164, RZ, 0x2, R161 ;  /* 0x00000002ffa47819 */ /* 0x000fe200000116a1 */
[----:B------:R-:W-:-:S02]  /*0260*/  UIADD3 UR22, UPT, UPT, UR8, -0x255992d5, URZ ;  /* 0xdaa66d2b08167890 */ /* 0x000fc4000fffe0ff */
[----:B------:R-:W-:Y:S02]  /*0270*/  UIADD3 UR23, UPT, UPT, UR9, 0x32370b8f, URZ ;  /* 0x32370b8f09177890 */ /* 0x000fe4000fffe0ff */
[----:B------:R-:W-:Y:S02]  /*0280*/  UIADD3 UR24, UPT, UPT, UR8, 0x78dde6e4, URZ ;  /* 0x78dde6e408187890 */ /* 0x000fe4000fffe0ff */
[----:B------:R-:W-:Y:S02]  /*0290*/  UIADD3 UR25, UPT, UPT, UR9, -0x126145ec, URZ ;  /* 0xed9eba1409197890 */ /* 0x000fe4000fffe0ff */
[----:B------:R-:W-:Y:S02]  /*02a0*/  UIADD3 UR26, UPT, UPT, UR8, 0x1715609d, URZ ;  /* 0x1715609d081a7890 */ /* 0x000fe4000fffe0ff */
[----:B------:R-:W-:Y:S02]  /*02b0*/  UIADD3 UR27, UPT, UPT, UR9, -0x56f99767, URZ ;  /* 0xa9066899091b7890 */ /* 0x000fe4000fffe0ff */
[----:B------:R-:W-:-:S02]  /*02c0*/  UIADD3 UR28, UPT, UPT, UR8, -0x4ab325aa, URZ ;  /* 0xb54cda56081c7890 */ /* 0x000fc4000fffe0ff */
[----:B------:R-:W-:Y:S02]  /*02d0*/  UIADD3 UR29, UPT, UPT, UR9, 0x646e171e, URZ ;  /* 0x646e171e091d7890 */ /* 0x000fe4000fffe0ff */
[----:B------:R-:W-:Y:S02]  /*02e0*/  UIADD3 UR30, UPT, UPT, UR8, 0x5384540f, URZ ;  /* 0x5384540f081e7890 */ /* 0x000fe4000fffe0ff */
[----:B------:R-:W-:Y:S02]  /*02f0*/  UIADD3 UR31, UPT, UPT, UR9, 0x1fd5c5a3, URZ ;  /* 0x1fd5c5a3091f7890 */ /* 0x000fe4000fffe0ff */
[----:B------:R-:W-:Y:S02]  /*0300*/  UIADD3 UR32, UPT, UPT, UR8, -0xe443238, URZ ;  /* 0xf1bbcdc808207890 */ /* 0x000fe4000fffe0ff */
[----:B------:R-:W-:Y:S02]  /*0310*/  UIADD3 UR33, UPT, UPT, UR9, -0x24c28bd8, URZ ;  /* 0xdb3d742809217890 */ /* 0x000fe4000fffe0ff */
[----:B------:R-:W-:-:S02]  /*0320*/  UIADD3 UR34, UPT, UPT, UR8, -0x700cb87f, URZ ;  /* 0x8ff3478108227890 */ /* 0x000fc4000fffe0ff */
[----:B------:R-:W-:Y:S01]  /*0330*/  UIADD3 UR35, UPT, UPT, UR9, -0x695add53, URZ ;  /* 0x96a522ad09237890 */ /* 0x000fe2000fffe0ff */
[----:B------:R-:W-:Y:S11]  /*0340*/  BRA.U UP0, `(.L_x_129) ;  /* 0x0000000900107547 */ /* 0x000ff6000b800000 */
[----:B------:R-:W0:Y:S02]  /*0350*/  LDCU.64 UR4, c[0x0][0x440] ;  /* 0x00008800ff0477ac */ /* 0x000e240008000a00 */
[----:B0-----:R-:W-:-:S04]  /*0360*/  UISETP.NE.U32.AND UP0, UPT, UR4, URZ, UPT ;  /* 0x000000ff0400728c */ /* 0x001fc8000bf05070 */
[----:B------:R-:W-:-:S09]  /*0370*/  UISETP.NE.AND.EX UP0, UPT, UR5, URZ, UPT, UP0 ;  /* 0x000000ff0500728c */ /* 0x000fd2000bf05300 */
[----:B------:R-:W-:Y:S05]  /*0380*/  BRA.U UP0, `(.L_x_130) ;  /* 0x0000000500047547 */ /* 0x000fea000b800000 */
[----:B------:R-:W0:Y:S01]  /*0390*/  LDC.64 R8, c[0x0][0x3d0] ;  /* 0x0000f400ff087b82 */ /* 0x000e220000000a00 */
[C---:B------:R-:W-:Y:S02]  /*03a0*/  ISETP.GE.U32.AND P1, PT, R166.reuse, 0x80, PT ;  /* 0x00000080a600780c */ /* 0x040fe40003f26070 */
[C---:B------:R-:W-:Y:S02]  /*03b0*/  ISETP.GE.U32.AND P0, PT, R166.reuse, 0x100, PT ;  /* 0x00000100a600780c */ /* 0x040fe40003f06070 */
[----:B------:R-:W-:Y:S02]  /*03c0*/  ISETP.GE.U32.AND P2, PT, R166, 0x180, PT ;  /* 0x00000180a600780c */ /* 0x000fe40003f46070 */
[----:B------:R-:W-:Y:S01]  /*03d0*/  MOV R17, R169 ;  /* 0x000000a900117202 */ /* 0x000fe20000000f00 */
[----:B------:R-:W1:Y:S06]  /*03e0*/  LDC.64 R10, c[0x0][0x3d8] ;  /* 0x0000f600ff0a7b82 */ /* 0x000e6c0000000a00 */
[----:B------:R-:W-:-:S02]  /*03f0*/  @P1 LOP3.LUT R17, R169, 0x80, RZ, 0xfc, !PT ;  /* 0x00000080a9111812 */ /* 0x000fc400078efcff */
[----:B------:R-:W2:Y:S08]  /*0400*/  LDC.64 R4, c[0x0][0x3d0] ;  /* 0x0000f400ff047b82 */ /* 0x000eb00000000a00 */
[----:B------:R-:W3:Y:S01]  /*0410*/  LDC.64 R6, c[0x0][0x3d8] ;  /* 0x0000f600ff067b82 */ /* 0x000ee20000000a00 */
[----:B0-----:R-:W-:-:S05]  /*0420*/  @P0 IMAD.WIDE.U32 R8, R17, 0x10, R8 ;  /* 0x0000001011080825 */ /* 0x001fca00078e0008 */
[----:B------:R0:W5:Y:S02]  /*0430*/  @P0 LDG.E.128 R52, desc[UR6][R8.64] ;  /* 0x0000000608340981 */ /* 0x000164000c1e1d00 */
[----:B------:R-:W4:Y:S01]  /*0440*/  LDC.64 R12, c[0x0][0x3d0] ;  /* 0x0000f400ff0c7b82 */ /* 0x000f220000000a00 */
[----:B-1----:R-:W-:-:S04]  /*0450*/  @P0 IMAD.WIDE.U32 R10, R17, 0x10, R10 ;  /* 0x00000010110a0825 */ /* 0x002fc800078e000a */
[----:B------:R-:W-:Y:S01]  /*0460*/  @P0 VIADD R17, R17, 0x80 ;  /* 0x0000008011110836 */ /* 0x000fe20000000000 */
[----:B------:R0:W5:Y:S02]  /*0470*/  @P0 LDG.E.128 R56, desc[UR6][R10.64] ;  /* 0x000000060a380981 */ /* 0x000164000c1e1d00 */
[----:B------:R-:W1:Y:S01]  /*0480*/  LDC.64 R14, c[0x0][0x3d8] ;  /* 0x0000f600ff0e7b82 */ /* 0x000e620000000a00 */
[----:B--2---:R-:W-:-:S05]  /*0490*/  @P1 IMAD.WIDE.U32 R4, R169, 0x10, R4 ;  /* 0x00000010a9041825 */ /* 0x004fca00078e0004 */
[----:B------:R0:W5:Y:S01]  /*04a0*/  @P1 LDG.E.128 R44, desc[UR6][R4.64] ;  /* 0x00000006042c1981 */ /* 0x000162000c1e1d00 */
[----:B---3--:R-:W-:-:S05]  /*04b0*/  @P1 IMAD.WIDE.U32 R6, R169, 0x10, R6 ;  /* 0x00000010a9061825 */ /* 0x008fca00078e0006 */
        /* <DEDUP_REMOVED lines=8> */
[----:B------:R-:W-:Y:S01]  /*0540*/  CS2R R68, SRZ ;  /* 0x0000000000447805 */ /* 0x000fe2000001ff00 */
[----:B------:R-:W-:Y:S01]  /*0550*/  IMAD.MOV.U32 R74, RZ, RZ, RZ ;  /* 0x000000ffff4a7224 */ /* 0x000fe200078e00ff */
[----:B------:R-:W-:Y:S02]  /*0560*/  CS2R R72, SRZ ;  /* 0x0000000000487805 */ /* 0x000fe4000001ff00 */
[----:B------:R-:W-:Y:S02]  /*0570*/  CS2R R76, SRZ ;  /* 0x00000000004c7805 */ /* 0x000fe4000001ff00 */
[----:B------:R-:W-:-:S02]  /*0580*/  CS2R R82, SRZ ;  /* 0x0000000000527805 */ /* 0x000fc4000001ff00 */
[----:B------:R-:W-:Y:S02]  /*0590*/  CS2R R80, SRZ ;  /* 0x0000000000507805 */ /* 0x000fe4000001ff00 */
[----:B------:R-:W-:Y:S02]  /*05a0*/  CS2R R86, SRZ ;  /* 0x0000000000567805 */ /* 0x000fe4000001ff00 */
[----:B------:R-:W-:Y:S02]  /*05b0*/  CS2R R84, SRZ ;  /* 0x0000000000547805 */ /* 0x000fe4000001ff00 */
[----:B------:R-:W-:Y:S02]  /*05c0*/  CS2R R90, SRZ ;  /* 0x00000000005a7805 */ /* 0x000fe4000001ff00 */
[----:B------:R-:W-:Y:S01]  /*05d0*/  CS2R R88, SRZ ;  /* 0x0000000000587805 */ /* 0x000fe2000001ff00 */
[----:B------:R-:W-:Y:S01]  /*05e0*/  @P1 IMAD.MOV.U32 R79, RZ, RZ, RZ ;  /* 0x000000ffff4f1224 */ /* 0x000fe200078e00ff */
[----:B------:R-:W-:Y:S01]  /*05f0*/  @P2 IADD3 R17, PT, PT, R17, 0x80, RZ ;  /* 0x0000008011112810 */ /* 0x000fe20007ffe0ff */
[----:B------:R-:W-:-:S02]  /*0600*/  @P0 IMAD.MOV.U32 R75, RZ, RZ, RZ ;  /* 0x000000ffff4b0224 */ /* 0x000fc400078e00ff */
[----:B------:R-:W-:Y:S01]  /*0610*/  @P2 IMAD.MOV.U32 R71, RZ, RZ, RZ ;  /* 0x000000ffff472224 */ /* 0x000fe200078e00ff */
        /* <DEDUP_REMOVED lines=8> */
[----:B------:R-:W-:Y:S01]  /*06a0*/  CS2R R100, SRZ ;  /* 0x0000000000647805 */ /* 0x000fe2000001ff00 */
[----:B------:R-:W-:Y:S01]  /*06b0*/  IMAD.MOV.U32 R70, RZ, RZ, RZ ;  /* 0x000000ffff467224 */ /* 0x000fe200078e00ff */
[----:B------:R-:W-:Y:S01]  /*06c0*/  CS2R R68, SRZ ;  /* 0x0000000000447805 */ /* 0x000fe2000001ff00 */
[----:B------:R-:W-:Y:S01]  /*06d0*/  IMAD.MOV.U32 R74, RZ, RZ, RZ ;  /* 0x000000ffff4a7224 */ /* 0x000fe200078e00ff */
        /* <DEDUP_REMOVED lines=11> */
[----:B------:R-:W-:Y:S06]  /*0790*/  BRA `(.L_x_131) ;  /* 0x0000000800d07947 */ /* 0x000fec0003800000 */
.L_x_130:
[C---:B------:R-:W-:Y:S01]  /*07a0*/  ISETP.GE.U32.AND P0, PT, R166.reuse, 0x100, PT ;  /* 0x00000100a600780c */ /* 0x040fe20003f06070 */
[----:B------:R-:W0:Y:S01]  /*07b0*/  LDC.64 R6, c[0x0][0x3d0] ;  /* 0x0000f400ff067b82 */ /* 0x000e220000000a00 */
[C---:B------:R-:W-:Y:S02]  /*07c0*/  ISETP.GE.U32.AND P1, PT, R166.reuse, 0x80, PT ;  /* 0x00000080a600780c */ /* 0x040fe40003f26070 */
[----:B------:R-:W-:Y:S02]  /*07d0*/  ISETP.GE.U32.AND P2, PT, R166, 0x180, PT ;  /* 0x00000180a600780c */ /* 0x000fe40003f46070 */
[----:B------:R-:W-:-:S03]  /*07e0*/  MOV R27, R169 ;  /* 0x000000a9001b7202 */ /* 0x000fc60000000f00 */
[----:B------:R-:W1:Y:S06]  /*07f0*/  LDC.64 R8, c[0x0][0x3d8] ;  /* 0x0000f600ff087b82 */ /* 0x000e6c0000000a00 */
[C---:B------:R-:W-:Y:S02]  /*0800*/  @P1 LOP3.LUT R27, R169.reuse, 0x80, RZ, 0xfc, !PT ;  /* 0x00000080a91b1812 */ /* 0x040fe400078efcff */
[----:B------:R-:W2:Y:S08]  /*0810*/  LDC.64 R10, c[0x0][0x3d0] ;  /* 0x0000f400ff0a7b82 */ /* 0x000eb00000000a00 */
[----:B------:R-:W3:Y:S01]  /*0820*/  LDC.64 R16, c[0x0][0x3d8] ;  /* 0x0000f600ff107b82 */ /* 0x000ee20000000a00 */
[----:B0-----:R-:W-:-:S05]  /*0830*/  @P1 IMAD.WIDE.U32 R12, R169, 0x10, R6 ;  /* 0x00000010a90c1825 */ /* 0x001fca00078e0006 */
[----:B------:R0:W5:Y:S02]  /*0840*/  @P1 LDG.E.128 R44, desc[UR6][R12.64] ;  /* 0x000000060c2c1981 */ /* 0x000164000c1e1d00 */
[----:B------:R-:W4:Y:S01]  /*0850*/  @P0 LDC.64 R18, c[0x0][0x440] ;  /* 0x00011000ff120b82 */ /* 0x000f220000000a00 */
[----:B-1----:R-:W-:-:S05]  /*0860*/  @P1 IMAD.WIDE.U32 R14, R169, 0x10, R8 ;  /* 0x00000010a90e1825 */ /* 0x002fca00078e0008 */
[----:B------:R0:W5:Y:S02]  /*0870*/  @P1 LDG.E.128 R48, desc[UR6][R14.64] ;  /* 0x000000060e301981 */ /* 0x000164000c1e1d00 */
[----:B------:R-:W1:Y:S01]  /*0880*/  @P1 LDC.64 R4, c[0x0][0x440] ;  /* 0x00011000ff041b82 */ /* 0x000e620000000a00 */
[----:B--2---:R-:W-:-:S05]  /*0890*/  @P0 IMAD.WIDE.U32 R6, R27, 0x10, R10 ;  /* 0x000000101b060825 */ /* 0x004fca00078e000a */
[----:B------:R0:W5:Y:S02]  /*08a0*/  @P0 LDG.E.128 R52, desc[UR6][R6.64] ;  /* 0x0000000606340981 */ /* 0x000164000c1e1d00 */
[----:B------:R-:W2:Y:S01]  /*08b0*/  LDC.64 R20, c[0x0][0x3d0] ;  /* 0x0000f400ff147b82 */ /* 0x000ea20000000a00 */
[----:B---3--:R-:W-:-:S05]  /*08c0*/  @P0 IMAD.WIDE.U32 R8, R27, 0x10, R16 ;  /* 0x000000101b080825 */ /* 0x008fca00078e0010 */
[----:B------:R0:W5:Y:S02]  /*08d0*/  @P0 LDG.E.128 R56, desc[UR6][R8.64] ;  /* 0x0000000608380981 */ /* 0x000164000c1e1d00 */
[----:B------:R-:W3:Y:S01]  /*08e0*/  LDC.64 R22, c[0x0][0x3d8] ;  /* 0x0000f600ff167b82 */ /* 0x000ee20000000a00 */
[----:B----4-:R-:W-:-:S04]  /*08f0*/  @P0 IMAD.WIDE.U32 R10, R27, 0x10, R18 ;  /* 0x000000101b0a0825 */ /* 0x010fc800078e0012 */
[----:B------:R-:W-:Y:S01]  /*0900*/  @P0 VIADD R27, R27, 0x80 ;  /* 0x000000801b1b0836 */ /* 0x000fe20000000000 */
[----:B------:R0:W5:Y:S02]  /*0910*/  @P0 LD.E.128 R84, desc[UR6][R10.64] ;  /* 0x000000060a540980 */ /* 0x000164000c101d00 */
[----:B------:R-:W4:Y:S01]  /*0920*/  @P2 LDC.64 R24, c[0x0][0x440] ;  /* 0x00011000ff182b82 */ /* 0x000f220000000a00 */
[----:B-1----:R-:W-:-:S05]  /*0930*/  @P1 IMAD.WIDE.U32 R4, R169, 0x10, R4 ;  /* 0x00000010a9041825 */ /* 0x002fca00078e0004 */
[----:B------:R0:W5:Y:S01]  /*0940*/  @P1 LD.E.128 R88, desc[UR6][R4.64] ;  /* 0x0000000604581980 */ /* 0x000162000c101d00 */
[----:B--2---:R-:W-:-:S05]  /*0950*/  @P2 IMAD.WIDE.U32 R20, R27, 0x10, R20 ;  /* 0x000000101b142825 */ /* 0x004fca00078e0014 */
[----:B------:R0:W5:Y:S01]  /*0960*/  @P2 LDG.E.128 R60, desc[UR6][R20.64] ;  /* 0x00000006143c2981 */ /* 0x000162000c1e1d00 */
[----:B---3--:R-:W-:-:S05]  /*0970*/  @P2 IMAD.WIDE.U32 R22, R27, 0x10, R22 ;  /* 0x000000101b162825 */ /* 0x008fca00078e0016 */
[----:B------:R0:W5:Y:S01]  /*0980*/  @P2 LDG.E.128 R64, desc[UR6][R22.64] ;  /* 0x0000000616402981 */ /* 0x000162000c1e1d00 */
[----:B----4-:R-:W-:-:S05]  /*0990*/  @P2 IMAD.WIDE.U32 R24, R27, 0x10, R24 ;  /* 0x000000101b182825 */ /* 0x010fca00078e0018 */
[----:B------:R0:W5:Y:S01]  /*09a0*/  @P2 LD.E.128 R80, desc[UR6][R24.64] ;  /* 0x0000000618502980 */ /* 0x000162000c101d00 */
[----:B------:R-:W-:Y:S01]  /*09b0*/  ISETP.GE.U32.AND P3, PT, R166, 0x200, PT ;  /* 0x00000200a600780c */ /* 0x000fe20003f66070 */
[----:B------:R-:W-:Y:S02]  /*09c0*/  HFMA2 R78, -RZ, RZ, 0, 0 ;  /* 0x00000000ff4e7431 */ /* 0x000fe400000001ff */
[----:B------:R-:W-:Y:S01]  /*09d0*/  IMAD.MOV.U32 R70, RZ, RZ, RZ ;  /* 0x000000ffff467224 */ /* 0x000fe200078e00ff */
[----:B------:R-:W-:Y:S01]  /*09e0*/  CS2R R68, SRZ ;  /* 0x0000000000447805 */ /* 0x000fe2000001ff00 */
[----:B------:R-:W-:Y:S01]  /*09f0*/  IMAD.MOV.U32 R74, RZ, RZ, RZ ;  /* 0x000000ffff4a7224 */ /* 0x000fe200078e00ff */
        /* <DEDUP_REMOVED lines=19> */
[----:B------:R-:W-:Y:S01]  /*0b30*/  CS2R R68, SRZ ;  /* 0x0000000000447805 */ /* 0x000fe2000001ff00 */
[----:B------:R-:W-:Y:S01]  /*0b40*/  IMAD.MOV.U32 R74, RZ, RZ, RZ ;  /* 0x000000ffff4a7224 */ /* 0x000fe200078e00ff */
[----:B------:R-:W-:Y:S01]  /*0b50*/  CS2R R72, SRZ ;  /* 0x0000000000487805 */ /* 0x000fe2000001ff00 */
[----:B------:R-:W-:Y:S01]  /*0b60*/  IMAD.MOV.U32 R78, RZ, RZ, RZ ;  /* 0x000000ffff4e7224 */ /* 0x000fe200078e00ff */
[----:B------:R-:W-:Y:S01]  /*0b70*/  CS2R R76, SRZ ;  /* 0x00000000004c7805 */ /* 0x000fe2000001ff00 */
[----:B------:R-:W-:Y:S06]  /*0b80*/  BRA `(.L_x_131) ;  /* 0x0000000400d47947 */ /* 0x000fec0003800000 */
.L_x_129:
[----:B------:R-:W0:Y:S02]  /*0b90*/  LDCU.64 UR4, c[0x0][0x440] ;  /* 0x00008800ff0477ac */ /* 0x000e240008000a00 */
[----:B0-----:R-:W-:-:S04]  /*0ba0*/  UISETP.NE.U32.AND UP0, UPT, UR4, URZ, UPT ;  /* 0x000000ff0400728c */ /* 0x001fc8000bf05070 */
[----:B------:R-:W-:-:S09]  /*0bb0*/  UISETP.NE.AND.EX UP0, UPT, UR5, URZ, UPT, UP0 ;  /* 0x000000ff0500728c */ /* 0x000fd2000bf05300 */
[----:B------:R-:W-:Y:S05]  /*0bc0*/  BRA.U !UP0, `(.L_x_132) ;  /* 0x0000000108e87547 */ /* 0x000fea000b800000 */
[C---:B------:R-:W-:Y:S01]  /*0bd0*/  ISETP.GE.U32.AND P1, PT, R166.reuse, 0x80, PT ;  /* 0x00000080a600780c */ /* 0x040fe20003f26070 */
[----:B------:R-:W0:Y:S01]  /*0be0*/  LDC.64 R6, c[0x0][0x3d0] ;  /* 0x0000f400ff067b82 */ /* 0x000e220000000a00 */
[C---:B------:R-:W-:Y:S02]  /*0bf0*/  ISETP.GE.U32.AND P0, PT, R166.reuse, 0x100, PT ;  /* 0x00000100a600780c */ /* 0x040fe40003f06070 */
[----:B------:R-:W-:Y:S02]  /*0c00*/  ISETP.GE.U32.AND P2, PT, R166, 0x180, PT ;  /* 0x00000180a600780c */ /* 0x000fe40003f46070 */
[----:B------:R-:W-:-:S03]  /*0c10*/  MOV R35, R169 ;  /* 0x000000a900237202 */ /* 0x000fc60000000f00 */
[----:B------:R-:W1:Y:S04]  /*0c20*/  LDC.64 R8, c[0x0][0x3d8] ;  /* 0x0000f600ff087b82 */ /* 0x000e680000000a00 */
[----:B------:R-:W-:-:S04]  /*0c30*/  @P1 LOP3.LUT R35, R169, 0x80, RZ, 0xfc, !PT ;  /* 0x00000080a9231812 */ /* 0x000fc800078efcff */
[----:B------:R-:W2:Y:S08]  /*0c40*/  @P1 LDC.64 R10, c[0x0][0x440] ;  /* 0x00011000ff0a1b82 */ /* 0x000eb00000000a00 */
[----:B------:R-:W3:Y:S01]  /*0c50*/  LDC.64 R12, c[0x0][0x3d0] ;  /* 0x0000f400ff0c7b82 */ /* 0x000ee20000000a00 */
[----:B0-----:R-:W-:-:S05]  /*0c60*/  @P1 IMAD.WIDE.U32 R14, R169, 0x10, R6 ;  /* 0x00000010a90e1825 */ /* 0x001fca00078e0006 */
[----:B------:R0:W5:Y:S02]  /*0c70*/  @P1 LDG.E.128 R44, desc[UR6][R14.64] ;  /* 0x000000060e2c1981 */ /* 0x000164000c1e1d00 */
[----:B------:R-:W4:Y:S01]  /*0c80*/  @P0 LDC.64 R20, c[0x0][0x438] ;  /* 0x00010e00ff140b82 */ /* 0x000f220000000a00 */
[----:B-1----:R-:W-:-:S05]  /*0c90*/  @P1 IMAD.WIDE.U32 R16, R169, 0x10, R8 ;  /* 0x00000010a9101825 */ /* 0x002fca00078e0008 */
[----:B------:R0:W5:Y:S02]  /*0ca0*/  @P1 LDG.E.128 R48, desc[UR6][R16.64] ;  /* 0x0000000610301981 */ /* 0x000164000c1e1d00 */
[----:B------:R-:W1:Y:S08]  /*0cb0*/  LDC.64 R22, c[0x0][0x3d8] ;  /* 0x0000f600ff167b82 */ /* 0x000e700000000a00 */
[----:B------:R-:W0:Y:S08]  /*0cc0*/  @P0 LDC.64 R24, c[0x0][0x440] ;  /* 0x00011000ff180b82 */ /* 0x000e300000000a00 */
[----:B------:R-:W0:Y:S08]  /*0cd0*/  @P1 LDC.64 R4, c[0x0][0x438] ;  /* 0x00010e00ff041b82 */ /* 0x000e300000000a00 */
[----:B------:R-:W0:Y:S08]  /*0ce0*/  LDC.64 R26, c[0x0][0x3d0] ;  /* 0x0000f400ff1a7b82 */ /* 0x000e300000000a00 */
[----:B------:R-:W0:Y:S08]  /*0cf0*/  @P2 LDC.64 R28, c[0x0][0x438] ;  /* 0x00010e00ff1c2b82 */ /* 0x000e300000000a00 */
[----:B------:R-:W0:Y:S08]  /*0d00*/  LDC.64 R30, c[0x0][0x3d8] ;  /* 0x0000f600ff1e7b82 */ /* 0x000e300000000a00 */
[----:B------:R-:W0:Y:S01]  /*0d10*/  @P2 LDC.64 R32, c[0x0][0x440] ;  /* 0x00011000ff202b82 */ /* 0x000e220000000a00 */
[----:B--2---:R-:W-:-:S04]  /*0d20*/  @P1 IMAD.WIDE.U32 R18, R169, 0x10, R10 ;  /* 0x00000010a9121825 */ /* 0x004fc800078e000a */
[C---:B---3--:R-:W-:Y:S01]  /*0d30*/  @P0 IMAD.WIDE.U32 R6, R35.reuse, 0x10, R12 ;  /* 0x0000001023060825 */ /* 0x048fe200078e000c */
[----:B------:R2:W5:Y:S03]  /*0d40*/  @P1 LD.E.128 R88, desc[UR6][R18.64] ;  /* 0x0000000612581980 */ /* 0x000566000c101d00 */
[C---:B----4-:R-:W-:Y:S01]  /*0d50*/  @P0 IMAD.WIDE.U32 R8, R35.reuse, 0x10, R20 ;  /* 0x0000001023080825 */ /* 0x050fe200078e0014 */
[----:B------:R2:W5:Y:S03]  /*0d60*/  @P0 LDG.E.128 R52, desc[UR6][R6.64] ;  /* 0x0000000606340981 */ /* 0x000566000c1e1d00 */
[C---:B-1----:R-:W-:Y:S01]  /*0d70*/  @P0 IMAD.WIDE.U32 R10, R35.reuse, 0x10, R22 ;  /* 0x00000010230a0825 */ /* 0x042fe200078e0016 */
[----:B------:R2:W5:Y:S03]  /*0d80*/  @P0 LD.E.128 R72, desc[UR6][R8.64] ;  /* 0x0000000608480980 */ /* 0x000566000c101d00 */
[C---:B0-----:R-:W-:Y:S01]  /*0d90*/  @P0 IMAD.WIDE.U32 R12, R35.reuse, 0x10, R24 ;  /* 0x00000010230c0825 */ /* 0x041fe200078e0018 */
[----:B------:R2:W5:Y:S03]  /*0da0*/  @P0 LDG.E.128 R56, desc[UR6][R10.64] ;  /* 0x000000060a380981 */ /* 0x000566000c1e1d00 */
[----:B------:R-:W-:Y:S01]  /*0db0*/  @P0 VIADD R35, R35, 0x80 ;  /* 0x0000008023230836 */ /* 0x000fe20000000000 */
[----:B------:R2:W5:Y:S01]  /*0dc0*/  @P0 LD.E.128 R84, desc[UR6][R12.64] ;  /* 0x000000060c540980 */ /* 0x000562000c101d00 */
[----:B------:R-:W-:-:S04]  /*0dd0*/  @P1 IMAD.WIDE.U32 R4, R169, 0x10, R4 ;  /* 0x00000010a9041825 */ /* 0x000fc800078e0004 */
[C---:B------:R-:W-:Y:S01]  /*0de0*/  @P2 IMAD.WIDE.U32 R26, R35.reuse, 0x10, R26 ;  /* 0x00000010231a2825 */ /* 0x040fe200078e001a */
[----:B------:R2:W5:Y:S03]  /*0df0*/  @P1 LD.E.128 R76, desc[UR6][R4.64] ;  /* 0x00000006044c1980 */ /* 0x000566000c101d00 */
[C---:B------:R-:W-:Y:S01]  /*0e00*/  @P2 IMAD.WIDE.U32 R28, R35.reuse, 0x10, R28 ;  /* 0x00000010231c2825 */ /* 0x040fe200078e001c */
[----:B------:R2:W5:Y:S03]  /*0e10*/  @P2 LDG.E.128 R60, desc[UR6][R26.64] ;  /* 0x000000061a3c2981 */ /* 0x000566000c1e1d00 */
[C---:B------:R-:W-:Y:S01]  /*0e20*/  @P2 IMAD.WIDE.U32 R30, R35.reuse, 0x10, R30 ;  /* 0x00000010231e2825 */ /* 0x040fe200078e001e */
[----:B------:R2:W5:Y:S03]  /*0e30*/  @P2 LD.E.128 R68, desc[UR6][R28.64] ;  /* 0x000000061c442980 */ /* 0x000566000c101d00 */
[C---:B------:R-:W-:Y:S01]  /*0e40*/  @P2 IMAD.WIDE.U32 R32, R35.reuse, 0x10, R32 ;  /* 0x0000001023202825 */ /* 0x040fe200078e0020 */
[----:B------:R2:W5:Y:S04]  /*0e50*/  @P2 LDG.E.128 R64, desc[UR6][R30.64] ;  /* 0x000000061e402981 */ /* 0x000568000c1e1d00 */
[----:B------:R2:W5:Y:S01]  /*0e60*/  @P2 LD.E.128 R80, desc[UR6][R32.64] ;  /* 0x0000000620502980 */ /* 0x000562000c101d00 */
[----:B------:R-:W-:Y:S01]  /*0e70*/  ISETP.GE.U32.AND P0, PT, R166, 0x200, PT ;  /* 0x00000200a600780c */ /* 0x000fe20003f06070 */
[----:B------:R-:W-:-:S12]  /*0e80*/  @P2 VIADD R35, R35, 0x80 ;  /* 0x0000008023232836 */ /* 0x000fd80000000000 */
[----:B--2---:R-:W-:Y:S05]  /*0e90*/  @!P0 BRA `(.L_x_131) ;  /* 0x0000000400108947 */ /* 0x004fea0003800000 */
        /* <DEDUP_REMOVED lines=13> */
.L_x_132:
[C---:B------:R-:W-:Y:S01]  /*0f70*/  ISETP.GE.U32.AND P0, PT, R166.reuse, 0x100, PT ;  /* 0x00000100a600780c */ /* 0x040fe20003f06070 */
[----:B------:R-:W0:Y:S01]  /*0f80*/  LDC.64 R4, c[0x0][0x3d0] ;  /* 0x0000f400ff047b82 */ /* 0x000e220000000a00 */
[C---:B------:R-:W-:Y:S01]  /*0f90*/  ISETP.GE.U32.AND P2, PT, R166.reuse, 0x180, PT ;  /* 0x00000180a600780c */ /* 0x040fe20003f46070 */
[----:B------:R-:W-:Y:S01]  /*0fa0*/  IMAD.MOV.U32 R35, RZ, RZ, R169 ;  /* 0x000000ffff237224 */ /* 0x000fe200078e00a9 */
[C---:B------:R-:W-:Y:S02]  /*0fb0*/  ISETP.GE.U32.AND P3, PT, R166.reuse, 0x200, PT ;  /* 0x00000200a600780c */ /* 0x040fe40003f66070 */
[----:B------:R-:W-:-:S03]  /*0fc0*/  ISETP.GE.U32.AND P1, PT, R166, 0x80, PT ;  /* 0x00000080a600780c */ /* 0x000fc60003f26070 */
[----:B------:R-:W1:Y:S08]  /*0fd0*/  LDC.64 R8, c[0x0][0x3d8] ;  /* 0x0000f600ff087b82 */ /* 0x000e700000000a00 */
[----:B------:R-:W2:Y:S02]  /*0fe0*/  @P0 LDC.64 R6, c[0x0][0x438] ;  /* 0x00010e00ff060b82 */ /* 0x000ea40000000a00 */
[----:B------:R-:W-:-:S06]  /*0ff0*/  @P1 LOP3.LUT R35, R169, 0x80, RZ, 0xfc, !PT ;  /* 0x00000080a9231812 */ /* 0x000fcc00078efcff */
        /* <DEDUP_REMOVED lines=8> */
[----:B------:R-:W-:-:S04]  /*1080*/  @P0 IADD3 R35, PT, PT, R35, 0x80, RZ ;  /* 0x0000008023230810 */ /* 0x000fc80007ffe0ff */
        /* <DEDUP_REMOVED lines=8> */
[----:B-1----:R-:W-:-:S04]  /*1110*/  @P2 IMAD.WIDE.U32 R26, R35, 0x10, R14 ;  /* 0x00000010231a2825 */ /* 0x002fc800078e000e */
[----:B------:R-:W-:Y:S01]  /*1120*/  @P2 VIADD R35, R35, 0x80 ;  /* 0x0000008023232836 */ /* 0x000fe20000000000 */
[----:B------:R0:W5:Y:S02]  /*1130*/  @P2 LDG.E.128 R64, desc[UR6][R26.64] ;  /* 0x000000061a402981 */ /* 0x000164000c1e1d00 */
[----:B------:R-:W1:Y:S01]  /*1140*/  LDC.64 R16, c[0x0][0x3d0] ;  /* 0x0000f400ff107b82 */ /* 0x000e620000000a00 */
[----:B--2---:R-:W-:-:S05]  /*1150*/  @P3 IMAD.WIDE.U32 R10, R35, 0x10, R28 ;  /* 0x00000010230a3825 */ /* 0x004fca00078e001c */
[----:B------:R0:W5:Y:S02]  /*1160*/  @P3 LDG.E.128 R92, desc[UR6][R10.64] ;  /* 0x000000060a5c3981 */ /* 0x000164000c1e1d00 */
[----:B------:R-:W2:Y:S01]  /*1170*/  @P1 LDC.64 R18, c[0x0][0x438] ;  /* 0x00010e00ff121b82 */ /* 0x000ea20000000a00 */
[----:B---3--:R-:W-:-:S05]  /*1180*/  @P3 IMAD.WIDE.U32 R12, R35, 0x10, R30 ;  /* 0x00000010230c3825 */ /* 0x008fca00078e001e */
[----:B------:R0:W5:Y:S02]  /*1190*/  @P3 LD.E.128 R100, desc[UR6][R12.64] ;  /* 0x000000060c643980 */ /* 0x000164000c101d00 */
[----:B------:R-:W3:Y:S01]  /*11a0*/  LDC.64 R20, c[0x0][0x3d8] ;  /* 0x0000f600ff147b82 */ /* 0x000ee20000000a00 */
[----:B----4-:R-:W-:-:S05]  /*11b0*/  @P3 IMAD.WIDE.U32 R14, R35, 0x10, R32 ;  /* 0x00000010230e3825 */ /* 0x010fca00078e0020 */
[----:B------:R0:W5:Y:S01]  /*11c0*/  @P3 LDG.E.128 R96, desc[UR6][R14.64] ;  /* 0x000000060e603981 */ /* 0x000162000c1e1d00 */
[----:B-1----:R-:W-:-:S05]  /*11d0*/  @P1 IMAD.WIDE.U32 R16, R169, 0x10, R16 ;  /* 0x00000010a9101825 */ /* 0x002fca00078e0010 */
[----:B------:R0:W5:Y:S01]  /*11e0*/  @P1 LDG.E.128 R44, desc[UR6][R16.64] ;  /* 0x00000006102c1981 */ /* 0x000162000c1e1d00 */
[----:B--2---:R-:W-:-:S05]  /*11f0*/  @P1 IMAD.WIDE.U32 R18, R169, 0x10, R18 ;  /* 0x00000010a9121825 */ /* 0x004fca00078e0012 */
[----:B------:R0:W5:Y:S01]  /*1200*/  @P1 LD.E.128 R76, desc[UR6][R18.64] ;  /* 0x00000006124c1980 */ /* 0x000162000c101d00 */
[----:B---3--:R-:W-:-:S05]  /*1210*/  @P1 IMAD.WIDE.U32 R20, R169, 0x10, R20 ;  /* 0x00000010a9141825 */ /* 0x008fca00078e0014 */
[----:B------:R0:W5:Y:S01]  /*1220*/  @P1 LDG.E.128 R48, desc[UR6][R20.64] ;  /* 0x0000000614301981 */ /* 0x000162000c1e1d00 */
[----:B------:R-:W-:Y:S02]  /*1230*/  HFMA2 R90, -RZ, RZ, 0, 0 ;  /* 0x00000000ff5a7431 */ /* 0x000fe400000001ff */
[----:B------:R-:W-:Y:S01]  /*1240*/  IMAD.MOV.U32 R82, RZ, RZ, RZ ;  /* 0x000000ffff527224 */ /* 0x000fe200078e00ff */
[----:B------:R-:W-:Y:S01]  /*1250*/  CS2R R80, SRZ ;  /* 0x0000000000507805 */ /* 0x000fe2000001ff00 */
[----:B------:R-:W-:Y:S01]  /*1260*/  IMAD.MOV.U32 R86, RZ, RZ, RZ ;  /* 0x000000ffff567224 */ /* 0x000fe200078e00ff */
[----:B------:R-:W-:Y:S02]  /*1270*/  CS2R R84, SRZ ;  /* 0x0000000000547805 */ /* 0x000fe4000001ff00 */
[----:B------:R-:W-:Y:S01]  /*1280*/  CS2R R88, SRZ ;  /* 0x0000000000587805 */ /* 0x000fe2000001ff00 */
[----:B------:R-:W-:Y:S01]  /*1290*/  @P1 IMAD.MOV.U32 R91, RZ, RZ, RZ ;  /* 0x000000ffff5b1224 */ /* 0x000fe200078e00ff */
[----:B------:R-:W-:-:S02]  /*12a0*/  @P3 CS2R R106, SRZ ;  /* 0x00000000006a3805 */ /* 0x000fc4000001ff00 */
[----:B------:R-:W-:Y:S01]  /*12b0*/  @P3 CS2R R104, SRZ ;  /* 0x0000000000683805 */ /* 0x000fe2000001ff00 */
[----:B------:R-:W-:Y:S02]  /*12c0*/  @P0 IMAD.MOV.U32 R87, RZ, RZ, RZ ;  /* 0x000000ffff570224 */ /* 0x000fe400078e00ff */
[----:B0-----:R-:W-:-:S07]  /*12d0*/  @P2 IMAD.MOV.U32 R83, RZ, RZ, RZ ;  /* 0x000000ffff532224 */ /* 0x001fce00078e00ff */
.L_x_131:
[----:B------:R-:W-:Y:S05]  /*12e0*/  BSYNC.RECONVERGENT B0 ;  /* 0x0000000000007941 */ /* 0x000fea0003800200 */
.L_x_128:
[----:B------:R-:W0:Y:S02]  /*12f0*/  LDCU UR4, c[0x0][0x384] ;  /* 0x00007080ff0477ac */ /* 0x000e240008000800 */
[----:B0-----:R-:W-:-:S06]  /*1300*/  UISETP.GE.AND UP0, UPT, UR10, UR4, UPT ;  /* 0x000000040a00728c */ /* 0x001fcc000bf06270 */
[----:B------:R-:W-:-:S13]  /*1310*/  PLOP3.LUT P0, PT, PT, PT, UP0, 0x80, 0x8 ;  /* 0x000000000008781c */ /* 0x000fda0003f0f008 */
[----:B------:R-:W-:Y:S05]  /*1320*/  @P0 EXIT ;  /* 0x000000000000094d */ /* 0x000fea0003800000 */
[----:B------:R-:W-:Y:S01]  /*1330*/  IMAD.HI.U32 R2, R165, -0x2daee0ad, RZ ;  /* 0xd2511f53a5027827 */ /* 0x000fe200078e00ff */
[----:B------:R-:W0:Y:S01]  /*1340*/  LDCU.U8 UR4, c[0x0][0x410] ;  /* 0x00008200ff0477ac */ /* 0x000e220008000000 */
[----:B------:R-:W-:Y:S02]  /*1350*/  LOP3.LUT R160, R160, 0x3, RZ, 0xc0, !PT ;  /* 0x00000003a0a07812 */ /* 0x000fe400078ec0ff */
[----:B------:R-:W-:Y:S01]  /*1360*/  IMAD.HI.U32 R5, R168, -0x326172a9, RZ ;  /* 0xcd9e8d57a8057827 */ /* 0x000fe200078e00ff */
[----:B------:R-:W-:Y:S01]  /*1370*/  LOP3.LUT R2, R2, UR9, RZ, 0x3c, !PT ;  /* 0x0000000902027c12 */ /* 0x000fe2000f8e3cff */
[----:B------:R-:W-:Y:S01]  /*1380*/  UPLOP3.LUT UP1, UPT, UPT, UPT, UPT, 0x40, 0x4 ;  /* 0x000000000004789c */ /* 0x000fe20003f2e870 */
[----:B-----5:R-:W-:Y:S01]  /*1390*/  PRMT R159, R107, 0x7632, R159 ;  /* 0x000076326b9f7816 */ /* 0x020fe2000000009f */
[----:B------:R-:W-:Y:S01]  /*13a0*/  IMAD R7, R168, -0x326172a9, RZ ;  /* 0xcd9e8d57a8077824 */ /* 0x000fe200078e02ff */
[----:B------:R-:W-:Y:S01]  /*13b0*/  LOP3.LUT R5, R164, UR8, R5, 0x96, !PT ;  /* 0x00000008a4057c12 */ /* 0x000fe2000f8e9605 */
[----:B------:R-:W-:Y:S01]  /*13c0*/  IMAD.HI.U32 R4, R2, -0x326172a9, RZ ;  /* 0xcd9e8d5702047827 */ /* 0x000fe200078e00ff */
[----:B------:R-:W-:Y:S01]  /*13d0*/  PRMT R158, R99, 0x7632, R158 ;  /* 0x00007632639e7816 */ /* 0x000fe2000000009e */
[----:B------:R-:W1:Y:S01]  /*13e0*/  LDCU UR36, c[0x0][0x388] ;  /* 0x00007100ff2477ac */ /* 0x000e620008000800 */
[----:B------:R-:W-:Y:S01]  /*13f0*/  PRMT R157, R103, 0x7632, R157 ;  /* 0x00007632679d7816 */ /* 0x000fe2000000009d */
[----:B------:R-:W-:Y:S01]  /*1400*/  IMAD R9, R165, -0x2daee0ad, RZ ;  /* 0xd2511f53a5097824 */ /* 0x000fe200078e02ff */
[----:B------:R-:W-:Y:S01]  /*1410*/  LOP3.LUT R4, R7, UR18, R4, 0x96, !PT ;  /* 0x0000001207047c12 */ /* 0x000fe2000f8e9604 */
[----:B------:R-:W-:Y:S01]  /*1420*/  IMAD.HI.U32 R6, R5, -0x2daee0ad, RZ ;  /* 0xd2511f5305067827 */ /* 0x000fe200078e00ff */
[----:B------:R-:W-:Y:S01]  /*1430*/  PRMT R156, R95, 0x7632, R156 ;  /* 0x000076325f9c7816 */ /* 0x000fe2000000009c */
[----:B------:R-:W2:Y:S01]  /*1440*/  LDCU UR11, c[0x0][0x400] ;  /* 0x00008000ff0b77ac */ /* 0x000ea20008000800 */
[----:B------:R-:W-:Y:S01]  /*1450*/  PRMT R155, R106, 0x7632, R155 ;  /* 0x000076326a9b7816 */ /* 0x000fe2000000009b */
[----:B------:R-:W-:Y:S01]  /*1460*/  IMAD R8, R5, -0x2daee0ad, RZ ;  /* 0xd2511f5305087824 */ /* 0x000fe200078e02ff */
[----:B------:R-:W-:Y:S01]  /*1470*/  LOP3.LUT R6, R9, UR19, R6, 0x96, !PT ;  /* 0x0000001309067c12 */ /* 0x000fe2000f8e9606 */
[----:B------:R-:W-:Y:S01]  /*1480*/  IMAD.HI.U32 R5, R4, -0x2daee0ad, RZ ;  /* 0xd2511f5304057827 */ /* 0x000fe200078e00ff */
[----:B------:R-:W-:Y:S01]  /*1490*/  PRMT R154, R98, 0x7632, R154 ;  /* 0x00007632629a7816 */ /* 0x000fe2000000009a */
[----:B------:R-:W3:Y:S01]  /*14a0*/  LDCU.64 UR12, c[0x0][0x398] ;  /* 0x00007300ff0c77ac */ /* 0x000ee20008000a00 */
[----:B------:R-:W-:Y:S01]  /*14b0*/  PRMT R153, R102, 0x7632, R153 ;  /* 0x0000763266997816 */ /* 0x000fe20000000099 */
[----:B------:R-:W-:Y:S01]  /*14c0*/  IMAD R7, R2, -0x326172a9, RZ ;  /* 0xcd9e8d5702077824 */ /* 0x000fe200078e02ff */
[----:B------:R-:W-:Y:S01]  /*14d0*/  LOP3.LUT R5, R8, UR21, R5, 0x96, !PT ;  /* 0x0000001508057c12 */ /* 0x000fe2000f8e9605 */
[----:B------:R-:W-:Y:S01]  /*14e0*/  IMAD.HI.U32 R2, R6, -0x326172a9, RZ ;  /* 0xcd9e8d5706027827 */ /* 0x000fe200078e00ff */
[----:B------:R-:W-:Y:S01]  /*14f0*/  PRMT R152, R94, 0x7632, R152 ;  /* 0x000076325e987816 */ /* 0x000fe20000000098 */
[----:B------:R-:W4:Y:S01]  /*1500*/  LDCU.64 UR14, c[0x0][0x3a0] ;  /* 0x00007400ff0e77ac */ /* 0x000f220008000a00 */
[----:B------:R-:W-:Y:S01]  /*1510*/  PRMT R151, R105, 0x7632, R151 ;  /* 0x0000763269977816 */ /* 0x000fe20000000097 */
[----:B------:R-:W-:Y:S01]  /*1520*/  IMAD R9, R4, -0x2daee0ad, RZ ;  /* 0xd2511f5304097824 */ /* 0x000fe200078e02ff */
[----:B------:R-:W-:Y:S01]  /*1530*/  LOP3.LUT R2, R7, UR20, R2, 0x96, !PT ;  /* 0x0000001407027c12 */ /* 0x000fe2000f8e9602 */
[----:B------:R-:W-:Y:S01]  /*1540*/  IMAD R7, R6, -0x326172a9, RZ ;  /* 0xcd9e8d5706077824 */ /* 0x000fe200078e02ff */
[----:B------:R-:W-:Y:S01]  /*1550*/  PRMT R150, R97, 0x7632, R150 ;  /* 0x0000763261967816 */ /* 0x000fe20000000096 */
[----:B------:R-:W-:Y:S01]  /*1560*/  IMAD.HI.U32 R4, R5, -0x326172a9, RZ ;  /* 0xcd9e8d5705047827 */ /* 0x000fe200078e00ff */
[----:B------:R-:W-:Y:S01]  /*1570*/  PRMT R149, R101, 0x7632, R149 ;  /* 0x0000763265957816 */ /* 0x000fe20000000095 */
[----:B------:R-:W1:Y:S01]  /*1580*/  LDCU.64 UR16, c[0x0][0x380] ;  /* 0x00007000ff1077ac */ /* 0x000e620008000a00 */
[----:B------:R-:W-:Y:S01]  /*1590*/  PRMT R148, R93, 0x7632, R148 ;  /* 0x000076325d947816 */ /* 0x000fe20000000094 */
[----:B------:R-:W-:Y:S01]  /*15a0*/  IMAD.HI.U32 R8, R2, -0x2daee0ad, RZ ;  /* 0xd2511f5302087827 */ /* 0x000fe200078e00ff */
[----:B------:R-:W-:Y:S01]  /*15b0*/  LOP3.LUT R4, R7, UR22, R4, 0x96, !PT ;  /* 0x0000001607047c12 */ /* 0x000fe2000f8e9604 */
[----:B0-----:R-:W-:Y:S01]  /*15c0*/  UISETP.NE.AND UP2, UPT, UR4, URZ, UPT ;  /* 0x000000ff0400728c */ /* 0x001fe2000bf45270 */
[----:B------:R-:W-:Y:S01]  /*15d0*/  PRMT R147, R104, 0x7632, R147 ;  /* 0x0000763268937816 */ /* 0x000fe20000000093 */
[----:B------:R-:W-:Y:S01]  /*15e0*/  IMAD R7, R2, -0x2daee0ad, RZ ;  /* 0xd2511f5302077824 */ /* 0x000fe200078e02ff */
[----:B------:R-:W-:Y:S01]  /*15f0*/  LOP3.LUT R8, R9, UR23, R8, 0x96, !PT ;  /* 0x0000001709087c12 */ /* 0x000fe2000f8e9608 */
[----:B------:R-:W-:Y:S01]  /*1600*/  IMAD.HI.U32 R2, R4, -0x2daee0ad, RZ ;  /* 0xd2511f5304027827 */ /* 0x000fe200078e00ff */
[----:B------:R-:W-:-:S02]  /*1610*/  PRMT R146, R96, 0x7632, R146 ;  /* 0x0000763260927816 */ /* 0x000fc40000000092 */
[----:B------:R-:W-:Y:S01]  /*1620*/  PRMT R145, R100, 0x7632, R145 ;  /* 0x0000763264917816 */ /* 0x000fe20000000091 */
[----:B------:R-:W-:Y:S01]  /*1630*/  IMAD R6, R5, -0x326172a9, RZ ;  /* 0xcd9e8d5705067824 */ /* 0x000fe200078e02ff */
[----:B------:R-:W-:Y:S01]  /*1640*/  LOP3.LUT R2, R7, UR25, R2, 0x96, !PT ;  /* 0x0000001907027c12 */ /* 0x000fe2000f8e9602 */
[----:B------:R-:W-:Y:S01]  /*1650*/  IMAD.HI.U32 R5, R8, -0x326172a9, RZ ;  /* 0xcd9e8d5708057827 */ /* 0x000fe200078e00ff */
[----:B------:R-:W-:Y:S02]  /*1660*/  PRMT R144, R92, 0x7632, R144 ;  /* 0x000076325c907816 */ /* 0x000fe40000000090 */
[----:B------:R-:W-:Y:S01]  /*1670*/  PRMT R143, R83, 0x7632, R143 ;  /* 0x00007632538f7816 */ /* 0x000fe2000000008f */
[----:B------:R-:W-:Y:S01]  /*1680*/  IMAD R9, R4, -0x2daee0ad, RZ ;  /* 0xd2511f5304097824 */ /* 0x000fe200078e02ff */
[----:B------:R-:W-:Y:S01]  /*1690*/  LOP3.LUT R5, R6, UR24, R5, 0x96, !PT ;  /* 0x0000001806057c12 */ /* 0x000fe2000f8e9605 */
[----:B------:R-:W-:Y:S01]  /*16a0*/  IMAD R7, R8, -0x326172a9, RZ ;  /* 0xcd9e8d5708077824 */ /* 0x000fe200078e02ff */
[----:B------:R-:W-:Y:S01]  /*16b0*/  PRMT R142, R67, 0x7632, R142 ;  /* 0x00007632438e7816 */ /* 0x000fe2000000008e */
[----:B------:R-:W-:Y:S01]  /*16c0*/  IMAD.HI.U32 R4, R2, -0x326172a9, RZ ;  /* 0xcd9e8d5702047827 */ /* 0x000fe200078e00ff */
[----:B------:R-:W-:-:S02]  /*16d0*/  PRMT R141, R71, 0x7632, R141 ;  /* 0x00007632478d7816 */ /* 0x000fc4000000008d */
[----:B------:R-:W-:Y:S01]  /*16e0*/  PRMT R140, R63, 0x7632, R140 ;  /* 0x000076323f8c7816 */ /* 0x000fe2000000008c */
[----:B------:R-:W-:Y:S01]  /*16f0*/  IMAD.HI.U32 R6, R5, -0x2daee0ad, RZ ;  /* 0xd2511f5305067827 */ /* 0x000fe200078e00ff */
[----:B------:R-:W-:Y:S02]  /*1700*/  LOP3.LUT R4, R7, UR26, R4, 0x96, !PT ;  /* 0x0000001a07047c12 */ /* 0x000fe4000f8e9604 */
        /* <DEDUP_REMOVED lines=8> */
[----:B------:R-:W-:Y:S01]  /*1790*/  IMAD.HI.U32 R2, R6, -0x326172a9, RZ ;  /* 0xcd9e8d5706027827 */ /* 0x000fe200078e00ff */
[----:B------:R-:W-:-:S02]  /*17a0*/  SHF.R.S32.HI R8, RZ, 0x3, R0 ;  /* 0x00000003ff087819 */ /* 0x000fc40000011400 */
[----:B------:R-:W-:Y:S01]  /*17b0*/  PRMT R136, R62, 0x7632, R136 ;  /* 0x000076323e887816 */ /* 0x000fe20000000088 */
[----:B------:R-:W-:Y:S01]  /*17c0*/  IMAD R9, R4, -0x2daee0ad, RZ ;  /* 0xd2511f5304097824 */ /* 0x000fe200078e02ff */
[----:B------:R-:W-:Y:S01]  /*17d0*/  LOP3.LUT R10, R8, 0x7f, RZ, 0xc0, !PT ;  /* 0x0000007f080a7812 */ /* 0x000fe200078ec0ff */
[----:B------:R-:W-:Y:S01]  /*17e0*/  IMAD.HI.U32 R0, R5, -0x326172a9, RZ ;  /* 0xcd9e8d5705007827 */ /* 0x000fe200078e00ff */
[----:B------:R-:W-:Y:S02]  /*17f0*/  LOP3.LUT R2, R7, UR28, R2, 0x96, !PT ;  /* 0x0000001c07027c12 */ /* 0x000fe4000f8e9602 */
[----:B------:R-:W-:Y:S01]  /*1800*/  VIADDMNMX R3, R10, -R3, RZ, !PT ;  /* 0x800000030a037246 */ /* 0x000fe200078001ff */
[----:B------:R-:W-:Y:S01]  /*1810*/  IMAD R7, R6, -0x326172a9, RZ ;  /* 0xcd9e8d5706077824 */ /* 0x000fe200078e02ff */
[----:B------:R-:W-:Y:S01]  /*1820*/  SHF.L.U32 R8, R8, 0x1, RZ ;  /* 0x0000000108087819 */ /* 0x000fe200000006ff */
[----:B------:R-:W-:Y:S01]  /*1830*/  IMAD.HI.U32 R4, R2, -0x2daee0ad, RZ ;  /* 0xd2511f5302047827 */ /* 0x000fe200078e00ff */
[----:B------:R-:W-:-:S02]  /*1840*/  VIMNMX R3, PT, PT, R3, 0x20, PT ;  /* 0x0000002003037848 */ /* 0x000fc40003fe0100 */
[----:B------:R-:W-:Y:S01]  /*1850*/  LOP3.LUT R8, R8, 0xffffff00, RZ, 0xc0, !PT ;  /* 0xffffff0008087812 */ /* 0x000fe200078ec0ff */
[----:B------:R-:W-:Y:S01]  /*1860*/  IMAD R6, R5, -0x326172a9, RZ ;  /* 0xcd9e8d5705067824 */ /* 0x000fe200078e02ff */
[----:B------:R-:W-:Y:S01]  /*1870*/  LOP3.LUT R4, R9, UR31, R4, 0x96, !PT ;  /* 0x0000001f09047c12 */ /* 0x000fe2000f8e9604 */
[----:B------:R-:W-:Y:S01]  /*1880*/  IMAD R9, R167, -0x20, R10 ;  /* 0xffffffe0a7097824 */ /* 0x000fe200078e020a */
[----:B------:R-:W-:Y:S01]  /*1890*/  LOP3.LUT R0, R7, UR30, R0, 0x96, !PT ;  /* 0x0000001e07007c12 */ /* 0x000fe2000f8e9600 */
[----:B------:R-:W-:Y:S01]  /*18a0*/  IMAD R3, R3, 0x8, R8 ;  /* 0x0000000803037824 */ /* 0x000fe200078e0208 */
[----:B------:R-:W-:Y:S01]  /*18b0*/  PRMT R135, R81, 0x7632, R135 ;  /* 0x0000763251877816 */ /* 0x000fe20000000087 */
[----:B------:R-:W-:Y:S01]  /*18c0*/  IMAD R7, R2, -0x2daee0ad, RZ ;  /* 0xd2511f5302077824 */ /* 0x000fe200078e02ff */
[----:B------:R-:W-:Y:S01]  /*18d0*/  VIMNMX R9, PT, PT, RZ, R9, !PT ;  /* 0x00000009ff097248 */ /* 0x000fe20007fe0100 */
[----:B------:R-:W-:Y:S01]  /*18e0*/  IMAD.HI.U32 R5, R4, -0x326172a9, RZ ;  /* 0xcd9e8d5704057827 */ /* 0x000fe200078e00ff */
[----:B------:R-:W-:-:S02]  /*18f0*/  I2FP.F32.U32 R3, R3 ;  /* 0x0000000300037245 */ /* 0x000fc40000201000 */
[----:B------:R-:W-:Y:S01]  /*1900*/  VIMNMX R9, PT, PT, R9, 0x20, PT ;  /* 0x0000002009097848 */ /* 0x000fe20003fe0100 */
[----:B------:R-:W-:Y:S01]  /*1910*/  IMAD.HI.U32 R2, R0, -0x2daee0ad, RZ ;  /* 0xd2511f5300027827 */ /* 0x000fe200078e00ff */
[----:B------:R0:W0:Y:S01]  /*1920*/  MUFU.RCP R22, R3 ;  /* 0x0000000300167308 */ /* 0x0000220000001000 */
[----:B------:R-:W-:Y:S02]  /*1930*/  LOP3.LUT R5, R6, UR32, R5, 0x96, !PT ;  /* 0x0000002006057c12 */ /* 0x000fe4000f8e9605 */
        /* <DEDUP_REMOVED lines=10> */
[----:B------:R-:W-:Y:S01]  /*19e0*/  IMAD R163, R9, 0x8, R8 ;  /* 0x0000000809a37824 */ /* 0x000fe200078e0208 */
[----:B------:R-:W-:Y:S01]  /*19f0*/  LOP3.LUT R161, R4, UR34, R161, 0x96, !PT ;  /* 0x0000002204a17c12 */ /* 0x000fe2000f8e96a1 */
[----:B------:R-:W-:Y:S01]  /*1a00*/  IMAD.MOV.U32 R14, RZ, RZ, RZ ;  /* 0x000000ffff0e7224 */ /* 0x000fe200078e00ff */
[----:B------:R-:W-:Y:S01]  /*1a10*/  PRMT R130, R64, 0x7632, R130 ;  /* 0x0000763240827816 */ /* 0x000fe20000000082 */
[----:B------:R-:W-:Y:S01]  /*1a20*/  IMAD R176, R5, -0x2daee0ad, RZ ;  /* 0xd2511f5305b07824 */ /* 0x000fe200078e02ff */
[----:B------:R-:W-:Y:S01]  /*1a30*/  PRMT R129, R68, 0x7632, R129 ;  /* 0x0000763244817816 */ /* 0x000fe20000000081 */
[----:B------:R-:W-:Y:S01]  /*1a40*/  IMAD R12, R2, -0x326172a9, RZ ;  /* 0xcd9e8d57020c7824 */ /* 0x000fe200078e02ff */
        /* <DEDUP_REMOVED lines=33> */
.L_x_640:
[----:B------:R-:W-:Y:S01]  /*1c60*/  UIMAD UR4, UR10, UR36, URZ ;  /* 0x000000240a0472a4 */ /* 0x000fe2000f8e02ff */
[----:B------:R-:W-:Y:S03]  /*1c70*/  BSSY.RECONVERGENT B0, `(.L_x_133) ;  /* 0x000080a000007945 */ /* 0x000fe60003800200 */
[----:B------:R-:W-:-:S04]  /*1c80*/  USHF.R.S32.HI UR5, URZ, 0x1f, UR4 ;  /* 0x0000001fff057899 */ /* 0x000fc80008011404 */
[----:B------:R-:W-:-:S06]  /*1c90*/  ULEA.HI UR5, UR5, UR4, URZ, 0x3 ;  /* 0x0000000405057291 */ /* 0x000fcc000f8f18ff */
[----:B------:R-:W-:-:S04]  /*1ca0*/  MOV R172, UR5 ;  /* 0x0000000500ac7c02 */ /* 0x000fc80008000f00 */
[----:B------:R-:W-:-:S05]  /*1cb0*/  LEA.HI.SX32 R172, R172, R169, 0x1d ;  /* 0x000000a9acac7211 */ /* 0x000fca00078feaff */
[----:B------:R-:W-:Y:S01]  /*1cc0*/  IMAD.MOV.U32 R174, RZ, RZ, R172 ;  /* 0x000000ffffae7224 */ /* 0x000fe200078e00ac */
        /* <DEDUP_REMOVED lines=18> */
[----:B------:R-:W-:-:S04]  /*1df0*/  PRMT R178, R108, 0x7632, R178 ;  /* 0x000076326cb27816 */ /* 0x000fc800000000b2 */
[----:B0-----:R-:W-:Y:S05]  /*1e00*/  BRA.U UP0, `(.L_x_135) ;  /* 0x00000029007c7547 */ /* 0x001fea000b800000 */
[----:B------:R-:W-:Y:S01]  /*1e10*/  ISETP.NE.AND P2, PT, R160, 0x1, PT ;  /* 0x00000001a000780c */ /* 0x000fe20003f45270 */
[----:B------:R-:W-:Y:S01]  /*1e20*/  BSSY.RECONVERGENT B1, `(.L_x_136) ;  /* 0x0000047000017945 */ /* 0x000fe20003800200 */
[----:B------:R-:W-:Y:S01]  /*1e30*/  IMAD.MOV.U32 R122, RZ, RZ, 0x2 ;  /* 0x00000002ff7a7424 */ /* 0x000fe200078e00ff */
[----:B------:R-:W-:Y:S01]  /*1e40*/  MOV R174, R176 ;  /* 0x000000b000ae7202 */ /* 0x000fe20000000f00 */
[----:B------:R-:W-:-:S09]  /*1e50*/  IMAD.MOV.U32 R13, RZ, RZ, R12 ;  /* 0x000000ffff0d7224 */ /* 0x000fd200078e000c */
[----:B------:R-:W-:Y:S05]  /*1e60*/  @!P2 BRA `(.L_x_137) ;  /* 0x000000040008a947 */ /* 0x000fea0003800000 */
[----:B------:R-:W-:-:S13]  /*1e70*/  ISETP.NE.AND P2, PT, R160, 0x3, PT ;  /* 0x00000003a000780c */ /* 0x000fda0003f45270 */
[----:B------:R-:W-:Y:S05]  /*1e80*/  @!P2 BRA `(.L_x_138) ;  /* 0x000000000020a947 */ /* 0x000fea0003800000 */
[----:B------:R-:W-:-:S13]  /*1e90*/  ISETP.NE.AND P2, PT, R160, 0x2, PT ;  /* 0x00000002a000780c */ /* 0x000fda0003f45270 */
[----:B------:R-:W-:Y:S01]  /*1ea0*/  @!P2 IMAD.MOV.U32 R122, RZ, RZ, 0x3 ;  /* 0x00000003ff7aa424 */ /* 0x000fe200078e00ff */
[----:B------:R-:W-:Y:S01]  /*1eb0*/  @P2 IADD3 R122, PT, PT, R160, 0x1, RZ ;  /* 0x00000001a07a2810 */ /* 0x000fe20007ffe0ff */
[----:B------:R-:W-:Y:S02]  /*1ec0*/  @!P2 IMAD.MOV.U32 R174, RZ, RZ, R176 ;  /* 0x000000ffffaea224 */ /* 0x000fe400078e00b0 */
[----:B------:R-:W-:Y:S02]  /*1ed0*/  @!P2 IMAD.MOV.U32 R13, RZ, RZ, R162 ;  /* 0x000000ffff0da224 */ /* 0x000fe400078e00a2 */
[----:B------:R-:W-:Y:S02]  /*1ee0*/  @P2 IMAD.MOV.U32 R174, RZ, RZ, R176 ;  /* 0x000000ffffae2224 */ /* 0x000fe400078e00b0 */
[----:B------:R-:W-:Y:S01]  /*1ef0*/  @P2 IMAD.MOV.U32 R13, RZ, RZ, R161 ;  /* 0x000000ffff0d2224 */ /* 0x000fe200078e00a1 */
[----:B------:R-:W-:Y:S06]  /*1f00*/  BRA `(.L_x_137) ;  /* 0x0000000000e07947 */ /* 0x000fec0003800000 */
.L_x_138:
[----:B------:R-:W-:Y:S01]  /*1f10*/  VIADD R165, R165, 0x1 ;  /* 0x00000001a5a57836 */ /* 0x000fe20000000000 */
[----:B------:R-:W-:Y:S03]  /*1f20*/  BSSY.RECONVERGENT B2, `(.L_x_139) ;  /* 0x000000c000027945 */ /* 0x000fe60003800200 */
[C---:B------:R-:W-:Y:S01]  /*1f30*/  IMAD.WIDE.U32 R160, R165.reuse, -0x2daee0ad, RZ ;  /* 0xd2511f53a5a07825 */ /* 0x040fe200078e00ff */
[----:B------:R-:W-:-:S13]  /*1f40*/  ISETP.NE.AND P2, PT, R165, RZ, PT ;  /* 0x000000ffa500720c */ /* 0x000fda0003f45270 */
[----:B------:R-:W-:Y:S05]  /*1f50*/  @P2 BRA `(.L_x_140) ;  /* 0x0000000000202947 */ /* 0x000fea0003800000 */
[----:B------:R-:W-:-:S04]  /*1f60*/  IADD3 R164, PT, PT, R164, 0x1, RZ ;  /* 0x00000001a4a47810 */ /* 0x000fc80007ffe0ff */
[----:B------:R-:W-:-:S13]  /*1f70*/  ISETP.NE.AND P2, PT, R164, RZ, PT ;  /* 0x000000ffa400720c */ /* 0x000fda0003f45270 */
[----:B------:R-:W-:Y:S01]  /*1f80*/  @!P2 VIADD R168, R168, 0x1 ;  /* 0x00000001a8a8a836 */ /* 0x000fe20000000000 */
[----:B------:R-:W-:Y:S01]  /*1f90*/  @!P2 MOV R164, RZ ;  /* 0x000000ff00a4a202 */ /* 0x000fe20000000f00 */
[----:B------:R-:W-:-:S03]  /*1fa0*/  @!P2 VIADD R12, R14, 0x1 ;  /* 0x000000010e0ca836 */ /* 0x000fc60000000000 */
[----:B------:R-:W-:-:S13]  /*1fb0*/  ISETP.NE.AND P3, PT, R168, RZ, !P2 ;  /* 0x000000ffa800720c */ /* 0x000fda0005765270 */
[----:B------:R-:W-:-:S04]  /*1fc0*/  @P3 IMAD.MOV R12, RZ, RZ, R14 ;  /* 0x000000ffff0c3224 */ /* 0x000fc800078e020e */
[----:B------:R-:W-:-:S07]  /*1fd0*/  @!P2 IMAD.MOV.U32 R14, RZ, RZ, R12 ;  /* 0x000000ffff0ea224 */ /* 0x000fce00078e000c */
.L_x_140:
[----:B------:R-:W-:Y:S05]  /*1fe0*/  BSYNC.RECONVERGENT B2 ;  /* 0x0000000000027941 */ /* 0x000fea0003800200 */
.L_x_139:
[----:B------:R-:W-:Y:S01]  /*1ff0*/  IMAD.WIDE.U32 R122, R168, -0x326172a9, RZ ;  /* 0xcd9e8d57a87a7825 */ /* 0x000fe200078e00ff */
[----:B------:R-:W-:-:S04]  /*2000*/  LOP3.LUT R12, R14, UR9, R161, 0x96, !PT ;  /* 0x000000090e0c7c12 */ /* 0x000fc8000f8e96a1 */
[----:B------:R-:W-:Y:S01]  /*2010*/  LOP3.LUT R120, R164, UR8, R123, 0x96, !PT ;  /* 0x00000008a4787c12 */ /* 0x000fe2000f8e967b */
[----:B------:R-:W-:-:S04]  /*2020*/  IMAD.WIDE.U32 R12, R12, -0x326172a9, RZ ;  /* 0xcd9e8d570c0c7825 */ /* 0x000fc800078e00ff */
        /* <DEDUP_REMOVED lines=33> */
[----:B------:R-:W-:-:S03]  /*2240*/  LOP3.LUT R161, R160, UR34, R13, 0x96, !PT ;  /* 0x00000022a0a17c12 */ /* 0x000fc6000f8e960d */
[----:B------:R-:W-:Y:S01]  /*2250*/  IMAD.MOV.U32 R174, RZ, RZ, R120 ;  /* 0x000000ffffae7224 */ /* 0x000fe200078e0078 */
[----:B------:R-:W-:Y:S01]  /*2260*/  LOP3.LUT R162, R122, UR35, R121, 0x96, !PT ;  /* 0x000000237aa27c12 */ /* 0x000fe2000f8e9679 */
[----:B------:R-:W-:Y:S02]  /*2270*/  HFMA2 R122, -RZ, RZ, 0, 0 ;  /* 0x00000000ff7a7431 */ /* 0x000fe400000001ff */
[----:B------:R-:W-:-:S07]  /*2280*/  IMAD.MOV.U32 R13, RZ, RZ, R176 ;  /* 0x000000ffff0d7224 */ /* 0x000fce00078e00b0 */
.L_x_137:
[----:B------:R-:W-:Y:S05]  /*2290*/  BSYNC.RECONVERGENT B1 ;  /* 0x0000000000017941 */ /* 0x000fea0003800200 */
.L_x_136:
[----:B------:R-:W0:Y:S01]  /*22a0*/  LDC R188, c[0x0][0x408] ;  /* 0x00010200ffbc7b82 */ /* 0x000e220000000800 */
[----:B------:R-:W-:Y:S01]  /*22b0*/  I2FP.F32.U32 R13, R13 ;  /* 0x0000000d000d7245 */ /* 0x000fe20000201000 */
[----:B------:R-:W-:Y:S01]  /*22c0*/  IMAD.MOV.U32 R184, RZ, RZ, 0x2f800000 ;  /* 0x2f800000ffb87424 */ /* 0x000fe200078e00ff */
[----:B------:R-:W-:Y:S01]  /*22d0*/  ISETP.NE.AND P3, PT, R122, 0x1, PT ;  /* 0x000000017a00780c */ /* 0x000fe20003f65270 */
[----:B-----5:R-:W-:Y:S01]  /*22e0*/  IMAD.U32 R121, R116, 0x10000, RZ ;  /* 0x0001000074797824 */ /* 0x020fe200078e00ff */
[----:B------:R-:W-:Y:S01]  /*22f0*/  LOP3.LUT R11, R11, 0xffffffef, RZ, 0xc0, !PT ;  /* 0xffffffef0b0b7812 */ /* 0x000fe200078ec0ff */
[----:B------:R-:W-:Y:S01]  /*2300*/  FFMA.FTZ R13, R13, R184, 1.1641532182693481445e-10 ;  /* 0x2f0000000d0d7423 */ /* 0x000fe200000100b8 */
[----:B------:R-:W-:Y:S01]  /*2310*/  @P0 IMAD.U32 R120, R108, 0x10000, RZ ;  /* 0x000100006c780824 */ /* 0x000fe200078e00ff */
[----:B------:R-:W1:Y:S01]  /*2320*/  LDC R186, c[0x0][0x404] ;  /* 0x00010100ffba7b82 */ /* 0x000e620000000800 */
[----:B------:R-:W-:Y:S01]  /*2330*/  BSSY.RECONVERGENT B1, `(.L_x_141) ;  /* 0x000004d000017945 */ /* 0x000fe20003800200 */
[----:B------:R-:W-:Y:S01]  /*2340*/  PRMT R116, R116, 0x7632, R116 ;  /* 0x0000763274747816 */ /* 0x000fe20000000074 */
[----:B0-----:R-:W-:Y:S01]  /*2350*/  FMUL.FTZ R121, R121, R188 ;  /* 0x000000bc79797220 */ /* 0x001fe20000410000 */
[----:B-1----:R-:W-:-:S04]  /*2360*/  FSETP.GTU.FTZ.AND P2, PT, R13, R186, PT ;  /* 0x000000ba0d00720b */ /* 0x002fc80003f5c000 */
[----:B------:R-:W-:Y:S01]  /*2370*/  FSEL R13, R121, RZ, !P2 ;  /* 0x000000ff790d7208 */ /* 0x000fe20005000000 */
[----:B------:R-:W-:Y:S01]  /*2380*/  IMAD.MOV.U32 R121, RZ, RZ, R12 ;  /* 0x000000ffff797224 */ /* 0x000fe200078e000c */
[----:B------:R-:W-:-:S03]  /*2390*/  PLOP3.LUT P2, PT, P2, PT, PT, 0x8, 0x80 ;  /* 0x000000000080781c */ /* 0x000fc6000174e170 */
[----:B------:R-:W-:Y:S01]  /*23a0*/  @P0 FADD.FTZ R13, R120, R13 ;  /* 0x0000000d780d0221 */ /* 0x000fe20000010000 */
[----:B------:R-:W-:-:S04]  /*23b0*/  HFMA2 R120, -RZ, RZ, 0, 1.1920928955078125e-07 ;  /* 0x00000002ff787431 */ /* 0x000fc800000001ff */
[----:B------:R-:W-:-:S05]  /*23c0*/  F2FP.BF16.F32.PACK_AB R176, RZ, R13 ;  /* 0x0000000dffb0723e */ /* 0x000fca00000010ff */
[----:B------:R-:W-:Y:S01]  /*23d0*/  @P2 LOP3.LUT R11, R11, 0x10, RZ, 0xfc, !PT ;  /* 0x000000100b0b2812 */ /* 0x000fe200078efcff */
[----:B------:R-:W-:Y:S06]  /*23e0*/  @!P3 BRA `(.L_x_142) ;  /* 0x000000040004b947 */ /* 0x000fec0003800000 */
[----:B------:R-:W-:-:S13]  /*23f0*/  ISETP.NE.AND P2, PT, R122, 0x3, PT ;  /* 0x000000037a00780c */ /* 0x000fda0003f45270 */
[----:B------:R-:W-:Y:S05]  /*2400*/  @!P2 BRA `(.L_x_143) ;  /* 0x000000000018a947 */ /* 0x000fea0003800000 */
[----:B------:R-:W-:-:S13]  /*2410*/  ISETP.NE.AND P2, PT, R122, 0x2, PT ;  /* 0x000000027a00780c */ /* 0x000fda0003f45270 */
[----:B------:R-:W-:Y:S01]  /*2420*/  @!P2 IMAD.MOV.U32 R120, RZ, RZ, 0x3 ;  /* 0x00000003ff78a424 */ /* 0x000fe200078e00ff */
[----:B------:R-:W-:Y:S01]  /*2430*/  @P2 IADD3 R120, PT, PT, R122, 0x1, RZ ;  /* 0x000000017a782810 */ /* 0x000fe20007ffe0ff */
[----:B------:R-:W-:Y:S02]  /*2440*/  @!P2 IMAD.MOV.U32 R121, RZ, RZ, R162 ;  /* 0x000000ffff79a224 */ /* 0x000fe400078e00a2 */
[----:B------:R-:W-:Y:S01]  /*2450*/  @P2 IMAD.MOV.U32 R121, RZ, RZ, R161 ;  /* 0x000000ffff792224 */ /* 0x000fe200078e00a1 */
[----:B------:R-:W-:Y:S06]  /*2460*/  BRA `(.L_x_142) ;  /* 0x0000000000e47947 */ /* 0x000fec0003800000 */
.L_x_143:
[----:B------:R-:W-:Y:S01]  /*2470*/  VIADD R165, R165, 0x1 ;  /* 0x00000001a5a57836 */ /* 0x000fe20000000000 */
[----:B------:R-:W-:Y:S03]  /*2480*/  BSSY.RECONVERGENT B2, `(.L_x_144) ;  /* 0x000000c000027945 */ /* 0x000fe60003800200 */
[C---:B------:R-:W-:Y:S01]  /*2490*/  IMAD.WIDE.U32 R200, R165.reuse, -0x2daee0ad, RZ ;  /* 0xd2511f53a5c87825 */ /* 0x040fe200078e00ff */
[----:B------:R-:W-:-:S13]  /*24a0*/  ISETP.NE.AND P2, PT, R165, RZ, PT ;  /* 0x000000ffa500720c */ /* 0x000fda0003f45270 */
[----:B------:R-:W-:Y:S05]  /*24b0*/  @P2 BRA `(.L_x_145) ;  /* 0x0000000000202947 */ /* 0x000fea0003800000 */
[----:B------:R-:W-:-:S05]  /*24c0*/  VIADD R164, R164, 0x1 ;  /* 0x00000001a4a47836 */ /* 0x000fca0000000000 */
[----:B------:R-:W-:-:S13]  /*24d0*/  ISETP.NE.AND P2, PT, R164, RZ, PT ;  /* 0x000000ffa400720c */ /* 0x000fda0003f45270 */
[----:B------:R-:W-:Y:S01]  /*24e0*/  @!P2 IADD3 R168, PT, PT, R168, 0x1, RZ ;  /* 0x00000001a8a8a810 */ /* 0x000fe20007ffe0ff */
[----:B------:R-:W-:Y:S02]  /*24f0*/  @!P2 VIADD R12, R14, 0x1 ;  /* 0x000000010e0ca836 */ /* 0x000fe40000000000 */
[----:B------:R-:W-:Y:S01]  /*2500*/  @!P2 IMAD.MOV.U32 R164, RZ, RZ, RZ ;  /* 0x000000ffffa4a224 */ /* 0x000fe200078e00ff */
[----:B------:R-:W-:-:S13]  /*2510*/  ISETP.NE.AND P3, PT, R168, RZ, !P2 ;  /* 0x000000ffa800720c */ /* 0x000fda0005765270 */
[----:B------:R-:W-:-:S05]  /*2520*/  @P3 IMAD.MOV R12, RZ, RZ, R14 ;  /* 0x000000ffff0c3224 */ /* 0x000fca00078e020e */
[----:B------:R-:W-:-:S07]  /*2530*/  @!P2 MOV R14, R12 ;  /* 0x0000000c000ea202 */ /* 0x000fce0000000f00 */
.L_x_145:
[----:B------:R-:W-:Y:S05]  /*2540*/  BSYNC.RECONVERGENT B2 ;  /* 0x0000000000027941 */ /* 0x000fea0003800200 */
.L_x_144:
        /* <DEDUP_REMOVED lines=40> */
[----:B------:R-:W-:Y:S02]  /*27d0*/  IMAD.MOV.U32 R121, RZ, RZ, R174 ;  /* 0x000000ffff797224 */ /* 0x000fe400078e00ae */
[----:B------:R-:W-:Y:S02]  /*27e0*/  IMAD.MOV.U32 R174, RZ, RZ, R120 ;  /* 0x000000ffffae7224 */ /* 0x000fe400078e0078 */
[----:B------:R-:W-:-:S07]  /*27f0*/  HFMA2 R120, -RZ, RZ, 0, 0 ;  /* 0x00000000ff787431 */ /* 0x000fce00000001ff */
.L_x_142:
[----:B------:R-:W-:Y:S05]  /*2800*/  BSYNC.RECONVERGENT B1 ;  /* 0x0000000000017941 */ /* 0x000fea0003800200 */
.L_x_141:
[----:B------:R-:W-:Y:S01]  /*2810*/  I2FP.F32.U32 R121, R121 ;  /* 0x0000007900797245 */ /* 0x000fe20000201000 */
[----:B------:R-:W-:Y:S01]  /*2820*/  IMAD.U32 R123, R116, 0x10000, RZ ;  /* 0x00010000747b7824 */ /* 0x000fe200078e00ff */
[----:B------:R-:W-:Y:S01]  /*2830*/  ISETP.NE.AND P3, PT, R120, 0x1, PT ;  /* 0x000000017800780c */ /* 0x000fe20003f65270 */
[----:B------:R-:W-:Y:S01]  /*2840*/  @P0 IMAD.U32 R178, R178, 0x10000, RZ ;  /* 0x00010000b2b20824 */ /* 0x000fe200078e00ff */
[----:B------:R-:W-:Y:S01]  /*2850*/  LOP3.LUT R11, R11, 0xfffffff7, RZ, 0xc0, !PT ;  /* 0xfffffff70b0b7812 */ /* 0x000fe200078ec0ff */
[----:B------:R-:W-:Y:S01]  /*2860*/  FFMA.FTZ R121, R121, R184, 1.1641532182693481445e-10 ;  /* 0x2f00000079797423 */ /* 0x000fe200000100b8 */
[----:B------:R-:W-:Y:S01]  /*2870*/  FMUL.FTZ R123, R123, R188 ;  /* 0x000000bc7b7b7220 */ /* 0x000fe20000410000 */
[----:B------:R-:W-:Y:S01]  /*2880*/  BSSY.RECONVERGENT B1, `(.L_x_146) ;  /* 0x000004b000017945 */ /* 0x000fe20003800200 */
[----:B------:R-:W-:Y:S01]  /*2890*/  IMAD.MOV.U32 R122, RZ, RZ, 0x2 ;  /* 0x00000002ff7a7424 */ /* 0x000fe200078e00ff */
[----:B------:R-:W-:Y:S02]  /*28a0*/  MOV R116, R12 ;  /* 0x0000000c00747202 */ /* 0x000fe40000000f00 */
[----:B------:R-:W-:-:S04]  /*28b0*/  FSETP.GTU.FTZ.AND P2, PT, R121, R186, PT ;  /* 0x000000ba7900720b */ /* 0x000fc80003f5c000 */
[----:B------:R-:W-:Y:S02]  /*28c0*/  FSEL R187, R123, RZ, !P2 ;  /* 0x000000ff7bbb7208 */ /* 0x000fe40005000000 */
[----:B------:R-:W-:-:S03]  /*28d0*/  PLOP3.LUT P2, PT, P2, PT, PT, 0x8, 0x80 ;  /* 0x000000000080781c */ /* 0x000fc6000174e170 */
[----:B------:R-:W-:-:S05]  /*28e0*/  @P0 FADD.FTZ R187, R178, R187 ;  /* 0x000000bbb2bb0221 */ /* 0x000fca0000010000 */
[----:B------:R-:W-:-:S05]  /*28f0*/  F2FP.BF16.F32.PACK_AB R178, RZ, R187 ;  /* 0x000000bbffb2723e */ /* 0x000fca00000010ff */
[----:B------:R-:W-:Y:S01]  /*2900*/  @P2 LOP3.LUT R11, R11, 0x8, RZ, 0xfc, !PT ;  /* 0x000000080b0b2812 */ /* 0x000fe200078efcff */
[----:B------:R-:W-:Y:S06]  /*2910*/  @!P3 BRA `(.L_x_147) ;  /* 0x000000040004b947 */ /* 0x000fec0003800000 */
[----:B------:R-:W-:-:S13]  /*2920*/  ISETP.NE.AND P2, PT, R120, 0x3, PT ;  /* 0x000000037800780c */ /* 0x000fda0003f45270 */
[----:B------:R-:W-:Y:S05]  /*2930*/  @!P2 BRA `(.L_x_148) ;  /* 0x000000000018a947 */ /* 0x000fea0003800000 */
[----:B------:R-:W-:-:S13]  /*2940*/  ISETP.NE.AND P2, PT, R120, 0x2, PT ;  /* 0x000000027800780c */ /* 0x000fda0003f45270 */
[----:B------:R-:W-:Y:S02]  /*2950*/  @!P2 IMAD.MOV.U32 R122, RZ, RZ, 0x3 ;  /* 0x00000003ff7aa424 */ /* 0x000fe400078e00ff */
[----:B------:R-:W-:Y:S01]  /*2960*/  @!P2 IMAD.MOV.U32 R116, RZ, RZ, R162 ;  /* 0x000000ffff74a224 */ /* 0x000fe200078e00a2 */
[----:B------:R-:W-:Y:S01]  /*2970*/  @P2 MOV R116, R161 ;  /* 0x000000a100742202 */ /* 0x000fe20000000f00 */
[----:B------:R-:W-:Y:S01]  /*2980*/  @P2 VIADD R122, R120, 0x1 ;  /* 0x00000001787a2836 */ /* 0x000fe20000000000 */
[----:B------:R-:W-:Y:S06]  /*2990*/  BRA `(.L_x_147) ;  /* 0x0000000000e47947 */ /* 0x000fec0003800000 */
.L_x_148:
[----:B------:R-:W-:Y:S01]  /*29a0*/  VIADD R165, R165, 0x1 ;  /* 0x00000001a5a57836 */ /* 0x000fe20000000000 */
[----:B------:R-:W-:Y:S03]  /*29b0*/  BSSY.RECONVERGENT B2, `(.L_x_149) ;  /* 0x000000c000027945 */ /* 0x000fe60003800200 */
[C---:B------:R-:W-:Y:S01]  /*29c0*/  IMAD.WIDE.U32 R200, R165.reuse, -0x2daee0ad, RZ ;  /* 0xd2511f53a5c87825 */ /* 0x040fe200078e00ff */
[----:B------:R-:W-:-:S13]  /*29d0*/  ISETP.NE.AND P2, PT, R165, RZ, PT ;  /* 0x000000ffa500720c */ /* 0x000fda0003f45270 */
[----:B------:R-:W-:Y:S05]  /*29e0*/  @P2 BRA `(.L_x_150) ;  /* 0x0000000000202947 */ /* 0x000fea0003800000 */
[----:B------:R-:W-:-:S05]  /*29f0*/  VIADD R164, R164, 0x1 ;  /* 0x00000001a4a47836 */ /* 0x000fca0000000000 */
[----:B------:R-:W-:-:S13]  /*2a00*/  ISETP.NE.AND P2, PT, R164, RZ, PT ;  /* 0x000000ffa400720c */ /* 0x000fda0003f45270 */
[----:B------:R-:W-:Y:S01]  /*2a10*/  @!P2 VIADD R168, R168, 0x1 ;  /* 0x00000001a8a8a836 */ /* 0x000fe20000000000 */
[----:B------:R-:W-:Y:S01]  /*2a20*/  @!P2 IADD3 R12, PT, PT, R14, 0x1, RZ ;  /* 0x000000010e0ca810 */ /* 0x000fe20007ffe0ff */
[----:B------:R-:W-:-:S03]  /*2a30*/  @!P2 IMAD.MOV.U32 R164, RZ, RZ, RZ ;  /* 0x000000ffffa4a224 */ /* 0x000fc600078e00ff */
[----:B------:R-:W-:-:S13]  /*2a40*/  ISETP.NE.AND P3, PT, R168, RZ, !P2 ;  /* 0x000000ffa800720c */ /* 0x000fda0005765270 */
[----:B------:R-:W-:-:S04]  /*2a50*/  @P3 IMAD.MOV R12, RZ, RZ, R14 ;  /* 0x000000ffff0c3224 */ /* 0x000fc800078e020e */
[----:B------:R-:W-:-:S07]  /*2a60*/  @!P2 IMAD.MOV.U32 R14, RZ, RZ, R12 ;  /* 0x000000ffff0ea224 */ /* 0x000fce00078e000c */
.L_x_150:
[----:B------:R-:W-:Y:S05]  /*2a70*/  BSYNC.RECONVERGENT B2 ;  /* 0x0000000000027941 */ /* 0x000fea0003800200 */
.L_x_149:
[----:B------:R-:W-:Y:S01]  /*2a80*/  IMAD.WIDE.U32 R122, R168, -0x326172a9, RZ ;  /* 0xcd9e8d57a87a7825 */ /* 0x000fe200078e00ff */
[----:B------:R-:W-:-:S03]  /*2a90*/  LOP3.LUT R120, R14, UR9, R201, 0x96, !PT ;  /* 0x000000090e787c12 */ /* 0x000fc6000f8e96c9 */
[----:B------:R-:W-:Y:S01]  /*2aa0*/  IMAD.MOV.U32 R116, RZ, RZ, R174 ;  /* 0x000000ffff747224 */ /* 0x000fe200078e00ae */
        /* <DEDUP_REMOVED lines=35> */
[----:B------:R-:W-:Y:S02]  /*2ce0*/  LOP3.LUT R161, R200, UR34, R161, 0x96, !PT ;  /* 0x00000022c8a17c12 */ /* 0x000fe4000f8e96a1 */
[----:B------:R-:W-:Y:S01]  /*2cf0*/  MOV R12, R160 ;  /* 0x000000a0000c7202 */ /* 0x000fe20000000f00 */
[----:B------:R-:W-:Y:S01]  /*2d00*/  IMAD.MOV.U32 R174, RZ, RZ, R120 ;  /* 0x000000ffffae7224 */ /* 0x000fe200078e0078 */
[----:B------:R-:W-:Y:S01]  /*2d10*/  LOP3.LUT R162, R122, UR35, R121, 0x96, !PT ;  /* 0x000000237aa27c12 */ /* 0x000fe2000f8e9679 */
[----:B------:R-:W-:-:S07]  /*2d20*/  IMAD.MOV.U32 R122, RZ, RZ, RZ ;  /* 0x000000ffff7a7224 */ /* 0x000fce00078e00ff */
.L_x_147:
[----:B------:R-:W-:Y:S05]  /*2d30*/  BSYNC.RECONVERGENT B1 ;  /* 0x0000000000017941 */ /* 0x000fea0003800200 */
.L_x_146:
[----:B------:R-:W-:Y:S01]  /*2d40*/  I2FP.F32.U32 R121, R116 ;  /* 0x0000007400797245 */ /* 0x000fe20000201000 */
[----:B------:R-:W-:Y:S01]  /*2d50*/  @P0 IMAD.U32 R116, R109, 0x10000, RZ ;  /* 0x000100006d740824 */ /* 0x000fe200078e00ff */
[----:B------:R-:W-:Y:S01]  /*2d60*/  SHF.L.U32 R123, R117, 0x10, RZ ;  /* 0x00000010757b7819 */ /* 0x000fe200000006ff */
[----:B------:R-:W-:Y:S01]  /*2d70*/  BSSY.RECONVERGENT B1, `(.L_x_151) ;  /* 0x0000050000017945 */ /* 0x000fe20003800200 */
[----:B------:R-:W-:Y:S01]  /*2d80*/  ISETP.NE.AND P3, PT, R122, 0x1, PT ;  /* 0x000000017a00780c */ /* 0x000fe20003f65270 */
[----:B------:R-:W-:Y:S01]  /*2d90*/  FFMA.FTZ R121, R121, R184, 1.1641532182693481445e-10 ;  /* 0x2f00000079797423 */ /* 0x000fe200000100b8 */
[----:B------:R-:W-:Y:S01]  /*2da0*/  LOP3.LUT R11, R11, 0xfffffffb, RZ, 0xc0, !PT ;  /* 0xfffffffb0b0b7812 */ /* 0x000fe200078ec0ff */
[----:B------:R-:W-:Y:S01]  /*2db0*/  FMUL.FTZ R123, R123, R188 ;  /* 0x000000bc7b7b7220 */ /* 0x000fe20000410000 */
[----:B------:R-:W-:Y:S01]  /*2dc0*/  PRMT R182, R117, 0x7632, R182 ;  /* 0x0000763275b67816 */ /* 0x000fe200000000b6 */
[----:B------:R-:W-:Y:S01]  /*2dd0*/  IMAD.MOV.U32 R117, RZ, RZ, R12 ;  /* 0x000000ffff757224 */ /* 0x000fe200078e000c */
[----:B------:R-:W-:-:S04]  /*2de0*/  FSETP.GTU.FTZ.AND P2, PT, R121, R186, PT ;  /* 0x000000ba7900720b */ /* 0x000fc80003f5c000 */
[----:B------:R-:W-:Y:S02]  /*2df0*/  FSEL R185, R123, RZ, !P2 ;  /* 0x000000ff7bb97208 */ /* 0x000fe40005000000 */
[----:B------:R-:W-:-:S03]  /*2e00*/  PLOP3.LUT P2, PT, P2, PT, PT, 0x8, 0x80 ;  /* 0x000000000080781c */ /* 0x000fc6000174e170 */
[----:B------:R-:W-:Y:S01]  /*2e10*/  @P0 FADD.FTZ R185, R116, R185 ;  /* 0x000000b974b90221 */ /* 0x000fe20000010000 */
[----:B------:R-:W-:-:S04]  /*2e20*/  IMAD.MOV.U32 R116, RZ, RZ, 0x2 ;  /* 0x00000002ff747424 */ /* 0x000fc800078e00ff */
[----:B------:R-:W-:-:S05]  /*2e30*/  F2FP.BF16.F32.PACK_AB R180, RZ, R185 ;  /* 0x000000b9ffb4723e */ /* 0x000fca00000010ff */
[----:B------:R-:W-:Y:S01]  /*2e40*/  @P2 LOP3.LUT R11, R11, 0x4, RZ, 0xfc, !PT ;  /* 0x000000040b0b2812 */ /* 0x000fe200078efcff */
[----:B------:R-:W-:Y:S06]  /*2e50*/  @!P3 BRA `(.L_x_152) ;  /* 0x000000040004b947 */ /* 0x000fec0003800000 */
[----:B------:R-:W-:-:S13]  /*2e60*/  ISETP.NE.AND P2, PT, R122, 0x3, PT ;  /* 0x000000037a00780c */ /* 0x000fda0003f45270 */
[----:B------:R-:W-:Y:S05]  /*2e70*/  @!P2 BRA `(.L_x_153) ;  /* 0x000000000018a947 */ /* 0x000fea0003800000 */
[----:B------:R-:W-:-:S13]  /*2e80*/  ISETP.NE.AND P2, PT, R122, 0x2, PT ;  /* 0x000000027a00780c */ /* 0x000fda0003f45270 */
[----:B------:R-:W-:Y:S01]  /*2e90*/  @!P2 MOV R116, 0x3 ;  /* 0x000000030074a802 */ /* 0x000fe20000000f00 */
[----:B------:R-:W-:Y:S02]  /*2ea0*/  @!P2 IMAD.MOV.U32 R117, RZ, RZ, R162 ;  /* 0x000000ffff75a224 */ /* 0x000fe400078e00a2 */
[----:B------:R-:W-:Y:S02]  /*2eb0*/  @P2 VIADD R116, R122, 0x1 ;  /* 0x000000017a742836 */ /* 0x000fe40000000000 */
[----:B------:R-:W-:Y:S01]  /*2ec0*/  @P2 IMAD.MOV.U32 R117, RZ, RZ, R161 ;  /* 0x000000ffff752224 */ /* 0x000fe200078e00a1 */
[----:B------:R-:W-:Y:S06]  /*2ed0*/  BRA `(.L_x_152) ;  /* 0x0000000000e47947 */ /* 0x000fec0003800000 */
.L_x_153:
[----:B------:R-:W-:Y:S01]  /*2ee0*/  IADD3 R165, PT, PT, R165, 0x1, RZ ;  /* 0x00000001a5a57810 */ /* 0x000fe20007ffe0ff */
[----:B------:R-:W-:Y:S03]  /*2ef0*/  BSSY.RECONVERGENT B2, `(.L_x_154) ;  /* 0x000000c000027945 */ /* 0x000fe60003800200 */
[C---:B------:R-:W-:Y:S01]  /*2f00*/  ISETP.NE.AND P2, PT, R165.reuse, RZ, PT ;  /* 0x000000ffa500720c */ /* 0x040fe20003f45270 */
[----:B------:R-:W-:-:S12]  /*2f10*/  IMAD.WIDE.U32 R160, R165, -0x2daee0ad, RZ ;  /* 0xd2511f53a5a07825 */ /* 0x000fd800078e00ff */
[----:B------:R-:W-:Y:S05]  /*2f20*/  @P2 BRA `(.L_x_155) ;  /* 0x0000000000202947 */ /* 0x000fea0003800000 */
[----:B------:R-:W-:-:S05]  /*2f30*/  VIADD R164, R164, 0x1 ;  /* 0x00000001a4a47836 */ /* 0x000fca0000000000 */
[----:B------:R-:W-:-:S13]  /*2f40*/  ISETP.NE.AND P2, PT, R164, RZ, PT ;  /* 0x000000ffa400720c */ /* 0x000fda0003f45270 */
[----:B------:R-:W-:Y:S02]  /*2f50*/  @!P2 VIADD R168, R168, 0x1 ;  /* 0x00000001a8a8a836 */ /* 0x000fe40000000000 */
[----:B------:R-:W-:Y:S02]  /*2f60*/  @!P2 VIADD R12, R14, 0x1 ;  /* 0x000000010e0ca836 */ /* 0x000fe40000000000 */
[----:B------:R-:W-:Y:S01]  /*2f70*/  @!P2 IMAD.MOV.U32 R164, RZ, RZ, RZ ;  /* 0x000000ffffa4a224 */ /* 0x000fe200078e00ff */
[----:B------:R-:W-:-:S13]  /*2f80*/  ISETP.NE.AND P3, PT, R168, RZ, !P2 ;  /* 0x000000ffa800720c */ /* 0x000fda0005765270 */
[----:B------:R-:W-:-:S05]  /*2f90*/  @P3 IADD3 R12, PT, PT, R14, RZ, RZ ;  /* 0x000000ff0e0c3210 */ /* 0x000fca0007ffe0ff */
[----:B------:R-:W-:-:S07]  /*2fa0*/  @!P2 IMAD.MOV.U32 R14, RZ, RZ, R12 ;  /* 0x000000ffff0ea224 */ /* 0x000fce00078e000c */
.L_x_155:
[----:B------:R-:W-:Y:S05]  /*2fb0*/  BSYNC.RECONVERGENT B2 ;  /* 0x0000000000027941 */ /* 0x000fea0003800200 */
.L_x_154:
        /* <DEDUP_REMOVED lines=39> */
[----:B------:R-:W-:Y:S02]  /*3230*/  LOP3.LUT R162, R120, UR35, R117, 0x96, !PT ;  /* 0x0000002378a27c12 */ /* 0x000fe4000f8e9675 */
[----:B------:R-:W-:Y:S01]  /*3240*/  MOV R117, R174 ;  /* 0x000000ae00757202 */ /* 0x000fe20000000f00 */
[----:B------:R-:W-:Y:S02]  /*3250*/  IMAD.MOV.U32 R174, RZ, RZ, R116 ;  /* 0x000000ffffae7224 */ /* 0x000fe400078e0074 */
[----:B------:R-:W-:-:S07]  /*3260*/  IMAD.MOV.U32 R116, RZ, RZ, RZ ;  /* 0x000000ffff747224 */ /* 0x000fce00078e00ff */
.L_x_152:
[----:B------:R-:W-:Y:S05]  /*3270*/  BSYNC.RECONVERGENT B1 ;  /* 0x0000000000017941 */ /* 0x000fea0003800200 */
.L_x_151:
[----:B------:R-:W-:Y:S01]  /*3280*/  I2FP.F32.U32 R117, R117 ;  /* 0x0000007500757245 */ /* 0x000fe20000201000 */
[----:B------:R-:W-:Y:S01]  /*3290*/  IMAD.U32 R121, R182, 0x10000, RZ ;  /* 0x00010000b6797824 */ /* 0x000fe200078e00ff */
[----:B------:R-:W-:Y:S01]  /*32a0*/  ISETP.NE.AND P2, PT, R116, 0x1, PT ;  /* 0x000000017400780c */ /* 0x000fe20003f45270 */
[----:B------:R-:W-:Y:S01]  /*32b0*/  BSSY.RECONVERGENT B1, `(.L_x_156) ;  /* 0x000004f000017945 */ /* 0x000fe20003800200 */
[----:B------:R-:W-:Y:S01]  /*32c0*/  @P0 SHF.L.U32 R190, R190, 0x10, RZ ;  /* 0x00000010bebe0819 */ /* 0x000fe200000006ff */
[----:B------:R-:W-:Y:S01]  /*32d0*/  FFMA.FTZ R117, R117, R184, 1.1641532182693481445e-10 ;  /* 0x2f00000075757423 */ /* 0x000fe200000100b8 */
[----:B------:R-:W-:Y:S01]  /*32e0*/  FMUL.FTZ R121, R121, R188 ;  /* 0x000000bc79797220 */ /* 0x000fe20000410000 */
[----:B------:R-:W-:Y:S01]  /*32f0*/  LOP3.LUT R11, R11, 0xfffffffd, RZ, 0xc0, !PT ;  /* 0xfffffffd0b0b7812 */ /* 0x000fe200078ec0ff */
[----:B------:R-:W-:Y:S02]  /*3300*/  IMAD.MOV.U32 R120, RZ, RZ, 0x2 ;  /* 0x00000002ff787424 */ /* 0x000fe400078e00ff */
[----:B------:R-:W-:Y:S01]  /*3310*/  FSETP.GTU.FTZ.AND P3, PT, R117, R186, PT ;  /* 0x000000ba7500720b */ /* 0x000fe20003f7c000 */
[----:B------:R-:W-:-:S03]  /*3320*/  IMAD.MOV.U32 R117, RZ, RZ, R12 ;  /* 0x000000ffff757224 */ /* 0x000fc600078e000c */
        /* <DEDUP_REMOVED lines=9> */
[----:B------:R-:W-:Y:S01]  /*33c0*/  @!P2 IMAD.MOV.U32 R120, RZ, RZ, 0x3 ;  /* 0x00000003ff78a424 */ /* 0x000fe200078e00ff */
[----:B------:R-:W-:Y:S01]  /*33d0*/  @!P2 MOV R117, R162 ;  /* 0x000000a20075a202 */ /* 0x000fe20000000f00 */
[----:B------:R-:W-:Y:S02]  /*33e0*/  @P2 VIADD R120, R116, 0x1 ;  /* 0x0000000174782836 */ /* 0x000fe40000000000 */
[----:B------:R-:W-:Y:S01]  /*33f0*/  @P2 IMAD.MOV.U32 R117, RZ, RZ, R161 ;  /* 0x000000ffff752224 */ /* 0x000fe200078e00a1 */
[----:B------:R-:W-:Y:S06]  /*3400*/  BRA `(.L_x_157) ;  /* 0x0000000000e47947 */ /* 0x000fec0003800000 */
.L_x_158:
[----:B------:R-:W-:Y:S01]  /*3410*/  VIADD R165, R165, 0x1 ;  /* 0x00000001a5a57836 */ /* 0x000fe20000000000 */
[----:B------:R-:W-:Y:S03]  /*3420*/  BSSY.RECONVERGENT B2, `(.L_x_159) ;  /* 0x000000c000027945 */ /* 0x000fe60003800200 */
[C---:B------:R-:W-:Y:S01]  /*3430*/  IMAD.WIDE.U32 R160, R165.reuse, -0x2daee0ad, RZ ;  /* 0xd2511f53a5a07825 */ /* 0x040fe200078e00ff */
[----:B------:R-:W-:-:S13]  /*3440*/  ISETP.NE.AND P2, PT, R165, RZ, PT ;  /* 0x000000ffa500720c */ /* 0x000fda0003f45270 */
[----:B------:R-:W-:Y:S05]  /*3450*/  @P2 BRA `(.L_x_160) ;  /* 0x0000000000202947 */ /* 0x000fea0003800000 */
[----:B------:R-:W-:-:S04]  /*3460*/  IADD3 R164, PT, PT, R164, 0x1, RZ ;  /* 0x00000001a4a47810 */ /* 0x000fc80007ffe0ff */
[----:B------:R-:W-:-:S13]  /*3470*/  ISETP.NE.AND P2, PT, R164, RZ, PT ;  /* 0x000000ffa400720c */ /* 0x000fda0003f45270 */
[----:B------:R-:W-:Y:S02]  /*3480*/  @!P2 VIADD R168, R168, 0x1 ;  /* 0x00000001a8a8a836 */ /* 0x000fe40000000000 */
[----:B------:R-:W-:Y:S02]  /*3490*/  @!P2 VIADD R12, R14, 0x1 ;  /* 0x000000010e0ca836 */ /* 0x000fe40000000000 */
[----:B------:R-:W-:Y:S01]  /*34a0*/  @!P2 IMAD.MOV.U32 R164, RZ, RZ, RZ ;  /* 0x000000ffffa4a224 */ /* 0x000fe200078e00ff */
[----:B------:R-:W-:-:S13]  /*34b0*/  ISETP.NE.AND P3, PT, R168, RZ, !P2 ;  /* 0x000000ffa800720c */ /* 0x000fda0005765270 */
[----:B------:R-:W-:-:S05]  /*34c0*/  @P3 IMAD.MOV R12, RZ, RZ, R14 ;  /* 0x000000ffff0c3224 */ /* 0x000fca00078e020e */
[----:B------:R-:W-:-:S07]  /*34d0*/  @!P2 MOV R14, R12 ;  /* 0x0000000c000ea202 */ /* 0x000fce0000000f00 */
.L_x_160:
[----:B------:R-:W-:Y:S05]  /*34e0*/  BSYNC.RECONVERGENT B2 ;  /* 0x0000000000027941 */ /* 0x000fea0003800200 */
.L_x_159:
        /* <DEDUP_REMOVED lines=40> */
[----:B------:R-:W-:Y:S01]  /*3770*/  IMAD.MOV.U32 R117, RZ, RZ, R174 ;  /* 0x000000ffff757224 */ /* 0x000fe200078e00ae */
[----:B------:R-:W-:Y:S01]  /*3780*/  MOV R174, R116 ;  /* 0x0000007400ae7202 */ /* 0x000fe20000000f00 */
[----:B------:R-:W-:-:S07]  /*3790*/  IMAD.MOV.U32 R120, RZ, RZ, RZ ;  /* 0x000000ffff787224 */ /* 0x000fce00078e00ff */
.L_x_157:
[----:B------:R-:W-:Y:S05]  /*37a0*/  BSYNC.RECONVERGENT B1 ;  /* 0x0000000000017941 */ /* 0x000fea0003800200 */
.L_x_156:
[----:B------:R-:W-:Y:S01]  /*37b0*/  I2FP.F32.U32 R117, R117 ;  /* 0x0000007500757245 */ /* 0x000fe20000201000 */
[----:B------:R-:W-:Y:S01]  /*37c0*/  IMAD.U32 R121, R118, 0x10000, RZ ;  /* 0x0001000076797824 */ /* 0x000fe200078e00ff */
[----:B------:R-:W-:Y:S01]  /*37d0*/  ISETP.NE.AND P3, PT, R120, 0x1, PT ;  /* 0x000000017800780c */ /* 0x000fe20003f65270 */
[----:B------:R-:W-:Y:S01]  /*37e0*/  @P0 IMAD.U32 R116, R110, 0x10000, RZ ;  /* 0x000100006e740824 */ /* 0x000fe200078e00ff */
[----:B------:R-:W-:Y:S01]  /*37f0*/  BSSY.RECONVERGENT B1, `(.L_x_161) ;  /* 0x000004d000017945 */ /* 0x000fe20003800200 */
[----:B------:R-:W-:Y:S01]  /*3800*/  FFMA.FTZ R117, R117, R184, 1.1641532182693481445e-10 ;  /* 0x2f00000075757423 */ /* 0x000fe200000100b8 */
[----:B------:R-:W-:Y:S01]  /*3810*/  FMUL.FTZ R121, R121, R188 ;  /* 0x000000bc79797220 */ /* 0x000fe20000410000 */
[----:B------:R-:W-:-:S03]  /*3820*/  PRMT R118, R118, 0x7632, R118 ;  /* 0x0000763276767816 */ /* 0x000fc60000000076 */
[----:B------:R-:W-:Y:S01]  /*3830*/  FSETP.GTU.FTZ.AND P2, PT, R117, R186, PT ;  /* 0x000000ba7500720b */ /* 0x000fe20003f5c000 */
[----:B------:R-:W-:-:S03]  /*3840*/  IMAD.MOV.U32 R117, RZ, RZ, R12 ;  /* 0x000000ffff757224 */ /* 0x000fc600078e000c */
[----:B------:R-:W-:Y:S02]  /*3850*/  FSEL R201, R121, RZ, !P2 ;  /* 0x000000ff79c97208 */ /* 0x000fe40005000000 */
[----:B------:R-:W-:-:S03]  /*3860*/  PLOP3.LUT P2, PT, P2, PT, PT, 0x8, 0x80 ;  /* 0x000000000080781c */ /* 0x000fc6000174e170 */
[----:B------:R-:W-:Y:S01]  /*3870*/  @P0 FADD.FTZ R201, R116, R201 ;  /* 0x000000c974c90221 */ /* 0x000fe20000010000 */
[----:B------:R-:W-:-:S04]  /*3880*/  HFMA2 R116, -RZ, RZ, 0, 1.1920928955078125e-07 ;  /* 0x00000002ff747431 */ /* 0x000fc800000001ff */
[----:B------:R-:W-:Y:S01]  /*3890*/  F2FP.BF16.F32.PACK_AB R190, RZ, R201 ;  /* 0x000000c9ffbe723e */ /* 0x000fe200000010ff */
        /* <DEDUP_REMOVED lines=9> */
.L_x_163:
        /* <DEDUP_REMOVED lines=13> */
.L_x_165:
[----:B------:R-:W-:Y:S05]  /*3a00*/  BSYNC.RECONVERGENT B2 ;  /* 0x0000000000027941 */ /* 0x000fea0003800200 */
.L_x_164:
        /* <DEDUP_REMOVED lines=43> */
.L_x_162:
[----:B------:R-:W-:Y:S05]  /*3cc0*/  BSYNC.RECONVERGENT B1 ;  /* 0x0000000000017941 */ /* 0x000fea0003800200 */
.L_x_161:
[----:B------:R-:W-:Y:S01]  /*3cd0*/  I2FP.F32.U32 R117, R117 ;  /* 0x0000007500757245 */ /* 0x000fe20000201000 */
[----:B------:R-:W-:Y:S01]  /*3ce0*/  IMAD.U32 R121, R118, 0x10000, RZ ;  /* 0x0001000076797824 */ /* 0x000fe200078e00ff */
[----:B------:R-:W-:Y:S01]  /*3cf0*/  ISETP.NE.AND P4, PT, R116, 0x1, PT ;  /* 0x000000017400780c */ /* 0x000fe20003f85270 */
[----:B------:R-:W-:Y:S01]  /*3d00*/  @P0 IMAD.U32 R192, R192, 0x10000, RZ ;  /* 0x00010000c0c00824 */ /* 0x000fe200078e00ff */
[----:B------:R-:W-:Y:S01]  /*3d10*/  BSSY.RECONVERGENT B1, `(.L_x_166) ;  /* 0x000004c000017945 */ /* 0x000fe20003800200 */
[----:B------:R-:W-:Y:S01]  /*3d20*/  FFMA.FTZ R117, R117, R184, 1.1641532182693481445e-10 ;  /* 0x2f00000075757423 */ /* 0x000fe200000100b8 */
[----:B------:R-:W-:Y:S01]  /*3d30*/  FMUL.FTZ R121, R121, R188 ;  /* 0x000000bc79797220 */ /* 0x000fe20000410000 */
[----:B------:R-:W-:-:S03]  /*3d40*/  IMAD.MOV.U32 R118, RZ, RZ, 0x2 ;  /* 0x00000002ff767424 */ /* 0x000fc600078e00ff */
[----:B------:R-:W-:Y:S02]  /*3d50*/  FSETP.GTU.FTZ.AND P3, PT, R117, R186, PT ;  /* 0x000000ba7500720b */ /* 0x000fe40003f7c000 */
[----:B------:R-:W-:Y:S02]  /*3d60*/  MOV R117, R12 ;  /* 0x0000000c00757202 */ /* 0x000fe40000000f00 */
[----:B------:R-:W-:Y:S02]  /*3d70*/  FSEL R207, R121, RZ, !P3 ;  /* 0x000000ff79cf7208 */ /* 0x000fe40005800000 */
[----:B------:R-:W-:-:S03]  /*3d80*/  PLOP3.LUT P3, PT, P3, PT, PT, 0x8, 0x80 ;  /* 0x000000000080781c */ /* 0x000fc60001f6e170 */
[----:B------:R-:W-:-:S05]  /*3d90*/  @P0 FADD.FTZ R207, R192, R207 ;  /* 0x000000cfc0cf0221 */ /* 0x000fca0000010000 */
[----:B------:R-:W-:Y:S01]  /*3da0*/  F2FP.BF16.F32.PACK_AB R192, RZ, R207 ;  /* 0x000000cfffc0723e */ /* 0x000fe200000010ff */
        /* <DEDUP_REMOVED lines=9> */
.L_x_168:
        /* <DEDUP_REMOVED lines=13> */
.L_x_170:
[----:B------:R-:W-:Y:S05]  /*3f10*/  BSYNC.RECONVERGENT B2 ;  /* 0x0000000000027941 */ /* 0x000fea0003800200 */
.L_x_169:
[----:B------:R-:W-:Y:S01]  /*3f20*/  IMAD.WIDE.U32 R120, R168, -0x326172a9, RZ ;  /* 0xcd9e8d57a8787825 */ /* 0x000fe200078e00ff */
[----:B------:R-:W-:-:S03]  /*3f30*/  LOP3.LUT R116, R14, UR9, R161, 0x96, !PT ;  /* 0x000000090e747c12 */ /* 0x000fc6000f8e96a1 */
[----:B------:R-:W-:Y:S01]  /*3f40*/  IMAD.MOV.U32 R118, RZ, RZ, RZ ;  /* 0x000000ffff767224 */ /* 0x000fe200078e00ff */
        /* <DEDUP_REMOVED lines=36> */
[----:B------:R-:W-:Y:S02]  /*4190*/  MOV R12, R122 ;  /* 0x0000007a000c7202 */ /* 0x000fe40000000f00 */
[----:B------:R-:W-:Y:S01]  /*41a0*/  LOP3.LUT R162, R120, UR35, R117, 0x96, !PT ;  /* 0x0000002378a27c12 */ /* 0x000fe2000f8e9675 */
[----:B------:R-:W-:Y:S02]  /*41b0*/  IMAD.MOV.U32 R117, RZ, RZ, R174 ;  /* 0x000000ffff757224 */ /* 0x000fe400078e00ae */
[----:B------:R-:W-:-:S07]  /*41c0*/  IMAD.MOV.U32 R174, RZ, RZ, R116 ;  /* 0x000000ffffae7224 */ /* 0x000fce00078e0074 */
.L_x_167:
[----:B------:R-:W-:Y:S05]  /*41d0*/  BSYNC.RECONVERGENT B1 ;  /* 0x0000000000017941 */ /* 0x000fea0003800200 */
.L_x_166:
[----:B------:R-:W-:Y:S01]  /*41e0*/  I2FP.F32.U32 R117, R117 ;  /* 0x0000007500757245 */ /* 0x000fe20000201000 */
[----:B------:R-:W-:Y:S01]  /*41f0*/  @P0 IMAD.U32 R116, R111, 0x10000, RZ ;  /* 0x000100006f740824 */ /* 0x000fe200078e00ff */
[----:B------:R-:W-:Y:S01]  /*4200*/  SHF.L.U32 R121, R119, 0x10, RZ ;  /* 0x0000001077797819 */ /* 0x000fe200000006ff */
[----:B------:R-:W-:Y:S01]  /*4210*/  BSSY.RECONVERGENT B1, `(.L_x_171) ;  /* 0x000004e000017945 */ /* 0x000fe20003800200 */
[----:B------:R-:W-:Y:S01]  /*4220*/  ISETP.NE.AND P5, PT, R118, 0x1, PT ;  /* 0x000000017600780c */ /* 0x000fe20003fa5270 */
[----:B------:R-:W-:Y:S01]  /*4230*/  FFMA.FTZ R117, R117, R184, 1.1641532182693481445e-10 ;  /* 0x2f00000075757423 */ /* 0x000fe200000100b8 */
[----:B------:R-:W-:Y:S01]  /*4240*/  PRMT R196, R119, 0x7632, R196 ;  /* 0x0000763277c47816 */ /* 0x000fe200000000c4 */
[----:B------:R-:W-:Y:S01]  /*4250*/  FMUL.FTZ R121, R121, R188 ;  /* 0x000000bc79797220 */ /* 0x000fe20000410000 */
[----:B------:R-:W-:Y:S02]  /*4260*/  IMAD.MOV.U32 R160, RZ, RZ, 0x2 ;  /* 0x00000002ffa07424 */ /* 0x000fe400078e00ff */
[----:B------:R-:W-:Y:S01]  /*4270*/  FSETP.GTU.FTZ.AND P4, PT, R117, R186, PT ;  /* 0x000000ba7500720b */ /* 0x000fe20003f9c000 */
[----:B------:R-:W-:-:S03]  /*4280*/  IMAD.MOV.U32 R117, RZ, RZ, R12 ;  /* 0x000000ffff757224 */ /* 0x000fc600078e000c */
        /* <DEDUP_REMOVED lines=13> */
.L_x_173:
        /* <DEDUP_REMOVED lines=13> */
.L_x_175:
[----:B------:R-:W-:Y:S05]  /*4430*/  BSYNC.RECONVERGENT B2 ;  /* 0x0000000000027941 */ /* 0x000fea0003800200 */
.L_x_174:
        /* <DEDUP_REMOVED lines=42> */
[----:B------:R-:W-:-:S07]  /*46e0*/  IMAD.MOV.U32 R174, RZ, RZ, R116 ;  /* 0x000000ffffae7224 */ /* 0x000fce00078e0074 */
.L_x_172:
[----:B------:R-:W-:Y:S05]  /*46f0*/  BSYNC.RECONVERGENT B1 ;  /* 0x0000000000017941 */ /* 0x000fea0003800200 */
.L_x_171:
[----:B------:R-:W-:Y:S01]  /*4700*/  I2FP.F32.U32 R117, R117 ;  /* 0x0000007500757245 */ /* 0x000fe20000201000 */
[----:B------:R-:W-:Y:S01]  /*4710*/  IMAD.U32 R119, R196, 0x10000, RZ ;  /* 0x00010000c4777824 */ /* 0x000fe200078e00ff */
[----:B------:R-:W-:Y:S02]  /*4720*/  @P0 PRMT R116, R111, 0x7632, R116 ;  /* 0x000076326f740816 */ /* 0x000fe40000000074 */
[----:B------:R-:W-:Y:S01]  /*4730*/  PRMT R118, R190, 0x5410, R192 ;  /* 0x00005410be767816 */ /* 0x000fe200000000c0 */
[----:B------:R-:W-:Y:S01]  /*4740*/  FFMA.FTZ R117, R117, R184, 1.1641532182693481445e-10 ;  /* 0x2f00000075757423 */ /* 0x000fe200000100b8 */
[----:B------:R-:W-:Y:S01]  /*4750*/  FMUL.FTZ R119, R119, R188 ;  /* 0x000000bc77777220 */ /* 0x000fe20000410000 */
[----:B------:R-:W-:-:S03]  /*4760*/  @P0 SHF.L.U32 R116, R116, 0x10, RZ ;  /* 0x0000001074740819 */ /* 0x000fc600000006ff */
[----:B------:R-:W-:Y:S02]  /*4770*/  FSETP.GTU.FTZ.AND P5, PT, R117, R186, PT ;  /* 0x000000ba7500720b */ /* 0x000fe40003fbc000 */
[----:B------:R-:W-:Y:S02]  /*4780*/  PRMT R117, R180, 0x5410, R182 ;  /* 0x00005410b4757816 */ /* 0x000fe400000000b6 */
[----:B------:R-:W-:Y:S02]  /*4790*/  FSEL R221, R119, RZ, !P5 ;  /* 0x000000ff77dd7208 */ /* 0x000fe40006800000 */
[----:B------:R-:W-:-:S03]  /*47a0*/  PLOP3.LUT P5, PT, P5, PT, PT, 0x8, 0x80 ;  /* 0x000000000080781c */ /* 0x000fc60002fae170 */
[----:B------:R-:W-:Y:S01]  /*47b0*/  @P0 FADD.FTZ R221, R116, R221 ;  /* 0x000000dd74dd0221 */ /* 0x000fe20000010000 */
[----:B------:R-:W-:-:S04]  /*47c0*/  PRMT R116, R176, 0x5410, R178 ;  /* 0x00005410b0747816 */ /* 0x000fc800000000b2 */
[----:B------:R-:W-:-:S04]  /*47d0*/  F2FP.BF16.F32.PACK_AB R119, RZ, R221 ;  /* 0x000000ddff77723e */ /* 0x000fc800000010ff */
[----:B------:R-:W-:Y:S01]  /*47e0*/  PRMT R119, R194, 0x5410, R119 ;  /* 0x00005410c2777816 */ /* 0x000fe20000000077 */
[----:B------:R-:W-:Y:S06]  /*47f0*/  BRA `(.L_x_176) ;  /* 0x0000005000907947 */ /* 0x000fec0003800000 */
.L_x_135:
[----:B------:R-:W-:Y:S01]  /*4800*/  ISETP.NE.AND P2, PT, R160, 0x1, PT ;  /* 0x00000001a000780c */ /* 0x000fe20003f45270 */
[----:B------:R-:W-:Y:S01]  /*4810*/  BSSY.RECONVERGENT B1, `(.L_x_177) ;  /* 0x0000047000017945 */ /* 0x000fe20003800200 */
[----:B------:R-:W-:Y:S02]  /*4820*/  IMAD.MOV.U32 R6, RZ, RZ, 0x2 ;  /* 0x00000002ff067424 */ /* 0x000fe400078e00ff */
[----:B------:R-:W-:Y:S02]  /*4830*/  IMAD.MOV.U32 R2, RZ, RZ, R12 ;  /* 0x000000ffff027224 */ /* 0x000fe400078e000c */
[----:B------:R-:W-:-:S07]  /*4840*/  IMAD.MOV.U32 R174, RZ, RZ, R176 ;  /* 0x000000ffffae7224 */ /* 0x000fce00078e00b0 */
[----:B------:R-:W-:Y:S05]  /*4850*/  @!P2 BRA `(.L_x_178) ;  /* 0x000000040008a947 */ /* 0x000fea0003800000 */
[----:B------:R-:W-:-:S13]  /*4860*/  ISETP.NE.AND P2, PT, R160, 0x3, PT ;  /* 0x00000003a000780c */ /* 0x000fda0003f45270 */
[----:B------:R-:W-:Y:S05]  /*4870*/  @!P2 BRA `(.L_x_179) ;  /* 0x000000000020a947 */ /* 0x000fea0003800000 */
[----:B------:R-:W-:-:S13]  /*4880*/  ISETP.NE.AND P2, PT, R160, 0x2, PT ;  /* 0x00000002a000780c */ /* 0x000fda0003f45270 */
[----:B------:R-:W-:Y:S01]  /*4890*/  @!P2 MOV R6, 0x3 ;  /* 0x000000030006a802 */ /* 0x000fe20000000f00 */
[----:B------:R-:W-:Y:S01]  /*48a0*/  @!P2 IMAD.MOV.U32 R174, RZ, RZ, R176 ;  /* 0x000000ffffaea224 */ /* 0x000fe200078e00b0 */
[----:B------:R-:W-:Y:S01]  /*48b0*/  @P2 MOV R174, R176 ;  /* 0x000000b000ae2202 */ /* 0x000fe20000000f00 */
[----:B------:R-:W-:Y:S02]  /*48c0*/  @!P2 IMAD.MOV.U32 R2, RZ, RZ, R162 ;  /* 0x000000ffff02a224 */ /* 0x000fe400078e00a2 */
[----:B------:R-:W-:Y:S02]  /*48d0*/  @P2 VIADD R6, R160, 0x1 ;  /* 0x00000001a0062836 */ /* 0x000fe40000000000 */
[----:B------:R-:W-:Y:S01]  /*48e0*/  @P2 IMAD.MOV.U32 R2, RZ, RZ, R161 ;  /* 0x000000ffff022224 */ /* 0x000fe200078e00a1 */
[----:B------:R-:W-:Y:S06]  /*48f0*/  BRA `(.L_x_178) ;  /* 0x0000000000e07947 */ /* 0x000fec0003800000 */
.L_x_179:
        /* <DEDUP_REMOVED lines=13> */
.L_x_181:
[----:B------:R-:W-:Y:S05]  /*49d0*/  BSYNC.RECONVERGENT B2 ;  /* 0x0000000000027941 */ /* 0x000fea0003800200 */
.L_x_180:
        /* <DEDUP_REMOVED lines=41> */
[----:B------:R-:W-:-:S07]  /*4c70*/  IMAD.MOV.U32 R6, RZ, RZ, RZ ;  /* 0x000000ffff067224 */ /* 0x000fce00078e00ff */
.L_x_178:
[----:B------:R-:W-:Y:S05]  /*4c80*/  BSYNC.RECONVERGENT B1 ;  /* 0x0000000000017941 */ /* 0x000fea0003800200 */
.L_x_177:
[----:B------:R-:W0:Y:S01]  /*4c90*/  LDC R0, c[0x0][0x404] ;  /* 0x00010100ff007b82 */ /* 0x000e220000000800 */
[----:B------:R-:W-:Y:S01]  /*4ca0*/  I2FP.F32.U32 R7, R2 ;  /* 0x0000000200077245 */ /* 0x000fe20000201000 */
[----:B------:R-:W-:Y:S01]  /*4cb0*/  HFMA2 R188, -RZ, RZ, 0.1171875, 0 ;  /* 0x2f800000ffbc7431 */ /* 0x000fe200000001ff */
[----:B------:R-:W-:Y:S01]  /*4cc0*/  ISETP.NE.AND P3, PT, R6, 0x1, PT ;  /* 0x000000010600780c */ /* 0x000fe20003f65270 */
[C---:B-----5:R-:W-:Y:S01]  /*4cd0*/  IMAD.U32 R9, R116.reuse, 0x10000, RZ ;  /* 0x0001000074097824 */ /* 0x060fe200078e00ff */
[----:B------:R-:W-:Y:S01]  /*4ce0*/  LOP3.LUT R11, R11, 0xffffffef, RZ, 0xc0, !PT ;  /* 0xffffffef0b0b7812 */ /* 0x000fe200078ec0ff */
[----:B------:R-:W-:Y:S01]  /*4cf0*/  BSSY.RECONVERGENT B1, `(.L_x_182) ;  /* 0x000004c000017945 */ /* 0x000fe20003800200 */
[----:B------:R-:W-:Y:S01]  /*4d00*/  FFMA.FTZ R7, R7, R188, 1.1641532182693481445e-10 ;  /* 0x2f00000007077423 */ /* 0x000fe200000100bc */
[----:B------:R-:W1:Y:S01]  /*4d10*/  LDC R186, c[0x0][0x408] ;  /* 0x00010200ffba7b82 */ /* 0x000e620000000800 */
[----:B------:R-:W-:Y:S01]  /*4d20*/  PRMT R116, R116, 0x7632, R116 ;  /* 0x0000763274747816 */ /* 0x000fe20000000074 */
[----:B------:R-:W-:-:S02]  /*4d30*/  IMAD.MOV.U32 R8, RZ, RZ, 0x2 ;  /* 0x00000002ff087424 */ /* 0x000fc400078e00ff */
[----:B------:R-:W-:Y:S01]  /*4d40*/  IMAD.MOV.U32 R4, RZ, RZ, R12 ;  /* 0x000000ffff047224 */ /* 0x000fe200078e000c */
[----:B0-----:R-:W-:-:S04]  /*4d50*/  FSETP.GTU.FTZ.AND P2, PT, R7, R0, PT ;  /* 0x000000000700720b */ /* 0x001fc80003f5c000 */
[----:B------:R-:W-:Y:S01]  /*4d60*/  PLOP3.LUT P4, PT, P2, PT, PT, 0x8, 0x80 ;  /* 0x000000000080781c */ /* 0x000fe2000178e170 */
[----:B-1----:R-:W-:-:S05]  /*4d70*/  FMUL.FTZ R2, R9, R186 ;  /* 0x000000ba09027220 */ /* 0x002fca0000410000 */
[----:B------:R-:W-:-:S07]  /*4d80*/  FSEL R2, R2, RZ, !P2 ;  /* 0x000000ff02027208 */ /* 0x000fce0005000000 */
        /* <DEDUP_REMOVED lines=10> */
.L_x_184:
        /* <DEDUP_REMOVED lines=13> */
.L_x_186:
[----:B------:R-:W-:Y:S05]  /*4f00*/  BSYNC.RECONVERGENT B2 ;  /* 0x0000000000027941 */ /* 0x000fea0003800200 */
.L_x_185:
        /* <DEDUP_REMOVED lines=40> */
[----:B------:R-:W-:Y:S01]  /*5190*/  IMAD.MOV.U32 R8, RZ, RZ, RZ ;  /* 0x000000ffff087224 */ /* 0x000fe200078e00ff */
[----:B------:R-:W-:-:S07]  /*51a0*/  MOV R174, R6 ;  /* 0x0000000600ae7202 */ /* 0x000fce0000000f00 */
.L_x_183:
[----:B------:R-:W-:Y:S05]  /*51b0*/  BSYNC.RECONVERGENT B1 ;  /* 0x0000000000017941 */ /* 0x000fea0003800200 */
.L_x_182:
        /* <DEDUP_REMOVED lines=8> */
[----:B------:R-:W-:-:S04]  /*5240*/  FSETP.GTU.FTZ.AND P2, PT, R7, R0, PT ;  /* 0x000000000700720b */ /* 0x000fc80003f5c000 */
[----:B------:R-:W-:Y:S02]  /*5250*/  FSEL R9, R9, RZ, !P2 ;  /* 0x000000ff09097208 */ /* 0x000fe40005000000 */
[----:B------:R-:W-:-:S03]  /*5260*/  SEL R10, RZ, 0x1, P2 ;  /* 0x00000001ff0a7807 */ /* 0x000fc60001000000 */
[----:B------:R-:W-:-:S04]  /*5270*/  FADD.FTZ R2, R2, R9 ;  /* 0x0000000902027221 */ /* 0x000fc80000010000 */
[----:B------:R-:W-:Y:S01]  /*5280*/  @P0 FADD.FTZ R13, R13, R2 ;  /* 0x000000020d0d0221 */ /* 0x000fe20000010000 */
[----:B------:R-:W-:Y:S01]  /*5290*/  @!P0 MOV R13, R2 ;  /* 0x00000002000d8202 */ /* 0x000fe20000000f00 */
[----:B------:R-:W-:-:S03]  /*52a0*/  IMAD.MOV.U32 R2, RZ, RZ, R12 ;  /* 0x000000ffff027224 */ /* 0x000fc600078e000c */
[----:B------:R-:W-:Y:S01]  /*52b0*/  F2FP.BF16.F32.PACK_AB R176, RZ, R13 ;  /* 0x0000000dffb0723e */ /* 0x000fe200000010ff */
        /* <DEDUP_REMOVED lines=9> */
.L_x_189:
        /* <DEDUP_REMOVED lines=13> */
.L_x_191:
[----:B------:R-:W-:Y:S05]  /*5420*/  BSYNC.RECONVERGENT B2 ;  /* 0x0000000000027941 */ /* 0x000fea0003800200 */
.L_x_190:
        /* <DEDUP_REMOVED lines=40> */
[----:B------:R-:W-:Y:S01]  /*56b0*/  MOV R174, R6 ;  /* 0x0000000600ae7202 */ /* 0x000fe20000000f00 */
[----:B------:R-:W-:Y:S01]  /*56c0*/  IMAD.MOV.U32 R6, RZ, RZ, RZ ;  /* 0x000000ffff067224 */ /* 0x000fe200078e00ff */
[----:B------:R-:W-:-:S07]  /*56d0*/  LOP3.LUT R162, R8, UR35, R7, 0x96, !PT ;  /* 0x0000002308a27c12 */ /* 0x000fce000f8e9607 */
.L_x_188:
[----:B------:R-:W-:Y:S05]  /*56e0*/  BSYNC.RECONVERGENT B1 ;  /* 0x0000000000017941 */ /* 0x000fea0003800200 */
.L_x_187:
[----:B------:R-:W-:Y:S01]  /*56f0*/  I2FP.F32.U32 R7, R2 ;  /* 0x0000000200077245 */ /* 0x000fe20000201000 */
[----:B------:R-:W-:Y:S01]  /*5700*/  IMAD.U32 R9, R116, 0x10000, RZ ;  /* 0x0001000074097824 */ /* 0x000fe200078e00ff */
[----:B------:R-:W-:Y:S01]  /*5710*/  ISETP.NE.AND P3, PT, R6, 0x1, PT ;  /* 0x000000010600780c */ /* 0x000fe20003f65270 */
[----:B------:R-:W-:Y:S01]  /*5720*/  BSSY.RECONVERGENT B1, `(.L_x_192) ;  /* 0x000004c000017945 */ /* 0x000fe20003800200 */
[----:B------:R-:W-:Y:S01]  /*5730*/  LOP3.LUT R11, R11, 0xfffffff7, RZ, 0xc0, !PT ;  /* 0xfffffff70b0b7812 */ /* 0x000fe200078ec0ff */
[----:B------:R-:W-:Y:S01]  /*5740*/  FFMA.FTZ R7, R7, R188, 1.1641532182693481445e-10 ;  /* 0x2f00000007077423 */ /* 0x000fe200000100bc */
[----:B------:R-:W-:Y:S01]  /*5750*/  FMUL.FTZ R2, R9, R186 ;  /* 0x000000ba09027220 */ /* 0x000fe20000410000 */
[----:B------:R-:W-:Y:S01]  /*5760*/  IMAD.MOV.U32 R8, RZ, RZ, 0x2 ;  /* 0x00000002ff087424 */ /* 0x000fe200078e00ff */
[----:B------:R-:W-:Y:S02]  /*5770*/  MOV R4, R12 ;  /* 0x0000000c00047202 */ /* 0x000fe40000000f00 */
[----:B------:R-:W-:-:S04]  /*5780*/  FSETP.GTU.FTZ.AND P2, PT, R7, R0, PT ;  /* 0x000000000700720b */ /* 0x000fc80003f5c000 */
[----:B------:R-:W-:Y:S02]  /*5790*/  PLOP3.LUT P4, PT, P2, PT, PT, 0x8, 0x80 ;  /* 0x000000000080781c */ /* 0x000fe4000178e170 */
[----:B------:R-:W-:-:S11]  /*57a0*/  FSEL R2, R2, RZ, !P2 ;  /* 0x000000ff02027208 */ /* 0x000fd60005000000 */
        /* <DEDUP_REMOVED lines=10> */
.L_x_194:
        /* <DEDUP_REMOVED lines=13> */
.L_x_196:
[----:B------:R-:W-:Y:S05]  /*5920*/  BSYNC.RECONVERGENT B2 ;  /* 0x0000000000027941 */ /* 0x000fea0003800200 */
.L_x_195:
        /* <DEDUP_REMOVED lines=43> */
.L_x_193:
[----:B------:R-:W-:Y:S05]  /*5be0*/  BSYNC.RECONVERGENT B1 ;  /* 0x0000000000017941 */ /* 0x000fea0003800200 */
.L_x_192:
[----:B------:R-:W-:Y:S01]  /*5bf0*/  I2FP.F32.U32 R7, R4 ;  /* 0x0000000400077245 */ /* 0x000fe20000201000 */
[----:B------:R-:W-:Y:S01]  /*5c00*/  @P0 IMAD.U32 R187, R178, 0x10000, RZ ;  /* 0x00010000b2bb0824 */ /* 0x000fe200078e00ff */
[----:B------:R-:W-:Y:S01]  /*5c10*/  PRMT R4, R112, 0x7632, R4 ;  /* 0x0000763270047816 */ /* 0x000fe20000000004 */
[----:B------:R-:W-:Y:S01]  /*5c20*/  BSSY.RECONVERGENT B1, `(.L_x_197) ;  /* 0x0000050000017945 */ /* 0x000fe20003800200 */
[----:B------:R-:W-:Y:S01]  /*5c30*/  ISETP.NE.AND P3, PT, R8, 0x1, PT ;  /* 0x000000010800780c */ /* 0x000fe20003f65270 */
[----:B------:R-:W-:Y:S01]  /*5c40*/  FFMA.FTZ R7, R7, R188, 1.1641532182693481445e-10 ;  /* 0x2f00000007077423 */ /* 0x000fe200000100bc */
[----:B------:R-:W-:Y:S01]  /*5c50*/  SHF.L.U32 R9, R4, 0x10, RZ ;  /* 0x0000001004097819 */ /* 0x000fe200000006ff */
[----:B------:R-:W-:-:S03]  /*5c60*/  IMAD.MOV.U32 R6, RZ, RZ, 0x2 ;  /* 0x00000002ff067424 */ /* 0x000fc600078e00ff */
[----:B------:R-:W-:Y:S01]  /*5c70*/  FSETP.GTU.FTZ.AND P2, PT, R7, R0, PT ;  /* 0x000000000700720b */ /* 0x000fe20003f5c000 */
[----:B------:R-:W-:-:S05]  /*5c80*/  FMUL.FTZ R9, R9, R186 ;  /* 0x000000ba09097220 */ /* 0x000fca0000410000 */
[----:B------:R-:W-:-:S05]  /*5c90*/  FSEL R9, R9, RZ, !P2 ;  /* 0x000000ff09097208 */ /* 0x000fca0005000000 */
[----:B------:R-:W-:Y:S01]  /*5ca0*/  FADD.FTZ R2, R2, R9 ;  /* 0x0000000902027221 */ /* 0x000fe20000010000 */
[----:B------:R-:W-:-:S03]  /*5cb0*/  SEL R9, RZ, 0x1, P2 ;  /* 0x00000001ff097807 */ /* 0x000fc60001000000 */
[--C-:B------:R-:W-:Y:S01]  /*5cc0*/  @P0 FADD.FTZ R187, R187, R2.reuse ;  /* 0x00000002bbbb0221 */ /* 0x100fe20000010000 */
[----:B------:R-:W-:Y:S01]  /*5cd0*/  @!P0 IMAD.MOV.U32 R187, RZ, RZ, R2 ;  /* 0x000000ffffbb8224 */ /* 0x000fe200078e0002 */
[----:B------:R-:W-:-:S04]  /*5ce0*/  MOV R2, R12 ;  /* 0x0000000c00027202 */ /* 0x000fc80000000f00 */
        /* <DEDUP_REMOVED lines=10> */
.L_x_199:
        /* <DEDUP_REMOVED lines=13> */
.L_x_201:
[----:B------:R-:W-:Y:S05]  /*5e60*/  BSYNC.RECONVERGENT B2 ;  /* 0x0000000000027941 */ /* 0x000fea0003800200 */
.L_x_200:
        /* <DEDUP_REMOVED lines=43> */
.L_x_198:
[----:B------:R-:W-:Y:S05]  /*6120*/  BSYNC.RECONVERGENT B1 ;  /* 0x0000000000017941 */ /* 0x000fea0003800200 */
.L_x_197:
[----:B------:R-:W-:Y:S01]  /*6130*/  I2FP.F32.U32 R7, R2 ;  /* 0x0000000200077245 */ /* 0x000fe20000201000 */
[----:B------:R-:W-:Y:S01]  /*6140*/  BSSY.RECONVERGENT B1, `(.L_x_202) ;  /* 0x000004f000017945 */ /* 0x000fe20003800200 */
[----:B------:R-:W-:Y:S01]  /*6150*/  ISETP.NE.AND P3, PT, R6, 0x1, PT ;  /* 0x000000010600780c */ /* 0x000fe20003f65270 */
[----:B------:R-:W-:Y:S01]  /*6160*/  IMAD.MOV.U32 R116, RZ, RZ, 0x2 ;  /* 0x00000002ff747424 */ /* 0x000fe200078e00ff */
[----:B------:R-:W-:Y:S01]  /*6170*/  SHF.L.U32 R121, R117, 0x10, RZ ;  /* 0x0000001075797819 */ /* 0x000fe200000006ff */
[----:B------:R-:W-:Y:S01]  /*6180*/  FFMA.FTZ R7, R7, R188, 1.1641532182693481445e-10 ;  /* 0x2f00000007077423 */ /* 0x000fe200000100bc */
[----:B------:R-:W-:Y:S02]  /*6190*/  LOP3.LUT R11, R11, 0xfffffffb, RZ, 0xc0, !PT ;  /* 0xfffffffb0b0b7812 */ /* 0x000fe400078ec0ff */
[----:B------:R-:W-:Y:S01]  /*61a0*/  PRMT R2, R117, 0x7632, R2 ;  /* 0x0000763275027816 */ /* 0x000fe20000000002 */
[----:B------:R-:W-:Y:S01]  /*61b0*/  FMUL.FTZ R4, R121, R186 ;  /* 0x000000ba79047220 */ /* 0x000fe20000410000 */
[----:B------:R-:W-:Y:S01]  /*61c0*/  FSETP.GTU.FTZ.AND P2, PT, R7, R0, PT ;  /* 0x000000000700720b */ /* 0x000fe20003f5c000 */
[----:B------:R-:W-:-:S03]  /*61d0*/  IMAD.MOV.U32 R7, RZ, RZ, R12 ;  /* 0x000000ffff077224 */ /* 0x000fc600078e000c */
[----:B------:R-:W-:Y:S02]  /*61e0*/  PLOP3.LUT P4, PT, P2, PT, PT, 0x8, 0x80 ;  /* 0x000000000080781c */ /* 0x000fe4000178e170 */
[----:B------:R-:W-:-:S11]  /*61f0*/  FSEL R4, R4, RZ, !P2 ;  /* 0x000000ff04047208 */ /* 0x000fd60005000000 */
        /* <DEDUP_REMOVED lines=10> */
.L_x_204:
        /* <DEDUP_REMOVED lines=13> */
.L_x_206:
[----:B------:R-:W-:Y:S05]  /*6370*/  BSYNC.RECONVERGENT B2 ;  /* 0x0000000000027941 */ /* 0x000fea0003800200 */
.L_x_205:
        /* <DEDUP_REMOVED lines=43> */
.L_x_203:
[----:B------:R-:W-:Y:S05]  /*6630*/  BSYNC.RECONVERGENT B1 ;  /* 0x0000000000017941 */ /* 0x000fea0003800200 */
.L_x_202:
        /* <DEDUP_REMOVED lines=25> */
.L_x_209:
        /* <DEDUP_REMOVED lines=13> */
.L_x_211:
[----:B------:R-:W-:Y:S05]  /*68a0*/  BSYNC.RECONVERGENT B2 ;  /* 0x0000000000027941 */ /* 0x000fea0003800200 */
.L_x_210:
        /* <DEDUP_REMOVED lines=43> */
.L_x_208:
[----:B------:R-:W-:Y:S05]  /*6b60*/  BSYNC.RECONVERGENT B1 ;  /* 0x0000000000017941 */ /* 0x000fea0003800200 */
.L_x_207:
        /* <DEDUP_REMOVED lines=10> */
[----:B------:R-:W-:Y:S02]  /*6c10*/  FSEL R2, R2, RZ, !P3 ;  /* 0x000000ff02027208 */ /* 0x000fe40005800000 */
[----:B------:R-:W-:-:S13]  /*6c20*/  PLOP3.LUT P3, PT, P3, PT, PT, 0x8, 0x80 ;  /* 0x000000000080781c */ /* 0x000fda0001f6e170 */
        /* <DEDUP_REMOVED lines=10> */
.L_x_214:
        /* <DEDUP_REMOVED lines=13> */
.L_x_216:
[----:B------:R-:W-:Y:S05]  /*6da0*/  BSYNC.RECONVERGENT B2 ;  /* 0x0000000000027941 */ /* 0x000fea0003800200 */
.L_x_215:
        /* <DEDUP_REMOVED lines=43> */
.L_x_213:
[----:B------:R-:W-:Y:S05]  /*7060*/  BSYNC.RECONVERGENT B1 ;  /* 0x0000000000017941 */ /* 0x000fea0003800200 */
.L_x_212:
[----:B------:R-:W-:Y:S01]  /*7070*/  I2FP.F32.U32 R7, R4 ;  /* 0x0000000400077245 */ /* 0x000fe20000201000 */
[----:B------:R-:W-:Y:S01]  /*7080*/  @P0 IMAD.U32 R203, R190, 0x10000, RZ ;  /* 0x00010000becb0824 */ /* 0x000fe200078e00ff */
[----:B------:R-:W-:Y:S01]  /*7090*/  PRMT R4, R113, 0x7632, R4 ;  /* 0x0000763271047816 */ /* 0x000fe20000000004 */
[----:B------:R-:W-:Y:S01]  /*70a0*/  BSSY.RECONVERGENT B1, `(.L_x_217) ;  /* 0x0000050000017945 */ /* 0x000fe20003800200 */
[----:B------:R-:W-:Y:S02]  /*70b0*/  IMAD.MOV.U32 R6, RZ, RZ, 0x2 ;  /* 0x00000002ff067424 */ /* 0x000fe400078e00ff */
[----:B------:R-:W-:Y:S01]  /*70c0*/  FFMA.FTZ R7, R7, R188, 1.1641532182693481445e-10 ;  /* 0x2f00000007077423 */ /* 0x000fe200000100bc */
[----:B------:R-:W-:-:S04]  /*70d0*/  SHF.L.U32 R117, R4, 0x10, RZ ;  /* 0x0000001004757819 */ /* 0x000fc800000006ff */
[----:B------:R-:W-:Y:S01]  /*70e0*/  FSETP.GTU.FTZ.AND P2, PT, R7, R0, PT ;  /* 0x000000000700720b */ /* 0x000fe20003f5c000 */
[----:B------:R-:W-:-:S03]  /*70f0*/  FMUL.FTZ R117, R117, R186 ;  /* 0x000000ba75757220 */ /* 0x000fc60000410000 */
[----:B------:R-:W-:Y:S02]  /*7100*/  SEL R7, RZ, 0x1, P2 ;  /* 0x00000001ff077807 */ /* 0x000fe40001000000 */
[----:B------:R-:W-:Y:S02]  /*7110*/  FSEL R117, R117, RZ, !P2 ;  /* 0x000000ff75757208 */ /* 0x000fe40005000000 */
[----:B------:R-:W-:-:S03]  /*7120*/  ISETP.NE.AND P2, PT, R116, 0x1, PT ;  /* 0x000000017400780c */ /* 0x000fc60003f45270 */
[----:B------:R-:W-:-:S04]  /*7130*/  FADD.FTZ R2, R2, R117 ;  /* 0x0000007502027221 */ /* 0x000fc80000010000 */
        /* <DEDUP_REMOVED lines=13> */
.L_x_219:
        /* <DEDUP_REMOVED lines=13> */
.L_x_221:
[----:B------:R-:W-:Y:S05]  /*72e0*/  BSYNC.RECONVERGENT B2 ;  /* 0x0000000000027941 */ /* 0x000fea0003800200 */
.L_x_220:
[----:B------:R-:W-:Y:S01]  /*72f0*/  IMAD.WIDE.U32 R120, R168, -0x326172a9, RZ ;  /* 0xcd9e8d57a8787825 */ /* 0x000fe200078e00ff */
[----:B------:R-:W-:-:S03]  /*7300*/  LOP3.LUT R116, R14, UR9, R161, 0x96, !PT ;  /* 0x000000090e747c12 */ /* 0x000fc6000f8e96a1 */
[----:B------:R-:W-:Y:S01]  /*7310*/  IMAD.MOV.U32 R2, RZ, RZ, R174 ;  /* 0x000000ffff027224 */ /* 0x000fe200078e00ae */
[----:B------:R-:W-:Y:S01]  /*7320*/  LOP3.LUT R122, R164, UR8, R121, 0x96, !PT ;  /* 0x00000008a47a7c12 */ /* 0x000fe2000f8e9679 */
[----:B------:R-:W-:-:S04]  /*7330*/  IMAD.WIDE.U32 R116, R116, -0x326172a9, RZ ;  /* 0xcd9e8d5774747825 */ /* 0x000fc800078e00ff */
        /* <DEDUP_REMOVED lines=37> */
[----:B------:R-:W-:-:S07]  /*7590*/  LOP3.LUT R162, R120, UR35, R117, 0x96, !PT ;  /* 0x0000002378a27c12 */ /* 0x000fce000f8e9675 */
.L_x_218:
[----:B------:R-:W-:Y:S05]  /*75a0*/  BSYNC.RECONVERGENT B1 ;  /* 0x0000000000017941 */ /* 0x000fea0003800200 */
.L_x_217:
[----:B------:R-:W-:Y:S01]  /*75b0*/  I2FP.F32.U32 R117, R2 ;  /* 0x0000000200757245 */ /* 0x000fe20000201000 */
[----:B------:R-:W-:Y:S01]  /*75c0*/  BSSY.RECONVERGENT B1, `(.L_x_222) ;  /* 0x000004d000017945 */ /* 0x000fe20003800200 */
[----:B------:R-:W-:Y:S01]  /*75d0*/  ISETP.NE.AND P3, PT, R6, 0x1, PT ;  /* 0x000000010600780c */ /* 0x000fe20003f65270 */
[----:B------:R-:W-:Y:S01]  /*75e0*/  IMAD.MOV.U32 R116, RZ, RZ, 0x2 ;  /* 0x00000002ff747424 */ /* 0x000fe200078e00ff */
[C---:B------:R-:W-:Y:S01]  /*75f0*/  SHF.L.U32 R121, R118.reuse, 0x10, RZ ;  /* 0x0000001076797819 */ /* 0x040fe200000006ff */
[----:B------:R-:W-:Y:S01]  /*7600*/  FFMA.FTZ R117, R117, R188, 1.1641532182693481445e-10 ;  /* 0x2f00000075757423 */ /* 0x000fe200000100bc */
[----:B------:R-:W-:Y:S01]  /*7610*/  PRMT R118, R118, 0x7632, R118 ;  /* 0x0000763276767816 */ /* 0x000fe20000000076 */
[----:B------:R-:W-:Y:S02]  /*7620*/  IMAD.MOV.U32 R4, RZ, RZ, R12 ;  /* 0x000000ffff047224 */ /* 0x000fe400078e000c */
[----:B------:R-:W-:Y:S01]  /*7630*/  FMUL.FTZ R2, R121, R186 ;  /* 0x000000ba79027220 */ /* 0x000fe20000410000 */
[----:B------:R-:W-:-:S04]  /*7640*/  FSETP.GTU.FTZ.AND P2, PT, R117, R0, PT ;  /* 0x000000007500720b */ /* 0x000fc80003f5c000 */
[----:B------:R-:W-:Y:S02]  /*7650*/  FSEL R2, R2, RZ, !P2 ;  /* 0x000000ff02027208 */ /* 0x000fe40005000000 */
[----:B------:R-:W-:Y:S01]  /*7660*/  PLOP3.LUT P2, PT, P2, PT, PT, 0x8, 0x80 ;  /* 0x000000000080781c */ /* 0x000fe2000174e170 */
[----:B------:R-:W-:-:S12]  /*7670*/  @!P3 BRA `(.L_x_223) ;  /* 0x000000040004b947 */ /* 0x000fd80003800000 */
        /* <DEDUP_REMOVED lines=8> */
.L_x_224:
        /* <DEDUP_REMOVED lines=13> */
.L_x_226:
[----:B------:R-:W-:Y:S05]  /*77d0*/  BSYNC.RECONVERGENT B2 ;  /* 0x0000000000027941 */ /* 0x000fea0003800200 */
.L_x_225:
        /* <DEDUP_REMOVED lines=43> */
.L_x_223:
[----:B------:R-:W-:Y:S05]  /*7a90*/  BSYNC.RECONVERGENT B1 ;  /* 0x0000000000017941 */ /* 0x000fea0003800200 */
.L_x_222:
[----:B------:R-:W-:Y:S01]  /*7aa0*/  I2FP.F32.U32 R117, R4 ;  /* 0x0000000400757245 */ /* 0x000fe20000201000 */
[----:B------:R-:W-:Y:S01]  /*7ab0*/  IMAD.U32 R121, R114, 0x10000, RZ ;  /* 0x0001000072797824 */ /* 0x000fe200078e00ff */
[----:B------:R-:W-:Y:S01]  /*7ac0*/  BSSY.RECONVERGENT B1, `(.L_x_227) ;  /* 0x0000050000017945 */ /* 0x000fe20003800200 */
[----:B------:R-:W-:Y:S02]  /*7ad0*/  @P0 IMAD.U32 R201, R110, 0x10000, RZ ;  /* 0x000100006ec90824 */ /* 0x000fe400078e00ff */
[----:B------:R-:W-:Y:S01]  /*7ae0*/  FFMA.FTZ R117, R117, R188, 1.1641532182693481445e-10 ;  /* 0x2f00000075757423 */ /* 0x000fe200000100bc */
[----:B------:R-:W-:Y:S01]  /*7af0*/  FMUL.FTZ R121, R121, R186 ;  /* 0x000000ba79797220 */ /* 0x000fe20000410000 */
[----:B------:R-:W-:-:S03]  /*7b00*/  IMAD.MOV.U32 R120, RZ, RZ, 0x2 ;  /* 0x00000002ff787424 */ /* 0x000fc600078e00ff */
[----:B------:R-:W-:-:S04]  /*7b10*/  FSETP.GTU.FTZ.AND P3, PT, R117, R0, PT ;  /* 0x000000007500720b */ /* 0x000fc80003f7c000 */
[----:B------:R-:W-:Y:S02]  /*7b20*/  FSEL R121, R121, RZ, !P3 ;  /* 0x000000ff79797208 */ /* 0x000fe40005800000 */
[----:B------:R-:W-:Y:S02]  /*7b30*/  SEL R6, RZ, 0x1, P3 ;  /* 0x00000001ff067807 */ /* 0x000fe40001800000 */
[----:B------:R-:W-:Y:S01]  /*7b40*/  ISETP.NE.AND P3, PT, R116, 0x1, PT ;  /* 0x000000017400780c */ /* 0x000fe20003f65270 */
[----:B------:R-:W-:-:S04]  /*7b50*/  FADD.FTZ R2, R2, R121 ;  /* 0x0000007902027221 */ /* 0x000fc80000010000 */
[----:B------:R-:W-:Y:S01]  /*7b60*/  @P0 FADD.FTZ R201, R201, R2 ;  /* 0x00000002c9c90221 */ /* 0x000fe20000010000 */
[----:B------:R-:W-:Y:S01]  /*7b70*/  @!P0 MOV R201, R2 ;  /* 0x0000000200c98202 */ /* 0x000fe20000000f00 */
[----:B------:R-:W-:-:S03]  /*7b80*/  IMAD.MOV.U32 R2, RZ, RZ, R12 ;  /* 0x000000ffff027224 */ /* 0x000fc600078e000c */
[----:B------:R-:W-:-:S03]  /*7b90*/  F2FP.BF16.F32.PACK_AB R190, RZ, R201 ;  /* 0x000000c9ffbe723e */ /* 0x000fc600000010ff */
[----:B------:R-:W-:Y:S05]  /*7ba0*/  @!P3 BRA `(.L_x_228) ;  /* 0x000000040004b947 */ /* 0x000fea0003800000 */
        /* <DEDUP_REMOVED lines=8> */
.L_x_229:
        /* <DEDUP_REMOVED lines=13> */
.L_x_231:
[----:B------:R-:W-:Y:S05]  /*7d00*/  BSYNC.RECONVERGENT B2 ;  /* 0x0000000000027941 */ /* 0x000fea0003800200 */
.L_x_230:
        /* <DEDUP_REMOVED lines=41> */
[----:B------:R-:W-:Y:S01]  /*7fa0*/  IMAD.MOV.U32 R120, RZ, RZ, RZ ;  /* 0x000000ffff787224 */ /* 0x000fe200078e00ff */
[----:B------:R-:W-:-:S07]  /*7fb0*/  MOV R174, R116 ;  /* 0x0000007400ae7202 */ /* 0x000fce0000000f00 */
.L_x_228:
[----:B------:R-:W-:Y:S05]  /*7fc0*/  BSYNC.RECONVERGENT B1 ;  /* 0x0000000000017941 */ /* 0x000fea0003800200 */
.L_x_227:
[----:B------:R-:W-:Y:S01]  /*7fd0*/  I2FP.F32.U32 R117, R2 ;  /* 0x0000000200757245 */ /* 0x000fe20000201000 */
[----:B------:R-:W-:Y:S01]  /*7fe0*/  IMAD.U32 R121, R118, 0x10000, RZ ;  /* 0x0001000076797824 */ /* 0x000fe200078e00ff */
[----:B------:R-:W-:Y:S01]  /*7ff0*/  ISETP.NE.AND P4, PT, R120, 0x1, PT ;  /* 0x000000017800780c */ /* 0x000fe20003f85270 */
[----:B------:R-:W-:Y:S01]  /*8000*/  BSSY.RECONVERGENT B1, `(.L_x_232) ;  /* 0x000004a000017945 */ /* 0x000fe20003800200 */
[----:B------:R-:W-:Y:S02]  /*8010*/  IMAD.MOV.U32 R116, RZ, RZ, 0x2 ;  /* 0x00000002ff747424 */ /* 0x000fe400078e00ff */
[----:B------:R-:W-:Y:S01]  /*8020*/  FFMA.FTZ R117, R117, R188, 1.1641532182693481445e-10 ;  /* 0x2f00000075757423 */ /* 0x000fe200000100bc */
[----:B------:R-:W-:Y:S01]  /*8030*/  FMUL.FTZ R2, R121, R186 ;  /* 0x000000ba79027220 */ /* 0x000fe20000410000 */
[----:B------:R-:W-:-:S03]  /*8040*/  MOV R4, R12 ;  /* 0x0000000c00047202 */ /* 0x000fc60000000f00 */
[----:B------:R-:W-:-:S04]  /*8050*/  FSETP.GTU.FTZ.AND P3, PT, R117, R0, PT ;  /* 0x000000007500720b */ /* 0x000fc80003f7c000 */
[----:B------:R-:W-:Y:S02]  /*8060*/  FSEL R2, R2, RZ, !P3 ;  /* 0x000000ff02027208 */ /* 0x000fe40005800000 */
[----:B------:R-:W-:Y:S01]  /*8070*/  PLOP3.LUT P3, PT, P3, PT, PT, 0x8, 0x80 ;  /* 0x000000000080781c */ /* 0x000fe20001f6e170 */
[----:B------:R-:W-:-:S12]  /*8080*/  @!P4 BRA `(.L_x_233) ;  /* 0x000000040004c947 */ /* 0x000fd80003800000 */
        /* <DEDUP_REMOVED lines=8> */
.L_x_234:
        /* <DEDUP_REMOVED lines=13> */
.L_x_236:
[----:B------:R-:W-:Y:S05]  /*81e0*/  BSYNC.RECONVERGENT B2 ;  /* 0x0000000000027941 */ /* 0x000fea0003800200 */
.L_x_235:
        /* <DEDUP_REMOVED lines=43> */
.L_x_233:
[----:B------:R-:W-:Y:S05]  /*84a0*/  BSYNC.RECONVERGENT B1 ;  /* 0x0000000000017941 */ /* 0x000fea0003800200 */
.L_x_232:
        /* <DEDUP_REMOVED lines=26> */
.L_x_239:
        /* <DEDUP_REMOVED lines=13> */
.L_x_241:
[----:B------:R-:W-:Y:S05]  /*8720*/  BSYNC.RECONVERGENT B2 ;  /* 0x0000000000027941 */ /* 0x000fea0003800200 */
.L_x_240:
        /* <DEDUP_REMOVED lines=43> */
.L_x_238:
[----:B------:R-:W-:Y:S05]  /*89e0*/  BSYNC.RECONVERGENT B1 ;  /* 0x0000000000017941 */ /* 0x000fea0003800200 */
.L_x_237:
[----:B------:R-:W-:Y:S01]  /*89f0*/  I2FP.F32.U32 R117, R2 ;  /* 0x0000000200757245 */ /* 0x000fe20000201000 */
[----:B------:R-:W-:Y:S01]  /*8a00*/  BSSY.RECONVERGENT B1, `(.L_x_242) ;  /* 0x000004d000017945 */ /* 0x000fe20003800200 */
[----:B------:R-:W-:Y:S01]  /*8a10*/  ISETP.NE.AND P5, PT, R120, 0x1, PT ;  /* 0x000000017800780c */ /* 0x000fe20003fa5270 */
[----:B------:R-:W-:Y:S01]  /*8a20*/  IMAD.MOV.U32 R122, RZ, RZ, 0x2 ;  /* 0x00000002ff7a7424 */ /* 0x000fe200078e00ff */
[----:B------:R-:W-:Y:S01]  /*8a30*/  SHF.L.U32 R121, R119, 0x10, RZ ;  /* 0x0000001077797819 */ /* 0x000fe200000006ff */
        /* <DEDUP_REMOVED lines=16> */
.L_x_244:
        /* <DEDUP_REMOVED lines=13> */
.L_x_246:
[----:B------:R-:W-:Y:S05]  /*8c10*/  BSYNC.RECONVERGENT B2 ;  /* 0x0000000000027941 */ /* 0x000fea0003800200 */
.L_x_245:
        /* <DEDUP_REMOVED lines=43> */
.L_x_243:
[----:B------:R-:W-:Y:S05]  /*8ed0*/  BSYNC.RECONVERGENT B1 ;  /* 0x0000000000017941 */ /* 0x000fea0003800200 */
.L_x_242:
[----:B------:R-:W-:Y:S01]  /*8ee0*/  I2FP.F32.U32 R117, R118 ;  /* 0x0000007600757245 */ /* 0x000fe20000201000 */
[----:B------:R-:W-:Y:S01]  /*8ef0*/  IMAD.U32 R119, R115, 0x10000, RZ ;  /* 0x0001000073777824 */ /* 0x000fe200078e00ff */
[----:B------:R-:W-:Y:S01]  /*8f00*/  BSSY.RECONVERGENT B1, `(.L_x_247) ;  /* 0x0000051000017945 */ /* 0x000fe20003800200 */
[----:B------:R-:W-:Y:S02]  /*8f10*/  @P0 IMAD.U32 R205, R111, 0x10000, RZ ;  /* 0x000100006fcd0824 */ /* 0x000fe400078e00ff */
[----:B------:R-:W-:Y:S01]  /*8f20*/  FFMA.FTZ R117, R117, R188, 1.1641532182693481445e-10 ;  /* 0x2f00000075757423 */ /* 0x000fe200000100bc */
[----:B------:R-:W-:Y:S01]  /*8f30*/  FMUL.FTZ R119, R119, R186 ;  /* 0x000000ba77777220 */ /* 0x000fe20000410000 */
[----:B------:R-:W-:-:S03]  /*8f40*/  IMAD.MOV.U32 R120, RZ, RZ, 0x2 ;  /* 0x00000002ff787424 */ /* 0x000fc600078e00ff */
[----:B------:R-:W-:Y:S01]  /*8f50*/  FSETP.GTU.FTZ.AND P5, PT, R117, R0, PT ;  /* 0x000000007500720b */ /* 0x000fe20003fbc000 */
[----:B------:R-:W-:-:S03]  /*8f60*/  IMAD.MOV.U32 R117, RZ, RZ, R12 ;  /* 0x000000ffff757224 */ /* 0x000fc600078e000c */
[----:B------:R-:W-:Y:S02]  /*8f70*/  FSEL R119, R119, RZ, !P5 ;  /* 0x000000ff77777208 */ /* 0x000fe40006800000 */
[----:B------:R-:W-:Y:S02]  /*8f80*/  SEL R116, RZ, 0x1, P5 ;  /* 0x00000001ff747807 */ /* 0x000fe40002800000 */
[----:B------:R-:W-:Y:S01]  /*8f90*/  ISETP.NE.AND P5, PT, R122, 0x1, PT ;  /* 0x000000017a00780c */ /* 0x000fe20003fa5270 */
[----:B------:R-:W-:-:S04]  /*8fa0*/  FADD.FTZ R2, R2, R119 ;  /* 0x0000007702027221 */ /* 0x000fc80000010000 */
[--C-:B------:R-:W-:Y:S01]  /*8fb0*/  @P0 FADD.FTZ R205, R205, R2.reuse ;  /* 0x00000002cdcd0221 */ /* 0x100fe20000010000 */
[----:B------:R-:W-:Y:S02]  /*8fc0*/  @!P0 MOV R205, R2 ;  /* 0x0000000200cd8202 */ /* 0x000fe40000000f00 */
[----:B------:R-:W-:Y:S02]  /*8fd0*/  PRMT R2, R116, 0x7610, R2 ;  /* 0x0000761074027816 */ /* 0x000fe40000000002 */
        /* <DEDUP_REMOVED lines=10> */
.L_x_249:
        /* <DEDUP_REMOVED lines=13> */
.L_x_251:
[----:B------:R-:W-:Y:S05]  /*9150*/  BSYNC.RECONVERGENT B2 ;  /* 0x0000000000027941 */ /* 0x000fea0003800200 */
.L_x_250:
        /* <DEDUP_REMOVED lines=43> */
.L_x_248:
[----:B------:R-:W-:Y:S05]  /*9410*/  BSYNC.RECONVERGENT B1 ;  /* 0x0000000000017941 */ /* 0x000fea0003800200 */
.L_x_247:
        /* <DEDUP_REMOVED lines=20> */
.L_x_254:
[----:B------:R-:W-:Y:S01]  /*9560*/  VIADD R165, R165, 0x1 ;  /* 0x00000001a5a57836 */ /* 0x000fe20000000000 */
[----:B------:R-:W-:Y:S03]  /*9570*/  BSSY.RECONVERGENT B2, `(.L_x_255) ;  /* 0x000000e000027945 */ /* 0x000fe60003800200 */
[C---:B------:R-:W-:Y:S01]  /*9580*/  IMAD.WIDE.U32 R122, R165.reuse, -0x2daee0ad, RZ ;  /* 0xd2511f53a57a7825 */ /* 0x040fe200078e00ff */
[----:B------:R-:W-:-:S13]  /*9590*/  ISETP.NE.AND P6, PT, R165, RZ, PT ;  /* 0x000000ffa500720c */ /* 0x000fda0003fc5270 */
[----:B------:R-:W-:Y:S05]  /*95a0*/  @P6 BRA `(.L_x_256) ;  /* 0x0000000000286947 */ /* 0x000fea0003800000 */
[----:B------:R-:W-:Y:S01]  /*95b0*/  VIADD R164, R164, 0x1 ;  /* 0x00000001a4a47836 */ /* 0x000fe20000000000 */
[----:B------:R-:W-:-:S04]  /*95c0*/  P2R R12, PR, RZ, 0x1 ;  /* 0x00000001ff0c7803 */ /* 0x000fc80000000000 */
[----:B------:R-:W-:-:S13]  /*95d0*/  ISETP.NE.AND P6, PT, R164, RZ, PT ;  /* 0x000000ffa400720c */ /* 0x000fda0003fc5270 */
[----:B------:R-:W-:Y:S01]  /*95e0*/  @!P6 VIADD R168, R168, 0x1 ;  /* 0x00000001a8a8e836 */ /* 0x000fe20000000000 */
[----:B------:R-:W-:Y:S01]  /*95f0*/  @!P6 IADD3 R116, PT, PT, R14, 0x1, RZ ;  /* 0x000000010e74e810 */ /* 0x000fe20007ffe0ff */
[----:B------:R-:W-:-:S03]  /*9600*/  @!P6 IMAD.MOV.U32 R164, RZ, RZ, RZ ;  /* 0x000000ffffa4e224 */ /* 0x000fc600078e00ff */
[----:B------:R-:W-:-:S13]  /*9610*/  ISETP.NE.AND P0, PT, R168, RZ, !P6 ;  /* 0x000000ffa800720c */ /* 0x000fda0007705270 */
[----:B------:R-:W-:Y:S01]  /*9620*/  @P0 IMAD.MOV R116, RZ, RZ, R14 ;  /* 0x000000ffff740224 */ /* 0x000fe200078e020e */
[----:B------:R-:W-:-:S03]  /*9630*/  ISETP.NE.AND P0, PT, R12, RZ, PT ;  /* 0x000000ff0c00720c */ /* 0x000fc60003f05270 */
[----:B------:R-:W-:-:S10]  /*9640*/  @!P6 IMAD.MOV.U32 R14, RZ, RZ, R116 ;  /* 0x000000ffff0ee224 */ /* 0x000fd400078e0074 */
.L_x_256:
[----:B------:R-:W-:Y:S05]  /*9650*/  BSYNC.RECONVERGENT B2 ;  /* 0x0000000000027941 */ /* 0x000fea0003800200 */
.L_x_255:
        /* <DEDUP_REMOVED lines=43> */
.L_x_253:
[----:B------:R-:W-:Y:S05]  /*9910*/  BSYNC.RECONVERGENT B1 ;  /* 0x0000000000017941 */ /* 0x000fea0003800200 */
.L_x_252:
[----:B------:R-:W-:Y:S02]  /*9920*/  I2FP.F32.U32 R117, R118 ;  /* 0x0000007600757245 */ /* 0x000fe40000201000 */
[----:B------:R-:W-:Y:S02]  /*9930*/  PRMT R116, R115, 0x7632, R116 ;  /* 0x0000763273747816 */ /* 0x000fe40000000074 */
[----:B------:R-:W-:Y:S01]  /*9940*/  PRMT R118, R190, 0x5410, R192 ;  /* 0x00005410be767816 */ /* 0x000fe200000000c0 */
[----:B------:R-:W-:Y:S01]  /*9950*/  FFMA.FTZ R117, R117, R188, 1.1641532182693481445e-10 ;  /* 0x2f00000075757423 */ /* 0x000fe200000100bc */
[----:B------:R-:W-:Y:S02]  /*9960*/  SHF.L.U32 R119, R116, 0x10, RZ ;  /* 0x0000001074777819 */ /* 0x000fe400000006ff */
[----:B------:R-:W-:Y:S02]  /*9970*/  @P0 PRMT R116, R111, 0x7632, R116 ;  /* 0x000076326f740816 */ /* 0x000fe40000000074 */
[----:B------:R-:W-:Y:S01]  /*9980*/  FSETP.GTU.FTZ.AND P6, PT, R117, R0, PT ;  /* 0x000000007500720b */ /* 0x000fe20003fdc000 */
[----:B------:R-:W-:Y:S01]  /*9990*/  FMUL.FTZ R119, R119, R186 ;  /* 0x000000ba77777220 */ /* 0x000fe20000410000 */
[----:B------:R-:W-:Y:S01]  /*99a0*/  PRMT R117, R182, 0x5410, R180 ;  /* 0x00005410b6757816 */ /* 0x000fe200000000b4 */
[----:B------:R-:W-:Y:S01]  /*99b0*/  @P0 IMAD.U32 R221, R116, 0x10000, RZ ;  /* 0x0001000074dd0824 */ /* 0x000fe200078e00ff */
[----:B------:R-:W-:-:S02]  /*99c0*/  SEL R0, RZ, 0x1, P6 ;  /* 0x00000001ff007807 */ /* 0x000fc40003000000 */
[----:B------:R-:W-:Y:S02]  /*99d0*/  FSEL R119, R119, RZ, !P6 ;  /* 0x000000ff77777208 */ /* 0x000fe40007000000 */
[----:B------:R-:W-:-:S03]  /*99e0*/  PRMT R116, R176, 0x5410, R178 ;  /* 0x00005410b0747816 */ /* 0x000fc600000000b2 */
[----:B------:R-:W-:-:S04]  /*99f0*/  FADD.FTZ R194, R194, R119 ;  /* 0x00000077c2c27221 */ /* 0x000fc80000010000 */
[----:B------:R-:W-:Y:S01]  /*9a00*/  @P0 FADD.FTZ R221, R194, R221 ;  /* 0x000000ddc2dd0221 */ /* 0x000fe20000010000 */
[----:B------:R-:W-:-:S05]  /*9a10*/  @!P0 IMAD.MOV.U32 R221, RZ, RZ, R194 ;  /* 0x000000ffffdd8224 */ /* 0x000fca00078e00c2 */
[----:B------:R-:W-:-:S04]  /*9a20*/  F2FP.BF16.F32.PACK_AB R119, RZ, R221 ;  /* 0x000000ddff77723e */ /* 0x000fc800000010ff */
[----:B------:R-:W-:-:S07]  /*9a30*/  PRMT R119, R184, 0x5410, R119 ;  /* 0x00005410b8777816 */ /* 0x000fce0000000077 */
.L_x_176:
[----:B------:R-:W0:Y:S01]  /*9a40*/  LDC.64 R122, c[0x0][0x3a8] ;  /* 0x0000ea00ff7a7b82 */ /* 0x000e220000000a00 */
[----:B------:R-:W-:Y:S02]  /*9a50*/  SEL R182, RZ, 0x1000000, !P5 ;  /* 0x01000000ffb67807 */ /* 0x000fe40006800000 */
[----:B------:R-:W-:Y:S02]  /*9a60*/  SEL R180, RZ, 0x10000, !P4 ;  /* 0x00010000ffb47807 */ /* 0x000fe40006000000 */
[C---:B------:R-:W-:Y:S02]  /*9a70*/  LOP3.LUT P6, RZ, R11.reuse, 0x8, RZ, 0xc0, !PT ;  /* 0x000000080bff7812 */ /* 0x040fe400078cc0ff */
[C---:B------:R-:W-:Y:S01]  /*9a80*/  LOP3.LUT P5, RZ, R11.reuse, 0x4, RZ, 0xc0, !PT ;  /* 0x000000040bff7812 */ /* 0x040fe200078ac0ff */
[----:B------:R-:W1:Y:S01]  /*9a90*/  LDC.64 R120, c[0x0][0x3b0] ;  /* 0x0000ec00ff787b82 */ /* 0x000e620000000a00 */
[----:B------:R-:W-:Y:S02]  /*9aa0*/  LOP3.LUT P4, RZ, R11, 0x2, RZ, 0xc0, !PT ;  /* 0x000000020bff7812 */ /* 0x000fe4000788c0ff */
[----:B------:R-:W-:-:S02]  /*9ab0*/  SEL R233, RZ, 0x100, !P3 ;  /* 0x00000100ffe97807 */ /* 0x000fc40005800000 */
[----:B------:R-:W-:Y:S02]  /*9ac0*/  LOP3.LUT P0, RZ, R11, 0x10, RZ, 0xc0, !PT ;  /* 0x000000100bff7812 */ /* 0x000fe4000780c0ff */
[----:B------:R-:W-:Y:S02]  /*9ad0*/  SEL R178, RZ, 0x1000000, !P4 ;  /* 0x01000000ffb27807 */ /* 0x000fe40006000000 */
[----:B------:R-:W-:Y:S02]  /*9ae0*/  SEL R229, RZ, 0x10000, !P5 ;  /* 0x00010000ffe57807 */ /* 0x000fe40006800000 */
[----:B------:R-:W-:Y:S02]  /*9af0*/  SEL R176, RZ, 0x100, !P6 ;  /* 0x00000100ffb07807 */ /* 0x000fe40007000000 */
[----:B------:R-:W-:Y:S02]  /*9b00*/  LOP3.LUT R233, R233, R182, R180, 0xfe, !PT ;  /* 0x000000b6e9e97212 */ /* 0x000fe400078efeb4 */
[----:B------:R-:W-:Y:S01]  /*9b10*/  SEL R228, RZ, 0x1, !P2 ;  /* 0x00000001ffe47807 */ /* 0x000fe20005000000 */
[----:B0-----:R-:W-:Y:S01]  /*9b20*/  IMAD.WIDE.U32 R122, R172, 0x10, R122 ;  /* 0x00000010ac7a7825 */ /* 0x001fe200078e007a */
[----:B------:R-:W-:-:S02]  /*9b30*/  LOP3.LUT R176, R176, R178, R229, 0xfe, !PT ;  /* 0x000000b2b0b07212 */ /* 0x000fc400078efee5 */
[----:B------:R-:W-:Y:S02]  /*9b40*/  SEL R231, RZ, 0x1, !P0 ;  /* 0x00000001ffe77807 */ /* 0x000fe40004000000 */
[----:B------:R-:W-:Y:S01]  /*9b50*/  LOP3.LUT R229, R233, R228, RZ, 0xfc, !PT ;  /* 0x000000e4e9e57212 */ /* 0x000fe200078efcff */
[----:B------:R0:W-:Y:S01]  /*9b60*/  STG.E.128 desc[UR6][R122.64], R116 ;  /* 0x000000747a007986 */ /* 0x0001e2000c101d06 */
[----:B------:R-:W-:Y:S01]  /*9b70*/  LOP3.LUT R228, R176, R231, RZ, 0xfc, !PT ;  /* 0x000000e7b0e47212 */ /* 0x000fe200078efcff */
[----:B-1----:R-:W-:-:S05]  /*9b80*/  IMAD.WIDE.U32 R120, R172, 0x8, R120 ;  /* 0x00000008ac787825 */ /* 0x002fca00078e0078 */
[----:B------:R0:W-:Y:S01]  /*9b90*/  STG.E.64 desc[UR6][R120.64], R228 ;  /* 0x000000e478007986 */ /* 0x0001e2000c101b06 */
[----:B------:R-:W-:Y:S05]  /*9ba0*/  @!P1 BRA `(.L_x_257) ;  /* 0x0000000000509947 */ /* 0x000fea0003800000 */
[----:B0-----:R-:W-:Y:S01]  /*9bb0*/  IMAD.U32 R119, R2, 0x10000, RZ ;  /* 0x0001000002777824 */ /* 0x001fe200078e00ff */
[----:B------:R-:W0:Y:S01]  /*9bc0*/  LDC.64 R116, c[0x0][0x3b8] ;  /* 0x0000ee00ff747b82 */ /* 0x000e220000000a00 */
[----:B------:R-:W-:Y:S02]  /*9bd0*/  LOP3.LUT R118, R0, 0xffff, RZ, 0xc0, !PT ;  /* 0x0000ffff00767812 */ /* 0x000fe400078ec0ff */
[----:B------:R-:W-:Y:S02]  /*9be0*/  LOP3.LUT R122, R7, 0xff, RZ, 0xc0, !PT ;  /* 0x000000ff077a7812 */ /* 0x000fe400078ec0ff */
[----:B------:R-:W-:Y:S02]  /*9bf0*/  LOP3.LUT R121, R119, 0xff0000, RZ, 0xc0, !PT ;  /* 0x00ff000077797812 */ /* 0x000fe400078ec0ff */
[----:B------:R-:W-:Y:S01]  /*9c00*/  PRMT R119, R4, 0x7104, RZ ;  /* 0x0000710404777816 */ /* 0x000fe200000000ff */
[----:B------:R-:W-:Y:S01]  /*9c10*/  IMAD.WIDE.U32 R122, R122, 0x1000000, RZ ;  /* 0x010000007a7a7825 */ /* 0x000fe200078e00ff */
[----:B------:R-:W-:-:S02]  /*9c20*/  PRMT R176, R121, 0x4210, R118 ;  /* 0x0000421079b07816 */ /* 0x000fc40000000076 */
[----:B------:R-:W-:Y:S02]  /*9c30*/  LOP3.LUT R120, R8, 0xff, RZ, 0xc0, !PT ;  /* 0x000000ff08787812 */ /* 0x000fe400078ec0ff */
[----:B------:R-:W-:Y:S02]  /*9c40*/  LOP3.LUT R118, R9, 0xff, RZ, 0xc0, !PT ;  /* 0x000000ff09767812 */ /* 0x000fe400078ec0ff */
[----:B------:R-:W-:Y:S01]  /*9c50*/  LOP3.LUT R231, R176, 0xff00, R119, 0xf8, !PT ;  /* 0x0000ff00b0e77812 */ /* 0x000fe200078ef877 */
[----:B------:R-:W-:-:S03]  /*9c60*/  IMAD.WIDE.U32 R120, R120, 0x10000, RZ ;  /* 0x0001000078787825 */ /* 0x000fc600078e00ff */
[----:B------:R-:W-:Y:S01]  /*9c70*/  LOP3.LUT R231, R231, 0xff, R6, 0xf8, !PT ;  /* 0x000000ffe7e77812 */ /* 0x000fe200078ef806 */
[----:B------:R-:W-:-:S03]  /*9c80*/  IMAD.WIDE.U32 R118, R118, 0x100, RZ ;  /* 0x0000010076767825 */ /* 0x000fc600078e00ff */
[----:B------:R-:W-:Y:S01]  /*9c90*/  LOP3.LUT R121, R121, R231, R123, 0xfe, !PT ;  /* 0x000000e779797212 */ /* 0x000fe200078efe7b */
[----:B0-----:R-:W-:Y:S01]  /*9ca0*/  IMAD.WIDE.U32 R116, R172, 0x8, R116 ;  /* 0x00000008ac747825 */ /* 0x001fe200078e0074 */
[----:B------:R-:W-:Y:S02]  /*9cb0*/  LOP3.LUT R229, R118, R122, R120, 0xfe, !PT ;  /* 0x0000007a76e57212 */ /* 0x000fe400078efe78 */
[----:B------:R-:W-:Y:S02]  /*9cc0*/  LOP3.LUT R119, R121, R119, RZ, 0xfc, !PT ;  /* 0x0000007779777212 */ /* 0x000fe400078efcff */
[----:B------:R-:W-:-:S05]  /*9cd0*/  LOP3.LUT R118, R229, 0xff, R10, 0xf8, !PT ;  /* 0x000000ffe5767812 */ /* 0x000fca00078ef80a */
[----:B------:R1:W-:Y:S02]  /*9ce0*/  STG.E.64 desc[UR6][R116.64], R118 ;  /* 0x0000007674007986 */ /* 0x0003e4000c101b06 */
.L_x_257:
[----:B------:R-:W-:Y:S01]  /*9cf0*/  MOV R176, R174 ;  /* 0x000000ae00b07202 */ /* 0x000fe20000000f00 */
[----:B------:R-:W-:-:S07]  /*9d00*/  VIADD R174, R172, 0x80 ;  /* 0x00000080acae7836 */ /* 0x000fce0000000000 */
.L_x_134:
[----:B------:R-:W-:Y:S05]  /*9d10*/  BSYNC.RECONVERGENT B0 ;  /* 0x0000000000007941 */ /* 0x000fea0003800200 */
.L_x_133:
[----:B------:R-:W-:Y:S01]  /*9d20*/  ISETP.GE.U32.AND P0, PT, R166, 0x100, PT ;  /* 0x00000100a600780c */ /* 0x000fe20003f06070 */
[----:B------:R-:W-:Y:S01]  /*9d30*/  BSSY.RECONVERGENT B0, `(.L_x_258) ;  /* 0x000080a000007945 */ /* 0x000fe20003800200 */
[----:B------:R-:W-:-:S11]  /*9d40*/  LOP3.LUT R11, R11, 0xffffff7f, RZ, 0xc0, !PT ;  /* 0xffffff7f0b0b7812 */ /* 0x000fd600078ec0ff */
[----:B------:R-:W-:Y:S01]  /*9d50*/  @P0 LOP3.LUT R11, R11, 0x80, RZ, 0xfc, !PT ;  /* 0x000000800b0b0812 */ /* 0x000fe200078efcff */
[----:B------:R-:W-:Y:S06]  /*9d60*/  @!P0 BRA `(.L_x_259) ;  /* 0x0000008000188947 */ /* 0x000fec0003800000 */
[----:B------:R-:W-:Y:S01]  /*9d70*/  ISETP.NE.U32.AND P0, PT, RZ, UR14, PT ;  /* 0x0000000eff007c0c */ /* 0x000fe2000bf05070 */
[----:B0-----:R-:W0:Y:S01]  /*9d80*/  LDC.64 R120, c[0x0][0x390] ;  /* 0x0000e400ff787b82 */ /* 0x001e220000000a00 */
[----:B------:R-:W-:Y:S02]  /*9d90*/  ISETP.NE.U32.AND P1, PT, RZ, UR12, PT ;  /* 0x0000000cff007c0c */ /* 0x000fe4000bf25070 */
[----:B------:R-:W-:Y:S02]  /*9da0*/  ISETP.NE.AND.EX P0, PT, RZ, UR15, PT, P0 ;  /* 0x0000000fff007c0c */ /* 0x000fe4000bf05300 */
[----:B------:R-:W-:-:S11]  /*9db0*/  ISETP.NE.AND.EX P1, PT, RZ, UR13, PT, P1 ;  /* 0x0000000dff007c0c */ /* 0x000fd6000bf25310 */
[----:B-1----:R-:W1:Y:S08]  /*9dc0*/  @P0 LDC.64 R116, c[0x0][0x3a0] ;  /* 0x0000e800ff740b82 */ /* 0x002e700000000a00 */
        /* <DEDUP_REMOVED lines=8> */
[----:B------:R-:W-:Y:S01]  /*9e50*/  PRMT R182, R108, 0x7632, R182 ;  /* 0x000076326cb67816 */ /* 0x000fe200000000b6 */
[----:B0-----:R-:W-:Y:S06]  /*9e60*/  @!P1 BRA `(.L_x_260) ;  /* 0x0000005000a49947 */ /* 0x001fec0003800000 */
        /* <DEDUP_REMOVED lines=16> */
.L_x_263:
        /* <DEDUP_REMOVED lines=13> */
.L_x_265:
[----:B------:R-:W-:Y:S05]  /*a040*/  BSYNC.RECONVERGENT B2 ;  /* 0x0000000000027941 */ /* 0x000fea0003800200 */
.L_x_264:
[----:B------:R-:W-:Y:S01]  /*a050*/  IMAD.WIDE.U32 R6, R168, -0x326172a9, RZ ;  /* 0xcd9e8d57a8067825 */ /* 0x000fe200078e00ff */
[----:B------:R-:W-:Y:S02]  /*a060*/  LOP3.LUT R4, R14, UR9, R121, 0x96, !PT ;  /* 0x000000090e047c12 */ /* 0x000fe4000f8e9679 */
[----:B------:R-:W-:Y:S02]  /*a070*/  MOV R0, R176 ;  /* 0x000000b000007202 */ /* 0x000fe40000000f00 */
        /* <DEDUP_REMOVED lines=39> */
[----:B------:R-:W-:-:S07]  /*a2f0*/  IMAD.MOV.U32 R4, RZ, RZ, RZ ;  /* 0x000000ffff047224 */ /* 0x000fce00078e00ff */
.L_x_262:
[----:B------:R-:W-:Y:S05]  /*a300*/  BSYNC.RECONVERGENT B1 ;  /* 0x0000000000017941 */ /* 0x000fea0003800200 */
.L_x_261:
[----:B------:R-:W0:Y:S01]  /*a310*/  LDC R186, c[0x0][0x404] ;  /* 0x00010100ffba7b82 */ /* 0x000e220000000800 */
[----:B------:R-:W-:Y:S01]  /*a320*/  I2FP.F32.U32 R5, R0 ;  /* 0x0000000000057245 */ /* 0x000fe20000201000 */
[----:B------:R-:W-:Y:S01]  /*a330*/  IMAD.MOV.U32 R190, RZ, RZ, 0x2f800000 ;  /* 0x2f800000ffbe7424 */ /* 0x000fe200078e00ff */
[----:B------:R-:W-:Y:S01]  /*a340*/  ISETP.NE.AND P3, PT, R4, 0x1, PT ;  /* 0x000000010400780c */ /* 0x000fe20003f65270 */
[C---:B-----5:R-:W-:Y:S01]  /*a350*/  IMAD.U32 R7, R116.reuse, 0x10000, RZ ;  /* 0x0001000074077824 */ /* 0x060fe200078e00ff */
[----:B------:R-:W-:Y:S01]  /*a360*/  LOP3.LUT R11, R11, 0xffffffef, RZ, 0xc0, !PT ;  /* 0xffffffef0b0b7812 */ /* 0x000fe200078ec0ff */
[----:B------:R-:W-:Y:S01]  /*a370*/  FFMA.FTZ R5, R5, R190, 1.1641532182693481445e-10 ;  /* 0x2f00000005057423 */ /* 0x000fe200000100be */
[----:B------:R-:W-:Y:S01]  /*a380*/  BSSY.RECONVERGENT B1, `(.L_x_266) ;  /* 0x000004c000017945 */ /* 0x000fe20003800200 */
[----:B------:R-:W1:Y:S01]  /*a390*/  LDC R188, c[0x0][0x408] ;  /* 0x00010200ffbc7b82 */ /* 0x000e620000000800 */
[----:B------:R-:W-:Y:S01]  /*a3a0*/  HFMA2 R6, -RZ, RZ, 0, 1.1920928955078125e-07 ;  /* 0x00000002ff067431 */ /* 0x000fe200000001ff */
[----:B------:R-:W-:Y:S01]  /*a3b0*/  PRMT R116, R116, 0x7632, R116 ;  /* 0x0000763274747816 */ /* 0x000fe20000000074 */
        /* <DEDUP_REMOVED lines=15> */
.L_x_268:
        /* <DEDUP_REMOVED lines=13> */
.L_x_270:
[----:B------:R-:W-:Y:S05]  /*a580*/  BSYNC.RECONVERGENT B2 ;  /* 0x0000000000027941 */ /* 0x000fea0003800200 */
.L_x_269:
        /* <DEDUP_REMOVED lines=43> */
.L_x_267:
[----:B------:R-:W-:Y:S05]  /*a840*/  BSYNC.RECONVERGENT B1 ;  /* 0x0000000000017941 */ /* 0x000fea0003800200 */
.L_x_266:
[----:B------:R-:W-:Y:S01]  /*a850*/  I2FP.F32.U32 R5, R2 ;  /* 0x0000000200057245 */ /* 0x000fe20000201000 */
[----:B------:R-:W-:Y:S01]  /*a860*/  IMAD.U32 R7, R112, 0x10000, RZ ;  /* 0x0001000070077824 */ /* 0x000fe200078e00ff */
[----:B------:R-:W-:Y:S01]  /*a870*/  ISETP.NE.AND P3, PT, R6, 0x1, PT ;  /* 0x000000010600780c */ /* 0x000fe20003f65270 */
[----:B------:R-:W-:Y:S01]  /*a880*/  BSSY.RECONVERGENT B1, `(.L_x_271) ;  /* 0x000004f000017945 */ /* 0x000fe20003800200 */
[----:B------:R-:W-:Y:S01]  /*a890*/  MOV R4, 0x2 ;  /* 0x0000000200047802 */ /* 0x000fe20000000f00 */
[----:B------:R-:W-:Y:S01]  /*a8a0*/  FFMA.FTZ R5, R5, R190, 1.1641532182693481445e-10 ;  /* 0x2f00000005057423 */ /* 0x000fe200000100be */
[----:B------:R-:W-:-:S04]  /*a8b0*/  FMUL.FTZ R7, R7, R188 ;  /* 0x000000bc07077220 */ /* 0x000fc80000410000 */
[----:B------:R-:W-:-:S04]  /*a8c0*/  FSETP.GTU.FTZ.AND P2, PT, R5, R186, PT ;  /* 0x000000ba0500720b */ /* 0x000fc80003f5c000 */
[----:B------:R-:W-:Y:S01]  /*a8d0*/  FSEL R5, R7, RZ, !P2 ;  /* 0x000000ff07057208 */ /* 0x000fe20005000000 */
[----:B------:R-:W-:Y:S01]  /*a8e0*/  @P0 IMAD.U32 R7, R108, 0x10000, RZ ;  /* 0x000100006c070824 */ /* 0x000fe200078e00ff */
[----:B------:R-:W-:-:S03]  /*a8f0*/  SEL R10, RZ, 0x1, P2 ;  /* 0x00000001ff0a7807 */ /* 0x000fc60001000000 */
[----:B------:R-:W-:-:S04]  /*a900*/  FADD.FTZ R0, R0, R5 ;  /* 0x0000000500007221 */ /* 0x000fc80000010000 */
[--C-:B------:R-:W-:Y:S01]  /*a910*/  @P0 FADD.FTZ R5, R7, R0.reuse ;  /* 0x0000000007050221 */ /* 0x100fe20000010000 */
[----:B------:R-:W-:Y:S02]  /*a920*/  @!P0 IMAD.MOV.U32 R5, RZ, RZ, R0 ;  /* 0x000000ffff058224 */ /* 0x000fe400078e0000 */
[----:B------:R-:W-:-:S03]  /*a930*/  IMAD.MOV.U32 R0, RZ, RZ, R12 ;  /* 0x000000ffff007224 */ /* 0x000fc600078e000c */
        /* <DEDUP_REMOVED lines=10> */
.L_x_273:
        /* <DEDUP_REMOVED lines=13> */
.L_x_275:
[----:B------:R-:W-:Y:S05]  /*aab0*/  BSYNC.RECONVERGENT B2 ;  /* 0x0000000000027941 */ /* 0x000fea0003800200 */
.L_x_274:
[----:B------:R-:W-:Y:S01]  /*aac0*/  IMAD.WIDE.U32 R8, R168, -0x326172a9, RZ ;  /* 0xcd9e8d57a8087825 */ /* 0x000fe200078e00ff */
[----:B------:R-:W-:-:S03]  /*aad0*/  LOP3.LUT R6, R14, UR9, R123, 0x96, !PT ;  /* 0x000000090e067c12 */ /* 0x000fc6000f8e967b */
[----:B------:R-:W-:Y:S02]  /*aae0*/  HFMA2 R4, -RZ, RZ, 0, 0 ;  /* 0x00000000ff047431 */ /* 0x000fe400000001ff */
        /* <DEDUP_REMOVED lines=39> */
[----:B------:R-:W-:-:S07]  /*ad60*/  IMAD.MOV.U32 R178, RZ, RZ, R6 ;  /* 0x000000ffffb27224 */ /* 0x000fce00078e0006 */
.L_x_272:
[----:B------:R-:W-:Y:S05]  /*ad70*/  BSYNC.RECONVERGENT B1 ;  /* 0x0000000000017941 */ /* 0x000fea0003800200 */
.L_x_271:
[----:B------:R-:W-:Y:S01]  /*ad80*/  I2FP.F32.U32 R7, R0 ;  /* 0x0000000000077245 */ /* 0x000fe20000201000 */
[----:B------:R-:W-:Y:S01]  /*ad90*/  IMAD.U32 R9, R116, 0x10000, RZ ;  /* 0x0001000074097824 */ /* 0x000fe200078e00ff */
[----:B------:R-:W-:Y:S01]  /*ada0*/  ISETP.NE.AND P3, PT, R4, 0x1, PT ;  /* 0x000000010400780c */ /* 0x000fe20003f65270 */
[----:B------:R-:W-:Y:S01]  /*adb0*/  BSSY.RECONVERGENT B1, `(.L_x_276) ;  /* 0x000004c000017945 */ /* 0x000fe20003800200 */
[----:B------:R-:W-:Y:S01]  /*adc0*/  LOP3.LUT R11, R11, 0xfffffff7, RZ, 0xc0, !PT ;  /* 0xfffffff70b0b7812 */ /* 0x000fe200078ec0ff */
[----:B------:R-:W-:Y:S01]  /*add0*/  FFMA.FTZ R7, R7, R190, 1.1641532182693481445e-10 ;  /* 0x2f00000007077423 */ /* 0x000fe200000100be */
[----:B------:R-:W-:Y:S01]  /*ade0*/  FMUL.FTZ R0, R9, R188 ;  /* 0x000000bc09007220 */ /* 0x000fe20000410000 */
[----:B------:R-:W-:Y:S02]  /*adf0*/  IMAD.MOV.U32 R6, RZ, RZ, 0x2 ;  /* 0x00000002ff067424 */ /* 0x000fe400078e00ff */
[----:B------:R-:W-:Y:S01]  /*ae00*/  IMAD.MOV.U32 R2, RZ, RZ, R12 ;  /* 0x000000ffff027224 */ /* 0x000fe200078e000c */
        /* <DEDUP_REMOVED lines=13> */
.L_x_278:
        /* <DEDUP_REMOVED lines=13> */
.L_x_280:
[----:B------:R-:W-:Y:S05]  /*afb0*/  BSYNC.RECONVERGENT B2 ;  /* 0x0000000000027941 */ /* 0x000fea0003800200 */
.L_x_279:
        /* <DEDUP_REMOVED lines=43> */
.L_x_277:
[----:B------:R-:W-:Y:S05]  /*b270*/  BSYNC.RECONVERGENT B1 ;  /* 0x0000000000017941 */ /* 0x000fea0003800200 */
.L_x_276:
[----:B------:R-:W-:Y:S01]  /*b280*/  I2FP.F32.U32 R7, R2 ;  /* 0x0000000200077245 */ /* 0x000fe20000201000 */
[----:B------:R-:W-:Y:S01]  /*b290*/  BSSY.RECONVERGENT B1, `(.L_x_281) ;  /* 0x0000052000017945 */ /* 0x000fe20003800200 */
[----:B------:R-:W-:Y:S01]  /*b2a0*/  PRMT R2, R112, 0x7632, R2 ;  /* 0x0000763270027816 */ /* 0x000fe20000000002 */
[----:B------:R-:W-:Y:S01]  /*b2b0*/  IMAD.MOV.U32 R8, RZ, RZ, 0x2 ;  /* 0x00000002ff087424 */ /* 0x000fe200078e00ff */
[----:B------:R-:W-:Y:S01]  /*b2c0*/  ISETP.NE.AND P3, PT, R6, 0x1, PT ;  /* 0x000000010600780c */ /* 0x000fe20003f65270 */
[----:B------:R-:W-:Y:S01]  /*b2d0*/  FFMA.FTZ R7, R7, R190, 1.1641532182693481445e-10 ;  /* 0x2f00000007077423 */ /* 0x000fe200000100be */
[----:B------:R-:W-:Y:S01]  /*b2e0*/  @P0 SHF.L.U32 R183, R182, 0x10, RZ ;  /* 0x00000010b6b70819 */ /* 0x000fe200000006ff */
[----:B------:R-:W-:-:S03]  /*b2f0*/  IMAD.U32 R9, R2, 0x10000, RZ ;  /* 0x0001000002097824 */ /* 0x000fc600078e00ff */
[----:B------:R-:W-:Y:S01]  /*b300*/  FSETP.GTU.FTZ.AND P2, PT, R7, R186, PT ;  /* 0x000000ba0700720b */ /* 0x000fe20003f5c000 */
[----:B------:R-:W-:-:S05]  /*b310*/  FMUL.FTZ R9, R9, R188 ;  /* 0x000000bc09097220 */ /* 0x000fca0000410000 */
[----:B------:R-:W-:-:S05]  /*b320*/  FSEL R9, R9, RZ, !P2 ;  /* 0x000000ff09097208 */ /* 0x000fca0005000000 */
[----:B------:R-:W-:Y:S01]  /*b330*/  FADD.FTZ R0, R0, R9 ;  /* 0x0000000900007221 */ /* 0x000fe20000010000 */
[----:B------:R-:W-:-:S03]  /*b340*/  SEL R9, RZ, 0x1, P2 ;  /* 0x00000001ff097807 */ /* 0x000fc60001000000 */
[----:B------:R-:W-:Y:S01]  /*b350*/  @P0 FADD.FTZ R183, R0, R183 ;  /* 0x000000b700b70221 */ /* 0x000fe20000010000 */
[----:B------:R-:W-:Y:S02]  /*b360*/  @!P0 IMAD.MOV.U32 R183, RZ, RZ, R0 ;  /* 0x000000ffffb78224 */ /* 0x000fe400078e0000 */
[----:B------:R-:W-:-:S03]  /*b370*/  IMAD.MOV.U32 R0, RZ, RZ, R12 ;  /* 0x000000ffff007224 */ /* 0x000fc600078e000c */
        /* <DEDUP_REMOVED lines=10> */
.L_x_283:
        /* <DEDUP_REMOVED lines=13> */
.L_x_285:
[----:B------:R-:W-:Y:S05]  /*b4f0*/  BSYNC.RECONVERGENT B2 ;  /* 0x0000000000027941 */ /* 0x000fea0003800200 */
.L_x_284:
[----:B------:R-:W-:Y:S01]  /*b500*/  IMAD.WIDE.U32 R120, R168, -0x326172a9, RZ ;  /* 0xcd9e8d57a8787825 */ /* 0x000fe200078e00ff */
[----:B------:R-:W-:Y:S02]  /*b510*/  LOP3.LUT R6, R14, UR9, R161, 0x96, !PT ;  /* 0x000000090e067c12 */ /* 0x000fe4000f8e96a1 */
[----:B------:R-:W-:Y:S01]  /*b520*/  MOV R0, R178 ;  /* 0x000000b200007202 */ /* 0x000fe20000000f00 */
        /* <DEDUP_REMOVED lines=40> */
.L_x_282:
[----:B------:R-:W-:Y:S05]  /*b7b0*/  BSYNC.RECONVERGENT B1 ;  /* 0x0000000000017941 */ /* 0x000fea0003800200 */
.L_x_281:
[----:B------:R-:W-:Y:S01]  /*b7c0*/  I2FP.F32.U32 R7, R0 ;  /* 0x0000000000077245 */ /* 0x000fe20000201000 */
[----:B------:R-:W-:Y:S01]  /*b7d0*/  IMAD.U32 R121, R117, 0x10000, RZ ;  /* 0x0001000075797824 */ /* 0x000fe200078e00ff */
[----:B------:R-:W-:Y:S01]  /*b7e0*/  ISETP.NE.AND P2, PT, R8, 0x1, PT ;  /* 0x000000010800780c */ /* 0x000fe20003f45270 */
[----:B------:R-:W-:Y:S01]  /*b7f0*/  BSSY.RECONVERGENT B1, `(.L_x_286) ;  /* 0x000004d000017945 */ /* 0x000fe20003800200 */
[----:B------:R-:W-:Y:S01]  /*b800*/  LOP3.LUT R11, R11, 0xfffffffb, RZ, 0xc0, !PT ;  /* 0xfffffffb0b0b7812 */ /* 0x000fe200078ec0ff */
[----:B------:R-:W-:Y:S01]  /*b810*/  FFMA.FTZ R7, R7, R190, 1.1641532182693481445e-10 ;  /* 0x2f00000007077423 */ /* 0x000fe200000100be */
[----:B------:R-:W-:Y:S01]  /*b820*/  FMUL.FTZ R2, R121, R188 ;  /* 0x000000bc79027220 */ /* 0x000fe20000410000 */
[----:B------:R-:W-:Y:S01]  /*b830*/  HFMA2 R6, -RZ, RZ, 0, 1.1920928955078125e-07 ;  /* 0x00000002ff067431 */ /* 0x000fe200000001ff */
[----:B------:R-:W-:Y:S01]  /*b840*/  PRMT R0, R117, 0x7632, R0 ;  /* 0x0000763275007816 */ /* 0x000fe20000000000 */
[----:B------:R-:W-:Y:S01]  /*b850*/  IMAD.MOV.U32 R4, RZ, RZ, R12 ;  /* 0x000000ffff047224 */ /* 0x000fe200078e000c */
        /* <DEDUP_REMOVED lines=13> */
.L_x_288:
        /* <DEDUP_REMOVED lines=8> */
[----:B------:R-:W-:Y:S01]  /*b9b0*/  @!P2 VIADD R4, R14, 0x1 ;  /* 0x000000010e04a836 */ /* 0x000fe20000000000 */
[----:B------:R-:W-:Y:S02]  /*b9c0*/  @!P2 MOV R164, RZ ;  /* 0x000000ff00a4a202 */ /* 0x000fe40000000f00 */
[----:B------:R-:W-:-:S13]  /*b9d0*/  ISETP.NE.AND P3, PT, R168, RZ, !P2 ;  /* 0x000000ffa800720c */ /* 0x000fda0005765270 */
[----:B------:R-:W-:-:S04]  /*b9e0*/  @P3 IMAD.MOV R4, RZ, RZ, R14 ;  /* 0x000000ffff043224 */ /* 0x000fc800078e020e */
[----:B------:R-:W-:-:S07]  /*b9f0*/  @!P2 IMAD.MOV.U32 R14, RZ, RZ, R4 ;  /* 0x000000ffff0ea224 */ /* 0x000fce00078e0004 */
.L_x_290:
[----:B------:R-:W-:Y:S05]  /*ba00*/  BSYNC.RECONVERGENT B2 ;  /* 0x0000000000027941 */ /* 0x000fea0003800200 */
.L_x_289:
        /* <DEDUP_REMOVED lines=39> */
[----:B------:R-:W-:Y:S02]  /*bc80*/  IMAD.MOV.U32 R178, RZ, RZ, R6 ;  /* 0x000000ffffb27224 */ /* 0x000fe400078e0006 */
[----:B------:R-:W-:Y:S02]  /*bc90*/  HFMA2 R6, -RZ, RZ, 0, 0 ;  /* 0x00000000ff067431 */ /* 0x000fe400000001ff */
[----:B------:R-:W-:Y:S01]  /*bca0*/  IMAD.MOV.U32 R12, RZ, RZ, R120 ;  /* 0x000000ffff0c7224 */ /* 0x000fe200078e0078 */
[----:B------:R-:W-:-:S07]  /*bcb0*/  LOP3.LUT R162, R116, UR35, R7, 0x96, !PT ;  /* 0x0000002374a27c12 */ /* 0x000fce000f8e9607 */
.L_x_287:
[----:B------:R-:W-:Y:S05]  /*bcc0*/  BSYNC.RECONVERGENT B1 ;  /* 0x0000000000017941 */ /* 0x000fea0003800200 */
.L_x_286:
[----:B------:R-:W-:Y:S01]  /*bcd0*/  I2FP.F32.U32 R7, R4 ;  /* 0x0000000400077245 */ /* 0x000fe20000201000 */
[----:B------:R-:W-:Y:S01]  /*bce0*/  IMAD.U32 R117, R113, 0x10000, RZ ;  /* 0x0001000071757824 */ /* 0x000fe200078e00ff */
[----:B------:R-:W-:Y:S01]  /*bcf0*/  BSSY.RECONVERGENT B1, `(.L_x_291) ;  /* 0x0000050000017945 */ /* 0x000fe20003800200 */
[----:B------:R-:W-:Y:S01]  /*bd00*/  @P0 IMAD.U32 R181, R109, 0x10000, RZ ;  /* 0x000100006db50824 */ /* 0x000fe200078e00ff */
[----:B------:R-:W-:Y:S01]  /*bd10*/  MOV R4, 0x2 ;  /* 0x0000000200047802 */ /* 0x000fe20000000f00 */
[----:B------:R-:W-:Y:S01]  /*bd20*/  FFMA.FTZ R7, R7, R190, 1.1641532182693481445e-10 ;  /* 0x2f00000007077423 */ /* 0x000fe200000100be */
[----:B------:R-:W-:-:S04]  /*bd30*/  FMUL.FTZ R117, R117, R188 ;  /* 0x000000bc75757220 */ /* 0x000fc80000410000 */
[----:B------:R-:W-:-:S04]  /*bd40*/  FSETP.GTU.FTZ.AND P2, PT, R7, R186, PT ;  /* 0x000000ba0700720b */ /* 0x000fc80003f5c000 */
[----:B------:R-:W-:Y:S02]  /*bd50*/  FSEL R7, R117, RZ, !P2 ;  /* 0x000000ff75077208 */ /* 0x000fe40005000000 */
[----:B------:R-:W-:Y:S02]  /*bd60*/  SEL R8, RZ, 0x1, P2 ;  /* 0x00000001ff087807 */ /* 0x000fe40001000000 */
[----:B------:R-:W-:Y:S01]  /*bd70*/  ISETP.NE.AND P2, PT, R6, 0x1, PT ;  /* 0x000000010600780c */ /* 0x000fe20003f45270 */
[----:B------:R-:W-:-:S04]  /*bd80*/  FADD.FTZ R2, R2, R7 ;  /* 0x0000000702027221 */ /* 0x000fc80000010000 */
[--C-:B------:R-:W-:Y:S01]  /*bd90*/  @P0 FADD.FTZ R181, R181, R2.reuse ;  /* 0x00000002b5b50221 */ /* 0x100fe20000010000 */
[----:B------:R-:W-:Y:S02]  /*bda0*/  @!P0 IMAD.MOV.U32 R181, RZ, RZ, R2 ;  /* 0x000000ffffb58224 */ /* 0x000fe400078e0002 */
[----:B------:R-:W-:-:S03]  /*bdb0*/  IMAD.MOV.U32 R2, RZ, RZ, R12 ;  /* 0x000000ffff027224 */ /* 0x000fc600078e000c */
[----:B------:R-:W-:Y:S02]  /*bdc0*/  F2FP.BF16.F32.PACK_AB R184, RZ, R181 ;  /* 0x000000b5ffb8723e */ /* 0x000fe400000010ff */
[----:B------:R-:W-:Y:S05]  /*bdd0*/  @!P2 BRA `(.L_x_292) ;  /* 0x000000040004a947 */ /* 0x000fea0003800000 */
        /* <DEDUP_REMOVED lines=8> */
.L_x_293:
        /* <DEDUP_REMOVED lines=13> */
.L_x_295:
[----:B------:R-:W-:Y:S05]  /*bf30*/  BSYNC.RECONVERGENT B2 ;  /* 0x0000000000027941 */ /* 0x000fea0003800200 */
.L_x_294:
        /* <DEDUP_REMOVED lines=43> */
.L_x_292:
[----:B------:R-:W-:Y:S05]  /*c1f0*/  BSYNC.RECONVERGENT B1 ;  /* 0x0000000000017941 */ /* 0x000fea0003800200 */
.L_x_291:
[----:B------:R-:W-:Y:S01]  /*c200*/  I2FP.F32.U32 R7, R2 ;  /* 0x0000000200077245 */ /* 0x000fe20000201000 */
[----:B------:R-:W-:Y:S01]  /*c210*/  IMAD.U32 R117, R0, 0x10000, RZ ;  /* 0x0001000000757824 */ /* 0x000fe200078e00ff */
[----:B------:R-:W-:Y:S01]  /*c220*/  LOP3.LUT R11, R11, 0xfffffffd, RZ, 0xc0, !PT ;  /* 0xfffffffd0b0b7812 */ /* 0x000fe200078ec0ff */
[----:B------:R-:W-:Y:S01]  /*c230*/  BSSY.RECONVERGENT B1, `(.L_x_296) ;  /* 0x000004c000017945 */ /* 0x000fe20003800200 */
[----:B------:R-:W-:Y:S02]  /*c240*/  IMAD.MOV.U32 R6, RZ, RZ, 0x2 ;  /* 0x00000002ff067424 */ /* 0x000fe400078e00ff */
[----:B------:R-:W-:Y:S01]  /*c250*/  FFMA.FTZ R7, R7, R190, 1.1641532182693481445e-10 ;  /* 0x2f00000007077423 */ /* 0x000fe200000100be */
[----:B------:R-:W-:Y:S01]  /*c260*/  FMUL.FTZ R0, R117, R188 ;  /* 0x000000bc75007220 */ /* 0x000fe20000410000 */
[----:B------:R-:W-:-:S03]  /*c270*/  IMAD.MOV.U32 R2, RZ, RZ, R12 ;  /* 0x000000ffff027224 */ /* 0x000fc600078e000c */
[----:B------:R-:W-:-:S04]  /*c280*/  FSETP.GTU.FTZ.AND P2, PT, R7, R186, PT ;  /* 0x000000ba0700720b */ /* 0x000fc80003f5c000 */
[----:B------:R-:W-:Y:S02]  /*c290*/  FSEL R0, R0, RZ, !P2 ;  /* 0x000000ff00007208 */ /* 0x000fe40005000000 */
[----:B------:R-:W-:Y:S02]  /*c2a0*/  PLOP3.LUT P3, PT, P2, PT, PT, 0x8, 0x80 ;  /* 0x000000000080781c */ /* 0x000fe4000176e170 */
[----:B------:R-:W-:-:S11]  /*c2b0*/  ISETP.NE.AND P2, PT, R4, 0x1, PT ;  /* 0x000000010400780c */ /* 0x000fd60003f45270 */
[----:B------:R-:W-:Y:S02]  /*c2c0*/  @P3 LOP3.LUT R11, R11, 0x2, RZ, 0xfc, !PT ;  /* 0x000000020b0b3812 */ /* 0x000fe400078efcff */
[----:B------:R-:W-:Y:S05]  /*c2d0*/  @!P2 BRA `(.L_x_297) ;  /* 0x000000040004a947 */ /* 0x000fea0003800000 */
        /* <DEDUP_REMOVED lines=8> */
.L_x_298:
        /* <DEDUP_REMOVED lines=13> */
.L_x_300:
[----:B------:R-:W-:Y:S05]  /*c430*/  BSYNC.RECONVERGENT B2 ;  /* 0x0000000000027941 */ /* 0x000fea0003800200 */
.L_x_299:
        /* <DEDUP_REMOVED lines=43> */
.L_x_297:
[----:B------:R-:W-:Y:S05]  /*c6f0*/  BSYNC.RECONVERGENT B1 ;  /* 0x0000000000017941 */ /* 0x000fea0003800200 */
.L_x_296:
[----:B------:R-:W-:Y:S01]  /*c700*/  I2FP.F32.U32 R7, R2 ;  /* 0x0000000200077245 */ /* 0x000fe20000201000 */
[----:B------:R-:W-:Y:S01]  /*c710*/  BSSY.RECONVERGENT B1, `(.L_x_301) ;  /* 0x0000052000017945 */ /* 0x000fe20003800200 */
[----:B------:R-:W-:Y:S01]  /*c720*/  PRMT R2, R113, 0x7632, R2 ;  /* 0x0000763271027816 */ /* 0x000fe20000000002 */
[----:B------:R-:W-:Y:S01]  /*c730*/  IMAD.MOV.U32 R116, RZ, RZ, 0x2 ;  /* 0x00000002ff747424 */ /* 0x000fe200078e00ff */
[----:B------:R-:W-:Y:S01]  /*c740*/  @P0 SHF.L.U32 R199, R192, 0x10, RZ ;  /* 0x00000010c0c70819 */ /* 0x000fe200000006ff */
[----:B------:R-:W-:Y:S02]  /*c750*/  FFMA.FTZ R7, R7, R190, 1.1641532182693481445e-10 ;  /* 0x2f00000007077423 */ /* 0x000fe400000100be */
[----:B------:R-:W-:Y:S02]  /*c760*/  IMAD.U32 R117, R2, 0x10000, RZ ;  /* 0x0001000002757824 */ /* 0x000fe400078e00ff */
[----:B------:R-:W-:Y:S01]  /*c770*/  IMAD.MOV.U32 R2, RZ, RZ, R12 ;  /* 0x000000ffff027224 */ /* 0x000fe200078e000c */
[----:B------:R-:W-:Y:S01]  /*c780*/  FSETP.GTU.FTZ.AND P2, PT, R7, R186, PT ;  /* 0x000000ba0700720b */ /* 0x000fe20003f5c000 */
[----:B------:R-:W-:-:S03]  /*c790*/  FMUL.FTZ R117, R117, R188 ;  /* 0x000000bc75757220 */ /* 0x000fc60000410000 */
[----:B------:R-:W-:Y:S02]  /*c7a0*/  SEL R7, RZ, 0x1, P2 ;  /* 0x00000001ff077807 */ /* 0x000fe40001000000 */
[----:B------:R-:W-:Y:S02]  /*c7b0*/  FSEL R117, R117, RZ, !P2 ;  /* 0x000000ff75757208 */ /* 0x000fe40005000000 */
[----:B------:R-:W-:-:S03]  /*c7c0*/  ISETP.NE.AND P2, PT, R6, 0x1, PT ;  /* 0x000000010600780c */ /* 0x000fc60003f45270 */
[----:B------:R-:W-:-:S04]  /*c7d0*/  FADD.FTZ R0, R0, R117 ;  /* 0x0000007500007221 */ /* 0x000fc80000010000 */
[----:B------:R-:W-:Y:S01]  /*c7e0*/  @P0 FADD.FTZ R199, R0, R199 ;  /* 0x000000c700c70221 */ /* 0x000fe20000010000 */
[----:B------:R-:W-:-:S05]  /*c7f0*/  @!P0 IMAD.MOV.U32 R199, RZ, RZ, R0 ;  /* 0x000000ffffc78224 */ /* 0x000fca00078e0000 */
        /* <DEDUP_REMOVED lines=10> */
.L_x_303:
        /* <DEDUP_REMOVED lines=13> */
.L_x_305:
[----:B------:R-:W-:Y:S05]  /*c970*/  BSYNC.RECONVERGENT B2 ;  /* 0x0000000000027941 */ /* 0x000fea0003800200 */
.L_x_304:
        /* <DEDUP_REMOVED lines=43> */
.L_x_302:
[----:B------:R-:W-:Y:S05]  /*cc30*/  BSYNC.RECONVERGENT B1 ;  /* 0x0000000000017941 */ /* 0x000fea0003800200 */
.L_x_301:
[----:B------:R-:W-:Y:S01]  /*cc40*/  I2FP.F32.U32 R117, R2 ;  /* 0x0000000200757245 */ /* 0x000fe20000201000 */
[----:B------:R-:W-:Y:S01]  /*cc50*/  IMAD.U32 R121, R118, 0x10000, RZ ;  /* 0x0001000076797824 */ /* 0x000fe200078e00ff */
[----:B------:R-:W-:Y:S01]  /*cc60*/  ISETP.NE.AND P3, PT, R116, 0x1, PT ;  /* 0x000000017400780c */ /* 0x000fe20003f65270 */
[----:B------:R-:W-:Y:S01]  /*cc70*/  BSSY.RECONVERGENT B1, `(.L_x_306) ;  /* 0x000004b000017945 */ /* 0x000fe20003800200 */
[----:B------:R-:W-:Y:S02]  /*cc80*/  HFMA2 R120, -RZ, RZ, 0, 1.1920928955078125e-07 ;  /* 0x00000002ff787431 */ /* 0x000fe400000001ff */
[----:B------:R-:W-:Y:S01]  /*cc90*/  FFMA.FTZ R117, R117, R190, 1.1641532182693481445e-10 ;  /* 0x2f00000075757423 */ /* 0x000fe200000100be */
[----:B------:R-:W-:Y:S01]  /*cca0*/  FMUL.FTZ R2, R121, R188 ;  /* 0x000000bc79027220 */ /* 0x000fe20000410000 */
[----:B------:R-:W-:Y:S01]  /*ccb0*/  PRMT R118, R118, 0x7632, R118 ;  /* 0x0000763276767816 */ /* 0x000fe20000000076 */
[----:B------:R-:W-:Y:S02]  /*ccc0*/  IMAD.MOV.U32 R4, RZ, RZ, R12 ;  /* 0x000000ffff047224 */ /* 0x000fe400078e000c */
        /* <DEDUP_REMOVED lines=12> */
.L_x_308:
        /* <DEDUP_REMOVED lines=13> */
.L_x_310:
[----:B------:R-:W-:Y:S05]  /*ce60*/  BSYNC.RECONVERGENT B2 ;  /* 0x0000000000027941 */ /* 0x000fea0003800200 */
.L_x_309:
        /* <DEDUP_REMOVED lines=43> */
.L_x_307:
[----:B------:R-:W-:Y:S05]  /*d120*/  BSYNC.RECONVERGENT B1 ;  /* 0x0000000000017941 */ /* 0x000fea0003800200 */
.L_x_306:
        /* <DEDUP_REMOVED lines=25> */
.L_x_313:
        /* <DEDUP_REMOVED lines=13> */
.L_x_315:
[----:B------:R-:W-:Y:S05]  /*d390*/  BSYNC.RECONVERGENT B2 ;  /* 0x0000000000027941 */ /* 0x000fea0003800200 */
.L_x_314:
        /* <DEDUP_REMOVED lines=43> */
.L_x_312:
[----:B------:R-:W-:Y:S05]  /*d650*/  BSYNC.RECONVERGENT B1 ;  /* 0x0000000000017941 */ /* 0x000fea0003800200 */
.L_x_311:
[----:B------:R-:W-:Y:S01]  /*d660*/  I2FP.F32.U32 R117, R2 ;  /* 0x0000000200757245 */ /* 0x000fe20000201000 */
[----:B------:R-:W-:Y:S01]  /*d670*/  IMAD.U32 R121, R118, 0x10000, RZ ;  /* 0x0001000076797824 */ /* 0x000fe200078e00ff */
[----:B------:R-:W-:Y:S01]  /*d680*/  ISETP.NE.AND P4, PT, R116, 0x1, PT ;  /* 0x000000017400780c */ /* 0x000fe20003f85270 */
[----:B------:R-:W-:Y:S01]  /*d690*/  BSSY.RECONVERGENT B1, `(.L_x_316) ;  /* 0x000004a000017945 */ /* 0x000fe20003800200 */
[----:B------:R-:W-:Y:S02]  /*d6a0*/  IMAD.MOV.U32 R118, RZ, RZ, 0x2 ;  /* 0x00000002ff767424 */ /* 0x000fe400078e00ff */
[----:B------:R-:W-:Y:S01]  /*d6b0*/  FFMA.FTZ R117, R117, R190, 1.1641532182693481445e-10 ;  /* 0x2f00000075757423 */ /* 0x000fe200000100be */
[----:B------:R-:W-:Y:S01]  /*d6c0*/  FMUL.FTZ R2, R121, R188 ;  /* 0x000000bc79027220 */ /* 0x000fe20000410000 */
[----:B------:R-:W-:-:S03]  /*d6d0*/  IMAD.MOV.U32 R4, RZ, RZ, R12 ;  /* 0x000000ffff047224 */ /* 0x000fc600078e000c */
[----:B------:R-:W-:-:S04]  /*d6e0*/  FSETP.GTU.FTZ.AND P3, PT, R117, R186, PT ;  /* 0x000000ba7500720b */ /* 0x000fc80003f7c000 */
[----:B------:R-:W-:Y:S02]  /*d6f0*/  FSEL R2, R2, RZ, !P3 ;  /* 0x000000ff02027208 */ /* 0x000fe40005800000 */
[----:B------:R-:W-:Y:S01]  /*d700*/  PLOP3.LUT P3, PT, P3, PT, PT, 0x8, 0x80 ;  /* 0x000000000080781c */ /* 0x000fe20001f6e170 */
[----:B------:R-:W-:-:S12]  /*d710*/  @!P4 BRA `(.L_x_317) ;  /* 0x000000040004c947 */ /* 0x000fd80003800000 */
        /* <DEDUP_REMOVED lines=8> */
.L_x_318:
        /* <DEDUP_REMOVED lines=13> */
.L_x_320:
[----:B------:R-:W-:Y:S05]  /*d870*/  BSYNC.RECONVERGENT B2 ;  /* 0x0000000000027941 */ /* 0x000fea0003800200 */
.L_x_319:
        /* <DEDUP_REMOVED lines=43> */
.L_x_317:
[----:B------:R-:W-:Y:S05]  /*db30*/  BSYNC.RECONVERGENT B1 ;  /* 0x0000000000017941 */ /* 0x000fea0003800200 */
.L_x_316:
[----:B------:R-:W-:Y:S01]  /*db40*/  I2FP.F32.U32 R117, R4 ;  /* 0x0000000400757245 */ /* 0x000fe20000201000 */
[----:B------:R-:W-:Y:S01]  /*db50*/  BSSY.RECONVERGENT B1, `(.L_x_321) ;  /* 0x0000053000017945 */ /* 0x000fe20003800200 */
[----:B------:R-:W-:Y:S02]  /*db60*/  PRMT R4, R114, 0x7632, R4 ;  /* 0x0000763272047816 */ /* 0x000fe40000000004 */
[----:B------:R-:W-:Y:S01]  /*db70*/  @P0 PRMT R116, R110, 0x7632, R116 ;  /* 0x000076326e740816 */ /* 0x000fe20000000074 */
[----:B------:R-:W-:Y:S02]  /*db80*/  FFMA.FTZ R117, R117, R190, 1.1641532182693481445e-10 ;  /* 0x2f00000075757423 */ /* 0x000fe400000100be */
[----:B------:R-:W-:Y:S01]  /*db90*/  IMAD.U32 R121, R4, 0x10000, RZ ;  /* 0x0001000004797824 */ /* 0x000fe200078e00ff */
[----:B------:R-:W-:Y:S01]  /*dba0*/  @P0 SHF.L.U32 R209, R116, 0x10, RZ ;  /* 0x0000001074d10819 */ /* 0x000fe200000006ff */
[----:B------:R-:W-:Y:S01]  /*dbb0*/  IMAD.MOV.U32 R116, RZ, RZ, 0x2 ;  /* 0x00000002ff747424 */ /* 0x000fe200078e00ff */
[----:B------:R-:W-:Y:S01]  /*dbc0*/  FSETP.GTU.FTZ.AND P4, PT, R117, R186, PT ;  /* 0x000000ba7500720b */ /* 0x000fe20003f9c000 */
[----:B------:R-:W-:-:S03]  /*dbd0*/  FMUL.FTZ R121, R121, R188 ;  /* 0x000000bc79797220 */ /* 0x000fc60000410000 */
[----:B------:R-:W-:Y:S02]  /*dbe0*/  SEL R4, RZ, 0x1, P4 ;  /* 0x00000001ff047807 */ /* 0x000fe40002000000 */
[----:B------:R-:W-:Y:S02]  /*dbf0*/  FSEL R121, R121, RZ, !P4 ;  /* 0x000000ff79797208 */ /* 0x000fe40006000000 */
[----:B------:R-:W-:-:S03]  /*dc00*/  ISETP.NE.AND P4, PT, R118, 0x1, PT ;  /* 0x000000017600780c */ /* 0x000fc60003f85270 */
[----:B------:R-:W-:-:S04]  /*dc10*/  FADD.FTZ R2, R2, R121 ;  /* 0x0000007902027221 */ /* 0x000fc80000010000 */
        /* <DEDUP_REMOVED lines=13> */
.L_x_323:
        /* <DEDUP_REMOVED lines=13> */
.L_x_325:
[----:B------:R-:W-:Y:S05]  /*ddc0*/  BSYNC.RECONVERGENT B2 ;  /* 0x0000000000027941 */ /* 0x000fea0003800200 */
.L_x_324:
        /* <DEDUP_REMOVED lines=43> */
.L_x_322:
[----:B------:R-:W-:Y:S05]  /*e080*/  BSYNC.RECONVERGENT B1 ;  /* 0x0000000000017941 */ /* 0x000fea0003800200 */
.L_x_321:
        /* <DEDUP_REMOVED lines=21> */
.L_x_328:
        /* <DEDUP_REMOVED lines=13> */
.L_x_330:
[----:B------:R-:W-:Y:S05]  /*e2b0*/  BSYNC.RECONVERGENT B2 ;  /* 0x0000000000027941 */ /* 0x000fea0003800200 */
.L_x_329:
        /* <DEDUP_REMOVED lines=41> */
[----:B------:R-:W-:Y:S02]  /*e550*/  IMAD.MOV.U32 R118, RZ, RZ, R178 ;  /* 0x000000ffff767224 */ /* 0x000fe400078e00b2 */
[----:B------:R-:W-:-:S07]  /*e560*/  IMAD.MOV.U32 R178, RZ, RZ, R116 ;  /* 0x000000ffffb27224 */ /* 0x000fce00078e0074 */
.L_x_327:
[----:B------:R-:W-:Y:S05]  /*e570*/  BSYNC.RECONVERGENT B1 ;  /* 0x0000000000017941 */ /* 0x000fea0003800200 */
.L_x_326:
        /* <DEDUP_REMOVED lines=11> */
[----:B------:R-:W-:Y:S01]  /*e630*/  FADD.FTZ R2, R2, R117 ;  /* 0x0000007502027221 */ /* 0x000fe20000010000 */
[----:B------:R-:W-:-:S03]  /*e640*/  IMAD.MOV.U32 R117, RZ, RZ, R12 ;  /* 0x000000ffff757224 */ /* 0x000fc600078e000c */
[--C-:B------:R-:W-:Y:S01]  /*e650*/  @P0 FADD.FTZ R211, R211, R2.reuse ;  /* 0x00000002d3d30221 */ /* 0x100fe20000010000 */
[--C-:B------:R-:W-:Y:S01]  /*e660*/  @!P0 IMAD.MOV.U32 R211, RZ, RZ, R2.reuse ;  /* 0x000000ffffd38224 */ /* 0x100fe200078e0002 */
[----:B------:R-:W-:-:S04]  /*e670*/  PRMT R2, R116, 0x7610, R2 ;  /* 0x0000761074027816 */ /* 0x000fc80000000002 */
        /* <DEDUP_REMOVED lines=10> */
.L_x_333:
        /* <DEDUP_REMOVED lines=13> */
.L_x_335:
[----:B------:R-:W-:Y:S05]  /*e7f0*/  BSYNC.RECONVERGENT B2 ;  /* 0x0000000000027941 */ /* 0x000fea0003800200 */
.L_x_334:
        /* <DEDUP_REMOVED lines=38> */
[----:B------:R-:W-:Y:S02]  /*ea60*/  HFMA2 R121, -RZ, RZ, 0, 0 ;  /* 0x00000000ff797431 */ /* 0x000fe400000001ff */
[----:B------:R-:W-:Y:S01]  /*ea70*/  IMAD.MOV.U32 R12, RZ, RZ, R120 ;  /* 0x000000ffff0c7224 */ /* 0x000fe200078e0078 */
[----:B------:R-:W-:Y:S01]  /*ea80*/  LOP3.LUT R162, R118, UR35, R117, 0x96, !PT ;  /* 0x0000002376a27c12 */ /* 0x000fe2000f8e9675 */
[----:B------:R-:W-:Y:S02]  /*ea90*/  IMAD.MOV.U32 R117, RZ, RZ, R178 ;  /* 0x000000ffff757224 */ /* 0x000fe400078e00b2 */
[----:B------:R-:W-:-:S07]  /*eaa0*/  IMAD.MOV.U32 R178, RZ, RZ, R116 ;  /* 0x000000ffffb27224 */ /* 0x000fce00078e0074 */
.L_x_332:
[----:B------:R-:W-:Y:S05]  /*eab0*/  BSYNC.RECONVERGENT B1 ;  /* 0x0000000000017941 */ /* 0x000fea0003800200 */
.L_x_331:
        /* <DEDUP_REMOVED lines=20> */
.L_x_338:
[----:B------:R-:W-:Y:S01]  /*ec00*/  IADD3 R165, PT, PT, R165, 0x1, RZ ;  /* 0x00000001a5a57810 */ /* 0x000fe20007ffe0ff */
[----:B------:R-:W-:Y:S03]  /*ec10*/  BSSY.RECONVERGENT B2, `(.L_x_339) ;  /* 0x000000e000027945 */ /* 0x000fe60003800200 */
[C---:B------:R-:W-:Y:S01]  /*ec20*/  ISETP.NE.AND P6, PT, R165.reuse, RZ, PT ;  /* 0x000000ffa500720c */ /* 0x040fe20003fc5270 */
[----:B------:R-:W-:-:S12]  /*ec30*/  IMAD.WIDE.U32 R122, R165, -0x2daee0ad, RZ ;  /* 0xd2511f53a57a7825 */ /* 0x000fd800078e00ff */
[----:B------:R-:W-:Y:S05]  /*ec40*/  @P6 BRA `(.L_x_340) ;  /* 0x0000000000286947 */ /* 0x000fea0003800000 */
[----:B------:R-:W-:Y:S01]  /*ec50*/  VIADD R164, R164, 0x1 ;  /* 0x00000001a4a47836 */ /* 0x000fe20000000000 */
[----:B------:R-:W-:-:S04]  /*ec60*/  P2R R12, PR, RZ, 0x1 ;  /* 0x00000001ff0c7803 */ /* 0x000fc80000000000 */
[----:B------:R-:W-:-:S13]  /*ec70*/  ISETP.NE.AND P6, PT, R164, RZ, PT ;  /* 0x000000ffa400720c */ /* 0x000fda0003fc5270 */
[----:B------:R-:W-:Y:S02]  /*ec80*/  @!P6 VIADD R168, R168, 0x1 ;  /* 0x00000001a8a8e836 */ /* 0x000fe40000000000 */
[----:B------:R-:W-:Y:S02]  /*ec90*/  @!P6 VIADD R116, R14, 0x1 ;  /* 0x000000010e74e836 */ /* 0x000fe40000000000 */
[----:B------:R-:W-:Y:S01]  /*eca0*/  @!P6 IMAD.MOV.U32 R164, RZ, RZ, RZ ;  /* 0x000000ffffa4e224 */ /* 0x000fe200078e00ff */
[----:B------:R-:W-:-:S13]  /*ecb0*/  ISETP.NE.AND P0, PT, R168, RZ, !P6 ;  /* 0x000000ffa800720c */ /* 0x000fda0007705270 */
[----:B------:R-:W-:Y:S02]  /*ecc0*/  @P0 IADD3 R116, PT, PT, R14, RZ, RZ ;  /* 0x000000ff0e740210 */ /* 0x000fe40007ffe0ff */
[----:B------:R-:W-:-:S03]  /*ecd0*/  ISETP.NE.AND P0, PT, R12, RZ, PT ;  /* 0x000000ff0c00720c */ /* 0x000fc60003f05270 */
[----:B------:R-:W-:-:S10]  /*ece0*/  @!P6 IMAD.MOV.U32 R14, RZ, RZ, R116 ;  /* 0x000000ffff0ee224 */ /* 0x000fd400078e0074 */
.L_x_340:
[----:B------:R-:W-:Y:S05]  /*ecf0*/  BSYNC.RECONVERGENT B2 ;  /* 0x0000000000027941 */ /* 0x000fea0003800200 */
.L_x_339:
        /* <DEDUP_REMOVED lines=43> */
.L_x_337:
[----:B------:R-:W-:Y:S05]  /*efb0*/  BSYNC.RECONVERGENT B1 ;  /* 0x0000000000017941 */ /* 0x000fea0003800200 */
.L_x_336:
[----:B------:R-:W-:Y:S02]  /*efc0*/  I2FP.F32.U32 R117, R118 ;  /* 0x0000007600757245 */ /* 0x000fe40000201000 */
[----:B------:R-:W-:Y:S02]  /*efd0*/  PRMT R116, R115, 0x7632, R116 ;  /* 0x0000763273747816 */ /* 0x000fe40000000074 */
[----:B------:R-:W-:Y:S01]  /*efe0*/  PRMT R118, R192, 0x5410, R194 ;  /* 0x00005410c0767816 */ /* 0x000fe200000000c2 */
[----:B------:R-:W-:Y:S02]  /*eff0*/  FFMA.FTZ R117, R117, R190, 1.1641532182693481445e-10 ;  /* 0x2f00000075757423 */ /* 0x000fe400000100be */
[----:B------:R-:W-:Y:S01]  /*f000*/  IMAD.U32 R119, R116, 0x10000, RZ ;  /* 0x0001000074777824 */ /* 0x000fe200078e00ff */
[----:B------:R-:W-:Y:S02]  /*f010*/  @P0 PRMT R116, R111, 0x7632, R116 ;  /* 0x000076326f740816 */ /* 0x000fe40000000074 */
[----:B------:R-:W-:Y:S01]  /*f020*/  FSETP.GTU.FTZ.AND P6, PT, R117, R186, PT ;  /* 0x000000ba7500720b */ /* 0x000fe20003fdc000 */
[----:B------:R-:W-:Y:S01]  /*f030*/  FMUL.FTZ R119, R119, R188 ;  /* 0x000000bc77777220 */ /* 0x000fe20000410000 */
[----:B------:R-:W-:-:S02]  /*f040*/  @P0 SHF.L.U32 R223, R116, 0x10, RZ ;  /* 0x0000001074df0819 */ /* 0x000fc400000006ff */
[----:B------:R-:W-:Y:S02]  /*f050*/  SEL R116, RZ, 0x1, P6 ;  /* 0x00000001ff747807 */ /* 0x000fe40003000000 */
[----:B------:R-:W-:Y:S02]  /*f060*/  FSEL R119, R119, RZ, !P6 ;  /* 0x000000ff77777208 */ /* 0x000fe40007000000 */
[--C-:B------:R-:W-:Y:S02]  /*f070*/  PRMT R117, R184, 0x5410, R0.reuse ;  /* 0x00005410b8757816 */ /* 0x100fe40000000000 */
[----:B------:R-:W-:Y:S01]  /*f080*/  PRMT R0, R116, 0x7610, R0 ;  /* 0x0000761074007816 */ /* 0x000fe20000000000 */
[----:B------:R-:W-:Y:S01]  /*f090*/  FADD.FTZ R196, R196, R119 ;  /* 0x00000077c4c47221 */ /* 0x000fe20000010000 */
[----:B------:R-:W-:-:S03]  /*f0a0*/  PRMT R116, R176, 0x5410, R180 ;  /* 0x00005410b0747816 */ /* 0x000fc600000000b4 */
[----:B------:R-:W-:Y:S01]  /*f0b0*/  @P0 FADD.FTZ R223, R196, R223 ;  /* 0x000000dfc4df0221 */ /* 0x000fe20000010000 */
[----:B------:R-:W-:-:S05]  /*f0c0*/  @!P0 IMAD.MOV.U32 R223, RZ, RZ, R196 ;  /* 0x000000ffffdf8224 */ /* 0x000fca00078e00c4 */
[----:B------:R-:W-:-:S04]  /*f0d0*/  F2FP.BF16.F32.PACK_AB R119, RZ, R223 ;  /* 0x000000dfff77723e */ /* 0x000fc800000010ff */
[----:B------:R-:W-:Y:S01]  /*f0e0*/  PRMT R119, R182, 0x5410, R119 ;  /* 0x00005410b6777816 */ /* 0x000fe20000000077 */
[----:B------:R-:W-:Y:S06]  /*f0f0*/  BRA `(.L_x_341) ;  /* 0x0000002800807947 */ /* 0x000fec0003800000 */
.L_x_260:
        /* <DEDUP_REMOVED lines=16> */
.L_x_344:
        /* <DEDUP_REMOVED lines=13> */
.L_x_346:
[----:B------:R-:W-:Y:S05]  /*f2d0*/  BSYNC.RECONVERGENT B2 ;  /* 0x0000000000027941 */ /* 0x000fea0003800200 */
.L_x_345:
        /* <DEDUP_REMOVED lines=43> */
.L_x_343:
[----:B------:R-:W-:Y:S05]  /*f590*/  BSYNC.RECONVERGENT B1 ;  /* 0x0000000000017941 */ /* 0x000fea0003800200 */
.L_x_342:
[----:B------:R-:W0:Y:S01]  /*f5a0*/  LDC R186, c[0x0][0x408] ;  /* 0x00010200ffba7b82 */ /* 0x000e220000000800 */
[----:B------:R-:W-:Y:S01]  /*f5b0*/  I2FP.F32.U32 R5, R5 ;  /* 0x0000000500057245 */ /* 0x000fe20000201000 */
[----:B------:R-:W-:Y:S01]  /*f5c0*/  IMAD.MOV.U32 R190, RZ, RZ, 0x2f800000 ;  /* 0x2f800000ffbe7424 */ /* 0x000fe200078e00ff */
[----:B------:R-:W-:Y:S01]  /*f5d0*/  ISETP.NE.AND P3, PT, R122, 0x1, PT ;  /* 0x000000017a00780c */ /* 0x000fe20003f65270 */
[----:B-----5:R-:W-:Y:S01]  /*f5e0*/  IMAD.U32 R121, R116, 0x10000, RZ ;  /* 0x0001000074797824 */ /* 0x020fe200078e00ff */
[----:B------:R-:W-:Y:S01]  /*f5f0*/  @P0 SHF.L.U32 R120, R108, 0x10, RZ ;  /* 0x000000106c780819 */ /* 0x000fe200000006ff */
[----:B------:R-:W-:Y:S01]  /*f600*/  FFMA.FTZ R5, R5, R190, 1.1641532182693481445e-10 ;  /* 0x2f00000005057423 */ /* 0x000fe200000100be */
[----:B------:R-:W-:Y:S01]  /*f610*/  LOP3.LUT R11, R11, 0xffffffef, RZ, 0xc0, !PT ;  /* 0xffffffef0b0b7812 */ /* 0x000fe200078ec0ff */
        /* <DEDUP_REMOVED lines=21> */
.L_x_349:
        /* <DEDUP_REMOVED lines=13> */
.L_x_351:
[----:B------:R-:W-:Y:S05]  /*f840*/  BSYNC.RECONVERGENT B2 ;  /* 0x0000000000027941 */ /* 0x000fea0003800200 */
.L_x_350:
        /* <DEDUP_REMOVED lines=43> */
.L_x_348:
[----:B------:R-:W-:Y:S05]  /*fb00*/  BSYNC.RECONVERGENT B1 ;  /* 0x0000000000017941 */ /* 0x000fea0003800200 */
.L_x_347:
        /* <DEDUP_REMOVED lines=8> */
[----:B------:R-:W-:Y:S02]  /*fb90*/  HFMA2 R122, -RZ, RZ, 0, 1.1920928955078125e-07 ;  /* 0x00000002ff7a7431 */ /* 0x000fe400000001ff */
[----:B------:R-:W-:Y:S01]  /*fba0*/  IMAD.MOV.U32 R116, RZ, RZ, R12 ;  /* 0x000000ffff747224 */ /* 0x000fe200078e000c */
        /* <DEDUP_REMOVED lines=15> */
.L_x_354:
        /* <DEDUP_REMOVED lines=13> */
.L_x_356:
[----:B------:R-:W-:Y:S05]  /*fd70*/  BSYNC.RECONVERGENT B2 ;  /* 0x0000000000027941 */ /* 0x000fea0003800200 */
.L_x_355:
        /* <DEDUP_REMOVED lines=43> */
.L_x_353:
[----:B------:R-:W-:Y:S05]  /*10030*/  BSYNC.RECONVERGENT B1 ;  /* 0x0000000000017941 */ /* 0x000fea0003800200 */
.L_x_352:
        /* <DEDUP_REMOVED lines=8> */
[----:B------:R-:W-:Y:S02]  /*100c0*/  PRMT R184, R117, 0x7632, R184 ;  /* 0x0000763275b87816 */ /* 0x000fe400000000b8 */
[----:B------:R-:W-:-:S02]  /*100d0*/  FSETP.GTU.FTZ.AND P3, PT, R121, R188, PT ;  /* 0x000000bc7900720b */ /* 0x000fc40003f7c000 */
[----:B------:R-:W-:Y:S02]  /*100e0*/  MOV R117, R12 ;  /* 0x0000000c00757202 */ /* 0x000fe40000000f00 */
        /* <DEDUP_REMOVED lines=15> */
.L_x_359:
        /* <DEDUP_REMOVED lines=13> */
.L_x_361:
[----:B------:R-:W-:Y:S05]  /*102b0*/  BSYNC.RECONVERGENT B2 ;  /* 0x0000000000027941 */ /* 0x000fea0003800200 */
.L_x_360:
        /* <DEDUP_REMOVED lines=41> */
[----:B------:R-:W-:Y:S02]  /*10550*/  IMAD.MOV.U32 R178, RZ, RZ, R116 ;  /* 0x000000ffffb27224 */ /* 0x000fe400078e0074 */
[----:B------:R-:W-:-:S07]  /*10560*/  IMAD.MOV.U32 R116, RZ, RZ, RZ ;  /* 0x000000ffff747224 */ /* 0x000fce00078e00ff */
.L_x_358:
[----:B------:R-:W-:Y:S05]  /*10570*/  BSYNC.RECONVERGENT B1 ;  /* 0x0000000000017941 */ /* 0x000fea0003800200 */
.L_x_357:
[----:B------:R-:W-:Y:S01]  /*10580*/  I2FP.F32.U32 R117, R117 ;  /* 0x0000007500757245 */ /* 0x000fe20000201000 */
[----:B------:R-:W-:Y:S01]  /*10590*/  @P0 IMAD.U32 R192, R192, 0x10000, RZ ;  /* 0x00010000c0c00824 */ /* 0x000fe200078e00ff */
[----:B------:R-:W-:Y:S01]  /*105a0*/  SHF.L.U32 R121, R184, 0x10, RZ ;  /* 0x00000010b8797819 */ /* 0x000fe200000006ff */
[----:B------:R-:W-:Y:S01]  /*105b0*/  BSSY.RECONVERGENT B1, `(.L_x_362) ;  /* 0x000004f000017945 */ /* 0x000fe20003800200 */
[----:B------:R-:W-:Y:S01]  /*105c0*/  LOP3.LUT R11, R11, 0xfffffffd, RZ, 0xc0, !PT ;  /* 0xfffffffd0b0b7812 */ /* 0x000fe200078ec0ff */
[----:B------:R-:W-:Y:S01]  /*105d0*/  FFMA.FTZ R117, R117, R190, 1.1641532182693481445e-10 ;  /* 0x2f00000075757423 */ /* 0x000fe200000100be */
[----:B------:R-:W-:Y:S02]  /*105e0*/  IMAD.MOV.U32 R120, RZ, RZ, 0x2 ;  /* 0x00000002ff787424 */ /* 0x000fe400078e00ff */
[----:B------:R-:W-:Y:S02]  /*105f0*/  FMUL.FTZ R121, R121, R186 ;  /* 0x000000ba79797220 */ /* 0x000fe40000410000 */
[----:B------:R-:W-:Y:S01]  /*10600*/  FSETP.GTU.FTZ.AND P2, PT, R117, R188, PT ;  /* 0x000000bc7500720b */ /* 0x000fe20003f5c000 */
[----:B------:R-:W-:-:S03]  /*10610*/  IMAD.MOV.U32 R117, RZ, RZ, R12 ;  /* 0x000000ffff757224 */ /* 0x000fc600078e000c */
[----:B------:R-:W-:Y:S02]  /*10620*/  FSEL R199, R121, RZ, !P2 ;  /* 0x000000ff79c77208 */ /* 0x000fe40005000000 */
[----:B------:R-:W-:Y:S02]  /*10630*/  PLOP3.LUT P3, PT, P2, PT, PT, 0x8, 0x80 ;  /* 0x000000000080781c */ /* 0x000fe4000176e170 */
[----:B------:R-:W-:Y:S01]  /*10640*/  ISETP.NE.AND P2, PT, R116, 0x1, PT ;  /* 0x000000017400780c */ /* 0x000fe20003f45270 */
[----:B------:R-:W-:-:S05]  /*10650*/  @P0 FADD.FTZ R199, R192, R199 ;  /* 0x000000c7c0c70221 */ /* 0x000fca0000010000 */
[----:B------:R-:W-:-:S05]  /*10660*/  F2FP.BF16.F32.PACK_AB R184, RZ, R199 ;  /* 0x000000c7ffb8723e */ /* 0x000fca00000010ff */
        /* <DEDUP_REMOVED lines=10> */
.L_x_364:
        /* <DEDUP_REMOVED lines=13> */
.L_x_366:
[----:B------:R-:W-:Y:S05]  /*107e0*/  BSYNC.RECONVERGENT B2 ;  /* 0x0000000000027941 */ /* 0x000fea0003800200 */
.L_x_365:
        /* <DEDUP_REMOVED lines=41> */
[----:B------:R-:W-:Y:S01]  /*10a80*/  MOV R117, R178 ;  /* 0x000000b200757202 */ /* 0x000fe20000000f00 */
[----:B------:R-:W-:-:S07]  /*10a90*/  IMAD.MOV.U32 R178, RZ, RZ, R116 ;  /* 0x000000ffffb27224 */ /* 0x000fce00078e0074 */
.L_x_363:
[----:B------:R-:W-:Y:S05]  /*10aa0*/  BSYNC.RECONVERGENT B1 ;  /* 0x0000000000017941 */ /* 0x000fea0003800200 */
.L_x_362:
[----:B------:R-:W-:Y:S01]  /*10ab0*/  I2FP.F32.U32 R117, R117 ;  /* 0x0000007500757245 */ /* 0x000fe20000201000 */
[----:B------:R-:W-:Y:S01]  /*10ac0*/  IMAD.U32 R121, R118, 0x10000, RZ ;  /* 0x0001000076797824 */ /* 0x000fe200078e00ff */
[----:B------:R-:W-:Y:S01]  /*10ad0*/  ISETP.NE.AND P3, PT, R120, 0x1, PT ;  /* 0x000000017800780c */ /* 0x000fe20003f65270 */
[----:B------:R-:W-:Y:S01]  /*10ae0*/  BSSY.RECONVERGENT B1, `(.L_x_367) ;  /* 0x000004e000017945 */ /* 0x000fe20003800200 */
[----:B------:R-:W-:Y:S01]  /*10af0*/  @P0 SHF.L.U32 R116, R110, 0x10, RZ ;  /* 0x000000106e740819 */ /* 0x000fe200000006ff */
[----:B------:R-:W-:Y:S01]  /*10b00*/  FFMA.FTZ R117, R117, R190, 1.1641532182693481445e-10 ;  /* 0x2f00000075757423 */ /* 0x000fe200000100be */
[----:B------:R-:W-:Y:S01]  /*10b10*/  FMUL.FTZ R121, R121, R186 ;  /* 0x000000ba79797220 */ /* 0x000fe20000410000 */
[----:B------:R-:W-:Y:S01]  /*10b20*/  PRMT R118, R118, 0x7632, R118 ;  /* 0x0000763276767816 */ /* 0x000fe20000000076 */
        /* <DEDUP_REMOVED lines=16> */
.L_x_369:
        /* <DEDUP_REMOVED lines=13> */
.L_x_371:
[----:B------:R-:W-:Y:S05]  /*10d00*/  BSYNC.RECONVERGENT B2 ;  /* 0x0000000000027941 */ /* 0x000fea0003800200 */
.L_x_370:
        /* <DEDUP_REMOVED lines=43> */
.L_x_368:
[----:B------:R-:W-:Y:S05]  /*10fc0*/  BSYNC.RECONVERGENT B1 ;  /* 0x0000000000017941 */ /* 0x000fea0003800200 */
.L_x_367:
[----:B------:R-:W-:Y:S01]  /*10fd0*/  I2FP.F32.U32 R117, R117 ;  /* 0x0000007500757245 */ /* 0x000fe20000201000 */
[----:B------:R-:W-:Y:S01]  /*10fe0*/  IMAD.U32 R121, R118, 0x10000, RZ ;  /* 0x0001000076797824 */ /* 0x000fe200078e00ff */
[----:B------:R-:W-:Y:S01]  /*10ff0*/  ISETP.NE.AND P4, PT, R122, 0x1, PT ;  /* 0x000000017a00780c */ /* 0x000fe20003f85270 */
[----:B------:R-:W-:Y:S01]  /*11000*/  BSSY.RECONVERGENT B1, `(.L_x_372) ;  /* 0x000004e000017945 */ /* 0x000fe20003800200 */
[----:B------:R-:W-:Y:S01]  /*11010*/  @P0 PRMT R116, R110, 0x7632, R116 ;  /* 0x000076326e740816 */ /* 0x000fe20000000074 */
[----:B------:R-:W-:Y:S01]  /*11020*/  FFMA.FTZ R117, R117, R190, 1.1641532182693481445e-10 ;  /* 0x2f00000075757423 */ /* 0x000fe200000100be */
[----:B------:R-:W-:Y:S01]  /*11030*/  FMUL.FTZ R121, R121, R186 ;  /* 0x000000ba79797220 */ /* 0x000fe20000410000 */
[----:B------:R-:W-:Y:S02]  /*11040*/  HFMA2 R118, -RZ, RZ, 0, 1.1920928955078125e-07 ;  /* 0x00000002ff767431 */ /* 0x000fe400000001ff */
[----:B------:R-:W-:Y:S01]  /*11050*/  @P0 IMAD.U32 R116, R116, 0x10000, RZ ;  /* 0x0001000074740824 */ /* 0x000fe200078e00ff */
        /* <DEDUP_REMOVED lines=15> */
.L_x_374:
        /* <DEDUP_REMOVED lines=13> */
.L_x_376:
[----:B------:R-:W-:Y:S05]  /*11220*/  BSYNC.RECONVERGENT B2 ;  /* 0x0000000000027941 */ /* 0x000fea0003800200 */
.L_x_375:
[----:B------:R-:W-:Y:S01]  /*11230*/  IMAD.WIDE.U32 R120, R168, -0x326172a9, RZ ;  /* 0xcd9e8d57a8787825 */ /* 0x000fe200078e00ff */
[----:B------:R-:W-:-:S03]  /*11240*/  LOP3.LUT R116, R14, UR9, R161, 0x96, !PT ;  /* 0x000000090e747c12 */ /* 0x000fc6000f8e96a1 */
[----:B------:R-:W-:Y:S01]  /*11250*/  HFMA2 R118, -RZ, RZ, 0, 0 ;  /* 0x00000000ff767431 */ /* 0x000fe200000001ff */
        /* <DEDUP_REMOVED lines=39> */
[----:B------:R-:W-:-:S07]  /*114d0*/  IMAD.MOV.U32 R178, RZ, RZ, R116 ;  /* 0x000000ffffb27224 */ /* 0x000fce00078e0074 */
.L_x_373:
[----:B------:R-:W-:Y:S05]  /*114e0*/  BSYNC.RECONVERGENT B1 ;  /* 0x0000000000017941 */ /* 0x000fea0003800200 */
.L_x_372:
[----:B------:R-:W-:Y:S01]  /*114f0*/  I2FP.F32.U32 R117, R117 ;  /* 0x0000007500757245 */ /* 0x000fe20000201000 */
[----:B------:R-:W-:Y:S01]  /*11500*/  IMAD.U32 R121, R119, 0x10000, RZ ;  /* 0x0001000077797824 */ /* 0x000fe200078e00ff */
[----:B------:R-:W-:Y:S01]  /*11510*/  ISETP.NE.AND P5, PT, R118, 0x1, PT ;  /* 0x000000017600780c */ /* 0x000fe20003fa5270 */
[----:B------:R-:W-:Y:S01]  /*11520*/  @P0 IMAD.U32 R116, R111, 0x10000, RZ ;  /* 0x000100006f740824 */ /* 0x000fe200078e00ff */
[----:B------:R-:W-:Y:S01]  /*11530*/  BSSY.RECONVERGENT B1, `(.L_x_377) ;  /* 0x000004d000017945 */ /* 0x000fe20003800200 */
[----:B------:R-:W-:Y:S01]  /*11540*/  FFMA.FTZ R117, R117, R190, 1.1641532182693481445e-10 ;  /* 0x2f00000075757423 */ /* 0x000fe200000100be */
[----:B------:R-:W-:Y:S01]  /*11550*/  FMUL.FTZ R121, R121, R186 ;  /* 0x000000ba79797220 */ /* 0x000fe20000410000 */
[----:B------:R-:W-:Y:S01]  /*11560*/  PRMT R198, R119, 0x7632, R198 ;  /* 0x0000763277c67816 */ /* 0x000fe200000000c6 */
[----:B------:R-:W-:Y:S02]  /*11570*/  IMAD.MOV.U32 R160, RZ, RZ, 0x2 ;  /* 0x00000002ffa07424 */ /* 0x000fe400078e00ff */
[----:B------:R-:W-:-:S02]  /*11580*/  FSETP.GTU.FTZ.AND P4, PT, R117, R188, PT ;  /* 0x000000bc7500720b */ /* 0x000fc40003f9c000 */
        /* <DEDUP_REMOVED lines=14> */
.L_x_379:
        /* <DEDUP_REMOVED lines=13> */
.L_x_381:
[----:B------:R-:W-:Y:S05]  /*11740*/  BSYNC.RECONVERGENT B2 ;  /* 0x0000000000027941 */ /* 0x000fea0003800200 */
.L_x_380:
        /* <DEDUP_REMOVED lines=43> */
.L_x_378:
[----:B------:R-:W-:Y:S05]  /*11a00*/  BSYNC.RECONVERGENT B1 ;  /* 0x0000000000017941 */ /* 0x000fea0003800200 */
.L_x_377:
[----:B------:R-:W-:Y:S02]  /*11a10*/  I2FP.F32.U32 R117, R117 ;  /* 0x0000007500757245 */ /* 0x000fe40000201000 */
[----:B------:R-:W-:Y:S02]  /*11a20*/  SHF.L.U32 R119, R198, 0x10, RZ ;  /* 0x00000010c6777819 */ /* 0x000fe400000006ff */
[----:B------:R-:W-:Y:S01]  /*11a30*/  @P0 PRMT R116, R111, 0x7632, R116 ;  /* 0x000076326f740816 */ /* 0x000fe20000000074 */
[----:B------:R-:W-:Y:S01]  /*11a40*/  FFMA.FTZ R117, R117, R190, 1.1641532182693481445e-10 ;  /* 0x2f00000075757423 */ /* 0x000fe200000100be */
[----:B------:R-:W-:Y:S01]  /*11a50*/  PRMT R118, R192, 0x5410, R194 ;  /* 0x00005410c0767816 */ /* 0x000fe200000000c2 */
[----:B------:R-:W-:Y:S02]  /*11a60*/  FMUL.FTZ R119, R119, R186 ;  /* 0x000000ba77777220 */ /* 0x000fe40000410000 */
[----:B------:R-:W-:Y:S01]  /*11a70*/  @P0 IMAD.U32 R116, R116, 0x10000, RZ ;  /* 0x0001000074740824 */ /* 0x000fe200078e00ff */
[----:B------:R-:W-:-:S02]  /*11a80*/  FSETP.GTU.FTZ.AND P5, PT, R117, R188, PT ;  /* 0x000000bc7500720b */ /* 0x000fc40003fbc000 */
[----:B------:R-:W-:Y:S02]  /*11a90*/  PRMT R117, R182, 0x5410, R184 ;  /* 0x00005410b6757816 */ /* 0x000fe400000000b8 */
[----:B------:R-:W-:Y:S02]  /*11aa0*/  FSEL R223, R119, RZ, !P5 ;  /* 0x000000ff77df7208 */ /* 0x000fe40006800000 */
[----:B------:R-:W-:-:S03]  /*11ab0*/  PLOP3.LUT P5, PT, P5, PT, PT, 0x8, 0x80 ;  /* 0x000000000080781c */ /* 0x000fc60002fae170 */
[----:B------:R-:W-:Y:S01]  /*11ac0*/  @P0 FADD.FTZ R223, R116, R223 ;  /* 0x000000df74df0221 */ /* 0x000fe20000010000 */
[----:B------:R-:W-:-:S04]  /*11ad0*/  PRMT R116, R176, 0x5410, R180 ;  /* 0x00005410b0747816 */ /* 0x000fc800000000b4 */
[----:B------:R-:W-:-:S04]  /*11ae0*/  F2FP.BF16.F32.PACK_AB R119, RZ, R223 ;  /* 0x000000dfff77723e */ /* 0x000fc800000010ff */
[----:B------:R-:W-:-:S07]  /*11af0*/  PRMT R119, R196, 0x5410, R119 ;  /* 0x00005410c4777816 */ /* 0x000fce0000000077 */
.L_x_341:
        /* <DEDUP_REMOVED lines=26> */
[----:B------:R-:W-:Y:S02]  /*11ca0*/  PRMT R121, R4, 0x7104, RZ ;  /* 0x0000710404797816 */ /* 0x000fe400000000ff */
[----:B------:R-:W-:Y:S02]  /*11cb0*/  LOP3.LUT R119, R119, 0xff0000, RZ, 0xc0, !PT ;  /* 0x00ff000077777812 */ /* 0x000fe400078ec0ff */
[----:B------:R-:W-:Y:S02]  /*11cc0*/  LOP3.LUT R122, R7, 0xff, RZ, 0xc0, !PT ;  /* 0x000000ff077a7812 */ /* 0x000fe400078ec0ff */
[----:B------:R-:W-:-:S02]  /*11cd0*/  PRMT R118, R119, 0x4210, R118 ;  /* 0x0000421077767816 */ /* 0x000fc40000000076 */
[----:B------:R-:W-:Y:S01]  /*11ce0*/  LOP3.LUT R120, R8, 0xff, RZ, 0xc0, !PT ;  /* 0x000000ff08787812 */ /* 0x000fe200078ec0ff */
[----:B------:R-:W-:Y:S01]  /*11cf0*/  IMAD.WIDE.U32 R122, R122, 0x1000000, RZ ;  /* 0x010000007a7a7825 */ /* 0x000fe200078e00ff */
        /* <DEDUP_REMOVED lines=11> */
.L_x_382:
[----:B------:R-:W-:Y:S01]  /*11db0*/  IMAD.MOV.U32 R176, RZ, RZ, R178 ;  /* 0x000000ffffb07224 */ /* 0x000fe200078e00b2 */
[----:B------:R-:W-:-:S07]  /*11dc0*/  IADD3 R174, PT, PT, R174, 0x80, RZ ;  /* 0x00000080aeae7810 */ /* 0x000fce0007ffe0ff */
.L_x_259:
[----:B------:R-:W-:Y:S05]  /*11dd0*/  BSYNC.RECONVERGENT B0 ;  /* 0x0000000000007941 */ /* 0x000fea0003800200 */
.L_x_258:
[----:B------:R-:W-:Y:S01]  /*11de0*/  ISETP.GE.U32.AND P0, PT, R166, 0x180, PT ;  /* 0x00000180a600780c */ /* 0x000fe20003f06070 */
[----:B------:R-:W-:Y:S01]  /*11df0*/  BSSY.RECONVERGENT B0, `(.L_x_383) ;  /* 0x0000808000007945 */ /* 0x000fe20003800200 */
[----:B------:R-:W-:-:S11]  /*11e00*/  LOP3.LUT R11, R11, 0xffffffbf, RZ, 0xc0, !PT ;  /* 0xffffffbf0b0b7812 */ /* 0x000fd600078ec0ff */
[----:B------:R-:W-:Y:S01]  /*11e10*/  @P0 LOP3.LUT R11, R11, 0x40, RZ, 0xfc, !PT ;  /* 0x000000400b0b0812 */ /* 0x000fe200078efcff */
[----:B------:R-:W-:Y:S06]  /*11e20*/  @!P0 BRA `(.L_x_384) ;  /* 0x0000008000108947 */ /* 0x000fec0003800000 */
[----:B------:R-:W-:Y:S01]  /*11e30*/  ISETP.NE.U32.AND P0, PT, RZ, UR14, PT ;  /* 0x0000000eff007c0c */ /* 0x000fe2000bf05070 */
[----:B01----:R-:W0:Y:S01]  /*11e40*/  LDC.64 R118, c[0x0][0x390] ;  /* 0x0000e400ff767b82 */ /* 0x003e220000000a00 */
[----:B------:R-:W-:Y:S02]  /*11e50*/  ISETP.NE.U32.AND P1, PT, RZ, UR12, PT ;  /* 0x0000000cff007c0c */ /* 0x000fe4000bf25070 */
[----:B------:R-:W-:Y:S02]  /*11e60*/  ISETP.NE.AND.EX P0, PT, RZ, UR15, PT, P0 ;  /* 0x0000000fff007c0c */ /* 0x000fe4000bf05300 */
[----:B------:R-:W-:-:S11]  /*11e70*/  ISETP.NE.AND.EX P1, PT, RZ, UR13, PT, P1 ;  /* 0x0000000dff007c0c */ /* 0x000fd6000bf25310 */
[----:B------:R-:W1:Y:S08]  /*11e80*/  @P0 LDC.64 R120, c[0x0][0x3a0] ;  /* 0x0000e800ff780b82 */ /* 0x000e700000000a00 */
[----:B------:R-:W2:Y:S01]  /*11e90*/  @P1 LDC.64 R116, c[0x0][0x398] ;  /* 0x0000e600ff741b82 */ /* 0x000ea20000000a00 */
[----:B0-----:R-:W-:-:S04]  /*11ea0*/  IMAD.WIDE.U32 R118, R174, 0x10, R118 ;  /* 0x00000010ae767825 */ /* 0x001fc800078e0076 */
[----:B-1----:R-:W-:-:S05]  /*11eb0*/  @P0 IMAD.WIDE.U32 R120, R174, 0x10, R120 ;  /* 0x00000010ae780825 */ /* 0x002fca00078e0078 */
[----:B------:R-:W3:Y:S01]  /*11ec0*/  @P0 LDG.E.128 R108, desc[UR6][R120.64] ;  /* 0x00000006786c0981 */ /* 0x000ee2000c1e1d00 */
[----:B--2---:R-:W-:-:S03]  /*11ed0*/  @P1 IMAD.WIDE.U32 R122, R174, 0x10, R116 ;  /* 0x00000010ae7a1825 */ /* 0x004fc600078e0074 */
[----:B------:R-:W5:Y:S04]  /*11ee0*/  LDG.E.128 R116, desc[UR6][R118.64] ;  /* 0x0000000676747981 */ /* 0x000f68000c1e1d00 */
[----:B------:R0:W5:Y:S01]  /*11ef0*/  @P1 LDG.E.128 R112, desc[UR6][R122.64] ;  /* 0x000000067a701981 */ /* 0x000162000c1e1d00 */
[----:B---3--:R-:W-:Y:S02]  /*11f00*/  PRMT R182, R109, 0x7632, R182 ;  /* 0x000076326db67816 */ /* 0x008fe400000000b6 */
[----:B------:R-:W-:Y:S01]  /*11f10*/  PRMT R177, R108, 0x7632, R177 ;  /* 0x000076326cb17816 */ /* 0x000fe200000000b1 */
[----:B0-----:R-:W-:Y:S06]  /*11f20*/  @!P1 BRA `(.L_x_385) ;  /* 0x0000005000a09947 */ /* 0x001fec0003800000 */
        /* <DEDUP_REMOVED lines=16> */
.L_x_388:
        /* <DEDUP_REMOVED lines=13> */
.L_x_390:
[----:B------:R-:W-:Y:S05]  /*12100*/  BSYNC.RECONVERGENT B2 ;  /* 0x0000000000027941 */ /* 0x000fea0003800200 */
.L_x_389:
        /* <DEDUP_REMOVED lines=42> */
.L_x_387:
[----:B------:R-:W-:Y:S05]  /*123b0*/  BSYNC.RECONVERGENT B1 ;  /* 0x0000000000017941 */ /* 0x000fea0003800200 */
.L_x_386:
        /* <DEDUP_REMOVED lines=11> */
[----:B0-----:R-:W-:Y:S01]  /*12470*/  FSETP.GTU.FTZ.AND P2, PT, R3, R186, PT ;  /* 0x000000ba0300720b */ /* 0x001fe20003f5c000 */
[----:B------:R-:W-:-:S03]  /*12480*/  IMAD.MOV.U32 R3, RZ, RZ, R12 ;  /* 0x000000ffff037224 */ /* 0x000fc600078e000c */
        /* <DEDUP_REMOVED lines=13> */
.L_x_393:
        /* <DEDUP_REMOVED lines=13> */
.L_x_395:
[----:B------:R-:W-:Y:S05]  /*12630*/  BSYNC.RECONVERGENT B2 ;  /* 0x0000000000027941 */ /* 0x000fea0003800200 */
.L_x_394:
        /* <DEDUP_REMOVED lines=43> */
.L_x_392:
[----:B------:R-:W-:Y:S05]  /*128f0*/  BSYNC.RECONVERGENT B1 ;  /* 0x0000000000017941 */ /* 0x000fea0003800200 */
.L_x_391:
[----:B------:R-:W-:Y:S01]  /*12900*/  I2FP.F32.U32 R3, R3 ;  /* 0x0000000300037245 */ /* 0x000fe20000201000 */
[----:B------:R-:W-:Y:S01]  /*12910*/  IMAD.U32 R7, R112, 0x10000, RZ ;  /* 0x0001000070077824 */ /* 0x000fe200078e00ff */
[----:B------:R-:W-:Y:S01]  /*12920*/  ISETP.NE.AND P3, PT, R4, 0x1, PT ;  /* 0x000000010400780c */ /* 0x000fe20003f65270 */
[----:B------:R-:W-:Y:S01]  /*12930*/  BSSY.RECONVERGENT B1, `(.L_x_396) ;  /* 0x000004f000017945 */ /* 0x000fe20003800200 */
[----:B------:R-:W-:Y:S02]  /*12940*/  IMAD.MOV.U32 R6, RZ, RZ, 0x2 ;  /* 0x00000002ff067424 */ /* 0x000fe400078e00ff */
[----:B------:R-:W-:Y:S01]  /*12950*/  FFMA.FTZ R3, R3, R190, 1.1641532182693481445e-10 ;  /* 0x2f00000003037423 */ /* 0x000fe200000100be */
[----:B------:R-:W-:-:S04]  /*12960*/  FMUL.FTZ R7, R7, R188 ;  /* 0x000000bc07077220 */ /* 0x000fc80000410000 */
[----:B------:R-:W-:-:S04]  /*12970*/  FSETP.GTU.FTZ.AND P2, PT, R3, R186, PT ;  /* 0x000000ba0300720b */ /* 0x000fc80003f5c000 */
[----:B------:R-:W-:Y:S02]  /*12980*/  FSEL R3, R7, RZ, !P2 ;  /* 0x000000ff07037208 */ /* 0x000fe40005000000 */
[----:B------:R-:W-:Y:S02]  /*12990*/  @P0 SHF.L.U32 R7, R108, 0x10, RZ ;  /* 0x000000106c070819 */ /* 0x000fe400000006ff */
[----:B------:R-:W-:Y:S01]  /*129a0*/  SEL R10, RZ, 0x1, P2 ;  /* 0x00000001ff0a7807 */ /* 0x000fe20001000000 */
        /* <DEDUP_REMOVED lines=14> */
.L_x_398:
        /* <DEDUP_REMOVED lines=13> */
.L_x_400:
[----:B------:R-:W-:Y:S05]  /*12b60*/  BSYNC.RECONVERGENT B2 ;  /* 0x0000000000027941 */ /* 0x000fea0003800200 */
.L_x_399:
        /* <DEDUP_REMOVED lines=43> */
.L_x_397:
[----:B------:R-:W-:Y:S05]  /*12e20*/  BSYNC.RECONVERGENT B1 ;  /* 0x0000000000017941 */ /* 0x000fea0003800200 */
.L_x_396:
[----:B------:R-:W-:Y:S01]  /*12e30*/  I2FP.F32.U32 R7, R0 ;  /* 0x0000000000077245 */ /* 0x000fe20000201000 */
[----:B------:R-:W-:Y:S01]  /*12e40*/  IMAD.U32 R9, R116, 0x10000, RZ ;  /* 0x0001000074097824 */ /* 0x000fe200078e00ff */
[----:B------:R-:W-:Y:S01]  /*12e50*/  ISETP.NE.AND P2, PT, R6, 0x1, PT ;  /* 0x000000010600780c */ /* 0x000fe20003f45270 */
[----:B------:R-:W-:Y:S01]  /*12e60*/  BSSY.RECONVERGENT B1, `(.L_x_401) ;  /* 0x000004c000017945 */ /* 0x000fe20003800200 */
[----:B------:R-:W-:Y:S01]  /*12e70*/  LOP3.LUT R11, R11, 0xfffffff7, RZ, 0xc0, !PT ;  /* 0xfffffff70b0b7812 */ /* 0x000fe200078ec0ff */
[----:B------:R-:W-:Y:S01]  /*12e80*/  FFMA.FTZ R7, R7, R190, 1.1641532182693481445e-10 ;  /* 0x2f00000007077423 */ /* 0x000fe200000100be */
[----:B------:R-:W-:Y:S01]  /*12e90*/  FMUL.FTZ R0, R9, R188 ;  /* 0x000000bc09007220 */ /* 0x000fe20000410000 */
[----:B------:R-:W-:Y:S02]  /*12ea0*/  HFMA2 R4, -RZ, RZ, 0, 1.1920928955078125e-07 ;  /* 0x00000002ff047431 */ /* 0x000fe400000001ff */
        /* <DEDUP_REMOVED lines=14> */
.L_x_403:
        /* <DEDUP_REMOVED lines=13> */
.L_x_405:
[----:B------:R-:W-:Y:S05]  /*13060*/  BSYNC.RECONVERGENT B2 ;  /* 0x0000000000027941 */ /* 0x000fea0003800200 */
.L_x_404:
        /* <DEDUP_REMOVED lines=43> */
.L_x_402:
[----:B------:R-:W-:Y:S05]  /*13320*/  BSYNC.RECONVERGENT B1 ;  /* 0x0000000000017941 */ /* 0x000fea0003800200 */
.L_x_401:
[----:B------:R-:W-:Y:S01]  /*13330*/  I2FP.F32.U32 R7, R2 ;  /* 0x0000000200077245 */ /* 0x000fe20000201000 */
[----:B------:R-:W-:Y:S01]  /*13340*/  @P0 IMAD.U32 R177, R177, 0x10000, RZ ;  /* 0x00010000b1b10824 */ /* 0x000fe200078e00ff */
[----:B------:R-:W-:Y:S01]  /*13350*/  PRMT R2, R112, 0x7632, R2 ;  /* 0x0000763270027816 */ /* 0x000fe20000000002 */
[----:B------:R-:W-:Y:S01]  /*13360*/  BSSY.RECONVERGENT B1, `(.L_x_406) ;  /* 0x0000050000017945 */ /* 0x000fe20003800200 */
[----:B------:R-:W-:Y:S01]  /*13370*/  MOV R6, 0x2 ;  /* 0x0000000200067802 */ /* 0x000fe20000000f00 */
[----:B------:R-:W-:Y:S02]  /*13380*/  FFMA.FTZ R7, R7, R190, 1.1641532182693481445e-10 ;  /* 0x2f00000007077423 */ /* 0x000fe400000100be */
[----:B------:R-:W-:-:S03]  /*13390*/  IMAD.U32 R9, R2, 0x10000, RZ ;  /* 0x0001000002097824 */ /* 0x000fc600078e00ff */
[----:B------:R-:W-:Y:S01]  /*133a0*/  FSETP.GTU.FTZ.AND P2, PT, R7, R186, PT ;  /* 0x000000ba0700720b */ /* 0x000fe20003f5c000 */
[----:B------:R-:W-:-:S05]  /*133b0*/  FMUL.FTZ R9, R9, R188 ;  /* 0x000000bc09097220 */ /* 0x000fca0000410000 */
[----:B------:R-:W-:-:S05]  /*133c0*/  FSEL R9, R9, RZ, !P2 ;  /* 0x000000ff09097208 */ /* 0x000fca0005000000 */
[----:B------:R-:W-:Y:S01]  /*133d0*/  FADD.FTZ R0, R0, R9 ;  /* 0x0000000900007221 */ /* 0x000fe20000010000 */
[----:B------:R-:W-:Y:S02]  /*133e0*/  SEL R9, RZ, 0x1, P2 ;  /* 0x00000001ff097807 */ /* 0x000fe40001000000 */
[----:B------:R-:W-:Y:S01]  /*133f0*/  ISETP.NE.AND P2, PT, R4, 0x1, PT ;  /* 0x000000010400780c */ /* 0x000fe20003f45270 */
[----:B------:R-:W-:Y:S01]  /*13400*/  @P0 FADD.FTZ R179, R0, R177 ;  /* 0x000000b100b30221 */ /* 0x000fe20000010000 */
[----:B------:R-:W-:Y:S02]  /*13410*/  @!P0 IMAD.MOV.U32 R179, RZ, RZ, R0 ;  /* 0x000000ffffb38224 */ /* 0x000fe400078e0000 */
[----:B------:R-:W-:-:S03]  /*13420*/  IMAD.MOV.U32 R0, RZ, RZ, R12 ;  /* 0x000000ffff007224 */ /* 0x000fc600078e000c */
[----:B------:R-:W-:-:S06]  /*13430*/  F2FP.BF16.F32.PACK_AB R180, RZ, R179 ;  /* 0x000000b3ffb4723e */ /* 0x000fcc00000010ff */
        /* <DEDUP_REMOVED lines=9> */
.L_x_408:
        /* <DEDUP_REMOVED lines=13> */
.L_x_410:
[----:B------:R-:W-:Y:S05]  /*135a0*/  BSYNC.RECONVERGENT B2 ;  /* 0x0000000000027941 */ /* 0x000fea0003800200 */
.L_x_409:
        /* <DEDUP_REMOVED lines=43> */
.L_x_407:
[----:B------:R-:W-:Y:S05]  /*13860*/  BSYNC.RECONVERGENT B1 ;  /* 0x0000000000017941 */ /* 0x000fea0003800200 */
.L_x_406:
[----:B------:R-:W-:Y:S01]  /*13870*/  I2FP.F32.U32 R7, R0 ;  /* 0x0000000000077245 */ /* 0x000fe20000201000 */
[----:B------:R-:W-:Y:S01]  /*13880*/  IMAD.U32 R121, R117, 0x10000, RZ ;  /* 0x0001000075797824 */ /* 0x000fe200078e00ff */
[----:B------:R-:W-:Y:S01]  /*13890*/  LOP3.LUT R11, R11, 0xfffffffb, RZ, 0xc0, !PT ;  /* 0xfffffffb0b0b7812 */ /* 0x000fe200078ec0ff */
[----:B------:R-:W-:Y:S01]  /*138a0*/  BSSY.RECONVERGENT B1, `(.L_x_411) ;  /* 0x000004d000017945 */ /* 0x000fe20003800200 */
[----:B------:R-:W-:Y:S01]  /*138b0*/  PRMT R0, R117, 0x7632, R0 ;  /* 0x0000763275007816 */ /* 0x000fe20000000000 */
[----:B------:R-:W-:Y:S01]  /*138c0*/  FFMA.FTZ R7, R7, R190, 1.1641532182693481445e-10 ;  /* 0x2f00000007077423 */ /* 0x000fe200000100be */
[----:B------:R-:W-:Y:S01]  /*138d0*/  FMUL.FTZ R2, R121, R188 ;  /* 0x000000bc79027220 */ /* 0x000fe20000410000 */
[----:B------:R-:W-:Y:S02]  /*138e0*/  IMAD.MOV.U32 R116, RZ, RZ, 0x2 ;  /* 0x00000002ff747424 */ /* 0x000fe400078e00ff */
[----:B------:R-:W-:Y:S01]  /*138f0*/  IMAD.MOV.U32 R4, RZ, RZ, R12 ;  /* 0x000000ffff047224 */ /* 0x000fe200078e000c */
        /* <DEDUP_REMOVED lines=14> */
.L_x_413:
        /* <DEDUP_REMOVED lines=13> */
.L_x_415:
[----:B------:R-:W-:Y:S05]  /*13ab0*/  BSYNC.RECONVERGENT B2 ;  /* 0x0000000000027941 */ /* 0x000fea0003800200 */
.L_x_414:
        /* <DEDUP_REMOVED lines=43> */
.L_x_412:
[----:B------:R-:W-:Y:S05]  /*13d70*/  BSYNC.RECONVERGENT B1 ;  /* 0x0000000000017941 */ /* 0x000fea0003800200 */
.L_x_411:
[----:B------:R-:W-:Y:S01]  /*13d80*/  I2FP.F32.U32 R7, R4 ;  /* 0x0000000400077245 */ /* 0x000fe20000201000 */
[----:B------:R-:W-:Y:S01]  /*13d90*/  IMAD.U32 R117, R113, 0x10000, RZ ;  /* 0x0001000071757824 */ /* 0x000fe200078e00ff */
[----:B------:R-:W-:Y:S01]  /*13da0*/  @P0 SHF.L.U32 R177, R109, 0x10, RZ ;  /* 0x000000106db10819 */ /* 0x000fe200000006ff */
[----:B------:R-:W-:Y:S01]  /*13db0*/  BSSY.RECONVERGENT B1, `(.L_x_416) ;  /* 0x000004f000017945 */ /* 0x000fe20003800200 */
[----:B------:R-:W-:Y:S02]  /*13dc0*/  IMAD.MOV.U32 R4, RZ, RZ, 0x2 ;  /* 0x00000002ff047424 */ /* 0x000fe400078e00ff */
        /* <DEDUP_REMOVED lines=20> */
.L_x_418:
        /* <DEDUP_REMOVED lines=13> */
.L_x_420:
[----:B------:R-:W-:Y:S05]  /*13fe0*/  BSYNC.RECONVERGENT B2 ;  /* 0x0000000000027941 */ /* 0x000fea0003800200 */
.L_x_419:
        /* <DEDUP_REMOVED lines=43> */
.L_x_417:
[----:B------:R-:W-:Y:S05]  /*142a0*/  BSYNC.RECONVERGENT B1 ;  /* 0x0000000000017941 */ /* 0x000fea0003800200 */
.L_x_416:
[----:B------:R-:W-:Y:S01]  /*142b0*/  I2FP.F32.U32 R7, R2 ;  /* 0x0000000200077245 */ /* 0x000fe20000201000 */
[----:B------:R-:W-:Y:S01]  /*142c0*/  IMAD.U32 R117, R0, 0x10000, RZ ;  /* 0x0001000000757824 */ /* 0x000fe200078e00ff */
[----:B------:R-:W-:Y:S01]  /*142d0*/  LOP3.LUT R11, R11, 0xfffffffd, RZ, 0xc0, !PT ;  /* 0xfffffffd0b0b7812 */ /* 0x000fe200078ec0ff */
[----:B------:R-:W-:Y:S01]  /*142e0*/  BSSY.RECONVERGENT B1, `(.L_x_421) ;  /* 0x000004c000017945 */ /* 0x000fe20003800200 */
[----:B------:R-:W-:Y:S02]  /*142f0*/  HFMA2 R6, -RZ, RZ, 0, 1.1920928955078125e-07 ;  /* 0x00000002ff067431 */ /* 0x000fe400000001ff */
        /* <DEDUP_REMOVED lines=17> */
.L_x_423:
        /* <DEDUP_REMOVED lines=13> */
.L_x_425:
[----:B------:R-:W-:Y:S05]  /*144e0*/  BSYNC.RECONVERGENT B2 ;  /* 0x0000000000027941 */ /* 0x000fea0003800200 */
.L_x_424:
        /* <DEDUP_REMOVED lines=43> */
.L_x_422:
[----:B------:R-:W-:Y:S05]  /*147a0*/  BSYNC.RECONVERGENT B1 ;  /* 0x0000000000017941 */ /* 0x000fea0003800200 */
.L_x_421:
[----:B------:R-:W-:Y:S01]  /*147b0*/  I2FP.F32.U32 R7, R2 ;  /* 0x0000000200077245 */ /* 0x000fe20000201000 */
[----:B------:R-:W-:Y:S01]  /*147c0*/  @P0 IMAD.U32 R195, R182, 0x10000, RZ ;  /* 0x00010000b6c30824 */ /* 0x000fe200078e00ff */
[----:B------:R-:W-:Y:S01]  /*147d0*/  PRMT R2, R113, 0x7632, R2 ;  /* 0x0000763271027816 */ /* 0x000fe20000000002 */
[----:B------:R-:W-:Y:S01]  /*147e0*/  BSSY.RECONVERGENT B1, `(.L_x_426) ;  /* 0x0000050000017945 */ /* 0x000fe20003800200 */
[----:B------:R-:W-:Y:S01]  /*147f0*/  MOV R116, 0x2 ;  /* 0x0000000200747802 */ /* 0x000fe20000000f00 */
        /* <DEDUP_REMOVED lines=21> */
.L_x_428:
        /* <DEDUP_REMOVED lines=13> */
.L_x_430:
[----:B------:R-:W-:Y:S05]  /*14a20*/  BSYNC.RECONVERGENT B2 ;  /* 0x0000000000027941 */ /* 0x000fea0003800200 */
.L_x_429:
        /* <DEDUP_REMOVED lines=43> */
.L_x_427:
[----:B------:R-:W-:Y:S05]  /*14ce0*/  BSYNC.RECONVERGENT B1 ;  /* 0x0000000000017941 */ /* 0x000fea0003800200 */
.L_x_426:
[----:B------:R-:W-:Y:S01]  /*14cf0*/  I2FP.F32.U32 R117, R2 ;  /* 0x0000000200757245 */ /* 0x000fe20000201000 */
[----:B------:R-:W-:Y:S01]  /*14d00*/  IMAD.U32 R121, R118, 0x10000, RZ ;  /* 0x0001000076797824 */ /* 0x000fe200078e00ff */
[----:B------:R-:W-:Y:S01]  /*14d10*/  ISETP.NE.AND P3, PT, R116, 0x1, PT ;  /* 0x000000017400780c */ /* 0x000fe20003f65270 */
        /* <DEDUP_REMOVED lines=18> */
.L_x_433:
        /* <DEDUP_REMOVED lines=13> */
.L_x_435:
[----:B------:R-:W-:Y:S05]  /*14f10*/  BSYNC.RECONVERGENT B2 ;  /* 0x0000000000027941 */ /* 0x000fea0003800200 */
.L_x_434:
        /* <DEDUP_REMOVED lines=43> */
.L_x_432:
[----:B------:R-:W-:Y:S05]  /*151d0*/  BSYNC.RECONVERGENT B1 ;  /* 0x0000000000017941 */ /* 0x000fea0003800200 */
.L_x_431:
        /* <DEDUP_REMOVED lines=25> */
.L_x_438:
        /* <DEDUP_REMOVED lines=13> */
.L_x_440:
[----:B------:R-:W-:Y:S05]  /*15440*/  BSYNC.RECONVERGENT B2 ;  /* 0x0000000000027941 */ /* 0x000fea0003800200 */
.L_x_439:
        /* <DEDUP_REMOVED lines=43> */
.L_x_437:
[----:B------:R-:W-:Y:S05]  /*15700*/  BSYNC.RECONVERGENT B1 ;  /* 0x0000000000017941 */ /* 0x000fea0003800200 */
.L_x_436:
[----:B------:R-:W-:Y:S01]  /*15710*/  I2FP.F32.U32 R117, R2 ;  /* 0x0000000200757245 */ /* 0x000fe20000201000 */
[----:B------:R-:W-:Y:S01]  /*15720*/  IMAD.U32 R121, R118, 0x10000, RZ ;  /* 0x0001000076797824 */ /* 0x000fe200078e00ff */
[----:B------:R-:W-:Y:S01]  /*15730*/  ISETP.NE.AND P4, PT, R116, 0x1, PT ;  /* 0x000000017400780c */ /* 0x000fe20003f85270 */
[----:B------:R-:W-:Y:S01]  /*15740*/  BSSY.RECONVERGENT B1, `(.L_x_441) ;  /* 0x000004a000017945 */ /* 0x000fe20003800200 */
[----:B------:R-:W-:Y:S02]  /*15750*/  HFMA2 R118, -RZ, RZ, 0, 1.1920928955078125e-07 ;  /* 0x00000002ff767431 */ /* 0x000fe400000001ff */
        /* <DEDUP_REMOVED lines=15> */
.L_x_443:
        /* <DEDUP_REMOVED lines=13> */
.L_x_445:
[----:B------:R-:W-:Y:S05]  /*15920*/  BSYNC.RECONVERGENT B2 ;  /* 0x0000000000027941 */ /* 0x000fea0003800200 */
.L_x_444:
        /* <DEDUP_REMOVED lines=43> */
.L_x_442:
[----:B------:R-:W-:Y:S05]  /*15be0*/  BSYNC.RECONVERGENT B1 ;  /* 0x0000000000017941 */ /* 0x000fea0003800200 */
.L_x_441:
[----:B------:R-:W-:Y:S01]  /*15bf0*/  I2FP.F32.U32 R117, R4 ;  /* 0x0000000400757245 */ /* 0x000fe20000201000 */
[----:B------:R-:W-:Y:S01]  /*15c00*/  BSSY.RECONVERGENT B1, `(.L_x_446) ;  /* 0x0000053000017945 */ /* 0x000fe20003800200 */
[----:B------:R-:W-:Y:S02]  /*15c10*/  PRMT R4, R114, 0x7632, R4 ;  /* 0x0000763272047816 */ /* 0x000fe40000000004 */
[----:B------:R-:W-:Y:S01]  /*15c20*/  @P0 PRMT R116, R110, 0x7632, R116 ;  /* 0x000076326e740816 */ /* 0x000fe20000000074 */
[----:B------:R-:W-:Y:S02]  /*15c30*/  FFMA.FTZ R117, R117, R190, 1.1641532182693481445e-10 ;  /* 0x2f00000075757423 */ /* 0x000fe400000100be */
[----:B------:R-:W-:Y:S02]  /*15c40*/  IMAD.U32 R121, R4, 0x10000, RZ ;  /* 0x0001000004797824 */ /* 0x000fe400078e00ff */
[----:B------:R-:W-:Y:S01]  /*15c50*/  @P0 IMAD.U32 R213, R116, 0x10000, RZ ;  /* 0x0001000074d50824 */ /* 0x000fe200078e00ff */
[----:B------:R-:W-:Y:S01]  /*15c60*/  FSETP.GTU.FTZ.AND P4, PT, R117, R186, PT ;  /* 0x000000ba7500720b */ /* 0x000fe20003f9c000 */
[----:B------:R-:W-:Y:S01]  /*15c70*/  FMUL.FTZ R121, R121, R188 ;  /* 0x000000bc79797220 */ /* 0x000fe20000410000 */
[----:B------:R-:W-:-:S02]  /*15c80*/  MOV R116, 0x2 ;  /* 0x0000000200747802 */ /* 0x000fc40000000f00 */
        /* <DEDUP_REMOVED lines=17> */
.L_x_448:
        /* <DEDUP_REMOVED lines=13> */
.L_x_450:
[----:B------:R-:W-:Y:S05]  /*15e70*/  BSYNC.RECONVERGENT B2 ;  /* 0x0000000000027941 */ /* 0x000fea0003800200 */
.L_x_449:
        /* <DEDUP_REMOVED lines=43> */
.L_x_447:
[----:B------:R-:W-:Y:S05]  /*16130*/  BSYNC.RECONVERGENT B1 ;  /* 0x0000000000017941 */ /* 0x000fea0003800200 */
.L_x_446:
[----:B------:R-:W-:Y:S01]  /*16140*/  I2FP.F32.U32 R117, R2 ;  /* 0x0000000200757245 */ /* 0x000fe20000201000 */
[C---:B------:R-:W-:Y:S01]  /*16150*/  IMAD.U32 R121, R119.reuse, 0x10000, RZ ;  /* 0x0001000077797824 */ /* 0x040fe200078e00ff */
        /* <DEDUP_REMOVED lines=15> */
[----:B------:R-:W-:Y:S01]  /*16250*/  @!P5 IMAD.MOV.U32 R118, RZ, RZ, R162 ;  /* 0x000000ffff76d224 */ /* 0x000fe200078e00a2 */
[----:B------:R-:W-:Y:S01]  /*16260*/  @P5 MOV R118, R161 ;  /* 0x000000a100765202 */ /* 0x000fe20000000f00 */
[----:B------:R-:W-:Y:S01]  /*16270*/  @P5 VIADD R120, R116, 0x1 ;  /* 0x0000000174785836 */ /* 0x000fe20000000000 */
[----:B------:R-:W-:Y:S06]  /*16280*/  BRA `(.L_x_452) ;  /* 0x0000000000e47947 */ /* 0x000fec0003800000 */
.L_x_453:
        /* <DEDUP_REMOVED lines=13> */
.L_x_455:
[----:B------:R-:W-:Y:S05]  /*16360*/  BSYNC.RECONVERGENT B2 ;  /* 0x0000000000027941 */ /* 0x000fea0003800200 */
.L_x_454:
        /* <DEDUP_REMOVED lines=43> */
.L_x_452:
[----:B------:R-:W-:Y:S05]  /*16620*/  BSYNC.RECONVERGENT B1 ;  /* 0x0000000000017941 */ /* 0x000fea0003800200 */
.L_x_451:
[----:B------:R-:W-:Y:S01]  /*16630*/  I2FP.F32.U32 R117, R118 ;  /* 0x0000007600757245 */ /* 0x000fe20000201000 */
[----:B------:R-:W-:Y:S01]  /*16640*/  @P0 IMAD.U32 R215, R111, 0x10000, RZ ;  /* 0x000100006fd70824 */ /* 0x000fe200078e00ff */
[----:B------:R-:W-:Y:S01]  /*16650*/  SHF.L.U32 R119, R115, 0x10, RZ ;  /* 0x0000001073777819 */ /* 0x000fe200000006ff */
[----:B------:R-:W-:Y:S01]  /*16660*/  BSSY.RECONVERGENT B1, `(.L_x_456) ;  /* 0x0000050000017945 */ /* 0x000fe20003800200 */
[----:B------:R-:W-:Y:S02]  /*16670*/  HFMA2 R121, -RZ, RZ, 0, 1.1920928955078125e-07 ;  /* 0x00000002ff797431 */ /* 0x000fe400000001ff */
        /* <DEDUP_REMOVED lines=21> */
.L_x_458:
[----:B------:R-:W-:Y:S01]  /*167d0*/  IADD3 R165, PT, PT, R165, 0x1, RZ ;  /* 0x00000001a5a57810 */ /* 0x000fe20007ffe0ff */
[----:B------:R-:W-:Y:S03]  /*167e0*/  BSSY.RECONVERGENT B2, `(.L_x_459) ;  /* 0x000000c000027945 */ /* 0x000fe60003800200 */
[C---:B------:R-:W-:Y:S01]  /*167f0*/  ISETP.NE.AND P5, PT, R165.reuse, RZ, PT ;  /* 0x000000ffa500720c */ /* 0x040fe20003fa5270 */
[----:B------:R-:W-:-:S12]  /*16800*/  IMAD.WIDE.U32 R122, R165, -0x2daee0ad, RZ ;  /* 0xd2511f53a57a7825 */ /* 0x000fd800078e00ff */
[----:B------:R-:W-:Y:S05]  /*16810*/  @P5 BRA `(.L_x_460) ;  /* 0x0000000000205947 */ /* 0x000fea0003800000 */
[----:B------:R-:W-:-:S05]  /*16820*/  VIADD R164, R164, 0x1 ;  /* 0x00000001a4a47836 */ /* 0x000fca0000000000 */
[----:B------:R-:W-:-:S13]  /*16830*/  ISETP.NE.AND P5, PT, R164, RZ, PT ;  /* 0x000000ffa400720c */ /* 0x000fda0003fa5270 */
[----:B------:R-:W-:Y:S01]  /*16840*/  @!P5 VIADD R168, R168, 0x1 ;  /* 0x00000001a8a8d836 */ /* 0x000fe20000000000 */
[----:B------:R-:W-:Y:S01]  /*16850*/  @!P5 IADD3 R12, PT, PT, R14, 0x1, RZ ;  /* 0x000000010e0cd810 */ /* 0x000fe20007ffe0ff */
[----:B------:R-:W-:-:S03]  /*16860*/  @!P5 IMAD.MOV.U32 R164, RZ, RZ, RZ ;  /* 0x000000ffffa4d224 */ /* 0x000fc600078e00ff */
[----:B------:R-:W-:-:S13]  /*16870*/  ISETP.NE.AND P6, PT, R168, RZ, !P5 ;  /* 0x000000ffa800720c */ /* 0x000fda0006fc5270 */
[----:B------:R-:W-:-:S05]  /*16880*/  @P6 IMAD.MOV R12, RZ, RZ, R14 ;  /* 0x000000ffff0c6224 */ /* 0x000fca00078e020e */
[----:B------:R-:W-:-:S07]  /*16890*/  @!P5 MOV R14, R12 ;  /* 0x0000000c000ed202 */ /* 0x000fce0000000f00 */
.L_x_460:
[----:B------:R-:W-:Y:S05]  /*168a0*/  BSYNC.RECONVERGENT B2 ;  /* 0x0000000000027941 */ /* 0x000fea0003800200 */
.L_x_459:
        /* <DEDUP_REMOVED lines=43> */
.L_x_457:
[----:B------:R-:W-:Y:S05]  /*16b60*/  BSYNC.RECONVERGENT B1 ;  /* 0x0000000000017941 */ /* 0x000fea0003800200 */
.L_x_456:
        /* <DEDUP_REMOVED lines=20> */
.L_x_463:
        /* <DEDUP_REMOVED lines=13> */
[----:B------:R-:W-:-:S04]  /*16d80*/  ISETP.NE.AND P0, PT, R12, RZ, PT ;  /* 0x000000ff0c00720c */ /* 0x000fc80003f05270 */
[----:B------:R-:W-:-:S09]  /*16d90*/  @!P6 MOV R14, R116 ;  /* 0x00000074000ee202 */ /* 0x000fd20000000f00 */
.L_x_465:
[----:B------:R-:W-:Y:S05]  /*16da0*/  BSYNC.RECONVERGENT B2 ;  /* 0x0000000000027941 */ /* 0x000fea0003800200 */
.L_x_464:
        /* <DEDUP_REMOVED lines=42> */
[----:B------:R-:W-:-:S07]  /*17050*/  MOV R178, R116 ;  /* 0x0000007400b27202 */ /* 0x000fce0000000f00 */
.L_x_462:
[----:B------:R-:W-:Y:S05]  /*17060*/  BSYNC.RECONVERGENT B1 ;  /* 0x0000000000017941 */ /* 0x000fea0003800200 */
.L_x_461:
        /* <DEDUP_REMOVED lines=20> */
.L_x_385:
        /* <DEDUP_REMOVED lines=10> */
[-C--:B------:R-:W-:Y:S01]  /*17250*/  @!P2 MOV R178, R176.reuse ;  /* 0x000000b000b2a202 */ /* 0x080fe20000000f00 */
[----:B------:R-:W-:Y:S01]  /*17260*/  @!P2 IMAD.MOV.U32 R3, RZ, RZ, R162 ;  /* 0x000000ffff03a224 */ /* 0x000fe200078e00a2 */
[----:B------:R-:W-:Y:S01]  /*17270*/  @P2 MOV R178, R176 ;  /* 0x000000b000b22202 */ /* 0x000fe20000000f00 */
[----:B------:R-:W-:Y:S02]  /*17280*/  @P2 VIADD R122, R160, 0x1 ;  /* 0x00000001a07a2836 */ /* 0x000fe40000000000 */
[----:B------:R-:W-:Y:S01]  /*17290*/  @P2 IMAD.MOV.U32 R3, RZ, RZ, R161 ;  /* 0x000000ffff032224 */ /* 0x000fe200078e00a1 */
[----:B------:R-:W-:Y:S06]  /*172a0*/  BRA `(.L_x_468) ;  /* 0x0000000000e07947 */ /* 0x000fec0003800000 */
.L_x_469:
        /* <DEDUP_REMOVED lines=11> */
[----:B------:R-:W-:-:S05]  /*17360*/  @P3 IADD3 R3, PT, PT, R14, RZ, RZ ;  /* 0x000000ff0e033210 */ /* 0x000fca0007ffe0ff */
[----:B------:R-:W-:-:S07]  /*17370*/  @!P2 IMAD.MOV.U32 R14, RZ, RZ, R3 ;  /* 0x000000ffff0ea224 */ /* 0x000fce00078e0003 */
.L_x_471:
[----:B------:R-:W-:Y:S05]  /*17380*/  BSYNC.RECONVERGENT B2 ;  /* 0x0000000000027941 */ /* 0x000fea0003800200 */
.L_x_470:
        /* <DEDUP_REMOVED lines=38> */
[----:B------:R-:W-:Y:S02]  /*175f0*/  MOV R12, R122 ;  /* 0x0000007a000c7202 */ /* 0x000fe40000000f00 */
[----:B------:R-:W-:Y:S01]  /*17600*/  LOP3.LUT R161, R160, UR34, R123, 0x96, !PT ;  /* 0x00000022a0a17c12 */ /* 0x000fe2000f8e967b */
[----:B------:R-:W-:Y:S01]  /*17610*/  IMAD.MOV.U32 R122, RZ, RZ, RZ ;  /* 0x000000ffff7a7224 */ /* 0x000fe200078e00ff */
[----:B------:R-:W-:-:S07]  /*17620*/  LOP3.LUT R162, R120, UR35, R179, 0x96, !PT ;  /* 0x0000002378a27c12 */ /* 0x000fce000f8e96b3 */
.L_x_468:
[----:B------:R-:W-:Y:S05]  /*17630*/  BSYNC.RECONVERGENT B1 ;  /* 0x0000000000017941 */ /* 0x000fea0003800200 */
.L_x_467:
[----:B------:R-:W0:Y:S01]  /*17640*/  LDC R186, c[0x0][0x408] ;  /* 0x00010200ffba7b82 */ /* 0x000e220000000800 */
[----:B------:R-:W-:Y:S01]  /*17650*/  I2FP.F32.U32 R3, R3 ;  /* 0x0000000300037245 */ /* 0x000fe20000201000 */
[----:B------:R-:W-:Y:S02]  /*17660*/  HFMA2 R190, -RZ, RZ, 0.1171875, 0 ;  /* 0x2f800000ffbe7431 */ /* 0x000fe400000001ff */
[----:B-----5:R-:W-:Y:S01]  /*17670*/  IMAD.U32 R121, R116, 0x10000, RZ ;  /* 0x0001000074797824 */ /* 0x020fe200078e00ff */
[----:B------:R-:W-:Y:S01]  /*17680*/  ISETP.NE.AND P3, PT, R122, 0x1, PT ;  /* 0x000000017a00780c */ /* 0x000fe20003f65270 */
[----:B------:R-:W-:Y:S01]  /*17690*/  @P0 IMAD.U32 R120, R108, 0x10000, RZ ;  /* 0x000100006c780824 */ /* 0x000fe200078e00ff */
[----:B------:R-:W-:Y:S01]  /*176a0*/  LOP3.LUT R11, R11, 0xffffffef, RZ, 0xc0, !PT ;  /* 0xffffffef0b0b7812 */ /* 0x000fe200078ec0ff */
[----:B------:R-:W-:Y:S01]  /*176b0*/  FFMA.FTZ R3, R3, R190, 1.1641532182693481445e-10 ;  /* 0x2f00000003037423 */ /* 0x000fe200000100be */
        /* <DEDUP_REMOVED lines=21> */
.L_x_474:
        /* <DEDUP_REMOVED lines=13> */
.L_x_476:
[----:B------:R-:W-:Y:S05]  /*178e0*/  BSYNC.RECONVERGENT B2 ;  /* 0x0000000000027941 */ /* 0x000fea0003800200 */
.L_x_475:
        /* <DEDUP_REMOVED lines=43> */
.L_x_473:
[----:B------:R-:W-:Y:S05]  /*17ba0*/  BSYNC.RECONVERGENT B1 ;  /* 0x0000000000017941 */ /* 0x000fea0003800200 */
.L_x_472:
        /* <DEDUP_REMOVED lines=9> */
[----:B------:R-:W-:-:S04]  /*17c40*/  FSETP.GTU.FTZ.AND P3, PT, R121, R188, PT ;  /* 0x000000bc7900720b */ /* 0x000fc80003f7c000 */
[----:B------:R-:W-:Y:S02]  /*17c50*/  FSEL R179, R123, RZ, !P3 ;  /* 0x000000ff7bb37208 */ /* 0x000fe40005800000 */
[----:B------:R-:W-:-:S03]  /*17c60*/  PLOP3.LUT P3, PT, P3, PT, PT, 0x8, 0x80 ;  /* 0x000000000080781c */ /* 0x000fc60001f6e170 */
[----:B------:R-:W-:Y:S01]  /*17c70*/  @P0 FADD.FTZ R179, R116, R179 ;  /* 0x000000b374b30221 */ /* 0x000fe20000010000 */
[----:B------:R-:W-:-:S04]  /*17c80*/  IMAD.MOV.U32 R116, RZ, RZ, R12 ;  /* 0x000000ffff747224 */ /* 0x000fc800078e000c */
[----:B------:R-:W-:-:S05]  /*17c90*/  F2FP.BF16.F32.PACK_AB R180, RZ, R179 ;  /* 0x000000b3ffb4723e */ /* 0x000fca00000010ff */
[----:B------:R-:W-:Y:S01]  /*17ca0*/  @P3 LOP3.LUT R11, R11, 0x8, RZ, 0xfc, !PT ;  /* 0x000000080b0b3812 */ /* 0x000fe200078efcff */
[----:B------:R-:W-:Y:S06]  /*17cb0*/  @!P2 BRA `(.L_x_478) ;  /* 0x000000040004a947 */ /* 0x000fec0003800000 */
        /* <DEDUP_REMOVED lines=8> */
.L_x_479:
        /* <DEDUP_REMOVED lines=13> */
.L_x_481:
[----:B------:R-:W-:Y:S05]  /*17e10*/  BSYNC.RECONVERGENT B2 ;  /* 0x0000000000027941 */ /* 0x000fea0003800200 */
.L_x_480:
        /* <DEDUP_REMOVED lines=43> */
.L_x_478:
[----:B------:R-:W-:Y:S05]  /*180d0*/  BSYNC.RECONVERGENT B1 ;  /* 0x0000000000017941 */ /* 0x000fea0003800200 */
.L_x_477:
[----:B------:R-:W-:Y:S01]  /*180e0*/  I2FP.F32.U32 R121, R116 ;  /* 0x0000007400797245 */ /* 0x000fe20000201000 */
[----:B------:R-:W-:Y:S01]  /*180f0*/  @P0 IMAD.U32 R116, R109, 0x10000, RZ ;  /* 0x000100006d740824 */ /* 0x000fe200078e00ff */
[----:B------:R-:W-:Y:S01]  /*18100*/  SHF.L.U32 R123, R117, 0x10, RZ ;  /* 0x00000010757b7819 */ /* 0x000fe200000006ff */
[----:B------:R-:W-:Y:S01]  /*18110*/  BSSY.RECONVERGENT B1, `(.L_x_482) ;  /* 0x0000050000017945 */ /* 0x000fe20003800200 */
[----:B------:R-:W-:Y:S01]  /*18120*/  LOP3.LUT R11, R11, 0xfffffffb, RZ, 0xc0, !PT ;  /* 0xfffffffb0b0b7812 */ /* 0x000fe200078ec0ff */
[----:B------:R-:W-:Y:S01]  /*18130*/  FFMA.FTZ R121, R121, R190, 1.1641532182693481445e-10 ;  /* 0x2f00000079797423 */ /* 0x000fe200000100be */
[----:B------:R-:W-:Y:S01]  /*18140*/  PRMT R192, R117, 0x7632, R192 ;  /* 0x0000763275c07816 */ /* 0x000fe200000000c0 */
[----:B------:R-:W-:Y:S01]  /*18150*/  FMUL.FTZ R123, R123, R186 ;  /* 0x000000ba7b7b7220 */ /* 0x000fe20000410000 */
[----:B------:R-:W-:Y:S02]  /*18160*/  MOV R117, R12 ;  /* 0x0000000c00757202 */ /* 0x000fe40000000f00 */
[----:B------:R-:W-:-:S04]  /*18170*/  FSETP.GTU.FTZ.AND P2, PT, R121, R188, PT ;  /* 0x000000bc7900720b */ /* 0x000fc80003f5c000 */
[----:B------:R-:W-:Y:S02]  /*18180*/  FSEL R177, R123, RZ, !P2 ;  /* 0x000000ff7bb17208 */ /* 0x000fe40005000000 */
[----:B------:R-:W-:Y:S02]  /*18190*/  PLOP3.LUT P3, PT, P2, PT, PT, 0x8, 0x80 ;  /* 0x000000000080781c */ /* 0x000fe4000176e170 */
[----:B------:R-:W-:Y:S01]  /*181a0*/  ISETP.NE.AND P2, PT, R122, 0x1, PT ;  /* 0x000000017a00780c */ /* 0x000fe20003f45270 */
[----:B------:R-:W-:Y:S01]  /*181b0*/  @P0 FADD.FTZ R177, R116, R177 ;  /* 0x000000b174b10221 */ /* 0x000fe20000010000 */
[----:B------:R-:W-:-:S04]  /*181c0*/  IMAD.MOV.U32 R116, RZ, RZ, 0x2 ;  /* 0x00000002ff747424 */ /* 0x000fc800078e00ff */
[----:B------:R-:W-:-:S05]  /*181d0*/  F2FP.BF16.F32.PACK_AB R184, RZ, R177 ;  /* 0x000000b1ffb8723e */ /* 0x000fca00000010ff */
        /* <DEDUP_REMOVED lines=10> */
.L_x_484:
        /* <DEDUP_REMOVED lines=13> */
.L_x_486:
[----:B------:R-:W-:Y:S05]  /*18350*/  BSYNC.RECONVERGENT B2 ;  /* 0x0000000000027941 */ /* 0x000fea0003800200 */
.L_x_485:
        /* <DEDUP_REMOVED lines=42> */
[----:B------:R-:W-:-:S07]  /*18600*/  HFMA2 R116, -RZ, RZ, 0, 0 ;  /* 0x00000000ff747431 */ /* 0x000fce00000001ff */
.L_x_483:
[----:B------:R-:W-:Y:S05]  /*18610*/  BSYNC.RECONVERGENT B1 ;  /* 0x0000000000017941 */ /* 0x000fea0003800200 */
.L_x_482:
[----:B------:R-:W-:Y:S01]  /*18620*/  I2FP.F32.U32 R117, R117 ;  /* 0x0000007500757245 */ /* 0x000fe20000201000 */
[----:B------:R-:W-:Y:S01]  /*18630*/  IMAD.U32 R121, R192, 0x10000, RZ ;  /* 0x00010000c0797824 */ /* 0x000fe200078e00ff */
[----:B------:R-:W-:Y:S01]  /*18640*/  LOP3.LUT R11, R11, 0xfffffffd, RZ, 0xc0, !PT ;  /* 0xfffffffd0b0b7812 */ /* 0x000fe200078ec0ff */
[----:B------:R-:W-:Y:S01]  /*18650*/  @P0 IMAD.U32 R182, R182, 0x10000, RZ ;  /* 0x00010000b6b60824 */ /* 0x000fe200078e00ff */
[----:B------:R-:W-:Y:S01]  /*18660*/  BSSY.RECONVERGENT B1, `(.L_x_487) ;  /* 0x000004e000017945 */ /* 0x000fe20003800200 */
[----:B------:R-:W-:Y:S01]  /*18670*/  FFMA.FTZ R117, R117, R190, 1.1641532182693481445e-10 ;  /* 0x2f00000075757423 */ /* 0x000fe200000100be */
[----:B------:R-:W-:Y:S01]  /*18680*/  FMUL.FTZ R121, R121, R186 ;  /* 0x000000ba79797220 */ /* 0x000fe20000410000 */
[----:B------:R-:W-:-:S03]  /*18690*/  MOV R120, 0x2 ;  /* 0x0000000200787802 */ /* 0x000fc60000000f00 */
        /* <DEDUP_REMOVED lines=17> */
.L_x_489:
        /* <DEDUP_REMOVED lines=13> */
.L_x_491:
[----:B------:R-:W-:Y:S05]  /*18880*/  BSYNC.RECONVERGENT B2 ;  /* 0x0000000000027941 */ /* 0x000fea0003800200 */
.L_x_490:
        /* <DEDUP_REMOVED lines=43> */
.L_x_488:
[----:B------:R-:W-:Y:S05]  /*18b40*/  BSYNC.RECONVERGENT B1 ;  /* 0x0000000000017941 */ /* 0x000fea0003800200 */
.L_x_487:
        /* <DEDUP_REMOVED lines=24> */
.L_x_494:
        /* <DEDUP_REMOVED lines=13> */
.L_x_496:
[----:B------:R-:W-:Y:S05]  /*18da0*/  BSYNC.RECONVERGENT B2 ;  /* 0x0000000000027941 */ /* 0x000fea0003800200 */
.L_x_495:
        /* <DEDUP_REMOVED lines=43> */
.L_x_493:
[----:B------:R-:W-:Y:S05]  /*19060*/  BSYNC.RECONVERGENT B1 ;  /* 0x0000000000017941 */ /* 0x000fea0003800200 */
.L_x_492:
[----:B------:R-:W-:Y:S01]  /*19070*/  I2FP.F32.U32 R117, R117 ;  /* 0x0000007500757245 */ /* 0x000fe20000201000 */
[----:B------:R-:W-:Y:S01]  /*19080*/  BSSY.RECONVERGENT B1, `(.L_x_497) ;  /* 0x0000050000017945 */ /* 0x000fe20003800200 */
[----:B------:R-:W-:Y:S01]  /*19090*/  SHF.L.U32 R121, R118, 0x10, RZ ;  /* 0x0000001076797819 */ /* 0x000fe200000006ff */
[----:B------:R-:W-:Y:S01]  /*190a0*/  IMAD.MOV.U32 R118, RZ, RZ, 0x2 ;  /* 0x00000002ff767424 */ /* 0x000fe200078e00ff */
[----:B------:R-:W-:Y:S01]  /*190b0*/  ISETP.NE.AND P4, PT, R122, 0x1, PT ;  /* 0x000000017a00780c */ /* 0x000fe20003f85270 */
[----:B------:R-:W-:Y:S01]  /*190c0*/  FFMA.FTZ R117, R117, R190, 1.1641532182693481445e-10 ;  /* 0x2f00000075757423 */ /* 0x000fe200000100be */
[----:B------:R-:W-:Y:S01]  /*190d0*/  @P0 PRMT R116, R110, 0x7632, R116 ;  /* 0x000076326e740816 */ /* 0x000fe20000000074 */
[----:B------:R-:W-:-:S03]  /*190e0*/  FMUL.FTZ R121, R121, R186 ;  /* 0x000000ba79797220 */ /* 0x000fc60000410000 */
[----:B------:R-:W-:Y:S01]  /*190f0*/  FSETP.GTU.FTZ.AND P3, PT, R117, R188, PT ;  /* 0x000000bc7500720b */ /* 0x000fe20003f7c000 */
[----:B------:R-:W-:Y:S01]  /*19100*/  @P0 IMAD.U32 R116, R116, 0x10000, RZ ;  /* 0x0001000074740824 */ /* 0x000fe200078e00ff */
        /* <DEDUP_REMOVED lines=14> */
.L_x_499:
        /* <DEDUP_REMOVED lines=13> */
.L_x_501:
[----:B------:R-:W-:Y:S05]  /*192c0*/  BSYNC.RECONVERGENT B2 ;  /* 0x0000000000027941 */ /* 0x000fea0003800200 */
.L_x_500:
        /* <DEDUP_REMOVED lines=43> */
.L_x_498:
[----:B------:R-:W-:Y:S05]  /*19580*/  BSYNC.RECONVERGENT B1 ;  /* 0x0000000000017941 */ /* 0x000fea0003800200 */
.L_x_497:
[----:B------:R-:W-:Y:S01]  /*19590*/  I2FP.F32.U32 R117, R117 ;  /* 0x0000007500757245 */ /* 0x000fe20000201000 */
[----:B------:R-:W-:Y:S01]  /*195a0*/  IMAD.U32 R121, R119, 0x10000, RZ ;  /* 0x0001000077797824 */ /* 0x000fe200078e00ff */
[----:B------:R-:W-:Y:S01]  /*195b0*/  ISETP.NE.AND P5, PT, R118, 0x1, PT ;  /* 0x000000017600780c */ /* 0x000fe20003fa5270 */
[----:B------:R-:W-:Y:S01]  /*195c0*/  @P0 IMAD.U32 R116, R111, 0x10000, RZ ;  /* 0x000100006f740824 */ /* 0x000fe200078e00ff */
[----:B------:R-:W-:Y:S01]  /*195d0*/  BSSY.RECONVERGENT B1, `(.L_x_502) ;  /* 0x000004d000017945 */ /* 0x000fe20003800200 */
[----:B------:R-:W-:Y:S01]  /*195e0*/  FFMA.FTZ R117, R117, R190, 1.1641532182693481445e-10 ;  /* 0x2f00000075757423 */ /* 0x000fe200000100be */
[----:B------:R-:W-:Y:S01]  /*195f0*/  FMUL.FTZ R121, R121, R186 ;  /* 0x000000ba79797220 */ /* 0x000fe20000410000 */
[----:B------:R-:W-:Y:S02]  /*19600*/  PRMT R198, R119, 0x7632, R198 ;  /* 0x0000763277c67816 */ /* 0x000fe400000000c6 */
[----:B------:R-:W-:Y:S02]  /*19610*/  MOV R160, 0x2 ;  /* 0x0000000200a07802 */ /* 0x000fe40000000f00 */
        /* <DEDUP_REMOVED lines=15> */
.L_x_504:
        /* <DEDUP_REMOVED lines=13> */
.L_x_506:
[----:B------:R-:W-:Y:S05]  /*197e0*/  BSYNC.RECONVERGENT B2 ;  /* 0x0000000000027941 */ /* 0x000fea0003800200 */
.L_x_505:
        /* <DEDUP_REMOVED lines=43> */
.L_x_503:
[----:B------:R-:W-:Y:S05]  /*19aa0*/  BSYNC.RECONVERGENT B1 ;  /* 0x0000000000017941 */ /* 0x000fea0003800200 */
.L_x_502:
        /* <DEDUP_REMOVED lines=14> */
[----:B------:R-:W-:-:S07]  /*19b90*/  PRMT R119, R196, 0x5410, R119 ;  /* 0x00005410c4777816 */ /* 0x000fce0000000077 */
.L_x_466:
        /* <DEDUP_REMOVED lines=43> */
.L_x_507:
[----:B------:R-:W-:Y:S01]  /*19e50*/  IMAD.MOV.U32 R176, RZ, RZ, R178 ;  /* 0x000000ffffb07224 */ /* 0x000fe200078e00b2 */
[----:B------:R-:W-:-:S07]  /*19e60*/  IADD3 R174, PT, PT, R174, 0x80, RZ ;  /* 0x00000080aeae7810 */ /* 0x000fce0007ffe0ff */
.L_x_384:
[----:B------:R-:W-:Y:S05]  /*19e70*/  BSYNC.RECONVERGENT B0 ;  /* 0x0000000000007941 */ /* 0x000fea0003800200 */
.L_x_383:
[----:B------:R-:W-:Y:S01]  /*19e80*/  ISETP.GE.U32.AND P0, PT, R166, 0x200, PT ;  /* 0x00000200a600780c */ /* 0x000fe20003f06070 */
[----:B------:R-:W-:-:S12]  /*19e90*/  BSSY.RECONVERGENT B0, `(.L_x_508) ;  /* 0x000080d000007945 */ /* 0x000fd80003800200 */
[----:B------:R-:W-:Y:S05]  /*19ea0*/  @!P0 BRA `(.L_x_509) ;  /* 0x00000080002c8947 */ /* 0x000fea0003800000 */
        /* <DEDUP_REMOVED lines=26> */
[----:B------:R-:W-:Y:S01]  /*1a050*/  @!P3 MOV R2, R162 ;  /* 0x000000a20002b202 */ /* 0x000fe20000000f00 */
[--C-:B------:R-:W-:Y:S01]  /*1a060*/  @!P3 IMAD.MOV.U32 R0, RZ, RZ, R176.reuse ;  /* 0x000000ffff00b224 */ /* 0x100fe200078e00b0 */
[----:B------:R-:W-:Y:S01]  /*1a070*/  @P3 MOV R2, R161 ;  /* 0x000000a100023202 */ /* 0x000fe20000000f00 */
[----:B------:R-:W-:Y:S02]  /*1a080*/  @P3 VIADD R6, R160, 0x1 ;  /* 0x00000001a0063836 */ /* 0x000fe40000000000 */
[----:B------:R-:W-:Y:S01]  /*1a090*/  @P3 IMAD.MOV.U32 R0, RZ, RZ, R176 ;  /* 0x000000ffff003224 */ /* 0x000fe200078e00b0 */
[----:B------:R-:W-:Y:S06]  /*1a0a0*/  BRA `(.L_x_512) ;  /* 0x0000000000e47947 */ /* 0x000fec0003800000 */
.L_x_513:
        /* <DEDUP_REMOVED lines=13> */
.L_x_515:
[----:B------:R-:W-:Y:S05]  /*1a180*/  BSYNC.RECONVERGENT B2 ;  /* 0x0000000000027941 */ /* 0x000fea0003800200 */
.L_x_514:
        /* <DEDUP_REMOVED lines=43> */
.L_x_512:
[----:B------:R-:W-:Y:S05]  /*1a440*/  BSYNC.RECONVERGENT B1 ;  /* 0x0000000000017941 */ /* 0x000fea0003800200 */
.L_x_511:
[----:B------:R-:W0:Y:S01]  /*1a450*/  LDC R186, c[0x0][0x408] ;  /* 0x00010200ffba7b82 */ /* 0x000e220000000800 */
[----:B------:R-:W-:Y:S01]  /*1a460*/  I2FP.F32.U32 R7, R2 ;  /* 0x0000000200077245 */ /* 0x000fe20000201000 */
[----:B------:R-:W-:Y:S02]  /*1a470*/  HFMA2 R190, -RZ, RZ, 0.1171875, 0 ;  /* 0x2f800000ffbe7431 */ /* 0x000fe400000001ff */
[----:B-----5:R-:W-:Y:S01]  /*1a480*/  IMAD.U32 R9, R116, 0x10000, RZ ;  /* 0x0001000074097824 */ /* 0x020fe200078e00ff */
[----:B------:R-:W-:Y:S01]  /*1a490*/  ISETP.NE.AND P3, PT, R6, 0x1, PT ;  /* 0x000000010600780c */ /* 0x000fe20003f65270 */
[----:B------:R-:W-:Y:S01]  /*1a4a0*/  BSSY.RECONVERGENT B1, `(.L_x_516) ;  /* 0x000004e000017945 */ /* 0x000fe20003800200 */
[----:B------:R-:W-:Y:S01]  /*1a4b0*/  LOP3.LUT R11, R11, 0xffffffdf, RZ, 0xc0, !PT ;  /* 0xffffffdf0b0b7812 */ /* 0x000fe200078ec0ff */
[----:B------:R-:W-:Y:S01]  /*1a4c0*/  FFMA.FTZ R7, R7, R190, 1.1641532182693481445e-10 ;  /* 0x2f00000007077423 */ /* 0x000fe200000100be */
[----:B------:R-:W1:Y:S01]  /*1a4d0*/  LDC R188, c[0x0][0x404] ;  /* 0x00010100ffbc7b82 */ /* 0x000e620000000800 */
[----:B------:R-:W-:Y:S01]  /*1a4e0*/  PRMT R116, R116, 0x7632, R116 ;  /* 0x0000763274747816 */ /* 0x000fe20000000074 */
[----:B------:R-:W-:Y:S01]  /*1a4f0*/  IMAD.MOV.U32 R8, RZ, RZ, 0x2 ;  /* 0x00000002ff087424 */ /* 0x000fe200078e00ff */
[----:B------:R-:W-:Y:S01]  /*1a500*/  MOV R4, R12 ;  /* 0x0000000c00047202 */ /* 0x000fe20000000f00 */
[----:B0-----:R-:W-:Y:S01]  /*1a510*/  FMUL.FTZ R2, R9, R186 ;  /* 0x000000ba09027220 */ /* 0x001fe20000410000 */
[----:B-1----:R-:W-:-:S04]  /*1a520*/  FSETP.GTU.FTZ.AND P4, PT, R7, R188, PT ;  /* 0x000000bc0700720b */ /* 0x002fc80003f9c000 */
        /* <DEDUP_REMOVED lines=12> */
.L_x_518:
        /* <DEDUP_REMOVED lines=13> */
.L_x_520:
[----:B------:R-:W-:Y:S05]  /*1a6c0*/  BSYNC.RECONVERGENT B2 ;  /* 0x0000000000027941 */ /* 0x000fea0003800200 */
.L_x_519:
        /* <DEDUP_REMOVED lines=42> */
[----:B------:R-:W-:-:S07]  /*1a970*/  HFMA2 R8, -RZ, RZ, 0, 0 ;  /* 0x00000000ff087431 */ /* 0x000fce00000001ff */
.L_x_517:
[----:B------:R-:W-:Y:S05]  /*1a980*/  BSYNC.RECONVERGENT B1 ;  /* 0x0000000000017941 */ /* 0x000fea0003800200 */
.L_x_516:
        /* <DEDUP_REMOVED lines=25> */
.L_x_523:
        /* <DEDUP_REMOVED lines=13> */
.L_x_525:
[----:B------:R-:W-:Y:S05]  /*1abf0*/  BSYNC.RECONVERGENT B2 ;  /* 0x0000000000027941 */ /* 0x000fea0003800200 */
.L_x_524:
        /* <DEDUP_REMOVED lines=43> */
.L_x_522:
[----:B------:R-:W-:Y:S05]  /*1aeb0*/  BSYNC.RECONVERGENT B1 ;  /* 0x0000000000017941 */ /* 0x000fea0003800200 */
.L_x_521:
[----:B------:R-:W-:Y:S01]  /*1aec0*/  I2FP.F32.U32 R7, R2 ;  /* 0x0000000200077245 */ /* 0x000fe20000201000 */
[----:B------:R-:W-:Y:S01]  /*1aed0*/  BSSY.RECONVERGENT B1, `(.L_x_526) ;  /* 0x000004e000017945 */ /* 0x000fe20003800200 */
[----:B------:R-:W-:Y:S01]  /*1aee0*/  SHF.L.U32 R9, R116, 0x10, RZ ;  /* 0x0000001074097819 */ /* 0x000fe200000006ff */
[----:B------:R-:W-:Y:S01]  /*1aef0*/  IMAD.MOV.U32 R8, RZ, RZ, 0x2 ;  /* 0x00000002ff087424 */ /* 0x000fe200078e00ff */
[----:B------:R-:W-:Y:S01]  /*1af00*/  LOP3.LUT R11, R11, 0xffffffef, RZ, 0xc0, !PT ;  /* 0xffffffef0b0b7812 */ /* 0x000fe200078ec0ff */
[----:B------:R-:W-:Y:S01]  /*1af10*/  FFMA.FTZ R7, R7, R190, 1.1641532182693481445e-10 ;  /* 0x2f00000007077423 */ /* 0x000fe200000100be */
[----:B------:R-:W-:Y:S02]  /*1af20*/  IMAD.MOV.U32 R4, RZ, RZ, R12 ;  /* 0x000000ffff047224 */ /* 0x000fe400078e000c */
[----:B------:R-:W-:Y:S02]  /*1af30*/  FMUL.FTZ R2, R9, R186 ;  /* 0x000000ba09027220 */ /* 0x000fe40000410000 */
        /* <DEDUP_REMOVED lines=14> */
.L_x_528:
        /* <DEDUP_REMOVED lines=13> */
.L_x_530:
[----:B------:R-:W-:Y:S05]  /*1b0f0*/  BSYNC.RECONVERGENT B2 ;  /* 0x0000000000027941 */ /* 0x000fea0003800200 */
.L_x_529:
        /* <DEDUP_REMOVED lines=43> */
.L_x_527:
[----:B------:R-:W-:Y:S05]  /*1b3b0*/  BSYNC.RECONVERGENT B1 ;  /* 0x0000000000017941 */ /* 0x000fea0003800200 */
.L_x_526:
[----:B------:R-:W-:Y:S01]  /*1b3c0*/  I2FP.F32.U32 R7, R4 ;  /* 0x0000000400077245 */ /* 0x000fe20000201000 */
[----:B------:R-:W-:Y:S01]  /*1b3d0*/  @P1 IMAD.U32 R173, R173, 0x10000, RZ ;  /* 0x00010000adad1824 */ /* 0x000fe200078e00ff */
[----:B------:R-:W-:Y:S01]  /*1b3e0*/  PRMT R4, R112, 0x7632, R4 ;  /* 0x0000763270047816 */ /* 0x000fe20000000004 */
[----:B------:R-:W-:Y:S01]  /*1b3f0*/  BSSY.RECONVERGENT B1, `(.L_x_531) ;  /* 0x0000050000017945 */ /* 0x000fe20003800200 */
[----:B------:R-:W-:Y:S02]  /*1b400*/  HFMA2 R6, -RZ, RZ, 0, 1.1920928955078125e-07 ;  /* 0x00000002ff067431 */ /* 0x000fe400000001ff */
[----:B------:R-:W-:Y:S01]  /*1b410*/  FFMA.FTZ R7, R7, R190, 1.1641532182693481445e-10 ;  /* 0x2f00000007077423 */ /* 0x000fe200000100be */
[----:B------:R-:W-:-:S04]  /*1b420*/  SHF.L.U32 R9, R4, 0x10, RZ ;  /* 0x0000001004097819 */ /* 0x000fc800000006ff */
[----:B------:R-:W-:Y:S01]  /*1b430*/  FSETP.GTU.FTZ.AND P3, PT, R7, R188, PT ;  /* 0x000000bc0700720b */ /* 0x000fe20003f7c000 */
[----:B------:R-:W-:-:S05]  /*1b440*/  FMUL.FTZ R9, R9, R186 ;  /* 0x000000ba09097220 */ /* 0x000fca0000410000 */
[----:B------:R-:W-:Y:S02]  /*1b450*/  FSEL R7, R9, RZ, !P3 ;  /* 0x000000ff09077208 */ /* 0x000fe40005800000 */
[----:B------:R-:W-:Y:S02]  /*1b460*/  SEL R9, RZ, 0x1, P3 ;  /* 0x00000001ff097807 */ /* 0x000fe40001800000 */
[----:B------:R-:W-:Y:S01]  /*1b470*/  ISETP.NE.AND P3, PT, R8, 0x1, PT ;  /* 0x000000010800780c */ /* 0x000fe20003f65270 */
[----:B------:R-:W-:-:S04]  /*1b480*/  FADD.FTZ R2, R2, R7 ;  /* 0x0000000702027221 */ /* 0x000fc80000010000 */
[----:B------:R-:W-:Y:S01]  /*1b490*/  @P1 FADD.FTZ R175, R2, R173 ;  /* 0x000000ad02af1221 */ /* 0x000fe20000010000 */
        /* <DEDUP_REMOVED lines=12> */
.L_x_533:
        /* <DEDUP_REMOVED lines=13> */
.L_x_535:
[----:B------:R-:W-:Y:S05]  /*1b630*/  BSYNC.RECONVERGENT B2 ;  /* 0x0000000000027941 */ /* 0x000fea0003800200 */
.L_x_534:
        /* <DEDUP_REMOVED lines=43> */
.L_x_532:
[----:B------:R-:W-:Y:S05]  /*1b8f0*/  BSYNC.RECONVERGENT B1 ;  /* 0x0000000000017941 */ /* 0x000fea0003800200 */
.L_x_531:
[----:B------:R-:W-:Y:S01]  /*1b900*/  I2FP.F32.U32 R7, R2 ;  /* 0x0000000200077245 */ /* 0x000fe20000201000 */
[----:B------:R-:W-:Y:S01]  /*1b910*/  IMAD.U32 R121, R117, 0x10000, RZ ;  /* 0x0001000075797824 */ /* 0x000fe200078e00ff */
[----:B------:R-:W-:Y:S01]  /*1b920*/  LOP3.LUT R11, R11, 0xfffffff7, RZ, 0xc0, !PT ;  /* 0xfffffff70b0b7812 */ /* 0x000fe200078ec0ff */
        /* <DEDUP_REMOVED lines=20> */
.L_x_538:
        /* <DEDUP_REMOVED lines=13> */
.L_x_540:
[----:B------:R-:W-:Y:S05]  /*1bb40*/  BSYNC.RECONVERGENT B2 ;  /* 0x0000000000027941 */ /* 0x000fea0003800200 */
.L_x_539:
        /* <DEDUP_REMOVED lines=43> */
.L_x_537:
[----:B------:R-:W-:Y:S05]  /*1be00*/  BSYNC.RECONVERGENT B1 ;  /* 0x0000000000017941 */ /* 0x000fea0003800200 */
.L_x_536:
        /* <DEDUP_REMOVED lines=13> */
[----:B------:R-:W-:Y:S01]  /*1bee0*/  @!P1 IMAD.MOV.U32 R173, RZ, RZ, R4 ;  /* 0x000000ffffad9224 */ /* 0x000fe200078e0004 */
[----:B------:R-:W-:-:S04]  /*1bef0*/  MOV R4, R12 ;  /* 0x0000000c00047202 */ /* 0x000fc80000000f00 */
        /* <DEDUP_REMOVED lines=10> */
.L_x_543:
        /* <DEDUP_REMOVED lines=13> */
.L_x_545:
[----:B------:R-:W-:Y:S05]  /*1c070*/  BSYNC.RECONVERGENT B2 ;  /* 0x0000000000027941 */ /* 0x000fea0003800200 */
.L_x_544:
        /* <DEDUP_REMOVED lines=40> */
[----:B------:R-:W-:Y:S02]  /*1c300*/  IMAD.MOV.U32 R0, RZ, RZ, R6 ;  /* 0x000000ffff007224 */ /* 0x000fe400078e0006 */
[----:B------:R-:W-:Y:S01]  /*1c310*/  HFMA2 R6, -RZ, RZ, 0, 0 ;  /* 0x00000000ff067431 */ /* 0x000fe200000001ff */
[----:B------:R-:W-:-:S07]  /*1c320*/  LOP3.LUT R162, R116, UR35, R7, 0x96, !PT ;  /* 0x0000002374a27c12 */ /* 0x000fce000f8e9607 */
.L_x_542:
[----:B------:R-:W-:Y:S05]  /*1c330*/  BSYNC.RECONVERGENT B1 ;  /* 0x0000000000017941 */ /* 0x000fea0003800200 */
.L_x_541:
[----:B------:R-:W-:Y:S01]  /*1c340*/  I2FP.F32.U32 R7, R4 ;  /* 0x0000000400077245 */ /* 0x000fe20000201000 */
[----:B------:R-:W-:Y:S01]  /*1c350*/  IMAD.U32 R117, R2, 0x10000, RZ ;  /* 0x0001000002757824 */ /* 0x000fe200078e00ff */
[----:B------:R-:W-:Y:S01]  /*1c360*/  LOP3.LUT R11, R11, 0xfffffffb, RZ, 0xc0, !PT ;  /* 0xfffffffb0b0b7812 */ /* 0x000fe200078ec0ff */
[----:B------:R-:W-:Y:S01]  /*1c370*/  BSSY.RECONVERGENT B1, `(.L_x_546) ;  /* 0x000004c000017945 */ /* 0x000fe20003800200 */
[----:B------:R-:W-:Y:S02]  /*1c380*/  IMAD.MOV.U32 R116, RZ, RZ, 0x2 ;  /* 0x00000002ff747424 */ /* 0x000fe400078e00ff */
[----:B------:R-:W-:Y:S01]  /*1c390*/  FFMA.FTZ R7, R7, R190, 1.1641532182693481445e-10 ;  /* 0x2f00000007077423 */ /* 0x000fe200000100be */
[----:B------:R-:W-:Y:S01]  /*1c3a0*/  FMUL.FTZ R2, R117, R186 ;  /* 0x000000ba75027220 */ /* 0x000fe20000410000 */
[----:B------:R-:W-:-:S03]  /*1c3b0*/  MOV R4, R12 ;  /* 0x0000000c00047202 */ /* 0x000fc60000000f00 */
        /* <DEDUP_REMOVED lines=14> */
.L_x_548:
        /* <DEDUP_REMOVED lines=13> */
.L_x_550:
[----:B------:R-:W-:Y:S05]  /*1c570*/  BSYNC.RECONVERGENT B2 ;  /* 0x0000000000027941 */ /* 0x000fea0003800200 */
.L_x_549:
        /* <DEDUP_REMOVED lines=43> */
.L_x_547:
[----:B------:R-:W-:Y:S05]  /*1c830*/  BSYNC.RECONVERGENT B1 ;  /* 0x0000000000017941 */ /* 0x000fea0003800200 */
.L_x_546:
[----:B------:R-:W-:Y:S01]  /*1c840*/  I2FP.F32.U32 R7, R4 ;  /* 0x0000000400077245 */ /* 0x000fe20000201000 */
[----:B------:R-:W-:Y:S01]  /*1c850*/  @P1 IMAD.U32 R189, R189, 0x10000, RZ ;  /* 0x00010000bdbd1824 */ /* 0x000fe200078e00ff */
[----:B------:R-:W-:Y:S01]  /*1c860*/  PRMT R4, R113, 0x7632, R4 ;  /* 0x0000763271047816 */ /* 0x000fe20000000004 */
[----:B------:R-:W-:Y:S01]  /*1c870*/  BSSY.RECONVERGENT B1, `(.L_x_551) ;  /* 0x0000050000017945 */ /* 0x000fe20003800200 */
[----:B------:R-:W-:Y:S02]  /*1c880*/  IMAD.MOV.U32 R6, RZ, RZ, 0x2 ;  /* 0x00000002ff067424 */ /* 0x000fe400078e00ff */
[----:B------:R-:W-:Y:S01]  /*1c890*/  FFMA.FTZ R7, R7, R190, 1.1641532182693481445e-10 ;  /* 0x2f00000007077423 */ /* 0x000fe200000100be */
[----:B------:R-:W-:-:S04]  /*1c8a0*/  IMAD.U32 R117, R4, 0x10000, RZ ;  /* 0x0001000004757824 */ /* 0x000fc800078e00ff */
[----:B------:R-:W-:Y:S01]  /*1c8b0*/  FSETP.GTU.FTZ.AND P3, PT, R7, R188, PT ;  /* 0x000000bc0700720b */ /* 0x000fe20003f7c000 */
[----:B------:R-:W-:-:S03]  /*1c8c0*/  FMUL.FTZ R117, R117, R186 ;  /* 0x000000ba75757220 */ /* 0x000fc60000410000 */
[----:B------:R-:W-:Y:S02]  /*1c8d0*/  SEL R7, RZ, 0x1, P3 ;  /* 0x00000001ff077807 */ /* 0x000fe40001800000 */
[----:B------:R-:W-:Y:S02]  /*1c8e0*/  FSEL R117, R117, RZ, !P3 ;  /* 0x000000ff75757208 */ /* 0x000fe40005800000 */
[----:B------:R-:W-:-:S03]  /*1c8f0*/  ISETP.NE.AND P3, PT, R116, 0x1, PT ;  /* 0x000000017400780c */ /* 0x000fc60003f65270 */
        /* <DEDUP_REMOVED lines=14> */
.L_x_553:
        /* <DEDUP_REMOVED lines=13> */
.L_x_555:
[----:B------:R-:W-:Y:S05]  /*1cab0*/  BSYNC.RECONVERGENT B2 ;  /* 0x0000000000027941 */ /* 0x000fea0003800200 */
.L_x_554:
        /* <DEDUP_REMOVED lines=43> */
.L_x_552:
[----:B------:R-:W-:Y:S05]  /*1cd70*/  BSYNC.RECONVERGENT B1 ;  /* 0x0000000000017941 */ /* 0x000fea0003800200 */
.L_x_551:
[----:B------:R-:W-:Y:S01]  /*1cd80*/  I2FP.F32.U32 R117, R2 ;  /* 0x0000000200757245 */ /* 0x000fe20000201000 */
[----:B------:R-:W-:Y:S01]  /*1cd90*/  BSSY.RECONVERGENT B1, `(.L_x_556) ;  /* 0x000004f000017945 */ /* 0x000fe20003800200 */
[C---:B------:R-:W-:Y:S01]  /*1cda0*/  SHF.L.U32 R121, R118.reuse, 0x10, RZ ;  /* 0x0000001076797819 */ /* 0x040fe200000006ff */
[----:B------:R-:W-:Y:S01]  /*1cdb0*/  IMAD.MOV.U32 R116, RZ, RZ, 0x2 ;  /* 0x00000002ff747424 */ /* 0x000fe200078e00ff */
[----:B------:R-:W-:Y:S01]  /*1cdc0*/  LOP3.LUT R11, R11, 0xfffffffd, RZ, 0xc0, !PT ;  /* 0xfffffffd0b0b7812 */ /* 0x000fe200078ec0ff */
[----:B------:R-:W-:Y:S01]  /*1cdd0*/  FFMA.FTZ R117, R117, R190, 1.1641532182693481445e-10 ;  /* 0x2f00000075757423 */ /* 0x000fe200000100be */
[----:B------:R-:W-:Y:S01]  /*1cde0*/  PRMT R118, R118, 0x7632, R118 ;  /* 0x0000763276767816 */ /* 0x000fe20000000076 */
[----:B------:R-:W-:Y:S01]  /*1cdf0*/  FMUL.FTZ R2, R121, R186 ;  /* 0x000000ba79027220 */ /* 0x000fe20000410000 */
        /* <DEDUP_REMOVED lines=15> */
.L_x_558:
        /* <DEDUP_REMOVED lines=13> */
.L_x_560:
[----:B------:R-:W-:Y:S05]  /*1cfc0*/  BSYNC.RECONVERGENT B2 ;  /* 0x0000000000027941 */ /* 0x000fea0003800200 */
.L_x_559:
        /* <DEDUP_REMOVED lines=43> */
.L_x_557:
[----:B------:R-:W-:Y:S05]  /*1d280*/  BSYNC.RECONVERGENT B1 ;  /* 0x0000000000017941 */ /* 0x000fea0003800200 */
.L_x_556:
        /* <DEDUP_REMOVED lines=25> */
.L_x_563:
        /* <DEDUP_REMOVED lines=13> */
.L_x_565:
[----:B------:R-:W-:Y:S05]  /*1d4f0*/  BSYNC.RECONVERGENT B2 ;  /* 0x0000000000027941 */ /* 0x000fea0003800200 */
.L_x_564:
        /* <DEDUP_REMOVED lines=43> */
.L_x_562:
[----:B------:R-:W-:Y:S05]  /*1d7b0*/  BSYNC.RECONVERGENT B1 ;  /* 0x0000000000017941 */ /* 0x000fea0003800200 */
.L_x_561:
        /* <DEDUP_REMOVED lines=20> */
.L_x_568:
        /* <DEDUP_REMOVED lines=13> */
.L_x_570:
[----:B------:R-:W-:Y:S05]  /*1d9d0*/  BSYNC.RECONVERGENT B2 ;  /* 0x0000000000027941 */ /* 0x000fea0003800200 */
.L_x_569:
        /* <DEDUP_REMOVED lines=42> */
[----:B------:R-:W-:-:S07]  /*1dc80*/  MOV R0, R116 ;  /* 0x0000007400007202 */ /* 0x000fce0000000f00 */
.L_x_567:
[----:B------:R-:W-:Y:S05]  /*1dc90*/  BSYNC.RECONVERGENT B1 ;  /* 0x0000000000017941 */ /* 0x000fea0003800200 */
.L_x_566:
        /* <DEDUP_REMOVED lines=15> */
[----:B------:R-:W-:Y:S01]  /*1dd90*/  @!P1 IMAD.MOV.U32 R217, RZ, RZ, R2 ;  /* 0x000000ffffd99224 */ /* 0x000fe200078e0002 */
[----:B------:R-:W-:-:S04]  /*1dda0*/  MOV R2, R12 ;  /* 0x0000000c00027202 */ /* 0x000fc80000000f00 */
        /* <DEDUP_REMOVED lines=10> */
.L_x_573:
        /* <DEDUP_REMOVED lines=13> */
.L_x_575:
[----:B------:R-:W-:Y:S05]  /*1df20*/  BSYNC.RECONVERGENT B2 ;  /* 0x0000000000027941 */ /* 0x000fea0003800200 */
.L_x_574:
        /* <DEDUP_REMOVED lines=43> */
.L_x_572:
[----:B------:R-:W-:Y:S05]  /*1e1e0*/  BSYNC.RECONVERGENT B1 ;  /* 0x0000000000017941 */ /* 0x000fea0003800200 */
.L_x_571:
[----:B------:R-:W-:Y:S01]  /*1e1f0*/  I2FP.F32.U32 R117, R2 ;  /* 0x0000000200757245 */ /* 0x000fe20000201000 */
[C---:B------:R-:W-:Y:S01]  /*1e200*/  IMAD.U32 R121, R119.reuse, 0x10000, RZ ;  /* 0x0001000077797824 */ /* 0x040fe200078e00ff */
[----:B------:R-:W-:Y:S01]  /*1e210*/  ISETP.NE.AND P5, PT, R116, 0x1, PT ;  /* 0x000000017400780c */ /* 0x000fe20003fa5270 */
[----:B------:R-:W-:Y:S01]  /*1e220*/  BSSY.RECONVERGENT B1, `(.L_x_576) ;  /* 0x000004b000017945 */ /* 0x000fe20003800200 */
[----:B------:R-:W-:Y:S01]  /*1e230*/  PRMT R160, R119, 0x7632, R160 ;  /* 0x0000763277a07816 */ /* 0x000fe200000000a0 */
[----:B------:R-:W-:Y:S01]  /*1e240*/  FFMA.FTZ R117, R117, R190, 1.1641532182693481445e-10 ;  /* 0x2f00000075757423 */ /* 0x000fe200000100be */
[----:B------:R-:W-:Y:S01]  /*1e250*/  FMUL.FTZ R2, R121, R186 ;  /* 0x000000ba79027220 */ /* 0x000fe20000410000 */
[----:B------:R-:W-:Y:S01]  /*1e260*/  IMAD.MOV.U32 R120, RZ, RZ, 0x2 ;  /* 0x00000002ff787424 */ /* 0x000fe200078e00ff */
[----:B------:R-:W-:Y:S02]  /*1e270*/  MOV R118, R12 ;  /* 0x0000000c00767202 */ /* 0x000fe40000000f00 */
        /* <DEDUP_REMOVED lines=12> */
.L_x_578:
        /* <DEDUP_REMOVED lines=13> */
.L_x_580:
[----:B------:R-:W-:Y:S05]  /*1e410*/  BSYNC.RECONVERGENT B2 ;  /* 0x0000000000027941 */ /* 0x000fea0003800200 */
.L_x_579:
        /* <DEDUP_REMOVED lines=37> */
[----:B------:R-:W-:-:S03]  /*1e670*/  MOV R12, R120 ;  /* 0x00000078000c7202 */ /* 0x000fc60000000f00 */
[----:B------:R-:W-:Y:S01]  /*1e680*/  HFMA2 R120, -RZ, RZ, 0, 0 ;  /* 0x00000000ff787431 */ /* 0x000fe200000001ff */
[----:B------:R-:W-:Y:S02]  /*1e690*/  LOP3.LUT R161, R122, UR34, R121, 0x96, !PT ;  /* 0x000000227aa17c12 */ /* 0x000fe4000f8e9679 */
[----:B------:R-:W-:Y:S01]  /*1e6a0*/  LOP3.LUT R162, R118, UR35, R117, 0x96, !PT ;  /* 0x0000002376a27c12 */ /* 0x000fe2000f8e9675 */
[----:B------:R-:W-:Y:S02]  /*1e6b0*/  IMAD.MOV.U32 R118, RZ, RZ, R0 ;  /* 0x000000ffff767224 */ /* 0x000fe400078e0000 */
[----:B------:R-:W-:-:S07]  /*1e6c0*/  IMAD.MOV.U32 R0, RZ, RZ, R116 ;  /* 0x000000ffff007224 */ /* 0x000fce00078e0074 */
.L_x_577:
[----:B------:R-:W-:Y:S05]  /*1e6d0*/  BSYNC.RECONVERGENT B1 ;  /* 0x0000000000017941 */ /* 0x000fea0003800200 */
.L_x_576:
        /* <DEDUP_REMOVED lines=11> */
[----:B------:R-:W-:Y:S01]  /*1e790*/  FADD.FTZ R2, R2, R117 ;  /* 0x0000007502027221 */ /* 0x000fe20000010000 */
[----:B------:R-:W-:-:S03]  /*1e7a0*/  IMAD.MOV.U32 R117, RZ, RZ, R12 ;  /* 0x000000ffff757224 */ /* 0x000fc600078e000c */
        /* <DEDUP_REMOVED lines=13> */
.L_x_583:
        /* <DEDUP_REMOVED lines=13> */
.L_x_585:
[----:B------:R-:W-:Y:S05]  /*1e950*/  BSYNC.RECONVERGENT B2 ;  /* 0x0000000000027941 */ /* 0x000fea0003800200 */
.L_x_584:
        /* <DEDUP_REMOVED lines=43> */
.L_x_582:
[----:B------:R-:W-:Y:S05]  /*1ec10*/  BSYNC.RECONVERGENT B1 ;  /* 0x0000000000017941 */ /* 0x000fea0003800200 */
.L_x_581:
[----:B------:R-:W-:Y:S01]  /*1ec20*/  I2FP.F32.U32 R117, R117 ;  /* 0x0000007500757245 */ /* 0x000fe20000201000 */
[----:B------:R-:W-:Y:S01]  /*1ec30*/  BSSY.RECONVERGENT B1, `(.L_x_586) ;  /* 0x000004e000017945 */ /* 0x000fe20003800200 */
[----:B------:R-:W-:Y:S01]  /*1ec40*/  ISETP.NE.AND P6, PT, R121, 0x1, PT ;  /* 0x000000017900780c */ /* 0x000fe20003fc5270 */
[----:B------:R-:W-:Y:S01]  /*1ec50*/  IMAD.MOV.U32 R118, RZ, RZ, R12 ;  /* 0x000000ffff767224 */ /* 0x000fe200078e000c */
[----:B------:R-:W-:Y:S01]  /*1ec60*/  SHF.L.U32 R119, R160, 0x10, RZ ;  /* 0x00000010a0777819 */ /* 0x000fe200000006ff */
[----:B------:R-:W-:Y:S01]  /*1ec70*/  FFMA.FTZ R117, R117, R190, 1.1641532182693481445e-10 ;  /* 0x2f00000075757423 */ /* 0x000fe200000100be */
[----:B------:R-:W-:-:S03]  /*1ec80*/  IMAD.MOV.U32 R160, RZ, RZ, 0x2 ;  /* 0x00000002ffa07424 */ /* 0x000fc600078e00ff */
        /* <DEDUP_REMOVED lines=13> */
.L_x_588:
        /* <DEDUP_REMOVED lines=8> */
[----:B------:R-:W-:Y:S01]  /*1ede0*/  @!P6 IADD3 R168, PT, PT, R168, 0x1, RZ ;  /* 0x00000001a8a8e810 */ /* 0x000fe20007ffe0ff */
[----:B------:R-:W-:Y:S01]  /*1edf0*/  @!P6 VIADD R116, R14, 0x1 ;  /* 0x000000010e74e836 */ /* 0x000fe20000000000 */
[----:B------:R-:W-:Y:S02]  /*1ee00*/  @!P6 MOV R164, RZ ;  /* 0x000000ff00a4e202 */ /* 0x000fe40000000f00 */
[----:B------:R-:W-:-:S13]  /*1ee10*/  ISETP.NE.AND P0, PT, R168, RZ, !P6 ;  /* 0x000000ffa800720c */ /* 0x000fda0007705270 */
[----:B------:R-:W-:Y:S01]  /*1ee20*/  @P0 IMAD.MOV R116, RZ, RZ, R14 ;  /* 0x000000ffff740224 */ /* 0x000fe200078e020e */
[----:B------:R-:W-:-:S03]  /*1ee30*/  ISETP.NE.AND P0, PT, R12, RZ, PT ;  /* 0x000000ff0c00720c */ /* 0x000fc60003f05270 */
[----:B------:R-:W-:-:S10]  /*1ee40*/  @!P6 IMAD.MOV.U32 R14, RZ, RZ, R116 ;  /* 0x000000ffff0ee224 */ /* 0x000fd400078e0074 */
.L_x_590:
[----:B------:R-:W-:Y:S05]  /*1ee50*/  BSYNC.RECONVERGENT B2 ;  /* 0x0000000000027941 */ /* 0x000fea0003800200 */
.L_x_589:
        /* <DEDUP_REMOVED lines=43> */
.L_x_587:
[----:B------:R-:W-:Y:S05]  /*1f110*/  BSYNC.RECONVERGENT B1 ;  /* 0x0000000000017941 */ /* 0x000fea0003800200 */
.L_x_586:
        /* <DEDUP_REMOVED lines=12> */
[----:B------:R-:W-:Y:S02]  /*1f1e0*/  MOV R176, R0 ;  /* 0x0000000000b07202 */ /* 0x000fe40000000f00 */
        /* <DEDUP_REMOVED lines=8> */
.L_x_510:
        /* <DEDUP_REMOVED lines=16> */
.L_x_594:
        /* <DEDUP_REMOVED lines=13> */
.L_x_596:
[----:B------:R-:W-:Y:S05]  /*1f440*/  BSYNC.RECONVERGENT B2 ;  /* 0x0000000000027941 */ /* 0x000fea0003800200 */
.L_x_595:
        /* <DEDUP_REMOVED lines=43> */
.L_x_593:
[----:B------:R-:W-:Y:S05]  /*1f700*/  BSYNC.RECONVERGENT B1 ;  /* 0x0000000000017941 */ /* 0x000fea0003800200 */
.L_x_592:
        /* <DEDUP_REMOVED lines=12> */
[----:B-1----:R-:W-:Y:S01]  /*1f7d0*/  FSETP.GTU.FTZ.AND P4, PT, R121, R188, PT ;  /* 0x000000bc7900720b */ /* 0x002fe20003f9c000 */
[----:B------:R-:W-:-:S03]  /*1f7e0*/  IMAD.MOV.U32 R121, RZ, RZ, R12 ;  /* 0x000000ffff797224 */ /* 0x000fc600078e000c */
[----:B------:R-:W-:Y:S02]  /*1f7f0*/  FSEL R171, R123, RZ, !P4 ;  /* 0x000000ff7bab7208 */ /* 0x000fe40006000000 */
        /* <DEDUP_REMOVED lines=14> */
.L_x_599:
        /* <DEDUP_REMOVED lines=8> */
[----:B------:R-:W-:Y:S02]  /*1f960*/  @!P3 IADD3 R12, PT, PT, R14, 0x1, RZ ;  /* 0x000000010e0cb810 */ /* 0x000fe40007ffe0ff */
[----:B------:R-:W-:Y:S02]  /*1f970*/  @!P3 MOV R164, RZ ;  /* 0x000000ff00a4b202 */ /* 0x000fe40000000f00 */
[----:B------:R-:W-:-:S13]  /*1f980*/  ISETP.NE.AND P4, PT, R168, RZ, !P3 ;  /* 0x000000ffa800720c */ /* 0x000fda0005f85270 */
[----:B------:R-:W-:-:S04]  /*1f990*/  @P4 IMAD.MOV R12, RZ, RZ, R14 ;  /* 0x000000ffff0c4224 */ /* 0x000fc800078e020e */
[----:B------:R-:W-:-:S07]  /*1f9a0*/  @!P3 IMAD.MOV.U32 R14, RZ, RZ, R12 ;  /* 0x000000ffff0eb224 */ /* 0x000fce00078e000c */
.L_x_601:
[----:B------:R-:W-:Y:S05]  /*1f9b0*/  BSYNC.RECONVERGENT B2 ;  /* 0x0000000000027941 */ /* 0x000fea0003800200 */
.L_x_600:
        /* <DEDUP_REMOVED lines=43> */
.L_x_598:
[----:B------:R-:W-:Y:S05]  /*1fc70*/  BSYNC.RECONVERGENT B1 ;  /* 0x0000000000017941 */ /* 0x000fea0003800200 */
.L_x_597:
[----:B------:R-:W-:Y:S01]  /*1fc80*/  I2FP.F32.U32 R121, R121 ;  /* 0x0000007900797245 */ /* 0x000fe20000201000 */
[----:B------:R-:W-:Y:S01]  /*1fc90*/  IMAD.U32 R123, R116, 0x10000, RZ ;  /* 0x00010000747b7824 */ /* 0x000fe200078e00ff */
[----:B------:R-:W-:Y:S01]  /*1fca0*/  @P1 SHF.L.U32 R116, R173, 0x10, RZ ;  /* 0x00000010ad741819 */ /* 0x000fe200000006ff */
[----:B------:R-:W-:Y:S01]  /*1fcb0*/  BSSY.RECONVERGENT B1, `(.L_x_602) ;  /* 0x000004f000017945 */ /* 0x000fe20003800200 */
[----:B------:R-:W-:Y:S01]  /*1fcc0*/  LOP3.LUT R11, R11, 0xffffffef, RZ, 0xc0, !PT ;  /* 0xffffffef0b0b7812 */ /* 0x000fe200078ec0ff */
[----:B------:R-:W-:Y:S01]  /*1fcd0*/  FFMA.FTZ R121, R121, R190, 1.1641532182693481445e-10 ;  /* 0x2f00000079797423 */ /* 0x000fe200000100be */
[----:B------:R-:W-:Y:S01]  /*1fce0*/  FMUL.FTZ R123, R123, R176 ;  /* 0x000000b07b7b7220 */ /* 0x000fe20000410000 */
[----:B------:R-:W-:-:S03]  /*1fcf0*/  IMAD.MOV.U32 R122, RZ, RZ, 0x2 ;  /* 0x00000002ff7a7424 */ /* 0x000fc600078e00ff */
[----:B------:R-:W-:-:S04]  /*1fd00*/  FSETP.GTU.FTZ.AND P3, PT, R121, R188, PT ;  /* 0x000000bc7900720b */ /* 0x000fc80003f7c000 */
[----:B------:R-:W-:Y:S02]  /*1fd10*/  FSEL R175, R123, RZ, !P3 ;  /* 0x000000ff7baf7208 */ /* 0x000fe40005800000 */
[----:B------:R-:W-:Y:S02]  /*1fd20*/  PLOP3.LUT P4, PT, P3, PT, PT, 0x8, 0x80 ;  /* 0x000000000080781c */ /* 0x000fe40001f8e170 */
[----:B------:R-:W-:Y:S01]  /*1fd30*/  ISETP.NE.AND P3, PT, R120, 0x1, PT ;  /* 0x000000017800780c */ /* 0x000fe20003f65270 */
[----:B------:R-:W-:Y:S01]  /*1fd40*/  @P1 FADD.FTZ R175, R116, R175 ;  /* 0x000000af74af1221 */ /* 0x000fe20000010000 */
[----:B------:R-:W-:-:S04]  /*1fd50*/  IMAD.MOV.U32 R116, RZ, RZ, R12 ;  /* 0x000000ffff747224 */ /* 0x000fc800078e000c */
[----:B------:R-:W-:-:S05]  /*1fd60*/  F2FP.BF16.F32.PACK_AB R180, RZ, R175 ;  /* 0x000000afffb4723e */ /* 0x000fca00000010ff */
        /* <DEDUP_REMOVED lines=10> */
.L_x_604:
        /* <DEDUP_REMOVED lines=13> */
.L_x_606:
[----:B------:R-:W-:Y:S05]  /*1fee0*/  BSYNC.RECONVERGENT B2 ;  /* 0x0000000000027941 */ /* 0x000fea0003800200 */
.L_x_605:
        /* <DEDUP_REMOVED lines=43> */
.L_x_603:
[----:B------:R-:W-:Y:S05]  /*201a0*/  BSYNC.RECONVERGENT B1 ;  /* 0x0000000000017941 */ /* 0x000fea0003800200 */
.L_x_602:
        /* <DEDUP_REMOVED lines=8> */
[----:B------:R-:W-:Y:S01]  /*20230*/  IMAD.MOV.U32 R120, RZ, RZ, 0x2 ;  /* 0x00000002ff787424 */ /* 0x000fe200078e00ff */
[----:B------:R-:W-:Y:S02]  /*20240*/  MOV R117, R12 ;  /* 0x0000000c00757202 */ /* 0x000fe40000000f00 */
[----:B------:R-:W-:-:S04]  /*20250*/  FSETP.GTU.FTZ.AND P3, PT, R121, R188, PT ;  /* 0x000000bc7900720b */ /* 0x000fc80003f7c000 */
        /* <DEDUP_REMOVED lines=15> */
.L_x_609:
        /* <DEDUP_REMOVED lines=13> */
.L_x_611:
[----:B------:R-:W-:Y:S05]  /*20420*/  BSYNC.RECONVERGENT B2 ;  /* 0x0000000000027941 */ /* 0x000fea0003800200 */
.L_x_610:
        /* <DEDUP_REMOVED lines=40> */
[----:B------:R-:W-:Y:S02]  /*206b0*/  HFMA2 R120, -RZ, RZ, 0, 0 ;  /* 0x00000000ff787431 */ /* 0x000fe400000001ff */
[----:B------:R-:W-:Y:S02]  /*206c0*/  IMAD.MOV.U32 R117, RZ, RZ, R182 ;  /* 0x000000ffff757224 */ /* 0x000fe400078e00b6 */
[----:B------:R-:W-:-:S07]  /*206d0*/  IMAD.MOV.U32 R182, RZ, RZ, R116 ;  /* 0x000000ffffb67224 */ /* 0x000fce00078e0074 */
.L_x_608:
[----:B------:R-:W-:Y:S05]  /*206e0*/  BSYNC.RECONVERGENT B1 ;  /* 0x0000000000017941 */ /* 0x000fea0003800200 */
.L_x_607:
        /* <DEDUP_REMOVED lines=25> */
.L_x_614:
        /* <DEDUP_REMOVED lines=13> */
.L_x_616:
[----:B------:R-:W-:Y:S05]  /*20950*/  BSYNC.RECONVERGENT B2 ;  /* 0x0000000000027941 */ /* 0x000fea0003800200 */
.L_x_615:
        /* <DEDUP_REMOVED lines=43> */
.L_x_613:
[----:B------:R-:W-:Y:S05]  /*20c10*/  BSYNC.RECONVERGENT B1 ;  /* 0x0000000000017941 */ /* 0x000fea0003800200 */
.L_x_612:
[----:B------:R-:W-:Y:S01]  /*20c20*/  I2FP.F32.U32 R117, R117 ;  /* 0x0000007500757245 */ /* 0x000fe20000201000 */
[----:B------:R-:W-:Y:S01]  /*20c30*/  IMAD.U32 R121, R118, 0x10000, RZ ;  /* 0x0001000076797824 */ /* 0x000fe200078e00ff */
[----:B------:R-:W-:Y:S01]  /*20c40*/  @P1 SHF.L.U32 R116, R110, 0x10, RZ ;  /* 0x000000106e741819 */ /* 0x000fe200000006ff */
[----:B------:R-:W-:Y:S01]  /*20c50*/  BSSY.RECONVERGENT B1, `(.L_x_617) ;  /* 0x0000050000017945 */ /* 0x000fe20003800200 */
[----:B------:R-:W-:Y:S01]  /*20c60*/  LOP3.LUT R11, R11, 0xfffffffd, RZ, 0xc0, !PT ;  /* 0xfffffffd0b0b7812 */ /* 0x000fe200078ec0ff */
[----:B------:R-:W-:Y:S01]  /*20c70*/  FFMA.FTZ R117, R117, R190, 1.1641532182693481445e-10 ;  /* 0x2f00000075757423 */ /* 0x000fe200000100be */
[----:B------:R-:W-:Y:S01]  /*20c80*/  FMUL.FTZ R121, R121, R176 ;  /* 0x000000b079797220 */ /* 0x000fe20000410000 */
[----:B------:R-:W-:Y:S01]  /*20c90*/  PRMT R118, R118, 0x7632, R118 ;  /* 0x0000763276767816 */ /* 0x000fe20000000076 */
[----:B------:R-:W-:Y:S02]  /*20ca0*/  IMAD.MOV.U32 R120, RZ, RZ, 0x2 ;  /* 0x00000002ff787424 */ /* 0x000fe400078e00ff */
        /* <DEDUP_REMOVED lines=17> */
.L_x_619:
        /* <DEDUP_REMOVED lines=13> */
.L_x_621:
[----:B------:R-:W-:Y:S05]  /*20e90*/  BSYNC.RECONVERGENT B2 ;  /* 0x0000000000027941 */ /* 0x000fea0003800200 */
.L_x_620:
        /* <DEDUP_REMOVED lines=43> */
.L_x_618:
[----:B------:R-:W-:Y:S05]  /*21150*/  BSYNC.RECONVERGENT B1 ;  /* 0x0000000000017941 */ /* 0x000fea0003800200 */
.L_x_617:
        /* <DEDUP_REMOVED lines=24> */
.L_x_624:
        /* <DEDUP_REMOVED lines=13> */
.L_x_626:
[----:B------:R-:W-:Y:S05]  /*213b0*/  BSYNC.RECONVERGENT B2 ;  /* 0x0000000000027941 */ /* 0x000fea0003800200 */
.L_x_625:
        /* <DEDUP_REMOVED lines=43> */
.L_x_623:
[----:B------:R-:W-:Y:S05]  /*21670*/  BSYNC.RECONVERGENT B1 ;  /* 0x0000000000017941 */ /* 0x000fea0003800200 */
.L_x_622:
        /* <DEDUP_REMOVED lines=24> */
.L_x_629:
        /* <DEDUP_REMOVED lines=13> */
.L_x_631:
[----:B------:R-:W-:Y:S05]  /*218d0*/  BSYNC.RECONVERGENT B2 ;  /* 0x0000000000027941 */ /* 0x000fea0003800200 */
.L_x_630:
        /* <DEDUP_REMOVED lines=43> */
.L_x_628:
[----:B------:R-:W-:Y:S05]  /*21b90*/  BSYNC.RECONVERGENT B1 ;  /* 0x0000000000017941 */ /* 0x000fea0003800200 */
.L_x_627:
[----:B------:R-:W-:Y:S01]  /*21ba0*/  I2FP.F32.U32 R117, R117 ;  /* 0x0000007500757245 */ /* 0x000fe20000201000 */
[----:B------:R-:W-:Y:S01]  /*21bb0*/  IMAD.U32 R119, R198, 0x10000, RZ ;  /* 0x00010000c6777824 */ /* 0x000fe200078e00ff */
[----:B------:R-:W-:Y:S02]  /*21bc0*/  @P1 PRMT R116, R111, 0x7632, R116 ;  /* 0x000076326f741816 */ /* 0x000fe40000000074 */
[----:B------:R-:W-:Y:S01]  /*21bd0*/  PRMT R118, R192, 0x5410, R194 ;  /* 0x00005410c0767816 */ /* 0x000fe200000000c2 */
[----:B------:R-:W-:Y:S01]  /*21be0*/  FFMA.FTZ R117, R117, R190, 1.1641532182693481445e-10 ;  /* 0x2f00000075757423 */ /* 0x000fe200000100be */
[----:B------:R-:W-:Y:S01]  /*21bf0*/  FMUL.FTZ R119, R119, R176 ;  /* 0x000000b077777220 */ /* 0x000fe20000410000 */
[----:B------:R-:W-:Y:S01]  /*21c00*/  @P1 SHF.L.U32 R116, R116, 0x10, RZ ;  /* 0x0000001074741819 */ /* 0x000fe200000006ff */
[----:B------:R-:W-:Y:S02]  /*21c10*/  IMAD.MOV.U32 R176, RZ, RZ, R182 ;  /* 0x000000ffffb07224 */ /* 0x000fe400078e00b6 */
        /* <DEDUP_REMOVED lines=8> */
.L_x_591:
[----:B------:R-:W0:Y:S01]  /*21ca0*/  LDC.64 R122, c[0x0][0x3a8] ;  /* 0x0000ea00ff7a7b82 */ /* 0x000e220000000a00 */
[----:B------:R-:W-:Y:S02]  /*21cb0*/  SEL R184, RZ, 0x1000000, !P5 ;  /* 0x01000000ffb87807 */ /* 0x000fe40006800000 */
[----:B------:R-:W-:Y:S02]  /*21cc0*/  SEL R182, RZ, 0x10000, !P4 ;  /* 0x00010000ffb67807 */ /* 0x000fe40006000000 */
[----:B------:R-:W-:Y:S02]  /*21cd0*/  SEL R233, RZ, 0x100, !P3 ;  /* 0x00000100ffe97807 */ /* 0x000fe40005800000 */
[C---:B------:R-:W-:Y:S01]  /*21ce0*/  LOP3.LUT P5, RZ, R11.reuse, 0x10, RZ, 0xc0, !PT ;  /* 0x000000100bff7812 */ /* 0x040fe200078ac0ff */
[----:B------:R-:W1:Y:S01]  /*21cf0*/  LDC.64 R120, c[0x0][0x3b0] ;  /* 0x0000ec00ff787b82 */ /* 0x000e620000000a00 */
[C---:B------:R-:W-:Y:S02]  /*21d00*/  LOP3.LUT P4, RZ, R11.reuse, 0x8, RZ, 0xc0, !PT ;  /* 0x000000080bff7812 */ /* 0x040fe4000788c0ff */
[----:B------:R-:W-:-:S02]  /*21d10*/  LOP3.LUT P3, RZ, R11, 0x4, RZ, 0xc0, !PT ;  /* 0x000000040bff7812 */ /* 0x000fc4000786c0ff */
[C---:B------:R-:W-:Y:S02]  /*21d20*/  LOP3.LUT P6, RZ, R11.reuse, 0x2, RZ, 0xc0, !PT ;  /* 0x000000020bff7812 */ /* 0x040fe400078cc0ff */
[----:B------:R-:W-:Y:S02]  /*21d30*/  LOP3.LUT P1, RZ, R11, 0x20, RZ, 0xc0, !PT ;  /* 0x000000200bff7812 */ /* 0x000fe4000782c0ff */
[----:B------:R-:W-:Y:S02]  /*21d40*/  SEL R180, RZ, 0x1000000, !P3 ;  /* 0x01000000ffb47807 */ /* 0x000fe40005800000 */
[----:B------:R-:W-:Y:S02]  /*21d50*/  SEL R229, RZ, 0x10000, !P4 ;  /* 0x00010000ffe57807 */ /* 0x000fe40006000000 */
[----:B------:R-:W-:Y:S02]  /*21d60*/  SEL R178, RZ, 0x100, !P5 ;  /* 0x00000100ffb27807 */ /* 0x000fe40006800000 */
[----:B------:R-:W-:Y:S01]  /*21d70*/  LOP3.LUT R233, R233, R184, R182, 0xfe, !PT ;  /* 0x000000b8e9e97212 */ /* 0x000fe200078efeb6 */
[----:B0-----:R-:W-:Y:S01]  /*21d80*/  IMAD.WIDE.U32 R122, R174, 0x10, R122 ;  /* 0x00000010ae7a7825 */ /* 0x001fe200078e007a */
[----:B------:R-:W-:-:S02]  /*21d90*/  SEL R228, RZ, 0x1, !P6 ;  /* 0x00000001ffe47807 */ /* 0x000fc40007000000 */
[----:B------:R-:W-:Y:S02]  /*21da0*/  LOP3.LUT R178, R178, R180, R229, 0xfe, !PT ;  /* 0x000000b4b2b27212 */ /* 0x000fe400078efee5 */
[----:B------:R-:W-:Y:S01]  /*21db0*/  SEL R231, RZ, 0x1, !P1 ;  /* 0x00000001ffe77807 */ /* 0x000fe20004800000 */
[----:B------:R2:W-:Y:S01]  /*21dc0*/  STG.E.128 desc[UR6][R122.64], R116 ;  /* 0x000000747a007986 */ /* 0x0005e2000c101d06 */
[----:B------:R-:W-:Y:S01]  /*21dd0*/  LOP3.LUT R229, R233, R228, RZ, 0xfc, !PT ;  /* 0x000000e4e9e57212 */ /* 0x000fe200078efcff */
[----:B-1----:R-:W-:Y:S01]  /*21de0*/  IMAD.WIDE.U32 R120, R174, 0x8, R120 ;  /* 0x00000008ae787825 */ /* 0x002fe200078e0078 */
[----:B------:R-:W-:-:S05]  /*21df0*/  LOP3.LUT R228, R178, R231, RZ, 0xfc, !PT ;  /* 0x000000e7b2e47212 */ /* 0x000fca00078efcff */
[----:B------:R2:W-:Y:S01]  /*21e00*/  STG.E.64 desc[UR6][R120.64], R228 ;  /* 0x000000e478007986 */ /* 0x0005e2000c101b06 */
[----:B------:R-:W-:Y:S05]  /*21e10*/  @!P2 BRA `(.L_x_509) ;  /* 0x000000000050a947 */ /* 0x000fea0003800000 */
[----:B--2---:R-:W-:Y:S01]  /*21e20*/  IMAD.U32 R119, R2, 0x10000, RZ ;  /* 0x0001000002777824 */ /* 0x004fe200078e00ff */
        /* <DEDUP_REMOVED lines=19> */
.L_x_509:
[----:B------:R-:W-:Y:S05]  /*21f60*/  BSYNC.RECONVERGENT B0 ;  /* 0x0000000000007941 */ /* 0x000fea0003800200 */
.L_x_508:
[----:B0123--:R-:W-:Y:S01]  /*21f70*/  FADD.FTZ R116, RZ, R13 ;  /* 0x0000000dff747221 */ /* 0x00ffe20000010000 */
[C---:B------:R-:W-:Y:S01]  /*21f80*/  ISETP.GE.U32.AND P1, PT, R166.reuse, 0x80, PT ;  /* 0x00000080a600780c */ /* 0x040fe20003f26070 */
[----:B------:R-:W0:Y:S01]  /*21f90*/  S2UR UR5, SR_CgaCtaId ;  /* 0x00000000000579c3 */ /* 0x000e220000008800 */
[C---:B------:R-:W-:Y:S01]  /*21fa0*/  ISETP.GT.U32.AND P4, PT, R166.reuse, 0xff, PT ;  /* 0x000000ffa600780c */ /* 0x040fe20003f84070 */
[----:B------:R-:W-:Y:S01]  /*21fb0*/  FADD.FTZ R116, R187, R116 ;  /* 0x00000074bb747221 */ /* 0x000fe20000010000 */
[C---:B------:R-:W-:Y:S01]  /*21fc0*/  ISETP.GT.U32.AND P3, PT, R166.reuse, 0x17f, PT ;  /* 0x0000017fa600780c */ /* 0x040fe20003f64070 */
[----:B------:R-:W-:Y:S01]  /*21fd0*/  UMOV UR4, 0x400 ;  /* 0x0000040000047882 */ /* 0x000fe20000000000 */
[----:B------:R-:W-:Y:S01]  /*21fe0*/  ISETP.GT.U32.AND P2, PT, R166, 0x1ff, PT ;  /* 0x000001ffa600780c */ /* 0x000fe20003f44070 */
[----:B------:R-:W-:Y:S01]  /*21ff0*/  FADD.FTZ R116, R185, R116 ;  /* 0x00000074b9747221 */ /* 0x000fe20000010000 */
[----:B------:R-:W-:Y:S03]  /*22000*/  BSSY.RECONVERGENT B0, `(.L_x_632) ;  /* 0x0000107000007945 */ /* 0x000fe60003800200 */
        /* <DEDUP_REMOVED lines=113> */
[----:B0-----:R-:W-:Y:S01]  /*22720*/  FADD.FTZ R119, R118, R119 ;  /* 0x0000007776777221 */ /* 0x001fe20000010000 */
[----:B------:R-:W-:-:S04]  /*22730*/  @!P2 SHF.R.U32.HI R118, RZ, 0x2, R170 ;  /* 0x00000002ff76a819 */ /* 0x000fc800000116aa */
[----:B------:R-:W0:Y:S02]  /*22740*/  SHFL.BFLY PT, R120, R119, 0x4, 0x1f ;  /* 0x0c801f0077787f89 */ /* 0x000e2400000e0000 */
[----:B0-----:R-:W-:-:S05]  /*22750*/  FADD.FTZ R120, R119, R120 ;  /* 0x0000007877787221 */ /* 0x001fca0000010000 */
[----:B------:R-:W0:Y:S02]  /*22760*/  SHFL.BFLY PT, R121, R120, 0x8, 0x1f ;  /* 0x0d001f0078797f89 */ /* 0x000e2400000e0000 */
[----:B0-----:R-:W-:Y:S01]  /*22770*/  FADD.FTZ R121, R120, R121 ;  /* 0x0000007978797221 */ /* 0x001fe20000010000 */
[----:B------:R-:W-:Y:S02]  /*22780*/  @!P2 LOP3.LUT R120, R118, 0x18, RZ, 0xc0, !PT ;  /* 0x000000187678a812 */ /* 0x000fe400078ec0ff */
[----:B------:R-:W-:Y:S02]  /*22790*/  CS2R R118, SRZ ;  /* 0x0000000000767805 */ /* 0x000fe4000001ff00 */
[----:B------:R-:W0:Y:S02]  /*227a0*/  SHFL.BFLY PT, R122, R121, 0x10, 0x1f ;  /* 0x0e001f00797a7f89 */ /* 0x000e2400000e0000 */
[----:B0-----:R-:W-:Y:S01]  /*227b0*/  FADD.FTZ R117, R121, R122 ;  /* 0x0000007a79757221 */ /* 0x001fe20000010000 */
[----:B------:R-:W-:Y:S01]  /*227c0*/  @!P3 LEA R122, R167, UR4, 0x3 ;  /* 0x00000004a77abc11 */ /* 0x000fe2000f8e18ff */
[----:B------:R-:W-:-:S02]  /*227d0*/  HFMA2 R121, -RZ, RZ, 0, 0 ;  /* 0x00000000ff797431 */ /* 0x000fc400000001ff */
[----:B------:R-:W-:Y:S01]  /*227e0*/  @!P3 IMAD.MOV.U32 R121, RZ, RZ, R163 ;  /* 0x000000ffff79b224 */ /* 0x000fe200078e00a3 */
[----:B------:R0:W-:Y:S01]  /*227f0*/  @!P2 STS.64 [R120+UR4], R116 ;  /* 0x000000747800a988 */ /* 0x0001e20008000a04 */
[----:B------:R-:W-:Y:S01]  /*22800*/  BAR.SYNC.DEFER_BLOCKING 0x0 ;  /* 0x0000000000007b1d */ /* 0x000fe20000010000 */
[----:B------:R-:W-:-:S05]  /*22810*/  ISETP.NE.AND P2, PT, R170, RZ, PT ;  /* 0x000000ffaa00720c */ /* 0x000fca0003f45270 */
[----:B------:R-:W1:Y:S01]  /*22820*/  SHFL.DOWN PT, R174, R121, 0x2, 0x1f ;  /* 0x08401f0079ae7f89 */ /* 0x000e6200000e0000 */
[----:B0-----:R-:W-:-:S03]  /*22830*/  I2FP.F32.S32 R116, R121 ;  /* 0x0000007900747245 */ /* 0x001fc60000201400 */
[----:B------:R0:W-:Y:S01]  /*22840*/  @!P3 LDS.64 R118, [R122] ;  /* 0x000000007a76b984 */ /* 0x0001e20000000a00 */
[----:B------:R-:W-:Y:S01]  /*22850*/  PLOP3.LUT P3, PT, PT, PT, UP2, 0x40, 0x4 ;  /* 0x000000000004781c */ /* 0x000fe20003f6e828 */
[----:B-1----:R-:W-:Y:S01]  /*22860*/  IMAD.IADD R180, R174, 0x1, R121 ;  /* 0x00000001aeb47824 */ /* 0x002fe200078e0279 */
[----:B------:R-:W-:Y:S01]  /*22870*/  I2FP.F32.S32 R174, R174 ;  /* 0x000000ae00ae7245 */ /* 0x000fe20000201400 */
[----:B0-----:R-:W0:Y:S03]  /*22880*/  LDC R122, c[0x0][0x448] ;  /* 0x00011200ff7a7b82 */ /* 0x001e260000000800 */
[----:B------:R-:W-:Y:S01]  /*22890*/  I2FP.F32.S32 R182, R180 ;  /* 0x000000b400b67245 */ /* 0x000fe20000201400 */
[----:B------:R-:W1:Y:S03]  /*228a0*/  SHFL.DOWN PT, R229, R180, 0x1, 0x1f ;  /* 0x08201f00b4e57f89 */ /* 0x000e6600000e0000 */
[----:B------:R-:W2:Y:S01]  /*228b0*/  MUFU.RCP R184, R182 ;  /* 0x000000b600b87308 */ /* 0x000ea20000001000 */
[-C--:B-1----:R-:W-:Y:S01]  /*228c0*/  IADD3 R180, PT, PT, R180, R229.reuse, RZ ;  /* 0x000000e5b4b47210 */ /* 0x082fe20007ffe0ff */
[----:B------:R-:W1:Y:S01]  /*228d0*/  SHFL.DOWN PT, R123, R118, 0x2, 0x1f ;  /* 0x08401f00767b7f89 */ /* 0x000e6200000e0000 */
[----:B------:R-:W-:-:S02]  /*228e0*/  I2FP.F32.S32 R229, R229 ;  /* 0x000000e500e57245 */ /* 0x000fc40000201400 */
[----:B------:R-:W-:Y:S01]  /*228f0*/  I2FP.F32.S32 R180, R180 ;  /* 0x000000b400b47245 */ /* 0x000fe20000201400 */
[----:B------:R-:W3:Y:S05]  /*22900*/  SHFL.DOWN PT, R178, R119, 0x2, 0x1f ;  /* 0x08401f0077b27f89 */ /* 0x000eea00000e0000 */
[----:B------:R-:W4:Y:S01]  /*22910*/  MUFU.RCP R180, R180 ;  /* 0x000000b400b47308 */ /* 0x000f220000001000 */
[C---:B-1----:R-:W-:Y:S01]  /*22920*/  FMUL.FTZ R117, R123.reuse, R174 ;  /* 0x000000ae7b757220 */ /* 0x042fe20000410000 */
[----:B------:R-:W-:-:S03]  /*22930*/  FADD.FTZ R123, -R123, R118 ;  /* 0x000000767b7b7221 */ /* 0x000fc60000010100 */
[----:B------:R-:W-:Y:S01]  /*22940*/  FFMA.FTZ R117, R116, R118, R117 ;  /* 0x0000007674757223 */ /* 0x000fe20000010075 */
[----:B------:R-:W-:Y:S01]  /*22950*/  FMUL.FTZ R123, R123, R123 ;  /* 0x0000007b7b7b7220 */ /* 0x000fe20000410000 */
[----:B---3--:R-:W-:Y:S02]  /*22960*/  FADD.FTZ R119, R178, R119 ;  /* 0x00000077b2777221 */ /* 0x008fe40000010000 */
[----:B--2---:R-:W-:Y:S01]  /*22970*/  FMUL.FTZ R117, R184, R117 ;  /* 0x00000075b8757220 */ /* 0x004fe20000410000 */
[----:B------:R-:W-:-:S04]  /*22980*/  FMUL.FTZ R123, R123, R116 ;  /* 0x000000747b7b7220 */ /* 0x000fc80000410000 */
[----:B------:R-:W1:Y:S01]  /*22990*/  SHFL.DOWN PT, R116, R117, 0x1, 0x1f ;  /* 0x08201f0075747f89 */ /* 0x000e6200000e0000 */
[----:B------:R-:W-:-:S04]  /*229a0*/  FMUL.FTZ R123, R123, R174 ;  /* 0x000000ae7b7b7220 */ /* 0x000fc80000410000 */
[----:B------:R-:W-:-:S05]  /*229b0*/  FFMA.FTZ R119, R184, R123, R119 ;  /* 0x0000007bb8777223 */ /* 0x000fca0000010077 */
[----:B------:R-:W2:Y:S01]  /*229c0*/  SHFL.DOWN PT, R118, R119, 0x1, 0x1f ;  /* 0x08201f0077767f89 */ /* 0x000ea200000e0000 */
[----:B-1----:R-:W-:Y:S01]  /*229d0*/  FADD.FTZ R120, R117, -R116 ;  /* 0x8000007475787221 */ /* 0x002fe20000010000 */
[----:B------:R-:W-:-:S03]  /*229e0*/  FMUL.FTZ R123, R116, R229 ;  /* 0x000000e5747b7220 */ /* 0x000fc60000410000 */
[----:B------:R-:W-:Y:S01]  /*229f0*/  FMUL.FTZ R121, R120, R120 ;  /* 0x0000007878797220 */ /* 0x000fe20000410000 */
[----:B------:R-:W-:-:S03]  /*22a00*/  FFMA.FTZ R123, R182, R117, R123 ;  /* 0x00000075b67b7223 */ /* 0x000fc6000001007b */
[----:B------:R-:W-:Y:S01]  /*22a10*/  FMUL.FTZ R121, R182, R121 ;  /* 0x00000079b6797220 */ /* 0x000fe20000410000 */
[C---:B----4-:R-:W-:Y:S01]  /*22a20*/  FMUL.FTZ R123, R180.reuse, R123 ;  /* 0x0000007bb47b7220 */ /* 0x050fe20000410000 */
[----:B--2---:R-:W-:Y:S02]  /*22a30*/  FADD.FTZ R117, R119, R118 ;  /* 0x0000007677757221 */ /* 0x004fe40000010000 */
[----:B------:R-:W-:Y:S01]  /*22a40*/  FMUL.FTZ R121, R121, R229 ;  /* 0x000000e579797220 */ /* 0x000fe20000410000 */
[----:B------:R-:W1:Y:S02]  /*22a50*/  @!P2 LDC.64 R118, c[0x0][0x3c0] ;  /* 0x0000f000ff76ab82 */ /* 0x000e640000000a00 */
[----:B------:R-:W2:Y:S01]  /*22a60*/  SHFL.IDX PT, R123, R123, RZ, 0x1f ;  /* 0x00001fff7b7b7589 */ /* 0x000ea200000e0000 */
[----:B------:R-:W-:-:S05]  /*22a70*/  FFMA.FTZ R121, R180, R121, R117 ;  /* 0x00000079b4797223 */ /* 0x000fca0000010075 */
[----:B------:R-:W3:Y:S01]  /*22a80*/  @!P2 LDC.64 R116, c[0x0][0x3c8] ;  /* 0x0000f200ff74ab82 */ /* 0x000ee20000000a00 */
[----:B------:R-:W0:Y:S01]  /*22a90*/  SHFL.IDX PT, R121, R121, RZ, 0x1f ;  /* 0x00001fff79797589 */ /* 0x000e2200000e0000 */
[----:B--2---:R-:W-:-:S05]  /*22aa0*/  FMUL.FTZ R120, R123, R123 ;  /* 0x0000007b7b787220 */ /* 0x004fca0000410000 */
[----:B------:R-:W-:Y:S01]  /*22ab0*/  FSEL R229, R120, RZ, !P3 ;  /* 0x000000ff78e57208 */ /* 0x000fe20005800000 */
[----:B0-----:R-:W-:Y:S01]  /*22ac0*/  FFMA.FTZ R120, R121, UR11, R122 ;  /* 0x0000000b79787c23 */ /* 0x001fe2000801007a */
[----:B------:R-:W-:Y:S01]  /*22ad0*/  IMAD.U32 R121, RZ, RZ, UR10 ;  /* 0x0000000aff797e24 */ /* 0x000fe2000f8e00ff */
[----:B------:R-:W-:Y:S02]  /*22ae0*/  PLOP3.LUT P3, PT, PT, PT, UP2, 0x40, 0x4 ;  /* 0x000000000004781c */ /* 0x000fe40003f6e828 */
[----:B------:R-:W-:Y:S01]  /*22af0*/  FADD.FTZ R120, R120, R229 ;  /* 0x000000e578787221 */ /* 0x000fe20000010000 */
[----:B------:R-:W-:Y:S01]  /*22b00*/  IMAD.U32 R229, RZ, RZ, UR10 ;  /* 0x0000000affe57e24 */ /* 0x000fe2000f8e00ff */
[----:B------:R-:W-:Y:S01]  /*22b10*/  FSEL R174, R123, RZ, P3 ;  /* 0x000000ff7bae7208 */ /* 0x000fe20001800000 */
[----:B---3--:R-:W-:Y:S01]  /*22b20*/  @!P2 IMAD.WIDE R116, R121, 0x4, R116 ;  /* 0x000000047974a825 */ /* 0x008fe200078e0274 */
[----:B------:R-:W0:Y:S03]  /*22b30*/  MUFU.RSQ R233, R120 ;  /* 0x0000007800e97308 */ /* 0x000e260000001400 */
[----:B-1----:R-:W-:-:S05]  /*22b40*/  @!P2 IMAD.WIDE R118, R229, 0x4, R118 ;  /* 0x00000004e576a825 */ /* 0x002fca00078e0276 */
[----:B------:R1:W-:Y:S04]  /*22b50*/  @!P2 STG.E desc[UR6][R118.64], R123 ;  /* 0x0000007b7600a986 */ /* 0x0003e8000c101906 */
[----:B0-----:R1:W-:Y:S01]  /*22b60*/  @!P2 STG.E desc[UR6][R116.64], R233 ;  /* 0x000000e97400a986 */ /* 0x0013e2000c101906 */
[----:B------:R-:W-:Y:S05]  /*22b70*/  @!P1 BRA `(.L_x_633) ;  /* 0x00000004003c9947 */ /* 0x000fea0003800000 */
[--C-:B-1----:R-:W-:Y:S01]  /*22b80*/  FADD.FTZ R116, R205, -R174.reuse ;  /* 0x800000aecd747221 */ /* 0x102fe20000010000 */
[----:B------:R-:W-:Y:S01]  /*22b90*/  SHF.L.U32 R118, R91, 0x10, RZ ;  /* 0x000000105b767819 */ /* 0x000fe200000006ff */
[----:B------:R-:W-:Y:S01]  /*22ba0*/  FADD.FTZ R120, R221, -R174 ;  /* 0x800000aedd787221 */ /* 0x000fe20000010000 */
[----:B------:R-:W-:Y:S02]  /*22bb0*/  IMAD.U32 R123, R51, 0x10000, RZ ;  /* 0x00010000337b7824 */ /* 0x000fe400078e00ff */
[----:B------:R-:W-:Y:S01]  /*22bc0*/  FMUL.FTZ R116, R233, R116 ;  /* 0x00000074e9747220 */ /* 0x000fe20000410000 */
[----:B------:R-:W-:Y:S01]  /*22bd0*/  SHF.L.U32 R119, R47, 0x10, RZ ;  /* 0x000000102f777819 */ /* 0x000fe200000006ff */
[----:B------:R-:W-:Y:S02]  /*22be0*/  IMAD.U32 R117, R79, 0x10000, RZ ;  /* 0x000100004f757824 */ /* 0x000fe400078e00ff */
[----:B------:R-:W-:Y:S01]  /*22bf0*/  FMUL.FTZ R178, R233, R120 ;  /* 0x00000078e9b27220 */ /* 0x000fe20000410000 */
[----:B------:R-:W-:-:S02]  /*22c00*/  IMAD.U32 R121, R28, 0x10000, RZ ;  /* 0x000100001c797824 */ /* 0x000fc400078e00ff */
[C---:B------:R-:W-:Y:S01]  /*22c10*/  FFMA.FTZ R123, R116.reuse, R123, R118 ;  /* 0x0000007b747b7223 */ /* 0x040fe20000010076 */
[----:B------:R-:W-:Y:S02]  /*22c20*/  IMAD.U32 R229, R29, 0x10000, RZ ;  /* 0x000100001de57824 */ /* 0x000fe400078e00ff */
[--C-:B------:R-:W-:Y:S01]  /*22c30*/  FADD.FTZ R118, R201, -R174.reuse ;  /* 0x800000aec9767221 */ /* 0x100fe20000010000 */
[----:B------:R-:W-:Y:S01]  /*22c40*/  FFMA.FTZ R119, R116, R119, R117 ;  /* 0x0000007774777223 */ /* 0x000fe20000010075 */
[----:B------:R-:W-:Y:S01]  /*22c50*/  SHF.L.U32 R237, R30, 0x10, RZ ;  /* 0x000000101eed7819 */ /* 0x000fe200000006ff */
[----:B------:R-:W-:Y:S01]  /*22c60*/  FFMA.FTZ R116, R178, R121, R229 ;  /* 0x00000079b2747223 */ /* 0x000fe200000100e5 */
[----:B------:R-:W-:Y:S01]  /*22c70*/  FADD.FTZ R120, R207, -R174 ;  /* 0x800000aecf787221 */ /* 0x000fe20000010000 */
[----:B------:R-:W-:Y:S01]  /*22c80*/  IMAD.U32 R239, R31, 0x10000, RZ ;  /* 0x000100001fef7824 */ /* 0x000fe200078e00ff */
[----:B------:R-:W-:Y:S01]  /*22c90*/  SHF.L.U32 R121, R78, 0x10, RZ ;  /* 0x000000104e797819 */ /* 0x000fe200000006ff */
[----:B------:R-:W-:-:S02]  /*22ca0*/  IMAD.U32 R117, R46, 0x10000, RZ ;  /* 0x000100002e757824 */ /* 0x000fc400078e00ff */
[C---:B------:R-:W-:Y:S01]  /*22cb0*/  FMUL.FTZ R118, R233.reuse, R118 ;  /* 0x00000076e9767220 */ /* 0x040fe20000410000 */
[----:B------:R-:W-:Y:S01]  /*22cc0*/  IMAD.U32 R229, R50, 0x10000, RZ ;  /* 0x0001000032e57824 */ /* 0x000fe200078e00ff */
[----:B------:R-:W-:Y:S01]  /*22cd0*/  SHF.L.U32 R231, R24, 0x10, RZ ;  /* 0x0000001018e77819 */ /* 0x000fe200000006ff */
[----:B------:R-:W-:Y:S02]  /*22ce0*/  IMAD.U32 R122, R90, 0x10000, RZ ;  /* 0x000100005a7a7824 */ /* 0x000fe400078e00ff */
[----:B------:R-:W-:Y:S01]  /*22cf0*/  FMUL.FTZ R180, R233, R120 ;  /* 0x00000078e9b47220 */ /* 0x000fe20000410000 */
[----:B------:R-:W-:Y:S02]  /*22d00*/  IMAD.U32 R235, R25, 0x10000, RZ ;  /* 0x0001000019eb7824 */ /* 0x000fe400078e00ff */
[----:B------:R-:W-:Y:S01]  /*22d10*/  FFMA.FTZ R120, R178, R237, R239 ;  /* 0x000000edb2787223 */ /* 0x000fe200000100ef */
[C---:B------:R-:W-:Y:S01]  /*22d20*/  FFMA.FTZ R188, R118.reuse, R117, R121 ;  /* 0x0000007576bc7223 */ /* 0x040fe20000010079 */
[----:B------:R-:W-:Y:S01]  /*22d30*/  FFMA.FTZ R190, R118, R229, R122 ;  /* 0x000000e576be7223 */ /* 0x000fe2000001007a */
[--C-:B------:R-:W-:Y:S01]  /*22d40*/  FADD.FTZ R178, R203, -R174.reuse ;  /* 0x800000aecbb27221 */ /* 0x100fe20000010000 */
[----:B------:R-:W-:Y:S01]  /*22d50*/  FADD.FTZ R118, R185, -R174 ;  /* 0x800000aeb9767221 */ /* 0x000fe20000010000 */
[----:B------:R-:W-:Y:S01]  /*22d60*/  FFMA.FTZ R249, R180, R231, R235 ;  /* 0x000000e7b4f97223 */ /* 0x000fe200000100eb */
[----:B------:R-:W-:Y:S01]  /*22d70*/  IMAD.U32 R231, R19, 0x10000, RZ ;  /* 0x0001000013e77824 */ /* 0x000fe200078e00ff */
[----:B------:R-:W-:Y:S01]  /*22d80*/  SHF.L.U32 R235, R20, 0x10, RZ ;  /* 0x0000001014eb7819 */ /* 0x000fe200000006ff */
[----:B------:R-:W-:Y:S01]  /*22d90*/  FMUL.FTZ R186, R233, R178 ;  /* 0x000000b2e9ba7220 */ /* 0x000fe20000410000 */
[----:B------:R-:W-:Y:S01]  /*22da0*/  SHF.L.U32 R229, R49, 0x10, RZ ;  /* 0x0000001031e57819 */ /* 0x000fe200000006ff */
[----:B------:R-:W-:-:S02]  /*22db0*/  IMAD.U32 R122, R89, 0x10000, RZ ;  /* 0x00010000597a7824 */ /* 0x000fc400078e00ff */
[----:B------:R-:W-:Y:S01]  /*22dc0*/  FMUL.FTZ R118, R233, R118 ;  /* 0x00000076e9767220 */ /* 0x000fe20000410000 */
[----:B------:R-:W-:Y:S01]  /*22dd0*/  FFMA.FTZ R243, R186, R231, R235 ;  /* 0x000000e7baf37223 */ /* 0x000fe200000100eb */
[----:B------:R-:W-:Y:S01]  /*22de0*/  IMAD.U32 R117, R45, 0x10000, RZ ;  /* 0x000100002d757824 */ /* 0x000fe200078e00ff */
[----:B------:R-:W0:Y:S01]  /*22df0*/  LDC.64 R230, c[0x0][0x428] ;  /* 0x00010a00ffe67b82 */ /* 0x000e220000000a00 */
[----:B------:R-:W-:Y:S01]  /*22e00*/  FFMA.FTZ R184, R118, R229, R122 ;  /* 0x000000e576b87223 */ /* 0x000fe2000001007a */
[----:B------:R-:W-:Y:S01]  /*22e10*/  IMAD.U32 R121, R77, 0x10000, RZ ;  /* 0x000100004d797824 */ /* 0x000fe200078e00ff */
[----:B------:R-:W-:Y:S01]  /*22e20*/  SHF.L.U32 R239, R27, 0x10, RZ ;  /* 0x000000101bef7819 */ /* 0x000fe200000006ff */
[----:B------:R-:W-:Y:S02]  /*22e30*/  IMAD.U32 R237, R26, 0x10000, RZ ;  /* 0x000100001aed7824 */ /* 0x000fe400078e00ff */
[--C-:B------:R-:W-:Y:S01]  /*22e40*/  FADD.FTZ R178, R187, -R174.reuse ;  /* 0x800000aebbb27221 */ /* 0x100fe20000010000 */
[----:B------:R-:W-:Y:S01]  /*22e50*/  FFMA.FTZ R182, R118, R117, R121 ;  /* 0x0000007576b67223 */ /* 0x000fe20000010079 */
[----:B------:R-:W-:Y:S01]  /*22e60*/  FADD.FTZ R118, R13, -R174 ;  /* 0x800000ae0d767221 */ /* 0x000fe20000010000 */
[----:B------:R-:W1:Y:S01]  /*22e70*/  LDC.64 R228, c[0x0][0x430] ;  /* 0x00010c00ffe47b82 */ /* 0x000e620000000a00 */
[----:B------:R-:W-:Y:S01]  /*22e80*/  SHF.L.U32 R122, R88, 0x10, RZ ;  /* 0x00000010587a7819 */ /* 0x000fe200000006ff */
[----:B------:R-:W-:Y:S01]  /*22e90*/  FFMA.FTZ R251, R180, R237, R239 ;  /* 0x000000edb4fb7223 */ /* 0x000fe200000100ef */
[----:B------:R-:W-:Y:S01]  /*22ea0*/  SHF.L.U32 R117, R44, 0x10, RZ ;  /* 0x000000102c757819 */ /* 0x000fe200000006ff */
[----:B------:R-:W-:-:S02]  /*22eb0*/  IMAD.U32 R235, R48, 0x10000, RZ ;  /* 0x0001000030eb7824 */ /* 0x000fc400078e00ff */
[----:B------:R-:W-:Y:S01]  /*22ec0*/  FMUL.FTZ R118, R233, R118 ;  /* 0x00000076e9767220 */ /* 0x000fe20000410000 */
[----:B------:R-:W-:Y:S01]  /*22ed0*/  IMAD.U32 R121, R76, 0x10000, RZ ;  /* 0x000100004c797824 */ /* 0x000fe200078e00ff */
[----:B------:R-:W-:Y:S01]  /*22ee0*/  SHF.L.U32 R241, R17, 0x10, RZ ;  /* 0x0000001011f17819 */ /* 0x000fe200000006ff */
[----:B------:R-:W-:Y:S02]  /*22ef0*/  IMAD.U32 R237, R15, 0x10000, RZ ;  /* 0x000100000fed7824 */ /* 0x000fe400078e00ff */
[----:B------:R-:W-:Y:S01]  /*22f00*/  FMUL.FTZ R178, R233, R178 ;  /* 0x000000b2e9b27220 */ /* 0x000fe20000410000 */
[----:B------:R-:W-:Y:S02]  /*22f10*/  IMAD.U32 R239, R16, 0x10000, RZ ;  /* 0x0001000010ef7824 */ /* 0x000fe400078e00ff */
[C---:B------:R-:W-:Y:S01]  /*22f20*/  FFMA.FTZ R235, R118.reuse, R235, R122 ;  /* 0x000000eb76eb7223 */ /* 0x040fe2000001007a */
[----:B------:R-:W-:Y:S02]  /*22f30*/  IMAD.U32 R245, R21, 0x10000, RZ ;  /* 0x0001000015f57824 */ /* 0x000fe400078e00ff */
[----:B------:R-:W-:Y:S01]  /*22f40*/  FFMA.FTZ R121, R118, R117, R121 ;  /* 0x0000007576797223 */ /* 0x000fe20000010079 */
[----:B------:R-:W-:-:S02]  /*22f50*/  IMAD.U32 R247, R23, 0x10000, RZ ;  /* 0x0001000017f77824 */ /* 0x000fc400078e00ff */
[----:B------:R-:W-:Y:S01]  /*22f60*/  FFMA.FTZ R122, R178, R237, R239 ;  /* 0x000000edb27a7223 */ /* 0x000fe200000100ef */
[----:B------:R-:W-:Y:S01]  /*22f70*/  IMAD.U32 R180, R18, 0x10000, RZ ;  /* 0x0001000012b47824 */ /* 0x000fe200078e00ff */
[----:B------:R-:W-:Y:S01]  /*22f80*/  F2FP.BF16.F32.PACK_AB R119, R116, R119 ;  /* 0x000000777477723e */ /* 0x000fe200000010ff */
[----:B------:R-:W-:Y:S01]  /*22f90*/  FFMA.FTZ R245, R186, R245, R247 ;  /* 0x000000f5baf57223 */ /* 0x000fe200000100f7 */
[----:B------:R-:W-:Y:S01]  /*22fa0*/  F2FP.BF16.F32.PACK_AB R118, R249, R188 ;  /* 0x000000bcf976723e */ /* 0x000fe200000010ff */
[----:B------:R-:W-:Y:S01]  /*22fb0*/  FFMA.FTZ R180, R178, R241, R180 ;  /* 0x000000f1b2b47223 */ /* 0x000fe200000100b4 */
[----:B------:R-:W-:Y:S01]  /*22fc0*/  F2FP.BF16.F32.PACK_AB R117, R243, R182 ;  /* 0x000000b6f375723e */ /* 0x000fe200000010ff */
[----:B0-----:R-:W-:Y:S01]  /*22fd0*/  IMAD.WIDE.U32 R230, R172, 0x10, R230 ;  /* 0x00000010ace67825 */ /* 0x001fe200078e00e6 */
[----:B------:R-:W-:Y:S02]  /*22fe0*/  F2FP.BF16.F32.PACK_AB R116, R122, R121 ;  /* 0x000000797a74723e */ /* 0x000fe400000010ff */
[----:B------:R-:W-:Y:S01]  /*22ff0*/  F2FP.BF16.F32.PACK_AB R123, R120, R123 ;  /* 0x0000007b787b723e */ /* 0x000fe200000010ff */
[C---:B-1----:R-:W-:Y:S01]  /*23000*/  IMAD.WIDE.U32 R228, R172.reuse, 0x10, R228 ;  /* 0x00000010ace47825 */ /* 0x042fe200078e00e4 */
[----:B------:R-:W-:Y:S01]  /*23010*/  F2FP.BF16.F32.PACK_AB R122, R251, R190 ;  /* 0x000000befb7a723e */ /* 0x000fe200000010ff */
[----:B------:R0:W-:Y:S01]  /*23020*/  STG.E.128 desc[UR6][R230.64], R116 ;  /* 0x00000074e6007986 */ /* 0x0001e2000c101d06 */
[----:B------:R-:W-:Y:S01]  /*23030*/  F2FP.BF16.F32.PACK_AB R121, R245, R184 ;  /* 0x000000b8f579723e */ /* 0x000fe200000010ff */
[----:B------:R-:W-:Y:S01]  /*23040*/  VIADD R172, R172, 0x80 ;  /* 0x00000080acac7836 */ /* 0x000fe20000000000 */
[----:B------:R-:W-:-:S05]  /*23050*/  F2FP.BF16.F32.PACK_AB R120, R180, R235 ;  /* 0x000000ebb478723e */ /* 0x000fca00000010ff */
[----:B------:R0:W-:Y:S02]  /*23060*/  STG.E.128 desc[UR6][R228.64], R120 ;  /* 0x00000078e4007986 */ /* 0x0001e4000c101d06 */
.L_x_633:
[----:B------:R-:W-:Y:S05]  /*23070*/  BSYNC.RECONVERGENT B0 ;  /* 0x0000000000007941 */ /* 0x000fea0003800200 */
.L_x_632:
[----:B------:R-:W-:Y:S01]  /*23080*/  ISETP.GE.U32.AND P2, PT, R166, 0x100, PT ;  /* 0x00000100a600780c */ /* 0x000fe20003f46070 */
[----:B------:R-:W-:-:S12]  /*23090*/  BSSY.RECONVERGENT B0, `(.L_x_634) ;  /* 0x0000051000007945 */ /* 0x000fd80003800200 */
[----:B------:R-:W-:Y:S05]  /*230a0*/  @!P2 BRA `(.L_x_635) ;  /* 0x00000004003ca947 */ /* 0x000fea0003800000 */
[--C-:B01----:R-:W-:Y:S01]  /*230b0*/  FADD.FTZ R116, R211, -R174.reuse ;  /* 0x800000aed3747221 */ /* 0x103fe20000010000 */
        /* <DEDUP_REMOVED lines=78> */
.L_x_635:
[----:B------:R-:W-:Y:S05]  /*235a0*/  BSYNC.RECONVERGENT B0 ;  /* 0x0000000000007941 */ /* 0x000fea0003800200 */
.L_x_634:
[----:B------:R-:W-:Y:S01]  /*235b0*/  ISETP.GE.U32.AND P2, PT, R166, 0x180, PT ;  /* 0x00000180a600780c */ /* 0x000fe20003f46070 */
[----:B------:R-:W-:-:S12]  /*235c0*/  BSSY.RECONVERGENT B0, `(.L_x_636) ;  /* 0x0000051000007945 */ /* 0x000fd80003800200 */
[----:B------:R-:W-:Y:S05]  /*235d0*/  @!P2 BRA `(.L_x_637) ;  /* 0x00000004003ca947 */ /* 0x000fea0003800000 */
[--C-:B012---:R-:W-:Y:S01]  /*235e0*/  FADD.FTZ R116, R215, -R174.reuse ;  /* 0x800000aed7747221 */ /* 0x107fe20000010000 */
        /* <DEDUP_REMOVED lines=78> */
.L_x_637:
[----:B------:R-:W-:Y:S05]  /*23ad0*/  BSYNC.RECONVERGENT B0 ;  /* 0x0000000000007941 */ /* 0x000fea0003800200 */
.L_x_636:
        /* <DEDUP_REMOVED lines=11> */
[----:B------:R-:W-:Y:S01]  /*23b90*/  SHF.L.U32 R119, R104, 0x10, RZ ;  /* 0x0000001068777819 */ /* 0x000fe200000006ff */
[--C-:B------:R-:W-:Y:S01]  /*23ba0*/  FADD.FTZ R184, R217, -R174.reuse ;  /* 0x800000aed9b87221 */ /* 0x100fe20000010000 */
[--C-:B------:R-:W-:Y:S01]  /*23bb0*/  FADD.FTZ R186, R219, -R174.reuse ;  /* 0x800000aedbba7221 */ /* 0x100fe20000010000 */
[----:B------:R-:W-:Y:S01]  /*23bc0*/  FADD.FTZ R188, R227, -R174 ;  /* 0x800000aee3bc7221 */ /* 0x000fe20000010000 */
[----:B------:R-:W-:Y:S01]  /*23bd0*/  IMAD.U32 R117, R96, 0x10000, RZ ;  /* 0x0001000060757824 */ /* 0x000fe200078e00ff */
[----:B------:R-:W-:Y:S01]  /*23be0*/  SHF.L.U32 R231, R101, 0x10, RZ ;  /* 0x0000001065e77819 */ /* 0x000fe200000006ff */
[----:B------:R-:W-:-:S02]  /*23bf0*/  IMAD.U32 R229, R93, 0x10000, RZ ;  /* 0x000100005de57824 */ /* 0x000fc400078e00ff */
[C---:B------:R-:W-:Y:S01]  /*23c00*/  FMUL.FTZ R174, R233.reuse, R122 ;  /* 0x0000007ae9ae7220 */ /* 0x040fe20000410000 */
[----:B------:R-:W-:Y:S01]  /*23c10*/  FFMA.FTZ R120, R120, R117, R119 ;  /* 0x0000007578787223 */ /* 0x000fe20000010077 */
[C---:B------:R-:W-:Y:S01]  /*23c20*/  FMUL.FTZ R118, R233.reuse, R118 ;  /* 0x00000076e9767220 */ /* 0x040fe20000410000 */
[C---:B------:R-:W-:Y:S01]  /*23c30*/  FMUL.FTZ R180, R233.reuse, R178 ;  /* 0x000000b2e9b47220 */ /* 0x040fe20000410000 */
[----:B------:R-:W-:Y:S01]  /*23c40*/  FFMA.FTZ R117, R174, R229, R231 ;  /* 0x000000e5ae757223 */ /* 0x000fe200000100e7 */
[C---:B------:R-:W-:Y:S01]  /*23c50*/  FMUL.FTZ R182, R233.reuse, R182 ;  /* 0x000000b6e9b67220 */ /* 0x040fe20000410000 */
[C---:B------:R-:W-:Y:S01]  /*23c60*/  FMUL.FTZ R184, R233.reuse, R184 ;  /* 0x000000b8e9b87220 */ /* 0x040fe20000410000 */
[C---:B------:R-:W-:Y:S01]  /*23c70*/  FMUL.FTZ R186, R233.reuse, R186 ;  /* 0x000000bae9ba7220 */ /* 0x040fe20000410000 */
[----:B------:R-:W-:Y:S01]  /*23c80*/  FMUL.FTZ R188, R233, R188 ;  /* 0x000000bce9bc7220 */ /* 0x000fe20000410000 */
        /* <DEDUP_REMOVED lines=9> */
[----:B------:R-:W-:-:S02]  /*23d20*/  IMAD.U32 R235, R97, 0x10000, RZ ;  /* 0x0001000061eb7824 */ /* 0x000fc400078e00ff */
[C---:B------:R-:W-:Y:S01]  /*23d30*/  FFMA.FTZ R121, R118.reuse, R121, R123 ;  /* 0x0000007976797223 */ /* 0x040fe2000001007b */
[----:B------:R-:W-:Y:S02]  /*23d40*/  IMAD.U32 R178, R105, 0x10000, RZ ;  /* 0x0001000069b27824 */ /* 0x000fe400078e00ff */
[----:B------:R-:W-:Y:S01]  /*23d50*/  FFMA.FTZ R233, R118, R233, R122 ;  /* 0x000000e976e97223 */ /* 0x000fe2000001007a */
[----:B------:R-:W-:Y:S01]  /*23d60*/  SHF.L.U32 R118, R151, 0x10, RZ ;  /* 0x0000001097767819 */ /* 0x000fe200000006ff */
[----:B------:R-:W-:Y:S02]  /*23d70*/  IMAD.U32 R123, R149, 0x10000, RZ ;  /* 0x00010000957b7824 */ /* 0x000fe400078e00ff */
[----:B------:R-:W-:Y:S01]  /*23d80*/  FFMA.FTZ R178, R174, R235, R178 ;  /* 0x000000ebaeb27223 */ /* 0x000fe200000100b2 */
[----:B------:R-:W-:Y:S01]  /*23d90*/  IMAD.U32 R235, R150, 0x10000, RZ ;  /* 0x0001000096eb7824 */ /* 0x000fe200078e00ff */
[----:B------:R-:W-:Y:S01]  /*23da0*/  SHF.L.U32 R251, R158, 0x10, RZ ;  /* 0x000000109efb7819 */ /* 0x000fe200000006ff */
[----:B------:R-:W-:-:S02]  /*23db0*/  IMAD.U32 R237, R94, 0x10000, RZ ;  /* 0x000100005eed7824 */ /* 0x000fc400078e00ff */
[----:B------:R-:W-:Y:S01]  /*23dc0*/  FFMA.FTZ R122, R180, R119, R123 ;  /* 0x00000077b47a7223 */ /* 0x000fe2000001007b */
[----:B------:R-:W-:Y:S02]  /*23dd0*/  IMAD.U32 R239, R102, 0x10000, RZ ;  /* 0x0001000066ef7824 */ /* 0x000fe400078e00ff */
[----:B------:R-:W-:Y:S01]  /*23de0*/  FFMA.FTZ R235, R180, R235, R118 ;  /* 0x000000ebb4eb7223 */ /* 0x000fe20000010076 */
[----:B------:R-:W-:Y:S01]  /*23df0*/  IMAD.U32 R243, R152, 0x10000, RZ ;  /* 0x0001000098f37824 */ /* 0x000fe200078e00ff */
[----:B------:R-:W-:Y:S01]  /*23e00*/  SHF.L.U32 R180, R107, 0x10, RZ ;  /* 0x000000106bb47819 */ /* 0x000fe200000006ff */
[----:B------:R-:W-:Y:S02]  /*23e10*/  IMAD.U32 R174, R106, 0x10000, RZ ;  /* 0x000100006aae7824 */ /* 0x000fe400078e00ff */
[----:B------:R-:W-:Y:S01]  /*23e20*/  FFMA.FTZ R118, R182, R237, R239 ;  /* 0x000000edb6767223 */ /* 0x000fe200000100ef */
[----:B------:R-:W-:Y:S01]  /*23e30*/  FFMA.FTZ R243, R184, R243, R245 ;  /* 0x000000f3b8f37223 */ /* 0x000fe200000100f5 */
[----:B------:R-:W-:-:S02]  /*23e40*/  IMAD.U32 R119, R154, 0x10000, RZ ;  /* 0x000100009a777824 */ /* 0x000fc400078e00ff */
[----:B------:R-:W-:Y:S01]  /*23e50*/  FFMA.FTZ R174, R182, R241, R174 ;  /* 0x000000f1b6ae7223 */ /* 0x000fe200000100ae */
[----:B------:R-:W-:Y:S01]  /*23e60*/  IMAD.U32 R123, R155, 0x10000, RZ ;  /* 0x000100009b7b7824 */ /* 0x000fe200078e00ff */
[----:B------:R-:W-:Y:S01]  /*23e70*/  SHF.L.U32 R239, R95, 0x10, RZ ;  /* 0x000000105fef7819 */ /* 0x000fe200000006ff */
[----:B------:R-:W-:Y:S01]  /*23e80*/  IMAD.U32 R245, R99, 0x10000, RZ ;  /* 0x0001000063f57824 */ /* 0x000fe200078e00ff */
[----:B------:R-:W-:Y:S01]  /*23e90*/  F2FP.BF16.F32.PACK_AB R118, R243, R118 ;  /* 0x00000076f376723e */ /* 0x000fe200000010ff */
        /* <DEDUP_REMOVED lines=9> */
[----:B0-----:R-:W-:-:S04]  /*23f30*/  IMAD.WIDE.U32 R228, R172, 0x10, R228 ;  /* 0x00000010ace47825 */ /* 0x001fc800078e00e4 */
[----:B------:R-:W-:Y:S01]  /*23f40*/  FFMA.FTZ R182, R188, R251, R182 ;  /* 0x000000fbbcb67223 */ /* 0x000fe200000100b6 */
[----:B------:R-:W-:Y:S02]  /*23f50*/  F2FP.BF16.F32.PACK_AB R116, R121, R116 ;  /* 0x000000747974723e */ /* 0x000fe400000010ff */
[----:B------:R-:W-:Y:S01]  /*23f60*/  F2FP.BF16.F32.PACK_AB R119, R180, R119 ;  /* 0x00000077b477723e */ /* 0x000fe200000010ff */
[----:B-1----:R-:W-:Y:S01]  /*23f70*/  IMAD.WIDE.U32 R230, R172, 0x10, R230 ;  /* 0x00000010ace67825 */ /* 0x002fe200078e00e6 */
[----:B------:R-:W-:Y:S02]  /*23f80*/  F2FP.BF16.F32.PACK_AB R123, R182, R123 ;  /* 0x0000007bb67b723e */ /* 0x000fe400000010ff */
[----:B------:R-:W-:Y:S01]  /*23f90*/  F2FP.BF16.F32.PACK_AB R122, R237, R174 ;  /* 0x000000aeed7a723e */ /* 0x000fe200000010ff */
[----:B------:R4:W-:Y:S01]  /*23fa0*/  STG.E.128 desc[UR6][R228.64], R116 ;  /* 0x00000074e4007986 */ /* 0x0009e2000c101d06 */
[----:B------:R-:W-:Y:S02]  /*23fb0*/  F2FP.BF16.F32.PACK_AB R121, R235, R178 ;  /* 0x000000b2eb79723e */ /* 0x000fe400000010ff */
[----:B------:R-:W-:-:S05]  /*23fc0*/  F2FP.BF16.F32.PACK_AB R120, R233, R120 ;  /* 0x00000078e978723e */ /* 0x000fca00000010ff */
[----:B------:R4:W-:Y:S02]  /*23fd0*/  STG.E.128 desc[UR6][R230.64], R120 ;  /* 0x00000078e6007986 */ /* 0x0009e4000c101d06 */
.L_x_639:
[----:B------:R-:W-:Y:S05]  /*23fe0*/  BSYNC.RECONVERGENT B0 ;  /* 0x0000000000007941 */ /* 0x000fea0003800200 */
.L_x_638:
[----:B------:R-:W-:Y:S02]  /*23ff0*/  UIADD3 UR10, UPT, UPT, UR10, UR16, URZ ;  /* 0x000000100a0a7290 */ /* 0x000fe4000fffe0ff */
[----:B------:R-:W-:Y:S02]  /*24000*/  UPLOP3.LUT UP1, UPT, UPT, UPT, UP1, 0x40, 0x4 ;  /* 0x000000000004789c */ /* 0x000fe40003f2e810 */
[----:B------:R-:W-:-:S09]  /*24010*/  UISETP.GE.AND UP0, UPT, UR10, UR17, UPT ;  /* 0x000000110a00728c */ /* 0x000fd2000bf06270 */
[----:B------:R-:W-:Y:S05]  /*24020*/  BRA.U !UP0, `(.L_x_640) ;  /* 0xfffffddd080c7547 */ /* 0x000fea000b83ffff */
[----:B------:R-:W-:Y:S05]  /*24030*/  EXIT ;  /* 0x000000000000794d */ /* 0x000fea0003800000 */
.L_x_641:
        /* <DEDUP_REMOVED lines=12> */
.L_x_17944:


//--------------------- .text._ZN10layer_norm31ln_parallel_residual_fwd_kernelINS_13Kernel_traitsI13__nv_bfloat16S2_S2_S2_fjLj4096ELj1ELj1ELj4ELj16ENS_18Kernel_traits_baseILj4096ES2_S2_S2_S2_fjLj128EEEEELb1ELb0ELb1EEEvNS_9FwdParamsE --------------------------
	.section	.text._ZN10layer_norm31ln_parallel_residual_fwd_kernelINS_13Kernel_traitsI13__nv_bfloat16S2_S2_S2_fjLj4096ELj1ELj1ELj4ELj16ENS_18Kernel_traits_baseILj4096ES2_S2_S2_S2_fjLj128EEEEELb1ELb0ELb1EEEvNS_9FwdParamsE,"ax",@progbits
	.align	128
        .global         _ZN10layer_norm31ln_parallel_residual_fwd_kernelINS_13Kernel_traitsI13__nv_bfloat16S2_S2_S2_fjLj4096ELj1ELj1ELj4ELj16ENS_18Kernel_traits_baseILj4096ES2_S2_S2_S2_fjLj128EEEEELb1ELb0ELb1EEEvNS_9FwdParamsE
        .type           _ZN10layer_norm31ln_parallel_residual_fwd_kernelINS_13Kernel_traitsI13__nv_bfloat16S2_S2_S2_fjLj4096ELj1ELj1ELj4ELj16ENS_18Kernel_traits_baseILj4096ES2_S2_S2_S2_fjLj128EEEEELb1ELb0ELb1EEEvNS_9FwdParamsE,@function
        .size           _ZN10layer_norm31ln_parallel_residual_fwd_kernelINS_13Kernel_traitsI13__nv_bfloat16S2_S2_S2_fjLj4096ELj1ELj1ELj4ELj16ENS_18Kernel_traits_baseILj4096ES2_S2_S2_S2_fjLj128EEEEELb1ELb0ELb1EEEvNS_9FwdParamsE,(.L_x_17945 - _ZN10layer_norm31ln_parallel_residual_fwd_kernelINS_13Kernel_traitsI13__nv_bfloat16S2_S2_S2_fjLj4096ELj1ELj1ELj4ELj16ENS_18Kernel_traits_baseILj4096ES2_S2_S2_S2_fjLj128EEEEELb1ELb0ELb1EEEvNS_9FwdParamsE)
        .other          _ZN10layer_norm31ln_parallel_residual_fwd_kernelINS_13Kernel_traitsI13__nv_bfloat16S2_S2_S2_fjLj4096ELj1ELj1ELj4ELj16ENS_18Kernel_traits_baseILj4096ES2_S2_S2_S2_fjLj128EEEEELb1ELb0ELb1EEEvNS_9FwdParamsE,@"STO_CUDA_ENTRY STV_DEFAULT"
_ZN10layer_norm31ln_parallel_residual_fwd_kernelINS_13Kernel_traitsI13__nv_bfloat16S2_S2_S2_fjLj4096ELj1ELj1ELj4ELj16ENS_18Kernel_traits_baseILj4096ES2_S2_S2_S2_fjLj128EEEEELb1ELb0ELb1EEEvNS_9FwdParamsE:
.text._ZN10layer_norm31ln_parallel_residual_fwd_kernelINS_13Kernel_traitsI13__nv_bfloat16S2_S2_S2_fjLj4096ELj1ELj1ELj4ELj16ENS_18Kernel_traits_baseILj4096ES2_S2_S2_S2_fjLj128EEEEELb1ELb0ELb1EEEvNS_9FwdParamsE:
[----:B------:R-:W-:Y:S01]  /*0000*/  LDC R1, c[0x0][0x37c] ;  /* 0x0000df00ff017b82 */ /* 0x000fe20000000800 */
[----:B------:R-:W0:Y:S07]  /*0010*/  LDCU.U8 UR4, c[0x0][0x464] ;  /* 0x00008c80ff0477ac */ /* 0x000e2e0008000000 */
[----:B------:R-:W1:Y:S01]  /*0020*/  LDC R209, c[0x0][0x458] ;  /* 0x00011600ffd17b82 */ /* 0x000e620000000800 */
[----:B------:R-:W2:Y:S01]  /*0030*/  LDCU.64 UR8, c[0x0][0x358] ;  /* 0x00006b00ff0877ac */ /* 0x000ea20008000a00 */
[----:B------:R-:W3:Y:S06]  /*0040*/  LDCU.64 UR6, c[0x0][0x450] ;  /* 0x00008a00ff0677ac */ /* 0x000eec0008000a00 */
[----:B------:R-:W4:Y:S01]  /*0050*/  LDC R24, c[0x0][0x45c] ;  /* 0x00011700ff187b82 */ /* 0x000f220000000800 */
[----:B0-----:R-:W-:-:S13]  /*0060*/  ISETP.NE.AND P0, PT, RZ, UR4, PT ;  /* 0x00000004ff007c0c */ /* 0x001fda000bf05270 */
[----:B-1----:R-:W-:Y:S01]  /*0070*/  @P0 IMAD.MOV.U32 R2, RZ, RZ, R209 ;  /* 0x000000ffff020224 */ /* 0x002fe200078e00d1 */
[----:B---3--:R-:W-:Y:S01]  /*0080*/  MOV R151, UR7 ;  /* 0x0000000700977c02 */ /* 0x008fe20008000f00 */
[----:B----4-:R-:W-:Y:S01]  /*0090*/  @P0 IMAD.MOV.U32 R3, RZ, RZ, R24 ;  /* 0x000000ffff030224 */ /* 0x010fe200078e0018 */
[----:B------:R-:W0:Y:S01]  /*00a0*/  @P0 LDC R5, c[0x0][0x460] ;  /* 0x00011800ff050b82 */ /* 0x000e220000000800 */
[----:B------:R-:W-:Y:S01]  /*00b0*/  IMAD.U32 R150, RZ, RZ, UR6 ;  /* 0x00000006ff967e24 */ /* 0x000fe2000f8e00ff */
[----:B------:R-:W1:Y:S03]  /*00c0*/  LDCU.64 UR6, c[0x0][0x438] ;  /* 0x00008700ff0677ac */ /* 0x000e660008000a00 */
[----:B--2---:R-:W0:Y:S04]  /*00d0*/  @P0 LDG.E.64 R2, desc[UR8][R2.64] ;  /* 0x0000000802020981 */ /* 0x004e28000c1e1b00 */
[----:B------:R-:W2:Y:S01]  /*00e0*/  @P0 LDG.E.64 R150, desc[UR8][R150.64] ;  /* 0x0000000896960981 */ /* 0x000ea2000c1e1b00 */
[----:B------:R-:W3:Y:S01]  /*00f0*/  S2UR UR4, SR_CTAID.X ;  /* 0x00000000000479c3 */ /* 0x000ee20000002500 */
[----:B------:R-:W4:Y:S01]  /*0100*/  LDCU UR5, c[0x0][0x360] ;  /* 0x00006c00ff0577ac */ /* 0x000f220008000800 */
[----:B------:R-:W5:Y:S01]  /*0110*/  S2R R0, SR_TID.X ;  /* 0x0000000000007919 */ /* 0x000f620000002100 */
[----:B-1----:R-:W-:-:S04]  /*0120*/  UISETP.NE.U32.AND UP0, UPT, UR6, URZ, UPT ;  /* 0x000000ff0600728c */ /* 0x002fc8000bf05070 */
[----:B------:R-:W-:Y:S01]  /*0130*/  UISETP.NE.AND.EX UP0, UPT, UR7, URZ, UPT, UP0 ;  /* 0x000000ff0700728c */ /* 0x000fe2000bf05300 */
[----:B---3--:R-:W-:Y:S01]  /*0140*/  IMAD.U32 R201, RZ, RZ, UR4 ;  /* 0x00000004ffc97e24 */ /* 0x008fe2000f8e00ff */
[----:B0-----:R-:W-:Y:S02]  /*0150*/  @P0 IADD3 R209, P1, PT, R2, R5, RZ ;  /* 0x0000000502d10210 */ /* 0x001fe40007f3e0ff */
[----:B-----5:R-:W-:Y:S01]  /*0160*/  LOP3.LUT R2, R0, 0x1f, RZ, 0xc0, !PT ;  /* 0x0000001f00027812 */ /* 0x020fe200078ec0ff */
[C---:B--2---:R-:W-:Y:S01]  /*0170*/  VIADD R4, R150.reuse, 0x9e3779b9 ;  /* 0x9e3779b996047836 */ /* 0x044fe20000000000 */
[C---:B------:R-:W-:Y:S01]  /*0180*/  IADD3 R5, PT, PT, R151.reuse, -0x4498517b, RZ ;  /* 0xbb67ae8597057810 */ /* 0x040fe20007ffe0ff */
[----:B------:R-:W-:Y:S01]  /*0190*/  @P0 IMAD.X R24, RZ, RZ, R3, P1 ;  /* 0x000000ffff180224 */ /* 0x000fe200008e0603 */
[----:B------:R-:W-:Y:S01]  /*01a0*/  IADD3 R9, PT, PT, R151, 0x32370b8f, RZ ;  /* 0x32370b8f97097810 */ /* 0x000fe20007ffe0ff */
[----:B----4-:R-:W-:Y:S01]  /*01b0*/  IMAD R3, R201, UR5, R0 ;  /* 0x00000005c9037c24 */ /* 0x010fe2000f8e0200 */
[C---:B------:R-:W-:Y:S01]  /*01c0*/  IADD3 R13, PT, PT, R151.reuse, -0x56f99767, RZ ;  /* 0xa9066899970d7810 */ /* 0x040fe20007ffe0ff */
[C---:B------:R-:W-:Y:S01]  /*01d0*/  VIADD R6, R150.reuse, 0x3c6ef372 ;  /* 0x3c6ef37296067836 */ /* 0x040fe20000000000 */
[C---:B------:R-:W-:Y:S01]  /*01e0*/  IADD3 R17, PT, PT, R151.reuse, 0x1fd5c5a3, RZ ;  /* 0x1fd5c5a397117810 */ /* 0x040fe20007ffe0ff */
[C---:B------:R-:W-:Y:S01]  /*01f0*/  VIADD R7, R151.reuse, 0x76cf5d0a ;  /* 0x76cf5d0a97077836 */ /* 0x040fe20000000000 */
[----:B------:R-:W-:Y:S01]  /*0200*/  IADD3 R21, PT, PT, R151, -0x695add53, RZ ;  /* 0x96a522ad97157810 */ /* 0x000fe20007ffe0ff */
[C---:B------:R-:W-:Y:S01]  /*0210*/  VIADD R8, R150.reuse, 0xdaa66d2b ;  /* 0xdaa66d2b96087836 */ /* 0x040fe20000000000 */
[--C-:B------:R-:W-:Y:S01]  /*0220*/  SHF.R.U64 R22, R209, 0x2, R24.reuse ;  /* 0x00000002d1167819 */ /* 0x100fe20000001218 */
[----:B------:R-:W-:Y:S01]  /*0230*/  VIADD R10, R150, 0x78dde6e4 ;  /* 0x78dde6e4960a7836 */ /* 0x000fe20000000000 */
[----:B------:R-:W-:Y:S01]  /*0240*/  SHF.R.U32.HI R23, RZ, 0x2, R24 ;  /* 0x00000002ff177819 */ /* 0x000fe20000011618 */
[----:B------:R-:W-:-:S02]  /*0250*/  VIADD R11, R151, 0xed9eba14 ;  /* 0xed9eba14970b7836 */ /* 0x000fc40000000000 */
[C---:B------:R-:W-:Y:S02]  /*0260*/  VIADD R12, R150.reuse, 0x1715609d ;  /* 0x1715609d960c7836 */ /* 0x040fe40000000000 */
[C---:B------:R-:W-:Y:S02]  /*0270*/  VIADD R14, R150.reuse, 0xb54cda56 ;  /* 0xb54cda56960e7836 */ /* 0x040fe40000000000 */
[C---:B------:R-:W-:Y:S02]  /*0280*/  VIADD R15, R151.reuse, 0x646e171e ;  /* 0x646e171e970f7836 */ /* 0x040fe40000000000 */
[C---:B------:R-:W-:Y:S02]  /*0290*/  VIADD R16, R150.reuse, 0x5384540f ;  /* 0x5384540f96107836 */ /* 0x040fe40000000000 */
[----:B------:R-:W-:Y:S02]  /*02a0*/  VIADD R18, R150, 0xf1bbcdc8 ;  /* 0xf1bbcdc896127836 */ /* 0x000fe40000000000 */
[----:B------:R-:W-:-:S02]  /*02b0*/  VIADD R19, R151, 0xdb3d7428 ;  /* 0xdb3d742897137836 */ /* 0x000fc40000000000 */
[----:B------:R-:W-:Y:S01]  /*02c0*/  VIADD R20, R150, 0x8ff34781 ;  /* 0x8ff3478196147836 */ /* 0x000fe20000000000 */
[----:B------:R-:W-:Y:S06]  /*02d0*/  BRA.U UP0, `(.L_x_642) ;  /* 0x0000000100f07547 */ /* 0x000fec000b800000 */
        /* <DEDUP_REMOVED lines=33> */
.L_x_643:
        /* <DEDUP_REMOVED lines=27> */
.L_x_642:
        /* <DEDUP_REMOVED lines=29> */
.L_x_645:
        /* <DEDUP_REMOVED lines=26> */
.L_x_644:
[----:B------:R-:W1:Y:S02]  /*0a10*/  LDCU UR4, c[0x0][0x384] ;  /* 0x00007080ff0477ac */ /* 0x000e640008000800 */
[----:B-1----:R-:W-:-:S13]  /*0a20*/  ISETP.GE.AND P0, PT, R201, UR4, PT ;  /* 0x00000004c9007c0c */ /* 0x002fda000bf06270 */
[----:B------:R-:W-:Y:S05]  /*0a30*/  @P0 EXIT ;  /* 0x000000000000094d */ /* 0x000fea0003800000 */
[----:B0-----:R-:W-:Y:S01]  /*0a40*/  IMAD.HI.U32 R24, R3, -0x326172a9, RZ ;  /* 0xcd9e8d5703187827 */ /* 0x001fe200078e00ff */
[----:B------:R-:W0:Y:S01]  /*0a50*/  LDCU.64 UR4, c[0x0][0x398] ;  /* 0x00007300ff0477ac */ /* 0x000e220008000a00 */
[----:B------:R-:W-:Y:S02]  /*0a60*/  LOP3.LUT R200, R200, 0xffffffdf, RZ, 0xc0, !PT ;  /* 0xffffffdfc8c87812 */ /* 0x000fe400078ec0ff */
[C---:B------:R-:W-:Y:S01]  /*0a70*/  IMAD.HI.U32 R25, R22.reuse, -0x2daee0ad, RZ ;  /* 0xd2511f5316197827 */ /* 0x040fe200078e00ff */
[----:B------:R-:W-:Y:S01]  /*0a80*/  LOP3.LUT R24, R23, R24, R150, 0x96, !PT ;  /* 0x0000001817187212 */ /* 0x000fe200078e9696 */
[----:B------:R-:W-:Y:S01]  /*0a90*/  UPLOP3.LUT UP1, UPT, UPT, UPT, UPT, 0x40, 0x4 ;  /* 0x000000000004789c */ /* 0x000fe20003f2e870 */
[----:B------:R-:W-:Y:S01]  /*0aa0*/  LOP3.LUT R209, R209, 0x3, RZ, 0xc0, !PT ;  /* 0x00000003d1d17812 */ /* 0x000fe200078ec0ff */
[----:B------:R-:W-:Y:S01]  /*0ab0*/  IMAD R29, R22, -0x2daee0ad, RZ ;  /* 0xd2511f53161d7824 */ /* 0x000fe200078e02ff */
[----:B------:R-:W-:Y:S01]  /*0ac0*/  LOP3.LUT R25, R25, R151, RZ, 0x3c, !PT ;  /* 0x0000009719197212 */ /* 0x000fe200078e3cff */
[----:B------:R-:W-:Y:S01]  /*0ad0*/  IMAD.HI.U32 R28, R24, -0x2daee0ad, RZ ;  /* 0xd2511f53181c7827 */ /* 0x000fe200078e00ff */
[----:B-----5:R-:W-:Y:S01]  /*0ae0*/  PRMT R30, R90, 0x7632, R30 ;  /* 0x000076325a1e7816 */ /* 0x020fe2000000001e */
[----:B------:R-:W1:Y:S01]  /*0af0*/  LDCU UR6, c[0x0][0x404] ;  /* 0x00008080ff0677ac */ /* 0x000e620008000800 */
[----:B------:R-:W-:Y:S01]  /*0b00*/  PRMT R31, R70, 0x7632, R31 ;  /* 0x00007632461f7816 */ /* 0x000fe2000000001f */
[----:B------:R-:W-:Y:S01]  /*0b10*/  IMAD R26, R3, -0x326172a9, RZ ;  /* 0xcd9e8d57031a7824 */ /* 0x000fe200078e02ff */
[----:B------:R-:W-:Y:S01]  /*0b20*/  LOP3.LUT R28, R5, R29, R28, 0x96, !PT ;  /* 0x0000001d051c7212 */ /* 0x000fe200078e961c */
[C---:B------:R-:W-:Y:S01]  /*0b30*/  IMAD.HI.U32 R27, R25.reuse, -0x326172a9, RZ ;  /* 0xcd9e8d57191b7827 */ /* 0x040fe200078e00ff */
[----:B------:R-:W-:Y:S01]  /*0b40*/  PRMT R32, R74, 0x7632, R32 ;  /* 0x000076324a207816 */ /* 0x000fe20000000020 */
[----:B------:R-:W2:Y:S01]  /*0b50*/  LDCU UR7, c[0x0][0x408] ;  /* 0x00008100ff0777ac */ /* 0x000ea20008000800 */
[----:B------:R-:W-:Y:S01]  /*0b60*/  PRMT R33, R54, 0x7632, R33 ;  /* 0x0000763236217816 */ /* 0x000fe20000000021 */
[----:B------:R-:W-:Y:S01]  /*0b70*/  IMAD R29, R24, -0x2daee0ad, RZ ;  /* 0xd2511f53181d7824 */ /* 0x000fe200078e02ff */
[----:B------:R-:W-:Y:S01]  /*0b80*/  LOP3.LUT R26, R4, R26, R27, 0x96, !PT ;  /* 0x0000001a041a7212 */ /* 0x000fe200078e961b */
[----:B------:R-:W-:Y:S01]  /*0b90*/  IMAD R27, R25, -0x326172a9, RZ ;  /* 0xcd9e8d57191b7824 */ /* 0x000fe200078e02ff */
[----:B0-----:R-:W-:Y:S01]  /*0ba0*/  UISETP.NE.U32.AND UP0, UPT, UR4, URZ, UPT ;  /* 0x000000ff0400728c */ /* 0x001fe2000bf05070 */
[----:B------:R-:W-:Y:S01]  /*0bb0*/  IMAD.HI.U32 R25, R28, -0x326172a9, RZ ;  /* 0xcd9e8d571c197827 */ /* 0x000fe200078e00ff */
[----:B------:R-:W0:Y:S01]  /*0bc0*/  LDCU.U8 UR4, c[0x0][0x410] ;  /* 0x00008200ff0477ac */ /* 0x000e220008000000 */
[----:B------:R-:W-:-:S02]  /*0bd0*/  PRMT R34, R89, 0x7632, R34 ;  /* 0x0000763259227816 */ /* 0x000fc40000000022 */
[----:B------:R-:W-:Y:S01]  /*0be0*/  IMAD.HI.U32 R24, R26, -0x2daee0ad, RZ ;  /* 0xd2511f531a187827 */ /* 0x000fe200078e00ff */
[----:B------:R-:W-:Y:S01]  /*0bf0*/  LOP3.LUT R25, R6, R27, R25, 0x96, !PT ;  /* 0x0000001b06197212 */ /* 0x000fe200078e9619 */
[----:B------:R-:W-:Y:S01]  /*0c00*/  UISETP.NE.AND.EX UP0, UPT, UR5, URZ, UPT, UP0 ;  /* 0x000000ff0500728c */ /* 0x000fe2000bf05300 */
[----:B------:R-:W-:Y:S01]  /*0c10*/  PRMT R35, R69, 0x7632, R35 ;  /* 0x0000763245237816 */ /* 0x000fe20000000023 */
[----:B------:R-:W-:Y:S01]  /*0c20*/  IMAD R28, R28, -0x326172a9, RZ ;  /* 0xcd9e8d571c1c7824 */ /* 0x000fe200078e02ff */
[----:B------:R-:W-:Y:S01]  /*0c30*/  LOP3.LUT R24, R7, R29, R24, 0x96, !PT ;  /* 0x0000001d07187212 */ /* 0x000fe200078e9618 */
[----:B------:R-:W-:Y:S01]  /*0c40*/  IMAD R29, R26, -0x2daee0ad, RZ ;  /* 0xd2511f531a1d7824 */ /* 0x000fe200078e02ff */
[----:B------:R-:W-:Y:S01]  /*0c50*/  PRMT R36, R73, 0x7632, R36 ;  /* 0x0000763249247816 */ /* 0x000fe20000000024 */
[----:B------:R-:W-:Y:S01]  /*0c60*/  IMAD.HI.U32 R26, R25, -0x2daee0ad, RZ ;  /* 0xd2511f53191a7827 */ /* 0x000fe200078e00ff */
[----:B------:R-:W-:Y:S01]  /*0c70*/  PRMT R37, R53, 0x7632, R37 ;  /* 0x0000763235257816 */ /* 0x000fe20000000025 */
[----:B------:R-:W3:Y:S01]  /*0c80*/  LDCU UR10, c[0x0][0x388] ;  /* 0x00007100ff0a77ac */ /* 0x000ee20008000800 */
[----:B------:R-:W-:Y:S01]  /*0c90*/  PRMT R38, R88, 0x7632, R38 ;  /* 0x0000763258267816 */ /* 0x000fe20000000026 */
[C---:B------:R-:W-:Y:S01]  /*0ca0*/  IMAD.HI.U32 R27, R24.reuse, -0x326172a9, RZ ;  /* 0xcd9e8d57181b7827 */ /* 0x040fe200078e00ff */
[----:B------:R-:W-:Y:S01]  /*0cb0*/  LOP3.LUT R26, R9, R29, R26, 0x96, !PT ;  /* 0x0000001d091a7212 */ /* 0x000fe200078e961a */
[----:B------:R-:W4:Y:S01]  /*0cc0*/  LDCU UR11, c[0x0][0x400] ;  /* 0x00008000ff0b77ac */ /* 0x000f220008000800 */
[----:B0-----:R-:W-:Y:S01]  /*0cd0*/  ISETP.NE.AND P1, PT, RZ, UR4, PT ;  /* 0x00000004ff007c0c */ /* 0x001fe2000bf25270 */
[----:B------:R-:W-:Y:S01]  /*0ce0*/  IMAD R24, R24, -0x326172a9, RZ ;  /* 0xcd9e8d5718187824 */ /* 0x000fe200078e02ff */
[----:B------:R-:W-:Y:S01]  /*0cf0*/  LOP3.LUT R27, R8, R28, R27, 0x96, !PT ;  /* 0x0000001c081b7212 */ /* 0x000fe200078e961b */
[----:B------:R-:W-:Y:S01]  /*0d00*/  IMAD.HI.U32 R29, R26, -0x326172a9, RZ ;  /* 0xcd9e8d571a1d7827 */ /* 0x000fe200078e00ff */
[----:B------:R-:W-:Y:S01]  /*0d10*/  PRMT R39, R68, 0x7632, R39 ;  /* 0x0000763244277816 */ /* 0x000fe20000000027 */
[----:B------:R-:W0:Y:S01]  /*0d20*/  LDCU.64 UR12, c[0x0][0x3a0] ;  /* 0x00007400ff0c77ac */ /* 0x000e220008000a00 */
[----:B------:R-:W-:Y:S01]  /*0d30*/  PRMT R132, R72, 0x7632, R132 ;  /* 0x0000763248847816 */ /* 0x000fe20000000084 */
[----:B------:R-:W-:Y:S01]  /*0d40*/  IMAD R25, R25, -0x2daee0ad, RZ ;  /* 0xd2511f5319197824 */ /* 0x000fe200078e02ff */
[----:B------:R-:W-:Y:S01]  /*0d50*/  LOP3.LUT R24, R10, R24, R29, 0x96, !PT ;  /* 0x000000180a187212 */ /* 0x000fe200078e961d */
[----:B------:R-:W-:Y:S01]  /*0d60*/  IMAD.HI.U32 R28, R27, -0x2daee0ad, RZ ;  /* 0xd2511f531b1c7827 */ /* 0x000fe200078e00ff */
[----:B------:R-:W-:-:S02]  /*0d70*/  PRMT R133, R52, 0x7632, R133 ;  /* 0x0000763234857816 */ /* 0x000fc40000000085 */
[----:B------:R-:W-:Y:S01]  /*0d80*/  PRMT R134, R95, 0x7632, R134 ;  /* 0x000076325f867816 */ /* 0x000fe20000000086 */
[----:B------:R-:W-:Y:S01]  /*0d90*/  IMAD R29, R27, -0x2daee0ad, RZ ;  /* 0xd2511f531b1d7824 */ /* 0x000fe200078e02ff */
[----:B------:R-:W-:Y:S01]  /*0da0*/  LOP3.LUT R25, R11, R25, R28, 0x96, !PT ;  /* 0x000000190b197212 */ /* 0x000fe200078e961c */
[----:B------:R-:W-:Y:S01]  /*0db0*/  IMAD.HI.U32 R28, R24, -0x2daee0ad, RZ ;  /* 0xd2511f53181c7827 */ /* 0x000fe200078e00ff */
[----:B------:R-:W-:Y:S02]  /*0dc0*/  PRMT R135, R67, 0x7632, R135 ;  /* 0x0000763243877816 */ /* 0x000fe40000000087 */
        /* <DEDUP_REMOVED lines=8> */
[----:B------:R-:W-:Y:S01]  /*0e50*/  IMAD R27, R25, -0x326172a9, RZ ;  /* 0xcd9e8d57191b7824 */ /* 0x000fe200078e02ff */
[----:B------:R-:W-:Y:S01]  /*0e60*/  PRMT R139, R66, 0x7632, R139 ;  /* 0x00007632428b7816 */ /* 0x000fe2000000008b */
[----:B------:R-:W-:Y:S01]  /*0e70*/  IMAD.HI.U32 R25, R28, -0x326172a9, RZ ;  /* 0xcd9e8d571c197827 */ /* 0x000fe200078e00ff */
[----:B------:R-:W-:Y:S02]  /*0e80*/  PRMT R140, R78, 0x7632, R140 ;  /* 0x000076324e8c7816 */ /* 0x000fe4000000008c */
[----:B------:R-:W-:Y:S01]  /*0e90*/  PRMT R141, R50, 0x7632, R141 ;  /* 0x00007632328d7816 */ /* 0x000fe2000000008d */
[----:B------:R-:W-:Y:S01]  /*0ea0*/  IMAD.HI.U32 R24, R26, -0x2daee0ad, RZ ;  /* 0xd2511f531a187827 */ /* 0x000fe200078e00ff */
[----:B------:R-:W-:-:S02]  /*0eb0*/  LOP3.LUT R25, R14, R27, R25, 0x96, !PT ;  /* 0x0000001b0e197212 */ /* 0x000fc400078e9619 */
        /* <DEDUP_REMOVED lines=22> */
[--C-:B------:R-:W-:Y:S01]  /*1020*/  LOP3.LUT R190, R19, R29, R28.reuse, 0x96, !PT ;  /* 0x0000001d13be7212 */ /* 0x100fe200078e961c */
        /* <DEDUP_REMOVED lines=8> */
[----:B------:R-:W-:Y:S01]  /*10b0*/  IMAD.MOV.U32 R191, RZ, RZ, RZ ;  /* 0x000000ffffbf7224 */ /* 0x000fe200078e00ff */
[----:B------:R-:W-:Y:S01]  /*10c0*/  LOP3.LUT R25, R20, R26, R25, 0x96, !PT ;  /* 0x0000001a14197212 */ /* 0x000fe200078e9619 */
[----:B------:R-:W-:Y:S01]  /*10d0*/  IMAD R208, R208, -0x2daee0ad, RZ ;  /* 0xd2511f53d0d07824 */ /* 0x000fe200078e02ff */
[----:B------:R-:W-:Y:S01]  /*10e0*/  PRMT R26, R91, 0x7632, R26 ;  /* 0x000076325b1a7816 */ /* 0x000fe2000000001a */
[----:B------:R-:W-:Y:S01]  /*10f0*/  IMAD R190, R190, -0x326172a9, RZ ;  /* 0xcd9e8d57bebe7824 */ /* 0x000fe200078e02ff */
        /* <DEDUP_REMOVED lines=27> */
[----:B------:R-:W-:Y:S02]  /*12b0*/  PLOP3.LUT P0, PT, PT, PT, UP0, 0x80, 0x8 ;  /* 0x000000000008781c */ /* 0x000fe40003f0f008 */
[----:B------:R-:W-:Y:S02]  /*12c0*/  PRMT R187, R56, 0x7632, R187 ;  /* 0x0000763238bb7816 */ /* 0x000fe400000000bb */
[----:B------:R-:W-:Y:S02]  /*12d0*/  @P1 LOP3.LUT R200, R200, 0x20, RZ, 0xfc, !PT ;  /* 0x00000020c8c81812 */ /* 0x000fe400078efcff */
[----:B------:R-:W-:Y:S02]  /*12e0*/  PRMT R188, R84, 0x7632, R188 ;  /* 0x0000763254bc7816 */ /* 0x000fe400000000bc */
[----:B01234-:R-:W-:-:S07]  /*12f0*/  PRMT R189, R40, 0x7632, R189 ;  /* 0x0000763228bd7816 */ /* 0x01ffce00000000bd */
.L_x_946:
[----:B------:R-:W-:Y:S01]  /*1300*/  ISETP.NE.U32.AND P1, PT, RZ, UR12, PT ;  /* 0x0000000cff007c0c */ /* 0x000fe2000bf25070 */
[----:B------:R-:W0:Y:S01]  /*1310*/  @P0 LDC.64 R114, c[0x0][0x398] ;  /* 0x0000e600ff720b82 */ /* 0x000e220000000a00 */
[----:B------:R-:W-:Y:S02]  /*1320*/  IMAD R116, R201, UR10, RZ ;  /* 0x0000000ac9747c24 */ /* 0x000fe4000f8e02ff */
[----:B------:R-:W-:-:S03]  /*1330*/  ISETP.NE.AND.EX P1, PT, RZ, UR13, PT, P1 ;  /* 0x0000000dff007c0c */ /* 0x000fc6000bf25310 */
[----:B------:R-:W-:Y:S02]  /*1340*/  SHF.R.S32.HI R117, RZ, 0x1f, R116 ;  /* 0x0000001fff757819 */ /* 0x000fe40000011474 */
[----:B------:R-:W1:Y:S02]  /*1350*/  LDC.64 R124, c[0x0][0x390] ;  /* 0x0000e400ff7c7b82 */ /* 0x000e640000000a00 */
[----:B------:R-:W-:-:S04]  /*1360*/  LEA.HI R117, R117, R116, RZ, 0x3 ;  /* 0x0000007475757211 */ /* 0x000fc800078f18ff */
[----:B------:R-:W-:Y:S02]  /*1370*/  LEA.HI.SX32 R120, R117, R0, 0x1d ;  /* 0x0000000075787211 */ /* 0x000fe400078feaff */
[----:B------:R-:W2:Y:S03]  /*1380*/  @P1 LDC.64 R112, c[0x0][0x3a0] ;  /* 0x0000e800ff701b82 */ /* 0x000ea60000000a00 */
[----:B0-----:R-:W-:-:S05]  /*1390*/  @P0 IMAD.WIDE.U32 R114, R120, 0x10, R114 ;  /* 0x0000001078720825 */ /* 0x001fca00078e0072 */
[----:B------:R-:W0:Y:S01]  /*13a0*/  LDC.64 R116, c[0x0][0x398] ;  /* 0x0000e600ff747b82 */ /* 0x000e220000000a00 */
[----:B------:R-:W3:Y:S01]  /*13b0*/  @P0 LDG.E.128 R104, desc[UR8][R114.64] ;  /* 0x0000000872680981 */ /* 0x000ee2000c1e1d00 */
[----:B--2---:R-:W-:-:S05]  /*13c0*/  @P1 IMAD.WIDE.U32 R112, R120, 0x10, R112 ;  /* 0x0000001078701825 */ /* 0x004fca00078e0070 */
[----:B------:R-:W2:Y:S01]  /*13d0*/  @P1 LDG.E.128 R108, desc[UR8][R112.64] ;  /* 0x00000008706c1981 */ /* 0x000ea2000c1e1d00 */
[----:B0-----:R-:W-:-:S04]  /*13e0*/  ISETP.NE.U32.AND P0, PT, R116, RZ, PT ;  /* 0x000000ff7400720c */ /* 0x001fc80003f05070 */
[----:B------:R-:W-:Y:S01]  /*13f0*/  ISETP.NE.AND.EX P0, PT, R117, RZ, PT, P0 ;  /* 0x000000ff7500720c */ /* 0x000fe20003f05300 */
[----:B-1----:R-:W-:-:S05]  /*1400*/  IMAD.WIDE.U32 R118, R120, 0x10, R124 ;  /* 0x0000001078767825 */ /* 0x002fca00078e007c */
[----:B------:R0:W5:Y:S01]  /*1410*/  LDG.E.128 R112, desc[UR8][R118.64] ;  /* 0x0000000876707981 */ /* 0x000162000c1e1d00 */
[----:B------:R-:W-:Y:S01]  /*1420*/  IMAD.MOV.U32 R126, RZ, RZ, 0x2f800000 ;  /* 0x2f800000ff7e7424 */ /* 0x000fe200078e00ff */
[----:B---3--:R-:W-:Y:S02]  /*1430*/  PRMT R131, R107, 0x7632, R131 ;  /* 0x000076326b837816 */ /* 0x008fe40000000083 */
[----:B------:R-:W-:Y:S02]  /*1440*/  PRMT R172, R106, 0x7632, R172 ;  /* 0x000076326aac7816 */ /* 0x000fe400000000ac */
[----:B------:R-:W-:Y:S02]  /*1450*/  PRMT R170, R105, 0x7632, R170 ;  /* 0x0000763269aa7816 */ /* 0x000fe400000000aa */
[----:B------:R-:W-:Y:S02]  /*1460*/  PRMT R128, R104, 0x7632, R128 ;  /* 0x0000763268807816 */ /* 0x000fe40000000080 */
[----:B--2---:R-:W-:-:S02]  /*1470*/  PRMT R130, R111, 0x7632, R130 ;  /* 0x000076326f827816 */ /* 0x004fc40000000082 */
[----:B------:R-:W-:Y:S02]  /*1480*/  PRMT R174, R110, 0x7632, R174 ;  /* 0x000076326eae7816 */ /* 0x000fe400000000ae */
[----:B------:R-:W-:Y:S02]  /*1490*/  PRMT R173, R109, 0x7632, R173 ;  /* 0x000076326dad7816 */ /* 0x000fe400000000ad */
[----:B------:R-:W-:Y:S01]  /*14a0*/  PRMT R127, R108, 0x7632, R127 ;  /* 0x000076326c7f7816 */ /* 0x000fe2000000007f */
[----:B0-----:R-:W-:Y:S06]  /*14b0*/  @P0 BRA `(.L_x_646) ;  /* 0x0000002400e00947 */ /* 0x001fec0003800000 */
[----:B------:R-:W-:Y:S01]  /*14c0*/  ISETP.NE.AND P0, PT, R209, 0x1, PT ;  /* 0x00000001d100780c */ /* 0x000fe20003f05270 */
[----:B------:R-:W-:Y:S01]  /*14d0*/  IMAD.MOV.U32 R123, RZ, RZ, 0x2 ;  /* 0x00000002ff7b7424 */ /* 0x000fe200078e00ff */
[----:B------:R-:W-:Y:S01]  /*14e0*/  MOV R118, R190 ;  /* 0x000000be00767202 */ /* 0x000fe20000000f00 */
[----:B------:R-:W-:-:S10]  /*14f0*/  IMAD.MOV.U32 R122, RZ, RZ, R208 ;  /* 0x000000ffff7a7224 */ /* 0x000fd400078e00d0 */
[----:B------:R-:W-:Y:S05]  /*1500*/  @!P0 BRA `(.L_x_647) ;  /* 0x0000000400008947 */ /* 0x000fea0003800000 */
[----:B------:R-:W-:-:S13]  /*1510*/  ISETP.NE.AND P0, PT, R209, 0x3, PT ;  /* 0x00000003d100780c */ /* 0x000fda0003f05270 */
[----:B------:R-:W-:Y:S05]  /*1520*/  @!P0 BRA `(.L_x_648) ;  /* 0x0000000000208947 */ /* 0x000fea0003800000 */
[----:B------:R-:W-:-:S13]  /*1530*/  ISETP.NE.AND P0, PT, R209, 0x2, PT ;  /* 0x00000002d100780c */ /* 0x000fda0003f05270 */
[----:B------:R-:W-:Y:S01]  /*1540*/  @!P0 IMAD.MOV.U32 R123, RZ, RZ, 0x3 ;  /* 0x00000003ff7b8424 */ /* 0x000fe200078e00ff */
[----:B------:R-:W-:Y:S01]  /*1550*/  @!P0 MOV R118, R24 ;  /* 0x0000001800768202 */ /* 0x000fe20000000f00 */
[--C-:B------:R-:W-:Y:S02]  /*1560*/  @!P0 IMAD.MOV.U32 R122, RZ, RZ, R208.reuse ;  /* 0x000000ffff7a8224 */ /* 0x100fe400078e00d0 */
[----:B------:R-:W-:Y:S02]  /*1570*/  @P0 VIADD R123, R209, 0x1 ;  /* 0x00000001d17b0836 */ /* 0x000fe40000000000 */
[----:B------:R-:W-:Y:S02]  /*1580*/  @P0 IMAD.MOV.U32 R122, RZ, RZ, R208 ;  /* 0x000000ffff7a0224 */ /* 0x000fe400078e00d0 */
[----:B------:R-:W-:Y:S01]  /*1590*/  @P0 IMAD.MOV.U32 R118, RZ, RZ, R25 ;  /* 0x000000ffff760224 */ /* 0x000fe200078e0019 */
[----:B------:R-:W-:Y:S06]  /*15a0*/  BRA `(.L_x_647) ;  /* 0x0000000000d87947 */ /* 0x000fec0003800000 */
.L_x_648:
[----:B------:R-:W-:-:S04]  /*15b0*/  IADD3 R22, PT, PT, R22, 0x1, RZ ;  /* 0x0000000116167810 */ /* 0x000fc80007ffe0ff */
        /* <DEDUP_REMOVED lines=11> */
.L_x_649:
[----:B------:R-:W-:Y:S01]  /*1670*/  IMAD.WIDE.U32 R24, R3, -0x326172a9, RZ ;  /* 0xcd9e8d5703187825 */ /* 0x000fe200078e00ff */
[----:B------:R-:W-:-:S04]  /*1680*/  LOP3.LUT R118, R191, R129, R151, 0x96, !PT ;  /* 0x00000081bf767212 */ /* 0x000fc800078e9697 */
[----:B------:R-:W-:Y:S01]  /*1690*/  LOP3.LUT R122, R23, R25, R150, 0x96, !PT ;  /* 0x00000019177a7212 */ /* 0x000fe200078e9696 */
[----:B------:R-:W-:-:S04]  /*16a0*/  IMAD.WIDE.U32 R118, R118, -0x326172a9, RZ ;  /* 0xcd9e8d5776767825 */ /* 0x000fc800078e00ff */
        /* <DEDUP_REMOVED lines=33> */
[----:B------:R-:W-:-:S03]  /*18c0*/  LOP3.LUT R25, R20, R128, R119, 0x96, !PT ;  /* 0x0000008014197212 */ /* 0x000fc600078e9677 */
[----:B------:R-:W-:Y:S01]  /*18d0*/  IMAD.MOV.U32 R190, RZ, RZ, R118 ;  /* 0x000000ffffbe7224 */ /* 0x000fe200078e0076 */
[----:B------:R-:W-:Y:S01]  /*18e0*/  LOP3.LUT R24, R21, R24, R123, 0x96, !PT ;  /* 0x0000001815187212 */ /* 0x000fe200078e967b */
[----:B------:R-:W-:Y:S01]  /*18f0*/  IMAD.MOV.U32 R123, RZ, RZ, RZ ;  /* 0x000000ffff7b7224 */ /* 0x000fe200078e00ff */
[----:B------:R-:W-:-:S07]  /*1900*/  MOV R118, R208 ;  /* 0x000000d000767202 */ /* 0x000fce0000000f00 */
.L_x_647:
[----:B------:R-:W-:Y:S01]  /*1910*/  I2FP.F32.U32 R119, R118 ;  /* 0x0000007600777245 */ /* 0x000fe20000201000 */
[----:B-----5:R-:W-:Y:S01]  /*1920*/  IMAD.U32 R118, R112, 0x10000, RZ ;  /* 0x0001000070767824 */ /* 0x020fe200078e00ff */
[----:B------:R-:W-:Y:S01]  /*1930*/  UMOV UR5, UR7 ;  /* 0x0000000700057c82 */ /* 0x000fe20008000000 */
[----:B------:R-:W-:Y:S01]  /*1940*/  UMOV UR4, UR6 ;  /* 0x0000000600047c82 */ /* 0x000fe20008000000 */
[----:B------:R-:W-:Y:S01]  /*1950*/  ISETP.NE.AND P2, PT, R123, 0x1, PT ;  /* 0x000000017b00780c */ /* 0x000fe20003f45270 */
[----:B------:R-:W-:Y:S01]  /*1960*/  FFMA.FTZ R119, R119, R126, 1.1641532182693481445e-10 ;  /* 0x2f00000077777423 */ /* 0x000fe2000001007e */
[----:B------:R-:W-:Y:S01]  /*1970*/  FMUL.FTZ R118, R118, UR5 ;  /* 0x0000000576767c20 */ /* 0x000fe20008410000 */
[----:B------:R-:W-:Y:S01]  /*1980*/  HFMA2 R128, -RZ, RZ, 0, 1.1920928955078125e-07 ;  /* 0x00000002ff807431 */ /* 0x000fe200000001ff */
[----:B------:R-:W-:Y:S02]  /*1990*/  PRMT R112, R112, 0x7632, R112 ;  /* 0x0000763270707816 */ /* 0x000fe40000000070 */
[----:B------:R-:W-:Y:S01]  /*19a0*/  FSETP.GTU.FTZ.AND P0, PT, R119, UR4, PT ;  /* 0x0000000477007c0b */ /* 0x000fe2000bf1c000 */
[----:B------:R-:W-:-:S03]  /*19b0*/  @P1 IMAD.U32 R119, R108, 0x10000, RZ ;  /* 0x000100006c771824 */ /* 0x000fc600078e00ff */
[----:B------:R-:W-:Y:S02]  /*19c0*/  FSEL R214, R118, RZ, !P0 ;  /* 0x000000ff76d67208 */ /* 0x000fe40004000000 */
[----:B------:R-:W-:-:S03]  /*19d0*/  PLOP3.LUT P0, PT, P0, PT, PT, 0x8, 0x80 ;  /* 0x000000000080781c */ /* 0x000fc6000070e170 */
[----:B------:R-:W-:Y:S01]  /*19e0*/  @P1 FADD.FTZ R214, R214, R119 ;  /* 0x00000077d6d61221 */ /* 0x000fe20000010000 */
[----:B------:R-:W-:Y:S01]  /*19f0*/  P2R R121, PR, RZ, 0x1 ;  /* 0x00000001ff797803 */ /* 0x000fe20000000000 */
        /* <DEDUP_REMOVED lines=11> */
.L_x_651:
[----:B------:R-:W-:-:S04]  /*1ab0*/  VIADD R22, R22, 0x1 ;  /* 0x0000000116167836 */ /* 0x000fc80000000000 */
        /* <DEDUP_REMOVED lines=11> */
.L_x_652:
        /* <DEDUP_REMOVED lines=40> */
[----:B------:R-:W-:Y:S02]  /*1df0*/  HFMA2 R128, -RZ, RZ, 0, 0 ;  /* 0x00000000ff807431 */ /* 0x000fe400000001ff */
[----:B------:R-:W-:Y:S02]  /*1e00*/  IMAD.MOV.U32 R119, RZ, RZ, R122 ;  /* 0x000000ffff777224 */ /* 0x000fe400078e007a */
[----:B------:R-:W-:-:S07]  /*1e10*/  IMAD.MOV.U32 R122, RZ, RZ, R118 ;  /* 0x000000ffff7a7224 */ /* 0x000fce00078e0076 */
.L_x_650:
[----:B------:R-:W-:Y:S01]  /*1e20*/  I2FP.F32.U32 R119, R119 ;  /* 0x0000007700777245 */ /* 0x000fe20000201000 */
[----:B------:R-:W-:Y:S01]  /*1e30*/  IMAD.U32 R112, R112, 0x10000, RZ ;  /* 0x0001000070707824 */ /* 0x000fe200078e00ff */
[----:B------:R-:W-:Y:S01]  /*1e40*/  ISETP.NE.AND P2, PT, R128, 0x1, PT ;  /* 0x000000018000780c */ /* 0x000fe20003f45270 */
[----:B------:R-:W-:Y:S02]  /*1e50*/  @P1 IMAD.U32 R118, R127, 0x10000, RZ ;  /* 0x000100007f761824 */ /* 0x000fe400078e00ff */
[----:B------:R-:W-:Y:S01]  /*1e60*/  FFMA.FTZ R119, R119, R126, 1.1641532182693481445e-10 ;  /* 0x2f00000077777423 */ /* 0x000fe2000001007e */
[----:B------:R-:W-:Y:S01]  /*1e70*/  FMUL.FTZ R112, R112, UR5 ;  /* 0x0000000570707c20 */ /* 0x000fe20008410000 */
[----:B------:R-:W-:-:S03]  /*1e80*/  IMAD.MOV.U32 R129, RZ, RZ, 0x2 ;  /* 0x00000002ff817424 */ /* 0x000fc600078e00ff */
[----:B------:R-:W-:-:S04]  /*1e90*/  FSETP.GTU.FTZ.AND P0, PT, R119, UR4, PT ;  /* 0x0000000477007c0b */ /* 0x000fc8000bf1c000 */
[----:B------:R-:W-:Y:S02]  /*1ea0*/  FSEL R219, R112, RZ, !P0 ;  /* 0x000000ff70db7208 */ /* 0x000fe40004000000 */
[----:B------:R-:W-:Y:S02]  /*1eb0*/  PLOP3.LUT P0, PT, P0, PT, PT, 0x8, 0x80 ;  /* 0x000000000080781c */ /* 0x000fe4000070e170 */
[----:B------:R-:W-:Y:S01]  /*1ec0*/  MOV R112, R190 ;  /* 0x000000be00707202 */ /* 0x000fe20000000f00 */
[----:B------:R-:W-:Y:S01]  /*1ed0*/  @P1 FADD.FTZ R219, R219, R118 ;  /* 0x00000076dbdb1221 */ /* 0x000fe20000010000 */
[----:B------:R-:W-:-:S04]  /*1ee0*/  P2R R123, PR, RZ, 0x1 ;  /* 0x00000001ff7b7803 */ /* 0x000fc80000000000 */
        /* <DEDUP_REMOVED lines=10> */
.L_x_654:
[----:B------:R-:W-:-:S04]  /*1f90*/  VIADD R22, R22, 0x1 ;  /* 0x0000000116167836 */ /* 0x000fc80000000000 */
        /* <DEDUP_REMOVED lines=11> */
.L_x_655:
[----:B------:R-:W-:Y:S01]  /*2050*/  IMAD.WIDE.U32 R24, R3, -0x326172a9, RZ ;  /* 0xcd9e8d5703187825 */ /* 0x000fe200078e00ff */
[----:B------:R-:W-:-:S03]  /*2060*/  LOP3.LUT R118, R191, R203, R151, 0x96, !PT ;  /* 0x000000cbbf767212 */ /* 0x000fc600078e9697 */
[----:B------:R-:W-:Y:S01]  /*2070*/  IMAD.MOV.U32 R112, RZ, RZ, R122 ;  /* 0x000000ffff707224 */ /* 0x000fe200078e007a */
        /* <DEDUP_REMOVED lines=35> */
[----:B------:R-:W-:Y:S02]  /*22b0*/  LOP3.LUT R25, R20, R202, R129, 0x96, !PT ;  /* 0x000000ca14197212 */ /* 0x000fe400078e9681 */
[----:B------:R-:W-:Y:S01]  /*22c0*/  MOV R190, R128 ;  /* 0x0000008000be7202 */ /* 0x000fe20000000f00 */
[----:B------:R-:W-:Y:S01]  /*22d0*/  IMAD.MOV.U32 R122, RZ, RZ, R118 ;  /* 0x000000ffff7a7224 */ /* 0x000fe200078e0076 */
[----:B------:R-:W-:Y:S01]  /*22e0*/  LOP3.LUT R24, R21, R24, R119, 0x96, !PT ;  /* 0x0000001815187212 */ /* 0x000fe200078e9677 */
[----:B------:R-:W-:-:S07]  /*22f0*/  IMAD.MOV.U32 R129, RZ, RZ, RZ ;  /* 0x000000ffff817224 */ /* 0x000fce00078e00ff */
.L_x_653:
[----:B------:R-:W-:Y:S01]  /*2300*/  I2FP.F32.U32 R119, R112 ;  /* 0x0000007000777245 */ /* 0x000fe20000201000 */
[----:B------:R-:W-:Y:S01]  /*2310*/  @P1 IMAD.U32 R118, R109, 0x10000, RZ ;  /* 0x000100006d761824 */ /* 0x000fe200078e00ff */
[----:B------:R-:W-:Y:S02]  /*2320*/  SHF.L.U32 R112, R113, 0x10, RZ ;  /* 0x0000001071707819 */ /* 0x000fe400000006ff */
[----:B------:R-:W-:Y:S01]  /*2330*/  ISETP.NE.AND P2, PT, R129, 0x1, PT ;  /* 0x000000018100780c */ /* 0x000fe20003f45270 */
[----:B------:R-:W-:Y:S01]  /*2340*/  FFMA.FTZ R119, R119, R126, 1.1641532182693481445e-10 ;  /* 0x2f00000077777423 */ /* 0x000fe2000001007e */
[----:B------:R-:W-:Y:S01]  /*2350*/  PRMT R172, R113, 0x7632, R172 ;  /* 0x0000763271ac7816 */ /* 0x000fe200000000ac */
[----:B------:R-:W-:Y:S01]  /*2360*/  FMUL.FTZ R112, R112, UR5 ;  /* 0x0000000570707c20 */ /* 0x000fe20008410000 */
[----:B------:R-:W-:Y:S02]  /*2370*/  IMAD.MOV.U32 R113, RZ, RZ, R190 ;  /* 0x000000ffff717224 */ /* 0x000fe400078e00be */
[----:B------:R-:W-:-:S04]  /*2380*/  FSETP.GTU.FTZ.AND P0, PT, R119, UR4, PT ;  /* 0x0000000477007c0b */ /* 0x000fc8000bf1c000 */
[----:B------:R-:W-:Y:S01]  /*2390*/  FSEL R217, R112, RZ, !P0 ;  /* 0x000000ff70d97208 */ /* 0x000fe20004000000 */
[----:B------:R-:W-:Y:S01]  /*23a0*/  IMAD.MOV.U32 R112, RZ, RZ, 0x2 ;  /* 0x00000002ff707424 */ /* 0x000fe200078e00ff */
[----:B------:R-:W-:-:S03]  /*23b0*/  PLOP3.LUT P0, PT, P0, PT, PT, 0x8, 0x80 ;  /* 0x000000000080781c */ /* 0x000fc6000070e170 */
[----:B------:R-:W-:Y:S01]  /*23c0*/  @P1 FADD.FTZ R217, R217, R118 ;  /* 0x00000076d9d91221 */ /* 0x000fe20000010000 */
[----:B------:R-:W-:-:S04]  /*23d0*/  P2R R127, PR, RZ, 0x1 ;  /* 0x00000001ff7f7803 */ /* 0x000fc80000000000 */
        /* <DEDUP_REMOVED lines=10> */
.L_x_657:
        /* <DEDUP_REMOVED lines=12> */
.L_x_658:
        /* <DEDUP_REMOVED lines=39> */
[----:B------:R-:W-:Y:S02]  /*27b0*/  LOP3.LUT R24, R21, R24, R113, 0x96, !PT ;  /* 0x0000001815187212 */ /* 0x000fe400078e9671 */
[----:B------:R-:W-:Y:S01]  /*27c0*/  MOV R113, R122 ;  /* 0x0000007a00717202 */ /* 0x000fe20000000f00 */
[----:B------:R-:W-:Y:S02]  /*27d0*/  IMAD.MOV.U32 R122, RZ, RZ, R112 ;  /* 0x000000ffff7a7224 */ /* 0x000fe400078e0070 */
[----:B------:R-:W-:-:S07]  /*27e0*/  IMAD.MOV.U32 R112, RZ, RZ, RZ ;  /* 0x000000ffff707224 */ /* 0x000fce00078e00ff */
.L_x_656:
[----:B------:R-:W-:Y:S01]  /*27f0*/  I2FP.F32.U32 R113, R113 ;  /* 0x0000007100717245 */ /* 0x000fe20000201000 */
[----:B------:R-:W-:Y:S01]  /*2800*/  IMAD.U32 R172, R172, 0x10000, RZ ;  /* 0x00010000acac7824 */ /* 0x000fe200078e00ff */
[----:B------:R-:W-:Y:S01]  /*2810*/  ISETP.NE.AND P2, PT, R112, 0x1, PT ;  /* 0x000000017000780c */ /* 0x000fe20003f45270 */
[----:B------:R-:W-:Y:S01]  /*2820*/  IMAD.MOV.U32 R119, RZ, RZ, 0x2 ;  /* 0x00000002ff777424 */ /* 0x000fe200078e00ff */
[----:B------:R-:W-:Y:S01]  /*2830*/  @P1 SHF.L.U32 R173, R173, 0x10, RZ ;  /* 0x00000010adad1819 */ /* 0x000fe200000006ff */
[----:B------:R-:W-:Y:S01]  /*2840*/  FFMA.FTZ R113, R113, R126, 1.1641532182693481445e-10 ;  /* 0x2f00000071717423 */ /* 0x000fe2000001007e */
[----:B------:R-:W-:-:S04]  /*2850*/  FMUL.FTZ R172, R172, UR5 ;  /* 0x00000005acac7c20 */ /* 0x000fc80008410000 */
[----:B------:R-:W-:Y:S01]  /*2860*/  FSETP.GTU.FTZ.AND P0, PT, R113, UR4, PT ;  /* 0x0000000471007c0b */ /* 0x000fe2000bf1c000 */
        /* <DEDUP_REMOVED lines=14> */
.L_x_660:
[----:B------:R-:W-:-:S04]  /*2950*/  VIADD R22, R22, 0x1 ;  /* 0x0000000116167836 */ /* 0x000fc80000000000 */
        /* <DEDUP_REMOVED lines=11> */
.L_x_661:
        /* <DEDUP_REMOVED lines=40> */
[----:B------:R-:W-:Y:S01]  /*2c90*/  IMAD.MOV.U32 R113, RZ, RZ, R122 ;  /* 0x000000ffff717224 */ /* 0x000fe200078e007a */
[----:B------:R-:W-:Y:S01]  /*2ca0*/  MOV R122, R112 ;  /* 0x00000070007a7202 */ /* 0x000fe20000000f00 */
[----:B------:R-:W-:-:S07]  /*2cb0*/  IMAD.MOV.U32 R119, RZ, RZ, RZ ;  /* 0x000000ffff777224 */ /* 0x000fce00078e00ff */
.L_x_659:
[----:B------:R-:W-:Y:S01]  /*2cc0*/  I2FP.F32.U32 R113, R113 ;  /* 0x0000007100717245 */ /* 0x000fe20000201000 */
[----:B------:R-:W-:Y:S01]  /*2cd0*/  IMAD.U32 R112, R114, 0x10000, RZ ;  /* 0x0001000072707824 */ /* 0x000fe200078e00ff */
[----:B------:R-:W-:Y:S01]  /*2ce0*/  ISETP.NE.AND P3, PT, R119, 0x1, PT ;  /* 0x000000017700780c */ /* 0x000fe20003f65270 */
[----:B------:R-:W-:Y:S01]  /*2cf0*/  @P1 IMAD.U32 R118, R110, 0x10000, RZ ;  /* 0x000100006e761824 */ /* 0x000fe200078e00ff */
[----:B------:R-:W-:Y:S01]  /*2d00*/  PRMT R114, R114, 0x7632, R114 ;  /* 0x0000763272727816 */ /* 0x000fe20000000072 */
[----:B------:R-:W-:Y:S01]  /*2d10*/  FFMA.FTZ R113, R113, R126, 1.1641532182693481445e-10 ;  /* 0x2f00000071717423 */ /* 0x000fe2000001007e */
[----:B------:R-:W-:-:S04]  /*2d20*/  FMUL.FTZ R112, R112, UR5 ;  /* 0x0000000570707c20 */ /* 0x000fc80008410000 */
[----:B------:R-:W-:Y:S01]  /*2d30*/  FSETP.GTU.FTZ.AND P2, PT, R113, UR4, PT ;  /* 0x0000000471007c0b */ /* 0x000fe2000bf5c000 */
[----:B------:R-:W-:-:S03]  /*2d40*/  IMAD.MOV.U32 R113, RZ, RZ, R190 ;  /* 0x000000ffff717224 */ /* 0x000fc600078e00be */
[----:B------:R-:W-:Y:S01]  /*2d50*/  FSEL R203, R112, RZ, !P2 ;  /* 0x000000ff70cb7208 */ /* 0x000fe20005000000 */
[----:B------:R-:W-:Y:S01]  /*2d60*/  HFMA2 R112, -RZ, RZ, 0, 1.1920928955078125e-07 ;  /* 0x00000002ff707431 */ /* 0x000fe200000001ff */
        /* <DEDUP_REMOVED lines=12> */
.L_x_663:
        /* <DEDUP_REMOVED lines=12> */
.L_x_664:
        /* <DEDUP_REMOVED lines=40> */
[----:B------:R-:W-:Y:S02]  /*3170*/  IMAD.MOV.U32 R113, RZ, RZ, R122 ;  /* 0x000000ffff717224 */ /* 0x000fe400078e007a */
[----:B------:R-:W-:Y:S02]  /*3180*/  IMAD.MOV.U32 R122, RZ, RZ, R112 ;  /* 0x000000ffff7a7224 */ /* 0x000fe400078e0070 */
[----:B------:R-:W-:-:S07]  /*3190*/  HFMA2 R112, -RZ, RZ, 0, 0 ;  /* 0x00000000ff707431 */ /* 0x000fce00000001ff */
.L_x_662:
[----:B------:R-:W-:Y:S01]  /*31a0*/  I2FP.F32.U32 R113, R113 ;  /* 0x0000007100717245 */ /* 0x000fe20000201000 */
[----:B------:R-:W-:Y:S01]  /*31b0*/  IMAD.U32 R114, R114, 0x10000, RZ ;  /* 0x0001000072727824 */ /* 0x000fe200078e00ff */
[----:B------:R-:W-:Y:S01]  /*31c0*/  ISETP.NE.AND P4, PT, R112, 0x1, PT ;  /* 0x000000017000780c */ /* 0x000fe20003f85270 */
[----:B------:R-:W-:Y:S02]  /*31d0*/  @P1 IMAD.U32 R174, R174, 0x10000, RZ ;  /* 0x00010000aeae1824 */ /* 0x000fe400078e00ff */
[----:B------:R-:W-:Y:S01]  /*31e0*/  FFMA.FTZ R113, R113, R126, 1.1641532182693481445e-10 ;  /* 0x2f00000071717423 */ /* 0x000fe2000001007e */
[----:B------:R-:W-:-:S04]  /*31f0*/  FMUL.FTZ R114, R114, UR5 ;  /* 0x0000000572727c20 */ /* 0x000fc80008410000 */
[----:B------:R-:W-:Y:S02]  /*3200*/  FSETP.GTU.FTZ.AND P3, PT, R113, UR4, PT ;  /* 0x0000000471007c0b */ /* 0x000fe4000bf7c000 */
[----:B------:R-:W-:Y:S02]  /*3210*/  MOV R113, R190 ;  /* 0x000000be00717202 */ /* 0x000fe40000000f00 */
[----:B------:R-:W-:Y:S01]  /*3220*/  FSEL R207, R114, RZ, !P3 ;  /* 0x000000ff72cf7208 */ /* 0x000fe20005800000 */
[----:B------:R-:W-:Y:S01]  /*3230*/  IMAD.MOV.U32 R114, RZ, RZ, 0x2 ;  /* 0x00000002ff727424 */ /* 0x000fe200078e00ff */
        /* <DEDUP_REMOVED lines=12> */
.L_x_666:
        /* <DEDUP_REMOVED lines=12> */
.L_x_667:
[----:B------:R-:W-:Y:S01]  /*33c0*/  IMAD.WIDE.U32 R24, R3, -0x326172a9, RZ ;  /* 0xcd9e8d5703187825 */ /* 0x000fe200078e00ff */
[----:B------:R-:W-:-:S03]  /*33d0*/  LOP3.LUT R112, R191, R129, R151, 0x96, !PT ;  /* 0x00000081bf707212 */ /* 0x000fc600078e9697 */
[----:B------:R-:W-:Y:S01]  /*33e0*/  IMAD.MOV.U32 R114, RZ, RZ, RZ ;  /* 0x000000ffff727224 */ /* 0x000fe200078e00ff */
        /* <DEDUP_REMOVED lines=36> */
[----:B------:R-:W-:Y:S02]  /*3630*/  MOV R190, R118 ;  /* 0x0000007600be7202 */ /* 0x000fe40000000f00 */
[----:B------:R-:W-:Y:S01]  /*3640*/  LOP3.LUT R24, R21, R24, R113, 0x96, !PT ;  /* 0x0000001815187212 */ /* 0x000fe200078e9671 */
[----:B------:R-:W-:Y:S02]  /*3650*/  IMAD.MOV.U32 R113, RZ, RZ, R122 ;  /* 0x000000ffff717224 */ /* 0x000fe400078e007a */
[----:B------:R-:W-:-:S07]  /*3660*/  IMAD.MOV.U32 R122, RZ, RZ, R112 ;  /* 0x000000ffff7a7224 */ /* 0x000fce00078e0070 */
.L_x_665:
[----:B------:R-:W-:Y:S01]  /*3670*/  I2FP.F32.U32 R113, R113 ;  /* 0x0000007100717245 */ /* 0x000fe20000201000 */
[----:B------:R-:W-:Y:S01]  /*3680*/  @P1 IMAD.U32 R119, R111, 0x10000, RZ ;  /* 0x000100006f771824 */ /* 0x000fe200078e00ff */
[----:B------:R-:W-:Y:S01]  /*3690*/  SHF.L.U32 R112, R115, 0x10, RZ ;  /* 0x0000001073707819 */ /* 0x000fe200000006ff */
[----:B------:R-:W-:Y:S01]  /*36a0*/  IMAD.MOV.U32 R202, RZ, RZ, 0x2 ;  /* 0x00000002ffca7424 */ /* 0x000fe200078e00ff */
[----:B------:R-:W-:Y:S01]  /*36b0*/  ISETP.NE.AND P5, PT, R114, 0x1, PT ;  /* 0x000000017200780c */ /* 0x000fe20003fa5270 */
[----:B------:R-:W-:Y:S01]  /*36c0*/  FFMA.FTZ R113, R113, R126, 1.1641532182693481445e-10 ;  /* 0x2f00000071717423 */ /* 0x000fe2000001007e */
[----:B------:R-:W-:Y:S01]  /*36d0*/  PRMT R129, R115, 0x7632, R129 ;  /* 0x0000763273817816 */ /* 0x000fe20000000081 */
[----:B------:R-:W-:-:S03]  /*36e0*/  FMUL.FTZ R112, R112, UR5 ;  /* 0x0000000570707c20 */ /* 0x000fc60008410000 */
        /* <DEDUP_REMOVED lines=15> */
.L_x_669:
        /* <DEDUP_REMOVED lines=12> */
.L_x_670:
        /* <DEDUP_REMOVED lines=42> */
[----:B------:R-:W-:-:S07]  /*3b40*/  IMAD.MOV.U32 R122, RZ, RZ, R112 ;  /* 0x000000ffff7a7224 */ /* 0x000fce00078e0070 */
.L_x_668:
[----:B------:R-:W-:Y:S01]  /*3b50*/  I2FP.F32.U32 R113, R113 ;  /* 0x0000007100717245 */ /* 0x000fe20000201000 */
[----:B------:R-:W-:Y:S01]  /*3b60*/  IMAD.U32 R129, R129, 0x10000, RZ ;  /* 0x0001000081817824 */ /* 0x000fe200078e00ff */
[----:B------:R-:W-:Y:S02]  /*3b70*/  @P1 SHF.L.U32 R115, R130, 0x10, RZ ;  /* 0x0000001082731819 */ /* 0x000fe400000006ff */
[----:B------:R-:W-:Y:S01]  /*3b80*/  PRMT R114, R173, 0x5410, R175 ;  /* 0x00005410ad727816 */ /* 0x000fe200000000af */
[----:B------:R-:W-:Y:S01]  /*3b90*/  FFMA.FTZ R113, R113, R126, 1.1641532182693481445e-10 ;  /* 0x2f00000071717423 */ /* 0x000fe2000001007e */
[----:B------:R-:W-:Y:S01]  /*3ba0*/  FMUL.FTZ R129, R129, UR5 ;  /* 0x0000000581817c20 */ /* 0x000fe20008410000 */
[----:B------:R-:W-:-:S03]  /*3bb0*/  PRMT R112, R131, 0x5410, R170 ;  /* 0x0000541083707816 */ /* 0x000fc600000000aa */
[----:B------:R-:W-:Y:S02]  /*3bc0*/  FSETP.GTU.FTZ.AND P5, PT, R113, UR4, PT ;  /* 0x0000000471007c0b */ /* 0x000fe4000bfbc000 */
[----:B------:R-:W-:Y:S02]  /*3bd0*/  PRMT R113, R171, 0x5410, R172 ;  /* 0x00005410ab717816 */ /* 0x000fe400000000ac */
[----:B------:R-:W-:Y:S02]  /*3be0*/  FSEL R204, R129, RZ, !P5 ;  /* 0x000000ff81cc7208 */ /* 0x000fe40006800000 */
[----:B------:R-:W-:-:S03]  /*3bf0*/  PLOP3.LUT P5, PT, P5, PT, PT, 0x8, 0x80 ;  /* 0x000000000080781c */ /* 0x000fc60002fae170 */
[----:B------:R-:W-:-:S05]  /*3c00*/  @P1 FADD.FTZ R204, R204, R115 ;  /* 0x00000073cccc1221 */ /* 0x000fca0000010000 */
[----:B------:R-:W-:-:S04]  /*3c10*/  F2FP.BF16.F32.PACK_AB R115, RZ, R204 ;  /* 0x000000ccff73723e */ /* 0x000fc800000010ff */
[----:B------:R-:W-:Y:S01]  /*3c20*/  PRMT R115, R128, 0x5410, R115 ;  /* 0x0000541080737816 */ /* 0x000fe20000000073 */
[----:B------:R-:W-:Y:S06]  /*3c30*/  BRA `(.L_x_671) ;  /* 0x0000004c00687947 */ /* 0x000fec0003800000 */
.L_x_646:
[----:B------:R-:W-:Y:S01]  /*3c40*/  ISETP.NE.AND P0, PT, R209, 0x1, PT ;  /* 0x00000001d100780c */ /* 0x000fe20003f05270 */
[----:B------:R-:W-:Y:S02]  /*3c50*/  IMAD.MOV.U32 R129, RZ, RZ, 0x2 ;  /* 0x00000002ff817424 */ /* 0x000fe400078e00ff */
[----:B------:R-:W-:Y:S02]  /*3c60*/  IMAD.MOV.U32 R118, RZ, RZ, R190 ;  /* 0x000000ffff767224 */ /* 0x000fe400078e00be */
[----:B------:R-:W-:-:S08]  /*3c70*/  IMAD.MOV.U32 R122, RZ, RZ, R208 ;  /* 0x000000ffff7a7224 */ /* 0x000fd000078e00d0 */
        /* <DEDUP_REMOVED lines=11> */
.L_x_673:
        /* <DEDUP_REMOVED lines=12> */
.L_x_674:
        /* <DEDUP_REMOVED lines=41> */
[----:B------:R-:W-:-:S07]  /*4080*/  IMAD.MOV.U32 R118, RZ, RZ, R208 ;  /* 0x000000ffff767224 */ /* 0x000fce00078e00d0 */
.L_x_672:
[----:B------:R-:W-:Y:S01]  /*4090*/  I2FP.F32.U32 R119, R118 ;  /* 0x0000007600777245 */ /* 0x000fe20000201000 */
[----:B------:R-:W-:Y:S01]  /*40a0*/  UMOV UR4, UR6 ;  /* 0x0000000600047c82 */ /* 0x000fe20008000000 */
[----:B------:R-:W-:Y:S01]  /*40b0*/  ISETP.NE.AND P2, PT, R129, 0x1, PT ;  /* 0x000000018100780c */ /* 0x000fe20003f45270 */
[----:B------:R-:W-:Y:S01]  /*40c0*/  UMOV UR5, UR7 ;  /* 0x0000000700057c82 */ /* 0x000fe20008000000 */
[C---:B-----5:R-:W-:Y:S01]  /*40d0*/  SHF.L.U32 R118, R112.reuse, 0x10, RZ ;  /* 0x0000001070767819 */ /* 0x060fe200000006ff */
[----:B------:R-:W-:Y:S01]  /*40e0*/  FFMA.FTZ R119, R119, R126, 1.1641532182693481445e-10 ;  /* 0x2f00000077777423 */ /* 0x000fe2000001007e */
[----:B------:R-:W-:Y:S01]  /*40f0*/  PRMT R112, R112, 0x7632, R112 ;  /* 0x0000763270707816 */ /* 0x000fe20000000070 */
[----:B------:R-:W-:Y:S02]  /*4100*/  IMAD.MOV.U32 R171, RZ, RZ, 0x2 ;  /* 0x00000002ffab7424 */ /* 0x000fe400078e00ff */
[----:B------:R-:W-:Y:S01]  /*4110*/  FMUL.FTZ R118, R118, UR5 ;  /* 0x0000000576767c20 */ /* 0x000fe20008410000 */
[----:B------:R-:W-:Y:S01]  /*4120*/  FSETP.GTU.FTZ.AND P0, PT, R119, UR4, PT ;  /* 0x0000000477007c0b */ /* 0x000fe2000bf1c000 */
[----:B------:R-:W-:-:S03]  /*4130*/  IMAD.MOV.U32 R119, RZ, RZ, R190 ;  /* 0x000000ffff777224 */ /* 0x000fc600078e00be */
[----:B------:R-:W-:Y:S02]  /*4140*/  PLOP3.LUT P3, PT, P0, PT, PT, 0x8, 0x80 ;  /* 0x000000000080781c */ /* 0x000fe4000076e170 */
[----:B------:R-:W-:Y:S02]  /*4150*/  FSEL R123, R118, RZ, !P0 ;  /* 0x000000ff767b7208 */ /* 0x000fe40004000000 */
[----:B------:R-:W-:Y:S01]  /*4160*/  P2R R121, PR, RZ, 0x8 ;  /* 0x00000008ff797803 */ /* 0x000fe20000000000 */
[----:B------:R-:W-:Y:S08]  /*4170*/  @!P2 BRA `(.L_x_675) ;  /* 0x0000000000fca947 */ /* 0x000ff00003800000 */
        /* <DEDUP_REMOVED lines=8> */
.L_x_676:
[----:B------:R-:W-:-:S04]  /*4200*/  VIADD R22, R22, 0x1 ;  /* 0x0000000116167836 */ /* 0x000fc80000000000 */
        /* <DEDUP_REMOVED lines=11> */
.L_x_677:
        /* <DEDUP_REMOVED lines=42> */
[----:B------:R-:W-:-:S07]  /*4560*/  MOV R122, R118 ;  /* 0x00000076007a7202 */ /* 0x000fce0000000f00 */
.L_x_675:
[----:B------:R-:W-:Y:S01]  /*4570*/  I2FP.F32.U32 R119, R119 ;  /* 0x0000007700777245 */ /* 0x000fe20000201000 */
[----:B------:R-:W-:Y:S01]  /*4580*/  IMAD.U32 R118, R104, 0x10000, RZ ;  /* 0x0001000068767824 */ /* 0x000fe200078e00ff */
[----:B------:R-:W-:Y:S01]  /*4590*/  ISETP.NE.AND P2, PT, R171, 0x1, PT ;  /* 0x00000001ab00780c */ /* 0x000fe20003f45270 */
[----:B------:R-:W-:Y:S02]  /*45a0*/  @P1 IMAD.U32 R214, R108, 0x10000, RZ ;  /* 0x000100006cd61824 */ /* 0x000fe400078e00ff */
[----:B------:R-:W-:Y:S01]  /*45b0*/  FFMA.FTZ R119, R119, R126, 1.1641532182693481445e-10 ;  /* 0x2f00000077777423 */ /* 0x000fe2000001007e */
[----:B------:R-:W-:-:S04]  /*45c0*/  FMUL.FTZ R118, R118, UR5 ;  /* 0x0000000576767c20 */ /* 0x000fc80008410000 */
[----:B------:R-:W-:Y:S01]  /*45d0*/  FSETP.GTU.FTZ.AND P0, PT, R119, UR4, PT ;  /* 0x0000000477007c0b */ /* 0x000fe2000bf1c000 */
[----:B------:R-:W-:-:S03]  /*45e0*/  IMAD.MOV.U32 R119, RZ, RZ, R190 ;  /* 0x000000ffff777224 */ /* 0x000fc600078e00be */
[----:B------:R-:W-:Y:S02]  /*45f0*/  FSEL R118, R118, RZ, !P0 ;  /* 0x000000ff76767208 */ /* 0x000fe40004000000 */
[----:B------:R-:W-:-:S03]  /*4600*/  SEL R192, RZ, 0x1, P0 ;  /* 0x00000001ffc07807 */ /* 0x000fc60000000000 */
[----:B------:R-:W-:Y:S01]  /*4610*/  FADD.FTZ R123, R123, R118 ;  /* 0x000000767b7b7221 */ /* 0x000fe20000010000 */
[----:B------:R-:W-:-:S03]  /*4620*/  IMAD.MOV.U32 R118, RZ, RZ, 0x2 ;  /* 0x00000002ff767424 */ /* 0x000fc600078e00ff */
[----:B------:R-:W-:Y:S01]  /*4630*/  @P1 FADD.FTZ R214, R214, R123 ;  /* 0x0000007bd6d61221 */ /* 0x000fe20000010000 */
[----:B------:R-:W-:-:S04]  /*4640*/  @!P1 MOV R214, R123 ;  /* 0x0000007b00d69202 */ /* 0x000fc80000000f00 */
        /* <DEDUP_REMOVED lines=10> */
.L_x_679:
        /* <DEDUP_REMOVED lines=12> */
.L_x_680:
        /* <DEDUP_REMOVED lines=43> */
.L_x_678:
[----:B------:R-:W-:Y:S01]  /*4a60*/  I2FP.F32.U32 R119, R119 ;  /* 0x0000007700777245 */ /* 0x000fe20000201000 */
[----:B------:R-:W-:Y:S01]  /*4a70*/  IMAD.U32 R112, R112, 0x10000, RZ ;  /* 0x0001000070707824 */ /* 0x000fe200078e00ff */
[----:B------:R-:W-:Y:S01]  /*4a80*/  ISETP.NE.AND P2, PT, R118, 0x1, PT ;  /* 0x000000017600780c */ /* 0x000fe20003f45270 */
[----:B------:R-:W-:Y:S02]  /*4a90*/  IMAD.MOV.U32 R171, RZ, RZ, 0x2 ;  /* 0x00000002ffab7424 */ /* 0x000fe400078e00ff */
[----:B------:R-:W-:Y:S01]  /*4aa0*/  FFMA.FTZ R119, R119, R126, 1.1641532182693481445e-10 ;  /* 0x2f00000077777423 */ /* 0x000fe2000001007e */
[----:B------:R-:W-:-:S04]  /*4ab0*/  FMUL.FTZ R112, R112, UR5 ;  /* 0x0000000570707c20 */ /* 0x000fc80008410000 */
[----:B------:R-:W-:Y:S02]  /*4ac0*/  FSETP.GTU.FTZ.AND P0, PT, R119, UR4, PT ;  /* 0x0000000477007c0b */ /* 0x000fe4000bf1c000 */
[----:B------:R-:W-:Y:S02]  /*4ad0*/  MOV R119, R190 ;  /* 0x000000be00777202 */ /* 0x000fe40000000f00 */
[----:B------:R-:W-:Y:S02]  /*4ae0*/  PLOP3.LUT P3, PT, P0, PT, PT, 0x8, 0x80 ;  /* 0x000000000080781c */ /* 0x000fe4000076e170 */
[----:B------:R-:W-:Y:S02]  /*4af0*/  FSEL R112, R112, RZ, !P0 ;  /* 0x000000ff70707208 */ /* 0x000fe40004000000 */
[----:B------:R-:W-:Y:S01]  /*4b00*/  P2R R123, PR, RZ, 0x8 ;  /* 0x00000008ff7b7803 */ /* 0x000fe20000000000 */
[----:B------:R-:W-:Y:S08]  /*4b10*/  @!P2 BRA `(.L_x_681) ;  /* 0x0000000000fca947 */ /* 0x000ff00003800000 */
        /* <DEDUP_REMOVED lines=8> */
.L_x_682:
        /* <DEDUP_REMOVED lines=12> */
.L_x_683:
        /* <DEDUP_REMOVED lines=43> */
.L_x_681:
[----:B------:R-:W-:Y:S01]  /*4f10*/  I2FP.F32.U32 R119, R119 ;  /* 0x0000007700777245 */ /* 0x000fe20000201000 */
[----:B------:R-:W-:Y:S01]  /*4f20*/  @P1 IMAD.U32 R127, R127, 0x10000, RZ ;  /* 0x000100007f7f1824 */ /* 0x000fe200078e00ff */
[----:B------:R-:W-:Y:S01]  /*4f30*/  SHF.L.U32 R128, R128, 0x10, RZ ;  /* 0x0000001080807819 */ /* 0x000fe200000006ff */
[----:B------:R-:W-:Y:S01]  /*4f40*/  IMAD.MOV.U32 R118, RZ, RZ, 0x2 ;  /* 0x00000002ff767424 */ /* 0x000fe200078e00ff */
[----:B------:R-:W-:Y:S01]  /*4f50*/  ISETP.NE.AND P2, PT, R171, 0x1, PT ;  /* 0x00000001ab00780c */ /* 0x000fe20003f45270 */
[----:B------:R-:W-:Y:S02]  /*4f60*/  FFMA.FTZ R119, R119, R126, 1.1641532182693481445e-10 ;  /* 0x2f00000077777423 */ /* 0x000fe4000001007e */
[----:B------:R-:W-:-:S03]  /*4f70*/  FMUL.FTZ R128, R128, UR5 ;  /* 0x0000000580807c20 */ /* 0x000fc60008410000 */
[----:B------:R-:W-:-:S04]  /*4f80*/  FSETP.GTU.FTZ.AND P0, PT, R119, UR4, PT ;  /* 0x0000000477007c0b */ /* 0x000fc8000bf1c000 */
[----:B------:R-:W-:Y:S02]  /*4f90*/  FSEL R119, R128, RZ, !P0 ;  /* 0x000000ff80777208 */ /* 0x000fe40004000000 */
[----:B------:R-:W-:-:S03]  /*4fa0*/  SEL R193, RZ, 0x1, P0 ;  /* 0x00000001ffc17807 */ /* 0x000fc60000000000 */
        /* <DEDUP_REMOVED lines=14> */
.L_x_685:
        /* <DEDUP_REMOVED lines=12> */
.L_x_686:
        /* <DEDUP_REMOVED lines=43> */
.L_x_684:
[----:B------:R-:W-:Y:S02]  /*5400*/  I2FP.F32.U32 R119, R112 ;  /* 0x0000007000777245 */ /* 0x000fe40000201000 */
[----:B------:R-:W-:Y:S02]  /*5410*/  ISETP.NE.AND P2, PT, R118, 0x1, PT ;  /* 0x000000017600780c */ /* 0x000fe40003f45270 */
[----:B------:R-:W-:Y:S01]  /*5420*/  SHF.L.U32 R112, R113, 0x10, RZ ;  /* 0x0000001071707819 */ /* 0x000fe200000006ff */
[----:B------:R-:W-:Y:S01]  /*5430*/  FFMA.FTZ R119, R119, R126, 1.1641532182693481445e-10 ;  /* 0x2f00000077777423 */ /* 0x000fe2000001007e */
[----:B------:R-:W-:Y:S01]  /*5440*/  PRMT R175, R113, 0x7632, R175 ;  /* 0x0000763271af7816 */ /* 0x000fe200000000af */
[----:B------:R-:W-:Y:S02]  /*5450*/  IMAD.MOV.U32 R113, RZ, RZ, R190 ;  /* 0x000000ffff717224 */ /* 0x000fe400078e00be */
[----:B------:R-:W-:Y:S01]  /*5460*/  FMUL.FTZ R112, R112, UR5 ;  /* 0x0000000570707c20 */ /* 0x000fe20008410000 */
[----:B------:R-:W-:Y:S01]  /*5470*/  FSETP.GTU.FTZ.AND P0, PT, R119, UR4, PT ;  /* 0x0000000477007c0b */ /* 0x000fe2000bf1c000 */
[----:B------:R-:W-:-:S03]  /*5480*/  IMAD.MOV.U32 R119, RZ, RZ, 0x2 ;  /* 0x00000002ff777424 */ /* 0x000fc600078e00ff */
        /* <DEDUP_REMOVED lines=12> */
.L_x_688:
        /* <DEDUP_REMOVED lines=12> */
.L_x_689:
        /* <DEDUP_REMOVED lines=43> */
.L_x_687:
        /* <DEDUP_REMOVED lines=24> */
.L_x_691:
        /* <DEDUP_REMOVED lines=12> */
.L_x_692:
        /* <DEDUP_REMOVED lines=43> */
.L_x_690:
        /* <DEDUP_REMOVED lines=19> */
.L_x_694:
        /* <DEDUP_REMOVED lines=12> */
.L_x_695:
        /* <DEDUP_REMOVED lines=37> */
[----:B------:R-:W-:Y:S02]  /*61f0*/  MOV R190, R118 ;  /* 0x0000007600be7202 */ /* 0x000fe40000000f00 */
[----:B------:R-:W-:Y:S01]  /*6200*/  LOP3.LUT R25, R20, R196, R119, 0x96, !PT ;  /* 0x000000c414197212 */ /* 0x000fe200078e9677 */
[----:B------:R-:W-:Y:S01]  /*6210*/  IMAD.MOV.U32 R118, RZ, RZ, RZ ;  /* 0x000000ffff767224 */ /* 0x000fe200078e00ff */
[----:B------:R-:W-:Y:S01]  /*6220*/  LOP3.LUT R24, R21, R24, R113, 0x96, !PT ;  /* 0x0000001815187212 */ /* 0x000fe200078e9671 */
[----:B------:R-:W-:Y:S02]  /*6230*/  IMAD.MOV.U32 R113, RZ, RZ, R122 ;  /* 0x000000ffff717224 */ /* 0x000fe400078e007a */
[----:B------:R-:W-:-:S07]  /*6240*/  IMAD.MOV.U32 R122, RZ, RZ, R112 ;  /* 0x000000ffff7a7224 */ /* 0x000fce00078e0070 */
.L_x_693:
[----:B------:R-:W-:Y:S01]  /*6250*/  I2FP.F32.U32 R113, R113 ;  /* 0x0000007100717245 */ /* 0x000fe20000201000 */
[----:B------:R-:W-:Y:S01]  /*6260*/  @P1 IMAD.U32 R218, R173, 0x10000, RZ ;  /* 0x00010000adda1824 */ /* 0x000fe200078e00ff */
[----:B------:R-:W-:Y:S01]  /*6270*/  SHF.L.U32 R170, R170, 0x10, RZ ;  /* 0x00000010aaaa7819 */ /* 0x000fe200000006ff */
[----:B------:R-:W-:Y:S02]  /*6280*/  IMAD.MOV.U32 R119, RZ, RZ, 0x2 ;  /* 0x00000002ff777424 */ /* 0x000fe400078e00ff */
[----:B------:R-:W-:Y:S02]  /*6290*/  FFMA.FTZ R113, R113, R126, 1.1641532182693481445e-10 ;  /* 0x2f00000071717423 */ /* 0x000fe4000001007e */
[----:B------:R-:W-:-:S03]  /*62a0*/  FMUL.FTZ R170, R170, UR5 ;  /* 0x00000005aaaa7c20 */ /* 0x000fc60008410000 */
[----:B------:R-:W-:Y:S02]  /*62b0*/  FSETP.GTU.FTZ.AND P2, PT, R113, UR4, PT ;  /* 0x0000000471007c0b */ /* 0x000fe4000bf5c000 */
[----:B------:R-:W-:Y:S02]  /*62c0*/  MOV R113, R190 ;  /* 0x000000be00717202 */ /* 0x000fe40000000f00 */
[----:B------:R-:W-:Y:S02]  /*62d0*/  FSEL R170, R170, RZ, !P2 ;  /* 0x000000ffaaaa7208 */ /* 0x000fe40005000000 */
[----:B------:R-:W-:Y:S02]  /*62e0*/  SEL R195, RZ, 0x1, P2 ;  /* 0x00000001ffc37807 */ /* 0x000fe40001000000 */
[----:B------:R-:W-:Y:S01]  /*62f0*/  ISETP.NE.AND P2, PT, R118, 0x1, PT ;  /* 0x000000017600780c */ /* 0x000fe20003f45270 */
[----:B------:R-:W-:-:S04]  /*6300*/  FADD.FTZ R175, R175, R170 ;  /* 0x000000aaafaf7221 */ /* 0x000fc80000010000 */
[--C-:B------:R-:W-:Y:S01]  /*6310*/  @P1 FADD.FTZ R218, R218, R175.reuse ;  /* 0x000000afdada1221 */ /* 0x100fe20000010000 */
[----:B------:R-:W-:-:S05]  /*6320*/  @!P1 IMAD.MOV.U32 R218, RZ, RZ, R175 ;  /* 0x000000ffffda9224 */ /* 0x000fca00078e00af */
[----:B------:R-:W-:Y:S02]  /*6330*/  F2FP.BF16.F32.PACK_AB R170, RZ, R218 ;  /* 0x000000daffaa723e */ /* 0x000fe400000010ff */
[----:B------:R-:W-:Y:S05]  /*6340*/  @!P2 BRA `(.L_x_696) ;  /* 0x0000000000fca947 */ /* 0x000fea0003800000 */
        /* <DEDUP_REMOVED lines=8> */
.L_x_697:
        /* <DEDUP_REMOVED lines=12> */
.L_x_698:
        /* <DEDUP_REMOVED lines=39> */
[----:B------:R-:W-:Y:S01]  /*6700*/  IMAD.MOV.U32 R119, RZ, RZ, RZ ;  /* 0x000000ffff777224 */ /* 0x000fe200078e00ff */
[----:B------:R-:W-:Y:S01]  /*6710*/  LOP3.LUT R24, R21, R24, R113, 0x96, !PT ;  /* 0x0000001815187212 */ /* 0x000fe200078e9671 */
[----:B------:R-:W-:Y:S02]  /*6720*/  IMAD.MOV.U32 R113, RZ, RZ, R122 ;  /* 0x000000ffff717224 */ /* 0x000fe400078e007a */
[----:B------:R-:W-:-:S07]  /*6730*/  IMAD.MOV.U32 R122, RZ, RZ, R112 ;  /* 0x000000ffff7a7224 */ /* 0x000fce00078e0070 */
.L_x_696:
[----:B------:R-:W-:Y:S01]  /*6740*/  I2FP.F32.U32 R113, R113 ;  /* 0x0000007100717245 */ /* 0x000fe20000201000 */
[----:B------:R-:W-:Y:S01]  /*6750*/  IMAD.MOV.U32 R175, RZ, RZ, 0x2 ;  /* 0x00000002ffaf7424 */ /* 0x000fe200078e00ff */
[----:B------:R-:W-:Y:S02]  /*6760*/  ISETP.NE.AND P3, PT, R119, 0x1, PT ;  /* 0x000000017700780c */ /* 0x000fe40003f65270 */
[C---:B------:R-:W-:Y:S01]  /*6770*/  SHF.L.U32 R112, R114.reuse, 0x10, RZ ;  /* 0x0000001072707819 */ /* 0x040fe200000006ff */
[----:B------:R-:W-:Y:S01]  /*6780*/  FFMA.FTZ R113, R113, R126, 1.1641532182693481445e-10 ;  /* 0x2f00000071717423 */ /* 0x000fe2000001007e */
[----:B------:R-:W-:-:S03]  /*6790*/  PRMT R114, R114, 0x7632, R114 ;  /* 0x0000763272727816 */ /* 0x000fc60000000072 */
[----:B------:R-:W-:Y:S01]  /*67a0*/  FMUL.FTZ R112, R112, UR5 ;  /* 0x0000000570707c20 */ /* 0x000fe20008410000 */
[----:B------:R-:W-:Y:S01]  /*67b0*/  FSETP.GTU.FTZ.AND P2, PT, R113, UR4, PT ;  /* 0x0000000471007c0b */ /* 0x000fe2000bf5c000 */
[----:B------:R-:W-:-:S03]  /*67c0*/  IMAD.MOV.U32 R113, RZ, RZ, R190 ;  /* 0x000000ffff717224 */ /* 0x000fc600078e00be */
        /* <DEDUP_REMOVED lines=11> */
.L_x_700:
        /* <DEDUP_REMOVED lines=12> */
.L_x_701:
        /* <DEDUP_REMOVED lines=43> */
.L_x_699:
[----:B------:R-:W-:Y:S01]  /*6bf0*/  I2FP.F32.U32 R113, R113 ;  /* 0x0000007100717245 */ /* 0x000fe20000201000 */
[----:B------:R-:W-:Y:S02]  /*6c00*/  IMAD.U32 R112, R106, 0x10000, RZ ;  /* 0x000100006a707824 */ /* 0x000fe400078e00ff */
[----:B------:R-:W-:Y:S02]  /*6c10*/  @P1 IMAD.U32 R118, R110, 0x10000, RZ ;  /* 0x000100006e761824 */ /* 0x000fe400078e00ff */
[----:B------:R-:W-:Y:S01]  /*6c20*/  FFMA.FTZ R113, R113, R126, 1.1641532182693481445e-10 ;  /* 0x2f00000071717423 */ /* 0x000fe2000001007e */
[----:B------:R-:W-:-:S04]  /*6c30*/  FMUL.FTZ R112, R112, UR5 ;  /* 0x0000000570707c20 */ /* 0x000fc80008410000 */
[----:B------:R-:W-:Y:S01]  /*6c40*/  FSETP.GTU.FTZ.AND P3, PT, R113, UR4, PT ;  /* 0x0000000471007c0b */ /* 0x000fe2000bf7c000 */
[----:B------:R-:W-:-:S03]  /*6c50*/  IMAD.MOV.U32 R113, RZ, RZ, R190 ;  /* 0x000000ffff717224 */ /* 0x000fc600078e00be */
[----:B------:R-:W-:Y:S02]  /*6c60*/  FSEL R112, R112, RZ, !P3 ;  /* 0x000000ff70707208 */ /* 0x000fe40005800000 */
[----:B------:R-:W-:Y:S02]  /*6c70*/  SEL R196, RZ, 0x1, P3 ;  /* 0x00000001ffc47807 */ /* 0x000fe40001800000 */
[----:B------:R-:W-:Y:S01]  /*6c80*/  ISETP.NE.AND P3, PT, R175, 0x1, PT ;  /* 0x00000001af00780c */ /* 0x000fe20003f65270 */
[----:B------:R-:W-:Y:S01]  /*6c90*/  FADD.FTZ R173, R173, R112 ;  /* 0x00000070adad7221 */ /* 0x000fe20000010000 */
[----:B------:R-:W-:-:S03]  /*6ca0*/  IMAD.MOV.U32 R112, RZ, RZ, 0x2 ;  /* 0x00000002ff707424 */ /* 0x000fc600078e00ff */
[----:B------:R-:W-:Y:S01]  /*6cb0*/  @P1 FADD.FTZ R203, R118, R173 ;  /* 0x000000ad76cb1221 */ /* 0x000fe20000010000 */
[----:B------:R-:W-:-:S04]  /*6cc0*/  @!P1 MOV R203, R173 ;  /* 0x000000ad00cb9202 */ /* 0x000fc80000000f00 */
        /* <DEDUP_REMOVED lines=10> */
.L_x_703:
        /* <DEDUP_REMOVED lines=12> */
.L_x_704:
        /* <DEDUP_REMOVED lines=43> */
.L_x_702:
[----:B------:R-:W-:Y:S01]  /*70e0*/  I2FP.F32.U32 R113, R113 ;  /* 0x0000007100717245 */ /* 0x000fe20000201000 */
[----:B------:R-:W-:Y:S01]  /*70f0*/  IMAD.U32 R114, R114, 0x10000, RZ ;  /* 0x0001000072727824 */ /* 0x000fe200078e00ff */
[----:B------:R-:W-:Y:S01]  /*7100*/  ISETP.NE.AND P4, PT, R112, 0x1, PT ;  /* 0x000000017000780c */ /* 0x000fe20003f85270 */
[----:B------:R-:W-:Y:S01]  /*7110*/  IMAD.MOV.U32 R119, RZ, RZ, 0x2 ;  /* 0x00000002ff777424 */ /* 0x000fe200078e00ff */
[----:B------:R-:W-:Y:S01]  /*7120*/  MOV R118, R190 ;  /* 0x000000be00767202 */ /* 0x000fe20000000f00 */
[----:B------:R-:W-:Y:S01]  /*7130*/  FFMA.FTZ R113, R113, R126, 1.1641532182693481445e-10 ;  /* 0x2f00000071717423 */ /* 0x000fe2000001007e */
[----:B------:R-:W-:-:S04]  /*7140*/  FMUL.FTZ R114, R114, UR5 ;  /* 0x0000000572727c20 */ /* 0x000fc80008410000 */
[----:B------:R-:W-:-:S04]  /*7150*/  FSETP.GTU.FTZ.AND P3, PT, R113, UR4, PT ;  /* 0x0000000471007c0b */ /* 0x000fc8000bf7c000 */
        /* <DEDUP_REMOVED lines=11> */
.L_x_706:
        /* <DEDUP_REMOVED lines=12> */
.L_x_707:
        /* <DEDUP_REMOVED lines=39> */
[----:B------:R-:W-:Y:S01]  /*7540*/  IMAD.MOV.U32 R118, RZ, RZ, R122 ;  /* 0x000000ffff767224 */ /* 0x000fe200078e007a */
[----:B------:R-:W-:Y:S01]  /*7550*/  LOP3.LUT R24, R21, R24, R113, 0x96, !PT ;  /* 0x0000001815187212 */ /* 0x000fe200078e9671 */
[----:B------:R-:W-:Y:S02]  /*7560*/  IMAD.MOV.U32 R122, RZ, RZ, R112 ;  /* 0x000000ffff7a7224 */ /* 0x000fe400078e0070 */
[----:B------:R-:W-:-:S07]  /*7570*/  IMAD.MOV.U32 R119, RZ, RZ, RZ ;  /* 0x000000ffff777224 */ /* 0x000fce00078e00ff */
.L_x_705:
[----:B------:R-:W-:Y:S01]  /*7580*/  I2FP.F32.U32 R113, R118 ;  /* 0x0000007600717245 */ /* 0x000fe20000201000 */
[----:B------:R-:W-:Y:S01]  /*7590*/  @P1 IMAD.U32 R207, R174, 0x10000, RZ ;  /* 0x00010000aecf1824 */ /* 0x000fe200078e00ff */
[----:B------:R-:W-:Y:S01]  /*75a0*/  SHF.L.U32 R172, R172, 0x10, RZ ;  /* 0x00000010acac7819 */ /* 0x000fe200000006ff */
[----:B------:R-:W-:Y:S02]  /*75b0*/  IMAD.MOV.U32 R118, RZ, RZ, 0x2 ;  /* 0x00000002ff767424 */ /* 0x000fe400078e00ff */
[----:B------:R-:W-:Y:S02]  /*75c0*/  FFMA.FTZ R113, R113, R126, 1.1641532182693481445e-10 ;  /* 0x2f00000071717423 */ /* 0x000fe4000001007e */
[----:B------:R-:W-:-:S03]  /*75d0*/  FMUL.FTZ R172, R172, UR5 ;  /* 0x00000005acac7c20 */ /* 0x000fc60008410000 */
[----:B------:R-:W-:-:S04]  /*75e0*/  FSETP.GTU.FTZ.AND P4, PT, R113, UR4, PT ;  /* 0x0000000471007c0b */ /* 0x000fc8000bf9c000 */
[----:B------:R-:W-:Y:S02]  /*75f0*/  FSEL R113, R172, RZ, !P4 ;  /* 0x000000ffac717208 */ /* 0x000fe40006000000 */
[----:B------:R-:W-:Y:S02]  /*7600*/  SEL R197, RZ, 0x1, P4 ;  /* 0x00000001ffc57807 */ /* 0x000fe40002000000 */
[----:B------:R-:W-:Y:S01]  /*7610*/  ISETP.NE.AND P4, PT, R119, 0x1, PT ;  /* 0x000000017700780c */ /* 0x000fe20003f85270 */
[----:B------:R-:W-:Y:S01]  /*7620*/  FADD.FTZ R114, R114, R113 ;  /* 0x0000007172727221 */ /* 0x000fe20000010000 */
[----:B------:R-:W-:-:S03]  /*7630*/  MOV R113, R190 ;  /* 0x000000be00717202 */ /* 0x000fc60000000f00 */
        /* <DEDUP_REMOVED lines=12> */
.L_x_709:
        /* <DEDUP_REMOVED lines=12> */
.L_x_710:
        /* <DEDUP_REMOVED lines=43> */
.L_x_708:
[----:B------:R-:W-:Y:S01]  /*7a70*/  I2FP.F32.U32 R113, R113 ;  /* 0x0000007100717245 */ /* 0x000fe20000201000 */
[----:B------:R-:W-:Y:S01]  /*7a80*/  IMAD.MOV.U32 R119, RZ, RZ, 0x2 ;  /* 0x00000002ff777424 */ /* 0x000fe200078e00ff */
[----:B------:R-:W-:Y:S01]  /*7a90*/  ISETP.NE.AND P5, PT, R118, 0x1, PT ;  /* 0x000000017600780c */ /* 0x000fe20003fa5270 */
[----:B------:R-:W-:Y:S01]  /*7aa0*/  IMAD.MOV.U32 R114, RZ, RZ, R190 ;  /* 0x000000ffff727224 */ /* 0x000fe200078e00be */
[----:B------:R-:W-:Y:S01]  /*7ab0*/  SHF.L.U32 R112, R115, 0x10, RZ ;  /* 0x0000001073707819 */ /* 0x000fe200000006ff */
[----:B------:R-:W-:Y:S01]  /*7ac0*/  FFMA.FTZ R113, R113, R126, 1.1641532182693481445e-10 ;  /* 0x2f00000071717423 */ /* 0x000fe2000001007e */
[----:B------:R-:W-:-:S03]  /*7ad0*/  PRMT R199, R115, 0x7632, R199 ;  /* 0x0000763273c77816 */ /* 0x000fc600000000c7 */
[----:B------:R-:W-:Y:S01]  /*7ae0*/  FMUL.FTZ R112, R112, UR5 ;  /* 0x0000000570707c20 */ /* 0x000fe20008410000 */
[----:B------:R-:W-:-:S04]  /*7af0*/  FSETP.GTU.FTZ.AND P4, PT, R113, UR4, PT ;  /* 0x0000000471007c0b */ /* 0x000fc8000bf9c000 */
        /* <DEDUP_REMOVED lines=11> */
.L_x_712:
        /* <DEDUP_REMOVED lines=12> */
.L_x_713:
        /* <DEDUP_REMOVED lines=43> */
.L_x_711:
[----:B------:R-:W-:Y:S01]  /*7f20*/  I2FP.F32.U32 R113, R114 ;  /* 0x0000007200717245 */ /* 0x000fe20000201000 */
[----:B------:R-:W-:Y:S02]  /*7f30*/  IMAD.U32 R112, R107, 0x10000, RZ ;  /* 0x000100006b707824 */ /* 0x000fe400078e00ff */
[----:B------:R-:W-:Y:S02]  /*7f40*/  @P1 IMAD.U32 R115, R111, 0x10000, RZ ;  /* 0x000100006f731824 */ /* 0x000fe400078e00ff */
[----:B------:R-:W-:Y:S01]  /*7f50*/  FFMA.FTZ R113, R113, R126, 1.1641532182693481445e-10 ;  /* 0x2f00000071717423 */ /* 0x000fe2000001007e */
[----:B------:R-:W-:-:S04]  /*7f60*/  FMUL.FTZ R112, R112, UR5 ;  /* 0x0000000570707c20 */ /* 0x000fc80008410000 */
[----:B------:R-:W-:-:S04]  /*7f70*/  FSETP.GTU.FTZ.AND P5, PT, R113, UR4, PT ;  /* 0x0000000471007c0b */ /* 0x000fc8000bfbc000 */
[----:B------:R-:W-:Y:S01]  /*7f80*/  FSEL R113, R112, RZ, !P5 ;  /* 0x000000ff70717208 */ /* 0x000fe20006800000 */
[----:B------:R-:W-:Y:S01]  /*7f90*/  IMAD.MOV.U32 R112, RZ, RZ, 0x2 ;  /* 0x00000002ff707424 */ /* 0x000fe200078e00ff */
[----:B------:R-:W-:Y:S02]  /*7fa0*/  SEL R198, RZ, 0x1, P5 ;  /* 0x00000001ffc67807 */ /* 0x000fe40002800000 */
[----:B------:R-:W-:Y:S01]  /*7fb0*/  ISETP.NE.AND P5, PT, R119, 0x1, PT ;  /* 0x000000017700780c */ /* 0x000fe20003fa5270 */
[----:B------:R-:W-:Y:S01]  /*7fc0*/  FADD.FTZ R172, R172, R113 ;  /* 0x00000071acac7221 */ /* 0x000fe20000010000 */
[----:B------:R-:W-:-:S03]  /*7fd0*/  IMAD.MOV.U32 R113, RZ, RZ, R190 ;  /* 0x000000ffff717224 */ /* 0x000fc600078e00be */
        /* <DEDUP_REMOVED lines=12> */
.L_x_715:
        /* <DEDUP_REMOVED lines=12> */
.L_x_716:
        /* <DEDUP_REMOVED lines=43> */
.L_x_714:
        /* <DEDUP_REMOVED lines=19> */
.L_x_718:
[----:B------:R-:W-:-:S04]  /*8540*/  VIADD R22, R22, 0x1 ;  /* 0x0000000116167836 */ /* 0x000fc80000000000 */
        /* <DEDUP_REMOVED lines=13> */
.L_x_719:
        /* <DEDUP_REMOVED lines=42> */
[----:B------:R-:W-:-:S07]  /*88c0*/  IMAD.MOV.U32 R122, RZ, RZ, R112 ;  /* 0x000000ffff7a7224 */ /* 0x000fce00078e0070 */
.L_x_717:
[----:B------:R-:W-:Y:S01]  /*88d0*/  I2FP.F32.U32 R113, R114 ;  /* 0x0000007200717245 */ /* 0x000fe20000201000 */
[----:B------:R-:W-:Y:S01]  /*88e0*/  @P1 IMAD.U32 R130, R130, 0x10000, RZ ;  /* 0x0001000082821824 */ /* 0x000fe200078e00ff */
[----:B------:R-:W-:-:S03]  /*88f0*/  SHF.L.U32 R131, R131, 0x10, RZ ;  /* 0x0000001083837819 */ /* 0x000fc600000006ff */
[----:B------:R-:W-:Y:S02]  /*8900*/  FFMA.FTZ R113, R113, R126, 1.1641532182693481445e-10 ;  /* 0x2f00000071717423 */ /* 0x000fe4000001007e */
[----:B------:R-:W-:-:S03]  /*8910*/  FMUL.FTZ R131, R131, UR5 ;  /* 0x0000000583837c20 */ /* 0x000fc60008410000 */
[----:B------:R-:W-:Y:S02]  /*8920*/  FSETP.GTU.FTZ.AND P6, PT, R113, UR4, PT ;  /* 0x0000000471007c0b */ /* 0x000fe4000bfdc000 */
[----:B------:R-:W-:Y:S02]  /*8930*/  PRMT R113, R171, 0x5410, R170 ;  /* 0x00005410ab717816 */ /* 0x000fe400000000aa */
[----:B------:R-:W-:Y:S02]  /*8940*/  FSEL R114, R131, RZ, !P6 ;  /* 0x000000ff83727208 */ /* 0x000fe40007000000 */
[----:B------:R-:W-:-:S03]  /*8950*/  SEL R112, RZ, 0x1, P6 ;  /* 0x00000001ff707807 */ /* 0x000fc60003000000 */
[----:B------:R-:W-:Y:S01]  /*8960*/  FADD.FTZ R199, R199, R114 ;  /* 0x00000072c7c77221 */ /* 0x000fe20000010000 */
[----:B------:R-:W-:-:S03]  /*8970*/  PRMT R114, R173, 0x5410, R175 ;  /* 0x00005410ad727816 */ /* 0x000fc600000000af */
[--C-:B------:R-:W-:Y:S01]  /*8980*/  @P1 FADD.FTZ R204, R130, R199.reuse ;  /* 0x000000c782cc1221 */ /* 0x100fe20000010000 */
[--C-:B------:R-:W-:Y:S01]  /*8990*/  @!P1 IMAD.MOV.U32 R204, RZ, RZ, R199.reuse ;  /* 0x000000ffffcc9224 */ /* 0x100fe200078e00c7 */
[----:B------:R-:W-:Y:S02]  /*89a0*/  PRMT R199, R112, 0x7610, R199 ;  /* 0x0000761070c77816 */ /* 0x000fe400000000c7 */
[----:B------:R-:W-:Y:S02]  /*89b0*/  PRMT R112, R129, 0x5410, R128 ;  /* 0x0000541081707816 */ /* 0x000fe40000000080 */
[----:B------:R-:W-:-:S04]  /*89c0*/  F2FP.BF16.F32.PACK_AB R115, RZ, R204 ;  /* 0x000000ccff73723e */ /* 0x000fc800000010ff */
[----:B------:R-:W-:-:S07]  /*89d0*/  PRMT R115, R172, 0x5410, R115 ;  /* 0x00005410ac737816 */ /* 0x000fce0000000073 */
.L_x_671:
[----:B------:R-:W-:Y:S01]  /*89e0*/  SEL R171, RZ, 0x1000000, !P5 ;  /* 0x01000000ffab7807 */ /* 0x000fe20006800000 */
[----:B------:R-:W0:Y:S01]  /*89f0*/  LDC.64 R118, c[0x0][0x3a8] ;  /* 0x0000ea00ff767b82 */ /* 0x000e220000000a00 */
[----:B------:R-:W-:Y:S01]  /*8a00*/  ISETP.NE.AND P5, PT, R123, RZ, PT ;  /* 0x000000ff7b00720c */ /* 0x000fe20003fa5270 */
[----:B------:R-:W-:Y:S01]  /*8a10*/  VIADD R206, R120, 0x80 ;  /* 0x0000008078ce7836 */ /* 0x000fe20000000000 */
[----:B------:R-:W-:Y:S02]  /*8a20*/  SEL R123, RZ, 0x1000000, !P0 ;  /* 0x01000000ff7b7807 */ /* 0x000fe40004000000 */
[----:B------:R-:W-:Y:S02]  /*8a30*/  ISETP.NE.U32.AND P0, PT, R116, RZ, PT ;  /* 0x000000ff7400720c */ /* 0x000fe40003f05070 */
[----:B------:R-:W-:Y:S01]  /*8a40*/  SEL R131, RZ, 0x10000, !P4 ;  /* 0x00010000ff837807 */ /* 0x000fe20006000000 */
[----:B------:R-:W1:Y:S01]  /*8a50*/  LDC.64 R224, c[0x0][0x3b0] ;  /* 0x0000ec00ffe07b82 */ /* 0x000e620000000a00 */
[----:B------:R-:W-:-:S02]  /*8a60*/  ISETP.NE.AND.EX P0, PT, R117, RZ, PT, P0 ;  /* 0x000000ff7500720c */ /* 0x000fc40003f05300 */
[----:B------:R-:W-:Y:S02]  /*8a70*/  ISETP.NE.AND P4, PT, R127, RZ, PT ;  /* 0x000000ff7f00720c */ /* 0x000fe40003f85270 */
[----:B------:R-:W-:Y:S02]  /*8a80*/  ISETP.NE.AND P6, PT, R121, RZ, PT ;  /* 0x000000ff7900720c */ /* 0x000fe40003fc5270 */
[----:B------:R-:W-:Y:S01]  /*8a90*/  SEL R170, RZ, 0x100, !P3 ;  /* 0x00000100ffaa7807 */ /* 0x000fe20005800000 */
[----:B------:R-:W2:Y:S01]  /*8aa0*/  @P1 LDC.64 R116, c[0x0][0x3a0] ;  /* 0x0000e800ff741b82 */ /* 0x000ea20000000a00 */
[----:B------:R-:W-:Y:S02]  /*8ab0*/  SEL R130, RZ, 0x10000, !P4 ;  /* 0x00010000ff827807 */ /* 0x000fe40006000000 */
[----:B------:R-:W-:Y:S02]  /*8ac0*/  SEL R121, RZ, 0x100, !P5 ;  /* 0x00000100ff797807 */ /* 0x000fe40006800000 */
[----:B------:R-:W-:-:S02]  /*8ad0*/  LOP3.LUT R170, R170, R171, R131, 0xfe, !PT ;  /* 0x000000abaaaa7212 */ /* 0x000fc400078efe83 */
[----:B------:R-:W-:Y:S01]  /*8ae0*/  SEL R131, RZ, 0x1, !P2 ;  /* 0x00000001ff837807 */ /* 0x000fe20005000000 */
[----:B------:R-:W3:Y:S01]  /*8af0*/  @P0 LDC.64 R128, c[0x0][0x398] ;  /* 0x0000e600ff800b82 */ /* 0x000ee20000000a00 */
[----:B------:R-:W-:Y:S01]  /*8b00*/  LOP3.LUT R121, R121, R123, R130, 0xfe, !PT ;  /* 0x0000007b79797212 */ /* 0x000fe200078efe82 */
[----:B0-----:R-:W-:Y:S01]  /*8b10*/  IMAD.WIDE.U32 R172, R120, 0x10, R118 ;  /* 0x0000001078ac7825 */ /* 0x001fe200078e0076 */
[----:B------:R-:W-:Y:S02]  /*8b20*/  SEL R130, RZ, 0x1, !P6 ;  /* 0x00000001ff827807 */ /* 0x000fe40007000000 */
[----:B------:R-:W-:Y:S02]  /*8b30*/  LOP3.LUT R131, R170, R131, RZ, 0xfc, !PT ;  /* 0x00000083aa837212 */ /* 0x000fe400078efcff */
[----:B------:R-:W-:Y:S01]  /*8b40*/  LOP3.LUT R130, R121, R130, RZ, 0xfc, !PT ;  /* 0x0000008279827212 */ /* 0x000fe200078efcff */
[----:B-1----:R-:W-:Y:S01]  /*8b50*/  IMAD.WIDE.U32 R170, R120, 0x8, R224 ;  /* 0x0000000878aa7825 */ /* 0x002fe200078e00e0 */
[----:B------:R0:W-:Y:S04]  /*8b60*/  STG.E.128 desc[UR8][R172.64], R112 ;  /* 0x00000070ac007986 */ /* 0x0001e8000c101d08 */
[----:B------:R0:W-:Y:S01]  /*8b70*/  STG.E.64 desc[UR8][R170.64], R130 ;  /* 0x00000082aa007986 */ /* 0x0001e2000c101b08 */
[----:B--2---:R-:W-:Y:S01]  /*8b80*/  @P1 IMAD.WIDE.U32 R116, R206, 0x10, R116 ;  /* 0x00000010ce741825 */ /* 0x004fe200078e0074 */
[----:B------:R-:W-:Y:S06]  /*8b90*/  @!P0 BRA `(.L_x_720) ;  /* 0x0000000000508947 */ /* 0x000fec0003800000 */
[----:B0-----:R-:W-:Y:S01]  /*8ba0*/  SHF.L.U32 R115, R198, 0x10, RZ ;  /* 0x00000010c6737819 */ /* 0x001fe200000006ff */
[----:B------:R-:W0:Y:S01]  /*8bb0*/  LDC.64 R112, c[0x0][0x3b8] ;  /* 0x0000ee00ff707b82 */ /* 0x000e220000000a00 */
[----:B------:R-:W-:Y:S02]  /*8bc0*/  LOP3.LUT R114, R199, 0xffff, RZ, 0xc0, !PT ;  /* 0x0000ffffc7727812 */ /* 0x000fe400078ec0ff */
[----:B------:R-:W-:Y:S02]  /*8bd0*/  LOP3.LUT R121, R115, 0xff0000, RZ, 0xc0, !PT ;  /* 0x00ff000073797812 */ /* 0x000fe400078ec0ff */
[----:B------:R-:W-:Y:S02]  /*8be0*/  PRMT R115, R197, 0x7104, RZ ;  /* 0x00007104c5737816 */ /* 0x000fe400000000ff */
[----:B------:R-:W-:Y:S02]  /*8bf0*/  PRMT R172, R121, 0x4210, R114 ;  /* 0x0000421079ac7816 */ /* 0x000fe40000000072 */
[----:B------:R-:W-:-:S02]  /*8c00*/  LOP3.LUT R170, R195, 0xff, RZ, 0xc0, !PT ;  /* 0x000000ffc3aa7812 */ /* 0x000fc400078ec0ff */
[----:B------:R-:W-:Y:S02]  /*8c10*/  LOP3.LUT R130, R194, 0xff, RZ, 0xc0, !PT ;  /* 0x000000ffc2827812 */ /* 0x000fe400078ec0ff */
[----:B------:R-:W-:Y:S01]  /*8c20*/  LOP3.LUT R114, R193, 0xff, RZ, 0xc0, !PT ;  /* 0x000000ffc1727812 */ /* 0x000fe200078ec0ff */
[----:B------:R-:W-:Y:S01]  /*8c30*/  IMAD.WIDE.U32 R170, R170, 0x1000000, RZ ;  /* 0x01000000aaaa7825 */ /* 0x000fe200078e00ff */
[----:B------:R-:W-:-:S03]  /*8c40*/  LOP3.LUT R123, R172, 0xff00, R115, 0xf8, !PT ;  /* 0x0000ff00ac7b7812 */ /* 0x000fc600078ef873 */
[----:B------:R-:W-:Y:S01]  /*8c50*/  IMAD.WIDE.U32 R130, R130, 0x10000, RZ ;  /* 0x0001000082827825 */ /* 0x000fe200078e00ff */
[----:B------:R-:W-:-:S03]  /*8c60*/  LOP3.LUT R123, R123, 0xff, R196, 0xf8, !PT ;  /* 0x000000ff7b7b7812 */ /* 0x000fc600078ef8c4 */
[----:B------:R-:W-:Y:S01]  /*8c70*/  IMAD.WIDE.U32 R114, R114, 0x100, RZ ;  /* 0x0000010072727825 */ /* 0x000fe200078e00ff */
[----:B------:R-:W-:-:S03]  /*8c80*/  LOP3.LUT R131, R131, R123, R171, 0xfe, !PT ;  /* 0x0000007b83837212 */ /* 0x000fc600078efeab */
[----:B0-----:R-:W-:Y:S01]  /*8c90*/  IMAD.WIDE.U32 R112, R120, 0x8, R112 ;  /* 0x0000000878707825 */ /* 0x001fe200078e0070 */
[----:B------:R-:W-:Y:S02]  /*8ca0*/  LOP3.LUT R121, R114, R170, R130, 0xfe, !PT ;  /* 0x000000aa72797212 */ /* 0x000fe400078efe82 */
[----:B------:R-:W-:Y:S02]  /*8cb0*/  LOP3.LUT R115, R131, R115, RZ, 0xfc, !PT ;  /* 0x0000007383737212 */ /* 0x000fe400078efcff */
[----:B------:R-:W-:-:S05]  /*8cc0*/  LOP3.LUT R114, R121, 0xff, R192, 0xf8, !PT ;  /* 0x000000ff79727812 */ /* 0x000fca00078ef8c0 */
[----:B------:R1:W-:Y:S02]  /*8cd0*/  STG.E.64 desc[UR8][R112.64], R114 ;  /* 0x0000007270007986 */ /* 0x0003e4000c101b08 */
.L_x_720:
[----:B------:R-:W2:Y:S01]  /*8ce0*/  @P1 LDG.E.128 R108, desc[UR8][R116.64] ;  /* 0x00000008746c1981 */ /* 0x000ea2000c1e1d00 */
[----:B01----:R-:W-:-:S04]  /*8cf0*/  IMAD.WIDE.U32 R112, R206, 0x10, R124 ;  /* 0x00000010ce707825 */ /* 0x003fc800078e007c */
[----:B---3--:R-:W-:Y:S02]  /*8d00*/  @P0 IMAD.WIDE.U32 R128, R206, 0x10, R128 ;  /* 0x00000010ce800825 */ /* 0x008fe400078e0080 */
[----:B------:R-:W5:Y:S04]  /*8d10*/  LDG.E.128 R112, desc[UR8][R112.64] ;  /* 0x0000000870707981 */ /* 0x000f68000c1e1d00 */
[----:B------:R0:W5:Y:S01]  /*8d20*/  @P0 LDG.E.128 R104, desc[UR8][R128.64] ;  /* 0x0000000880680981 */ /* 0x000162000c1e1d00 */
[----:B--2---:R-:W-:Y:S02]  /*8d30*/  PRMT R131, R111, 0x7632, R131 ;  /* 0x000076326f837816 */ /* 0x004fe40000000083 */
[----:B------:R-:W-:Y:S02]  /*8d40*/  PRMT R130, R110, 0x7632, R130 ;  /* 0x000076326e827816 */ /* 0x000fe40000000082 */
[----:B------:R-:W-:-:S02]  /*8d50*/  PRMT R172, R109, 0x7632, R172 ;  /* 0x000076326dac7816 */ /* 0x000fc400000000ac */
[----:B------:R-:W-:Y:S01]  /*8d60*/  PRMT R121, R108, 0x7632, R121 ;  /* 0x000076326c797816 */ /* 0x000fe20000000079 */
[----:B0-----:R-:W-:Y:S06]  /*8d70*/  @!P0 BRA `(.L_x_721) ;  /* 0x0000004c00888947 */ /* 0x001fec0003800000 */
[----:B------:R-:W-:Y:S01]  /*8d80*/  ISETP.NE.AND P2, PT, R202, 0x1, PT ;  /* 0x00000001ca00780c */ /* 0x000fe20003f45270 */
[----:B------:R-:W-:Y:S01]  /*8d90*/  IMAD.MOV.U32 R128, RZ, RZ, 0x2 ;  /* 0x00000002ff807424 */ /* 0x000fe200078e00ff */
[----:B-----5:R-:W-:Y:S01]  /*8da0*/  PRMT R175, R107, 0x7632, R175 ;  /* 0x000076326baf7816 */ /* 0x020fe200000000af */
[----:B------:R-:W-:Y:S01]  /*8db0*/  IMAD.MOV.U32 R117, RZ, RZ, R190 ;  /* 0x000000ffff757224 */ /* 0x000fe200078e00be */
[----:B------:R-:W-:Y:S01]  /*8dc0*/  PRMT R129, R106, 0x7632, R129 ;  /* 0x000076326a817816 */ /* 0x000fe20000000081 */
[----:B------:R-:W-:Y:S01]  /*8dd0*/  IMAD.MOV.U32 R116, RZ, RZ, R122 ;  /* 0x000000ffff747224 */ /* 0x000fe200078e007a */
[----:B------:R-:W-:Y:S02]  /*8de0*/  PRMT R195, R105, 0x7632, R195 ;  /* 0x0000763269c37816 */ /* 0x000fe400000000c3 */
[----:B------:R-:W-:-:S05]  /*8df0*/  PRMT R127, R104, 0x7632, R127 ;  /* 0x00007632687f7816 */ /* 0x000fca000000007f */
        /* <DEDUP_REMOVED lines=11> */
.L_x_723:
        /* <DEDUP_REMOVED lines=12> */
.L_x_724:
        /* <DEDUP_REMOVED lines=42> */
.L_x_722:
[----:B------:R-:W-:Y:S01]  /*9210*/  I2FP.F32.U32 R117, R117 ;  /* 0x0000007500757245 */ /* 0x000fe20000201000 */
[----:B------:R-:W-:Y:S01]  /*9220*/  IMAD.MOV.U32 R170, RZ, RZ, 0x2 ;  /* 0x00000002ffaa7424 */ /* 0x000fe200078e00ff */
[----:B------:R-:W-:Y:S01]  /*9230*/  ISETP.NE.AND P3, PT, R128, 0x1, PT ;  /* 0x000000018000780c */ /* 0x000fe20003f65270 */
[----:B------:R-:W-:Y:S01]  /*9240*/  IMAD.MOV.U32 R123, RZ, RZ, R190 ;  /* 0x000000ffff7b7224 */ /* 0x000fe200078e00be */
[----:B------:R-:W-:Y:S01]  /*9250*/  SHF.L.U32 R122, R112, 0x10, RZ ;  /* 0x00000010707a7819 */ /* 0x000fe200000006ff */
[----:B------:R-:W-:Y:S01]  /*9260*/  FFMA.FTZ R117, R117, R126, 1.1641532182693481445e-10 ;  /* 0x2f00000075757423 */ /* 0x000fe2000001007e */
[----:B------:R-:W-:Y:S02]  /*9270*/  LOP3.LUT R200, R200, 0xffffffef, RZ, 0xc0, !PT ;  /* 0xffffffefc8c87812 */ /* 0x000fe400078ec0ff */
[----:B------:R-:W-:Y:S02]  /*9280*/  PRMT R112, R112, 0x7632, R112 ;  /* 0x0000763270707816 */ /* 0x000fe40000000070 */
[----:B------:R-:W-:Y:S01]  /*9290*/  FSETP.GTU.FTZ.AND P2, PT, R117, UR4, PT ;  /* 0x0000000475007c0b */ /* 0x000fe2000bf5c000 */
[----:B------:R-:W-:-:S03]  /*92a0*/  FMUL.FTZ R117, R122, UR5 ;  /* 0x000000057a757c20 */ /* 0x000fc60008410000 */
        /* <DEDUP_REMOVED lines=12> */
.L_x_726:
        /* <DEDUP_REMOVED lines=12> */
.L_x_727:
        /* <DEDUP_REMOVED lines=43> */
.L_x_725:
[----:B------:R-:W-:Y:S01]  /*96e0*/  I2FP.F32.U32 R123, R123 ;  /* 0x0000007b007b7245 */ /* 0x000fe20000201000 */
[----:B------:R-:W-:Y:S01]  /*96f0*/  IMAD.U32 R122, R104, 0x10000, RZ ;  /* 0x00010000687a7824 */ /* 0x000fe200078e00ff */
[----:B------:R-:W-:-:S03]  /*9700*/  ISETP.NE.AND P3, PT, R170, 0x1, PT ;  /* 0x00000001aa00780c */ /* 0x000fc60003f65270 */
[----:B------:R-:W-:Y:S01]  /*9710*/  FFMA.FTZ R123, R123, R126, 1.1641532182693481445e-10 ;  /* 0x2f0000007b7b7423 */ /* 0x000fe2000001007e */
[----:B------:R-:W-:-:S04]  /*9720*/  FMUL.FTZ R122, R122, UR5 ;  /* 0x000000057a7a7c20 */ /* 0x000fc80008410000 */
[----:B------:R-:W-:Y:S01]  /*9730*/  FSETP.GTU.FTZ.AND P2, PT, R123, UR4, PT ;  /* 0x000000047b007c0b */ /* 0x000fe2000bf5c000 */
[----:B------:R-:W-:-:S03]  /*9740*/  @P1 IMAD.U32 R123, R108, 0x10000, RZ ;  /* 0x000100006c7b1824 */ /* 0x000fc600078e00ff */
[----:B------:R-:W-:Y:S02]  /*9750*/  FSEL R122, R122, RZ, !P2 ;  /* 0x000000ff7a7a7208 */ /* 0x000fe40005000000 */
[----:B------:R-:W-:-:S03]  /*9760*/  SEL R192, RZ, 0x1, P2 ;  /* 0x00000001ffc07807 */ /* 0x000fc60001000000 */
[----:B------:R-:W-:-:S04]  /*9770*/  FADD.FTZ R122, R117, R122 ;  /* 0x0000007a757a7221 */ /* 0x000fc80000010000 */
[----:B------:R-:W-:Y:S01]  /*9780*/  @P1 FADD.FTZ R117, R123, R122 ;  /* 0x0000007a7b751221 */ /* 0x000fe20000010000 */
[----:B------:R-:W-:Y:S01]  /*9790*/  @!P1 MOV R117, R122 ;  /* 0x0000007a00759202 */ /* 0x000fe20000000f00 */
[----:B------:R-:W-:Y:S02]  /*97a0*/  IMAD.MOV.U32 R122, RZ, RZ, 0x2 ;  /* 0x00000002ff7a7424 */ /* 0x000fe400078e00ff */
[----:B------:R-:W-:Y:S01]  /*97b0*/  IMAD.MOV.U32 R123, RZ, RZ, R190 ;  /* 0x000000ffff7b7224 */ /* 0x000fe200078e00be */
        /* <DEDUP_REMOVED lines=10> */
.L_x_729:
        /* <DEDUP_REMOVED lines=12> */
.L_x_730:
        /* <DEDUP_REMOVED lines=43> */
.L_x_728:
[----:B------:R-:W-:Y:S01]  /*9bd0*/  I2FP.F32.U32 R123, R123 ;  /* 0x0000007b007b7245 */ /* 0x000fe20000201000 */
[----:B------:R-:W-:Y:S01]  /*9be0*/  IMAD.U32 R112, R112, 0x10000, RZ ;  /* 0x0001000070707824 */ /* 0x000fe200078e00ff */
[----:B------:R-:W-:Y:S01]  /*9bf0*/  ISETP.NE.AND P3, PT, R122, 0x1, PT ;  /* 0x000000017a00780c */ /* 0x000fe20003f65270 */
[----:B------:R-:W-:Y:S01]  /*9c00*/  IMAD.MOV.U32 R170, RZ, RZ, 0x2 ;  /* 0x00000002ffaa7424 */ /* 0x000fe200078e00ff */
[----:B------:R-:W-:Y:S01]  /*9c10*/  LOP3.LUT R200, R200, 0xfffffff7, RZ, 0xc0, !PT ;  /* 0xfffffff7c8c87812 */ /* 0x000fe200078ec0ff */
[----:B------:R-:W-:Y:S01]  /*9c20*/  FFMA.FTZ R123, R123, R126, 1.1641532182693481445e-10 ;  /* 0x2f0000007b7b7423 */ /* 0x000fe2000001007e */
[----:B------:R-:W-:-:S04]  /*9c30*/  FMUL.FTZ R112, R112, UR5 ;  /* 0x0000000570707c20 */ /* 0x000fc80008410000 */
[----:B------:R-:W-:Y:S02]  /*9c40*/  FSETP.GTU.FTZ.AND P2, PT, R123, UR4, PT ;  /* 0x000000047b007c0b */ /* 0x000fe4000bf5c000 */
[----:B------:R-:W-:Y:S02]  /*9c50*/  MOV R123, R190 ;  /* 0x000000be007b7202 */ /* 0x000fe40000000f00 */
        /* <DEDUP_REMOVED lines=12> */
.L_x_732:
        /* <DEDUP_REMOVED lines=12> */
.L_x_733:
        /* <DEDUP_REMOVED lines=43> */
.L_x_731:
        /* <DEDUP_REMOVED lines=24> */
.L_x_735:
        /* <DEDUP_REMOVED lines=12> */
.L_x_736:
        /* <DEDUP_REMOVED lines=43> */
.L_x_734:
[----:B------:R-:W-:Y:S01]  /*a580*/  I2FP.F32.U32 R121, R112 ;  /* 0x0000007000797245 */ /* 0x000fe20000201000 */
[----:B------:R-:W-:Y:S01]  /*a590*/  IMAD.MOV.U32 R123, RZ, RZ, 0x2 ;  /* 0x00000002ff7b7424 */ /* 0x000fe200078e00ff */
[----:B------:R-:W-:Y:S02]  /*a5a0*/  SHF.L.U32 R112, R113, 0x10, RZ ;  /* 0x0000001071707819 */ /* 0x000fe400000006ff */
[----:B------:R-:W-:Y:S01]  /*a5b0*/  ISETP.NE.AND P2, PT, R122, 0x1, PT ;  /* 0x000000017a00780c */ /* 0x000fe20003f45270 */
[----:B------:R-:W-:Y:S01]  /*a5c0*/  FFMA.FTZ R121, R121, R126, 1.1641532182693481445e-10 ;  /* 0x2f00000079797423 */ /* 0x000fe2000001007e */
[----:B------:R-:W-:Y:S01]  /*a5d0*/  LOP3.LUT R200, R200, 0xfffffffb, RZ, 0xc0, !PT ;  /* 0xfffffffbc8c87812 */ /* 0x000fe200078ec0ff */
[----:B------:R-:W-:-:S03]  /*a5e0*/  FMUL.FTZ R112, R112, UR5 ;  /* 0x0000000570707c20 */ /* 0x000fc60008410000 */
[----:B------:R-:W-:Y:S02]  /*a5f0*/  FSETP.GTU.FTZ.AND P3, PT, R121, UR4, PT ;  /* 0x0000000479007c0b */ /* 0x000fe4000bf7c000 */
[----:B------:R-:W-:Y:S01]  /*a600*/  PRMT R121, R113, 0x7632, R121 ;  /* 0x0000763271797816 */ /* 0x000fe20000000079 */
[----:B------:R-:W-:Y:S01]  /*a610*/  IMAD.MOV.U32 R113, RZ, RZ, R190 ;  /* 0x000000ffff717224 */ /* 0x000fe200078e00be */
        /* <DEDUP_REMOVED lines=12> */
.L_x_738:
        /* <DEDUP_REMOVED lines=12> */
.L_x_739:
        /* <DEDUP_REMOVED lines=43> */
.L_x_737:
        /* <DEDUP_REMOVED lines=24> */
.L_x_741:
        /* <DEDUP_REMOVED lines=12> */
.L_x_742:
        /* <DEDUP_REMOVED lines=43> */
.L_x_740:
[----:B------:R-:W-:Y:S01]  /*af40*/  I2FP.F32.U32 R113, R113 ;  /* 0x0000007100717245 */ /* 0x000fe20000201000 */
[----:B------:R-:W-:Y:S02]  /*af50*/  IMAD.U32 R121, R121, 0x10000, RZ ;  /* 0x0001000079797824 */ /* 0x000fe400078e00ff */
[----:B------:R-:W-:Y:S02]  /*af60*/  IMAD.MOV.U32 R122, RZ, RZ, 0x2 ;  /* 0x00000002ff7a7424 */ /* 0x000fe400078e00ff */
[----:B------:R-:W-:Y:S01]  /*af70*/  FFMA.FTZ R113, R113, R126, 1.1641532182693481445e-10 ;  /* 0x2f00000071717423 */ /* 0x000fe2000001007e */
[----:B------:R-:W-:-:S04]  /*af80*/  FMUL.FTZ R121, R121, UR5 ;  /* 0x0000000579797c20 */ /* 0x000fc80008410000 */
[----:B------:R-:W-:Y:S02]  /*af90*/  FSETP.GTU.FTZ.AND P2, PT, R113, UR4, PT ;  /* 0x0000000471007c0b */ /* 0x000fe4000bf5c000 */
[----:B------:R-:W-:Y:S02]  /*afa0*/  MOV R113, R190 ;  /* 0x000000be00717202 */ /* 0x000fe40000000f00 */
[----:B------:R-:W-:Y:S02]  /*afb0*/  FSEL R196, R121, RZ, !P2 ;  /* 0x000000ff79c47208 */ /* 0x000fe40005000000 */
[----:B------:R-:W-:Y:S02]  /*afc0*/  PLOP3.LUT P3, PT, P2, PT, PT, 0x8, 0x80 ;  /* 0x000000000080781c */ /* 0x000fe4000176e170 */
[----:B------:R-:W-:Y:S02]  /*afd0*/  ISETP.NE.AND P2, PT, R112, 0x1, PT ;  /* 0x000000017000780c */ /* 0x000fe40003f45270 */
[----:B------:R-:W-:-:S11]  /*afe0*/  P2R R121, PR, RZ, 0x8 ;  /* 0x00000008ff797803 */ /* 0x000fd60000000000 */
        /* <DEDUP_REMOVED lines=9> */
.L_x_744:
        /* <DEDUP_REMOVED lines=12> */
.L_x_745:
        /* <DEDUP_REMOVED lines=43> */
.L_x_743:
[----:B------:R-:W-:Y:S02]  /*b3f0*/  I2FP.F32.U32 R113, R113 ;  /* 0x0000007100717245 */ /* 0x000fe40000201000 */
[----:B------:R-:W-:-:S03]  /*b400*/  SHF.L.U32 R195, R195, 0x10, RZ ;  /* 0x00000010c3c37819 */ /* 0x000fc600000006ff */
[----:B------:R-:W-:Y:S02]  /*b410*/  FFMA.FTZ R113, R113, R126, 1.1641532182693481445e-10 ;  /* 0x2f00000071717423 */ /* 0x000fe4000001007e */
[----:B------:R-:W-:-:S03]  /*b420*/  FMUL.FTZ R195, R195, UR5 ;  /* 0x00000005c3c37c20 */ /* 0x000fc60008410000 */
[----:B------:R-:W-:Y:S01]  /*b430*/  FSETP.GTU.FTZ.AND P2, PT, R113, UR4, PT ;  /* 0x0000000471007c0b */ /* 0x000fe2000bf5c000 */
[----:B------:R-:W-:-:S03]  /*b440*/  @P1 IMAD.U32 R113, R172, 0x10000, RZ ;  /* 0x00010000ac711824 */ /* 0x000fc600078e00ff */
[----:B------:R-:W-:Y:S02]  /*b450*/  FSEL R123, R195, RZ, !P2 ;  /* 0x000000ffc37b7208 */ /* 0x000fe40005000000 */
[----:B------:R-:W-:Y:S02]  /*b460*/  SEL R195, RZ, 0x1, P2 ;  /* 0x00000001ffc37807 */ /* 0x000fe40001000000 */
[----:B------:R-:W-:Y:S01]  /*b470*/  ISETP.NE.AND P2, PT, R122, 0x1, PT ;  /* 0x000000017a00780c */ /* 0x000fe20003f45270 */
[----:B------:R-:W-:Y:S01]  /*b480*/  FADD.FTZ R196, R196, R123 ;  /* 0x0000007bc4c47221 */ /* 0x000fe20000010000 */
[----:B------:R-:W-:-:S03]  /*b490*/  IMAD.MOV.U32 R123, RZ, RZ, 0x2 ;  /* 0x00000002ff7b7424 */ /* 0x000fc600078e00ff */
[----:B------:R-:W-:Y:S01]  /*b4a0*/  @P1 FADD.FTZ R220, R196, R113 ;  /* 0x00000071c4dc1221 */ /* 0x000fe20000010000 */
[----:B------:R-:W-:Y:S01]  /*b4b0*/  @!P1 IMAD.MOV.U32 R220, RZ, RZ, R196 ;  /* 0x000000ffffdc9224 */ /* 0x000fe200078e00c4 */
[----:B------:R-:W-:-:S04]  /*b4c0*/  MOV R113, R190 ;  /* 0x000000be00717202 */ /* 0x000fc80000000f00 */
        /* <DEDUP_REMOVED lines=10> */
.L_x_747:
        /* <DEDUP_REMOVED lines=12> */
.L_x_748:
        /* <DEDUP_REMOVED lines=43> */
.L_x_746:
[----:B------:R-:W-:Y:S01]  /*b8e0*/  I2FP.F32.U32 R113, R113 ;  /* 0x0000007100717245 */ /* 0x000fe20000201000 */
[----:B------:R-:W-:Y:S01]  /*b8f0*/  IMAD.MOV.U32 R170, RZ, RZ, 0x2 ;  /* 0x00000002ffaa7424 */ /* 0x000fe200078e00ff */
[----:B------:R-:W-:Y:S01]  /*b900*/  ISETP.NE.AND P3, PT, R123, 0x1, PT ;  /* 0x000000017b00780c */ /* 0x000fe20003f65270 */
[----:B------:R-:W-:Y:S01]  /*b910*/  IMAD.MOV.U32 R122, RZ, RZ, R190 ;  /* 0x000000ffff7a7224 */ /* 0x000fe200078e00be */
[C---:B------:R-:W-:Y:S01]  /*b920*/  SHF.L.U32 R112, R114.reuse, 0x10, RZ ;  /* 0x0000001072707819 */ /* 0x040fe200000006ff */
        /* <DEDUP_REMOVED lines=15> */
.L_x_750:
        /* <DEDUP_REMOVED lines=12> */
.L_x_751:
        /* <DEDUP_REMOVED lines=43> */
.L_x_749:
[----:B------:R-:W-:Y:S01]  /*bd90*/  I2FP.F32.U32 R113, R122 ;  /* 0x0000007a00717245 */ /* 0x000fe20000201000 */
[----:B------:R-:W-:Y:S02]  /*bda0*/  IMAD.U32 R112, R106, 0x10000, RZ ;  /* 0x000100006a707824 */ /* 0x000fe400078e00ff */
[----:B------:R-:W-:Y:S02]  /*bdb0*/  @P1 IMAD.U32 R171, R110, 0x10000, RZ ;  /* 0x000100006eab1824 */ /* 0x000fe400078e00ff */
[----:B------:R-:W-:Y:S01]  /*bdc0*/  FFMA.FTZ R113, R113, R126, 1.1641532182693481445e-10 ;  /* 0x2f00000071717423 */ /* 0x000fe2000001007e */
[----:B------:R-:W-:Y:S01]  /*bdd0*/  FMUL.FTZ R112, R112, UR5 ;  /* 0x0000000570707c20 */ /* 0x000fe20008410000 */
[----:B------:R-:W-:-:S03]  /*bde0*/  IMAD.MOV.U32 R123, RZ, RZ, 0x2 ;  /* 0x00000002ff7b7424 */ /* 0x000fc600078e00ff */
[----:B------:R-:W-:-:S04]  /*bdf0*/  FSETP.GTU.FTZ.AND P3, PT, R113, UR4, PT ;  /* 0x0000000471007c0b */ /* 0x000fc8000bf7c000 */
        /* <DEDUP_REMOVED lines=18> */
.L_x_753:
        /* <DEDUP_REMOVED lines=12> */
.L_x_754:
        /* <DEDUP_REMOVED lines=43> */
.L_x_752:
        /* <DEDUP_REMOVED lines=19> */
.L_x_756:
        /* <DEDUP_REMOVED lines=12> */
.L_x_757:
        /* <DEDUP_REMOVED lines=43> */
.L_x_755:
[----:B------:R-:W-:Y:S01]  /*c730*/  I2FP.F32.U32 R113, R122 ;  /* 0x0000007a00717245 */ /* 0x000fe20000201000 */
[----:B------:R-:W-:Y:S01]  /*c740*/  IMAD.MOV.U32 R122, RZ, RZ, 0x2 ;  /* 0x00000002ff7a7424 */ /* 0x000fe200078e00ff */
        /* <DEDUP_REMOVED lines=8> */
[----:B------:R-:W-:-:S04]  /*c7d0*/  FADD.FTZ R114, R114, R129 ;  /* 0x0000008172727221 */ /* 0x000fc80000010000 */
        /* <DEDUP_REMOVED lines=13> */
.L_x_759:
        /* <DEDUP_REMOVED lines=12> */
.L_x_760:
        /* <DEDUP_REMOVED lines=43> */
.L_x_758:
[----:B------:R-:W-:Y:S01]  /*cc20*/  I2FP.F32.U32 R113, R113 ;  /* 0x0000007100717245 */ /* 0x000fe20000201000 */
[----:B------:R-:W-:Y:S01]  /*cc30*/  IMAD.MOV.U32 R114, RZ, RZ, R190 ;  /* 0x000000ffff727224 */ /* 0x000fe200078e00be */
[----:B------:R-:W-:Y:S02]  /*cc40*/  ISETP.NE.AND P5, PT, R122, 0x1, PT ;  /* 0x000000017a00780c */ /* 0x000fe40003fa5270 */
[----:B------:R-:W-:Y:S01]  /*cc50*/  SHF.L.U32 R112, R115, 0x10, RZ ;  /* 0x0000001073707819 */ /* 0x000fe200000006ff */
[----:B------:R-:W-:Y:S01]  /*cc60*/  FFMA.FTZ R113, R113, R126, 1.1641532182693481445e-10 ;  /* 0x2f00000071717423 */ /* 0x000fe2000001007e */
[----:B------:R-:W-:Y:S01]  /*cc70*/  PRMT R208, R115, 0x7632, R208 ;  /* 0x0000763273d07816 */ /* 0x000fe200000000d0 */
[----:B------:R-:W-:Y:S02]  /*cc80*/  IMAD.MOV.U32 R115, RZ, RZ, 0x2 ;  /* 0x00000002ff737424 */ /* 0x000fe400078e00ff */
        /* <DEDUP_REMOVED lines=13> */
.L_x_762:
        /* <DEDUP_REMOVED lines=12> */
.L_x_763:
        /* <DEDUP_REMOVED lines=43> */
.L_x_761:
        /* <DEDUP_REMOVED lines=24> */
.L_x_765:
        /* <DEDUP_REMOVED lines=12> */
.L_x_766:
        /* <DEDUP_REMOVED lines=43> */
.L_x_764:
        /* <DEDUP_REMOVED lines=19> */
.L_x_768:
        /* <DEDUP_REMOVED lines=14> */
.L_x_769:
        /* <DEDUP_REMOVED lines=43> */
.L_x_767:
[----:B------:R-:W-:Y:S01]  /*da80*/  I2FP.F32.U32 R113, R114 ;  /* 0x0000007200717245 */ /* 0x000fe20000201000 */
[----:B------:R-:W-:Y:S01]  /*da90*/  @P1 IMAD.U32 R131, R131, 0x10000, RZ ;  /* 0x0001000083831824 */ /* 0x000fe200078e00ff */
[----:B------:R-:W-:Y:S02]  /*daa0*/  SHF.L.U32 R175, R175, 0x10, RZ ;  /* 0x00000010afaf7819 */ /* 0x000fe400000006ff */
[----:B------:R-:W-:Y:S01]  /*dab0*/  PRMT R114, R199, 0x5410, R202 ;  /* 0x00005410c7727816 */ /* 0x000fe200000000ca */
[----:B------:R-:W-:Y:S02]  /*dac0*/  FFMA.FTZ R113, R113, R126, 1.1641532182693481445e-10 ;  /* 0x2f00000071717423 */ /* 0x000fe4000001007e */
[----:B------:R-:W-:-:S03]  /*dad0*/  FMUL.FTZ R175, R175, UR5 ;  /* 0x00000005afaf7c20 */ /* 0x000fc60008410000 */
[----:B------:R-:W-:Y:S02]  /*dae0*/  FSETP.GTU.FTZ.AND P6, PT, R113, UR4, PT ;  /* 0x0000000471007c0b */ /* 0x000fe4000bfdc000 */
[----:B------:R-:W-:Y:S02]  /*daf0*/  PRMT R113, R173, 0x5410, R172 ;  /* 0x00005410ad717816 */ /* 0x000fe400000000ac */
[----:B------:R-:W-:Y:S02]  /*db00*/  FSEL R175, R175, RZ, !P6 ;  /* 0x000000ffafaf7208 */ /* 0x000fe40007000000 */
[----:B------:R-:W-:-:S03]  /*db10*/  SEL R112, RZ, 0x1, P6 ;  /* 0x00000001ff707807 */ /* 0x000fc60003000000 */
[----:B------:R-:W-:Y:S01]  /*db20*/  FADD.FTZ R208, R208, R175 ;  /* 0x000000afd0d07221 */ /* 0x000fe20000010000 */
[----:B------:R-:W-:Y:S02]  /*db30*/  PRMT R199, R112, 0x7610, R199 ;  /* 0x0000761070c77816 */ /* 0x000fe400000000c7 */
[----:B------:R-:W-:Y:S01]  /*db40*/  PRMT R112, R128, 0x5410, R127 ;  /* 0x0000541080707816 */ /* 0x000fe2000000007f */
[----:B------:R-:W-:Y:S01]  /*db50*/  @P1 FADD.FTZ R122, R208, R131 ;  /* 0x00000083d07a1221 */ /* 0x000fe20000010000 */
[----:B------:R-:W-:-:S05]  /*db60*/  @!P1 IMAD.MOV.U32 R122, RZ, RZ, R208 ;  /* 0x000000ffff7a9224 */ /* 0x000fca00078e00d0 */
[----:B------:R-:W-:-:S04]  /*db70*/  F2FP.BF16.F32.PACK_AB R115, RZ, R122 ;  /* 0x0000007aff73723e */ /* 0x000fc800000010ff */
[----:B------:R-:W-:Y:S01]  /*db80*/  PRMT R115, R129, 0x5410, R115 ;  /* 0x0000541081737816 */ /* 0x000fe20000000073 */
[----:B------:R-:W-:Y:S06]  /*db90*/  BRA `(.L_x_770) ;  /* 0x0000002400e47947 */ /* 0x000fec0003800000 */
.L_x_721:
        /* <DEDUP_REMOVED lines=15> */
.L_x_772:
        /* <DEDUP_REMOVED lines=12> */
.L_x_773:
        /* <DEDUP_REMOVED lines=42> */
.L_x_771:
[----:B------:R-:W-:Y:S01]  /*dff0*/  I2FP.F32.U32 R117, R117 ;  /* 0x0000007500757245 */ /* 0x000fe20000201000 */
[----:B-----5:R-:W-:Y:S01]  /*e000*/  IMAD.U32 R122, R112, 0x10000, RZ ;  /* 0x00010000707a7824 */ /* 0x020fe200078e00ff */
[----:B------:R-:W-:Y:S01]  /*e010*/  ISETP.NE.AND P3, PT, R129, 0x1, PT ;  /* 0x000000018100780c */ /* 0x000fe20003f65270 */
[----:B------:R-:W-:Y:S01]  /*e020*/  @P1 IMAD.U32 R128, R108, 0x10000, RZ ;  /* 0x000100006c801824 */ /* 0x000fe200078e00ff */
[----:B------:R-:W-:Y:S01]  /*e030*/  LOP3.LUT R200, R200, 0xffffffef, RZ, 0xc0, !PT ;  /* 0xffffffefc8c87812 */ /* 0x000fe200078ec0ff */
[----:B------:R-:W-:Y:S01]  /*e040*/  FFMA.FTZ R117, R117, R126, 1.1641532182693481445e-10 ;  /* 0x2f00000075757423 */ /* 0x000fe2000001007e */
[----:B------:R-:W-:Y:S01]  /*e050*/  FMUL.FTZ R122, R122, UR5 ;  /* 0x000000057a7a7c20 */ /* 0x000fe20008410000 */
[----:B------:R-:W-:Y:S01]  /*e060*/  HFMA2 R170, -RZ, RZ, 0, 1.1920928955078125e-07 ;  /* 0x00000002ffaa7431 */ /* 0x000fe200000001ff */
[----:B------:R-:W-:Y:S01]  /*e070*/  PRMT R112, R112, 0x7632, R112 ;  /* 0x0000763270707816 */ /* 0x000fe20000000070 */
[----:B------:R-:W-:Y:S01]  /*e080*/  IMAD.MOV.U32 R123, RZ, RZ, R190 ;  /* 0x000000ffff7b7224 */ /* 0x000fe200078e00be */
[----:B------:R-:W-:-:S04]  /*e090*/  FSETP.GTU.FTZ.AND P2, PT, R117, UR4, PT ;  /* 0x0000000475007c0b */ /* 0x000fc8000bf5c000 */
        /* <DEDUP_REMOVED lines=14> */
.L_x_775:
        /* <DEDUP_REMOVED lines=12> */
.L_x_776:
        /* <DEDUP_REMOVED lines=38> */
[----:B------:R-:W-:Y:S02]  /*e4a0*/  HFMA2 R170, -RZ, RZ, 0, 0 ;  /* 0x00000000ffaa7431 */ /* 0x000fe400000001ff */
[----:B------:R-:W-:Y:S01]  /*e4b0*/  IMAD.MOV.U32 R190, RZ, RZ, R128 ;  /* 0x000000ffffbe7224 */ /* 0x000fe200078e0080 */
[----:B------:R-:W-:Y:S01]  /*e4c0*/  LOP3.LUT R24, R21, R24, R123, 0x96, !PT ;  /* 0x0000001815187212 */ /* 0x000fe200078e967b */
[----:B------:R-:W-:Y:S02]  /*e4d0*/  IMAD.MOV.U32 R123, RZ, RZ, R116 ;  /* 0x000000ffff7b7224 */ /* 0x000fe400078e0074 */
[----:B------:R-:W-:-:S07]  /*e4e0*/  IMAD.MOV.U32 R116, RZ, RZ, R122 ;  /* 0x000000ffff747224 */ /* 0x000fce00078e007a */
.L_x_774:
[----:B------:R-:W-:Y:S01]  /*e4f0*/  I2FP.F32.U32 R123, R123 ;  /* 0x0000007b007b7245 */ /* 0x000fe20000201000 */
[----:B------:R-:W-:Y:S01]  /*e500*/  IMAD.U32 R112, R112, 0x10000, RZ ;  /* 0x0001000070707824 */ /* 0x000fe200078e00ff */
[----:B------:R-:W-:Y:S01]  /*e510*/  ISETP.NE.AND P3, PT, R170, 0x1, PT ;  /* 0x00000001aa00780c */ /* 0x000fe20003f65270 */
[----:B------:R-:W-:Y:S01]  /*e520*/  @P1 IMAD.U32 R122, R121, 0x10000, RZ ;  /* 0x00010000797a1824 */ /* 0x000fe200078e00ff */
[----:B------:R-:W-:Y:S01]  /*e530*/  LOP3.LUT R200, R200, 0xfffffff7, RZ, 0xc0, !PT ;  /* 0xfffffff7c8c87812 */ /* 0x000fe200078ec0ff */
[----:B------:R-:W-:Y:S01]  /*e540*/  FFMA.FTZ R123, R123, R126, 1.1641532182693481445e-10 ;  /* 0x2f0000007b7b7423 */ /* 0x000fe2000001007e */
[----:B------:R-:W-:-:S04]  /*e550*/  FMUL.FTZ R112, R112, UR5 ;  /* 0x0000000570707c20 */ /* 0x000fc80008410000 */
[----:B------:R-:W-:Y:S01]  /*e560*/  FSETP.GTU.FTZ.AND P2, PT, R123, UR4, PT ;  /* 0x000000047b007c0b */ /* 0x000fe2000bf5c000 */
[----:B------:R-:W-:-:S03]  /*e570*/  IMAD.MOV.U32 R123, RZ, RZ, 0x2 ;  /* 0x00000002ff7b7424 */ /* 0x000fc600078e00ff */
[----:B------:R-:W-:Y:S02]  /*e580*/  FSEL R223, R112, RZ, !P2 ;  /* 0x000000ff70df7208 */ /* 0x000fe40005000000 */
[----:B------:R-:W-:Y:S02]  /*e590*/  PLOP3.LUT P2, PT, P2, PT, PT, 0x8, 0x80 ;  /* 0x000000000080781c */ /* 0x000fe4000174e170 */
[----:B------:R-:W-:Y:S01]  /*e5a0*/  MOV R112, R190 ;  /* 0x000000be00707202 */ /* 0x000fe20000000f00 */
        /* <DEDUP_REMOVED lines=12> */
.L_x_778:
        /* <DEDUP_REMOVED lines=12> */
.L_x_779:
        /* <DEDUP_REMOVED lines=43> */
.L_x_777:
[----:B------:R-:W-:Y:S01]  /*e9e0*/  I2FP.F32.U32 R121, R112 ;  /* 0x0000007000797245 */ /* 0x000fe20000201000 */
[----:B------:R-:W-:Y:S01]  /*e9f0*/  @P1 IMAD.U32 R122, R109, 0x10000, RZ ;  /* 0x000100006d7a1824 */ /* 0x000fe200078e00ff */
        /* <DEDUP_REMOVED lines=8> */
[----:B------:R-:W-:Y:S01]  /*ea80*/  FSEL R205, R112, RZ, !P3 ;  /* 0x000000ff70cd7208 */ /* 0x000fe20005800000 */
[----:B------:R-:W-:Y:S01]  /*ea90*/  IMAD.MOV.U32 R112, RZ, RZ, 0x2 ;  /* 0x00000002ff707424 */ /* 0x000fe200078e00ff */
        /* <DEDUP_REMOVED lines=13> */
.L_x_781:
        /* <DEDUP_REMOVED lines=12> */
.L_x_782:
        /* <DEDUP_REMOVED lines=43> */
.L_x_780:
[----:B------:R-:W-:Y:S01]  /*eee0*/  I2FP.F32.U32 R113, R113 ;  /* 0x0000007100717245 */ /* 0x000fe20000201000 */
[----:B------:R-:W-:Y:S02]  /*eef0*/  IMAD.U32 R121, R121, 0x10000, RZ ;  /* 0x0001000079797824 */ /* 0x000fe400078e00ff */
[----:B------:R-:W-:Y:S02]  /*ef00*/  IMAD.MOV.U32 R123, RZ, RZ, 0x2 ;  /* 0x00000002ff7b7424 */ /* 0x000fe400078e00ff */
[----:B------:R-:W-:Y:S01]  /*ef10*/  FFMA.FTZ R113, R113, R126, 1.1641532182693481445e-10 ;  /* 0x2f00000071717423 */ /* 0x000fe2000001007e */
[----:B------:R-:W-:-:S04]  /*ef20*/  FMUL.FTZ R121, R121, UR5 ;  /* 0x0000000579797c20 */ /* 0x000fc80008410000 */
[----:B------:R-:W-:Y:S02]  /*ef30*/  FSETP.GTU.FTZ.AND P2, PT, R113, UR4, PT ;  /* 0x0000000471007c0b */ /* 0x000fe4000bf5c000 */
[----:B------:R-:W-:Y:S02]  /*ef40*/  @P1 SHF.L.U32 R113, R172, 0x10, RZ ;  /* 0x00000010ac711819 */ /* 0x000fe400000006ff */
[----:B------:R-:W-:Y:S02]  /*ef50*/  FSEL R220, R121, RZ, !P2 ;  /* 0x000000ff79dc7208 */ /* 0x000fe40005000000 */
[----:B------:R-:W-:Y:S02]  /*ef60*/  PLOP3.LUT P3, PT, P2, PT, PT, 0x8, 0x80 ;  /* 0x000000000080781c */ /* 0x000fe4000176e170 */
[----:B------:R-:W-:Y:S01]  /*ef70*/  ISETP.NE.AND P2, PT, R112, 0x1, PT ;  /* 0x000000017000780c */ /* 0x000fe20003f45270 */
[----:B------:R-:W-:Y:S01]  /*ef80*/  @P1 FADD.FTZ R220, R113, R220 ;  /* 0x000000dc71dc1221 */ /* 0x000fe20000010000 */
[----:B------:R-:W-:Y:S01]  /*ef90*/  IMAD.MOV.U32 R113, RZ, RZ, R190 ;  /* 0x000000ffff717224 */ /* 0x000fe200078e00be */
[----:B------:R-:W-:-:S03]  /*efa0*/  P2R R121, PR, RZ, 0x8 ;  /* 0x00000008ff797803 */ /* 0x000fc60000000000 */
[----:B------:R-:W-:-:S07]  /*efb0*/  F2FP.BF16.F32.PACK_AB R172, RZ, R220 ;  /* 0x000000dcffac723e */ /* 0x000fce00000010ff */
        /* <DEDUP_REMOVED lines=9> */
.L_x_784:
        /* <DEDUP_REMOVED lines=12> */
.L_x_785:
        /* <DEDUP_REMOVED lines=43> */
.L_x_783:
        /* <DEDUP_REMOVED lines=23> */
.L_x_787:
        /* <DEDUP_REMOVED lines=12> */
.L_x_788:
        /* <DEDUP_REMOVED lines=43> */
.L_x_786:
        /* <DEDUP_REMOVED lines=22> */
.L_x_790:
        /* <DEDUP_REMOVED lines=12> */
.L_x_791:
        /* <DEDUP_REMOVED lines=43> */
.L_x_789:
[----:B------:R-:W-:Y:S01]  /*fd70*/  I2FP.F32.U32 R113, R113 ;  /* 0x0000007100717245 */ /* 0x000fe20000201000 */
[----:B------:R-:W-:Y:S01]  /*fd80*/  @P1 IMAD.U32 R123, R111, 0x10000, RZ ;  /* 0x000100006f7b1824 */ /* 0x000fe200078e00ff */
[----:B------:R-:W-:Y:S02]  /*fd90*/  SHF.L.U32 R112, R115, 0x10, RZ ;  /* 0x0000001073707819 */ /* 0x000fe400000006ff */
        /* <DEDUP_REMOVED lines=8> */
[----:B------:R-:W-:Y:S01]  /*fe20*/  @P1 FADD.FTZ R130, R123, R130 ;  /* 0x000000827b821221 */ /* 0x000fe20000010000 */
[----:B------:R-:W-:-:S04]  /*fe30*/  IMAD.MOV.U32 R123, RZ, RZ, 0x2 ;  /* 0x00000002ff7b7424 */ /* 0x000fc800078e00ff */
        /* <DEDUP_REMOVED lines=10> */
.L_x_793:
        /* <DEDUP_REMOVED lines=12> */
.L_x_794:
        /* <DEDUP_REMOVED lines=41> */
[----:B------:R-:W-:Y:S01]  /*10230*/  MOV R113, R116 ;  /* 0x0000007400717202 */ /* 0x000fe20000000f00 */
[----:B------:R-:W-:-:S07]  /*10240*/  IMAD.MOV.U32 R116, RZ, RZ, R112 ;  /* 0x000000ffff747224 */ /* 0x000fce00078e0070 */
.L_x_792:
        /* <DEDUP_REMOVED lines=13> */
[----:B------:R-:W-:-:S07]  /*10320*/  PRMT R115, R173, 0x5410, R115 ;  /* 0x00005410ad737816 */ /* 0x000fce0000000073 */
.L_x_770:
[----:B------:R-:W0:Y:S01]  /*10330*/  @P1 LDC.64 R128, c[0x0][0x3a0] ;  /* 0x0000e800ff801b82 */ /* 0x000e220000000a00 */
[----:B------:R-:W-:Y:S01]  /*10340*/  SEL R175, RZ, 0x1000000, !P5 ;  /* 0x01000000ffaf7807 */ /* 0x000fe20006800000 */
[----:B------:R-:W-:Y:S01]  /*10350*/  IMAD.WIDE.U32 R212, R206, 0x10, R118 ;  /* 0x00000010ced47825 */ /* 0x000fe200078e0076 */
[----:B------:R-:W-:Y:S02]  /*10360*/  SEL R131, RZ, 0x10000, !P4 ;  /* 0x00010000ff837807 */ /* 0x000fe40006000000 */
[----:B------:R-:W-:Y:S02]  /*10370*/  SEL R210, RZ, 0x100, !P3 ;  /* 0x00000100ffd27807 */ /* 0x000fe40005800000 */
[C---:B------:R-:W-:Y:S01]  /*10380*/  LOP3.LUT P5, RZ, R200.reuse, 0x8, RZ, 0xc0, !PT ;  /* 0x00000008c8ff7812 */ /* 0x040fe200078ac0ff */
[----:B------:R-:W1:Y:S01]  /*10390*/  @P0 LDC.64 R172, c[0x0][0x398] ;  /* 0x0000e600ffac0b82 */ /* 0x000e620000000a00 */
[----:B------:R-:W-:Y:S01]  /*103a0*/  LOP3.LUT P4, RZ, R200, 0x4, RZ, 0xc0, !PT ;  /* 0x00000004c8ff7812 */ /* 0x000fe2000788c0ff */
[----:B------:R2:W-:Y:S01]  /*103b0*/  STG.E.128 desc[UR8][R212.64], R112 ;  /* 0x00000070d4007986 */ /* 0x0005e2000c101d08 */
[----:B------:R-:W-:-:S02]  /*103c0*/  ISETP.NE.AND P3, PT, R121, RZ, PT ;  /* 0x000000ff7900720c */ /* 0x000fc40003f65270 */
[----:B------:R-:W-:Y:S02]  /*103d0*/  LOP3.LUT P6, RZ, R200, 0x10, RZ, 0xc0, !PT ;  /* 0x00000010c8ff7812 */ /* 0x000fe400078cc0ff */
[----:B------:R-:W-:Y:S02]  /*103e0*/  SEL R127, RZ, 0x1000000, !P3 ;  /* 0x01000000ff7f7807 */ /* 0x000fe40005800000 */
[----:B------:R-:W-:Y:S02]  /*103f0*/  SEL R202, RZ, 0x10000, !P4 ;  /* 0x00010000ffca7807 */ /* 0x000fe40006000000 */
[----:B------:R-:W-:Y:S02]  /*10400*/  SEL R121, RZ, 0x100, !P5 ;  /* 0x00000100ff797807 */ /* 0x000fe40006800000 */
[----:B------:R-:W-:Y:S02]  /*10410*/  LOP3.LUT R210, R210, R175, R131, 0xfe, !PT ;  /* 0x000000afd2d27212 */ /* 0x000fe400078efe83 */
[----:B------:R-:W-:-:S02]  /*10420*/  SEL R209, RZ, 0x1, !P2 ;  /* 0x00000001ffd17807 */ /* 0x000fc40005000000 */
[----:B------:R-:W-:Y:S01]  /*10430*/  LOP3.LUT R121, R121, R127, R202, 0xfe, !PT ;  /* 0x0000007f79797212 */ /* 0x000fe200078efeca */
[----:B------:R-:W-:Y:S01]  /*10440*/  VIADD R202, R120, 0x100 ;  /* 0x0000010078ca7836 */ /* 0x000fe20000000000 */
[----:B------:R-:W-:Y:S02]  /*10450*/  SEL R208, RZ, 0x1, !P6 ;  /* 0x00000001ffd07807 */ /* 0x000fe40007000000 */
[----:B------:R-:W-:Y:S01]  /*10460*/  LOP3.LUT R209, R210, R209, RZ, 0xfc, !PT ;  /* 0x000000d1d2d17212 */ /* 0x000fe200078efcff */
[----:B------:R-:W-:Y:S01]  /*10470*/  IMAD.WIDE.U32 R210, R206, 0x8, R224 ;  /* 0x00000008ced27825 */ /* 0x000fe200078e00e0 */
[----:B------:R-:W-:-:S03]  /*10480*/  LOP3.LUT R208, R121, R208, RZ, 0xfc, !PT ;  /* 0x000000d079d07212 */ /* 0x000fc600078efcff */
[----:B0-----:R-:W-:Y:S02]  /*10490*/  @P1 IMAD.WIDE.U32 R128, R202, 0x10, R128 ;  /* 0x00000010ca801825 */ /* 0x001fe400078e0080 */
        /* <DEDUP_REMOVED lines=22> */
.L_x_795:
[----:B------:R-:W3:Y:S01]  /*10600*/  @P1 LDG.E.128 R108, desc[UR8][R128.64] ;  /* 0x00000008806c1981 */ /* 0x000ee2000c1e1d00 */
[----:B0-2---:R-:W-:-:S04]  /*10610*/  IMAD.WIDE.U32 R112, R202, 0x10, R124 ;  /* 0x00000010ca707825 */ /* 0x005fc800078e007c */
[----:B-1----:R-:W-:Y:S02]  /*10620*/  @P0 IMAD.WIDE.U32 R172, R202, 0x10, R172 ;  /* 0x00000010caac0825 */ /* 0x002fe400078e00ac */
[----:B------:R-:W5:Y:S04]  /*10630*/  LDG.E.128 R112, desc[UR8][R112.64] ;  /* 0x0000000870707981 */ /* 0x000f68000c1e1d00 */
[----:B------:R0:W5:Y:S01]  /*10640*/  @P0 LDG.E.128 R104, desc[UR8][R172.64] ;  /* 0x00000008ac680981 */ /* 0x000162000c1e1d00 */
[----:B---3--:R-:W-:Y:S02]  /*10650*/  PRMT R131, R111, 0x7632, R131 ;  /* 0x000076326f837816 */ /* 0x008fe40000000083 */
[----:B------:R-:W-:Y:S02]  /*10660*/  PRMT R128, R110, 0x7632, R128 ;  /* 0x000076326e807816 */ /* 0x000fe40000000080 */
[----:B0-----:R-:W-:-:S02]  /*10670*/  PRMT R173, R109, 0x7632, R173 ;  /* 0x000076326dad7816 */ /* 0x001fc400000000ad */
[----:B------:R-:W-:Y:S01]  /*10680*/  PRMT R121, R108, 0x7632, R121 ;  /* 0x000076326c797816 */ /* 0x000fe20000000079 */
[----:B------:R-:W-:Y:S06]  /*10690*/  @!P0 BRA `(.L_x_796) ;  /* 0x0000004c008c8947 */ /* 0x000fec0003800000 */
        /* <DEDUP_REMOVED lines=15> */
.L_x_798:
        /* <DEDUP_REMOVED lines=12> */
.L_x_799:
[----:B------:R-:W-:Y:S01]  /*10850*/  IMAD.WIDE.U32 R24, R3, -0x326172a9, RZ ;  /* 0xcd9e8d5703187825 */ /* 0x000fe200078e00ff */
[----:B------:R-:W-:-:S03]  /*10860*/  LOP3.LUT R192, R191, R197, R151, 0x96, !PT ;  /* 0x000000c5bfc07212 */ /* 0x000fc600078e9697 */
[----:B------:R-:W-:Y:S01]  /*10870*/  IMAD.MOV.U32 R127, RZ, RZ, R116 ;  /* 0x000000ffff7f7224 */ /* 0x000fe200078e0074 */
[----:B------:R-:W-:Y:S01]  /*10880*/  LOP3.LUT R194, R23, R25, R150, 0x96, !PT ;  /* 0x0000001917c27212 */ /* 0x000fe200078e9696 */
[----:B------:R-:W-:-:S04]  /*10890*/  IMAD.WIDE.U32 R192, R192, -0x326172a9, RZ ;  /* 0xcd9e8d57c0c07825 */ /* 0x000fc800078e00ff */
        /* <DEDUP_REMOVED lines=37> */
[----:B------:R-:W-:-:S07]  /*10af0*/  MOV R172, R192 ;  /* 0x000000c000ac7202 */ /* 0x000fce0000000f00 */
.L_x_797:
[----:B------:R-:W-:Y:S01]  /*10b00*/  I2FP.F32.U32 R123, R127 ;  /* 0x0000007f007b7245 */ /* 0x000fe20000201000 */
[----:B-----5:R-:W-:Y:S01]  /*10b10*/  IMAD.U32 R116, R112, 0x10000, RZ ;  /* 0x0001000070747824 */ /* 0x020fe200078e00ff */
[----:B------:R-:W-:Y:S01]  /*10b20*/  ISETP.NE.AND P3, PT, R129, 0x1, PT ;  /* 0x000000018100780c */ /* 0x000fe20003f65270 */
[----:B------:R-:W-:Y:S01]  /*10b30*/  HFMA2 R175, -RZ, RZ, 0, 1.1920928955078125e-07 ;  /* 0x00000002ffaf7431 */ /* 0x000fe200000001ff */
[----:B------:R-:W-:Y:S01]  /*10b40*/  LOP3.LUT R200, R200, 0xffffffef, RZ, 0xc0, !PT ;  /* 0xffffffefc8c87812 */ /* 0x000fe200078ec0ff */
[----:B------:R-:W-:Y:S01]  /*10b50*/  FFMA.FTZ R123, R123, R126, 1.1641532182693481445e-10 ;  /* 0x2f0000007b7b7423 */ /* 0x000fe2000001007e */
[----:B------:R-:W-:Y:S01]  /*10b60*/  FMUL.FTZ R116, R116, UR5 ;  /* 0x0000000574747c20 */ /* 0x000fe20008410000 */
[----:B------:R-:W-:-:S03]  /*10b70*/  PRMT R112, R112, 0x7632, R112 ;  /* 0x0000763270707816 */ /* 0x000fc60000000070 */
[----:B------:R-:W-:Y:S01]  /*10b80*/  FSETP.GTU.FTZ.AND P2, PT, R123, UR4, PT ;  /* 0x000000047b007c0b */ /* 0x000fe2000bf5c000 */
        /* <DEDUP_REMOVED lines=13> */
.L_x_801:
        /* <DEDUP_REMOVED lines=12> */
.L_x_802:
[----:B------:R-:W-:Y:S01]  /*10d20*/  IMAD.WIDE.U32 R24, R3, -0x326172a9, RZ ;  /* 0xcd9e8d5703187825 */ /* 0x000fe200078e00ff */
[----:B------:R-:W-:-:S03]  /*10d30*/  LOP3.LUT R192, R191, R197, R151, 0x96, !PT ;  /* 0x000000c5bfc07212 */ /* 0x000fc600078e9697 */
[----:B------:R-:W-:Y:S02]  /*10d40*/  HFMA2 R175, -RZ, RZ, 0, 0 ;  /* 0x00000000ffaf7431 */ /* 0x000fe400000001ff */
        /* <DEDUP_REMOVED lines=40> */
.L_x_800:
[----:B------:R-:W-:Y:S01]  /*10fd0*/  I2FP.F32.U32 R123, R123 ;  /* 0x0000007b007b7245 */ /* 0x000fe20000201000 */
[----:B------:R-:W-:Y:S01]  /*10fe0*/  IMAD.U32 R127, R104, 0x10000, RZ ;  /* 0x00010000687f7824 */ /* 0x000fe200078e00ff */
[----:B------:R-:W-:Y:S01]  /*10ff0*/  ISETP.NE.AND P3, PT, R175, 0x1, PT ;  /* 0x00000001af00780c */ /* 0x000fe20003f65270 */
[----:B------:R-:W-:Y:S01]  /*11000*/  @P1 IMAD.U32 R129, R108, 0x10000, RZ ;  /* 0x000100006c811824 */ /* 0x000fe200078e00ff */
[----:B------:R-:W-:Y:S01]  /*11010*/  MOV R193, 0x2 ;  /* 0x0000000200c17802 */ /* 0x000fe20000000f00 */
[----:B------:R-:W-:Y:S01]  /*11020*/  FFMA.FTZ R123, R123, R126, 1.1641532182693481445e-10 ;  /* 0x2f0000007b7b7423 */ /* 0x000fe2000001007e */
[----:B------:R-:W-:-:S04]  /*11030*/  FMUL.FTZ R127, R127, UR5 ;  /* 0x000000057f7f7c20 */ /* 0x000fc80008410000 */
[----:B------:R-:W-:-:S04]  /*11040*/  FSETP.GTU.FTZ.AND P2, PT, R123, UR4, PT ;  /* 0x000000047b007c0b */ /* 0x000fc8000bf5c000 */
[----:B------:R-:W-:Y:S02]  /*11050*/  FSEL R123, R127, RZ, !P2 ;  /* 0x000000ff7f7b7208 */ /* 0x000fe40005000000 */
        /* <DEDUP_REMOVED lines=15> */
.L_x_804:
        /* <DEDUP_REMOVED lines=12> */
.L_x_805:
        /* <DEDUP_REMOVED lines=43> */
.L_x_803:
[----:B------:R-:W-:Y:S01]  /*114c0*/  I2FP.F32.U32 R123, R116 ;  /* 0x00000074007b7245 */ /* 0x000fe20000201000 */
[----:B------:R-:W-:Y:S01]  /*114d0*/  IMAD.U32 R112, R112, 0x10000, RZ ;  /* 0x0001000070707824 */ /* 0x000fe200078e00ff */
[----:B------:R-:W-:Y:S01]  /*114e0*/  ISETP.NE.AND P3, PT, R193, 0x1, PT ;  /* 0x00000001c100780c */ /* 0x000fe20003f65270 */
[----:B------:R-:W-:Y:S01]  /*114f0*/  IMAD.MOV.U32 R175, RZ, RZ, 0x2 ;  /* 0x00000002ffaf7424 */ /* 0x000fe200078e00ff */
[----:B------:R-:W-:Y:S01]  /*11500*/  LOP3.LUT R200, R200, 0xfffffff7, RZ, 0xc0, !PT ;  /* 0xfffffff7c8c87812 */ /* 0x000fe200078ec0ff */
[----:B------:R-:W-:Y:S01]  /*11510*/  FFMA.FTZ R123, R123, R126, 1.1641532182693481445e-10 ;  /* 0x2f0000007b7b7423 */ /* 0x000fe2000001007e */
[----:B------:R-:W-:Y:S01]  /*11520*/  FMUL.FTZ R112, R112, UR5 ;  /* 0x0000000570707c20 */ /* 0x000fe20008410000 */
[----:B------:R-:W-:-:S03]  /*11530*/  IMAD.MOV.U32 R116, RZ, RZ, R190 ;  /* 0x000000ffff747224 */ /* 0x000fc600078e00be */
[----:B------:R-:W-:-:S04]  /*11540*/  FSETP.GTU.FTZ.AND P2, PT, R123, UR4, PT ;  /* 0x000000047b007c0b */ /* 0x000fc8000bf5c000 */
        /* <DEDUP_REMOVED lines=12> */
.L_x_807:
[----:B------:R-:W-:-:S04]  /*11610*/  IADD3 R22, PT, PT, R22, 0x1, RZ ;  /* 0x0000000116167810 */ /* 0x000fc80007ffe0ff */
        /* <DEDUP_REMOVED lines=11> */
.L_x_808:
        /* <DEDUP_REMOVED lines=43> */
.L_x_806:
[----:B------:R-:W-:Y:S01]  /*11980*/  I2FP.F32.U32 R123, R116 ;  /* 0x00000074007b7245 */ /* 0x000fe20000201000 */
[----:B------:R-:W-:Y:S01]  /*11990*/  IMAD.MOV.U32 R194, RZ, RZ, 0x2 ;  /* 0x00000002ffc27424 */ /* 0x000fe200078e00ff */
[----:B------:R-:W-:Y:S02]  /*119a0*/  PRMT R116, R104, 0x7632, R116 ;  /* 0x0000763268747816 */ /* 0x000fe40000000074 */
[----:B------:R-:W-:Y:S01]  /*119b0*/  ISETP.NE.AND P3, PT, R175, 0x1, PT ;  /* 0x00000001af00780c */ /* 0x000fe20003f65270 */
[----:B------:R-:W-:Y:S01]  /*119c0*/  FFMA.FTZ R123, R123, R126, 1.1641532182693481445e-10 ;  /* 0x2f0000007b7b7423 */ /* 0x000fe2000001007e */
[----:B------:R-:W-:Y:S01]  /*119d0*/  @P1 SHF.L.U32 R121, R121, 0x10, RZ ;  /* 0x0000001079791819 */ /* 0x000fe200000006ff */
[----:B------:R-:W-:-:S03]  /*119e0*/  IMAD.U32 R116, R116, 0x10000, RZ ;  /* 0x0001000074747824 */ /* 0x000fc600078e00ff */
[----:B------:R-:W-:Y:S01]  /*119f0*/  FSETP.GTU.FTZ.AND P2, PT, R123, UR4, PT ;  /* 0x000000047b007c0b */ /* 0x000fe2000bf5c000 */
[----:B------:R-:W-:-:S03]  /*11a00*/  FMUL.FTZ R116, R116, UR5 ;  /* 0x0000000574747c20 */ /* 0x000fc60008410000 */
[----:B------:R-:W-:Y:S02]  /*11a10*/  SEL R193, RZ, 0x1, P2 ;  /* 0x00000001ffc17807 */ /* 0x000fe40001000000 */
[----:B------:R-:W-:-:S05]  /*11a20*/  FSEL R123, R116, RZ, !P2 ;  /* 0x000000ff747b7208 */ /* 0x000fca0005000000 */
        /* <DEDUP_REMOVED lines=14> */
.L_x_810:
        /* <DEDUP_REMOVED lines=12> */
.L_x_811:
        /* <DEDUP_REMOVED lines=40> */
[----:B------:R-:W-:Y:S02]  /*11e50*/  IMAD.MOV.U32 R172, RZ, RZ, R194 ;  /* 0x000000ffffac7224 */ /* 0x000fe400078e00c2 */
[----:B------:R-:W-:Y:S01]  /*11e60*/  HFMA2 R194, -RZ, RZ, 0, 0 ;  /* 0x00000000ffc27431 */ /* 0x000fe200000001ff */
[----:B------:R-:W-:-:S07]  /*11e70*/  LOP3.LUT R24, R21, R24, R195, 0x96, !PT ;  /* 0x0000001815187212 */ /* 0x000fce00078e96c3 */
.L_x_809:
[----:B------:R-:W-:Y:S01]  /*11e80*/  I2FP.F32.U32 R121, R112 ;  /* 0x0000007000797245 */ /* 0x000fe20000201000 */
[----:B------:R-:W-:Y:S01]  /*11e90*/  IMAD.U32 R112, R113, 0x10000, RZ ;  /* 0x0001000071707824 */ /* 0x000fe200078e00ff */
[----:B------:R-:W-:Y:S01]  /*11ea0*/  ISETP.NE.AND P2, PT, R194, 0x1, PT ;  /* 0x00000001c200780c */ /* 0x000fe20003f45270 */
[----:B------:R-:W-:Y:S01]  /*11eb0*/  IMAD.MOV.U32 R195, RZ, RZ, 0x2 ;  /* 0x00000002ffc37424 */ /* 0x000fe200078e00ff */
[----:B------:R-:W-:Y:S01]  /*11ec0*/  LOP3.LUT R200, R200, 0xfffffffb, RZ, 0xc0, !PT ;  /* 0xfffffffbc8c87812 */ /* 0x000fe200078ec0ff */
[----:B------:R-:W-:Y:S01]  /*11ed0*/  FFMA.FTZ R121, R121, R126, 1.1641532182693481445e-10 ;  /* 0x2f00000079797423 */ /* 0x000fe2000001007e */
[----:B------:R-:W-:Y:S01]  /*11ee0*/  FMUL.FTZ R112, R112, UR5 ;  /* 0x0000000570707c20 */ /* 0x000fe20008410000 */
[----:B------:R-:W-:Y:S02]  /*11ef0*/  PRMT R175, R113, 0x7632, R175 ;  /* 0x0000763271af7816 */ /* 0x000fe400000000af */
[----:B------:R-:W-:Y:S02]  /*11f00*/  MOV R113, R190 ;  /* 0x000000be00717202 */ /* 0x000fe40000000f00 */
[----:B------:R-:W-:-:S04]  /*11f10*/  FSETP.GTU.FTZ.AND P3, PT, R121, UR4, PT ;  /* 0x0000000479007c0b */ /* 0x000fc8000bf7c000 */
        /* <DEDUP_REMOVED lines=12> */
.L_x_813:
        /* <DEDUP_REMOVED lines=12> */
.L_x_814:
        /* <DEDUP_REMOVED lines=38> */
[----:B------:R-:W-:Y:S01]  /*12300*/  HFMA2 R195, -RZ, RZ, 0, 0 ;  /* 0x00000000ffc37431 */ /* 0x000fe200000001ff */
[----:B------:R-:W-:Y:S02]  /*12310*/  MOV R190, R194 ;  /* 0x000000c200be7202 */ /* 0x000fe40000000f00 */
[----:B------:R-:W-:Y:S01]  /*12320*/  LOP3.LUT R24, R21, R24, R113, 0x96, !PT ;  /* 0x0000001815187212 */ /* 0x000fe200078e9671 */
[----:B------:R-:W-:Y:S02]  /*12330*/  IMAD.MOV.U32 R113, RZ, RZ, R172 ;  /* 0x000000ffff717224 */ /* 0x000fe400078e00ac */
[----:B------:R-:W-:-:S07]  /*12340*/  IMAD.MOV.U32 R172, RZ, RZ, R112 ;  /* 0x000000ffffac7224 */ /* 0x000fce00078e0070 */
.L_x_812:
[----:B------:R-:W-:Y:S01]  /*12350*/  I2FP.F32.U32 R113, R113 ;  /* 0x0000007100717245 */ /* 0x000fe20000201000 */
[----:B------:R-:W-:-:S04]  /*12360*/  IMAD.U32 R112, R105, 0x10000, RZ ;  /* 0x0001000069707824 */ /* 0x000fc800078e00ff */
[----:B------:R-:W-:Y:S01]  /*12370*/  FFMA.FTZ R113, R113, R126, 1.1641532182693481445e-10 ;  /* 0x2f00000071717423 */ /* 0x000fe2000001007e */
[----:B------:R-:W-:-:S04]  /*12380*/  FMUL.FTZ R112, R112, UR5 ;  /* 0x0000000570707c20 */ /* 0x000fc80008410000 */
[----:B------:R-:W-:Y:S01]  /*12390*/  FSETP.GTU.FTZ.AND P2, PT, R113, UR4, PT ;  /* 0x0000000471007c0b */ /* 0x000fe2000bf5c000 */
[----:B------:R-:W-:-:S03]  /*123a0*/  @P1 IMAD.U32 R113, R109, 0x10000, RZ ;  /* 0x000100006d711824 */ /* 0x000fc600078e00ff */
[----:B------:R-:W-:Y:S02]  /*123b0*/  FSEL R112, R112, RZ, !P2 ;  /* 0x000000ff70707208 */ /* 0x000fe40005000000 */
[----:B------:R-:W-:Y:S02]  /*123c0*/  SEL R194, RZ, 0x1, P2 ;  /* 0x00000001ffc27807 */ /* 0x000fe40001000000 */
[----:B------:R-:W-:Y:S01]  /*123d0*/  ISETP.NE.AND P2, PT, R195, 0x1, PT ;  /* 0x00000001c300780c */ /* 0x000fe20003f45270 */
[----:B------:R-:W-:-:S04]  /*123e0*/  FADD.FTZ R112, R121, R112 ;  /* 0x0000007079707221 */ /* 0x000fc80000010000 */
[----:B------:R-:W-:Y:S01]  /*123f0*/  @P1 FADD.FTZ R121, R113, R112 ;  /* 0x0000007071791221 */ /* 0x000fe20000010000 */
[----:B------:R-:W-:Y:S01]  /*12400*/  @!P1 MOV R121, R112 ;  /* 0x0000007000799202 */ /* 0x000fe20000000f00 */
[----:B------:R-:W-:Y:S02]  /*12410*/  IMAD.MOV.U32 R112, RZ, RZ, 0x2 ;  /* 0x00000002ff707424 */ /* 0x000fe400078e00ff */
[----:B------:R-:W-:Y:S01]  /*12420*/  IMAD.MOV.U32 R113, RZ, RZ, R190 ;  /* 0x000000ffff717224 */ /* 0x000fe200078e00be */
        /* <DEDUP_REMOVED lines=10> */
.L_x_816:
        /* <DEDUP_REMOVED lines=12> */
.L_x_817:
        /* <DEDUP_REMOVED lines=43> */
.L_x_815:
[----:B------:R-:W-:Y:S01]  /*12840*/  I2FP.F32.U32 R113, R113 ;  /* 0x0000007100717245 */ /* 0x000fe20000201000 */
[----:B------:R-:W-:Y:S01]  /*12850*/  IMAD.MOV.U32 R196, RZ, RZ, 0x2 ;  /* 0x00000002ffc47424 */ /* 0x000fe200078e00ff */
[----:B------:R-:W-:Y:S02]  /*12860*/  SHF.L.U32 R175, R175, 0x10, RZ ;  /* 0x00000010afaf7819 */ /* 0x000fe400000006ff */
[----:B------:R-:W-:Y:S01]  /*12870*/  LOP3.LUT R200, R200, 0xfffffffd, RZ, 0xc0, !PT ;  /* 0xfffffffdc8c87812 */ /* 0x000fe200078ec0ff */
[----:B------:R-:W-:Y:S02]  /*12880*/  FFMA.FTZ R113, R113, R126, 1.1641532182693481445e-10 ;  /* 0x2f00000071717423 */ /* 0x000fe4000001007e */
[----:B------:R-:W-:-:S03]  /*12890*/  FMUL.FTZ R175, R175, UR5 ;  /* 0x00000005afaf7c20 */ /* 0x000fc60008410000 */
[----:B------:R-:W-:Y:S01]  /*128a0*/  FSETP.GTU.FTZ.AND P2, PT, R113, UR4, PT ;  /* 0x0000000471007c0b */ /* 0x000fe2000bf5c000 */
[----:B------:R-:W-:-:S03]  /*128b0*/  IMAD.MOV.U32 R113, RZ, RZ, R190 ;  /* 0x000000ffff717224 */ /* 0x000fc600078e00be */
        /* <DEDUP_REMOVED lines=13> */
.L_x_819:
[----:B------:R-:W-:-:S04]  /*12990*/  VIADD R22, R22, 0x1 ;  /* 0x0000000116167836 */ /* 0x000fc80000000000 */
        /* <DEDUP_REMOVED lines=11> */
.L_x_820:
        /* <DEDUP_REMOVED lines=43> */
.L_x_818:
[----:B------:R-:W-:Y:S01]  /*12d00*/  I2FP.F32.U32 R113, R113 ;  /* 0x0000007100717245 */ /* 0x000fe20000201000 */
[----:B------:R-:W-:Y:S01]  /*12d10*/  @P1 IMAD.U32 R173, R173, 0x10000, RZ ;  /* 0x00010000adad1824 */ /* 0x000fe200078e00ff */
[----:B------:R-:W-:Y:S01]  /*12d20*/  PRMT R112, R105, 0x7632, R112 ;  /* 0x0000763269707816 */ /* 0x000fe20000000070 */
[----:B------:R-:W-:Y:S02]  /*12d30*/  HFMA2 R197, -RZ, RZ, 0, 1.1920928955078125e-07 ;  /* 0x00000002ffc57431 */ /* 0x000fe400000001ff */
[----:B------:R-:W-:Y:S01]  /*12d40*/  FFMA.FTZ R113, R113, R126, 1.1641532182693481445e-10 ;  /* 0x2f00000071717423 */ /* 0x000fe2000001007e */
[----:B------:R-:W-:-:S04]  /*12d50*/  SHF.L.U32 R112, R112, 0x10, RZ ;  /* 0x0000001070707819 */ /* 0x000fc800000006ff */
[----:B------:R-:W-:Y:S01]  /*12d60*/  FSETP.GTU.FTZ.AND P2, PT, R113, UR4, PT ;  /* 0x0000000471007c0b */ /* 0x000fe2000bf5c000 */
[----:B------:R-:W-:Y:S01]  /*12d70*/  FMUL.FTZ R112, R112, UR5 ;  /* 0x0000000570707c20 */ /* 0x000fe20008410000 */
[----:B------:R-:W-:Y:S02]  /*12d80*/  IMAD.MOV.U32 R113, RZ, RZ, R190 ;  /* 0x000000ffff717224 */ /* 0x000fe400078e00be */
        /* <DEDUP_REMOVED lines=16> */
.L_x_822:
        /* <DEDUP_REMOVED lines=12> */
.L_x_823:
        /* <DEDUP_REMOVED lines=43> */
.L_x_821:
[----:B------:R-:W-:Y:S01]  /*13200*/  I2FP.F32.U32 R113, R113 ;  /* 0x0000007100717245 */ /* 0x000fe20000201000 */
[C---:B------:R-:W-:Y:S01]  /*13210*/  IMAD.U32 R112, R114.reuse, 0x10000, RZ ;  /* 0x0001000072707824 */ /* 0x040fe200078e00ff */
[----:B------:R-:W-:Y:S01]  /*13220*/  ISETP.NE.AND P3, PT, R197, 0x1, PT ;  /* 0x00000001c500780c */ /* 0x000fe20003f65270 */
[----:B------:R-:W-:Y:S01]  /*13230*/  IMAD.MOV.U32 R196, RZ, RZ, R190 ;  /* 0x000000ffffc47224 */ /* 0x000fe200078e00be */
[----:B------:R-:W-:Y:S01]  /*13240*/  PRMT R114, R114, 0x7632, R114 ;  /* 0x0000763272727816 */ /* 0x000fe20000000072 */
[----:B------:R-:W-:Y:S01]  /*13250*/  FFMA.FTZ R113, R113, R126, 1.1641532182693481445e-10 ;  /* 0x2f00000071717423 */ /* 0x000fe2000001007e */
[----:B------:R-:W-:Y:S01]  /*13260*/  FMUL.FTZ R112, R112, UR5 ;  /* 0x0000000570707c20 */ /* 0x000fe20008410000 */
[----:B------:R-:W-:-:S03]  /*13270*/  MOV R198, 0x2 ;  /* 0x0000000200c67802 */ /* 0x000fc60000000f00 */
        /* <DEDUP_REMOVED lines=12> */
.L_x_825:
        /* <DEDUP_REMOVED lines=12> */
.L_x_826:
        /* <DEDUP_REMOVED lines=43> */
.L_x_824:
[----:B------:R-:W-:Y:S01]  /*136b0*/  I2FP.F32.U32 R113, R196 ;  /* 0x000000c400717245 */ /* 0x000fe20000201000 */
[----:B------:R-:W-:-:S04]  /*136c0*/  IMAD.U32 R112, R106, 0x10000, RZ ;  /* 0x000100006a707824 */ /* 0x000fc800078e00ff */
[----:B------:R-:W-:Y:S01]  /*136d0*/  FFMA.FTZ R113, R113, R126, 1.1641532182693481445e-10 ;  /* 0x2f00000071717423 */ /* 0x000fe2000001007e */
[----:B------:R-:W-:-:S04]  /*136e0*/  FMUL.FTZ R112, R112, UR5 ;  /* 0x0000000570707c20 */ /* 0x000fc80008410000 */
[----:B------:R-:W-:Y:S02]  /*136f0*/  FSETP.GTU.FTZ.AND P3, PT, R113, UR4, PT ;  /* 0x0000000471007c0b */ /* 0x000fe4000bf7c000 */
[----:B------:R-:W-:Y:S02]  /*13700*/  @P1 SHF.L.U32 R113, R110, 0x10, RZ ;  /* 0x000000106e711819 */ /* 0x000fe400000006ff */
[----:B------:R-:W-:Y:S02]  /*13710*/  FSEL R112, R112, RZ, !P3 ;  /* 0x000000ff70707208 */ /* 0x000fe40005800000 */
[----:B------:R-:W-:Y:S02]  /*13720*/  SEL R196, RZ, 0x1, P3 ;  /* 0x00000001ffc47807 */ /* 0x000fe40001800000 */
[----:B------:R-:W-:Y:S01]  /*13730*/  ISETP.NE.AND P3, PT, R198, 0x1, PT ;  /* 0x00000001c600780c */ /* 0x000fe20003f65270 */
[----:B------:R-:W-:-:S04]  /*13740*/  FADD.FTZ R112, R173, R112 ;  /* 0x00000070ad707221 */ /* 0x000fc80000010000 */
[--C-:B------:R-:W-:Y:S01]  /*13750*/  @P1 FADD.FTZ R173, R113, R112.reuse ;  /* 0x0000007071ad1221 */ /* 0x100fe20000010000 */
[----:B------:R-:W-:Y:S01]  /*13760*/  @!P1 IMAD.MOV.U32 R173, RZ, RZ, R112 ;  /* 0x000000ffffad9224 */ /* 0x000fe200078e0070 */
[----:B------:R-:W-:Y:S01]  /*13770*/  MOV R113, R190 ;  /* 0x000000be00717202 */ /* 0x000fe20000000f00 */
[----:B------:R-:W-:-:S03]  /*13780*/  IMAD.MOV.U32 R112, RZ, RZ, 0x2 ;  /* 0x00000002ff707424 */ /* 0x000fc600078e00ff */
        /* <DEDUP_REMOVED lines=10> */
.L_x_828:
        /* <DEDUP_REMOVED lines=12> */
.L_x_829:
        /* <DEDUP_REMOVED lines=41> */
[----:B------:R-:W-:Y:S02]  /*13b80*/  IMAD.MOV.U32 R172, RZ, RZ, R112 ;  /* 0x000000ffffac7224 */ /* 0x000fe400078e0070 */
[----:B------:R-:W-:-:S07]  /*13b90*/  HFMA2 R112, -RZ, RZ, 0, 0 ;  /* 0x00000000ff707431 */ /* 0x000fce00000001ff */
.L_x_827:
        /* <DEDUP_REMOVED lines=19> */
.L_x_831:
        /* <DEDUP_REMOVED lines=12> */
.L_x_832:
        /* <DEDUP_REMOVED lines=42> */
[----:B------:R-:W-:-:S07]  /*14030*/  LOP3.LUT R24, R21, R24, R113, 0x96, !PT ;  /* 0x0000001815187212 */ /* 0x000fce00078e9671 */
.L_x_830:
[----:B------:R-:W-:Y:S01]  /*14040*/  I2FP.F32.U32 R113, R197 ;  /* 0x000000c500717245 */ /* 0x000fe20000201000 */
[----:B------:R-:W-:Y:S01]  /*14050*/  @P1 IMAD.U32 R211, R128, 0x10000, RZ ;  /* 0x0001000080d31824 */ /* 0x000fe200078e00ff */
[----:B------:R-:W-:Y:S01]  /*14060*/  PRMT R112, R106, 0x7632, R112 ;  /* 0x000076326a707816 */ /* 0x000fe20000000070 */
[----:B------:R-:W-:Y:S02]  /*14070*/  IMAD.MOV.U32 R208, RZ, RZ, 0x2 ;  /* 0x00000002ffd07424 */ /* 0x000fe400078e00ff */
[----:B------:R-:W-:Y:S02]  /*14080*/  FFMA.FTZ R113, R113, R126, 1.1641532182693481445e-10 ;  /* 0x2f00000071717423 */ /* 0x000fe4000001007e */
[----:B------:R-:W-:-:S03]  /*14090*/  IMAD.U32 R112, R112, 0x10000, RZ ;  /* 0x0001000070707824 */ /* 0x000fc600078e00ff */
[----:B------:R-:W-:Y:S01]  /*140a0*/  FSETP.GTU.FTZ.AND P4, PT, R113, UR4, PT ;  /* 0x0000000471007c0b */ /* 0x000fe2000bf9c000 */
[----:B------:R-:W-:-:S03]  /*140b0*/  FMUL.FTZ R112, R112, UR5 ;  /* 0x0000000570707c20 */ /* 0x000fc60008410000 */
[----:B------:R-:W-:Y:S02]  /*140c0*/  SEL R197, RZ, 0x1, P4 ;  /* 0x00000001ffc57807 */ /* 0x000fe40002000000 */
[----:B------:R-:W-:Y:S02]  /*140d0*/  FSEL R113, R112, RZ, !P4 ;  /* 0x000000ff70717208 */ /* 0x000fe40006000000 */
[----:B------:R-:W-:-:S03]  /*140e0*/  ISETP.NE.AND P4, PT, R198, 0x1, PT ;  /* 0x00000001c600780c */ /* 0x000fc60003f85270 */
[----:B------:R-:W-:Y:S01]  /*140f0*/  FADD.FTZ R114, R114, R113 ;  /* 0x0000007172727221 */ /* 0x000fe20000010000 */
[----:B------:R-:W-:-:S03]  /*14100*/  IMAD.MOV.U32 R113, RZ, RZ, R190 ;  /* 0x000000ffff717224 */ /* 0x000fc600078e00be */
[----:B------:R-:W-:Y:S01]  /*14110*/  @P1 FADD.FTZ R211, R114, R211 ;  /* 0x000000d372d31221 */ /* 0x000fe20000010000 */
[----:B------:R-:W-:-:S04]  /*14120*/  @!P1 MOV R211, R114 ;  /* 0x0000007200d39202 */ /* 0x000fc80000000f00 */
        /* <DEDUP_REMOVED lines=10> */
.L_x_834:
        /* <DEDUP_REMOVED lines=12> */
.L_x_835:
        /* <DEDUP_REMOVED lines=43> */
.L_x_833:
        /* <DEDUP_REMOVED lines=20> */
.L_x_837:
        /* <DEDUP_REMOVED lines=12> */
.L_x_838:
        /* <DEDUP_REMOVED lines=39> */
[----:B------:R-:W-:Y:S01]  /*149b0*/  MOV R114, R172 ;  /* 0x000000ac00727202 */ /* 0x000fe20000000f00 */
[----:B------:R-:W-:Y:S01]  /*149c0*/  IMAD.MOV.U32 R172, RZ, RZ, R112 ;  /* 0x000000ffffac7224 */ /* 0x000fe200078e0070 */
[----:B------:R-:W-:Y:S01]  /*149d0*/  LOP3.LUT R24, R21, R24, R113, 0x96, !PT ;  /* 0x0000001815187212 */ /* 0x000fe200078e9671 */
[----:B------:R-:W-:-:S07]  /*149e0*/  IMAD.MOV.U32 R209, RZ, RZ, RZ ;  /* 0x000000ffffd17224 */ /* 0x000fce00078e00ff */
.L_x_836:
[----:B------:R-:W-:Y:S01]  /*149f0*/  I2FP.F32.U32 R113, R114 ;  /* 0x0000007200717245 */ /* 0x000fe20000201000 */
[----:B------:R-:W-:Y:S01]  /*14a00*/  @P1 IMAD.U32 R115, R111, 0x10000, RZ ;  /* 0x000100006f731824 */ /* 0x000fe200078e00ff */
[----:B------:R-:W-:-:S03]  /*14a10*/  SHF.L.U32 R112, R107, 0x10, RZ ;  /* 0x000000106b707819 */ /* 0x000fc600000006ff */
[----:B------:R-:W-:Y:S02]  /*14a20*/  FFMA.FTZ R113, R113, R126, 1.1641532182693481445e-10 ;  /* 0x2f00000071717423 */ /* 0x000fe4000001007e */
[----:B------:R-:W-:-:S03]  /*14a30*/  FMUL.FTZ R112, R112, UR5 ;  /* 0x0000000570707c20 */ /* 0x000fc60008410000 */
[----:B------:R-:W-:-:S04]  /*14a40*/  FSETP.GTU.FTZ.AND P5, PT, R113, UR4, PT ;  /* 0x0000000471007c0b */ /* 0x000fc8000bfbc000 */
[----:B------:R-:W-:Y:S02]  /*14a50*/  FSEL R113, R112, RZ, !P5 ;  /* 0x000000ff70717208 */ /* 0x000fe40006800000 */
[----:B------:R-:W-:Y:S02]  /*14a60*/  SEL R198, RZ, 0x1, P5 ;  /* 0x00000001ffc67807 */ /* 0x000fe40002800000 */
[----:B------:R-:W-:Y:S01]  /*14a70*/  ISETP.NE.AND P5, PT, R209, 0x1, PT ;  /* 0x00000001d100780c */ /* 0x000fe20003fa5270 */
[----:B------:R-:W-:Y:S01]  /*14a80*/  FADD.FTZ R112, R128, R113 ;  /* 0x0000007180707221 */ /* 0x000fe20000010000 */
[----:B------:R-:W-:-:S03]  /*14a90*/  IMAD.MOV.U32 R113, RZ, RZ, R190 ;  /* 0x000000ffff717224 */ /* 0x000fc600078e00be */
[--C-:B------:R-:W-:Y:S01]  /*14aa0*/  @P1 FADD.FTZ R128, R115, R112.reuse ;  /* 0x0000007073801221 */ /* 0x100fe20000010000 */
[----:B------:R-:W-:Y:S02]  /*14ab0*/  @!P1 IMAD.MOV.U32 R128, RZ, RZ, R112 ;  /* 0x000000ffff809224 */ /* 0x000fe400078e0070 */
[----:B------:R-:W-:-:S03]  /*14ac0*/  HFMA2 R112, -RZ, RZ, 0, 1.1920928955078125e-07 ;  /* 0x00000002ff707431 */ /* 0x000fc600000001ff */
        /* <DEDUP_REMOVED lines=10> */
.L_x_840:
        /* <DEDUP_REMOVED lines=12> */
.L_x_841:
        /* <DEDUP_REMOVED lines=43> */
.L_x_839:
[----:B------:R-:W-:Y:S01]  /*14ee0*/  I2FP.F32.U32 R113, R113 ;  /* 0x0000007100717245 */ /* 0x000fe20000201000 */
[----:B------:R-:W-:Y:S01]  /*14ef0*/  IMAD.U32 R216, R216, 0x10000, RZ ;  /* 0x00010000d8d87824 */ /* 0x000fe200078e00ff */
[----:B------:R-:W-:Y:S01]  /*14f00*/  ISETP.NE.AND P6, PT, R112, 0x1, PT ;  /* 0x000000017000780c */ /* 0x000fe20003fc5270 */
[----:B------:R-:W-:Y:S01]  /*14f10*/  IMAD.MOV.U32 R114, RZ, RZ, R190 ;  /* 0x000000ffff727224 */ /* 0x000fe200078e00be */
[----:B------:R-:W-:Y:S01]  /*14f20*/  MOV R222, 0x2 ;  /* 0x0000000200de7802 */ /* 0x000fe20000000f00 */
        /* <DEDUP_REMOVED lines=14> */
.L_x_843:
[----:B------:R-:W-:-:S04]  /*15010*/  IADD3 R22, PT, PT, R22, 0x1, RZ ;  /* 0x0000000116167810 */ /* 0x000fc80007ffe0ff */
        /* <DEDUP_REMOVED lines=13> */
.L_x_844:
        /* <DEDUP_REMOVED lines=43> */
.L_x_842:
[----:B------:R-:W-:Y:S02]  /*153a0*/  I2FP.F32.U32 R113, R114 ;  /* 0x0000007200717245 */ /* 0x000fe40000201000 */
[----:B------:R-:W-:Y:S02]  /*153b0*/  PRMT R112, R107, 0x7632, R112 ;  /* 0x000076326b707816 */ /* 0x000fe40000000070 */
[----:B------:R-:W-:Y:S01]  /*153c0*/  @P1 SHF.L.U32 R131, R131, 0x10, RZ ;  /* 0x0000001083831819 */ /* 0x000fe200000006ff */
[----:B------:R-:W-:Y:S01]  /*153d0*/  FFMA.FTZ R113, R113, R126, 1.1641532182693481445e-10 ;  /* 0x2f00000071717423 */ /* 0x000fe2000001007e */
[----:B------:R-:W-:Y:S01]  /*153e0*/  PRMT R114, R213, 0x5410, R215 ;  /* 0x00005410d5727816 */ /* 0x000fe200000000d7 */
[----:B------:R-:W-:-:S03]  /*153f0*/  IMAD.U32 R112, R112, 0x10000, RZ ;  /* 0x0001000070707824 */ /* 0x000fc600078e00ff */
[----:B------:R-:W-:Y:S01]  /*15400*/  FSETP.GTU.FTZ.AND P6, PT, R113, UR4, PT ;  /* 0x0000000471007c0b */ /* 0x000fe2000bfdc000 */
[----:B------:R-:W-:-:S05]  /*15410*/  FMUL.FTZ R112, R112, UR5 ;  /* 0x0000000570707c20 */ /* 0x000fca0008410000 */
[----:B------:R-:W-:Y:S02]  /*15420*/  FSEL R113, R112, RZ, !P6 ;  /* 0x000000ff70717208 */ /* 0x000fe40007000000 */
[----:B------:R-:W-:-:S03]  /*15430*/  SEL R112, RZ, 0x1, P6 ;  /* 0x00000001ff707807 */ /* 0x000fc60003000000 */
[----:B------:R-:W-:Y:S01]  /*15440*/  FADD.FTZ R216, R216, R113 ;  /* 0x00000071d8d87221 */ /* 0x000fe20000010000 */
[--C-:B------:R-:W-:Y:S02]  /*15450*/  PRMT R113, R212, 0x5410, R199.reuse ;  /* 0x00005410d4717816 */ /* 0x100fe400000000c7 */
[----:B------:R-:W-:Y:S01]  /*15460*/  PRMT R199, R112, 0x7610, R199 ;  /* 0x0000761070c77816 */ /* 0x000fe200000000c7 */
[----:B------:R-:W-:Y:S01]  /*15470*/  @P1 FADD.FTZ R131, R216, R131 ;  /* 0x00000083d8831221 */ /* 0x000fe20000010000 */
[----:B------:R-:W-:Y:S01]  /*15480*/  @!P1 IMAD.MOV.U32 R131, RZ, RZ, R216 ;  /* 0x000000ffff839224 */ /* 0x000fe200078e00d8 */
[----:B------:R-:W-:-:S04]  /*15490*/  PRMT R112, R127, 0x5410, R116 ;  /* 0x000054107f707816 */ /* 0x000fc80000000074 */
[----:B------:R-:W-:-:S04]  /*154a0*/  F2FP.BF16.F32.PACK_AB R115, RZ, R131 ;  /* 0x00000083ff73723e */ /* 0x000fc800000010ff */
[----:B------:R-:W-:Y:S01]  /*154b0*/  PRMT R115, R210, 0x5410, R115 ;  /* 0x00005410d2737816 */ /* 0x000fe20000000073 */
[----:B------:R-:W-:Y:S06]  /*154c0*/  BRA `(.L_x_845) ;  /* 0x0000002400ec7947 */ /* 0x000fec0003800000 */
.L_x_796:
        /* <DEDUP_REMOVED lines=15> */
.L_x_847:
        /* <DEDUP_REMOVED lines=12> */
.L_x_848:
        /* <DEDUP_REMOVED lines=43> */
.L_x_846:
[----:B------:R-:W-:Y:S01]  /*15930*/  I2FP.F32.U32 R123, R127 ;  /* 0x0000007f007b7245 */ /* 0x000fe20000201000 */
[----:B-----5:R-:W-:Y:S01]  /*15940*/  IMAD.U32 R116, R112, 0x10000, RZ ;  /* 0x0001000070747824 */ /* 0x020fe200078e00ff */
[----:B------:R-:W-:Y:S01]  /*15950*/  ISETP.NE.AND P3, PT, R175, 0x1, PT ;  /* 0x00000001af00780c */ /* 0x000fe20003f65270 */
[----:B------:R-:W-:Y:S01]  /*15960*/  @P1 IMAD.U32 R208, R108, 0x10000, RZ ;  /* 0x000100006cd01824 */ /* 0x000fe200078e00ff */
[----:B------:R-:W-:Y:S01]  /*15970*/  LOP3.LUT R200, R200, 0xffffffef, RZ, 0xc0, !PT ;  /* 0xffffffefc8c87812 */ /* 0x000fe200078ec0ff */
[----:B------:R-:W-:Y:S01]  /*15980*/  FFMA.FTZ R123, R123, R126, 1.1641532182693481445e-10 ;  /* 0x2f0000007b7b7423 */ /* 0x000fe2000001007e */
[----:B------:R-:W-:Y:S01]  /*15990*/  FMUL.FTZ R116, R116, UR5 ;  /* 0x0000000574747c20 */ /* 0x000fe20008410000 */
[----:B------:R-:W-:Y:S02]  /*159a0*/  PRMT R112, R112, 0x7632, R112 ;  /* 0x0000763270707816 */ /* 0x000fe40000000070 */
[----:B------:R-:W-:Y:S02]  /*159b0*/  MOV R209, 0x2 ;  /* 0x0000000200d17802 */ /* 0x000fe40000000f00 */
[----:B------:R-:W-:Y:S01]  /*159c0*/  FSETP.GTU.FTZ.AND P2, PT, R123, UR4, PT ;  /* 0x000000047b007c0b */ /* 0x000fe2000bf5c000 */
        /* <DEDUP_REMOVED lines=15> */
.L_x_850:
        /* <DEDUP_REMOVED lines=12> */
.L_x_851:
        /* <DEDUP_REMOVED lines=43> */
.L_x_849:
[----:B------:R-:W-:Y:S01]  /*15e30*/  I2FP.F32.U32 R123, R123 ;  /* 0x0000007b007b7245 */ /* 0x000fe20000201000 */
[----:B------:R-:W-:Y:S01]  /*15e40*/  IMAD.U32 R112, R112, 0x10000, RZ ;  /* 0x0001000070707824 */ /* 0x000fe200078e00ff */
[----:B------:R-:W-:Y:S01]  /*15e50*/  ISETP.NE.AND P3, PT, R209, 0x1, PT ;  /* 0x00000001d100780c */ /* 0x000fe20003f65270 */
[----:B------:R-:W-:Y:S01]  /*15e60*/  IMAD.MOV.U32 R211, RZ, RZ, 0x2 ;  /* 0x00000002ffd37424 */ /* 0x000fe200078e00ff */
[----:B------:R-:W-:Y:S01]  /*15e70*/  @P1 SHF.L.U32 R208, R121, 0x10, RZ ;  /* 0x0000001079d01819 */ /* 0x000fe200000006ff */
[----:B------:R-:W-:Y:S01]  /*15e80*/  FFMA.FTZ R123, R123, R126, 1.1641532182693481445e-10 ;  /* 0x2f0000007b7b7423 */ /* 0x000fe2000001007e */
[----:B------:R-:W-:Y:S01]  /*15e90*/  FMUL.FTZ R112, R112, UR5 ;  /* 0x0000000570707c20 */ /* 0x000fe20008410000 */
[----:B------:R-:W-:-:S03]  /*15ea0*/  LOP3.LUT R200, R200, 0xfffffff7, RZ, 0xc0, !PT ;  /* 0xfffffff7c8c87812 */ /* 0x000fc600078ec0ff */
[----:B------:R-:W-:-:S04]  /*15eb0*/  FSETP.GTU.FTZ.AND P2, PT, R123, UR4, PT ;  /* 0x000000047b007c0b */ /* 0x000fc8000bf5c000 */
[----:B------:R-:W-:Y:S01]  /*15ec0*/  FSEL R123, R112, RZ, !P2 ;  /* 0x000000ff707b7208 */ /* 0x000fe20005000000 */
[----:B------:R-:W-:Y:S01]  /*15ed0*/  IMAD.MOV.U32 R112, RZ, RZ, R190 ;  /* 0x000000ffff707224 */ /* 0x000fe200078e00be */
        /* <DEDUP_REMOVED lines=13> */
.L_x_853:
        /* <DEDUP_REMOVED lines=12> */
.L_x_854:
[----:B------:R-:W-:Y:S01]  /*16070*/  IMAD.WIDE.U32 R24, R3, -0x326172a9, RZ ;  /* 0xcd9e8d5703187825 */ /* 0x000fe200078e00ff */
[----:B------:R-:W-:Y:S02]  /*16080*/  LOP3.LUT R208, R191, R213, R151, 0x96, !PT ;  /* 0x000000d5bfd07212 */ /* 0x000fe400078e9697 */
[----:B------:R-:W-:Y:S02]  /*16090*/  MOV R112, R172 ;  /* 0x000000ac00707202 */ /* 0x000fe40000000f00 */
        /* <DEDUP_REMOVED lines=39> */
[----:B------:R-:W-:-:S07]  /*16310*/  IMAD.MOV.U32 R211, RZ, RZ, RZ ;  /* 0x000000ffffd37224 */ /* 0x000fce00078e00ff */
.L_x_852:
[----:B------:R-:W-:Y:S01]  /*16320*/  I2FP.F32.U32 R121, R112 ;  /* 0x0000007000797245 */ /* 0x000fe20000201000 */
[----:B------:R-:W-:Y:S01]  /*16330*/  @P1 IMAD.U32 R208, R109, 0x10000, RZ ;  /* 0x000100006dd01824 */ /* 0x000fe200078e00ff */
[----:B------:R-:W-:Y:S02]  /*16340*/  SHF.L.U32 R112, R113, 0x10, RZ ;  /* 0x0000001071707819 */ /* 0x000fe400000006ff */
[----:B------:R-:W-:Y:S01]  /*16350*/  ISETP.NE.AND P2, PT, R211, 0x1, PT ;  /* 0x00000001d300780c */ /* 0x000fe20003f45270 */
[----:B------:R-:W-:Y:S01]  /*16360*/  FFMA.FTZ R121, R121, R126, 1.1641532182693481445e-10 ;  /* 0x2f00000079797423 */ /* 0x000fe2000001007e */
[----:B------:R-:W-:Y:S01]  /*16370*/  LOP3.LUT R200, R200, 0xfffffffb, RZ, 0xc0, !PT ;  /* 0xfffffffbc8c87812 */ /* 0x000fe200078ec0ff */
[----:B------:R-:W-:Y:S01]  /*16380*/  FMUL.FTZ R112, R112, UR5 ;  /* 0x0000000570707c20 */ /* 0x000fe20008410000 */
[----:B------:R-:W-:Y:S02]  /*16390*/  PRMT R175, R113, 0x7632, R175 ;  /* 0x0000763271af7816 */ /* 0x000fe400000000af */
[----:B------:R-:W-:-:S02]  /*163a0*/  FSETP.GTU.FTZ.AND P3, PT, R121, UR4, PT ;  /* 0x0000000479007c0b */ /* 0x000fc4000bf7c000 */
        /* <DEDUP_REMOVED lines=16> */
.L_x_856:
        /* <DEDUP_REMOVED lines=12> */
.L_x_857:
        /* <DEDUP_REMOVED lines=37> */
[----:B------:R-:W-:-:S03]  /*167c0*/  MOV R190, R208 ;  /* 0x000000d000be7202 */ /* 0x000fc60000000f00 */
[----:B------:R-:W-:Y:S01]  /*167d0*/  HFMA2 R208, -RZ, RZ, 0, 0 ;  /* 0x00000000ffd07431 */ /* 0x000fe200000001ff */
[----:B------:R-:W-:Y:S02]  /*167e0*/  LOP3.LUT R25, R20, R212, R209, 0x96, !PT ;  /* 0x000000d414197212 */ /* 0x000fe400078e96d1 */
[----:B------:R-:W-:Y:S01]  /*167f0*/  LOP3.LUT R24, R21, R24, R113, 0x96, !PT ;  /* 0x0000001815187212 */ /* 0x000fe200078e9671 */
[----:B------:R-:W-:Y:S02]  /*16800*/  IMAD.MOV.U32 R113, RZ, RZ, R172 ;  /* 0x000000ffff717224 */ /* 0x000fe400078e00ac */
[----:B------:R-:W-:-:S07]  /*16810*/  IMAD.MOV.U32 R172, RZ, RZ, R112 ;  /* 0x000000ffffac7224 */ /* 0x000fce00078e0070 */
.L_x_855:
[----:B------:R-:W-:Y:S01]  /*16820*/  I2FP.F32.U32 R113, R113 ;  /* 0x0000007100717245 */ /* 0x000fe20000201000 */
[----:B------:R-:W-:Y:S01]  /*16830*/  IMAD.U32 R175, R175, 0x10000, RZ ;  /* 0x00010000afaf7824 */ /* 0x000fe200078e00ff */
[----:B------:R-:W-:Y:S01]  /*16840*/  LOP3.LUT R200, R200, 0xfffffffd, RZ, 0xc0, !PT ;  /* 0xfffffffdc8c87812 */ /* 0x000fe200078ec0ff */
[----:B------:R-:W-:Y:S01]  /*16850*/  @P1 IMAD.U32 R112, R173, 0x10000, RZ ;  /* 0x00010000ad701824 */ /* 0x000fe200078e00ff */
[----:B------:R-:W-:Y:S01]  /*16860*/  MOV R209, 0x2 ;  /* 0x0000000200d17802 */ /* 0x000fe20000000f00 */
[----:B------:R-:W-:Y:S01]  /*16870*/  FFMA.FTZ R113, R113, R126, 1.1641532182693481445e-10 ;  /* 0x2f00000071717423 */ /* 0x000fe2000001007e */
[----:B------:R-:W-:-:S04]  /*16880*/  FMUL.FTZ R175, R175, UR5 ;  /* 0x00000005afaf7c20 */ /* 0x000fc80008410000 */
[----:B------:R-:W-:Y:S01]  /*16890*/  FSETP.GTU.FTZ.AND P2, PT, R113, UR4, PT ;  /* 0x0000000471007c0b */ /* 0x000fe2000bf5c000 */
        /* <DEDUP_REMOVED lines=16> */
.L_x_859:
        /* <DEDUP_REMOVED lines=12> */
.L_x_860:
        /* <DEDUP_REMOVED lines=43> */
.L_x_858:
[----:B------:R-:W-:Y:S01]  /*16d10*/  I2FP.F32.U32 R113, R113 ;  /* 0x0000007100717245 */ /* 0x000fe20000201000 */
[----:B------:R-:W-:Y:S01]  /*16d20*/  IMAD.U32 R112, R114, 0x10000, RZ ;  /* 0x0001000072707824 */ /* 0x000fe200078e00ff */
[----:B------:R-:W-:Y:S02]  /*16d30*/  ISETP.NE.AND P3, PT, R209, 0x1, PT ;  /* 0x00000001d100780c */ /* 0x000fe40003f65270 */
[----:B------:R-:W-:Y:S01]  /*16d40*/  @P1 SHF.L.U32 R208, R110, 0x10, RZ ;  /* 0x000000106ed01819 */ /* 0x000fe200000006ff */
[----:B------:R-:W-:Y:S01]  /*16d50*/  FFMA.FTZ R113, R113, R126, 1.1641532182693481445e-10 ;  /* 0x2f00000071717423 */ /* 0x000fe2000001007e */
[----:B------:R-:W-:Y:S01]  /*16d60*/  FMUL.FTZ R112, R112, UR5 ;  /* 0x0000000570707c20 */ /* 0x000fe20008410000 */
[----:B------:R-:W-:-:S03]  /*16d70*/  PRMT R114, R114, 0x7632, R114 ;  /* 0x0000763272727816 */ /* 0x000fc60000000072 */
[----:B------:R-:W-:Y:S01]  /*16d80*/  FSETP.GTU.FTZ.AND P2, PT, R113, UR4, PT ;  /* 0x0000000471007c0b */ /* 0x000fe2000bf5c000 */
[----:B------:R-:W-:-:S03]  /*16d90*/  IMAD.MOV.U32 R113, RZ, RZ, R190 ;  /* 0x000000ffff717224 */ /* 0x000fc600078e00be */
        /* <DEDUP_REMOVED lines=14> */
.L_x_862:
        /* <DEDUP_REMOVED lines=12> */
.L_x_863:
        /* <DEDUP_REMOVED lines=43> */
.L_x_861:
[----:B------:R-:W-:Y:S01]  /*171f0*/  I2FP.F32.U32 R113, R113 ;  /* 0x0000007100717245 */ /* 0x000fe20000201000 */
[----:B------:R-:W-:Y:S01]  /*17200*/  @P1 IMAD.U32 R128, R128, 0x10000, RZ ;  /* 0x0001000080801824 */ /* 0x000fe200078e00ff */
[----:B------:R-:W-:Y:S02]  /*17210*/  SHF.L.U32 R114, R114, 0x10, RZ ;  /* 0x0000001072727819 */ /* 0x000fe400000006ff */
[----:B------:R-:W-:Y:S01]  /*17220*/  ISETP.NE.AND P4, PT, R112, 0x1, PT ;  /* 0x000000017000780c */ /* 0x000fe20003f85270 */
[----:B------:R-:W-:Y:S02]  /*17230*/  FFMA.FTZ R113, R113, R126, 1.1641532182693481445e-10 ;  /* 0x2f00000071717423 */ /* 0x000fe4000001007e */
[----:B------:R-:W-:-:S03]  /*17240*/  FMUL.FTZ R114, R114, UR5 ;  /* 0x0000000572727c20 */ /* 0x000fc60008410000 */
        /* <DEDUP_REMOVED lines=16> */
.L_x_865:
        /* <DEDUP_REMOVED lines=12> */
.L_x_866:
[----:B------:R-:W-:Y:S01]  /*17410*/  IMAD.WIDE.U32 R24, R3, -0x326172a9, RZ ;  /* 0xcd9e8d5703187825 */ /* 0x000fe200078e00ff */
[----:B------:R-:W-:-:S03]  /*17420*/  LOP3.LUT R112, R191, R227, R151, 0x96, !PT ;  /* 0x000000e3bf707212 */ /* 0x000fc600078e9697 */
[----:B------:R-:W-:Y:S01]  /*17430*/  HFMA2 R114, -RZ, RZ, 0, 0 ;  /* 0x00000000ff727431 */ /* 0x000fe200000001ff */
        /* <DEDUP_REMOVED lines=40> */
.L_x_864:
[----:B------:R-:W-:Y:S01]  /*176c0*/  I2FP.F32.U32 R113, R113 ;  /* 0x0000007100717245 */ /* 0x000fe20000201000 */
[----:B------:R-:W-:Y:S01]  /*176d0*/  IMAD.U32 R112, R115, 0x10000, RZ ;  /* 0x0001000073707824 */ /* 0x000fe200078e00ff */
[----:B------:R-:W-:Y:S01]  /*176e0*/  ISETP.NE.AND P5, PT, R114, 0x1, PT ;  /* 0x000000017200780c */ /* 0x000fe20003fa5270 */
[----:B------:R-:W-:Y:S01]  /*176f0*/  @P1 IMAD.U32 R209, R111, 0x10000, RZ ;  /* 0x000100006fd11824 */ /* 0x000fe200078e00ff */
[----:B------:R-:W-:Y:S01]  /*17700*/  PRMT R221, R115, 0x7632, R221 ;  /* 0x0000763273dd7816 */ /* 0x000fe200000000dd */
[----:B------:R-:W-:Y:S01]  /*17710*/  FFMA.FTZ R113, R113, R126, 1.1641532182693481445e-10 ;  /* 0x2f00000071717423 */ /* 0x000fe2000001007e */
[----:B------:R-:W-:Y:S01]  /*17720*/  FMUL.FTZ R112, R112, UR5 ;  /* 0x0000000570707c20 */ /* 0x000fe20008410000 */
[----:B------:R-:W-:-:S03]  /*17730*/  MOV R222, 0x2 ;  /* 0x0000000200de7802 */ /* 0x000fc60000000f00 */
        /* <DEDUP_REMOVED lines=15> */
.L_x_868:
        /* <DEDUP_REMOVED lines=12> */
.L_x_869:
        /* <DEDUP_REMOVED lines=43> */
.L_x_867:
[----:B------:R-:W-:Y:S01]  /*17ba0*/  I2FP.F32.U32 R113, R113 ;  /* 0x0000007100717245 */ /* 0x000fe20000201000 */
[----:B------:R-:W-:Y:S01]  /*17bb0*/  IMAD.U32 R221, R221, 0x10000, RZ ;  /* 0x00010000dddd7824 */ /* 0x000fe200078e00ff */
[----:B------:R-:W-:Y:S02]  /*17bc0*/  @P1 SHF.L.U32 R112, R131, 0x10, RZ ;  /* 0x0000001083701819 */ /* 0x000fe400000006ff */
[----:B------:R-:W-:Y:S01]  /*17bd0*/  PRMT R114, R215, 0x5410, R216 ;  /* 0x00005410d7727816 */ /* 0x000fe200000000d8 */
[----:B------:R-:W-:Y:S01]  /*17be0*/  FFMA.FTZ R113, R113, R126, 1.1641532182693481445e-10 ;  /* 0x2f00000071717423 */ /* 0x000fe2000001007e */
[----:B------:R-:W-:-:S04]  /*17bf0*/  FMUL.FTZ R221, R221, UR5 ;  /* 0x00000005dddd7c20 */ /* 0x000fc80008410000 */
[----:B------:R-:W-:Y:S02]  /*17c00*/  FSETP.GTU.FTZ.AND P5, PT, R113, UR4, PT ;  /* 0x0000000471007c0b */ /* 0x000fe4000bfbc000 */
[----:B------:R-:W-:Y:S02]  /*17c10*/  PRMT R113, R210, 0x5410, R212 ;  /* 0x00005410d2717816 */ /* 0x000fe400000000d4 */
[----:B------:R-:W-:Y:S02]  /*17c20*/  FSEL R131, R221, RZ, !P5 ;  /* 0x000000ffdd837208 */ /* 0x000fe40006800000 */
[----:B------:R-:W-:-:S03]  /*17c30*/  PLOP3.LUT P5, PT, P5, PT, PT, 0x8, 0x80 ;  /* 0x000000000080781c */ /* 0x000fc60002fae170 */
[----:B------:R-:W-:Y:S01]  /*17c40*/  @P1 FADD.FTZ R131, R112, R131 ;  /* 0x0000008370831221 */ /* 0x000fe20000010000 */
[----:B------:R-:W-:-:S04]  /*17c50*/  PRMT R112, R116, 0x5410, R127 ;  /* 0x0000541074707816 */ /* 0x000fc8000000007f */
[----:B------:R-:W-:-:S04]  /*17c60*/  F2FP.BF16.F32.PACK_AB R115, RZ, R131 ;  /* 0x00000083ff73723e */ /* 0x000fc800000010ff */
[----:B------:R-:W-:-:S07]  /*17c70*/  PRMT R115, R213, 0x5410, R115 ;  /* 0x00005410d5737816 */ /* 0x000fce0000000073 */
.L_x_845:
[----:B------:R-:W0:Y:S01]  /*17c80*/  @P1 LDC.64 R208, c[0x0][0x3a0] ;  /* 0x0000e800ffd01b82 */ /* 0x000e220000000a00 */
[----:B------:R-:W-:Y:S01]  /*17c90*/  SEL R215, RZ, 0x1000000, !P5 ;  /* 0x01000000ffd77807 */ /* 0x000fe20006800000 */
[C---:B------:R-:W-:Y:S01]  /*17ca0*/  IMAD.WIDE.U32 R230, R202.reuse, 0x10, R118 ;  /* 0x00000010cae67825 */ /* 0x040fe200078e0076 */
[----:B------:R-:W-:Y:S02]  /*17cb0*/  SEL R216, RZ, 0x10000, !P4 ;  /* 0x00010000ffd87807 */ /* 0x000fe40006000000 */
[----:B------:R-:W-:Y:S01]  /*17cc0*/  SEL R227, RZ, 0x100, !P3 ;  /* 0x00000100ffe37807 */ /* 0x000fe20005800000 */
[----:B------:R-:W-:Y:S01]  /*17cd0*/  IMAD.WIDE.U32 R228, R202, 0x8, R224 ;  /* 0x00000008cae47825 */ /* 0x000fe200078e00e0 */
[C---:B------:R-:W-:Y:S01]  /*17ce0*/  LOP3.LUT P5, RZ, R200.reuse, 0x8, RZ, 0xc0, !PT ;  /* 0x00000008c8ff7812 */ /* 0x040fe200078ac0ff */
[----:B------:R-:W1:Y:S01]  /*17cf0*/  @P0 LDC.64 R212, c[0x0][0x398] ;  /* 0x0000e600ffd40b82 */ /* 0x000e620000000a00 */
[C---:B------:R-:W-:Y:S01]  /*17d00*/  LOP3.LUT P4, RZ, R200.reuse, 0x4, RZ, 0xc0, !PT ;  /* 0x00000004c8ff7812 */ /* 0x040fe2000788c0ff */
[----:B------:R2:W-:Y:S01]  /*17d10*/  STG.E.128 desc[UR8][R230.64], R112 ;  /* 0x00000070e6007986 */ /* 0x0005e2000c101d08 */
[----:B------:R-:W-:-:S02]  /*17d20*/  LOP3.LUT P3, RZ, R200, 0x2, RZ, 0xc0, !PT ;  /* 0x00000002c8ff7812 */ /* 0x000fc4000786c0ff */
[----:B------:R-:W-:Y:S02]  /*17d30*/  SEL R116, RZ, 0x10000, !P4 ;  /* 0x00010000ff747807 */ /* 0x000fe40006000000 */
[----:B------:R-:W-:Y:S02]  /*17d40*/  SEL R210, RZ, 0x1000000, !P3 ;  /* 0x01000000ffd27807 */ /* 0x000fe40005800000 */
[----:B------:R-:W-:Y:S02]  /*17d50*/  SEL R127, RZ, 0x100, !P5 ;  /* 0x00000100ff7f7807 */ /* 0x000fe40006800000 */
[----:B------:R-:W-:Y:S02]  /*17d60*/  LOP3.LUT P6, RZ, R200, 0x10, RZ, 0xc0, !PT ;  /* 0x00000010c8ff7812 */ /* 0x000fe400078cc0ff */
[----:B------:R-:W-:Y:S02]  /*17d70*/  LOP3.LUT R227, R227, R215, R216, 0xfe, !PT ;  /* 0x000000d7e3e37212 */ /* 0x000fe400078efed8 */
[----:B------:R-:W-:-:S02]  /*17d80*/  SEL R226, RZ, 0x1, !P2 ;  /* 0x00000001ffe27807 */ /* 0x000fc40005000000 */
[----:B------:R-:W-:Y:S01]  /*17d90*/  LOP3.LUT R127, R127, R210, R116, 0xfe, !PT ;  /* 0x000000d27f7f7212 */ /* 0x000fe200078efe74 */
[----:B------:R-:W-:Y:S01]  /*17da0*/  VIADD R116, R120, 0x180 ;  /* 0x0000018078747836 */ /* 0x000fe20000000000 */
[----:B------:R-:W-:Y:S02]  /*17db0*/  SEL R210, RZ, 0x1, !P6 ;  /* 0x00000001ffd27807 */ /* 0x000fe40007000000 */
[----:B------:R-:W-:Y:S01]  /*17dc0*/  LOP3.LUT R227, R227, R226, RZ, 0xfc, !PT ;  /* 0x000000e2e3e37212 */ /* 0x000fe200078efcff */
[----:B0-----:R-:W-:Y:S01]  /*17dd0*/  @P1 IMAD.WIDE.U32 R208, R116, 0x10, R208 ;  /* 0x0000001074d01825 */ /* 0x001fe200078e00d0 */
        /* <DEDUP_REMOVED lines=23> */
.L_x_870:
[----:B------:R-:W3:Y:S01]  /*17f50*/  @P1 LDG.E.128 R108, desc[UR8][R208.64] ;  /* 0x00000008d06c1981 */ /* 0x000ee2000c1e1d00 */
[----:B0-2---:R-:W-:-:S04]  /*17f60*/  IMAD.WIDE.U32 R112, R116, 0x10, R124 ;  /* 0x0000001074707825 */ /* 0x005fc800078e007c */
[----:B-1----:R-:W-:Y:S02]  /*17f70*/  @P0 IMAD.WIDE.U32 R212, R116, 0x10, R212 ;  /* 0x0000001074d40825 */ /* 0x002fe400078e00d4 */
[----:B------:R-:W5:Y:S04]  /*17f80*/  LDG.E.128 R112, desc[UR8][R112.64] ;  /* 0x0000000870707981 */ /* 0x000f68000c1e1d00 */
[----:B------:R0:W5:Y:S01]  /*17f90*/  @P0 LDG.E.128 R104, desc[UR8][R212.64] ;  /* 0x00000008d4680981 */ /* 0x000162000c1e1d00 */
[----:B---3--:R-:W-:Y:S02]  /*17fa0*/  PRMT R209, R110, 0x7632, R209 ;  /* 0x000076326ed17816 */ /* 0x008fe400000000d1 */
[----:B------:R-:W-:Y:S02]  /*17fb0*/  PRMT R127, R109, 0x7632, R127 ;  /* 0x000076326d7f7816 */ /* 0x000fe4000000007f */
[----:B------:R-:W-:Y:S01]  /*17fc0*/  PRMT R210, R108, 0x7632, R210 ;  /* 0x000076326cd27816 */ /* 0x000fe200000000d2 */
[----:B0-----:R-:W-:Y:S06]  /*17fd0*/  @!P0 BRA `(.L_x_871) ;  /* 0x0000004c00948947 */ /* 0x001fec0003800000 */
[----:B------:R-:W-:Y:S01]  /*17fe0*/  ISETP.NE.AND P2, PT, R222, 0x1, PT ;  /* 0x00000001de00780c */ /* 0x000fe20003f45270 */
[----:B------:R-:W-:Y:S02]  /*17ff0*/  HFMA2 R192, -RZ, RZ, 0, 1.1920928955078125e-07 ;  /* 0x00000002ffc07431 */ /* 0x000fe400000001ff */
        /* <DEDUP_REMOVED lines=8> */
[----:B------:R-:W-:Y:S01]  /*18080*/  @P2 IADD3 R192, PT, PT, R222, 0x1, RZ ;  /* 0x00000001dec02810 */ /* 0x000fe20007ffe0ff */
[----:B------:R-:W-:Y:S02]  /*18090*/  @!P2 IMAD.MOV.U32 R124, RZ, RZ, R24 ;  /* 0x000000ffff7ca224 */ /* 0x000fe400078e0018 */
[----:B------:R-:W-:Y:S02]  /*180a0*/  @P2 IMAD.MOV.U32 R208, RZ, RZ, R172 ;  /* 0x000000ffffd02224 */ /* 0x000fe400078e00ac */
[----:B------:R-:W-:Y:S01]  /*180b0*/  @P2 IMAD.MOV.U32 R124, RZ, RZ, R25 ;  /* 0x000000ffff7c2224 */ /* 0x000fe200078e0019 */
[----:B------:R-:W-:Y:S06]  /*180c0*/  BRA `(.L_x_872) ;  /* 0x0000000000dc7947 */ /* 0x000fec0003800000 */
.L_x_873:
        /* <DEDUP_REMOVED lines=12> */
.L_x_874:
        /* <DEDUP_REMOVED lines=43> */
.L_x_872:
[----:B------:R-:W-:Y:S01]  /*18440*/  I2FP.F32.U32 R125, R124 ;  /* 0x0000007c007d7245 */ /* 0x000fe20000201000 */
[----:B-----5:R-:W-:Y:S01]  /*18450*/  IMAD.U32 R124, R112, 0x10000, RZ ;  /* 0x00010000707c7824 */ /* 0x020fe200078e00ff */
[----:B------:R-:W-:Y:S02]  /*18460*/  ISETP.NE.AND P3, PT, R192, 0x1, PT ;  /* 0x00000001c000780c */ /* 0x000fe40003f65270 */
[----:B------:R-:W-:Y:S01]  /*18470*/  LOP3.LUT R200, R200, 0xffffffef, RZ, 0xc0, !PT ;  /* 0xffffffefc8c87812 */ /* 0x000fe200078ec0ff */
[----:B------:R-:W-:Y:S01]  /*18480*/  FFMA.FTZ R125, R125, R126, 1.1641532182693481445e-10 ;  /* 0x2f0000007d7d7423 */ /* 0x000fe2000001007e */
[----:B------:R-:W-:Y:S01]  /*18490*/  FMUL.FTZ R124, R124, UR5 ;  /* 0x000000057c7c7c20 */ /* 0x000fe20008410000 */
[----:B------:R-:W-:Y:S02]  /*184a0*/  PRMT R112, R112, 0x7632, R112 ;  /* 0x0000763270707816 */ /* 0x000fe40000000070 */
[----:B------:R-:W-:Y:S02]  /*184b0*/  MOV R194, 0x2 ;  /* 0x0000000200c27802 */ /* 0x000fe40000000f00 */
        /* <DEDUP_REMOVED lines=14> */
.L_x_876:
        /* <DEDUP_REMOVED lines=12> */
.L_x_877:
        /* <DEDUP_REMOVED lines=43> */
.L_x_875:
[----:B------:R-:W-:Y:S01]  /*18910*/  I2FP.F32.U32 R125, R125 ;  /* 0x0000007d007d7245 */ /* 0x000fe20000201000 */
[----:B------:R-:W-:Y:S01]  /*18920*/  IMAD.U32 R124, R104, 0x10000, RZ ;  /* 0x00010000687c7824 */ /* 0x000fe200078e00ff */
[----:B------:R-:W-:Y:S02]  /*18930*/  ISETP.NE.AND P3, PT, R194, 0x1, PT ;  /* 0x00000001c200780c */ /* 0x000fe40003f65270 */
[----:B------:R-:W-:Y:S01]  /*18940*/  @P1 SHF.L.U32 R193, R108, 0x10, RZ ;  /* 0x000000106cc11819 */ /* 0x000fe200000006ff */
[----:B------:R-:W-:Y:S01]  /*18950*/  FFMA.FTZ R125, R125, R126, 1.1641532182693481445e-10 ;  /* 0x2f0000007d7d7423 */ /* 0x000fe2000001007e */
[----:B------:R-:W-:-:S04]  /*18960*/  FMUL.FTZ R124, R124, UR5 ;  /* 0x000000057c7c7c20 */ /* 0x000fc80008410000 */
[----:B------:R-:W-:-:S04]  /*18970*/  FSETP.GTU.FTZ.AND P2, PT, R125, UR4, PT ;  /* 0x000000047d007c0b */ /* 0x000fc8000bf5c000 */
[----:B------:R-:W-:Y:S02]  /*18980*/  FSEL R125, R124, RZ, !P2 ;  /* 0x000000ff7c7d7208 */ /* 0x000fe40005000000 */
[----:B------:R-:W-:-:S03]  /*18990*/  SEL R192, RZ, 0x1, P2 ;  /* 0x00000001ffc07807 */ /* 0x000fc60001000000 */
[----:B------:R-:W-:Y:S01]  /*189a0*/  FADD.FTZ R124, R172, R125 ;  /* 0x0000007dac7c7221 */ /* 0x000fe20000010000 */
[----:B------:R-:W-:-:S03]  /*189b0*/  MOV R125, R190 ;  /* 0x000000be007d7202 */ /* 0x000fc60000000f00 */
[--C-:B------:R-:W-:Y:S01]  /*189c0*/  @P1 FADD.FTZ R172, R193, R124.reuse ;  /* 0x0000007cc1ac1221 */ /* 0x100fe20000010000 */
[----:B------:R-:W-:Y:S02]  /*189d0*/  @!P1 IMAD.MOV.U32 R172, RZ, RZ, R124 ;  /* 0x000000ffffac9224 */ /* 0x000fe400078e007c */
[----:B------:R-:W-:-:S03]  /*189e0*/  IMAD.MOV.U32 R124, RZ, RZ, 0x2 ;  /* 0x00000002ff7c7424 */ /* 0x000fc600078e00ff */
        /* <DEDUP_REMOVED lines=10> */
.L_x_879:
        /* <DEDUP_REMOVED lines=12> */
.L_x_880:
        /* <DEDUP_REMOVED lines=43> */
.L_x_878:
        /* <DEDUP_REMOVED lines=21> */
.L_x_882:
        /* <DEDUP_REMOVED lines=12> */
.L_x_883:
        /* <DEDUP_REMOVED lines=43> */
.L_x_881:
[----:B------:R-:W-:Y:S02]  /*192c0*/  I2FP.F32.U32 R125, R125 ;  /* 0x0000007d007d7245 */ /* 0x000fe40000201000 */
[----:B------:R-:W-:Y:S02]  /*192d0*/  PRMT R124, R104, 0x7632, R124 ;  /* 0x00007632687c7816 */ /* 0x000fe4000000007c */
[----:B------:R-:W-:Y:S01]  /*192e0*/  ISETP.NE.AND P3, PT, R194, 0x1, PT ;  /* 0x00000001c200780c */ /* 0x000fe20003f65270 */
[----:B------:R-:W-:Y:S02]  /*192f0*/  FFMA.FTZ R125, R125, R126, 1.1641532182693481445e-10 ;  /* 0x2f0000007d7d7423 */ /* 0x000fe4000001007e */
[----:B------:R-:W-:-:S03]  /*19300*/  IMAD.U32 R124, R124, 0x10000, RZ ;  /* 0x000100007c7c7824 */ /* 0x000fc600078e00ff */
[----:B------:R-:W-:Y:S01]  /*19310*/  FSETP.GTU.FTZ.AND P2, PT, R125, UR4, PT ;  /* 0x000000047d007c0b */ /* 0x000fe2000bf5c000 */
[----:B------:R-:W-:Y:S01]  /*19320*/  FMUL.FTZ R124, R124, UR5 ;  /* 0x000000057c7c7c20 */ /* 0x000fe20008410000 */
[----:B------:R-:W-:-:S04]  /*19330*/  @P1 IMAD.U32 R125, R210, 0x10000, RZ ;  /* 0x00010000d27d1824 */ /* 0x000fc800078e00ff */
[----:B------:R-:W-:Y:S01]  /*19340*/  FSEL R193, R124, RZ, !P2 ;  /* 0x000000ff7cc17208 */ /* 0x000fe20005000000 */
[----:B------:R-:W-:-:S04]  /*19350*/  IMAD.MOV.U32 R124, RZ, RZ, 0x2 ;  /* 0x00000002ff7c7424 */ /* 0x000fc800078e00ff */
[----:B------:R-:W-:Y:S01]  /*19360*/  FADD.FTZ R112, R112, R193 ;  /* 0x000000c170707221 */ /* 0x000fe20000010000 */
[----:B------:R-:W-:-:S03]  /*19370*/  SEL R193, RZ, 0x1, P2 ;  /* 0x00000001ffc17807 */ /* 0x000fc60001000000 */
        /* <DEDUP_REMOVED lines=13> */
.L_x_885:
        /* <DEDUP_REMOVED lines=12> */
.L_x_886:
        /* <DEDUP_REMOVED lines=43> */
.L_x_884:
[----:B------:R-:W-:Y:S01]  /*197c0*/  I2FP.F32.U32 R125, R112 ;  /* 0x00000070007d7245 */ /* 0x000fe20000201000 */
[----:B------:R-:W-:Y:S01]  /*197d0*/  IMAD.MOV.U32 R196, RZ, RZ, 0x2 ;  /* 0x00000002ffc47424 */ /* 0x000fe200078e00ff */
[----:B------:R-:W-:Y:S02]  /*197e0*/  SHF.L.U32 R112, R113, 0x10, RZ ;  /* 0x0000001071707819 */ /* 0x000fe400000006ff */
[----:B------:R-:W-:Y:S01]  /*197f0*/  ISETP.NE.AND P2, PT, R124, 0x1, PT ;  /* 0x000000017c00780c */ /* 0x000fe20003f45270 */
[----:B------:R-:W-:Y:S01]  /*19800*/  FFMA.FTZ R125, R125, R126, 1.1641532182693481445e-10 ;  /* 0x2f0000007d7d7423 */ /* 0x000fe2000001007e */
[----:B------:R-:W-:Y:S01]  /*19810*/  LOP3.LUT R200, R200, 0xfffffffb, RZ, 0xc0, !PT ;  /* 0xfffffffbc8c87812 */ /* 0x000fe200078ec0ff */
[----:B------:R-:W-:Y:S01]  /*19820*/  FMUL.FTZ R112, R112, UR5 ;  /* 0x0000000570707c20 */ /* 0x000fe20008410000 */
[----:B------:R-:W-:Y:S01]  /*19830*/  PRMT R195, R113, 0x7632, R195 ;  /* 0x0000763271c37816 */ /* 0x000fe200000000c3 */
[----:B------:R-:W-:Y:S01]  /*19840*/  IMAD.MOV.U32 R113, RZ, RZ, R190 ;  /* 0x000000ffff717224 */ /* 0x000fe200078e00be */
        /* <DEDUP_REMOVED lines=13> */
.L_x_888:
        /* <DEDUP_REMOVED lines=12> */
.L_x_889:
        /* <DEDUP_REMOVED lines=43> */
.L_x_887:
[----:B------:R-:W-:Y:S01]  /*19c90*/  I2FP.F32.U32 R113, R113 ;  /* 0x0000007100717245 */ /* 0x000fe20000201000 */
[----:B------:R-:W-:Y:S01]  /*19ca0*/  @P1 IMAD.U32 R125, R109, 0x10000, RZ ;  /* 0x000100006d7d1824 */ /* 0x000fe200078e00ff */
[----:B------:R-:W-:-:S03]  /*19cb0*/  SHF.L.U32 R112, R105, 0x10, RZ ;  /* 0x0000001069707819 */ /* 0x000fc600000006ff */
[----:B------:R-:W-:Y:S02]  /*19cc0*/  FFMA.FTZ R113, R113, R126, 1.1641532182693481445e-10 ;  /* 0x2f00000071717423 */ /* 0x000fe4000001007e */
[----:B------:R-:W-:-:S03]  /*19cd0*/  FMUL.FTZ R112, R112, UR5 ;  /* 0x0000000570707c20 */ /* 0x000fc60008410000 */
[----:B------:R-:W-:-:S04]  /*19ce0*/  FSETP.GTU.FTZ.AND P2, PT, R113, UR4, PT ;  /* 0x0000000471007c0b */ /* 0x000fc8000bf5c000 */
[----:B------:R-:W-:-:S05]  /*19cf0*/  FSEL R113, R112, RZ, !P2 ;  /* 0x000000ff70717208 */ /* 0x000fca0005000000 */
[----:B------:R-:W-:Y:S01]  /*19d00*/  FADD.FTZ R112, R194, R113 ;  /* 0x00000071c2707221 */ /* 0x000fe20000010000 */
[----:B------:R-:W-:Y:S01]  /*19d10*/  SEL R194, RZ, 0x1, P2 ;  /* 0x00000001ffc27807 */ /* 0x000fe20001000000 */
[----:B------:R-:W-:Y:S01]  /*19d20*/  IMAD.MOV.U32 R113, RZ, RZ, R190 ;  /* 0x000000ffff717224 */ /* 0x000fe200078e00be */
[----:B------:R-:W-:Y:S01]  /*19d30*/  ISETP.NE.AND P2, PT, R196, 0x1, PT ;  /* 0x00000001c400780c */ /* 0x000fe20003f45270 */
[--C-:B------:R-:W-:Y:S01]  /*19d40*/  @P1 FADD.FTZ R212, R125, R112.reuse ;  /* 0x000000707dd41221 */ /* 0x100fe20000010000 */
[----:B------:R-:W-:Y:S02]  /*19d50*/  @!P1 IMAD.MOV.U32 R212, RZ, RZ, R112 ;  /* 0x000000ffffd49224 */ /* 0x000fe400078e0070 */
[----:B------:R-:W-:-:S03]  /*19d60*/  HFMA2 R112, -RZ, RZ, 0, 1.1920928955078125e-07 ;  /* 0x00000002ff707431 */ /* 0x000fc600000001ff */
[----:B------:R-:W-:-:S06]  /*19d70*/  F2FP.BF16.F32.PACK_AB R222, RZ, R212 ;  /* 0x000000d4ffde723e */ /* 0x000fcc00000010ff */
        /* <DEDUP_REMOVED lines=9> */
.L_x_891:
[----:B------:R-:W-:-:S04]  /*19e10*/  IADD3 R22, PT, PT, R22, 0x1, RZ ;  /* 0x0000000116167810 */ /* 0x000fc80007ffe0ff */
        /* <DEDUP_REMOVED lines=11> */
.L_x_892:
        /* <DEDUP_REMOVED lines=43> */
.L_x_890:
[----:B------:R-:W-:Y:S01]  /*1a180*/  I2FP.F32.U32 R113, R113 ;  /* 0x0000007100717245 */ /* 0x000fe20000201000 */
[----:B------:R-:W-:Y:S01]  /*1a190*/  IMAD.U32 R195, R195, 0x10000, RZ ;  /* 0x00010000c3c37824 */ /* 0x000fe200078e00ff */
[----:B------:R-:W-:Y:S02]  /*1a1a0*/  LOP3.LUT R200, R200, 0xfffffffd, RZ, 0xc0, !PT ;  /* 0xfffffffdc8c87812 */ /* 0x000fe400078ec0ff */
[----:B------:R-:W-:Y:S01]  /*1a1b0*/  MOV R125, 0x2 ;  /* 0x00000002007d7802 */ /* 0x000fe20000000f00 */
[----:B------:R-:W-:Y:S01]  /*1a1c0*/  FFMA.FTZ R113, R113, R126, 1.1641532182693481445e-10 ;  /* 0x2f00000071717423 */ /* 0x000fe2000001007e */
[----:B------:R-:W-:-:S04]  /*1a1d0*/  FMUL.FTZ R195, R195, UR5 ;  /* 0x00000005c3c37c20 */ /* 0x000fc80008410000 */
        /* <DEDUP_REMOVED lines=15> */
.L_x_894:
        /* <DEDUP_REMOVED lines=12> */
.L_x_895:
        /* <DEDUP_REMOVED lines=43> */
.L_x_893:
[----:B------:R-:W-:Y:S02]  /*1a640*/  I2FP.F32.U32 R113, R113 ;  /* 0x0000007100717245 */ /* 0x000fe40000201000 */
[----:B------:R-:W-:Y:S02]  /*1a650*/  PRMT R112, R105, 0x7632, R112 ;  /* 0x0000763269707816 */ /* 0x000fe40000000070 */
[----:B------:R-:W-:Y:S01]  /*1a660*/  @P1 SHF.L.U32 R124, R127, 0x10, RZ ;  /* 0x000000107f7c1819 */ /* 0x000fe200000006ff */
[----:B------:R-:W-:Y:S02]  /*1a670*/  FFMA.FTZ R113, R113, R126, 1.1641532182693481445e-10 ;  /* 0x2f00000071717423 */ /* 0x000fe4000001007e */
[----:B------:R-:W-:-:S03]  /*1a680*/  IMAD.U32 R112, R112, 0x10000, RZ ;  /* 0x0001000070707824 */ /* 0x000fc600078e00ff */
[----:B------:R-:W-:Y:S01]  /*1a690*/  FSETP.GTU.FTZ.AND P2, PT, R113, UR4, PT ;  /* 0x0000000471007c0b */ /* 0x000fe2000bf5c000 */
[----:B------:R-:W-:Y:S01]  /*1a6a0*/  FMUL.FTZ R112, R112, UR5 ;  /* 0x0000000570707c20 */ /* 0x000fe20008410000 */
[----:B------:R-:W-:-:S04]  /*1a6b0*/  MOV R113, R190 ;  /* 0x000000be00717202 */ /* 0x000fc80000000f00 */
[----:B------:R-:W-:Y:S02]  /*1a6c0*/  FSEL R196, R112, RZ, !P2 ;  /* 0x000000ff70c47208 */ /* 0x000fe40005000000 */
[----:B------:R-:W-:Y:S02]  /*1a6d0*/  SEL R112, RZ, 0x1, P2 ;  /* 0x00000001ff707807 */ /* 0x000fe40001000000 */
[----:B------:R-:W-:Y:S01]  /*1a6e0*/  ISETP.NE.AND P2, PT, R125, 0x1, PT ;  /* 0x000000017d00780c */ /* 0x000fe20003f45270 */
[----:B------:R-:W-:Y:S01]  /*1a6f0*/  FADD.FTZ R195, R195, R196 ;  /* 0x000000c4c3c37221 */ /* 0x000fe20000010000 */
[----:B------:R-:W-:-:S03]  /*1a700*/  IMAD.MOV.U32 R196, RZ, RZ, 0x2 ;  /* 0x00000002ffc47424 */ /* 0x000fc600078e00ff */
[----:B------:R-:W-:Y:S01]  /*1a710*/  @P1 FADD.FTZ R213, R195, R124 ;  /* 0x0000007cc3d51221 */ /* 0x000fe20000010000 */
        /* <DEDUP_REMOVED lines=12> */
.L_x_897:
        /* <DEDUP_REMOVED lines=12> */
.L_x_898:
        /* <DEDUP_REMOVED lines=43> */
.L_x_896:
[----:B------:R-:W-:Y:S01]  /*1ab50*/  I2FP.F32.U32 R113, R113 ;  /* 0x0000007100717245 */ /* 0x000fe20000201000 */
[----:B------:R-:W-:Y:S01]  /*1ab60*/  IMAD.U32 R112, R114, 0x10000, RZ ;  /* 0x0001000072707824 */ /* 0x000fe200078e00ff */
[----:B------:R-:W-:Y:S01]  /*1ab70*/  ISETP.NE.AND P3, PT, R196, 0x1, PT ;  /* 0x00000001c400780c */ /* 0x000fe20003f65270 */
[----:B------:R-:W-:Y:S01]  /*1ab80*/  IMAD.MOV.U32 R125, RZ, RZ, 0x2 ;  /* 0x00000002ff7d7424 */ /* 0x000fe200078e00ff */
[----:B------:R-:W-:Y:S01]  /*1ab90*/  PRMT R114, R114, 0x7632, R114 ;  /* 0x0000763272727816 */ /* 0x000fe20000000072 */
[----:B------:R-:W-:Y:S01]  /*1aba0*/  FFMA.FTZ R113, R113, R126, 1.1641532182693481445e-10 ;  /* 0x2f00000071717423 */ /* 0x000fe2000001007e */
[----:B------:R-:W-:Y:S01]  /*1abb0*/  FMUL.FTZ R112, R112, UR5 ;  /* 0x0000000570707c20 */ /* 0x000fe20008410000 */
[----:B------:R-:W-:-:S03]  /*1abc0*/  MOV R124, R190 ;  /* 0x000000be007c7202 */ /* 0x000fc60000000f00 */
        /* <DEDUP_REMOVED lines=12> */
.L_x_900:
        /* <DEDUP_REMOVED lines=12> */
.L_x_901:
        /* <DEDUP_REMOVED lines=39> */
[----:B------:R-:W-:Y:S01]  /*1afc0*/  MOV R190, R124 ;  /* 0x0000007c00be7202 */ /* 0x000fe20000000f00 */
[----:B------:R-:W-:Y:S01]  /*1afd0*/  IMAD.MOV.U32 R124, RZ, RZ, R208 ;  /* 0x000000ffff7c7224 */ /* 0x000fe200078e00d0 */
[----:B------:R-:W-:Y:S01]  /*1afe0*/  LOP3.LUT R24, R21, R24, R113, 0x96, !PT ;  /* 0x0000001815187212 */ /* 0x000fe200078e9671 */
[----:B------:R-:W-:-:S07]  /*1aff0*/  IMAD.MOV.U32 R208, RZ, RZ, R112 ;  /* 0x000000ffffd07224 */ /* 0x000fce00078e0070 */
.L_x_899:
        /* <DEDUP_REMOVED lines=24> */
.L_x_903:
        /* <DEDUP_REMOVED lines=12> */
.L_x_904:
        /* <DEDUP_REMOVED lines=43> */
.L_x_902:
[----:B------:R-:W-:Y:S01]  /*1b4f0*/  I2FP.F32.U32 R113, R113 ;  /* 0x0000007100717245 */ /* 0x000fe20000201000 */
[----:B------:R-:W-:Y:S01]  /*1b500*/  IMAD.MOV.U32 R125, RZ, RZ, 0x2 ;  /* 0x00000002ff7d7424 */ /* 0x000fe200078e00ff */
[----:B------:R-:W-:Y:S01]  /*1b510*/  ISETP.NE.AND P4, PT, R112, 0x1, PT ;  /* 0x000000017000780c */ /* 0x000fe20003f85270 */
[----:B------:R-:W-:Y:S01]  /*1b520*/  IMAD.MOV.U32 R124, RZ, RZ, R190 ;  /* 0x000000ffff7c7224 */ /* 0x000fe200078e00be */
[----:B------:R-:W-:Y:S01]  /*1b530*/  SHF.L.U32 R114, R114, 0x10, RZ ;  /* 0x0000001072727819 */ /* 0x000fe200000006ff */
[----:B------:R-:W-:-:S04]  /*1b540*/  FFMA.FTZ R113, R113, R126, 1.1641532182693481445e-10 ;  /* 0x2f00000071717423 */ /* 0x000fc8000001007e */
        /* <DEDUP_REMOVED lines=13> */
.L_x_906:
        /* <DEDUP_REMOVED lines=12> */
.L_x_907:
        /* <DEDUP_REMOVED lines=43> */
.L_x_905:
[----:B------:R-:W-:Y:S01]  /*1b990*/  I2FP.F32.U32 R113, R124 ;  /* 0x0000007c00717245 */ /* 0x000fe20000201000 */
[----:B------:R-:W-:Y:S01]  /*1b9a0*/  @P1 IMAD.U32 R209, R209, 0x10000, RZ ;  /* 0x00010000d1d11824 */ /* 0x000fe200078e00ff */
[----:B------:R-:W-:Y:S01]  /*1b9b0*/  PRMT R112, R106, 0x7632, R112 ;  /* 0x000076326a707816 */ /* 0x000fe20000000070 */
[----:B------:R-:W-:Y:S02]  /*1b9c0*/  HFMA2 R198, -RZ, RZ, 0, 1.1920928955078125e-07 ;  /* 0x00000002ffc67431 */ /* 0x000fe400000001ff */
[----:B------:R-:W-:Y:S01]  /*1b9d0*/  FFMA.FTZ R113, R113, R126, 1.1641532182693481445e-10 ;  /* 0x2f00000071717423 */ /* 0x000fe2000001007e */
[----:B------:R-:W-:-:S04]  /*1b9e0*/  SHF.L.U32 R112, R112, 0x10, RZ ;  /* 0x0000001070707819 */ /* 0x000fc800000006ff */
        /* <DEDUP_REMOVED lines=19> */
.L_x_909:
        /* <DEDUP_REMOVED lines=12> */
.L_x_910:
        /* <DEDUP_REMOVED lines=43> */
.L_x_908:
        /* <DEDUP_REMOVED lines=20> */
.L_x_912:
        /* <DEDUP_REMOVED lines=12> */
.L_x_913:
        /* <DEDUP_REMOVED lines=43> */
.L_x_911:
        /* <DEDUP_REMOVED lines=24> */
.L_x_915:
        /* <DEDUP_REMOVED lines=12> */
.L_x_916:
        /* <DEDUP_REMOVED lines=43> */
.L_x_914:
        /* <DEDUP_REMOVED lines=19> */
.L_x_918:
[----:B------:R-:W-:-:S04]  /*1c960*/  VIADD R22, R22, 0x1 ;  /* 0x0000000116167836 */ /* 0x000fc80000000000 */
[C---:B------:R-:W-:Y:S01]  /*1c970*/  IMAD.WIDE.U32 R226, R22.reuse, -0x2daee0ad, RZ ;  /* 0xd2511f5316e27825 */ /* 0x040fe200078e00ff */
[----:B------:R-:W-:-:S13]  /*1c980*/  ISETP.NE.AND P6, PT, R22, RZ, PT ;  /* 0x000000ff1600720c */ /* 0x000fda0003fc5270 */
[----:B------:R-:W-:Y:S05]  /*1c990*/  @P6 BRA `(.L_x_919) ;  /* 0x0000000000286947 */ /* 0x000fea0003800000 */
[----:B------:R-:W-:Y:S02]  /*1c9a0*/  IADD3 R23, PT, PT, R23, 0x1, RZ ;  /* 0x0000000117177810 */ /* 0x000fe40007ffe0ff */
[----:B------:R-:W-:Y:S02]  /*1c9b0*/  P2R R24, PR, RZ, 0x1 ;  /* 0x00000001ff187803 */ /* 0x000fe40000000000 */
        /* <DEDUP_REMOVED lines=8> */
.L_x_919:
        /* <DEDUP_REMOVED lines=43> */
.L_x_917:
[----:B------:R-:W-:Y:S02]  /*1ccf0*/  I2FP.F32.U32 R113, R114 ;  /* 0x0000007200717245 */ /* 0x000fe40000201000 */
[----:B------:R-:W-:Y:S02]  /*1cd00*/  PRMT R112, R107, 0x7632, R112 ;  /* 0x000076326b707816 */ /* 0x000fe40000000070 */
[----:B------:R-:W-:Y:S01]  /*1cd10*/  @P1 PRMT R114, R111, 0x7632, R114 ;  /* 0x000076326f721816 */ /* 0x000fe20000000072 */
[----:B------:R-:W-:Y:S02]  /*1cd20*/  FFMA.FTZ R113, R113, R126, 1.1641532182693481445e-10 ;  /* 0x2f00000071717423 */ /* 0x000fe4000001007e */
[----:B------:R-:W-:-:S03]  /*1cd30*/  IMAD.U32 R112, R112, 0x10000, RZ ;  /* 0x0001000070707824 */ /* 0x000fc600078e00ff */
[----:B------:R-:W-:Y:S01]  /*1cd40*/  FSETP.GTU.FTZ.AND P6, PT, R113, UR4, PT ;  /* 0x0000000471007c0b */ /* 0x000fe2000bfdc000 */
[----:B------:R-:W-:Y:S01]  /*1cd50*/  FMUL.FTZ R112, R112, UR5 ;  /* 0x0000000570707c20 */ /* 0x000fe20008410000 */
[----:B------:R-:W-:Y:S01]  /*1cd60*/  @P1 IMAD.U32 R113, R114, 0x10000, RZ ;  /* 0x0001000072711824 */ /* 0x000fe200078e00ff */
[----:B------:R-:W-:-:S03]  /*1cd70*/  PRMT R114, R228, 0x5410, R229 ;  /* 0x00005410e4727816 */ /* 0x000fc600000000e5 */
[----:B------:R-:W-:Y:S02]  /*1cd80*/  FSEL R115, R112, RZ, !P6 ;  /* 0x000000ff70737208 */ /* 0x000fe40007000000 */
[----:B------:R-:W-:-:S03]  /*1cd90*/  SEL R112, RZ, 0x1, P6 ;  /* 0x00000001ff707807 */ /* 0x000fc60003000000 */
[----:B------:R-:W-:-:S04]  /*1cda0*/  FADD.FTZ R230, R230, R115 ;  /* 0x00000073e6e67221 */ /* 0x000fc80000010000 */
[----:B------:R-:W-:Y:S01]  /*1cdb0*/  @P1 FADD.FTZ R126, R230, R113 ;  /* 0x00000071e67e1221 */ /* 0x000fe20000010000 */
[----:B------:R-:W-:Y:S02]  /*1cdc0*/  @!P1 MOV R126, R230 ;  /* 0x000000e6007e9202 */ /* 0x000fe40000000f00 */
[--C-:B------:R-:W-:Y:S02]  /*1cdd0*/  PRMT R113, R222, 0x5410, R199.reuse ;  /* 0x00005410de717816 */ /* 0x100fe400000000c7 */
[----:B------:R-:W-:Y:S02]  /*1cde0*/  F2FP.BF16.F32.PACK_AB R115, RZ, R126 ;  /* 0x0000007eff73723e */ /* 0x000fe400000010ff */
[----:B------:R-:W-:Y:S02]  /*1cdf0*/  PRMT R199, R112, 0x7610, R199 ;  /* 0x0000761070c77816 */ /* 0x000fe400000000c7 */
[----:B------:R-:W-:Y:S02]  /*1ce00*/  PRMT R112, R216, 0x5410, R215 ;  /* 0x00005410d8707816 */ /* 0x000fe400000000d7 */
[----:B------:R-:W-:Y:S01]  /*1ce10*/  PRMT R115, R221, 0x5410, R115 ;  /* 0x00005410dd737816 */ /* 0x000fe20000000073 */
[----:B------:R-:W-:Y:S06]  /*1ce20*/  BRA `(.L_x_920) ;  /* 0x0000002400f07947 */ /* 0x000fec0003800000 */
.L_x_871:
        /* <DEDUP_REMOVED lines=15> */
.L_x_922:
        /* <DEDUP_REMOVED lines=12> */
.L_x_923:
        /* <DEDUP_REMOVED lines=43> */
.L_x_921:
[----:B------:R-:W-:Y:S02]  /*1d290*/  I2FP.F32.U32 R125, R124 ;  /* 0x0000007c007d7245 */ /* 0x000fe40000201000 */
[----:B-----5:R-:W-:Y:S02]  /*1d2a0*/  SHF.L.U32 R124, R112, 0x10, RZ ;  /* 0x00000010707c7819 */ /* 0x020fe400000006ff */
[----:B------:R-:W-:Y:S01]  /*1d2b0*/  ISETP.NE.AND P3, PT, R212, 0x1, PT ;  /* 0x00000001d400780c */ /* 0x000fe20003f65270 */
[----:B------:R-:W-:Y:S01]  /*1d2c0*/  FFMA.FTZ R125, R125, R126, 1.1641532182693481445e-10 ;  /* 0x2f0000007d7d7423 */ /* 0x000fe2000001007e */
[----:B------:R-:W-:Y:S01]  /*1d2d0*/  LOP3.LUT R200, R200, 0xffffffef, RZ, 0xc0, !PT ;  /* 0xffffffefc8c87812 */ /* 0x000fe200078ec0ff */
[----:B------:R-:W-:Y:S01]  /*1d2e0*/  FMUL.FTZ R124, R124, UR5 ;  /* 0x000000057c7c7c20 */ /* 0x000fe20008410000 */
[----:B------:R-:W-:Y:S02]  /*1d2f0*/  PRMT R112, R112, 0x7632, R112 ;  /* 0x0000763270707816 */ /* 0x000fe40000000070 */
[----:B------:R-:W-:Y:S01]  /*1d300*/  FSETP.GTU.FTZ.AND P2, PT, R125, UR4, PT ;  /* 0x000000047d007c0b */ /* 0x000fe2000bf5c000 */
[----:B------:R-:W-:-:S03]  /*1d310*/  @P1 IMAD.U32 R125, R108, 0x10000, RZ ;  /* 0x000100006c7d1824 */ /* 0x000fc600078e00ff */
[----:B------:R-:W-:Y:S01]  /*1d320*/  FSEL R172, R124, RZ, !P2 ;  /* 0x000000ff7cac7208 */ /* 0x000fe20005000000 */
[----:B------:R-:W-:Y:S01]  /*1d330*/  IMAD.MOV.U32 R124, RZ, RZ, 0x2 ;  /* 0x00000002ff7c7424 */ /* 0x000fe200078e00ff */
[----:B------:R-:W-:-:S03]  /*1d340*/  PLOP3.LUT P2, PT, P2, PT, PT, 0x8, 0x80 ;  /* 0x000000000080781c */ /* 0x000fc6000174e170 */
[----:B------:R-:W-:Y:S01]  /*1d350*/  @P1 FADD.FTZ R172, R125, R172 ;  /* 0x000000ac7dac1221 */ /* 0x000fe20000010000 */
[----:B------:R-:W-:-:S04]  /*1d360*/  MOV R125, R190 ;  /* 0x000000be007d7202 */ /* 0x000fc80000000f00 */
        /* <DEDUP_REMOVED lines=11> */
.L_x_925:
        /* <DEDUP_REMOVED lines=12> */
.L_x_926:
        /* <DEDUP_REMOVED lines=43> */
.L_x_924:
[----:B------:R-:W-:Y:S01]  /*1d790*/  I2FP.F32.U32 R125, R125 ;  /* 0x0000007d007d7245 */ /* 0x000fe20000201000 */
[----:B------:R-:W-:Y:S01]  /*1d7a0*/  IMAD.U32 R112, R112, 0x10000, RZ ;  /* 0x0001000070707824 */ /* 0x000fe200078e00ff */
[----:B------:R-:W-:Y:S02]  /*1d7b0*/  ISETP.NE.AND P3, PT, R124, 0x1, PT ;  /* 0x000000017c00780c */ /* 0x000fe40003f65270 */
[----:B------:R-:W-:Y:S01]  /*1d7c0*/  LOP3.LUT R200, R200, 0xfffffff7, RZ, 0xc0, !PT ;  /* 0xfffffff7c8c87812 */ /* 0x000fe200078ec0ff */
[----:B------:R-:W-:Y:S01]  /*1d7d0*/  FFMA.FTZ R125, R125, R126, 1.1641532182693481445e-10 ;  /* 0x2f0000007d7d7423 */ /* 0x000fe2000001007e */
[----:B------:R-:W-:Y:S01]  /*1d7e0*/  FMUL.FTZ R112, R112, UR5 ;  /* 0x0000000570707c20 */ /* 0x000fe20008410000 */
[----:B------:R-:W-:-:S03]  /*1d7f0*/  MOV R222, 0x2 ;  /* 0x0000000200de7802 */ /* 0x000fc60000000f00 */
[----:B------:R-:W-:Y:S01]  /*1d800*/  FSETP.GTU.FTZ.AND P2, PT, R125, UR4, PT ;  /* 0x000000047d007c0b */ /* 0x000fe2000bf5c000 */
[----:B------:R-:W-:-:S03]  /*1d810*/  @P1 IMAD.U32 R125, R210, 0x10000, RZ ;  /* 0x00010000d27d1824 */ /* 0x000fc600078e00ff */
        /* <DEDUP_REMOVED lines=15> */
.L_x_928:
        /* <DEDUP_REMOVED lines=12> */
.L_x_929:
        /* <DEDUP_REMOVED lines=43> */
.L_x_927:
[----:B------:R-:W-:Y:S01]  /*1dc80*/  I2FP.F32.U32 R125, R112 ;  /* 0x00000070007d7245 */ /* 0x000fe20000201000 */
[----:B------:R-:W-:Y:S01]  /*1dc90*/  IMAD.U32 R112, R113, 0x10000, RZ ;  /* 0x0001000071707824 */ /* 0x000fe200078e00ff */
[----:B------:R-:W-:Y:S01]  /*1dca0*/  ISETP.NE.AND P2, PT, R222, 0x1, PT ;  /* 0x00000001de00780c */ /* 0x000fe20003f45270 */
[----:B------:R-:W-:Y:S01]  /*1dcb0*/  IMAD.MOV.U32 R124, RZ, RZ, 0x2 ;  /* 0x00000002ff7c7424 */ /* 0x000fe200078e00ff */
[----:B------:R-:W-:Y:S01]  /*1dcc0*/  LOP3.LUT R200, R200, 0xfffffffb, RZ, 0xc0, !PT ;  /* 0xfffffffbc8c87812 */ /* 0x000fe200078ec0ff */
[----:B------:R-:W-:Y:S01]  /*1dcd0*/  FFMA.FTZ R125, R125, R126, 1.1641532182693481445e-10 ;  /* 0x2f0000007d7d7423 */ /* 0x000fe2000001007e */
[----:B------:R-:W-:Y:S01]  /*1dce0*/  FMUL.FTZ R112, R112, UR5 ;  /* 0x0000000570707c20 */ /* 0x000fe20008410000 */
[----:B------:R-:W-:Y:S01]  /*1dcf0*/  PRMT R213, R113, 0x7632, R213 ;  /* 0x0000763271d57816 */ /* 0x000fe200000000d5 */
[----:B------:R-:W-:Y:S02]  /*1dd00*/  IMAD.MOV.U32 R113, RZ, RZ, R190 ;  /* 0x000000ffff717224 */ /* 0x000fe400078e00be */
[----:B------:R-:W-:-:S02]  /*1dd10*/  FSETP.GTU.FTZ.AND P3, PT, R125, UR4, PT ;  /* 0x000000047d007c0b */ /* 0x000fc4000bf7c000 */
[----:B------:R-:W-:Y:S02]  /*1dd20*/  @P1 SHF.L.U32 R125, R109, 0x10, RZ ;  /* 0x000000106d7d1819 */ /* 0x000fe400000006ff */
        /* <DEDUP_REMOVED lines=14> */
.L_x_931:
        /* <DEDUP_REMOVED lines=12> */
.L_x_932:
        /* <DEDUP_REMOVED lines=43> */
.L_x_930:
[----:B------:R-:W-:Y:S01]  /*1e180*/  I2FP.F32.U32 R113, R113 ;  /* 0x0000007100717245 */ /* 0x000fe20000201000 */
[----:B------:R-:W-:Y:S01]  /*1e190*/  @P1 IMAD.U32 R112, R127, 0x10000, RZ ;  /* 0x000100007f701824 */ /* 0x000fe200078e00ff */
[----:B------:R-:W-:Y:S01]  /*1e1a0*/  SHF.L.U32 R213, R213, 0x10, RZ ;  /* 0x00000010d5d57819 */ /* 0x000fe200000006ff */
[----:B------:R-:W-:Y:S01]  /*1e1b0*/  IMAD.MOV.U32 R125, RZ, RZ, 0x2 ;  /* 0x00000002ff7d7424 */ /* 0x000fe200078e00ff */
[----:B------:R-:W-:Y:S01]  /*1e1c0*/  LOP3.LUT R200, R200, 0xfffffffd, RZ, 0xc0, !PT ;  /* 0xfffffffdc8c87812 */ /* 0x000fe200078ec0ff */
[----:B------:R-:W-:Y:S02]  /*1e1d0*/  FFMA.FTZ R113, R113, R126, 1.1641532182693481445e-10 ;  /* 0x2f00000071717423 */ /* 0x000fe4000001007e */
[----:B------:R-:W-:-:S03]  /*1e1e0*/  FMUL.FTZ R213, R213, UR5 ;  /* 0x00000005d5d57c20 */ /* 0x000fc60008410000 */
[----:B------:R-:W-:Y:S02]  /*1e1f0*/  FSETP.GTU.FTZ.AND P2, PT, R113, UR4, PT ;  /* 0x0000000471007c0b */ /* 0x000fe4000bf5c000 */
[----:B------:R-:W-:Y:S02]  /*1e200*/  MOV R113, R190 ;  /* 0x000000be00717202 */ /* 0x000fe40000000f00 */
        /* <DEDUP_REMOVED lines=15> */
.L_x_934:
        /* <DEDUP_REMOVED lines=12> */
.L_x_935:
        /* <DEDUP_REMOVED lines=43> */
.L_x_933:
        /* <DEDUP_REMOVED lines=9> */
[----:B------:R-:W-:Y:S02]  /*1e700*/  FSEL R127, R112, RZ, !P2 ;  /* 0x000000ff707f7208 */ /* 0x000fe40005000000 */
[----:B------:R-:W-:Y:S02]  /*1e710*/  MOV R112, 0x2 ;  /* 0x0000000200707802 */ /* 0x000fe40000000f00 */
[----:B------:R-:W-:Y:S01]  /*1e720*/  PLOP3.LUT P2, PT, P2, PT, PT, 0x8, 0x80 ;  /* 0x000000000080781c */ /* 0x000fe2000174e170 */
        /* <DEDUP_REMOVED lines=11> */
.L_x_937:
        /* <DEDUP_REMOVED lines=12> */
.L_x_938:
        /* <DEDUP_REMOVED lines=43> */
.L_x_936:
        /* <DEDUP_REMOVED lines=22> */
.L_x_940:
        /* <DEDUP_REMOVED lines=12> */
.L_x_941:
        /* <DEDUP_REMOVED lines=43> */
.L_x_939:
        /* <DEDUP_REMOVED lines=8> */
[----:B------:R-:W-:Y:S02]  /*1f0a0*/  FSETP.GTU.FTZ.AND P4, PT, R113, UR4, PT ;  /* 0x0000000471007c0b */ /* 0x000fe4000bf9c000 */
        /* <DEDUP_REMOVED lines=14> */
.L_x_943:
        /* <DEDUP_REMOVED lines=12> */
.L_x_944:
        /* <DEDUP_REMOVED lines=43> */
.L_x_942:
[----:B------:R-:W-:Y:S01]  /*1f500*/  I2FP.F32.U32 R113, R113 ;  /* 0x0000007100717245 */ /* 0x000fe20000201000 */
[----:B------:R-:W-:Y:S01]  /*1f510*/  IMAD.U32 R231, R231, 0x10000, RZ ;  /* 0x00010000e7e77824 */ /* 0x000fe200078e00ff */
[----:B------:R-:W-:Y:S02]  /*1f520*/  @P1 PRMT R112, R111, 0x7632, R112 ;  /* 0x000076326f701816 */ /* 0x000fe40000000070 */
[----:B------:R-:W-:Y:S01]  /*1f530*/  PRMT R114, R229, 0x5410, R230 ;  /* 0x00005410e5727816 */ /* 0x000fe200000000e6 */
[----:B------:R-:W-:Y:S01]  /*1f540*/  FFMA.FTZ R113, R113, R126, 1.1641532182693481445e-10 ;  /* 0x2f00000071717423 */ /* 0x000fe2000001007e */
[----:B------:R-:W-:Y:S01]  /*1f550*/  FMUL.FTZ R231, R231, UR5 ;  /* 0x00000005e7e77c20 */ /* 0x000fe20008410000 */
[----:B------:R-:W-:Y:S01]  /*1f560*/  @P1 IMAD.U32 R115, R112, 0x10000, RZ ;  /* 0x0001000070731824 */ /* 0x000fe200078e00ff */
[----:B------:R-:W-:Y:S02]  /*1f570*/  PRMT R112, R215, 0x5410, R216 ;  /* 0x00005410d7707816 */ /* 0x000fe400000000d8 */
[----:B------:R-:W-:-:S02]  /*1f580*/  FSETP.GTU.FTZ.AND P5, PT, R113, UR4, PT ;  /* 0x0000000471007c0b */ /* 0x000fc4000bfbc000 */
[----:B------:R-:W-:Y:S02]  /*1f590*/  PRMT R113, R221, 0x5410, R222 ;  /* 0x00005410dd717816 */ /* 0x000fe400000000de */
[----:B------:R-:W-:Y:S02]  /*1f5a0*/  FSEL R126, R231, RZ, !P5 ;  /* 0x000000ffe77e7208 */ /* 0x000fe40006800000 */
[----:B------:R-:W-:-:S03]  /*1f5b0*/  PLOP3.LUT P5, PT, P5, PT, PT, 0x8, 0x80 ;  /* 0x000000000080781c */ /* 0x000fc60002fae170 */
[----:B------:R-:W-:-:S05]  /*1f5c0*/  @P1 FADD.FTZ R126, R126, R115 ;  /* 0x000000737e7e1221 */ /* 0x000fca0000010000 */
[----:B------:R-:W-:-:S04]  /*1f5d0*/  F2FP.BF16.F32.PACK_AB R115, RZ, R126 ;  /* 0x0000007eff73723e */ /* 0x000fc800000010ff */
[----:B------:R-:W-:-:S07]  /*1f5e0*/  PRMT R115, R228, 0x5410, R115 ;  /* 0x00005410e4737816 */ /* 0x000fce0000000073 */
.L_x_920:
[----:B------:R-:W-:Y:S01]  /*1f5f0*/  SEL R226, RZ, 0x1000000, !P5 ;  /* 0x01000000ffe27807 */ /* 0x000fe20006800000 */
[----:B------:R-:W-:Y:S01]  /*1f600*/  IMAD.WIDE.U32 R118, R116, 0x10, R118 ;  /* 0x0000001074767825 */ /* 0x000fe200078e0076 */
[----:B------:R-:W-:Y:S02]  /*1f610*/  SEL R222, RZ, 0x10000, !P4 ;  /* 0x00010000ffde7807 */ /* 0x000fe40006000000 */
[----:B------:R-:W-:Y:S01]  /*1f620*/  LOP3.LUT P6, RZ, R200, 0x8, RZ, 0xc0, !PT ;  /* 0x00000008c8ff7812 */ /* 0x000fe200078cc0ff */
[----:B------:R-:W-:Y:S01]  /*1f630*/  IMAD.WIDE.U32 R224, R116, 0x8, R224 ;  /* 0x0000000874e07825 */ /* 0x000fe200078e00e0 */
[C---:B------:R-:W-:Y:S01]  /*1f640*/  LOP3.LUT P5, RZ, R200.reuse, 0x4, RZ, 0xc0, !PT ;  /* 0x00000004c8ff7812 */ /* 0x040fe200078ac0ff */
[----:B------:R0:W-:Y:S01]  /*1f650*/  STG.E.128 desc[UR8][R118.64], R112 ;  /* 0x0000007076007986 */ /* 0x0001e2000c101d08 */
[----:B------:R-:W-:Y:S02]  /*1f660*/  LOP3.LUT P4, RZ, R200, 0x2, RZ, 0xc0, !PT ;  /* 0x00000002c8ff7812 */ /* 0x000fe4000788c0ff */
[----:B------:R-:W-:-:S02]  /*1f670*/  SEL R227, RZ, 0x100, !P3 ;  /* 0x00000100ffe37807 */ /* 0x000fc40005800000 */
[----:B------:R-:W-:Y:S02]  /*1f680*/  SEL R221, RZ, 0x1000000, !P4 ;  /* 0x01000000ffdd7807 */ /* 0x000fe40006000000 */
[----:B------:R-:W-:Y:S02]  /*1f690*/  SEL R216, RZ, 0x10000, !P5 ;  /* 0x00010000ffd87807 */ /* 0x000fe40006800000 */
[----:B------:R-:W-:Y:S02]  /*1f6a0*/  SEL R215, RZ, 0x100, !P6 ;  /* 0x00000100ffd77807 */ /* 0x000fe40007000000 */
[----:B------:R-:W-:Y:S02]  /*1f6b0*/  LOP3.LUT P1, RZ, R200, 0x10, RZ, 0xc0, !PT ;  /* 0x00000010c8ff7812 */ /* 0x000fe4000782c0ff */
[----:B------:R-:W-:Y:S02]  /*1f6c0*/  LOP3.LUT R227, R227, R226, R222, 0xfe, !PT ;  /* 0x000000e2e3e37212 */ /* 0x000fe400078efede */
[----:B------:R-:W-:-:S02]  /*1f6d0*/  SEL R226, RZ, 0x1, !P2 ;  /* 0x00000001ffe27807 */ /* 0x000fc40005000000 */
[----:B------:R-:W-:Y:S02]  /*1f6e0*/  LOP3.LUT R215, R215, R221, R216, 0xfe, !PT ;  /* 0x000000ddd7d77212 */ /* 0x000fe400078efed8 */
[----:B------:R-:W-:Y:S02]  /*1f6f0*/  SEL R216, RZ, 0x1, !P1 ;  /* 0x00000001ffd87807 */ /* 0x000fe40004800000 */
[----:B------:R-:W-:Y:S02]  /*1f700*/  LOP3.LUT R227, R227, R226, RZ, 0xfc, !PT ;  /* 0x000000e2e3e37212 */ /* 0x000fe400078efcff */
[----:B------:R-:W-:-:S05]  /*1f710*/  LOP3.LUT R226, R215, R216, RZ, 0xfc, !PT ;  /* 0x000000d8d7e27212 */ /* 0x000fca00078efcff */
[----:B------:R0:W-:Y:S01]  /*1f720*/  STG.E.64 desc[UR8][R224.64], R226 ;  /* 0x000000e2e0007986 */ /* 0x0001e2000c101b08 */
[----:B------:R-:W-:Y:S05]  /*1f730*/  @!P0 BRA `(.L_x_945) ;  /* 0x0000000000508947 */ /* 0x000fea0003800000 */
        /* <DEDUP_REMOVED lines=20> */
.L_x_945:
[----:B01----:R-:W-:Y:S01]  /*1f880*/  FADD.FTZ R112, RZ, R214 ;  /* 0x000000d6ff707221 */ /* 0x003fe20000010000 */
[----:B------:R-:W0:Y:S01]  /*1f890*/  S2UR UR5, SR_CgaCtaId ;  /* 0x00000000000579c3 */ /* 0x000e220000008800 */
[----:B------:R-:W-:Y:S01]  /*1f8a0*/  ISETP.NE.AND P1, PT, R2, RZ, PT ;  /* 0x000000ff0200720c */ /* 0x000fe20003f25270 */
[----:B------:R-:W-:Y:S01]  /*1f8b0*/  UMOV UR4, 0x400 ;  /* 0x0000040000047882 */ /* 0x000fe20000000000 */
[----:B------:R-:W-:Y:S01]  /*1f8c0*/  FADD.FTZ R112, R112, R219 ;  /* 0x000000db70707221 */ /* 0x000fe20000010000 */
[----:B------:R-:W-:Y:S01]  /*1f8d0*/  ISETP.GT.U32.AND P2, PT, R2, 0x3, PT ;  /* 0x000000030200780c */ /* 0x000fe20003f44070 */
[----:B------:R-:W-:Y:S01]  /*1f8e0*/  IMAD.U32 R230, R180, 0x10000, RZ ;  /* 0x00010000b4e67824 */ /* 0x000fe200078e00ff */
[----:B------:R-:W-:Y:S01]  /*1f8f0*/  LOP3.LUT P3, RZ, R200, 0x20, RZ, 0xc0, !PT ;  /* 0x00000020c8ff7812 */ /* 0x000fe2000786c0ff */
[----:B------:R-:W-:Y:S01]  /*1f900*/  FADD.FTZ R113, R112, R217 ;  /* 0x000000d970717221 */ /* 0x000fe20000010000 */
[----:B------:R-:W-:Y:S01]  /*1f910*/  SHF.L.U32 R228, R184, 0x10, RZ ;  /* 0x00000010b8e47819 */ /* 0x000fe200000006ff */
[----:B------:R-:W-:Y:S01]  /*1f920*/  IMAD.U32 R231, R163, 0x10000, RZ ;  /* 0x00010000a3e77824 */ /* 0x000fe200078e00ff */
[----:B------:R-:W-:Y:S01]  /*1f930*/  SHF.L.U32 R232, R177, 0x10, RZ ;  /* 0x00000010b1e87819 */ /* 0x000fe200000006ff */
[----:B------:R-:W-:Y:S01]  /*1f940*/  FADD.FTZ R112, R113, R218 ;  /* 0x000000da71707221 */ /* 0x000fe20000010000 */
[----:B------:R-:W-:Y:S01]  /*1f950*/  SHF.L.U32 R234, R166, 0x10, RZ ;  /* 0x00000010a6ea7819 */ /* 0x000fe200000006ff */
[----:B------:R-:W-:Y:S01]  /*1f960*/  IMAD.U32 R235, R162, 0x10000, RZ ;  /* 0x00010000a2eb7824 */ /* 0x000fe200078e00ff */
[----:B------:R-:W-:Y:S01]  /*1f970*/  SHF.L.U32 R236, R51, 0x10, RZ ;  /* 0x0000001033ec7819 */ /* 0x000fe200000006ff */
[----:B------:R-:W-:Y:S01]  /*1f980*/  FADD.FTZ R112, R112, R203 ;  /* 0x000000cb70707221 */ /* 0x000fe20000010000 */
[----:B------:R-:W-:Y:S01]  /*1f990*/  IMAD.U32 R238, R46, 0x10000, RZ ;  /* 0x000100002eee7824 */ /* 0x000fe200078e00ff */
[----:B------:R-:W-:Y:S01]  /*1f9a0*/  SHF.L.U32 R242, R36, 0x10, RZ ;  /* 0x0000001024f27819 */ /* 0x000fe200000006ff */
[----:B------:R-:W-:-:S02]  /*1f9b0*/  IMAD.U32 R240, R47, 0x10000, RZ ;  /* 0x000100002ff07824 */ /* 0x000fc400078e00ff */
[----:B------:R-:W-:Y:S01]  /*1f9c0*/  FADD.FTZ R113, R112, R207 ;  /* 0x000000cf70717221 */ /* 0x000fe20000010000 */
[----:B------:R-:W-:-:S03]  /*1f9d0*/  IMAD.U32 R237, R143, 0x10000, RZ ;  /* 0x000100008fed7824 */ /* 0x000fc600078e00ff */
[----:B------:R-:W-:Y:S01]  /*1f9e0*/  FADD.FTZ R113, R113, R174 ;  /* 0x000000ae71717221 */ /* 0x000fe20000010000 */
[----:B0-----:R-:W-:-:S03]  /*1f9f0*/  ULEA UR4, UR5, UR4, 0x18 ;  /* 0x0000000405047291 */ /* 0x001fc6000f8ec0ff */
[----:B------:R-:W-:Y:S01]  /*1fa00*/  FADD.FTZ R112, R113, R204 ;  /* 0x000000cc71707221 */ /* 0x000fe20000010000 */
[----:B------:R-:W-:Y:S02]  /*1fa10*/  @UP1 UIADD3 UR4, UPT, UPT, UR4, 0x20, URZ ;  /* 0x0000002004041890 */ /* 0x000fe4000fffe0ff */
[----:B------:R-:W-:Y:S01]  /*1fa20*/  UPLOP3.LUT UP1, UPT, UPT, UPT, UP1, 0x40, 0x4 ;  /* 0x000000000004789c */ /* 0x000fe20003f2e810 */
[----:B------:R-:W-:-:S03]  /*1fa30*/  FADD.FTZ R112, R112, R117 ;  /* 0x0000007570707221 */ /* 0x000fc60000010000 */
[----:B------:R-:W-:Y:S01]  /*1fa40*/  @!P2 LEA R215, R2, UR4, 0x3 ;  /* 0x0000000402d7ac11 */ /* 0x000fe2000f8e18ff */
        /* <DEDUP_REMOVED lines=111> */
[----:B------:R-:W-:-:S02]  /*20140*/  IMAD.MOV.U32 R119, RZ, RZ, RZ ;  /* 0x000000ffff777224 */ /* 0x000fc400078e00ff */
[----:B------:R-:W-:Y:S02]  /*20150*/  @!P2 IMAD.MOV.U32 R119, RZ, RZ, 0x400 ;  /* 0x00000400ff77a424 */ /* 0x000fe400078e00ff */
[----:B------:R0:W-:Y:S01]  /*20160*/  @!P1 STS.64 [R118+UR4], R112 ;  /* 0x0000007076009988 */ /* 0x0001e20008000a04 */
[----:B------:R-:W-:Y:S01]  /*20170*/  BAR.SYNC.DEFER_BLOCKING 0x0 ;  /* 0x0000000000007b1d */ /* 0x000fe20000010000 */
[----:B------:R-:W-:-:S05]  /*20180*/  ISETP.NE.AND P1, PT, R0, RZ, PT ;  /* 0x000000ff0000720c */ /* 0x000fca0003f25270 */
[----:B------:R-:W1:Y:S01]  /*20190*/  SHFL.DOWN PT, R216, R119, 0x2, 0x1f ;  /* 0x08401f0077d87f89 */ /* 0x000e6200000e0000 */
[----:B0-----:R-:W-:-:S03]  /*201a0*/  I2FP.F32.U32 R112, R119 ;  /* 0x0000007700707245 */ /* 0x001fc60000201000 */
[----:B------:R-:W-:Y:S01]  /*201b0*/  @!P2 LDS.64 R114, [R215] ;  /* 0x00000000d772a984 */ /* 0x000fe20000000a00 */
[----:B-1----:R-:W-:Y:S02]  /*201c0*/  IADD3 R224, PT, PT, R216, R119, RZ ;  /* 0x00000077d8e07210 */ /* 0x002fe40007ffe0ff */
[----:B------:R-:W-:Y:S01]  /*201d0*/  I2FP.F32.S32 R216, R216 ;  /* 0x000000d800d87245 */ /* 0x000fe20000201400 */
[----:B------:R-:W0:Y:S01]  /*201e0*/  LDC R119, c[0x0][0x448] ;  /* 0x00011200ff777b82 */ /* 0x000e220000000800 */
[----:B------:R-:W-:Y:S01]  /*201f0*/  I2FP.F32.S32 R225, R224 ;  /* 0x000000e000e17245 */ /* 0x000fe20000201400 */
[----:B------:R-:W1:Y:S03]  /*20200*/  SHFL.DOWN PT, R227, R224, 0x1, 0x1f ;  /* 0x08201f00e0e37f89 */ /* 0x000e6600000e0000 */
[----:B------:R-:W2:Y:S01]  /*20210*/  MUFU.RCP R226, R225 ;  /* 0x000000e100e27308 */ /* 0x000ea20000001000 */
[----:B-1----:R-:W-:Y:S01]  /*20220*/  IMAD.IADD R224, R224, 0x1, R227 ;  /* 0x00000001e0e07824 */ /* 0x002fe200078e02e3 */
[----:B------:R-:W-:Y:S01]  /*20230*/  I2FP.F32.S32 R227, R227 ;  /* 0x000000e300e37245 */ /* 0x000fe20000201400 */
[----:B------:R-:W1:Y:S03]  /*20240*/  SHFL.DOWN PT, R221, R114, 0x2, 0x1f ;  /* 0x08401f0072dd7f89 */ /* 0x000e6600000e0000 */
[----:B------:R-:W-:Y:S01]  /*20250*/  I2FP.F32.S32 R224, R224 ;  /* 0x000000e000e07245 */ /* 0x000fe20000201400 */
[----:B------:R-:W3:Y:S05]  /*20260*/  SHFL.DOWN PT, R222, R115, 0x2, 0x1f ;  /* 0x08401f0073de7f89 */ /* 0x000eea00000e0000 */
[----:B------:R-:W4:Y:S01]  /*20270*/  MUFU.RCP R224, R224 ;  /* 0x000000e000e07308 */ /* 0x000f220000001000 */
[C---:B-1----:R-:W-:Y:S01]  /*20280*/  FMUL.FTZ R113, R221.reuse, R216 ;  /* 0x000000d8dd717220 */ /* 0x042fe20000410000 */
[----:B------:R-:W-:-:S03]  /*20290*/  FADD.FTZ R221, -R221, R114 ;  /* 0x00000072dddd7221 */ /* 0x000fc60000010100 */
[----:B------:R-:W-:Y:S01]  /*202a0*/  FFMA.FTZ R113, R112, R114, R113 ;  /* 0x0000007270717223 */ /* 0x000fe20000010071 */
[----:B------:R-:W-:Y:S01]  /*202b0*/  FMUL.FTZ R221, R221, R221 ;  /* 0x000000dddddd7220 */ /* 0x000fe20000410000 */
[----:B---3--:R-:W-:Y:S01]  /*202c0*/  FADD.FTZ R115, R222, R115 ;  /* 0x00000073de737221 */ /* 0x008fe20000010000 */
[----:B------:R-:W-:Y:S01]  /*202d0*/  SHF.L.U32 R222, R189, 0x10, RZ ;  /* 0x00000010bdde7819 */ /* 0x000fe200000006ff */
[----:B--2---:R-:W-:Y:S01]  /*202e0*/  FMUL.FTZ R114, R226, R113 ;  /* 0x00000071e2727220 */ /* 0x004fe20000410000 */
[----:B------:R-:W-:-:S04]  /*202f0*/  FMUL.FTZ R221, R221, R112 ;  /* 0x00000070dddd7220 */ /* 0x000fc80000410000 */
[----:B------:R-:W1:Y:S01]  /*20300*/  SHFL.DOWN PT, R113, R114, 0x1, 0x1f ;  /* 0x08201f0072717f89 */ /* 0x000e6200000e0000 */
[----:B------:R-:W-:-:S04]  /*20310*/  FMUL.FTZ R221, R221, R216 ;  /* 0x000000d8dddd7220 */ /* 0x000fc80000410000 */
[----:B------:R-:W-:Y:S01]  /*20320*/  FFMA.FTZ R115, R226, R221, R115 ;  /* 0x000000dde2737223 */ /* 0x000fe20000010073 */
[----:B------:R-:W-:-:S04]  /*20330*/  IMAD.U32 R226, R188, 0x10000, RZ ;  /* 0x00010000bce27824 */ /* 0x000fc800078e00ff */
[----:B------:R-:W2:Y:S01]  /*20340*/  SHFL.DOWN PT, R112, R115, 0x1, 0x1f ;  /* 0x08201f0073707f89 */ /* 0x000ea200000e0000 */
[----:B-1----:R-:W-:Y:S01]  /*20350*/  FADD.FTZ R118, R114, -R113 ;  /* 0x8000007172767221 */ /* 0x002fe20000010000 */
[----:B------:R-:W-:-:S03]  /*20360*/  FMUL.FTZ R216, R113, R227 ;  /* 0x000000e371d87220 */ /* 0x000fc60000410000 */
[----:B------:R-:W-:Y:S01]  /*20370*/  FMUL.FTZ R118, R118, R118 ;  /* 0x0000007676767220 */ /* 0x000fe20000410000 */
[----:B------:R-:W-:-:S03]  /*20380*/  FFMA.FTZ R113, R225, R114, R216 ;  /* 0x00000072e1717223 */ /* 0x000fc600000100d8 */
[----:B------:R-:W-:Y:S01]  /*20390*/  FMUL.FTZ R118, R225, R118 ;  /* 0x00000076e1767220 */ /* 0x000fe20000410000 */
[----:B----4-:R-:W-:Y:S01]  /*203a0*/  FMUL.FTZ R114, R224, R113 ;  /* 0x00000071e0727220 */ /* 0x010fe20000410000 */
[----:B--2---:R-:W-:Y:S01]  /*203b0*/  FADD.FTZ R113, R115, R112 ;  /* 0x0000007073717221 */ /* 0x004fe20000010000 */
[----:B------:R-:W-:Y:S01]  /*203c0*/  SHF.L.U32 R225, R57, 0x10, RZ ;  /* 0x0000001039e17819 */ /* 0x000fe200000006ff */
[----:B------:R-:W-:Y:S02]  /*203d0*/  FMUL.FTZ R118, R118, R227 ;  /* 0x000000e376767220 */ /* 0x000fe40000410000 */
[----:B------:R1:W2:Y:S02]  /*203e0*/  SHFL.IDX PT, R227, R114, RZ, 0x1f ;  /* 0x00001fff72e37589 */ /* 0x0002a400000e0000 */
[----:B------:R-:W-:Y:S01]  /*203f0*/  FFMA.FTZ R118, R224, R118, R113 ;  /* 0x00000076e0767223 */ /* 0x000fe20000010071 */
[----:B------:R-:W-:Y:S01]  /*20400*/  IMAD.U32 R224, R40, 0x10000, RZ ;  /* 0x0001000028e07824 */ /* 0x000fe200078e00ff */
        /* <DEDUP_REMOVED lines=10> */
[----:B------:R-:W-:Y:S01]  /*204b0*/  IMAD.U32 R118, R56, 0x10000, RZ ;  /* 0x0001000038767824 */ /* 0x000fe200078e00ff */
[----:B------:R0:W-:Y:S01]  /*204c0*/  @!P1 STG.E desc[UR8][R112.64], R227 ;  /* 0x000000e370009986 */ /* 0x0001e2000c101908 */
[----:B------:R-:W-:Y:S02]  /*204d0*/  IMAD.U32 R119, R100, 0x10000, RZ ;  /* 0x0001000064777824 */ /* 0x000fe400078e00ff */
[----:B------:R-:W-:Y:S01]  /*204e0*/  FADD.FTZ R216, R115, R216 ;  /* 0x000000d873d87221 */ /* 0x000fe20000010000 */
[C---:B------:R-:W-:Y:S01]  /*204f0*/  FADD.FTZ R115, -R215.reuse, R214 ;  /* 0x000000d6d7737221 */ /* 0x040fe20000010100 */
[C---:B------:R-:W-:Y:S01]  /*20500*/  FADD.FTZ R207, -R215.reuse, R207 ;  /* 0x000000cfd7cf7221 */ /* 0x040fe20000010100 */
[C---:B------:R-:W-:Y:S01]  /*20510*/  FADD.FTZ R203, -R215.reuse, R203 ;  /* 0x000000cbd7cb7221 */ /* 0x040fe20000010100 */
[C---:B------:R-:W-:Y:S01]  /*20520*/  FADD.FTZ R117, -R215.reuse, R117 ;  /* 0x00000075d7757221 */ /* 0x040fe20000010100 */
[C---:B------:R-:W-:Y:S01]  /*20530*/  FADD.FTZ R223, -R215.reuse, R223 ;  /* 0x000000dfd7df7221 */ /* 0x040fe20000010100 */
[----:B------:R-:W1:Y:S01]  /*20540*/  MUFU.RSQ R216, R216 ;  /* 0x000000d800d87308 */ /* 0x000e620000001400 */
[C---:B------:R-:W-:Y:S01]  /*20550*/  FADD.FTZ R205, -R215.reuse, R205 ;  /* 0x000000cdd7cd7221 */ /* 0x040fe20000010100 */
[C---:B------:R-:W-:Y:S01]  /*20560*/  FADD.FTZ R171, -R215.reuse, R171 ;  /* 0x000000abd7ab7221 */ /* 0x040fe20000010100 */
[C---:B------:R-:W-:Y:S01]  /*20570*/  FADD.FTZ R129, -R215.reuse, R129 ;  /* 0x00000081d7817221 */ /* 0x040fe20000010100 */
[----:B0-----:R-:W-:Y:S01]  /*20580*/  FADD.FTZ R113, -R215, R218 ;  /* 0x000000dad7717221 */ /* 0x001fe20000010100 */
[----:B------:R-:W-:-:S02]  /*20590*/  IMAD.U32 R227, R103, 0x10000, RZ ;  /* 0x0001000067e37824 */ /* 0x000fc400078e00ff */
        /* <DEDUP_REMOVED lines=8> */
[----:B------:R-:W-:Y:S01]  /*20620*/  FADD.FTZ R125, -R215, R125 ;  /* 0x0000007dd77d7221 */ /* 0x000fe20000010100 */
[C---:B-1----:R-:W-:Y:S01]  /*20630*/  FMUL.FTZ R115, R216.reuse, R115 ;  /* 0x00000073d8737220 */ /* 0x042fe20000410000 */
[C---:B------:R-:W-:Y:S01]  /*20640*/  FMUL.FTZ R221, R216.reuse, R219 ;  /* 0x000000dbd8dd7220 */ /* 0x040fe20000410000 */
[C---:B------:R-:W-:Y:S01]  /*20650*/  FMUL.FTZ R112, R216.reuse, R217 ;  /* 0x000000d9d8707220 */ /* 0x040fe20000410000 */
[----:B------:R-:W-:Y:S01]  /*20660*/  FMUL.FTZ R113, R216, R113 ;  /* 0x00000071d8717220 */ /* 0x000fe20000410000 */
[C---:B------:R-:W-:Y:S01]  /*20670*/  FFMA.FTZ R214, R115.reuse, R118, R119 ;  /* 0x0000007673d67223 */ /* 0x040fe20000010077 */
[----:B------:R-:W-:Y:S01]  /*20680*/  FFMA.FTZ R224, R115, R224, R114 ;  /* 0x000000e073e07223 */ /* 0x000fe20000010072 */
[----:B------:R-:W-:Y:S01]  /*20690*/  SHF.L.U32 R118, R186, 0x10, RZ ;  /* 0x00000010ba767819 */ /* 0x000fe200000006ff */
[----:B------:R-:W-:Y:S01]  /*206a0*/  FFMA.FTZ R219, R221, R222, R226 ;  /* 0x000000dedddb7223 */ /* 0x000fe200000100e2 */
[----:B------:R-:W-:-:S02]  /*206b0*/  IMAD.U32 R114, R187, 0x10000, RZ ;  /* 0x00010000bb727824 */ /* 0x000fc400078e00ff */
[C---:B------:R-:W-:Y:S01]  /*206c0*/  FMUL.FTZ R207, R216.reuse, R207 ;  /* 0x000000cfd8cf7220 */ /* 0x040fe20000410000 */
[----:B------:R-:W-:Y:S02]  /*206d0*/  IMAD.U32 R115, R41, 0x10000, RZ ;  /* 0x0001000029737824 */ /* 0x000fe400078e00ff */
[----:B------:R-:W-:Y:S01]  /*206e0*/  FMUL.FTZ R203, R216, R203 ;  /* 0x000000cbd8cb7220 */ /* 0x000fe20000410000 */
[----:B------:R-:W-:Y:S02]  /*206f0*/  IMAD.U32 R119, R85, 0x10000, RZ ;  /* 0x0001000055777824 */ /* 0x000fe400078e00ff */
[----:B------:R-:W-:Y:S01]  /*20700*/  FFMA.FTZ R217, R221, R114, R118 ;  /* 0x00000072ddd97223 */ /* 0x000fe20000010076 */
[----:B------:R-:W-:Y:S01]  /*20710*/  IMAD.U32 R222, R101, 0x10000, RZ ;  /* 0x0001000065de7824 */ /* 0x000fe200078e00ff */
[----:B------:R-:W-:Y:S01]  /*20720*/  SHF.L.U32 R114, R42, 0x10, RZ ;  /* 0x000000102a727819 */ /* 0x000fe200000006ff */
[----:B------:R-:W-:Y:S02]  /*20730*/  IMAD.U32 R226, R185, 0x10000, RZ ;  /* 0x00010000b9e27824 */ /* 0x000fe400078e00ff */
[C---:B------:R-:W-:Y:S01]  /*20740*/  FFMA.FTZ R218, R112.reuse, R115, R119 ;  /* 0x0000007370da7223 */ /* 0x040fe20000010077 */
[----:B------:R-:W-:Y:S01]  /*20750*/  FFMA.FTZ R221, R112, R225, R222 ;  /* 0x000000e170dd7223 */ /* 0x000fe200000100de */
[----:B------:R-:W-:-:S02]  /*20760*/  IMAD.U32 R222, R183, 0x10000, RZ ;  /* 0x00010000b7de7824 */ /* 0x000fc400078e00ff */
[----:B------:R-:W-:Y:S01]  /*20770*/  FFMA.FTZ R229, R113, R226, R228 ;  /* 0x000000e271e57223 */ /* 0x000fe200000100e4 */
[----:B------:R-:W-:Y:S01]  /*20780*/  IMAD.U32 R112, R182, 0x10000, RZ ;  /* 0x00010000b6707824 */ /* 0x000fe200078e00ff */
[----:B------:R-:W-:Y:S01]  /*20790*/  SHF.L.U32 R225, R102, 0x10, RZ ;  /* 0x0000001066e17819 */ /* 0x000fe200000006ff */
[----:B------:R-:W-:Y:S02]  /*207a0*/  IMAD.U32 R228, R181, 0x10000, RZ ;  /* 0x00010000b5e47824 */ /* 0x000fe400078e00ff */
[----:B------:R-:W-:Y:S01]  /*207b0*/  FADD.FTZ R115, -R215, R204 ;  /* 0x000000ccd7737221 */ /* 0x000fe20000010100 */
[----:B------:R-:W-:Y:S02]  /*207c0*/  IMAD.U32 R118, R86, 0x10000, RZ ;  /* 0x0001000056767824 */ /* 0x000fe400078e00ff */
[----:B------:R-:W-:Y:S01]  /*207d0*/  FFMA.FTZ R222, R113, R222, R112 ;  /* 0x000000de71de7223 */ /* 0x000fe20000010070 */
[----:B------:R-:W-:Y:S02]  /*207e0*/  IMAD.U32 R226, R58, 0x10000, RZ ;  /* 0x000100003ae27824 */ /* 0x000fe400078e00ff */
[----:B------:R-:W-:Y:S01]  /*207f0*/  FADD.FTZ R113, -R215, R174 ;  /* 0x000000aed7717221 */ /* 0x000fe20000010100 */
[----:B------:R-:W-:Y:S01]  /*20800*/  FFMA.FTZ R233, R207, R228, R230 ;  /* 0x000000e4cfe97223 */ /* 0x000fe200000100e6 */
[C---:B------:R-:W-:Y:S01]  /*20810*/  FFMA.FTZ R114, R203.reuse, R114, R118 ;  /* 0x00000072cb727223 */ /* 0x040fe20000010076 */
[----:B------:R-:W-:Y:S01]  /*20820*/  FFMA.FTZ R225, R203, R226, R225 ;  /* 0x000000e2cbe17223 */ /* 0x000fe200000100e1 */
[----:B------:R-:W-:Y:S01]  /*20830*/  SHF.L.U32 R228, R87, 0x10, RZ ;  /* 0x0000001057e47819 */ /* 0x000fe200000006ff */
[----:B------:R-:W-:Y:S01]  /*20840*/  IMAD.U32 R118, R43, 0x10000, RZ ;  /* 0x000100002b767824 */ /* 0x000fe200078e00ff */
[----:B------:R-:W-:Y:S01]  /*20850*/  SHF.L.U32 R226, R179, 0x10, RZ ;  /* 0x00000010b3e27819 */ /* 0x000fe200000006ff */
[----:B------:R-:W-:Y:S01]  /*20860*/  FMUL.FTZ R113, R216, R113 ;  /* 0x00000071d8717220 */ /* 0x000fe20000410000 */
[----:B------:R-:W-:-:S02]  /*20870*/  IMAD.U32 R174, R176, 0x10000, RZ ;  /* 0x00010000b0ae7824 */ /* 0x000fc400078e00ff */
[----:B------:R-:W-:Y:S01]  /*20880*/  FMUL.FTZ R119, R216, R115 ;  /* 0x00000073d8777220 */ /* 0x000fe20000410000 */
[----:B------:R-:W-:Y:S02]  /*20890*/  IMAD.U32 R112, R178, 0x10000, RZ ;  /* 0x00010000b2707824 */ /* 0x000fe400078e00ff */
[----:B------:R-:W-:Y:S01]  /*208a0*/  FFMA.FTZ R115, R113, R118, R228 ;  /* 0x0000007671737223 */ /* 0x000fe200000100e4 */
[----:B------:R-:W-:Y:S02]  /*208b0*/  IMAD.U32 R230, R59, 0x10000, RZ ;  /* 0x000100003be67824 */ /* 0x000fe400078e00ff */
[----:B------:R-:W-:Y:S01]  /*208c0*/  FFMA.FTZ R232, R119, R232, R174 ;  /* 0x000000e877e87223 */ /* 0x000fe200000100ae */
[----:B------:R-:W-:Y:S01]  /*208d0*/  FFMA.FTZ R226, R207, R226, R112 ;  /* 0x000000e2cfe27223 */ /* 0x000fe20000010070 */
[----:B------:R-:W-:Y:S02]  /*208e0*/  IMAD.U32 R118, R44, 0x10000, RZ ;  /* 0x000100002c767824 */ /* 0x000fe400078e00ff */
[----:B------:R-:W-:Y:S01]  /*208f0*/  FFMA.FTZ R227, R113, R230, R227 ;  /* 0x000000e671e37223 */ /* 0x000fe200000100e3 */
[----:B------:R-:W-:Y:S01]  /*20900*/  IMAD.U32 R174, R80, 0x10000, RZ ;  /* 0x0001000050ae7824 */ /* 0x000fe200078e00ff */
[----:B------:R-:W-:Y:S01]  /*20910*/  SHF.L.U32 R204, R60, 0x10, RZ ;  /* 0x000000103ccc7819 */ /* 0x000fe200000006ff */
[----:B------:R-:W-:Y:S01]  /*20920*/  FMUL.FTZ R117, R216, R117 ;  /* 0x00000075d8757220 */ /* 0x000fe20000410000 */
[----:B------:R-:W-:Y:S01]  /*20930*/  SHF.L.U32 R112, R168, 0x10, RZ ;  /* 0x00000010a8707819 */ /* 0x000fe200000006ff */
[----:B------:R-:W-:-:S02]  /*20940*/  IMAD.U32 R113, R96, 0x10000, RZ ;  /* 0x0001000060717824 */ /* 0x000fc400078e00ff */
[----:B------:R-:W-:Y:S01]  /*20950*/  FMUL.FTZ R223, R216, R223 ;  /* 0x000000dfd8df7220 */ /* 0x000fe20000410000 */
[----:B------:R-:W-:Y:S02]  /*20960*/  IMAD.U32 R228, R169, 0x10000, RZ ;  /* 0x00010000a9e47824 */ /* 0x000fe400078e00ff */
[----:B------:R-:W-:Y:S01]  /*20970*/  FFMA.FTZ R203, R117, R118, R174 ;  /* 0x0000007675cb7223 */ /* 0x000fe200000100ae */
[----:B------:R-:W-:Y:S02]  /*20980*/  IMAD.U32 R230, R167, 0x10000, RZ ;  /* 0x00010000a7e67824 */ /* 0x000fe400078e00ff */
[----:B------:R-:W-:Y:S01]  /*20990*/  FFMA.FTZ R117, R117, R204, R113 ;  /* 0x000000cc75757223 */ /* 0x000fe20000010071 */
[----:B------:R-:W-:Y:S01]  /*209a0*/  FADD.FTZ R207, -R215, R220 ;  /* 0x000000dcd7cf7221 */ /* 0x000fe20000010100 */
[----:B------:R-:W-:Y:S01]  /*209b0*/  FFMA.FTZ R228, R119, R228, R112 ;  /* 0x000000e477e47223 */ /* 0x000fe20000010070 */
[----:B------:R-:W-:Y:S01]  /*209c0*/  FFMA.FTZ R204, R223, R230, R234 ;  /* 0x000000e6dfcc7223 */ /* 0x000fe200000100ea */
[----:B------:R-:W-:Y:S01]  /*209d0*/  SHF.L.U32 R174, R45, 0x10, RZ ;  /* 0x000000102dae7819 */ /* 0x000fe200000006ff */
[----:B------:R-:W-:-:S02]  /*209e0*/  IMAD.U32 R230, R81, 0x10000, RZ ;  /* 0x0001000051e67824 */ /* 0x000fc400078e00ff */
[C---:B------:R-:W-:Y:S01]  /*209f0*/  FMUL.FTZ R119, R216.reuse, R205 ;  /* 0x000000cdd8777220 */ /* 0x040fe20000410000 */
[----:B------:R-:W-:Y:S01]  /*20a00*/  SHF.L.U32 R113, R97, 0x10, RZ ;  /* 0x0000001061717819 */ /* 0x000fe200000006ff */
[----:B------:R-:W-:Y:S02]  /*20a10*/  IMAD.U32 R234, R61, 0x10000, RZ ;  /* 0x000100003dea7824 */ /* 0x000fe400078e00ff */
[----:B------:R-:W-:Y:S01]  /*20a20*/  FMUL.FTZ R220, R216, R207 ;  /* 0x000000cfd8dc7220 */ /* 0x000fe20000410000 */
[----:B------:R-:W-:Y:S02]  /*20a30*/  IMAD.U32 R118, R165, 0x10000, RZ ;  /* 0x00010000a5767824 */ /* 0x000fe400078e00ff */
[C---:B------:R-:W-:Y:S01]  /*20a40*/  FFMA.FTZ R205, R119.reuse, R174, R230 ;  /* 0x000000ae77cd7223 */ /* 0x040fe200000100e6 */
[----:B------:R-:W-:Y:S01]  /*20a50*/  IMAD.U32 R112, R164, 0x10000, RZ ;  /* 0x00010000a4707824 */ /* 0x000fe200078e00ff */
[----:B------:R-:W-:Y:S01]  /*20a60*/  SHF.L.U32 R230, R82, 0x10, RZ ;  /* 0x0000001052e67819 */ /* 0x000fe200000006ff */
[----:B------:R-:W-:Y:S01]  /*20a70*/  FFMA.FTZ R119, R119, R234, R113 ;  /* 0x000000ea77777223 */ /* 0x000fe20000010071 */
[----:B------:R-:W-:Y:S01]  /*20a80*/  FFMA.FTZ R207, R220, R231, R235 ;  /* 0x000000e7dccf7223 */ /* 0x000fe200000100eb */
[----:B------:R-:W-:Y:S01]  /*20a90*/  FMUL.FTZ R171, R216, R171 ;  /* 0x000000abd8ab7220 */ /* 0x000fe20000410000 */
[----:B------:R-:W-:-:S02]  /*20aa0*/  IMAD.U32 R234, R62, 0x10000, RZ ;  /* 0x000100003eea7824 */ /* 0x000fc400078e00ff */
[----:B------:R-:W-:Y:S01]  /*20ab0*/  FFMA.FTZ R118, R223, R118, R112 ;  /* 0x00000076df767223 */ /* 0x000fe20000010070 */
[----:B------:R-:W-:Y:S01]  /*20ac0*/  IMAD.U32 R235, R98, 0x10000, RZ ;  /* 0x0001000062eb7824 */ /* 0x000fe200078e00ff */
[----:B------:R-:W-:Y:S01]  /*20ad0*/  SHF.L.U32 R223, R161, 0x10, RZ ;  /* 0x00000010a1df7819 */ /* 0x000fe200000006ff */
[----:B------:R-:W-:Y:S02]  /*20ae0*/  IMAD.U32 R231, R160, 0x10000, RZ ;  /* 0x00010000a0e77824 */ /* 0x000fe400078e00ff */
[C---:B------:R-:W-:Y:S01]  /*20af0*/  FFMA.FTZ R238, R171.reuse, R238, R230 ;  /* 0x000000eeabee7223 */ /* 0x040fe200000100e6 */
[----:B------:R-:W-:Y:S01]  /*20b00*/  FFMA.FTZ R230, R171, R234, R235 ;  /* 0x000000eaabe67223 */ /* 0x000fe200000100eb */
[----:B------:R-:W-:Y:S01]  /*20b10*/  FADD.FTZ R171, -R215, R170 ;  /* 0x000000aad7ab7221 */ /* 0x000fe20000010100 */
[----:B------:R-:W0:Y:S01]  /*20b20*/  @!P1 LDC.64 R112, c[0x0][0x3c8] ;  /* 0x0000f200ff709b82 */ /* 0x000e220000000a00 */
[----:B------:R-:W-:Y:S01]  /*20b30*/  FFMA.FTZ R174, R220, R223, R231 ;  /* 0x000000dfdcae7223 */ /* 0x000fe200000100e7 */
[----:B------:R-:W-:Y:S01]  /*20b40*/  SHF.L.U32 R170, R159, 0x10, RZ ;  /* 0x000000109faa7819 */ /* 0x000fe200000006ff */
[----:B------:R-:W-:Y:S01]  /*20b50*/  IMAD.U32 R220, R158, 0x10000, RZ ;  /* 0x000100009edc7824 */ /* 0x000fe200078e00ff */
[----:B------:R-:W-:Y:S01]  /*20b60*/  SHF.L.U32 R231, R156, 0x10, RZ ;  /* 0x000000109ce77819 */ /* 0x000fe200000006ff */
[----:B------:R-:W-:-:S02]  /*20b70*/  IMAD.U32 R234, R157, 0x10000, RZ ;  /* 0x000100009dea7824 */ /* 0x000fc400078e00ff */
[C---:B------:R-:W-:Y:S01]  /*20b80*/  FMUL.FTZ R171, R216.reuse, R171 ;  /* 0x000000abd8ab7220 */ /* 0x040fe20000410000 */
[----:B------:R-:W-:Y:S01]  /*20b90*/  FADD.FTZ R223, -R215, R130 ;  /* 0x00000082d7df7221 */ /* 0x000fe20000010100 */
[----:B------:R-:W-:Y:S02]  /*20ba0*/  IMAD.U32 R130, R83, 0x10000, RZ ;  /* 0x0001000053827824 */ /* 0x000fe400078e00ff */
[----:B------:R-:W-:Y:S01]  /*20bb0*/  FADD.FTZ R235, -R215, R122 ;  /* 0x0000007ad7eb7221 */ /* 0x000fe20000010100 */
[C---:B------:R-:W-:Y:S01]  /*20bc0*/  FFMA.FTZ R239, R171.reuse, R170, R220 ;  /* 0x000000aaabef7223 */ /* 0x040fe200000100dc */
[----:B------:R-:W-:Y:S01]  /*20bd0*/  FFMA.FTZ R231, R171, R234, R231 ;  /* 0x000000eaabe77223 */ /* 0x000fe200000100e7 */
[----:B------:R-:W-:Y:S01]  /*20be0*/  SHF.L.U32 R234, R63, 0x10, RZ ;  /* 0x000000103fea7819 */ /* 0x000fe200000006ff */
[----:B------:R-:W-:Y:S02]  /*20bf0*/  IMAD.U32 R171, R99, 0x10000, RZ ;  /* 0x0001000063ab7824 */ /* 0x000fe400078e00ff */
[----:B------:R-:W-:Y:S01]  /*20c00*/  FMUL.FTZ R223, R216, R223 ;  /* 0x000000dfd8df7220 */ /* 0x000fe20000410000 */
[----:B------:R-:W-:-:S02]  /*20c10*/  IMAD.U32 R122, R155, 0x10000, RZ ;  /* 0x000100009b7a7824 */ /* 0x000fc400078e00ff */
[----:B------:R-:W-:Y:S01]  /*20c20*/  FMUL.FTZ R235, R216, R235 ;  /* 0x000000ebd8eb7220 */ /* 0x000fe20000410000 */
[----:B------:R-:W-:Y:S02]  /*20c30*/  IMAD.U32 R220, R153, 0x10000, RZ ;  /* 0x0001000099dc7824 */ /* 0x000fe400078e00ff */
[C---:B------:R-:W-:Y:S01]  /*20c40*/  FFMA.FTZ R234, R223.reuse, R234, R171 ;  /* 0x000000eadfea7223 */ /* 0x040fe200000100ab */
[----:B------:R-:W-:Y:S01]  /*20c50*/  FFMA.FTZ R240, R223, R240, R130 ;  /* 0x000000f0dff07223 */ /* 0x000fe20000010082 */
[----:B------:R-:W1:Y:S01]  /*20c60*/  LDC.64 R170, c[0x0][0x428] ;  /* 0x00010a00ffaa7b82 */ /* 0x000e620000000a00 */
[----:B------:R-:W-:Y:S01]  /*20c70*/  SHF.L.U32 R130, R154, 0x10, RZ ;  /* 0x000000109a827819 */ /* 0x000fe200000006ff */
[----:B------:R-:W-:Y:S02]  /*20c80*/  IMAD.U32 R223, R152, 0x10000, RZ ;  /* 0x0001000098df7824 */ /* 0x000fe400078e00ff */
[----:B------:R-:W-:Y:S01]  /*20c90*/  FMUL.FTZ R129, R216, R129 ;  /* 0x00000081d8817220 */ /* 0x000fe20000410000 */
[----:B0-----:R-:W-:Y:S01]  /*20ca0*/  @!P1 IMAD.WIDE R112, R201, 0x4, R112 ;  /* 0x00000004c9709825 */ /* 0x001fe200078e0270 */
[----:B------:R-:W-:-:S03]  /*20cb0*/  F2FP.BF16.F32.PACK_AB R115, R232, R115 ;  /* 0x00000073e873723e */ /* 0x000fc600000010ff */
[C---:B------:R-:W-:Y:S01]  /*20cc0*/  FFMA.FTZ R241, R235.reuse, R122, R130 ;  /* 0x0000007aebf17223 */ /* 0x040fe20000010082 */
[----:B------:R-:W-:Y:S01]  /*20cd0*/  SHF.L.U32 R122, R48, 0x10, RZ ;  /* 0x00000010307a7819 */ /* 0x000fe200000006ff */
[----:B------:R-:W-:Y:S01]  /*20ce0*/  FFMA.FTZ R235, R235, R220, R223 ;  /* 0x000000dcebeb7223 */ /* 0x000fe200000100df */
[----:B------:R0:W-:Y:S01]  /*20cf0*/  @!P1 STG.E desc[UR8][R112.64], R216 ;  /* 0x000000d870009986 */ /* 0x0001e2000c101908 */
[----:B------:R-:W-:Y:S01]  /*20d00*/  IMAD.U32 R130, R76, 0x10000, RZ ;  /* 0x000100004c827824 */ /* 0x000fe200078e00ff */
[----:B------:R-:W-:Y:S01]  /*20d10*/  F2FP.BF16.F32.PACK_AB R114, R233, R114 ;  /* 0x00000072e972723e */ /* 0x000fe200000010ff */
[----:B------:R-:W-:Y:S01]  /*20d20*/  IMAD.U32 R220, R64, 0x10000, RZ ;  /* 0x0001000040dc7824 */ /* 0x000fe200078e00ff */
[----:B------:R-:W-:Y:S01]  /*20d30*/  SHF.L.U32 R232, R147, 0x10, RZ ;  /* 0x0000001093e87819 */ /* 0x000fe200000006ff */
[----:B------:R-:W-:Y:S01]  /*20d40*/  FFMA.FTZ R122, R129, R122, R130 ;  /* 0x0000007a817a7223 */ /* 0x000fe20000010082 */
[----:B------:R-:W-:Y:S02]  /*20d50*/  IMAD.U32 R223, R146, 0x10000, RZ ;  /* 0x0001000092df7824 */ /* 0x000fe400078e00ff */
[----:B------:R-:W-:Y:S01]  /*20d60*/  FMUL.FTZ R121, R216, R121 ;  /* 0x00000079d8797220 */ /* 0x000fe20000410000 */
[----:B------:R-:W-:-:S02]  /*20d70*/  IMAD.U32 R233, R144, 0x10000, RZ ;  /* 0x0001000090e97824 */ /* 0x000fc400078e00ff */
[C---:B------:R-:W-:Y:S01]  /*20d80*/  FMUL.FTZ R173, R216.reuse, R173 ;  /* 0x000000add8ad7220 */ /* 0x040fe20000410000 */
[C---:B------:R-:W-:Y:S01]  /*20d90*/  FMUL.FTZ R211, R216.reuse, R211 ;  /* 0x000000d3d8d37220 */ /* 0x040fe20000410000 */
[----:B------:R-:W-:Y:S01]  /*20da0*/  FMUL.FTZ R131, R216, R131 ;  /* 0x00000083d8837220 */ /* 0x000fe20000410000 */
[----:B0-----:R-:W-:Y:S01]  /*20db0*/  SHF.L.U32 R113, R92, 0x10, RZ ;  /* 0x000000105c717819 */ /* 0x001fe200000006ff */
[----:B------:R-:W-:Y:S01]  /*20dc0*/  FMUL.FTZ R127, R216, R127 ;  /* 0x0000007fd87f7220 */ /* 0x000fe20000410000 */
[----:B------:R-:W-:Y:S01]  /*20dd0*/  F2FP.BF16.F32.PACK_AB R112, R219, R224 ;  /* 0x000000e0db70723e */ /* 0x000fe200000010ff */
[----:B------:R-:W-:Y:S02]  /*20de0*/  IMAD.U32 R224, R148, 0x10000, RZ ;  /* 0x0001000094e07824 */ /* 0x000fe400078e00ff */
[----:B------:R-:W-:Y:S01]  /*20df0*/  FMUL.FTZ R213, R216, R213 ;  /* 0x000000d5d8d57220 */ /* 0x000fe20000410000 */
[----:B------:R-:W-:Y:S01]  /*20e00*/  FFMA.FTZ R130, R129, R220, R113 ;  /* 0x000000dc81827223 */ /* 0x000fe20000010071 */
[----:B------:R-:W-:Y:S01]  /*20e10*/  F2FP.BF16.F32.PACK_AB R113, R229, R218 ;  /* 0x000000dae571723e */ /* 0x000fe200000010ff */
[----:B------:R-:W-:-:S02]  /*20e20*/  IMAD.U32 R220, R149, 0x10000, RZ ;  /* 0x0001000095dc7824 */ /* 0x000fc400078e00ff */
[----:B------:R-:W-:Y:S01]  /*20e30*/  FMUL.FTZ R129, R216, R123 ;  /* 0x0000007bd8817220 */ /* 0x000fe20000410000 */
[----:B-1----:R-:W-:Y:S01]  /*20e40*/  IMAD.WIDE.U32 R218, R120, 0x10, R170 ;  /* 0x0000001078da7825 */ /* 0x002fe200078e00aa */
[----:B------:R-:W-:-:S03]  /*20e50*/  SHF.L.U32 R229, R145, 0x10, RZ ;  /* 0x0000001091e57819 */ /* 0x000fc600000006ff */
[----:B------:R-:W-:Y:S01]  /*20e60*/  FMUL.FTZ R125, R216, R125 ;  /* 0x0000007dd87d7220 */ /* 0x000fe20000410000 */
[C---:B------:R-:W-:Y:S01]  /*20e70*/  FFMA.FTZ R123, R129.reuse, R220, R224 ;  /* 0x000000dc817b7223 */ /* 0x040fe200000100e0 */
[----:B------:R-:W-:Y:S01]  /*20e80*/  FFMA.FTZ R129, R129, R232, R223 ;  /* 0x000000e881817223 */ /* 0x000fe200000100df */
[----:B------:R0:W-:Y:S01]  /*20e90*/  STG.E.128 desc[UR8][R218.64], R112 ;  /* 0x00000070da007986 */ /* 0x0001e2000c101d08 */
[----:B------:R-:W-:Y:S01]  /*20ea0*/  SHF.L.U32 R224, R77, 0x10, RZ ;  /* 0x000000104de07819 */ /* 0x000fe200000006ff */
[----:B------:R-:W-:Y:S02]  /*20eb0*/  IMAD.U32 R220, R49, 0x10000, RZ ;  /* 0x0001000031dc7824 */ /* 0x000fe400078e00ff */
[----:B------:R-:W-:Y:S02]  /*20ec0*/  IMAD.U32 R232, R65, 0x10000, RZ ;  /* 0x0001000041e87824 */ /* 0x000fe400078e00ff */
[----:B------:R-:W-:Y:S01]  /*20ed0*/  IMAD.U32 R223, R93, 0x10000, RZ ;  /* 0x000100005ddf7824 */ /* 0x000fe200078e00ff */
[----:B0-----:R-:W-:Y:S01]  /*20ee0*/  SHF.L.U32 R114, R142, 0x10, RZ ;  /* 0x000000108e727819 */ /* 0x001fe200000006ff */
[----:B------:R-:W-:Y:S01]  /*20ef0*/  FMUL.FTZ R112, R216, R175 ;  /* 0x000000afd8707220 */ /* 0x000fe20000410000 */
[C---:B------:R-:W-:Y:S01]  /*20f00*/  FFMA.FTZ R175, R121.reuse, R220, R224 ;  /* 0x000000dc79af7223 */ /* 0x040fe200000100e0 */
[----:B------:R-:W-:Y:S01]  /*20f10*/  FFMA.FTZ R218, R121, R232, R223 ;  /* 0x000000e879da7223 */ /* 0x000fe200000100df */
[----:B------:R-:W-:-:S02]  /*20f20*/  IMAD.U32 R219, R94, 0x10000, RZ ;  /* 0x000100005edb7824 */ /* 0x000fc400078e00ff */
[----:B------:R-:W-:Y:S01]  /*20f30*/  FFMA.FTZ R121, R112, R237, R114 ;  /* 0x000000ed70797223 */ /* 0x000fe20000010072 */
[----:B------:R-:W-:Y:S01]  /*20f40*/  SHF.L.U32 R114, R66, 0x10, RZ ;  /* 0x0000001042727819 */ /* 0x000fe200000006ff */
[----:B------:R-:W-:Y:S01]  /*20f50*/  FFMA.FTZ R229, R112, R229, R233 ;  /* 0x000000e570e57223 */ /* 0x000fe200000100e9 */
[----:B------:R-:W-:Y:S01]  /*20f60*/  SHF.L.U32 R224, R140, 0x10, RZ ;  /* 0x000000108ce07819 */ /* 0x000fe200000006ff */
[----:B------:R-:W-:Y:S02]  /*20f70*/  IMAD.U32 R232, R50, 0x10000, RZ ;  /* 0x0001000032e87824 */ /* 0x000fe400078e00ff */
[----:B------:R-:W-:Y:S01]  /*20f80*/  FADD.FTZ R113, -R215, R128 ;  /* 0x00000080d7717221 */ /* 0x000fe20000010100 */
[----:B------:R-:W-:Y:S02]  /*20f90*/  IMAD.U32 R112, R78, 0x10000, RZ ;  /* 0x000100004e707824 */ /* 0x000fe400078e00ff */
[----:B------:R-:W-:Y:S01]  /*20fa0*/  FFMA.FTZ R219, R173, R114, R219 ;  /* 0x00000072addb7223 */ /* 0x000fe200000100db */
[----:B------:R-:W-:-:S02]  /*20fb0*/  IMAD.U32 R220, R141, 0x10000, RZ ;  /* 0x000100008ddc7824 */ /* 0x000fc400078e00ff */
[----:B------:R-:W-:Y:S01]  /*20fc0*/  FMUL.FTZ R113, R216, R113 ;  /* 0x00000071d8717220 */ /* 0x000fe20000410000 */
[----:B------:R-:W-:Y:S01]  /*20fd0*/  FFMA.FTZ R232, R173, R232, R112 ;  /* 0x000000e8ade87223 */ /* 0x000fe20000010070 */
[----:B------:R-:W-:Y:S02]  /*20fe0*/  IMAD.U32 R114, R79, 0x10000, RZ ;  /* 0x000100004f727824 */ /* 0x000fe400078e00ff */
[----:B------:R-:W-:Y:S01]  /*20ff0*/  FFMA.FTZ R233, R211, R220, R224 ;  /* 0x000000dcd3e97223 */ /* 0x000fe200000100e0 */
[----:B------:R-:W-:Y:S01]  /*21000*/  IMAD.U32 R220, R139, 0x10000, RZ ;  /* 0x000100008bdc7824 */ /* 0x000fe200078e00ff */
[----:B------:R-:W-:Y:S01]  /*21010*/  F2FP.BF16.F32.PACK_AB R121, R121, R218 ;  /* 0x000000da7979723e */ /* 0x000fe200000010ff */
[----:B------:R-:W-:Y:S02]  /*21020*/  IMAD.U32 R112, R138, 0x10000, RZ ;  /* 0x000100008a707824 */ /* 0x000fe400078e00ff */
[----:B------:R-:W-:Y:S01]  /*21030*/  FFMA.FTZ R236, R113, R236, R114 ;  /* 0x000000ec71ec7223 */ /* 0x000fe20000010072 */
[----:B------:R-:W-:Y:S01]  /*21040*/  SHF.L.U32 R114, R95, 0x10, RZ ;  /* 0x000000105f727819 */ /* 0x000fe200000006ff */
[----:B------:R-:W-:-:S02]  /*21050*/  IMAD.U32 R128, R137, 0x10000, RZ ;  /* 0x0001000089807824 */ /* 0x000fc400078e00ff */
[----:B------:R-:W-:Y:S01]  /*21060*/  FFMA.FTZ R220, R211, R220, R112 ;  /* 0x000000dcd3dc7223 */ /* 0x000fe20000010070 */
[----:B------:R-:W-:Y:S01]  /*21070*/  IMAD.U32 R224, R136, 0x10000, RZ ;  /* 0x0001000088e07824 */ /* 0x000fe200078e00ff */
[----:B------:R-:W-:Y:S01]  /*21080*/  SHF.L.U32 R211, R133, 0x10, RZ ;  /* 0x0000001085d37819 */ /* 0x000fe200000006ff */
[----:B------:R-:W-:Y:S02]  /*21090*/  IMAD.U32 R112, R67, 0x10000, RZ ;  /* 0x0001000043707824 */ /* 0x000fe400078e00ff */
[----:B------:R-:W-:Y:S01]  /*210a0*/  FFMA.FTZ R237, R131, R128, R224 ;  /* 0x0000008083ed7223 */ /* 0x000fe200000100e0 */
[----:B------:R-:W-:Y:S01]  /*210b0*/  SHF.L.U32 R224, R135, 0x10, RZ ;  /* 0x0000001087e07819 */ /* 0x000fe200000006ff */
[----:B------:R-:W-:Y:S01]  /*210c0*/  FFMA.FTZ R223, R113, R112, R114 ;  /* 0x0000007071df7223 */ /* 0x000fe20000010072 */
[----:B------:R-:W-:Y:S02]  /*210d0*/  IMAD.U32 R112, R134, 0x10000, RZ ;  /* 0x0001000086707824 */ /* 0x000fe400078e00ff */
[----:B------:R-:W-:Y:S01]  /*210e0*/  FADD.FTZ R113, -R215, R172 ;  /* 0x000000acd7717221 */ /* 0x000fe20000010100 */
[----:B------:R-:W-:Y:S01]  /*210f0*/  SHF.L.U32 R114, R72, 0x10, RZ ;  /* 0x0000001048727819 */ /* 0x000fe200000006ff */
[----:B------:R-:W0:Y:S01]  /*21100*/  LDC.64 R172, c[0x0][0x430] ;  /* 0x00010c00ffac7b82 */ /* 0x000e220000000a00 */
[----:B------:R-:W-:Y:S01]  /*21110*/  FFMA.FTZ R224, R131, R224, R112 ;  /* 0x000000e083e07223 */ /* 0x000fe20000010070 */
[----:B------:R-:W-:-:S02]  /*21120*/  IMAD.U32 R112, R52, 0x10000, RZ ;  /* 0x0001000034707824 */ /* 0x000fc400078e00ff */
[----:B------:R-:W-:Y:S01]  /*21130*/  FMUL.FTZ R113, R216, R113 ;  /* 0x00000071d8717220 */ /* 0x000fe20000410000 */
[----:B------:R-:W-:Y:S02]  /*21140*/  IMAD.U32 R128, R68, 0x10000, RZ ;  /* 0x0001000044807824 */ /* 0x000fe400078e00ff */
[----:B------:R-:W-:Y:S02]  /*21150*/  IMAD.U32 R115, R88, 0x10000, RZ ;  /* 0x0001000058737824 */ /* 0x000fe400078e00ff */
[C---:B------:R-:W-:Y:S01]  /*21160*/  FFMA.FTZ R131, R113.reuse, R112, R114 ;  /* 0x0000007071837223 */ /* 0x040fe20000010072 */
[----:B------:R-:W-:Y:S01]  /*21170*/  F2FP.BF16.F32.PACK_AB R114, R226, R225 ;  /* 0x000000e1e272723e */ /* 0x000fe200000010ff */
[----:B------:R-:W-:Y:S02]  /*21180*/  IMAD.U32 R225, R132, 0x10000, RZ ;  /* 0x0001000084e17824 */ /* 0x000fe400078e00ff */
[----:B------:R-:W-:Y:S01]  /*21190*/  FFMA.FTZ R128, R113, R128, R115 ;  /* 0x0000008071807223 */ /* 0x000fe20000010073 */
[----:B------:R-:W-:Y:S01]  /*211a0*/  FADD.FTZ R113, -R215, R210 ;  /* 0x000000d2d7717221 */ /* 0x000fe20000010100 */
[----:B------:R-:W-:Y:S01]  /*211b0*/  F2FP.BF16.F32.PACK_AB R112, R217, R214 ;  /* 0x000000d6d970723e */ /* 0x000fe200000010ff */
[----:B------:R-:W-:Y:S01]  /*211c0*/  IMAD.U32 R217, R39, 0x10000, RZ ;  /* 0x0001000027d97824 */ /* 0x000fe200078e00ff */
[----:B------:R-:W-:Y:S01]  /*211d0*/  F2FP.BF16.F32.PACK_AB R115, R228, R227 ;  /* 0x000000e3e473723e */ /* 0x000fe200000010ff */
[----:B------:R-:W-:Y:S01]  /*211e0*/  FMUL.FTZ R210, R216, R113 ;  /* 0x00000071d8d27220 */ /* 0x000fe20000410000 */
[----:B------:R-:W-:Y:S01]  /*211f0*/  F2FP.BF16.F32.PACK_AB R113, R222, R221 ;  /* 0x000000ddde71723e */ /* 0x000fe200000010ff */
[----:B------:R-:W-:Y:S01]  /*21200*/  IMAD.U32 R214, R73, 0x10000, RZ ;  /* 0x0001000049d67824 */ /* 0x000fe200078e00ff */
[----:B------:R-:W-:Y:S01]  /*21210*/  SHF.L.U32 R221, R38, 0x10, RZ ;  /* 0x0000001026dd7819 */ /* 0x000fe200000006ff */
[----:B------:R-:W-:Y:S01]  /*21220*/  FFMA.FTZ R211, R210, R211, R225 ;  /* 0x000000d3d2d37223 */ /* 0x000fe200000100e1 */
[----:B------:R-:W-:Y:S01]  /*21230*/  SHF.L.U32 R222, R69, 0x10, RZ ;  /* 0x0000001045de7819 */ /* 0x000fe200000006ff */
[----:B------:R-:W-:-:S02]  /*21240*/  IMAD.U32 R225, R89, 0x10000, RZ ;  /* 0x0001000059e17824 */ /* 0x000fc400078e00ff */
[----:B------:R-:W-:Y:S01]  /*21250*/  FFMA.FTZ R210, R210, R217, R221 ;  /* 0x000000d9d2d27223 */ /* 0x000fe200000100dd */
[----:B------:R-:W-:Y:S01]  /*21260*/  FADD.FTZ R217, -R215, R212 ;  /* 0x000000d4d7d97221 */ /* 0x000fe20000010100 */
[----:B0-----:R-:W-:-:S04]  /*21270*/  IMAD.WIDE.U32 R226, R120, 0x10, R172 ;  /* 0x0000001078e27825 */ /* 0x001fc800078e00ac */
[----:B------:R-:W-:Y:S01]  /*21280*/  FMUL.FTZ R217, R216, R217 ;  /* 0x000000d9d8d97220 */ /* 0x000fe20000410000 */
[----:B------:R-:W-:Y:S01]  /*21290*/  IMAD.U32 R120, R53, 0x10000, RZ ;  /* 0x0001000035787824 */ /* 0x000fe200078e00ff */
[----:B------:R0:W-:Y:S01]  /*212a0*/  STG.E.128 desc[UR8][R226.64], R112 ;  /* 0x00000070e2007986 */ /* 0x0001e2000c101d08 */
[----:B------:R-:W-:Y:S02]  /*212b0*/  IMAD.U32 R228, R37, 0x10000, RZ ;  /* 0x0001000025e47824 */ /* 0x000fe400078e00ff */
[C---:B------:R-:W-:Y:S01]  /*212c0*/  FFMA.FTZ R212, R217.reuse, R222, R225 ;  /* 0x000000ded9d47223 */ /* 0x040fe200000100e1 */
[----:B------:R-:W-:Y:S01]  /*212d0*/  FFMA.FTZ R221, R217, R120, R214 ;  /* 0x00000078d9dd7223 */ /* 0x000fe200000100d6 */
[----:B------:R-:W-:Y:S01]  /*212e0*/  SHF.L.U32 R120, R54, 0x10, RZ ;  /* 0x0000001036787819 */ /* 0x000fe200000006ff */
[----:B------:R-:W-:Y:S02]  /*212f0*/  IMAD.U32 R214, R74, 0x10000, RZ ;  /* 0x000100004ad67824 */ /* 0x000fe400078e00ff */
[----:B------:R-:W-:Y:S01]  /*21300*/  FFMA.FTZ R222, R213, R228, R242 ;  /* 0x000000e4d5de7223 */ /* 0x000fe200000100f2 */
[----:B------:R-:W-:Y:S01]  /*21310*/  SHF.L.U32 R228, R29, 0x10, RZ ;  /* 0x000000101de47819 */ /* 0x000fe200000006ff */
[----:B------:R-:W-:Y:S01]  /*21320*/  FFMA.FTZ R225, R127, R120, R214 ;  /* 0x000000787fe17223 */ /* 0x000fe200000100d6 */
[----:B------:R-:W-:Y:S01]  /*21330*/  SHF.L.U32 R217, R26, 0x10, RZ ;  /* 0x000000101ad97819 */ /* 0x000fe200000006ff */
[----:B------:R-:W-:Y:S01]  /*21340*/  IMAD.U32 R120, R71, 0x10000, RZ ;  /* 0x0001000047787824 */ /* 0x000fe200078e00ff */
[----:B------:R-:W-:-:S02]  /*21350*/  F2FP.BF16.F32.PACK_AB R128, R210, R128 ;  /* 0x00000080d280723e */ /* 0x000fc400000010ff */
[----:B0-----:R-:W-:Y:S01]  /*21360*/  SHF.L.U32 R113, R90, 0x10, RZ ;  /* 0x000000105a717819 */ /* 0x001fe200000006ff */
[----:B------:R-:W-:Y:S02]  /*21370*/  IMAD.U32 R226, R70, 0x10000, RZ ;  /* 0x0001000046e27824 */ /* 0x000fe400078e00ff */
[----:B------:R-:W-:Y:S02]  /*21380*/  IMAD.U32 R112, R35, 0x10000, RZ ;  /* 0x0001000023707824 */ /* 0x000fe400078e00ff */
[----:B------:R-:W-:Y:S02]  /*21390*/  IMAD.U32 R114, R34, 0x10000, RZ ;  /* 0x0001000022727824 */ /* 0x000fe400078e00ff */
[----:B------:R-:W-:Y:S01]  /*213a0*/  FFMA.FTZ R214, R127, R226, R113 ;  /* 0x000000e27fd67223 */ /* 0x000fe20000010071 */
[----:B------:R-:W-:Y:S01]  /*213b0*/  FADD.FTZ R113, -R215, R124 ;  /* 0x0000007cd7717221 */ /* 0x000fe20000010100 */
[----:B------:R-:W-:Y:S02]  /*213c0*/  IMAD.U32 R115, R30, 0x10000, RZ ;  /* 0x000100001e737824 */ /* 0x000fe400078e00ff */
[----:B------:R-:W-:Y:S01]  /*213d0*/  FFMA.FTZ R213, R213, R112, R114 ;  /* 0x00000070d5d57223 */ /* 0x000fe20000010072 */
[----:B------:R-:W-:Y:S01]  /*213e0*/  SHF.L.U32 R114, R31, 0x10, RZ ;  /* 0x000000101f727819 */ /* 0x000fe200000006ff */
[----:B------:R-:W-:Y:S01]  /*213f0*/  FMUL.FTZ R113, R216, R113 ;  /* 0x00000071d8717220 */ /* 0x000fe20000410000 */
[----:B------:R-:W-:-:S02]  /*21400*/  IMAD.U32 R226, R33, 0x10000, RZ ;  /* 0x0001000021e27824 */ /* 0x000fc400078e00ff */
[----:B------:R-:W-:Y:S01]  /*21410*/  FADD.FTZ R127, -R215, R126 ;  /* 0x0000007ed77f7221 */ /* 0x000fe20000010100 */
[----:B------:R-:W-:Y:S02]  /*21420*/  IMAD.U32 R112, R32, 0x10000, RZ ;  /* 0x0001000020707824 */ /* 0x000fe400078e00ff */
[----:B------:R-:W-:Y:S01]  /*21430*/  FFMA.FTZ R215, R113, R114, R115 ;  /* 0x0000007271d77223 */ /* 0x000fe20000010073 */
[----:B------:R-:W-:Y:S01]  /*21440*/  SHF.L.U32 R114, R75, 0x10, RZ ;  /* 0x000000104b727819 */ /* 0x000fe200000006ff */
[----:B------:R-:W-:Y:S01]  /*21450*/  FMUL.FTZ R127, R216, R127 ;  /* 0x0000007fd87f7220 */ /* 0x000fe20000410000 */
[----:B------:R-:W-:Y:S01]  /*21460*/  FFMA.FTZ R226, R113, R226, R112 ;  /* 0x000000e271e27223 */ /* 0x000fe20000010070 */
[----:B------:R-:W-:Y:S01]  /*21470*/  IMAD.U32 R112, R55, 0x10000, RZ ;  /* 0x0001000037707824 */ /* 0x000fe200078e00ff */
[----:B------:R-:W-:Y:S01]  /*21480*/  F2FP.BF16.F32.PACK_AB R126, R239, R238 ;  /* 0x000000eeef7e723e */ /* 0x000fe200000010ff */
[----:B------:R-:W-:Y:S01]  /*21490*/  IMAD.U32 R113, R91, 0x10000, RZ ;  /* 0x000100005b717824 */ /* 0x000fe200078e00ff */
[----:B------:R-:W-:Y:S01]  /*214a0*/  F2FP.BF16.F32.PACK_AB R124, R204, R203 ;  /* 0x000000cbcc7c723e */ /* 0x000fe200000010ff */
[----:B------:R-:W-:Y:S01]  /*214b0*/  FFMA.FTZ R227, R125, R112, R114 ;  /* 0x000000707de37223 */ /* 0x000fe20000010072 */
[----:B------:R-:W-:-:S02]  /*214c0*/  IMAD.U32 R112, R28, 0x10000, RZ ;  /* 0x000100001c707824 */ /* 0x000fc400078e00ff */
[----:B------:R-:W-:Y:S01]  /*214d0*/  FFMA.FTZ R216, R125, R120, R113 ;  /* 0x000000787dd87223 */ /* 0x000fe20000010071 */
[----:B------:R-:W-:Y:S01]  /*214e0*/  IMAD.U32 R114, R27, 0x10000, RZ ;  /* 0x000100001b727824 */ /* 0x000fe200078e00ff */
[----:B------:R-:W-:Y:S01]  /*214f0*/  F2FP.BF16.F32.PACK_AB R125, R207, R205 ;  /* 0x000000cdcf7d723e */ /* 0x000fe200000010ff */
[----:B------:R-:W-:Y:S01]  /*21500*/  FFMA.FTZ R228, R127, R228, R112 ;  /* 0x000000e47fe47223 */ /* 0x000fe20000010070 */
[----:B------:R-:W-:-:S04]  /*21510*/  IMAD.WIDE.U32 R112, R206, 0x10, R170 ;  /* 0x00000010ce707825 */ /* 0x000fc800078e00aa */
[----:B------:R-:W-:Y:S01]  /*21520*/  FFMA.FTZ R217, R127, R114, R217 ;  /* 0x000000727fd97223 */ /* 0x000fe200000100d9 */
[----:B------:R-:W-:Y:S01]  /*21530*/  F2FP.BF16.F32.PACK_AB R127, R241, R240 ;  /* 0x000000f0f17f723e */ /* 0x000fe200000010ff */
[----:B------:R-:W-:Y:S01]  /*21540*/  IMAD.WIDE.U32 R204, R202, 0x10, R170 ;  /* 0x00000010cacc7825 */ /* 0x000fe200078e00aa */
[----:B------:R-:W-:-:S03]  /*21550*/  F2FP.BF16.F32.PACK_AB R115, R235, R234 ;  /* 0x000000eaeb73723e */ /* 0x000fc600000010ff */
[----:B------:R0:W-:Y:S01]  /*21560*/  STG.E.128 desc[UR8][R112.64], R124 ;  /* 0x0000007c70007986 */ /* 0x0001e2000c101d08 */
[--C-:B------:R-:W-:Y:S01]  /*21570*/  IMAD.WIDE.U32 R206, R206, 0x10, R172.reuse ;  /* 0x00000010cece7825 */ /* 0x100fe200078e00ac */
[----:B------:R-:W-:Y:S02]  /*21580*/  F2FP.BF16.F32.PACK_AB R114, R231, R230 ;  /* 0x000000e6e772723e */ /* 0x000fe400000010ff */
[----:B------:R-:W-:Y:S01]  /*21590*/  F2FP.BF16.F32.PACK_AB R120, R129, R130 ;  /* 0x000000828178723e */ /* 0x000fe200000010ff */
[----:B------:R-:W-:Y:S01]  /*215a0*/  IMAD.WIDE.U32 R202, R202, 0x10, R172 ;  /* 0x00000010caca7825 */ /* 0x000fe200078e00ac */
[----:B------:R-:W-:Y:S02]  /*215b0*/  F2FP.BF16.F32.PACK_AB R130, R215, R214 ;  /* 0x000000d6d782723e */ /* 0x000fe400000010ff */
[----:B------:R-:W-:Y:S01]  /*215c0*/  F2FP.BF16.F32.PACK_AB R129, R213, R212 ;  /* 0x000000d4d581723e */ /* 0x000fe200000010ff */
[----:B------:R-:W-:-:S04]  /*215d0*/  IMAD.WIDE.U32 R170, R116, 0x10, R170 ;  /* 0x0000001074aa7825 */ /* 0x000fc800078e00aa */
[----:B------:R-:W-:Y:S01]  /*215e0*/  IMAD.WIDE.U32 R172, R116, 0x10, R172 ;  /* 0x0000001074ac7825 */ /* 0x000fe200078e00ac */
[----:B------:R-:W-:Y:S02]  /*215f0*/  F2FP.BF16.F32.PACK_AB R116, R123, R122 ;  /* 0x0000007a7b74723e */ /* 0x000fe400000010ff */
[----:B------:R-:W-:Y:S02]  /*21600*/  F2FP.BF16.F32.PACK_AB R123, R224, R223 ;  /* 0x000000dfe07b723e */ /* 0x000fe400000010ff */
[----:B0-----:R-:W-:Y:S02]  /*21610*/  F2FP.BF16.F32.PACK_AB R112, R118, R117 ;  /* 0x000000757670723e */ /* 0x001fe400000010ff */
[----:B------:R-:W-:Y:S02]  /*21620*/  F2FP.BF16.F32.PACK_AB R113, R174, R119 ;  /* 0x00000077ae71723e */ /* 0x000fe400000010ff */
[----:B------:R-:W-:Y:S02]  /*21630*/  F2FP.BF16.F32.PACK_AB R117, R229, R175 ;  /* 0x000000afe575723e */ /* 0x000fe400000010ff */
[----:B------:R-:W0:Y:S01]  /*21640*/  LDC.64 R174, c[0x0][0x380] ;  /* 0x0000e000ffae7b82 */ /* 0x000e220000000a00 */
[----:B------:R-:W-:Y:S01]  /*21650*/  F2FP.BF16.F32.PACK_AB R119, R237, R236 ;  /* 0x000000eced77723e */ /* 0x000fe200000010ff */
[----:B------:R1:W-:Y:S01]  /*21660*/  STG.E.128 desc[UR8][R206.64], R112 ;  /* 0x00000070ce007986 */ /* 0x0003e2000c101d08 */
[----:B------:R-:W-:-:S02]  /*21670*/  F2FP.BF16.F32.PACK_AB R118, R233, R232 ;  /* 0x000000e8e976723e */ /* 0x000fc400000010ff */
[----:B------:R-:W-:Y:S02]  /*21680*/  F2FP.BF16.F32.PACK_AB R122, R220, R219 ;  /* 0x000000dbdc7a723e */ /* 0x000fe400000010ff */
[----:B------:R-:W-:Y:S01]  /*21690*/  F2FP.BF16.F32.PACK_AB R127, R228, R227 ;  /* 0x000000e3e47f723e */ /* 0x000fe200000010ff */
[----:B------:R1:W-:Y:S01]  /*216a0*/  STG.E.128 desc[UR8][R204.64], R116 ;  /* 0x00000074cc007986 */ /* 0x0003e2000c101d08 */
[----:B------:R-:W-:Y:S02]  /*216b0*/  F2FP.BF16.F32.PACK_AB R126, R226, R225 ;  /* 0x000000e1e27e723e */ /* 0x000fe400000010ff */
[----:B------:R-:W-:Y:S01]  /*216c0*/  F2FP.BF16.F32.PACK_AB R125, R222, R221 ;  /* 0x000000ddde7d723e */ /* 0x000fe200000010ff */
[----:B------:R1:W-:Y:S01]  /*216d0*/  STG.E.128 desc[UR8][R202.64], R120 ;  /* 0x00000078ca007986 */ /* 0x0003e2000c101d08 */
[----:B------:R-:W-:Y:S02]  /*216e0*/  F2FP.BF16.F32.PACK_AB R124, R211, R131 ;  /* 0x00000083d37c723e */ /* 0x000fe400000010ff */
[----:B------:R-:W-:-:S03]  /*216f0*/  F2FP.BF16.F32.PACK_AB R131, R217, R216 ;  /* 0x000000d8d983723e */ /* 0x000fc600000010ff */
[----:B------:R1:W-:Y:S04]  /*21700*/  STG.E.128 desc[UR8][R170.64], R124 ;  /* 0x0000007caa007986 */ /* 0x0003e8000c101d08 */
[----:B------:R1:W-:Y:S01]  /*21710*/  STG.E.128 desc[UR8][R172.64], R128 ;  /* 0x00000080ac007986 */ /* 0x0003e2000c101d08 */
[----:B0-----:R-:W-:-:S05]  /*21720*/  IMAD.IADD R201, R201, 0x1, R174 ;  /* 0x00000001c9c97824 */ /* 0x001fca00078e02ae */
[----:B------:R-:W-:-:S13]  /*21730*/  ISETP.GE.AND P1, PT, R201, R175, PT ;  /* 0x000000afc900720c */ /* 0x000fda0003f26270 */
[----:B-1----:R-:W-:Y:S05]  /*21740*/  @!P1 BRA `(.L_x_946) ;  /* 0xfffffdf800ec9947 */ /* 0x002fea000383ffff */
[----:B------:R-:W-:Y:S05]  /*21750*/  EXIT ;  /* 0x000000000000794d */ /* 0x000fea0003800000 */
.L_x_947:
        /* <DEDUP_REMOVED lines=10> */
.L_x_17945:


//--------------------- .text._ZN10layer_norm31ln_parallel_residual_fwd_kernelINS_13Kernel_traitsI13__nv_bfloat16S2_S2_S2_fjLj4096ELj1ELj1ELj4ELj16ENS_18Kernel_traits_baseILj4096ES2_S2_S2_S2_fjLj128EEEEELb1ELb1ELb0EEEvNS_9FwdParamsE --------------------------
	.section	.text._ZN10layer_norm31ln_parallel_residual_fwd_kernelINS_13Kernel_traitsI13__nv_bfloat16S2_S2_S2_fjLj4096ELj1ELj1ELj4ELj16ENS_18Kernel_traits_baseILj4096ES2_S2_S2_S2_fjLj128EEEEELb1ELb1ELb0EEEvNS_9FwdParamsE,"ax",@progbits
	.align	128
        .global         _ZN10layer_norm31ln_parallel_residual_fwd_kernelINS_13Kernel_traitsI13__nv_bfloat16S2_S2_S2_fjLj4096ELj1ELj1ELj4ELj16ENS_18Kernel_traits_baseILj4096ES2_S2_S2_S2_fjLj128EEEEELb1ELb1ELb0EEEvNS_9FwdParamsE
        .type           _ZN10layer_norm31ln_parallel_residual_fwd_kernelINS_13Kernel_traitsI13__nv_bfloat16S2_S2_S2_fjLj4096ELj1ELj1ELj4ELj16ENS_18Kernel_traits_baseILj4096ES2_S2_S2_S2_fjLj128EEEEELb1ELb1ELb0EEEvNS_9FwdParamsE,@function
        .size           _ZN10layer_norm31ln_parallel_residual_fwd_kernelINS_13Kernel_traitsI13__nv_bfloat16S2_S2_S2_fjLj4096ELj1ELj1ELj4ELj16ENS_18Kernel_traits_baseILj4096ES2_S2_S2_S2_fjLj128EEEEELb1ELb1ELb0EEEvNS_9FwdParamsE,(.L_x_17946 - _ZN10layer_norm31ln_parallel_residual_fwd_kernelINS_13Kernel_traitsI13__nv_bfloat16S2_S2_S2_fjLj4096ELj1ELj1ELj4ELj16ENS_18Kernel_traits_baseILj4096ES2_S2_S2_S2_fjLj128EEEEELb1ELb1ELb0EEEvNS_9FwdParamsE)
        .other          _ZN10layer_norm31ln_parallel_residual_fwd_kernelINS_13Kernel_traitsI13__nv_bfloat16S2_S2_S2_fjLj4096ELj1ELj1ELj4ELj16ENS_18Kernel_traits_baseILj4096ES2_S2_S2_S2_fjLj128EEEEELb1ELb1ELb0EEEvNS_9FwdParamsE,@"STO_CUDA_ENTRY STV_DEFAULT"
_ZN10layer_norm31ln_parallel_residual_fwd_kernelINS_13Kernel_traitsI13__nv_bfloat16S2_S2_S2_fjLj4096ELj1ELj1ELj4ELj16ENS_18Kernel_traits_baseILj4096ES2_S2_S2_S2_fjLj128EEEEELb1ELb1ELb0EEEvNS_9FwdParamsE:
.text._ZN10layer_norm31ln_parallel_residual_fwd_kernelINS_13Kernel_traitsI13__nv_bfloat16S2_S2_S2_fjLj4096ELj1ELj1ELj4ELj16ENS_18Kernel_traits_baseILj4096ES2_S2_S2_S2_fjLj128EEEEELb1ELb1ELb0EEEvNS_9FwdParamsE:
        /* <DEDUP_REMOVED lines=19> */
[C---:B----4-:R-:W-:Y:S02]  /*0130*/  LOP3.LUT R0, R92.reuse, 0x1f, RZ, 0xc0, !PT ;  /* 0x0000001f5c007812 */ /* 0x050fe400078ec0ff */
[----:B------:R-:W-:-:S04]  /*0140*/  LOP3.LUT R15, R92, 0x60, RZ, 0xc0, !PT ;  /* 0x000000605c0f7812 */ /* 0x000fc800078ec0ff */
[----:B------:R-:W-:-:S04]  /*0150*/  LOP3.LUT R17, R15, R0, RZ, 0xfc, !PT ;  /* 0x000000000f117212 */ /* 0x000fc800078efcff */
[----:B------:R-:W-:Y:S02]  /*0160*/  LOP3.LUT R77, R17, 0x7f, RZ, 0x3c, !PT ;  /* 0x0000007f114d7812 */ /* 0x000fe400078e3cff */
[----:B--2---:R-:W-:Y:S02]  /*0170*/  @P0 R2UR UR9, R3 ;  /* 0x00000000030902ca */ /* 0x004fe400000e0000 */
[----:B------:R-:W0:Y:S01]  /*0180*/  LDC R3, c[0x0][0x360] ;  /* 0x0000d800ff037b82 */ /* 0x000e220000000800 */
[----:B------:R-:W-:Y:S02]  /*0190*/  @P0 R2UR UR8, R2 ;  /* 0x00000000020802ca */ /* 0x000fe400000e0000 */
[----:B-----5:R-:W-:Y:S02]  /*01a0*/  SHF.R.S32.HI R2, RZ, 0x1f, R9 ;  /* 0x0000001fff027819 */ /* 0x020fe40000011409 */
[----:B---3--:R-:W-:Y:S02]  /*01b0*/  @P0 IADD3 R88, P1, PT, R4, R7, RZ ;  /* 0x0000000704580210 */ /* 0x008fe40007f3e0ff */
[----:B------:R-:W-:-:S03]  /*01c0*/  LEA.HI R2, R2, R9, RZ, 0x3 ;  /* 0x0000000902027211 */ /* 0x000fc600078f18ff */
[----:B------:R-:W-:Y:S01]  /*01d0*/  @P0 IMAD.X R89, RZ, RZ, R5, P1 ;  /* 0x000000ffff590224 */ /* 0x000fe200008e0605 */
[----:B------:R-:W-:Y:S01]  /*01e0*/  SHF.R.S32.HI R14, RZ, 0x3, R2 ;  /* 0x00000003ff0e7819 */ /* 0x000fe20000011402 */
[----:B------:R-:W-:Y:S02]  /*01f0*/  UIADD3 UR20, UPT, UPT, UR9, -0x4498517b, URZ ;  /* 0xbb67ae8509147890 */ /* 0x000fe4000fffe0ff */
[----:B------:R-:W-:Y:S01]  /*0200*/  UIADD3 UR17, UPT, UPT, UR8, -0x61c88647, URZ ;  /* 0x9e3779b908117890 */ /* 0x000fe2000fffe0ff */
[----:B------:R-:W-:Y:S01]  /*0210*/  IADD3 R77, PT, PT, R14, R77, RZ ;  /* 0x0000004d0e4d7210 */ /* 0x000fe20007ffe0ff */
[----:B------:R-:W-:Y:S01]  /*0220*/  UIADD3 UR21, UPT, UPT, UR8, 0x3c6ef372, URZ ;  /* 0x3c6ef37208157890 */ /* 0x000fe2000fffe0ff */
[--C-:B------:R-:W-:Y:S01]  /*0230*/  SHF.R.U64 R76, R88, 0x2, R89.reuse ;  /* 0x00000002584c7819 */ /* 0x100fe20000001259 */
[----:B------:R-:W-:Y:S01]  /*0240*/  UIADD3 UR22, UPT, UPT, UR9, 0x76cf5d0a, URZ ;  /* 0x76cf5d0a09167890 */ /* 0x000fe2000fffe0ff */
[----:B------:R-:W-:Y:S01]  /*0250*/  SHF.R.U32.HI R31, RZ, 0x2, R89 ;  /* 0x00000002ff1f7819 */ /* 0x000fe20000011659 */
[----:B------:R-:W-:-:S02]  /*0260*/  UIADD3 UR23, UPT, UPT, UR8, -0x255992d5, URZ ;  /* 0xdaa66d2b08177890 */ /* 0x000fc4000fffe0ff */
[----:B------:R-:W-:Y:S01]  /*0270*/  UIADD3 UR24, UPT, UPT, UR9, 0x32370b8f, URZ ;  /* 0x32370b8f09187890 */ /* 0x000fe2000fffe0ff */
[----:B0-----:R-:W-:Y:S01]  /*0280*/  IMAD R78, R3, UR6, R92 ;  /* 0x00000006034e7c24 */ /* 0x001fe2000f8e025c */
        /* <DEDUP_REMOVED lines=12> */
[----:B------:R-:W-:Y:S11]  /*0350*/  BRA.U !UP0, `(.L_x_949) ;  /* 0x00000001088c7547 */ /* 0x000ff6000b800000 */
[C---:B------:R-:W-:Y:S02]  /*0360*/  ISETP.GE.U32.AND P2, PT, R77.reuse, 0x80, PT ;  /* 0x000000804d00780c */ /* 0x040fe40003f46070 */
[C---:B------:R-:W-:Y:S02]  /*0370*/  ISETP.GE.U32.AND P0, PT, R77.reuse, 0x100, PT ;  /* 0x000001004d00780c */ /* 0x040fe40003f06070 */
[----:B------:R-:W-:Y:S02]  /*0380*/  ISETP.GE.U32.AND P1, PT, R77, 0x180, PT ;  /* 0x000001804d00780c */ /* 0x000fe40003f26070 */
[----:B------:R-:W-:-:S07]  /*0390*/  LOP3.LUT R30, R30, 0xfffffeff, RZ, 0xc0, !PT ;  /* 0xfffffeff1e1e7812 */ /* 0x000fce00078ec0ff */
[----:B------:R-:W0:Y:S01]  /*03a0*/  @P2 LDC.64 R2, c[0x0][0x3d0] ;  /* 0x0000f400ff022b82 */ /* 0x000e220000000a00 */
[----:B------:R-:W-:-:S07]  /*03b0*/  @P2 LOP3.LUT R30, R30, 0x100, RZ, 0xfc, !PT ;  /* 0x000001001e1e2812 */ /* 0x000fce00078efcff */
[----:B------:R-:W1:Y:S08]  /*03c0*/  @P2 LDC.64 R4, c[0x0][0x438] ;  /* 0x00010e00ff042b82 */ /* 0x000e700000000a00 */
[----:B------:R-:W2:Y:S08]  /*03d0*/  @P0 LDC.64 R6, c[0x0][0x3d0] ;  /* 0x0000f400ff060b82 */ /* 0x000eb00000000a00 */
[----:B------:R-:W3:Y:S01]  /*03e0*/  @P0 LDC.64 R8, c[0x0][0x438] ;  /* 0x00010e00ff080b82 */ /* 0x000ee20000000a00 */
[----:B0-----:R-:W-:-:S05]  /*03f0*/  @P2 IMAD.WIDE.U32 R2, R17, 0x10, R2 ;  /* 0x0000001011022825 */ /* 0x001fca00078e0002 */
[----:B------:R0:W5:Y:S02]  /*0400*/  @P2 LDG.E.128 R68, desc[UR10][R2.64] ;  /* 0x0000000a02442981 */ /* 0x000164000c1e1d00 */
[----:B------:R-:W4:Y:S01]  /*0410*/  @P1 LDC.64 R10, c[0x0][0x3d0] ;  /* 0x0000f400ff0a1b82 */ /* 0x000f220000000a00 */
[C---:B-1----:R-:W-:Y:S01]  /*0420*/  @P2 IMAD.WIDE.U32 R4, R17.reuse, 0x10, R4 ;  /* 0x0000001011042825 */ /* 0x042fe200078e0004 */
[----:B------:R-:W-:-:S04]  /*0430*/  @P2 LOP3.LUT R17, R17, 0x80, RZ, 0xfc, !PT ;  /* 0x0000008011112812 */ /* 0x000fc800078efcff */
[----:B------:R0:W5:Y:S02]  /*0440*/  @P2 LD.E.128 R64, desc[UR10][R4.64] ;  /* 0x0000000a04402980 */ /* 0x000164000c101d00 */
[----:B------:R-:W1:Y:S01]  /*0450*/  @P1 LDC.64 R12, c[0x0][0x438] ;  /* 0x00010e00ff0c1b82 */ /* 0x000e620000000a00 */
[----:B--2---:R-:W-:-:S05]  /*0460*/  @P0 IMAD.WIDE.U32 R6, R17, 0x10, R6 ;  /* 0x0000001011060825 */ /* 0x004fca00078e0006 */
[----:B------:R0:W5:Y:S01]  /*0470*/  @P0 LDG.E.128 R60, desc[UR10][R6.64] ;  /* 0x0000000a063c0981 */ /* 0x000162000c1e1d00 */
[----:B---3--:R-:W-:-:S04]  /*0480*/  @P0 IMAD.WIDE.U32 R8, R17, 0x10, R8 ;  /* 0x0000001011080825 */ /* 0x008fc800078e0008 */
[----:B------:R-:W-:Y:S01]  /*0490*/  @P0 VIADD R17, R17, 0x80 ;  /* 0x0000008011110836 */ /* 0x000fe20000000000 */
[----:B------:R0:W5:Y:S03]  /*04a0*/  @P0 LD.E.128 R56, desc[UR10][R8.64] ;  /* 0x0000000a08380980 */ /* 0x000166000c101d00 */
[----:B----4-:R-:W-:-:S05]  /*04b0*/  @P1 IMAD.WIDE.U32 R10, R17, 0x10, R10 ;  /* 0x00000010110a1825 */ /* 0x010fca00078e000a */
[----:B------:R0:W5:Y:S01]  /*04c0*/  @P1 LDG.E.128 R52, desc[UR10][R10.64] ;  /* 0x0000000a0a341981 */ /* 0x000162000c1e1d00 */
[----:B-1----:R-:W-:-:S05]  /*04d0*/  @P1 IMAD.WIDE.U32 R12, R17, 0x10, R12 ;  /* 0x00000010110c1825 */ /* 0x002fca00078e000c */
[----:B------:R0:W5:Y:S01]  /*04e0*/  @P1 LD.E.128 R48, desc[UR10][R12.64] ;  /* 0x0000000a0c301980 */ /* 0x000162000c101d00 */
[----:B------:R-:W-:Y:S01]  /*04f0*/  ISETP.GE.U32.AND P0, PT, R77, 0x200, PT ;  /* 0x000002004d00780c */ /* 0x000fe20003f06070 */
[----:B------:R-:W-:-:S12]  /*0500*/  @P1 VIADD R17, R17, 0x80 ;  /* 0x0000008011111836 */ /* 0x000fd80000000000 */
        /* <DEDUP_REMOVED lines=8> */
.L_x_949:
[C---:B------:R-:W-:Y:S02]  /*0590*/  ISETP.GE.U32.AND P3, PT, R77.reuse, 0x80, PT ;  /* 0x000000804d00780c */ /* 0x040fe40003f66070 */
[C---:B------:R-:W-:Y:S02]  /*05a0*/  ISETP.GE.U32.AND P0, PT, R77.reuse, 0x100, PT ;  /* 0x000001004d00780c */ /* 0x040fe40003f06070 */
[C---:B------:R-:W-:Y:S02]  /*05b0*/  ISETP.GE.U32.AND P1, PT, R77.reuse, 0x180, PT ;  /* 0x000001804d00780c */ /* 0x040fe40003f26070 */
[----:B------:R-:W-:Y:S02]  /*05c0*/  ISETP.GE.U32.AND P2, PT, R77, 0x200, PT ;  /* 0x000002004d00780c */ /* 0x000fe40003f46070 */
[----:B------:R-:W-:-:S05]  /*05d0*/  LOP3.LUT R30, R30, 0xfffffeff, RZ, 0xc0, !PT ;  /* 0xfffffeff1e1e7812 */ /* 0x000fca00078ec0ff */
[----:B------:R-:W0:Y:S01]  /*05e0*/  @P3 LDC.64 R2, c[0x0][0x3d0] ;  /* 0x0000f400ff023b82 */ /* 0x000e220000000a00 */
[----:B------:R-:W-:-:S07]  /*05f0*/  @P3 LOP3.LUT R30, R30, 0x100, RZ, 0xfc, !PT ;  /* 0x000001001e1e3812 */ /* 0x000fce00078efcff */
[----:B------:R-:W1:Y:S08]  /*0600*/  @P0 LDC.64 R6, c[0x0][0x3d0] ;  /* 0x0000f400ff060b82 */ /* 0x000e700000000a00 */
[----:B------:R-:W2:Y:S08]  /*0610*/  @P1 LDC.64 R8, c[0x0][0x3d0] ;  /* 0x0000f400ff081b82 */ /* 0x000eb00000000a00 */
[----:B------:R-:W3:Y:S01]  /*0620*/  @P2 LDC.64 R10, c[0x0][0x3d0] ;  /* 0x0000f400ff0a2b82 */ /* 0x000ee20000000a00 */
[C---:B0-----:R-:W-:Y:S01]  /*0630*/  @P3 IMAD.WIDE.U32 R4, R17.reuse, 0x10, R2 ;  /* 0x0000001011043825 */ /* 0x041fe200078e0002 */
[----:B------:R-:W-:-:S04]  /*0640*/  @P3 LOP3.LUT R17, R17, 0x80, RZ, 0xfc, !PT ;  /* 0x0000008011113812 */ /* 0x000fc800078efcff */
[----:B------:R0:W5:Y:S01]  /*0650*/  @P3 LDG.E.128 R68, desc[UR10][R4.64] ;  /* 0x0000000a04443981 */ /* 0x000162000c1e1d00 */
[----:B-1----:R-:W-:-:S04]  /*0660*/  @P0 IMAD.WIDE.U32 R6, R17, 0x10, R6 ;  /* 0x0000001011060825 */ /* 0x002fc800078e0006 */
[----:B------:R-:W-:Y:S01]  /*0670*/  @P0 VIADD R17, R17, 0x80 ;  /* 0x0000008011110836 */ /* 0x000fe20000000000 */
[----:B------:R0:W5:Y:S03]  /*0680*/  @P0 LDG.E.128 R60, desc[UR10][R6.64] ;  /* 0x0000000a063c0981 */ /* 0x000166000c1e1d00 */
[C---:B--2---:R-:W-:Y:S01]  /*0690*/  @P1 IMAD.WIDE.U32 R8, R17.reuse, 0x10, R8 ;  /* 0x0000001011081825 */ /* 0x044fe200078e0008 */
[----:B------:R-:W-:-:S04]  /*06a0*/  @P1 IADD3 R17, PT, PT, R17, 0x80, RZ ;  /* 0x0000008011111810 */ /* 0x000fc80007ffe0ff */
[----:B------:R0:W5:Y:S01]  /*06b0*/  @P1 LDG.E.128 R52, desc[UR10][R8.64] ;  /* 0x0000000a08341981 */ /* 0x000162000c1e1d00 */
[----:B---3--:R-:W-:-:S05]  /*06c0*/  @P2 IMAD.WIDE.U32 R2, R17, 0x10, R10 ;  /* 0x0000001011022825 */ /* 0x008fca00078e000a */
[----:B------:R0:W5:Y:S01]  /*06d0*/  @P2 LDG.E.128 R44, desc[UR10][R2.64] ;  /* 0x0000000a022c2981 */ /* 0x000162000c1e1d00 */
[----:B------:R-:W-:Y:S01]  /*06e0*/  IMAD.MOV.U32 R50, RZ, RZ, RZ ;  /* 0x000000ffff327224 */ /* 0x000fe200078e00ff */
[----:B------:R-:W-:Y:S01]  /*06f0*/  CS2R R48, SRZ ;  /* 0x0000000000307805 */ /* 0x000fe2000001ff00 */
[----:B------:R-:W-:Y:S01]  /*0700*/  IMAD.MOV.U32 R58, RZ, RZ, RZ ;  /* 0x000000ffff3a7224 */ /* 0x000fe200078e00ff */
[----:B------:R-:W-:Y:S01]  /*0710*/  CS2R R56, SRZ ;  /* 0x0000000000387805 */ /* 0x000fe2000001ff00 */
[----:B------:R-:W-:Y:S01]  /*0720*/  IMAD.MOV.U32 R66, RZ, RZ, RZ ;  /* 0x000000ffff427224 */ /* 0x000fe200078e00ff */
[----:B------:R-:W-:Y:S02]  /*0730*/  CS2R R64, SRZ ;  /* 0x0000000000407805 */ /* 0x000fe4000001ff00 */
[----:B------:R-:W-:Y:S02]  /*0740*/  @P3 MOV R67, RZ ;  /* 0x000000ff00433202 */ /* 0x000fe40000000f00 */
[----:B------:R-:W-:-:S02]  /*0750*/  @P2 CS2R R42, SRZ ;  /* 0x00000000002a2805 */ /* 0x000fc4000001ff00 */
[----:B------:R-:W-:Y:S01]  /*0760*/  @P2 CS2R R40, SRZ ;  /* 0x0000000000282805 */ /* 0x000fe2000001ff00 */
[----:B------:R-:W-:Y:S02]  /*0770*/  @P0 IMAD.MOV.U32 R59, RZ, RZ, RZ ;  /* 0x000000ffff3b0224 */ /* 0x000fe400078e00ff */
[----:B0-----:R-:W-:-:S07]  /*0780*/  @P1 IMAD.MOV.U32 R51, RZ, RZ, RZ ;  /* 0x000000ffff331224 */ /* 0x001fce00078e00ff */
.L_x_950:
[----:B------:R-:W-:Y:S05]  /*0790*/  BSYNC.RECONVERGENT B0 ;  /* 0x0000000000007941 */ /* 0x000fea0003800200 */
.L_x_948:
[----:B------:R-:W0:Y:S02]  /*07a0*/  LDCU UR4, c[0x0][0x384] ;  /* 0x00007080ff0477ac */ /* 0x000e240008000800 */
[----:B0-----:R-:W-:-:S06]  /*07b0*/  UISETP.GE.AND UP0, UPT, UR6, UR4, UPT ;  /* 0x000000040600728c */ /* 0x001fcc000bf06270 */
[----:B------:R-:W-:-:S13]  /*07c0*/  PLOP3.LUT P0, PT, PT, PT, UP0, 0x80, 0x8 ;  /* 0x000000000008781c */ /* 0x000fda0003f0f008 */
[----:B------:R-:W-:Y:S05]  /*07d0*/  @P0 EXIT ;  /* 0x000000000000094d */ /* 0x000fea0003800000 */
[----:B------:R-:W-:Y:S01]  /*07e0*/  IMAD.HI.U32 R2, R78, -0x326172a9, RZ ;  /* 0xcd9e8d574e027827 */ /* 0x000fe200078e00ff */
[----:B------:R-:W-:Y:S01]  /*07f0*/  LOP3.LUT R88, R88, 0x3, RZ, 0xc0, !PT ;  /* 0x0000000358587812 */ /* 0x000fe200078ec0ff */
[----:B------:R-:W-:Y:S01]  /*0800*/  UPLOP3.LUT UP1, UPT, UPT, UPT, UPT, 0x40, 0x4 ;  /* 0x000000000004789c */ /* 0x000fe20003f2e870 */
[----:B-----5:R-:W-:Y:S01]  /*0810*/  PRMT R26, R50, 0x7632, R26 ;  /* 0x00007632321a7816 */ /* 0x020fe2000000001a */
[----:B------:R-:W-:Y:S01]  /*0820*/  IMAD.HI.U32 R3, R76, -0x2daee0ad, RZ ;  /* 0xd2511f534c037827 */ /* 0x000fe200078e00ff */
[----:B------:R-:W-:Y:S01]  /*0830*/  LOP3.LUT R2, R31, UR8, R2, 0x96, !PT ;  /* 0x000000081f027c12 */ /* 0x000fe2000f8e9602 */
[----:B------:R-:W0:Y:S01]  /*0840*/  LDCU UR37, c[0x0][0x388] ;  /* 0x00007100ff2577ac */ /* 0x000e220008000800 */
[----:B------:R-:W-:Y:S01]  /*0850*/  PRMT R25, R54, 0x7632, R25 ;  /* 0x0000763236197816 */ /* 0x000fe20000000019 */
[----:B------:R-:W-:Y:S01]  /*0860*/  IMAD R7, R76, -0x2daee0ad, RZ ;  /* 0xd2511f534c077824 */ /* 0x000fe200078e02ff */
[----:B------:R-:W-:Y:S01]  /*0870*/  LOP3.LUT R3, R3, UR9, RZ, 0x3c, !PT ;  /* 0x0000000903037c12 */ /* 0x000fe2000f8e3cff */
[----:B------:R-:W-:Y:S01]  /*0880*/  IMAD.HI.U32 R6, R2, -0x2daee0ad, RZ ;  /* 0xd2511f5302067827 */ /* 0x000fe200078e00ff */
[----:B------:R-:W-:Y:S01]  /*0890*/  PRMT R24, R49, 0x7632, R24 ;  /* 0x0000763231187816 */ /* 0x000fe20000000018 */
[----:B------:R-:W1:Y:S01]  /*08a0*/  LDCU.U8 UR7, c[0x0][0x410] ;  /* 0x00008200ff0777ac */ /* 0x000e620008000000 */
[----:B------:R-:W-:Y:S01]  /*08b0*/  PRMT R23, R53, 0x7632, R23 ;  /* 0x0000763235177816 */ /* 0x000fe20000000017 */
[----:B------:R-:W-:Y:S01]  /*08c0*/  IMAD R5, R78, -0x326172a9, RZ ;  /* 0xcd9e8d574e057824 */ /* 0x000fe200078e02ff */
[----:B------:R-:W-:Y:S01]  /*08d0*/  LOP3.LUT R6, R7, UR20, R6, 0x96, !PT ;  /* 0x0000001407067c12 */ /* 0x000fe2000f8e9606 */
[C---:B------:R-:W-:Y:S01]  /*08e0*/  IMAD.HI.U32 R4, R3.reuse, -0x326172a9, RZ ;  /* 0xcd9e8d5703047827 */ /* 0x040fe200078e00ff */
        /* <DEDUP_REMOVED lines=17> */
[----:B------:R-:W-:Y:S01]  /*0a00*/  IMAD.HI.U32 R7, R3, -0x2daee0ad, RZ ;  /* 0xd2511f5303077827 */ /* 0x000fe200078e00ff */
[----:B------:R-:W-:Y:S01]  /*0a10*/  PRMT R16, R57, 0x7632, R16 ;  /* 0x0000763239107816 */ /* 0x000fe20000000010 */
[----:B------:R-:W0:Y:S01]  /*0a20*/  LDCU.64 UR18, c[0x0][0x380] ;  /* 0x00007000ff1277ac */ /* 0x000e220008000a00 */
[----:B------:R-:W-:Y:S01]  /*0a30*/  PRMT R13, R60, 0x7632, R13 ;  /* 0x000076323c0d7816 */ /* 0x000fe2000000000d */
[----:B------:R-:W-:Y:S01]  /*0a40*/  IMAD R5, R6, -0x326172a9, RZ ;  /* 0xcd9e8d5706057824 */ /* 0x000fe200078e02ff */
[----:B------:R-:W-:Y:S01]  /*0a50*/  LOP3.LUT R7, R8, UR24, R7, 0x96, !PT ;  /* 0x0000001808077c12 */ /* 0x000fe2000f8e9607 */
[----:B------:R-:W-:Y:S01]  /*0a60*/  IMAD.HI.U32 R4, R2, -0x326172a9, RZ ;  /* 0xcd9e8d5702047827 */ /* 0x000fe200078e00ff */
[----:B------:R-:W-:-:S02]  /*0a70*/  LOP3.LUT R8, R14, 0x7f, RZ, 0xc0, !PT ;  /* 0x0000007f0e087812 */ /* 0x000fc400078ec0ff */
[----:B------:R-:W-:Y:S01]  /*0a80*/  PRMT R11, R67, 0x7632, R11 ;  /* 0x00007632430b7816 */ /* 0x000fe2000000000b */
[----:B------:R-:W-:Y:S01]  /*0a90*/  IMAD R6, R3, -0x2daee0ad, RZ ;  /* 0xd2511f5303067824 */ /* 0x000fe200078e02ff */
[----:B------:R-:W-:Y:S01]  /*0aa0*/  LOP3.LUT R4, R5, UR23, R4, 0x96, !PT ;  /* 0x0000001705047c12 */ /* 0x000fe2000f8e9604 */
[----:B------:R-:W-:Y:S01]  /*0ab0*/  IMAD R5, R2, -0x326172a9, RZ ;  /* 0xcd9e8d5702057824 */ /* 0x000fe200078e02ff */
[----:B------:R-:W-:Y:S01]  /*0ac0*/  PRMT R10, R71, 0x7632, R10 ;  /* 0x00007632470a7816 */ /* 0x000fe2000000000a */
[----:B------:R-:W-:Y:S01]  /*0ad0*/  IMAD.HI.U32 R2, R7, -0x326172a9, RZ ;  /* 0xcd9e8d5707027827 */ /* 0x000fe200078e00ff */
[----:B------:R-:W-:-:S03]  /*0ae0*/  PRMT R9, R66, 0x7632, R9 ;  /* 0x0000763242097816 */ /* 0x000fc60000000009 */
[----:B------:R-:W-:Y:S01]  /*0af0*/  IMAD.HI.U32 R3, R4, -0x2daee0ad, RZ ;  /* 0xd2511f5304037827 */ /* 0x000fe200078e00ff */
[----:B------:R-:W-:-:S03]  /*0b00*/  LOP3.LUT R2, R5, UR25, R2, 0x96, !PT ;  /* 0x0000001905027c12 */ /* 0x000fc6000f8e9602 */
[----:B------:R-:W-:Y:S01]  /*0b10*/  IMAD R7, R7, -0x326172a9, RZ ;  /* 0xcd9e8d5707077824 */ /* 0x000fe200078e02ff */
[----:B------:R-:W-:Y:S01]  /*0b20*/  LOP3.LUT R3, R6, UR26, R3, 0x96, !PT ;  /* 0x0000001a06037c12 */ /* 0x000fe2000f8e9603 */
[----:B------:R-:W-:Y:S02]  /*0b30*/  IMAD R6, R4, -0x2daee0ad, RZ ;  /* 0xd2511f5304067824 */ /* 0x000fe400078e02ff */
[----:B------:R-:W-:-:S04]  /*0b40*/  IMAD.HI.U32 R5, R2, -0x2daee0ad, RZ ;  /* 0xd2511f5302057827 */ /* 0x000fc800078e00ff */
[----:B------:R-:W-:Y:S01]  /*0b50*/  IMAD.HI.U32 R4, R3, -0x326172a9, RZ ;  /* 0xcd9e8d5703047827 */ /* 0x000fe200078e00ff */
[----:B------:R-:W-:-:S03]  /*0b60*/  LOP3.LUT R5, R6, UR28, R5, 0x96, !PT ;  /* 0x0000001c06057c12 */ /* 0x000fc6000f8e9605 */
[----:B------:R-:W-:Y:S01]  /*0b70*/  IMAD R6, R3, -0x326172a9, RZ ;  /* 0xcd9e8d5703067824 */ /* 0x000fe200078e02ff */
[----:B------:R-:W-:Y:S01]  /*0b80*/  LOP3.LUT R4, R7, UR27, R4, 0x96, !PT ;  /* 0x0000001b07047c12 */ /* 0x000fe2000f8e9604 */
[----:B------:R-:W-:-:S04]  /*0b90*/  IMAD.HI.U32 R3, R5, -0x326172a9, RZ ;  /* 0xcd9e8d5705037827 */ /* 0x000fc800078e00ff */
[----:B------:R-:W-:Y:S01]  /*0ba0*/  IMAD R7, R2, -0x2daee0ad, RZ ;  /* 0xd2511f5302077824 */ /* 0x000fe200078e02ff */
[----:B------:R-:W-:Y:S01]  /*0bb0*/  LOP3.LUT R3, R6, UR29, R3, 0x96, !PT ;  /* 0x0000001d06037c12 */ /* 0x000fe2000f8e9603 */
[----:B------:R-:W-:-:S04]  /*0bc0*/  IMAD.HI.U32 R2, R4, -0x2daee0ad, RZ ;  /* 0xd2511f5304027827 */ /* 0x000fc800078e00ff */
[----:B------:R-:W-:Y:S01]  /*0bd0*/  IMAD.HI.U32 R6, R3, -0x2daee0ad, RZ ;  /* 0xd2511f5303067827 */ /* 0x000fe200078e00ff */
[----:B------:R-:W-:-:S03]  /*0be0*/  LOP3.LUT R2, R7, UR30, R2, 0x96, !PT ;  /* 0x0000001e07027c12 */ /* 0x000fc6000f8e9602 */
[----:B------:R-:W-:Y:S02]  /*0bf0*/  IMAD R7, R4, -0x2daee0ad, RZ ;  /* 0xd2511f5304077824 */ /* 0x000fe400078e02ff */
[----:B------:R-:W-:Y:S02]  /*0c00*/  IMAD.SHL.U32 R14, R14, 0x2, RZ ;  /* 0x000000020e0e7824 */ /* 0x000fe400078e00ff */
[----:B------:R-:W-:Y:S01]  /*0c10*/  IMAD R5, R5, -0x326172a9, RZ ;  /* 0xcd9e8d5705057824 */ /* 0x000fe200078e02ff */
[----:B------:R-:W-:Y:S01]  /*0c20*/  LOP3.LUT R6, R7, UR32, R6, 0x96, !PT ;  /* 0x0000002007067c12 */ /* 0x000fe2000f8e9606 */
[----:B------:R-:W-:Y:S01]  /*0c30*/  IMAD R7, R0, -0x20, R8 ;  /* 0xffffffe000077824 */ /* 0x000fe200078e0208 */
[----:B------:R-:W-:Y:S01]  /*0c40*/  VIADDMNMX R8, R8, -R15, RZ, !PT ;  /* 0x8000000f08087246 */ /* 0x000fe200078001ff */
[----:B------:R-:W-:Y:S01]  /*0c50*/  IMAD.HI.U32 R4, R2, -0x326172a9, RZ ;  /* 0xcd9e8d5702047827 */ /* 0x000fe200078e00ff */
[----:B------:R-:W-:Y:S02]  /*0c60*/  LOP3.LUT R29, R14, 0xffffff00, RZ, 0xc0, !PT ;  /* 0xffffff000e1d7812 */ /* 0x000fe400078ec0ff */
[----:B------:R-:W-:Y:S01]  /*0c70*/  VIMNMX R8, PT, PT, R8, 0x20, PT ;  /* 0x0000002008087848 */ /* 0x000fe20003fe0100 */
[----:B------:R-:W-:Y:S01]  /*0c80*/  IMAD.HI.U32 R0, R6, -0x326172a9, RZ ;  /* 0xcd9e8d5706007827 */ /* 0x000fe200078e00ff */
[----:B------:R-:W-:-:S02]  /*0c90*/  LOP3.LUT R4, R5, UR31, R4, 0x96, !PT ;  /* 0x0000001f05047c12 */ /* 0x000fc4000f8e9604 */
[----:B------:R-:W-:Y:S01]  /*0ca0*/  LEA R8, R8, R29, 0x3 ;  /* 0x0000001d08087211 */ /* 0x000fe200078e18ff */
[----:B------:R-:W-:Y:S01]  /*0cb0*/  IMAD R5, R2, -0x326172a9, RZ ;  /* 0xcd9e8d5702057824 */ /* 0x000fe200078e02ff */
[----:B------:R-:W-:Y:S01]  /*0cc0*/  VIMNMX R7, PT, PT, RZ, R7, !PT ;  /* 0x00000007ff077248 */ /* 0x000fe20007fe0100 */
[----:B------:R-:W-:Y:S01]  /*0cd0*/  IMAD R3, R3, -0x2daee0ad, RZ ;  /* 0xd2511f5303037824 */ /* 0x000fe200078e02ff */
[----:B------:R-:W-:Y:S01]  /*0ce0*/  I2FP.F32.U32 R12, R8 ;  /* 0x00000008000c7245 */ /* 0x000fe20000201000 */
[----:B------:R-:W-:Y:S01]  /*0cf0*/  IMAD.HI.U32 R2, R4, -0x2daee0ad, RZ ;  /* 0xd2511f5304027827 */ /* 0x000fe200078e00ff */
[----:B------:R-:W-:Y:S02]  /*0d00*/  LOP3.LUT R0, R5, UR33, R0, 0x96, !PT ;  /* 0x0000002105007c12 */ /* 0x000fe4000f8e9600 */
[----:B------:R-:W-:Y:S01]  /*0d10*/  PRMT R15, R61, 0x7632, R15 ;  /* 0x000076323d0f7816 */ /* 0x000fe2000000000f */
[----:B------:R-:W-:Y:S01]  /*0d20*/  IMAD R6, R6, -0x326172a9, RZ ;  /* 0xcd9e8d5706067824 */ /* 0x000fe200078e02ff */
[----:B------:R-:W0:Y:S01]  /*0d30*/  MUFU.RCP R12, R12 ;  /* 0x0000000c000c7308 */ /* 0x000e220000001000 */
[----:B------:R-:W-:Y:S01]  /*0d40*/  LOP3.LUT R3, R3, UR34, R2, 0x96, !PT ;  /* 0x0000002203037c12 */ /* 0x000fe2000f8e9602 */
[----:B------:R-:W-:Y:S01]  /*0d50*/  IMAD R5, R4, -0x2daee0ad, RZ ;  /* 0xd2511f5304057824 */ /* 0x000fe200078e02ff */
[----:B------:R-:W-:Y:S01]  /*0d60*/  VIMNMX R2, PT, PT, R7, 0x20, PT ;  /* 0x0000002007027848 */ /* 0x000fe20003fe0100 */
        /* <DEDUP_REMOVED lines=8> */
[----:B------:R-:W-:Y:S01]  /*0df0*/  IMAD R104, R0, -0x2daee0ad, RZ ;  /* 0xd2511f5300687824 */ /* 0x000fe200078e02ff */
[----:B------:R-:W-:Y:S01]  /*0e00*/  PRMT R6, R69, 0x7632, R6 ;  /* 0x0000763245067816 */ /* 0x000fe20000000006 */
[----:B------:R-:W-:Y:S01]  /*0e10*/  IMAD.MOV.U32 R2, RZ, RZ, RZ ;  /* 0x000000ffff027224 */ /* 0x000fe200078e00ff */
[----:B------:R-:W-:Y:S01]  /*0e20*/  PRMT R5, R64, 0x7632, R5 ;  /* 0x0000763240057816 */ /* 0x000fe20000000005 */
[----:B------:R-:W-:Y:S01]  /*0e30*/  IMAD R0, R3, -0x326172a9, RZ ;  /* 0xcd9e8d5703007824 */ /* 0x000fe200078e02ff */
[----:B01234-:R-:W-:-:S07]  /*0e40*/  PRMT R4, R68, 0x7632, R4 ;  /* 0x0000763244047816 */ /* 0x01ffce0000000004 */
.L_x_1458:
[----:B------:R-:W-:Y:S01]  /*0e50*/  UIMAD UR4, UR6, UR37, URZ ;  /* 0x00000025060472a4 */ /* 0x000fe2000f8e02ff */
[----:B------:R-:W-:Y:S01]  /*0e60*/  LOP3.LUT P0, RZ, R30, 0x100, RZ, 0xc0, !PT ;  /* 0x000001001eff7812 */ /* 0x000fe2000780c0ff */
[----:B------:R-:W-:Y:S02]  /*0e70*/  BSSY.RECONVERGENT B0, `(.L_x_951) ;  /* 0x0000811000007945 */ /* 0x000fe40003800200 */
[----:B------:R-:W-:-:S04]  /*0e80*/  USHF.R.S32.HI UR5, URZ, 0x1f, UR4 ;  /* 0x0000001fff057899 */ /* 0x000fc80008011404 */
[----:B------:R-:W-:-:S06]  /*0e90*/  ULEA.HI UR5, UR5, UR4, URZ, 0x3 ;  /* 0x0000000405057291 */ /* 0x000fcc000f8f18ff */
[----:B01234-:R-:W-:-:S05]  /*0ea0*/  IMAD.U32 R73, RZ, RZ, UR5 ;  /* 0x00000005ff497e24 */ /* 0x01ffca000f8e00ff */
        /* <DEDUP_REMOVED lines=16> */
[----:B------:R-:W-:-:S04]  /*0fb0*/  UISETP.NE.U32.AND UP0, UPT, UR12, URZ, UPT ;  /* 0x000000ff0c00728c */ /* 0x000fc8000bf05070 */
[----:B------:R-:W-:-:S09]  /*0fc0*/  UISETP.NE.AND.EX UP0, UPT, UR13, URZ, UPT, UP0 ;  /* 0x000000ff0d00728c */ /* 0x000fd2000bf05300 */
[----:B0-----:R-:W-:Y:S05]  /*0fd0*/  BRA.U UP0, `(.L_x_953) ;  /* 0x00000029008c7547 */ /* 0x001fea000b800000 */
        /* <DEDUP_REMOVED lines=16> */
.L_x_956:
        /* <DEDUP_REMOVED lines=13> */
.L_x_958:
[----:B------:R-:W-:Y:S05]  /*11b0*/  BSYNC.RECONVERGENT B2 ;  /* 0x0000000000027941 */ /* 0x000fea0003800200 */
.L_x_957:
        /* <DEDUP_REMOVED lines=43> */
.L_x_955:
[----:B------:R-:W-:Y:S05]  /*1470*/  BSYNC.RECONVERGENT B1 ;  /* 0x0000000000017941 */ /* 0x000fea0003800200 */
.L_x_954:
        /* <DEDUP_REMOVED lines=10> */
[----:B------:R-:W-:Y:S01]  /*1520*/  HFMA2 R98, -RZ, RZ, 0, 1.1920928955078125e-07 ;  /* 0x00000002ff627431 */ /* 0x000fe200000001ff */
[----:B------:R-:W-:Y:S01]  /*1530*/  PRMT R72, R72, 0x7632, R72 ;  /* 0x0000763248487816 */ /* 0x000fe20000000048 */
[----:B0-----:R-:W-:Y:S01]  /*1540*/  FMUL.FTZ R97, R97, R106 ;  /* 0x0000006a61617220 */ /* 0x001fe20000410000 */
[----:B-1----:R-:W-:-:S04]  /*1550*/  FSETP.GTU.FTZ.AND P2, PT, R3, R104, PT ;  /* 0x000000680300720b */ /* 0x002fc80003f5c000 */
        /* <DEDUP_REMOVED lines=15> */
.L_x_961:
        /* <DEDUP_REMOVED lines=13> */
.L_x_963:
[----:B------:R-:W-:Y:S05]  /*1720*/  BSYNC.RECONVERGENT B2 ;  /* 0x0000000000027941 */ /* 0x000fea0003800200 */
.L_x_962:
        /* <DEDUP_REMOVED lines=43> */
.L_x_960:
[----:B------:R-:W-:Y:S05]  /*19e0*/  BSYNC.RECONVERGENT B1 ;  /* 0x0000000000017941 */ /* 0x000fea0003800200 */
.L_x_959:
[----:B------:R-:W-:Y:S01]  /*19f0*/  I2FP.F32.U32 R97, R88 ;  /* 0x0000005800617245 */ /* 0x000fe20000201000 */
[----:B------:R-:W-:Y:S01]  /*1a00*/  IMAD.U32 R99, R72, 0x10000, RZ ;  /* 0x0001000048637824 */ /* 0x000fe200078e00ff */
[----:B------:R-:W-:Y:S01]  /*1a10*/  ISETP.NE.AND P3, PT, R98, 0x1, PT ;  /* 0x000000016200780c */ /* 0x000fe20003f65270 */
[----:B------:R-:W-:Y:S01]  /*1a20*/  BSSY.RECONVERGENT B1, `(.L_x_964) ;  /* 0x0000050000017945 */ /* 0x000fe20003800200 */
[----:B------:R-:W-:Y:S01]  /*1a30*/  @P1 PRMT R72, R32, 0x7632, R72 ;  /* 0x0000763220481816 */ /* 0x000fe20000000048 */
[----:B------:R-:W-:Y:S01]  /*1a40*/  FFMA.FTZ R97, R97, R102, 1.1641532182693481445e-10 ;  /* 0x2f00000061617423 */ /* 0x000fe20000010066 */
[----:B------:R-:W-:Y:S01]  /*1a50*/  FMUL.FTZ R99, R99, R106 ;  /* 0x0000006a63637220 */ /* 0x000fe20000410000 */
[----:B------:R-:W-:Y:S01]  /*1a60*/  LOP3.LUT R30, R30, 0xfffffff7, RZ, 0xc0, !PT ;  /* 0xfffffff71e1e7812 */ /* 0x000fe200078ec0ff */
[----:B------:R-:W-:Y:S02]  /*1a70*/  IMAD.MOV.U32 R100, RZ, RZ, 0x2 ;  /* 0x00000002ff647424 */ /* 0x000fe400078e00ff */
[----:B------:R-:W-:Y:S01]  /*1a80*/  FSETP.GTU.FTZ.AND P2, PT, R97, R104, PT ;  /* 0x000000686100720b */ /* 0x000fe20003f5c000 */
[----:B------:R-:W-:-:S03]  /*1a90*/  @P1 IMAD.U32 R72, R72, 0x10000, RZ ;  /* 0x0001000048481824 */ /* 0x000fc600078e00ff */
[----:B------:R-:W-:Y:S02]  /*1aa0*/  FSEL R99, R99, RZ, !P2 ;  /* 0x000000ff63637208 */ /* 0x000fe40005000000 */
        /* <DEDUP_REMOVED lines=14> */
.L_x_966:
        /* <DEDUP_REMOVED lines=13> */
.L_x_968:
[----:B------:R-:W-:Y:S05]  /*1c60*/  BSYNC.RECONVERGENT B2 ;  /* 0x0000000000027941 */ /* 0x000fea0003800200 */
.L_x_967:
        /* <DEDUP_REMOVED lines=43> */
.L_x_965:
[----:B------:R-:W-:Y:S05]  /*1f20*/  BSYNC.RECONVERGENT B1 ;  /* 0x0000000000017941 */ /* 0x000fea0003800200 */
.L_x_964:
        /* <DEDUP_REMOVED lines=9> */
[----:B------:R-:W-:Y:S01]  /*1fc0*/  IMAD.MOV.U32 R108, RZ, RZ, 0x2 ;  /* 0x00000002ff6c7424 */ /* 0x000fe200078e00ff */
        /* <DEDUP_REMOVED lines=16> */
.L_x_971:
        /* <DEDUP_REMOVED lines=13> */
.L_x_973:
[----:B------:R-:W-:Y:S05]  /*21a0*/  BSYNC.RECONVERGENT B2 ;  /* 0x0000000000027941 */ /* 0x000fea0003800200 */
.L_x_972:
        /* <DEDUP_REMOVED lines=43> */
.L_x_970:
[----:B------:R-:W-:Y:S05]  /*2460*/  BSYNC.RECONVERGENT B1 ;  /* 0x0000000000017941 */ /* 0x000fea0003800200 */
.L_x_969:
[----:B------:R-:W-:Y:S01]  /*2470*/  I2FP.F32.U32 R73, R73 ;  /* 0x0000004900497245 */ /* 0x000fe20000201000 */
[----:B------:R-:W-:Y:S01]  /*2480*/  IMAD.U32 R117, R88, 0x10000, RZ ;  /* 0x0001000058757824 */ /* 0x000fe200078e00ff */
[----:B------:R-:W-:Y:S01]  /*2490*/  @P1 PRMT R72, R33, 0x7632, R72 ;  /* 0x0000763221481816 */ /* 0x000fe20000000048 */
[----:B------:R-:W-:Y:S01]  /*24a0*/  BSSY.RECONVERGENT B1, `(.L_x_974) ;  /* 0x0000050000017945 */ /* 0x000fe20003800200 */
[----:B------:R-:W-:Y:S01]  /*24b0*/  LOP3.LUT R30, R30, 0xfffffffd, RZ, 0xc0, !PT ;  /* 0xfffffffd1e1e7812 */ /* 0x000fe200078ec0ff */
[----:B------:R-:W-:Y:S01]  /*24c0*/  FFMA.FTZ R73, R73, R102, 1.1641532182693481445e-10 ;  /* 0x2f00000049497423 */ /* 0x000fe20000010066 */
[----:B------:R-:W-:Y:S01]  /*24d0*/  FMUL.FTZ R117, R117, R106 ;  /* 0x0000006a75757220 */ /* 0x000fe20000410000 */
[----:B------:R-:W-:Y:S01]  /*24e0*/  @P1 SHF.L.U32 R72, R72, 0x10, RZ ;  /* 0x0000001048481819 */ /* 0x000fe200000006ff */
        /* <DEDUP_REMOVED lines=18> */
.L_x_976:
        /* <DEDUP_REMOVED lines=13> */
.L_x_978:
[----:B------:R-:W-:Y:S05]  /*26e0*/  BSYNC.RECONVERGENT B2 ;  /* 0x0000000000027941 */ /* 0x000fea0003800200 */
.L_x_977:
        /* <DEDUP_REMOVED lines=43> */
.L_x_975:
[----:B------:R-:W-:Y:S05]  /*29a0*/  BSYNC.RECONVERGENT B1 ;  /* 0x0000000000017941 */ /* 0x000fea0003800200 */
.L_x_974:
[----:B------:R-:W-:Y:S01]  /*29b0*/  I2FP.F32.U32 R73, R73 ;  /* 0x0000004900497245 */ /* 0x000fe20000201000 */
[----:B------:R-:W-:Y:S01]  /*29c0*/  IMAD.U32 R117, R74, 0x10000, RZ ;  /* 0x000100004a757824 */ /* 0x000fe200078e00ff */
[----:B------:R-:W-:Y:S01]  /*29d0*/  ISETP.NE.AND P3, PT, R88, 0x1, PT ;  /* 0x000000015800780c */ /* 0x000fe20003f65270 */
[----:B------:R-:W-:Y:S01]  /*29e0*/  @P1 IMAD.U32 R72, R34, 0x10000, RZ ;  /* 0x0001000022481824 */ /* 0x000fe200078e00ff */
[----:B------:R-:W-:Y:S01]  /*29f0*/  BSSY.RECONVERGENT B1, `(.L_x_979) ;  /* 0x000004d000017945 */ /* 0x000fe20003800200 */
[----:B------:R-:W-:Y:S01]  /*2a00*/  FFMA.FTZ R73, R73, R102, 1.1641532182693481445e-10 ;  /* 0x2f00000049497423 */ /* 0x000fe20000010066 */
[----:B------:R-:W-:Y:S01]  /*2a10*/  FMUL.FTZ R117, R117, R106 ;  /* 0x0000006a75757220 */ /* 0x000fe20000410000 */
[----:B------:R-:W-:Y:S01]  /*2a20*/  HFMA2 R108, -RZ, RZ, 0, 1.1920928955078125e-07 ;  /* 0x00000002ff6c7431 */ /* 0x000fe200000001ff */
[----:B------:R-:W-:Y:S02]  /*2a30*/  PRMT R74, R74, 0x7632, R74 ;  /* 0x000076324a4a7816 */ /* 0x000fe4000000004a */
        /* <DEDUP_REMOVED lines=15> */
.L_x_981:
        /* <DEDUP_REMOVED lines=13> */
.L_x_983:
[----:B------:R-:W-:Y:S05]  /*2c00*/  BSYNC.RECONVERGENT B2 ;  /* 0x0000000000027941 */ /* 0x000fea0003800200 */
.L_x_982:
        /* <DEDUP_REMOVED lines=43> */
.L_x_980:
[----:B------:R-:W-:Y:S05]  /*2ec0*/  BSYNC.RECONVERGENT B1 ;  /* 0x0000000000017941 */ /* 0x000fea0003800200 */
.L_x_979:
[----:B------:R-:W-:Y:S01]  /*2ed0*/  I2FP.F32.U32 R73, R73 ;  /* 0x0000004900497245 */ /* 0x000fe20000201000 */
[----:B------:R-:W-:Y:S01]  /*2ee0*/  IMAD.U32 R125, R74, 0x10000, RZ ;  /* 0x000100004a7d7824 */ /* 0x000fe200078e00ff */
[----:B------:R-:W-:Y:S01]  /*2ef0*/  ISETP.NE.AND P4, PT, R108, 0x1, PT ;  /* 0x000000016c00780c */ /* 0x000fe20003f85270 */
[----:B------:R-:W-:Y:S01]  /*2f00*/  BSSY.RECONVERGENT B1, `(.L_x_984) ;  /* 0x000004e000017945 */ /* 0x000fe20003800200 */
[----:B------:R-:W-:Y:S01]  /*2f10*/  @P1 PRMT R72, R34, 0x7632, R72 ;  /* 0x0000763222481816 */ /* 0x000fe20000000048 */
[----:B------:R-:W-:Y:S01]  /*2f20*/  FFMA.FTZ R73, R73, R102, 1.1641532182693481445e-10 ;  /* 0x2f00000049497423 */ /* 0x000fe20000010066 */
[----:B------:R-:W-:Y:S01]  /*2f30*/  FMUL.FTZ R125, R125, R106 ;  /* 0x0000006a7d7d7220 */ /* 0x000fe20000410000 */
[----:B------:R-:W-:Y:S02]  /*2f40*/  IMAD.MOV.U32 R74, RZ, RZ, 0x2 ;  /* 0x00000002ff4a7424 */ /* 0x000fe400078e00ff */
[----:B------:R-:W-:Y:S01]  /*2f50*/  @P1 IMAD.U32 R72, R72, 0x10000, RZ ;  /* 0x0001000048481824 */ /* 0x000fe200078e00ff */
        /* <DEDUP_REMOVED lines=15> */
.L_x_986:
        /* <DEDUP_REMOVED lines=13> */
.L_x_988:
[----:B------:R-:W-:Y:S05]  /*3120*/  BSYNC.RECONVERGENT B2 ;  /* 0x0000000000027941 */ /* 0x000fea0003800200 */
.L_x_987:
        /* <DEDUP_REMOVED lines=43> */
.L_x_985:
[----:B------:R-:W-:Y:S05]  /*33e0*/  BSYNC.RECONVERGENT B1 ;  /* 0x0000000000017941 */ /* 0x000fea0003800200 */
.L_x_984:
        /* <DEDUP_REMOVED lines=24> */
.L_x_991:
        /* <DEDUP_REMOVED lines=13> */
.L_x_993:
[----:B------:R-:W-:Y:S05]  /*3640*/  BSYNC.RECONVERGENT B2 ;  /* 0x0000000000027941 */ /* 0x000fea0003800200 */
.L_x_992:
        /* <DEDUP_REMOVED lines=43> */
.L_x_990:
[----:B------:R-:W-:Y:S05]  /*3900*/  BSYNC.RECONVERGENT B1 ;  /* 0x0000000000017941 */ /* 0x000fea0003800200 */
.L_x_989:
        /* <DEDUP_REMOVED lines=16> */
.L_x_953:
        /* <DEDUP_REMOVED lines=16> */
.L_x_997:
        /* <DEDUP_REMOVED lines=13> */
.L_x_999:
[----:B------:R-:W-:Y:S05]  /*3be0*/  BSYNC.RECONVERGENT B2 ;  /* 0x0000000000027941 */ /* 0x000fea0003800200 */
.L_x_998:
        /* <DEDUP_REMOVED lines=43> */
.L_x_996:
[----:B------:R-:W-:Y:S05]  /*3ea0*/  BSYNC.RECONVERGENT B1 ;  /* 0x0000000000017941 */ /* 0x000fea0003800200 */
.L_x_995:
[----:B------:R-:W0:Y:S01]  /*3eb0*/  LDC R106, c[0x0][0x404] ;  /* 0x00010100ff6a7b82 */ /* 0x000e220000000800 */
[----:B------:R-:W-:Y:S01]  /*3ec0*/  I2FP.F32.U32 R3, R3 ;  /* 0x0000000300037245 */ /* 0x000fe20000201000 */
[----:B------:R-:W-:Y:S01]  /*3ed0*/  IMAD.MOV.U32 R86, RZ, RZ, 0x2f800000 ;  /* 0x2f800000ff567424 */ /* 0x000fe200078e00ff */
[----:B------:R-:W-:Y:S01]  /*3ee0*/  ISETP.NE.AND P3, PT, R80, 0x1, PT ;  /* 0x000000015000780c */ /* 0x000fe20003f65270 */
[----:B-----5:R-:W-:Y:S01]  /*3ef0*/  IMAD.U32 R79, R72, 0x10000, RZ ;  /* 0x00010000484f7824 */ /* 0x020fe200078e00ff */
[----:B------:R-:W-:Y:S01]  /*3f00*/  LOP3.LUT R30, R30, 0xffffffef, RZ, 0xc0, !PT ;  /* 0xffffffef1e1e7812 */ /* 0x000fe200078ec0ff */
[----:B------:R-:W-:Y:S01]  /*3f10*/  FFMA.FTZ R3, R3, R86, 1.1641532182693481445e-10 ;  /* 0x2f00000003037423 */ /* 0x000fe20000010056 */
[----:B------:R-:W-:Y:S01]  /*3f20*/  BSSY.RECONVERGENT B1, `(.L_x_1000) ;  /* 0x000004c000017945 */ /* 0x000fe20003800200 */
[----:B------:R-:W1:Y:S01]  /*3f30*/  LDC R104, c[0x0][0x408] ;  /* 0x00010200ff687b82 */ /* 0x000e620000000800 */
[----:B------:R-:W-:Y:S01]  /*3f40*/  PRMT R72, R72, 0x7632, R72 ;  /* 0x0000763248487816 */ /* 0x000fe20000000048 */
[----:B------:R-:W-:Y:S01]  /*3f50*/  IMAD.MOV.U32 R83, RZ, RZ, 0x2 ;  /* 0x00000002ff537424 */ /* 0x000fe200078e00ff */
[----:B0-----:R-:W-:-:S04]  /*3f60*/  FSETP.GTU.FTZ.AND P2, PT, R3, R106, PT ;  /* 0x0000006a0300720b */ /* 0x001fc80003f5c000 */
[----:B------:R-:W-:Y:S01]  /*3f70*/  PLOP3.LUT P4, PT, P2, PT, PT, 0x8, 0x80 ;  /* 0x000000000080781c */ /* 0x000fe2000178e170 */
[----:B-1----:R-:W-:Y:S01]  /*3f80*/  FMUL.FTZ R3, R79, R104 ;  /* 0x000000684f037220 */ /* 0x002fe20000410000 */
[----:B------:R-:W-:-:S04]  /*3f90*/  MOV R79, R0 ;  /* 0x00000000004f7202 */ /* 0x000fc80000000f00 */
[----:B------:R-:W-:-:S07]  /*3fa0*/  FSEL R3, R3, RZ, !P2 ;  /* 0x000000ff03037208 */ /* 0x000fce0005000000 */
        /* <DEDUP_REMOVED lines=10> */
.L_x_1002:
        /* <DEDUP_REMOVED lines=13> */
.L_x_1004:
[----:B------:R-:W-:Y:S05]  /*4120*/  BSYNC.RECONVERGENT B2 ;  /* 0x0000000000027941 */ /* 0x000fea0003800200 */
.L_x_1003:
        /* <DEDUP_REMOVED lines=39> */
[----:B------:R-:W-:Y:S02]  /*43a0*/  LOP3.LUT R27, R96, UR35, R85, 0x96, !PT ;  /* 0x00000023601b7c12 */ /* 0x000fe4000f8e9655 */
[----:B------:R-:W-:Y:S01]  /*43b0*/  MOV R0, R84 ;  /* 0x0000005400007202 */ /* 0x000fe20000000f00 */
[----:B------:R-:W-:Y:S01]  /*43c0*/  IMAD.MOV.U32 R92, RZ, RZ, R80 ;  /* 0x000000ffff5c7224 */ /* 0x000fe200078e0050 */
[----:B------:R-:W-:-:S07]  /*43d0*/  LOP3.LUT R28, R82, UR36, R81, 0x96, !PT ;  /* 0x00000024521c7c12 */ /* 0x000fce000f8e9651 */
.L_x_1001:
[----:B------:R-:W-:Y:S05]  /*43e0*/  BSYNC.RECONVERGENT B1 ;  /* 0x0000000000017941 */ /* 0x000fea0003800200 */
.L_x_1000:
[----:B------:R-:W-:Y:S01]  /*43f0*/  I2FP.F32.U32 R79, R79 ;  /* 0x0000004f004f7245 */ /* 0x000fe20000201000 */
[----:B------:R-:W-:Y:S01]  /*4400*/  @P1 IMAD.U32 R82, R32, 0x10000, RZ ;  /* 0x0001000020521824 */ /* 0x000fe200078e00ff */
[----:B------:R-:W-:Y:S01]  /*4410*/  SHF.L.U32 R81, R36, 0x10, RZ ;  /* 0x0000001024517819 */ /* 0x000fe200000006ff */
[----:B------:R-:W-:Y:S01]  /*4420*/  BSSY.RECONVERGENT B1, `(.L_x_1005) ;  /* 0x000004f000017945 */ /* 0x000fe20003800200 */
[----:B------:R-:W-:Y:S01]  /*4430*/  ISETP.NE.AND P3, PT, R83, 0x1, PT ;  /* 0x000000015300780c */ /* 0x000fe20003f65270 */
[----:B------:R-:W-:Y:S02]  /*4440*/  FFMA.FTZ R79, R79, R86, 1.1641532182693481445e-10 ;  /* 0x2f0000004f4f7423 */ /* 0x000fe40000010056 */
[----:B------:R-:W-:-:S03]  /*4450*/  FMUL.FTZ R81, R81, R104 ;  /* 0x0000006851517220 */ /* 0x000fc60000410000 */
[----:B------:R-:W-:-:S04]  /*4460*/  FSETP.GTU.FTZ.AND P2, PT, R79, R106, PT ;  /* 0x0000006a4f00720b */ /* 0x000fc80003f5c000 */
[----:B------:R-:W-:Y:S02]  /*4470*/  FSEL R80, R81, RZ, !P2 ;  /* 0x000000ff51507208 */ /* 0x000fe40005000000 */
[----:B------:R-:W-:-:S03]  /*4480*/  MOV R81, R0 ;  /* 0x0000000000517202 */ /* 0x000fc60000000f00 */
[----:B------:R-:W-:Y:S01]  /*4490*/  FADD.FTZ R79, R3, R80 ;  /* 0x00000050034f7221 */ /* 0x000fe20000010000 */
[----:B------:R-:W-:-:S03]  /*44a0*/  IMAD.MOV.U32 R80, RZ, RZ, 0x2 ;  /* 0x00000002ff507424 */ /* 0x000fc600078e00ff */
[--C-:B------:R-:W-:Y:S01]  /*44b0*/  @P1 FADD.FTZ R3, R82, R79.reuse ;  /* 0x0000004f52031221 */ /* 0x100fe20000010000 */
[----:B------:R-:W-:Y:S01]  /*44c0*/  @!P1 IMAD.MOV.U32 R3, RZ, RZ, R79 ;  /* 0x000000ffff039224 */ /* 0x000fe200078e004f */
[----:B------:R-:W-:-:S04]  /*44d0*/  SEL R79, RZ, 0x1, P2 ;  /* 0x00000001ff4f7807 */ /* 0x000fc80001000000 */
        /* <DEDUP_REMOVED lines=10> */
.L_x_1007:
        /* <DEDUP_REMOVED lines=13> */
.L_x_1009:
[----:B------:R-:W-:Y:S05]  /*4650*/  BSYNC.RECONVERGENT B2 ;  /* 0x0000000000027941 */ /* 0x000fea0003800200 */
.L_x_1008:
        /* <DEDUP_REMOVED lines=43> */
.L_x_1006:
[----:B------:R-:W-:Y:S05]  /*4910*/  BSYNC.RECONVERGENT B1 ;  /* 0x0000000000017941 */ /* 0x000fea0003800200 */
.L_x_1005:
[----:B------:R-:W-:Y:S01]  /*4920*/  I2FP.F32.U32 R81, R81 ;  /* 0x0000005100517245 */ /* 0x000fe20000201000 */
[----:B------:R-:W-:Y:S01]  /*4930*/  BSSY.RECONVERGENT B1, `(.L_x_1010) ;  /* 0x000004e000017945 */ /* 0x000fe20003800200 */
[----:B------:R-:W-:Y:S01]  /*4940*/  ISETP.NE.AND P3, PT, R80, 0x1, PT ;  /* 0x000000015000780c */ /* 0x000fe20003f65270 */
[----:B------:R-:W-:Y:S01]  /*4950*/  IMAD.MOV.U32 R82, RZ, RZ, 0x2 ;  /* 0x00000002ff527424 */ /* 0x000fe200078e00ff */
[----:B------:R-:W-:Y:S01]  /*4960*/  SHF.L.U32 R83, R72, 0x10, RZ ;  /* 0x0000001048537819 */ /* 0x000fe200000006ff */
[----:B------:R-:W-:Y:S01]  /*4970*/  FFMA.FTZ R81, R81, R86, 1.1641532182693481445e-10 ;  /* 0x2f00000051517423 */ /* 0x000fe20000010056 */
[----:B------:R-:W-:-:S03]  /*4980*/  LOP3.LUT R30, R30, 0xfffffff7, RZ, 0xc0, !PT ;  /* 0xfffffff71e1e7812 */ /* 0x000fc600078ec0ff */
        /* <DEDUP_REMOVED lines=15> */
.L_x_1012:
        /* <DEDUP_REMOVED lines=13> */
.L_x_1014:
[----:B------:R-:W-:Y:S05]  /*4b50*/  BSYNC.RECONVERGENT B2 ;  /* 0x0000000000027941 */ /* 0x000fea0003800200 */
.L_x_1013:
        /* <DEDUP_REMOVED lines=43> */
.L_x_1011:
[----:B------:R-:W-:Y:S05]  /*4e10*/  BSYNC.RECONVERGENT B1 ;  /* 0x0000000000017941 */ /* 0x000fea0003800200 */
.L_x_1010:
[----:B------:R-:W-:Y:S01]  /*4e20*/  I2FP.F32.U32 R81, R81 ;  /* 0x0000005100517245 */ /* 0x000fe20000201000 */
[----:B------:R-:W-:Y:S01]  /*4e30*/  BSSY.RECONVERGENT B1, `(.L_x_1015) ;  /* 0x0000053000017945 */ /* 0x000fe20003800200 */
[----:B------:R-:W-:Y:S01]  /*4e40*/  PRMT R80, R36, 0x7632, R80 ;  /* 0x0000763224507816 */ /* 0x000fe20000000050 */
[----:B------:R-:W-:Y:S01]  /*4e50*/  IMAD.MOV.U32 R84, RZ, RZ, 0x2 ;  /* 0x00000002ff547424 */ /* 0x000fe200078e00ff */
[----:B------:R-:W-:Y:S01]  /*4e60*/  ISETP.NE.AND P3, PT, R82, 0x1, PT ;  /* 0x000000015200780c */ /* 0x000fe20003f65270 */
[----:B------:R-:W-:Y:S02]  /*4e70*/  FFMA.FTZ R81, R81, R86, 1.1641532182693481445e-10 ;  /* 0x2f00000051517423 */ /* 0x000fe40000010056 */
[----:B------:R-:W-:Y:S01]  /*4e80*/  IMAD.U32 R83, R80, 0x10000, RZ ;  /* 0x0001000050537824 */ /* 0x000fe200078e00ff */
[----:B------:R-:W-:Y:S02]  /*4e90*/  @P1 PRMT R80, R32, 0x7632, R80 ;  /* 0x0000763220501816 */ /* 0x000fe40000000050 */
[----:B------:R-:W-:Y:S01]  /*4ea0*/  FSETP.GTU.FTZ.AND P2, PT, R81, R106, PT ;  /* 0x0000006a5100720b */ /* 0x000fe20003f5c000 */
[----:B------:R-:W-:-:S02]  /*4eb0*/  FMUL.FTZ R83, R83, R104 ;  /* 0x0000006853537220 */ /* 0x000fc40000410000 */
[----:B------:R-:W-:Y:S01]  /*4ec0*/  @P1 IMAD.U32 R99, R80, 0x10000, RZ ;  /* 0x0001000050631824 */ /* 0x000fe200078e00ff */
[----:B------:R-:W-:Y:S02]  /*4ed0*/  SEL R80, RZ, 0x1, P2 ;  /* 0x00000001ff507807 */ /* 0x000fe40001000000 */
[----:B------:R-:W-:-:S05]  /*4ee0*/  FSEL R83, R83, RZ, !P2 ;  /* 0x000000ff53537208 */ /* 0x000fca0005000000 */
        /* <DEDUP_REMOVED lines=14> */
.L_x_1017:
        /* <DEDUP_REMOVED lines=13> */
.L_x_1019:
[----:B------:R-:W-:Y:S05]  /*50a0*/  BSYNC.RECONVERGENT B2 ;  /* 0x0000000000027941 */ /* 0x000fea0003800200 */
.L_x_1018:
        /* <DEDUP_REMOVED lines=43> */
.L_x_1016:
[----:B------:R-:W-:Y:S05]  /*5360*/  BSYNC.RECONVERGENT B1 ;  /* 0x0000000000017941 */ /* 0x000fea0003800200 */
.L_x_1015:
[----:B------:R-:W-:Y:S01]  /*5370*/  I2FP.F32.U32 R81, R72 ;  /* 0x0000004800517245 */ /* 0x000fe20000201000 */
[----:B------:R-:W-:Y:S01]  /*5380*/  IMAD.U32 R83, R73, 0x10000, RZ ;  /* 0x0001000049537824 */ /* 0x000fe200078e00ff */
[----:B------:R-:W-:Y:S01]  /*5390*/  ISETP.NE.AND P2, PT, R84, 0x1, PT ;  /* 0x000000015400780c */ /* 0x000fe20003f45270 */
[----:B------:R-:W-:Y:S01]  /*53a0*/  BSSY.RECONVERGENT B1, `(.L_x_1020) ;  /* 0x000004d000017945 */ /* 0x000fe20003800200 */
[----:B------:R-:W-:Y:S01]  /*53b0*/  LOP3.LUT R30, R30, 0xfffffffb, RZ, 0xc0, !PT ;  /* 0xfffffffb1e1e7812 */ /* 0x000fe200078ec0ff */
[----:B------:R-:W-:Y:S01]  /*53c0*/  FFMA.FTZ R81, R81, R86, 1.1641532182693481445e-10 ;  /* 0x2f00000051517423 */ /* 0x000fe20000010056 */
[----:B------:R-:W-:Y:S01]  /*53d0*/  FMUL.FTZ R83, R83, R104 ;  /* 0x0000006853537220 */ /* 0x000fe20000410000 */
[----:B------:R-:W-:Y:S01]  /*53e0*/  PRMT R88, R73, 0x7632, R88 ;  /* 0x0000763249587816 */ /* 0x000fe20000000058 */
        /* <DEDUP_REMOVED lines=15> */
.L_x_1022:
        /* <DEDUP_REMOVED lines=13> */
.L_x_1024:
[----:B------:R-:W-:Y:S05]  /*55b0*/  BSYNC.RECONVERGENT B2 ;  /* 0x0000000000027941 */ /* 0x000fea0003800200 */
.L_x_1023:
        /* <DEDUP_REMOVED lines=43> */
.L_x_1021:
[----:B------:R-:W-:Y:S05]  /*5870*/  BSYNC.RECONVERGENT B1 ;  /* 0x0000000000017941 */ /* 0x000fea0003800200 */
.L_x_1020:
[----:B------:R-:W-:Y:S01]  /*5880*/  I2FP.F32.U32 R73, R73 ;  /* 0x0000004900497245 */ /* 0x000fe20000201000 */
[----:B------:R-:W-:Y:S01]  /*5890*/  @P1 IMAD.U32 R97, R33, 0x10000, RZ ;  /* 0x0001000021611824 */ /* 0x000fe200078e00ff */
[----:B------:R-:W-:Y:S01]  /*58a0*/  SHF.L.U32 R83, R37, 0x10, RZ ;  /* 0x0000001025537819 */ /* 0x000fe200000006ff */
[----:B------:R-:W-:Y:S02]  /*58b0*/  BSSY.RECONVERGENT B1, `(.L_x_1025) ;  /* 0x000004f000017945 */ /* 0x000fe40003800200 */
[----:B------:R-:W-:Y:S02]  /*58c0*/  FFMA.FTZ R73, R73, R86, 1.1641532182693481445e-10 ;  /* 0x2f00000049497423 */ /* 0x000fe40000010056 */
[----:B------:R-:W-:-:S03]  /*58d0*/  FMUL.FTZ R83, R83, R104 ;  /* 0x0000006853537220 */ /* 0x000fc60000410000 */
[----:B------:R-:W-:Y:S02]  /*58e0*/  FSETP.GTU.FTZ.AND P2, PT, R73, R106, PT ;  /* 0x0000006a4900720b */ /* 0x000fe40003f5c000 */
[----:B------:R-:W-:Y:S02]  /*58f0*/  MOV R73, R0 ;  /* 0x0000000000497202 */ /* 0x000fe40000000f00 */
[----:B------:R-:W-:-:S05]  /*5900*/  FSEL R72, R83, RZ, !P2 ;  /* 0x000000ff53487208 */ /* 0x000fca0005000000 */
[----:B------:R-:W-:Y:S01]  /*5910*/  FADD.FTZ R72, R81, R72 ;  /* 0x0000004851487221 */ /* 0x000fe20000010000 */
[----:B------:R-:W-:Y:S02]  /*5920*/  SEL R81, RZ, 0x1, P2 ;  /* 0x00000001ff517807 */ /* 0x000fe40001000000 */
[----:B------:R-:W-:Y:S01]  /*5930*/  ISETP.NE.AND P2, PT, R82, 0x1, PT ;  /* 0x000000015200780c */ /* 0x000fe20003f45270 */
[--C-:B------:R-:W-:Y:S01]  /*5940*/  @P1 FADD.FTZ R97, R97, R72.reuse ;  /* 0x0000004861611221 */ /* 0x100fe20000010000 */
[----:B------:R-:W-:Y:S02]  /*5950*/  @!P1 IMAD.MOV.U32 R97, RZ, RZ, R72 ;  /* 0x000000ffff619224 */ /* 0x000fe400078e0048 */
[----:B------:R-:W-:-:S03]  /*5960*/  IMAD.MOV.U32 R72, RZ, RZ, 0x2 ;  /* 0x00000002ff487424 */ /* 0x000fc600078e00ff */
[----:B------:R-:W-:-:S06]  /*5970*/  F2FP.BF16.F32.PACK_AB R100, RZ, R97 ;  /* 0x00000061ff64723e */ /* 0x000fcc00000010ff */
        /* <DEDUP_REMOVED lines=9> */
.L_x_1027:
        /* <DEDUP_REMOVED lines=13> */
.L_x_1029:
[----:B------:R-:W-:Y:S05]  /*5ae0*/  BSYNC.RECONVERGENT B2 ;  /* 0x0000000000027941 */ /* 0x000fea0003800200 */
.L_x_1028:
        /* <DEDUP_REMOVED lines=43> */
.L_x_1026:
[----:B------:R-:W-:Y:S05]  /*5da0*/  BSYNC.RECONVERGENT B1 ;  /* 0x0000000000017941 */ /* 0x000fea0003800200 */
.L_x_1025:
[----:B------:R-:W-:Y:S01]  /*5db0*/  I2FP.F32.U32 R73, R73 ;  /* 0x0000004900497245 */ /* 0x000fe20000201000 */
[----:B------:R-:W-:Y:S01]  /*5dc0*/  BSSY.RECONVERGENT B1, `(.L_x_1030) ;  /* 0x000004e000017945 */ /* 0x000fe20003800200 */
[----:B------:R-:W-:Y:S01]  /*5dd0*/  SHF.L.U32 R83, R88, 0x10, RZ ;  /* 0x0000001058537819 */ /* 0x000fe200000006ff */
[----:B------:R-:W-:Y:S01]  /*5de0*/  IMAD.MOV.U32 R84, RZ, RZ, 0x2 ;  /* 0x00000002ff547424 */ /* 0x000fe200078e00ff */
[----:B------:R-:W-:Y:S01]  /*5df0*/  LOP3.LUT R30, R30, 0xfffffffd, RZ, 0xc0, !PT ;  /* 0xfffffffd1e1e7812 */ /* 0x000fe200078ec0ff */
[----:B------:R-:W-:Y:S02]  /*5e00*/  FFMA.FTZ R73, R73, R86, 1.1641532182693481445e-10 ;  /* 0x2f00000049497423 */ /* 0x000fe40000010056 */
[----:B------:R-:W-:-:S03]  /*5e10*/  FMUL.FTZ R83, R83, R104 ;  /* 0x0000006853537220 */ /* 0x000fc60000410000 */
[----:B------:R-:W-:Y:S01]  /*5e20*/  FSETP.GTU.FTZ.AND P2, PT, R73, R106, PT ;  /* 0x0000006a4900720b */ /* 0x000fe20003f5c000 */
        /* <DEDUP_REMOVED lines=14> */
.L_x_1032:
        /* <DEDUP_REMOVED lines=13> */
.L_x_1034:
[----:B------:R-:W-:Y:S05]  /*5fe0*/  BSYNC.RECONVERGENT B2 ;  /* 0x0000000000027941 */ /* 0x000fea0003800200 */
.L_x_1033:
        /* <DEDUP_REMOVED lines=43> */
.L_x_1031:
[----:B------:R-:W-:Y:S05]  /*62a0*/  BSYNC.RECONVERGENT B1 ;  /* 0x0000000000017941 */ /* 0x000fea0003800200 */
.L_x_1030:
[----:B------:R-:W-:Y:S01]  /*62b0*/  I2FP.F32.U32 R73, R73 ;  /* 0x0000004900497245 */ /* 0x000fe20000201000 */
[----:B------:R-:W-:Y:S01]  /*62c0*/  BSSY.RECONVERGENT B1, `(.L_x_1035) ;  /* 0x0000053000017945 */ /* 0x000fe20003800200 */
[----:B------:R-:W-:-:S03]  /*62d0*/  PRMT R72, R37, 0x7632, R72 ;  /* 0x0000763225487816 */ /* 0x000fc60000000048 */
[----:B------:R-:W-:Y:S02]  /*62e0*/  FFMA.FTZ R73, R73, R86, 1.1641532182693481445e-10 ;  /* 0x2f00000049497423 */ /* 0x000fe40000010056 */
[----:B------:R-:W-:Y:S01]  /*62f0*/  IMAD.U32 R83, R72, 0x10000, RZ ;  /* 0x0001000048537824 */ /* 0x000fe200078e00ff */
[----:B------:R-:W-:Y:S02]  /*6300*/  @P1 PRMT R72, R33, 0x7632, R72 ;  /* 0x0000763221481816 */ /* 0x000fe40000000048 */
[----:B------:R-:W-:Y:S01]  /*6310*/  FSETP.GTU.FTZ.AND P2, PT, R73, R106, PT ;  /* 0x0000006a4900720b */ /* 0x000fe20003f5c000 */
[----:B------:R-:W-:Y:S01]  /*6320*/  FMUL.FTZ R83, R83, R104 ;  /* 0x0000006853537220 */ /* 0x000fe20000410000 */
[----:B------:R-:W-:Y:S02]  /*6330*/  IMAD.MOV.U32 R73, RZ, RZ, R0 ;  /* 0x000000ffff497224 */ /* 0x000fe400078e0000 */
[----:B------:R-:W-:Y:S01]  /*6340*/  SEL R82, RZ, 0x1, P2 ;  /* 0x00000001ff527807 */ /* 0x000fe20001000000 */
[----:B------:R-:W-:Y:S01]  /*6350*/  @P1 IMAD.U32 R119, R72, 0x10000, RZ ;  /* 0x0001000048771824 */ /* 0x000fe200078e00ff */
[----:B------:R-:W-:Y:S01]  /*6360*/  FSEL R83, R83, RZ, !P2 ;  /* 0x000000ff53537208 */ /* 0x000fe20005000000 */
[----:B------:R-:W-:Y:S01]  /*6370*/  IMAD.MOV.U32 R72, RZ, RZ, 0x2 ;  /* 0x00000002ff487424 */ /* 0x000fe200078e00ff */
[----:B------:R-:W-:-:S03]  /*6380*/  ISETP.NE.AND P2, PT, R84, 0x1, PT ;  /* 0x000000015400780c */ /* 0x000fc60003f45270 */
[----:B------:R-:W-:-:S04]  /*6390*/  FADD.FTZ R88, R88, R83 ;  /* 0x0000005358587221 */ /* 0x000fc80000010000 */
        /* <DEDUP_REMOVED lines=12> */
.L_x_1037:
        /* <DEDUP_REMOVED lines=13> */
.L_x_1039:
[----:B------:R-:W-:Y:S05]  /*6530*/  BSYNC.RECONVERGENT B2 ;  /* 0x0000000000027941 */ /* 0x000fea0003800200 */
.L_x_1038:
        /* <DEDUP_REMOVED lines=43> */
.L_x_1036:
[----:B------:R-:W-:Y:S05]  /*67f0*/  BSYNC.RECONVERGENT B1 ;  /* 0x0000000000017941 */ /* 0x000fea0003800200 */
.L_x_1035:
[----:B------:R-:W-:Y:S01]  /*6800*/  I2FP.F32.U32 R73, R73 ;  /* 0x0000004900497245 */ /* 0x000fe20000201000 */
[----:B------:R-:W-:Y:S01]  /*6810*/  IMAD.U32 R83, R74, 0x10000, RZ ;  /* 0x000100004a537824 */ /* 0x000fe200078e00ff */
        /* <DEDUP_REMOVED lines=19> */
.L_x_1042:
        /* <DEDUP_REMOVED lines=13> */
.L_x_1044:
[----:B------:R-:W-:Y:S05]  /*6a20*/  BSYNC.RECONVERGENT B2 ;  /* 0x0000000000027941 */ /* 0x000fea0003800200 */
.L_x_1043:
        /* <DEDUP_REMOVED lines=43> */
.L_x_1041:
[----:B------:R-:W-:Y:S05]  /*6ce0*/  BSYNC.RECONVERGENT B1 ;  /* 0x0000000000017941 */ /* 0x000fea0003800200 */
.L_x_1040:
        /* <DEDUP_REMOVED lines=8> */
[----:B------:R-:W-:Y:S02]  /*6d70*/  FSEL R84, R85, RZ, !P3 ;  /* 0x000000ff55547208 */ /* 0x000fe40005800000 */
[----:B------:R-:W-:Y:S02]  /*6d80*/  SEL R72, RZ, 0x1, P3 ;  /* 0x00000001ff487807 */ /* 0x000fe40001800000 */
[----:B------:R-:W-:Y:S01]  /*6d90*/  ISETP.NE.AND P3, PT, R102, 0x1, PT ;  /* 0x000000016600780c */ /* 0x000fe20003f65270 */
[----:B------:R-:W-:-:S04]  /*6da0*/  FADD.FTZ R83, R83, R84 ;  /* 0x0000005453537221 */ /* 0x000fc80000010000 */
[--C-:B------:R-:W-:Y:S01]  /*6db0*/  @P1 FADD.FTZ R117, R88, R83.reuse ;  /* 0x0000005358751221 */ /* 0x100fe20000010000 */
[--C-:B------:R-:W-:Y:S01]  /*6dc0*/  @!P1 IMAD.MOV.U32 R117, RZ, RZ, R83.reuse ;  /* 0x000000ffff759224 */ /* 0x100fe200078e0053 */
[----:B------:R-:W-:Y:S01]  /*6dd0*/  PRMT R83, R72, 0x7610, R83 ;  /* 0x0000761048537816 */ /* 0x000fe20000000053 */
[----:B------:R-:W-:-:S03]  /*6de0*/  IMAD.MOV.U32 R88, RZ, RZ, 0x2 ;  /* 0x00000002ff587424 */ /* 0x000fc600078e00ff */
        /* <DEDUP_REMOVED lines=10> */
.L_x_1047:
        /* <DEDUP_REMOVED lines=13> */
.L_x_1049:
[----:B------:R-:W-:Y:S05]  /*6f60*/  BSYNC.RECONVERGENT B2 ;  /* 0x0000000000027941 */ /* 0x000fea0003800200 */
.L_x_1048:
        /* <DEDUP_REMOVED lines=43> */
.L_x_1046:
[----:B------:R-:W-:Y:S05]  /*7220*/  BSYNC.RECONVERGENT B1 ;  /* 0x0000000000017941 */ /* 0x000fea0003800200 */
.L_x_1045:
[----:B------:R-:W-:Y:S01]  /*7230*/  I2FP.F32.U32 R73, R73 ;  /* 0x0000004900497245 */ /* 0x000fe20000201000 */
[----:B------:R-:W-:Y:S01]  /*7240*/  BSSY.RECONVERGENT B1, `(.L_x_1050) ;  /* 0x000004c000017945 */ /* 0x000fe20003800200 */
[----:B------:R-:W-:Y:S01]  /*7250*/  ISETP.NE.AND P4, PT, R88, 0x1, PT ;  /* 0x000000015800780c */ /* 0x000fe20003f85270 */
[----:B------:R-:W-:Y:S01]  /*7260*/  IMAD.MOV.U32 R102, RZ, RZ, 0x2 ;  /* 0x00000002ff667424 */ /* 0x000fe200078e00ff */
[----:B------:R-:W-:Y:S01]  /*7270*/  SHF.L.U32 R85, R74, 0x10, RZ ;  /* 0x000000104a557819 */ /* 0x000fe200000006ff */
[----:B------:R-:W-:Y:S01]  /*7280*/  FFMA.FTZ R73, R73, R86, 1.1641532182693481445e-10 ;  /* 0x2f00000049497423 */ /* 0x000fe20000010056 */
[----:B------:R-:W-:-:S03]  /*7290*/  IMAD.MOV.U32 R84, RZ, RZ, R0 ;  /* 0x000000ffff547224 */ /* 0x000fc600078e0000 */
        /* <DEDUP_REMOVED lines=13> */
.L_x_1052:
        /* <DEDUP_REMOVED lines=13> */
.L_x_1054:
[----:B------:R-:W-:Y:S05]  /*7440*/  BSYNC.RECONVERGENT B2 ;  /* 0x0000000000027941 */ /* 0x000fea0003800200 */
.L_x_1053:
        /* <DEDUP_REMOVED lines=43> */
.L_x_1051:
[----:B------:R-:W-:Y:S05]  /*7700*/  BSYNC.RECONVERGENT B1 ;  /* 0x0000000000017941 */ /* 0x000fea0003800200 */
.L_x_1050:
        /* <DEDUP_REMOVED lines=27> */
.L_x_1057:
        /* <DEDUP_REMOVED lines=13> */
.L_x_1059:
[----:B------:R-:W-:Y:S05]  /*7990*/  BSYNC.RECONVERGENT B2 ;  /* 0x0000000000027941 */ /* 0x000fea0003800200 */
.L_x_1058:
        /* <DEDUP_REMOVED lines=43> */
.L_x_1056:
[----:B------:R-:W-:Y:S05]  /*7c50*/  BSYNC.RECONVERGENT B1 ;  /* 0x0000000000017941 */ /* 0x000fea0003800200 */
.L_x_1055:
        /* <DEDUP_REMOVED lines=21> */
.L_x_1062:
        /* <DEDUP_REMOVED lines=13> */
.L_x_1064:
[----:B------:R-:W-:Y:S05]  /*7e80*/  BSYNC.RECONVERGENT B2 ;  /* 0x0000000000027941 */ /* 0x000fea0003800200 */
.L_x_1063:
        /* <DEDUP_REMOVED lines=43> */
.L_x_1061:
[----:B------:R-:W-:Y:S05]  /*8140*/  BSYNC.RECONVERGENT B1 ;  /* 0x0000000000017941 */ /* 0x000fea0003800200 */
.L_x_1060:
[----:B------:R-:W-:Y:S01]  /*8150*/  I2FP.F32.U32 R73, R74 ;  /* 0x0000004a00497245 */ /* 0x000fe20000201000 */
[----:B------:R-:W-:Y:S01]  /*8160*/  @P1 IMAD.U32 R102, R35, 0x10000, RZ ;  /* 0x0001000023661824 */ /* 0x000fe200078e00ff */
[----:B------:R-:W-:Y:S01]  /*8170*/  SHF.L.U32 R75, R39, 0x10, RZ ;  /* 0x00000010274b7819 */ /* 0x000fe200000006ff */
[----:B------:R-:W-:Y:S01]  /*8180*/  BSSY.RECONVERGENT B1, `(.L_x_1065) ;  /* 0x0000050000017945 */ /* 0x000fe20003800200 */
[----:B------:R-:W-:Y:S02]  /*8190*/  IMAD.MOV.U32 R114, RZ, RZ, 0x2 ;  /* 0x00000002ff727424 */ /* 0x000fe400078e00ff */
[----:B------:R-:W-:Y:S01]  /*81a0*/  FFMA.FTZ R73, R73, R86, 1.1641532182693481445e-10 ;  /* 0x2f00000049497423 */ /* 0x000fe20000010056 */
[----:B------:R-:W-:-:S04]  /*81b0*/  FMUL.FTZ R75, R75, R104 ;  /* 0x000000684b4b7220 */ /* 0x000fc80000410000 */
        /* <DEDUP_REMOVED lines=19> */
.L_x_1067:
        /* <DEDUP_REMOVED lines=13> */
.L_x_1069:
[----:B------:R-:W-:Y:S05]  /*83c0*/  BSYNC.RECONVERGENT B2 ;  /* 0x0000000000027941 */ /* 0x000fea0003800200 */
.L_x_1068:
        /* <DEDUP_REMOVED lines=43> */
.L_x_1066:
[----:B------:R-:W-:Y:S05]  /*8680*/  BSYNC.RECONVERGENT B1 ;  /* 0x0000000000017941 */ /* 0x000fea0003800200 */
.L_x_1065:
        /* <DEDUP_REMOVED lines=20> */
.L_x_1072:
[----:B------:R-:W-:Y:S01]  /*87d0*/  VIADD R76, R76, 0x1 ;  /* 0x000000014c4c7836 */ /* 0x000fe20000000000 */
[----:B------:R-:W-:Y:S03]  /*87e0*/  BSSY.RECONVERGENT B2, `(.L_x_1073) ;  /* 0x000000e000027945 */ /* 0x000fe60003800200 */
[C---:B------:R-:W-:Y:S01]  /*87f0*/  IMAD.WIDE.U32 R148, R76.reuse, -0x2daee0ad, RZ ;  /* 0xd2511f534c947825 */ /* 0x040fe200078e00ff */
[----:B------:R-:W-:-:S13]  /*8800*/  ISETP.NE.AND P6, PT, R76, RZ, PT ;  /* 0x000000ff4c00720c */ /* 0x000fda0003fc5270 */
[----:B------:R-:W-:Y:S05]  /*8810*/  @P6 BRA `(.L_x_1074) ;  /* 0x0000000000286947 */ /* 0x000fea0003800000 */
[----:B------:R-:W-:Y:S02]  /*8820*/  IADD3 R31, PT, PT, R31, 0x1, RZ ;  /* 0x000000011f1f7810 */ /* 0x000fe40007ffe0ff */
[----:B------:R-:W-:Y:S02]  /*8830*/  P2R R0, PR, RZ, 0x1 ;  /* 0x00000001ff007803 */ /* 0x000fe40000000000 */
[----:B------:R-:W-:-:S13]  /*8840*/  ISETP.NE.AND P6, PT, R31, RZ, PT ;  /* 0x000000ff1f00720c */ /* 0x000fda0003fc5270 */
[----:B------:R-:W-:Y:S01]  /*8850*/  @!P6 VIADD R78, R78, 0x1 ;  /* 0x000000014e4ee836 */ /* 0x000fe20000000000 */
[----:B------:R-:W-:Y:S01]  /*8860*/  @!P6 MOV R31, RZ ;  /* 0x000000ff001fe202 */ /* 0x000fe20000000f00 */
[----:B------:R-:W-:-:S03]  /*8870*/  @!P6 VIADD R27, R2, 0x1 ;  /* 0x00000001021be836 */ /* 0x000fc60000000000 */
[----:B------:R-:W-:-:S13]  /*8880*/  ISETP.NE.AND P0, PT, R78, RZ, !P6 ;  /* 0x000000ff4e00720c */ /* 0x000fda0007705270 */
[----:B------:R-:W-:Y:S01]  /*8890*/  @P0 IMAD.MOV R27, RZ, RZ, R2 ;  /* 0x000000ffff1b0224 */ /* 0x000fe200078e0202 */
[----:B------:R-:W-:-:S03]  /*88a0*/  ISETP.NE.AND P0, PT, R0, RZ, PT ;  /* 0x000000ff0000720c */ /* 0x000fc60003f05270 */
[----:B------:R-:W-:-:S10]  /*88b0*/  @!P6 IMAD.MOV.U32 R2, RZ, RZ, R27 ;  /* 0x000000ffff02e224 */ /* 0x000fd400078e001b */
.L_x_1074:
[----:B------:R-:W-:Y:S05]  /*88c0*/  BSYNC.RECONVERGENT B2 ;  /* 0x0000000000027941 */ /* 0x000fea0003800200 */
.L_x_1073:
        /* <DEDUP_REMOVED lines=43> */
.L_x_1071:
[----:B------:R-:W-:Y:S05]  /*8b80*/  BSYNC.RECONVERGENT B1 ;  /* 0x0000000000017941 */ /* 0x000fea0003800200 */
.L_x_1070:
        /* <DEDUP_REMOVED lines=15> */
[----:B------:R-:W-:-:S04]  /*8c80*/  @!P1 MOV R141, R112 ;  /* 0x00000070008d9202 */ /* 0x000fc80000000f00 */
[----:B------:R-:W-:-:S04]  /*8c90*/  F2FP.BF16.F32.PACK_AB R75, RZ, R141 ;  /* 0x0000008dff4b723e */ /* 0x000fc800000010ff */
[----:B------:R-:W-:-:S07]  /*8ca0*/  PRMT R75, R102, 0x5410, R75 ;  /* 0x00005410664b7816 */ /* 0x000fce000000004b */
.L_x_994:
        /* <DEDUP_REMOVED lines=43> */
.L_x_1075:
[----:B------:R-:W-:Y:S02]  /*8f60*/  IMAD.MOV.U32 R104, RZ, RZ, R92 ;  /* 0x000000ffff687224 */ /* 0x000fe400078e005c */
[----:B------:R-:W-:-:S07]  /*8f70*/  VIADD R92, R90, 0x80 ;  /* 0x000000805a5c7836 */ /* 0x000fce0000000000 */
.L_x_952:
[----:B------:R-:W-:Y:S05]  /*8f80*/  BSYNC.RECONVERGENT B0 ;  /* 0x0000000000007941 */ /* 0x000fea0003800200 */
.L_x_951:
        /* <DEDUP_REMOVED lines=19> */
[----:B------:R-:W-:Y:S01]  /*90c0*/  ISETP.NE.AND P2, PT, R88, 0x1, PT ;  /* 0x000000015800780c */ /* 0x000fe20003f45270 */
[----:B------:R-:W-:Y:S01]  /*90d0*/  BSSY.RECONVERGENT B1, `(.L_x_1079) ;  /* 0x0000047000017945 */ /* 0x000fe20003800200 */
[----:B------:R-:W-:Y:S02]  /*90e0*/  HFMA2 R80, -RZ, RZ, 0, 1.1920928955078125e-07 ;  /* 0x00000002ff507431 */ /* 0x000fe400000001ff */
[----:B------:R-:W-:Y:S02]  /*90f0*/  IMAD.MOV.U32 R79, RZ, RZ, R0 ;  /* 0x000000ffff4f7224 */ /* 0x000fe400078e0000 */
[----:B0-----:R-:W-:-:S07]  /*9100*/  IMAD.MOV.U32 R94, RZ, RZ, R104 ;  /* 0x000000ffff5e7224 */ /* 0x001fce00078e0068 */
[----:B------:R-:W-:Y:S05]  /*9110*/  @!P2 BRA `(.L_x_1080) ;  /* 0x000000040008a947 */ /* 0x000fea0003800000 */
[----:B------:R-:W-:-:S13]  /*9120*/  ISETP.NE.AND P2, PT, R88, 0x3, PT ;  /* 0x000000035800780c */ /* 0x000fda0003f45270 */
[----:B------:R-:W-:Y:S05]  /*9130*/  @!P2 BRA `(.L_x_1081) ;  /* 0x000000000020a947 */ /* 0x000fea0003800000 */
[----:B------:R-:W-:-:S13]  /*9140*/  ISETP.NE.AND P2, PT, R88, 0x2, PT ;  /* 0x000000025800780c */ /* 0x000fda0003f45270 */
[----:B------:R-:W-:Y:S01]  /*9150*/  @!P2 IMAD.MOV.U32 R80, RZ, RZ, 0x3 ;  /* 0x00000003ff50a424 */ /* 0x000fe200078e00ff */
[----:B------:R-:W-:Y:S01]  /*9160*/  @!P2 MOV R94, R104 ;  /* 0x00000068005ea202 */ /* 0x000fe20000000f00 */
[----:B------:R-:W-:Y:S01]  /*9170*/  @!P2 IMAD.MOV.U32 R79, RZ, RZ, R28 ;  /* 0x000000ffff4fa224 */ /* 0x000fe200078e001c */
[----:B------:R-:W-:Y:S01]  /*9180*/  @P2 MOV R79, R27 ;  /* 0x0000001b004f2202 */ /* 0x000fe20000000f00 */
[----:B------:R-:W-:Y:S02]  /*9190*/  @P2 VIADD R80, R88, 0x1 ;  /* 0x0000000158502836 */ /* 0x000fe40000000000 */
[----:B------:R-:W-:Y:S01]  /*91a0*/  @P2 IMAD.MOV.U32 R94, RZ, RZ, R104 ;  /* 0x000000ffff5e2224 */ /* 0x000fe200078e0068 */
[----:B------:R-:W-:Y:S06]  /*91b0*/  BRA `(.L_x_1080) ;  /* 0x0000000000e07947 */ /* 0x000fec0003800000 */
.L_x_1081:
        /* <DEDUP_REMOVED lines=13> */
.L_x_1083:
[----:B------:R-:W-:Y:S05]  /*9290*/  BSYNC.RECONVERGENT B2 ;  /* 0x0000000000027941 */ /* 0x000fea0003800200 */
.L_x_1082:
        /* <DEDUP_REMOVED lines=41> */
[----:B------:R-:W-:-:S07]  /*9530*/  IMAD.MOV.U32 R80, RZ, RZ, RZ ;  /* 0x000000ffff507224 */ /* 0x000fce00078e00ff */
.L_x_1080:
[----:B------:R-:W-:Y:S05]  /*9540*/  BSYNC.RECONVERGENT B1 ;  /* 0x0000000000017941 */ /* 0x000fea0003800200 */
.L_x_1079:
[----:B------:R-:W0:Y:S01]  /*9550*/  LDC R108, c[0x0][0x404] ;  /* 0x00010100ff6c7b82 */ /* 0x000e220000000800 */
[----:B------:R-:W-:Y:S01]  /*9560*/  I2FP.F32.U32 R79, R79 ;  /* 0x0000004f004f7245 */ /* 0x000fe20000201000 */
[----:B------:R-:W-:Y:S01]  /*9570*/  IMAD.MOV.U32 R104, RZ, RZ, 0x2f800000 ;  /* 0x2f800000ff687424 */ /* 0x000fe200078e00ff */
[----:B------:R-:W-:Y:S01]  /*9580*/  ISETP.NE.AND P3, PT, R80, 0x1, PT ;  /* 0x000000015000780c */ /* 0x000fe20003f65270 */
[----:B------:R-:W-:Y:S01]  /*9590*/  BSSY.RECONVERGENT B1, `(.L_x_1084) ;  /* 0x000004f000017945 */ /* 0x000fe20003800200 */
[----:B-----5:R-:W-:Y:S01]  /*95a0*/  SHF.L.U32 R81, R72, 0x10, RZ ;  /* 0x0000001048517819 */ /* 0x020fe200000006ff */
[----:B------:R-:W-:Y:S01]  /*95b0*/  FFMA.FTZ R79, R79, R104, 1.1641532182693481445e-10 ;  /* 0x2f0000004f4f7423 */ /* 0x000fe20000010068 */
[----:B------:R-:W-:Y:S01]  /*95c0*/  LOP3.LUT R30, R30, 0xffffffef, RZ, 0xc0, !PT ;  /* 0xffffffef1e1e7812 */ /* 0x000fe200078ec0ff */
[----:B------:R-:W1:Y:S01]  /*95d0*/  LDC R106, c[0x0][0x408] ;  /* 0x00010200ff6a7b82 */ /* 0x000e620000000800 */
[----:B------:R-:W-:Y:S01]  /*95e0*/  PRMT R72, R72, 0x7632, R72 ;  /* 0x0000763248487816 */ /* 0x000fe20000000048 */
[----:B------:R-:W-:Y:S01]  /*95f0*/  IMAD.MOV.U32 R84, RZ, RZ, 0x2 ;  /* 0x00000002ff547424 */ /* 0x000fe200078e00ff */
[----:B0-----:R-:W-:-:S04]  /*9600*/  FSETP.GTU.FTZ.AND P2, PT, R79, R108, PT ;  /* 0x0000006c4f00720b */ /* 0x001fc80003f5c000 */
[----:B------:R-:W-:Y:S01]  /*9610*/  PLOP3.LUT P4, PT, P2, PT, PT, 0x8, 0x80 ;  /* 0x000000000080781c */ /* 0x000fe2000178e170 */
[----:B-1----:R-:W-:Y:S01]  /*9620*/  FMUL.FTZ R79, R81, R106 ;  /* 0x0000006a514f7220 */ /* 0x002fe20000410000 */
[----:B------:R-:W-:-:S04]  /*9630*/  IMAD.MOV.U32 R81, RZ, RZ, R0 ;  /* 0x000000ffff517224 */ /* 0x000fc800078e0000 */
[----:B------:R-:W-:-:S07]  /*9640*/  FSEL R79, R79, RZ, !P2 ;  /* 0x000000ff4f4f7208 */ /* 0x000fce0005000000 */
        /* <DEDUP_REMOVED lines=10> */
.L_x_1086:
        /* <DEDUP_REMOVED lines=13> */
.L_x_1088:
[----:B------:R-:W-:Y:S05]  /*97c0*/  BSYNC.RECONVERGENT B2 ;  /* 0x0000000000027941 */ /* 0x000fea0003800200 */
.L_x_1087:
        /* <DEDUP_REMOVED lines=43> */
.L_x_1085:
[----:B------:R-:W-:Y:S05]  /*9a80*/  BSYNC.RECONVERGENT B1 ;  /* 0x0000000000017941 */ /* 0x000fea0003800200 */
.L_x_1084:
[----:B------:R-:W-:Y:S01]  /*9a90*/  I2FP.F32.U32 R81, R81 ;  /* 0x0000005100517245 */ /* 0x000fe20000201000 */
[----:B------:R-:W-:Y:S01]  /*9aa0*/  IMAD.U32 R83, R36, 0x10000, RZ ;  /* 0x0001000024537824 */ /* 0x000fe200078e00ff */
[----:B------:R-:W-:Y:S01]  /*9ab0*/  ISETP.NE.AND P3, PT, R84, 0x1, PT ;  /* 0x000000015400780c */ /* 0x000fe20003f65270 */
[----:B------:R-:W-:Y:S01]  /*9ac0*/  @P1 IMAD.U32 R82, R32, 0x10000, RZ ;  /* 0x0001000020521824 */ /* 0x000fe200078e00ff */
[----:B------:R-:W-:Y:S01]  /*9ad0*/  BSSY.RECONVERGENT B1, `(.L_x_1089) ;  /* 0x000004e000017945 */ /* 0x000fe20003800200 */
[----:B------:R-:W-:Y:S01]  /*9ae0*/  FFMA.FTZ R81, R81, R104, 1.1641532182693481445e-10 ;  /* 0x2f00000051517423 */ /* 0x000fe20000010068 */
[----:B------:R-:W-:-:S04]  /*9af0*/  FMUL.FTZ R80, R83, R106 ;  /* 0x0000006a53507220 */ /* 0x000fc80000410000 */
[----:B------:R-:W-:Y:S01]  /*9b00*/  FSETP.GTU.FTZ.AND P2, PT, R81, R108, PT ;  /* 0x0000006c5100720b */ /* 0x000fe20003f5c000 */
[----:B------:R-:W-:-:S03]  /*9b10*/  IMAD.MOV.U32 R81, RZ, RZ, R0 ;  /* 0x000000ffff517224 */ /* 0x000fc600078e0000 */
[----:B------:R-:W-:-:S05]  /*9b20*/  FSEL R80, R80, RZ, !P2 ;  /* 0x000000ff50507208 */ /* 0x000fca0005000000 */
[----:B------:R-:W-:Y:S01]  /*9b30*/  FADD.FTZ R79, R79, R80 ;  /* 0x000000504f4f7221 */ /* 0x000fe20000010000 */
[----:B------:R-:W-:-:S03]  /*9b40*/  IMAD.MOV.U32 R80, RZ, RZ, 0x2 ;  /* 0x00000002ff507424 */ /* 0x000fc600078e00ff */
[----:B------:R-:W-:Y:S01]  /*9b50*/  @P1 FADD.FTZ R87, R82, R79 ;  /* 0x0000004f52571221 */ /* 0x000fe20000010000 */
[----:B------:R-:W-:Y:S02]  /*9b60*/  @!P1 MOV R87, R79 ;  /* 0x0000004f00579202 */ /* 0x000fe40000000f00 */
[----:B------:R-:W-:Y:S02]  /*9b70*/  SEL R79, RZ, 0x1, P2 ;  /* 0x00000001ff4f7807 */ /* 0x000fe40001000000 */
        /* <DEDUP_REMOVED lines=10> */
.L_x_1091:
        /* <DEDUP_REMOVED lines=13> */
.L_x_1093:
[----:B------:R-:W-:Y:S05]  /*9cf0*/  BSYNC.RECONVERGENT B2 ;  /* 0x0000000000027941 */ /* 0x000fea0003800200 */
.L_x_1092:
        /* <DEDUP_REMOVED lines=43> */
.L_x_1090:
[----:B------:R-:W-:Y:S05]  /*9fb0*/  BSYNC.RECONVERGENT B1 ;  /* 0x0000000000017941 */ /* 0x000fea0003800200 */
.L_x_1089:
[----:B------:R-:W-:Y:S01]  /*9fc0*/  I2FP.F32.U32 R81, R81 ;  /* 0x0000005100517245 */ /* 0x000fe20000201000 */
[----:B------:R-:W-:Y:S01]  /*9fd0*/  IMAD.U32 R83, R72, 0x10000, RZ ;  /* 0x0001000048537824 */ /* 0x000fe200078e00ff */
[----:B------:R-:W-:Y:S01]  /*9fe0*/  ISETP.NE.AND P2, PT, R80, 0x1, PT ;  /* 0x000000015000780c */ /* 0x000fe20003f45270 */
[----:B------:R-:W-:Y:S01]  /*9ff0*/  BSSY.RECONVERGENT B1, `(.L_x_1094) ;  /* 0x000004c000017945 */ /* 0x000fe20003800200 */
[----:B------:R-:W-:Y:S01]  /*a000*/  LOP3.LUT R30, R30, 0xfffffff7, RZ, 0xc0, !PT ;  /* 0xfffffff71e1e7812 */ /* 0x000fe200078ec0ff */
[----:B------:R-:W-:Y:S01]  /*a010*/  FFMA.FTZ R81, R81, R104, 1.1641532182693481445e-10 ;  /* 0x2f00000051517423 */ /* 0x000fe20000010068 */
[----:B------:R-:W-:Y:S01]  /*a020*/  FMUL.FTZ R72, R83, R106 ;  /* 0x0000006a53487220 */ /* 0x000fe20000410000 */
[----:B------:R-:W-:-:S03]  /*a030*/  IMAD.MOV.U32 R82, RZ, RZ, 0x2 ;  /* 0x00000002ff527424 */ /* 0x000fc600078e00ff */
[----:B------:R-:W-:Y:S02]  /*a040*/  FSETP.GTU.FTZ.AND P3, PT, R81, R108, PT ;  /* 0x0000006c5100720b */ /* 0x000fe40003f7c000 */
[----:B------:R-:W-:Y:S02]  /*a050*/  MOV R81, R0 ;  /* 0x0000000000517202 */ /* 0x000fe40000000f00 */
        /* <DEDUP_REMOVED lines=12> */
.L_x_1096:
        /* <DEDUP_REMOVED lines=13> */
.L_x_1098:
[----:B------:R-:W-:Y:S05]  /*a1f0*/  BSYNC.RECONVERGENT B2 ;  /* 0x0000000000027941 */ /* 0x000fea0003800200 */
.L_x_1097:
        /* <DEDUP_REMOVED lines=43> */
.L_x_1095:
[----:B------:R-:W-:Y:S05]  /*a4b0*/  BSYNC.RECONVERGENT B1 ;  /* 0x0000000000017941 */ /* 0x000fea0003800200 */
.L_x_1094:
[----:B------:R-:W-:Y:S01]  /*a4c0*/  I2FP.F32.U32 R81, R81 ;  /* 0x0000005100517245 */ /* 0x000fe20000201000 */
[----:B------:R-:W-:Y:S01]  /*a4d0*/  BSSY.RECONVERGENT B1, `(.L_x_1099) ;  /* 0x0000053000017945 */ /* 0x000fe20003800200 */
[----:B------:R-:W-:Y:S01]  /*a4e0*/  PRMT R80, R36, 0x7632, R80 ;  /* 0x0000763224507816 */ /* 0x000fe20000000050 */
[----:B------:R-:W-:Y:S02]  /*a4f0*/  IMAD.MOV.U32 R84, RZ, RZ, 0x2 ;  /* 0x00000002ff547424 */ /* 0x000fe400078e00ff */
[----:B------:R-:W-:Y:S01]  /*a500*/  FFMA.FTZ R81, R81, R104, 1.1641532182693481445e-10 ;  /* 0x2f00000051517423 */ /* 0x000fe20000010068 */
[----:B------:R-:W-:Y:S02]  /*a510*/  SHF.L.U32 R83, R80, 0x10, RZ ;  /* 0x0000001050537819 */ /* 0x000fe400000006ff */
[----:B------:R-:W-:Y:S02]  /*a520*/  @P1 PRMT R80, R32, 0x7632, R80 ;  /* 0x0000763220501816 */ /* 0x000fe40000000050 */
[----:B------:R-:W-:Y:S01]  /*a530*/  FSETP.GTU.FTZ.AND P2, PT, R81, R108, PT ;  /* 0x0000006c5100720b */ /* 0x000fe20003f5c000 */
[----:B------:R-:W-:-:S02]  /*a540*/  FMUL.FTZ R83, R83, R106 ;  /* 0x0000006a53537220 */ /* 0x000fc40000410000 */
[----:B------:R-:W-:Y:S01]  /*a550*/  @P1 IMAD.U32 R95, R80, 0x10000, RZ ;  /* 0x00010000505f1824 */ /* 0x000fe200078e00ff */
        /* <DEDUP_REMOVED lines=17> */
.L_x_1101:
        /* <DEDUP_REMOVED lines=13> */
.L_x_1103:
[----:B------:R-:W-:Y:S05]  /*a740*/  BSYNC.RECONVERGENT B2 ;  /* 0x0000000000027941 */ /* 0x000fea0003800200 */
.L_x_1102:
        /* <DEDUP_REMOVED lines=43> */
.L_x_1100:
[----:B------:R-:W-:Y:S05]  /*aa00*/  BSYNC.RECONVERGENT B1 ;  /* 0x0000000000017941 */ /* 0x000fea0003800200 */
.L_x_1099:
[----:B------:R-:W-:Y:S01]  /*aa10*/  I2FP.F32.U32 R81, R72 ;  /* 0x0000004800517245 */ /* 0x000fe20000201000 */
[----:B------:R-:W-:Y:S01]  /*aa20*/  BSSY.RECONVERGENT B1, `(.L_x_1104) ;  /* 0x000004f000017945 */ /* 0x000fe20003800200 */
[----:B------:R-:W-:Y:S01]  /*aa30*/  SHF.L.U32 R83, R73, 0x10, RZ ;  /* 0x0000001049537819 */ /* 0x000fe200000006ff */
        /* <DEDUP_REMOVED lines=20> */
.L_x_1106:
        /* <DEDUP_REMOVED lines=13> */
.L_x_1108:
[----:B------:R-:W-:Y:S05]  /*ac50*/  BSYNC.RECONVERGENT B2 ;  /* 0x0000000000027941 */ /* 0x000fea0003800200 */
.L_x_1107:
        /* <DEDUP_REMOVED lines=43> */
.L_x_1105:
[----:B------:R-:W-:Y:S05]  /*af10*/  BSYNC.RECONVERGENT B1 ;  /* 0x0000000000017941 */ /* 0x000fea0003800200 */
.L_x_1104:
[----:B------:R-:W-:Y:S01]  /*af20*/  I2FP.F32.U32 R73, R73 ;  /* 0x0000004900497245 */ /* 0x000fe20000201000 */
[----:B------:R-:W-:Y:S01]  /*af30*/  IMAD.U32 R83, R37, 0x10000, RZ ;  /* 0x0001000025537824 */ /* 0x000fe200078e00ff */
[----:B------:R-:W-:Y:S01]  /*af40*/  BSSY.RECONVERGENT B1, `(.L_x_1109) ;  /* 0x0000051000017945 */ /* 0x000fe20003800200 */
[----:B------:R-:W-:Y:S02]  /*af50*/  @P1 IMAD.U32 R84, R33, 0x10000, RZ ;  /* 0x0001000021541824 */ /* 0x000fe400078e00ff */
[----:B------:R-:W-:Y:S01]  /*af60*/  FFMA.FTZ R73, R73, R104, 1.1641532182693481445e-10 ;  /* 0x2f00000049497423 */ /* 0x000fe20000010068 */
[----:B------:R-:W-:-:S04]  /*af70*/  FMUL.FTZ R82, R83, R106 ;  /* 0x0000006a53527220 */ /* 0x000fc80000410000 */
[----:B------:R-:W-:Y:S01]  /*af80*/  FSETP.GTU.FTZ.AND P2, PT, R73, R108, PT ;  /* 0x0000006c4900720b */ /* 0x000fe20003f5c000 */
[----:B------:R-:W-:-:S03]  /*af90*/  IMAD.MOV.U32 R73, RZ, RZ, R0 ;  /* 0x000000ffff497224 */ /* 0x000fc600078e0000 */
[----:B------:R-:W-:Y:S02]  /*afa0*/  FSEL R82, R82, RZ, !P2 ;  /* 0x000000ff52527208 */ /* 0x000fe40005000000 */
[----:B------:R-:W-:Y:S02]  /*afb0*/  SEL R72, RZ, 0x1, P2 ;  /* 0x00000001ff487807 */ /* 0x000fe40001000000 */
[----:B------:R-:W-:Y:S01]  /*afc0*/  ISETP.NE.AND P2, PT, R85, 0x1, PT ;  /* 0x000000015500780c */ /* 0x000fe20003f45270 */
[----:B------:R-:W-:-:S04]  /*afd0*/  FADD.FTZ R81, R81, R82 ;  /* 0x0000005251517221 */ /* 0x000fc80000010000 */
[--C-:B------:R-:W-:Y:S01]  /*afe0*/  @P1 FADD.FTZ R93, R84, R81.reuse ;  /* 0x00000051545d1221 */ /* 0x100fe20000010000 */
[----:B------:R-:W-:Y:S01]  /*aff0*/  @!P1 MOV R93, R81 ;  /* 0x00000051005d9202 */ /* 0x000fe20000000f00 */
[----:B------:R-:W-:Y:S01]  /*b000*/  IMAD.MOV.U32 R84, RZ, RZ, 0x2 ;  /* 0x00000002ff547424 */ /* 0x000fe200078e00ff */
        /* <DEDUP_REMOVED lines=11> */
.L_x_1111:
        /* <DEDUP_REMOVED lines=13> */
.L_x_1113:
[----:B------:R-:W-:Y:S05]  /*b190*/  BSYNC.RECONVERGENT B2 ;  /* 0x0000000000027941 */ /* 0x000fea0003800200 */
.L_x_1112:
        /* <DEDUP_REMOVED lines=43> */
.L_x_1110:
[----:B------:R-:W-:Y:S05]  /*b450*/  BSYNC.RECONVERGENT B1 ;  /* 0x0000000000017941 */ /* 0x000fea0003800200 */
.L_x_1109:
        /* <DEDUP_REMOVED lines=22> */
.L_x_1116:
        /* <DEDUP_REMOVED lines=13> */
.L_x_1118:
[----:B------:R-:W-:Y:S05]  /*b690*/  BSYNC.RECONVERGENT B2 ;  /* 0x0000000000027941 */ /* 0x000fea0003800200 */
.L_x_1117:
        /* <DEDUP_REMOVED lines=39> */
[----:B------:R-:W-:Y:S01]  /*b910*/  IMAD.MOV.U32 R85, RZ, RZ, RZ ;  /* 0x000000ffff557224 */ /* 0x000fe200078e00ff */
[----:B------:R-:W-:Y:S01]  /*b920*/  LOP3.LUT R28, R82, UR36, R73, 0x96, !PT ;  /* 0x00000024521c7c12 */ /* 0x000fe2000f8e9649 */
[----:B------:R-:W-:Y:S02]  /*b930*/  IMAD.MOV.U32 R82, RZ, RZ, R94 ;  /* 0x000000ffff527224 */ /* 0x000fe400078e005e */
[----:B------:R-:W-:-:S07]  /*b940*/  IMAD.MOV.U32 R94, RZ, RZ, R72 ;  /* 0x000000ffff5e7224 */ /* 0x000fce00078e0048 */
.L_x_1115:
[----:B------:R-:W-:Y:S05]  /*b950*/  BSYNC.RECONVERGENT B1 ;  /* 0x0000000000017941 */ /* 0x000fea0003800200 */
.L_x_1114:
[----:B------:R-:W-:Y:S01]  /*b960*/  I2FP.F32.U32 R73, R82 ;  /* 0x0000005200497245 */ /* 0x000fe20000201000 */
[----:B------:R-:W-:Y:S01]  /*b970*/  BSSY.RECONVERGENT B1, `(.L_x_1119) ;  /* 0x0000053000017945 */ /* 0x000fe20003800200 */
[----:B------:R-:W-:-:S03]  /*b980*/  PRMT R72, R37, 0x7632, R72 ;  /* 0x0000763225487816 */ /* 0x000fc60000000048 */
[----:B------:R-:W-:Y:S01]  /*b990*/  FFMA.FTZ R73, R73, R104, 1.1641532182693481445e-10 ;  /* 0x2f00000049497423 */ /* 0x000fe20000010068 */
[----:B------:R-:W-:Y:S02]  /*b9a0*/  SHF.L.U32 R83, R72, 0x10, RZ ;  /* 0x0000001048537819 */ /* 0x000fe400000006ff */
[----:B------:R-:W-:Y:S02]  /*b9b0*/  @P1 PRMT R72, R33, 0x7632, R72 ;  /* 0x0000763221481816 */ /* 0x000fe40000000048 */
[----:B------:R-:W-:Y:S01]  /*b9c0*/  FSETP.GTU.FTZ.AND P2, PT, R73, R108, PT ;  /* 0x0000006c4900720b */ /* 0x000fe20003f5c000 */
[----:B------:R-:W-:Y:S01]  /*b9d0*/  FMUL.FTZ R83, R83, R106 ;  /* 0x0000006a53537220 */ /* 0x000fe20000410000 */
[----:B------:R-:W-:Y:S01]  /*b9e0*/  MOV R73, R0 ;  /* 0x0000000000497202 */ /* 0x000fe20000000f00 */
[----:B------:R-:W-:Y:S01]  /*b9f0*/  @P1 IMAD.U32 R115, R72, 0x10000, RZ ;  /* 0x0001000048731824 */ /* 0x000fe200078e00ff */
[----:B------:R-:W-:Y:S01]  /*ba00*/  SEL R82, RZ, 0x1, P2 ;  /* 0x00000001ff527807 */ /* 0x000fe20001000000 */
[----:B------:R-:W-:Y:S01]  /*ba10*/  IMAD.MOV.U32 R72, RZ, RZ, 0x2 ;  /* 0x00000002ff487424 */ /* 0x000fe200078e00ff */
[----:B------:R-:W-:-:S02]  /*ba20*/  FSEL R83, R83, RZ, !P2 ;  /* 0x000000ff53537208 */ /* 0x000fc40005000000 */
        /* <DEDUP_REMOVED lines=14> */
.L_x_1121:
        /* <DEDUP_REMOVED lines=13> */
.L_x_1123:
[----:B------:R-:W-:Y:S05]  /*bbe0*/  BSYNC.RECONVERGENT B2 ;  /* 0x0000000000027941 */ /* 0x000fea0003800200 */
.L_x_1122:
        /* <DEDUP_REMOVED lines=43> */
.L_x_1120:
[----:B------:R-:W-:Y:S05]  /*bea0*/  BSYNC.RECONVERGENT B1 ;  /* 0x0000000000017941 */ /* 0x000fea0003800200 */
.L_x_1119:
        /* <DEDUP_REMOVED lines=21> */
.L_x_1126:
        /* <DEDUP_REMOVED lines=13> */
.L_x_1128:
[----:B------:R-:W-:Y:S05]  /*c0d0*/  BSYNC.RECONVERGENT B2 ;  /* 0x0000000000027941 */ /* 0x000fea0003800200 */
.L_x_1127:
        /* <DEDUP_REMOVED lines=43> */
.L_x_1125:
[----:B------:R-:W-:Y:S05]  /*c390*/  BSYNC.RECONVERGENT B1 ;  /* 0x0000000000017941 */ /* 0x000fea0003800200 */
.L_x_1124:
        /* <DEDUP_REMOVED lines=26> */
.L_x_1131:
        /* <DEDUP_REMOVED lines=13> */
.L_x_1133:
[----:B------:R-:W-:Y:S05]  /*c610*/  BSYNC.RECONVERGENT B2 ;  /* 0x0000000000027941 */ /* 0x000fea0003800200 */
.L_x_1132:
        /* <DEDUP_REMOVED lines=43> */
.L_x_1130:
[----:B------:R-:W-:Y:S05]  /*c8d0*/  BSYNC.RECONVERGENT B1 ;  /* 0x0000000000017941 */ /* 0x000fea0003800200 */
.L_x_1129:
        /* <DEDUP_REMOVED lines=20> */
.L_x_1136:
        /* <DEDUP_REMOVED lines=13> */
.L_x_1138:
[----:B------:R-:W-:Y:S05]  /*caf0*/  BSYNC.RECONVERGENT B2 ;  /* 0x0000000000027941 */ /* 0x000fea0003800200 */
.L_x_1137:
        /* <DEDUP_REMOVED lines=43> */
.L_x_1135:
[----:B------:R-:W-:Y:S05]  /*cdb0*/  BSYNC.RECONVERGENT B1 ;  /* 0x0000000000017941 */ /* 0x000fea0003800200 */
.L_x_1134:
        /* <DEDUP_REMOVED lines=27> */
.L_x_1141:
        /* <DEDUP_REMOVED lines=13> */
.L_x_1143:
[----:B------:R-:W-:Y:S05]  /*d040*/  BSYNC.RECONVERGENT B2 ;  /* 0x0000000000027941 */ /* 0x000fea0003800200 */
.L_x_1142:
        /* <DEDUP_REMOVED lines=43> */
.L_x_1140:
[----:B------:R-:W-:Y:S05]  /*d300*/  BSYNC.RECONVERGENT B1 ;  /* 0x0000000000017941 */ /* 0x000fea0003800200 */
.L_x_1139:
        /* <DEDUP_REMOVED lines=21> */
.L_x_1146:
        /* <DEDUP_REMOVED lines=13> */
.L_x_1148:
[----:B------:R-:W-:Y:S05]  /*d530*/  BSYNC.RECONVERGENT B2 ;  /* 0x0000000000027941 */ /* 0x000fea0003800200 */
.L_x_1147:
        /* <DEDUP_REMOVED lines=43> */
.L_x_1145:
[----:B------:R-:W-:Y:S05]  /*d7f0*/  BSYNC.RECONVERGENT B1 ;  /* 0x0000000000017941 */ /* 0x000fea0003800200 */
.L_x_1144:
        /* <DEDUP_REMOVED lines=26> */
.L_x_1151:
        /* <DEDUP_REMOVED lines=13> */
.L_x_1153:
[----:B------:R-:W-:Y:S05]  /*da70*/  BSYNC.RECONVERGENT B2 ;  /* 0x0000000000027941 */ /* 0x000fea0003800200 */
.L_x_1152:
        /* <DEDUP_REMOVED lines=43> */
.L_x_1150:
[----:B------:R-:W-:Y:S05]  /*dd30*/  BSYNC.RECONVERGENT B1 ;  /* 0x0000000000017941 */ /* 0x000fea0003800200 */
.L_x_1149:
        /* <DEDUP_REMOVED lines=20> */
.L_x_1156:
        /* <DEDUP_REMOVED lines=15> */
.L_x_1158:
[----:B------:R-:W-:Y:S05]  /*df70*/  BSYNC.RECONVERGENT B2 ;  /* 0x0000000000027941 */ /* 0x000fea0003800200 */
.L_x_1157:
        /* <DEDUP_REMOVED lines=43> */
.L_x_1155:
[----:B------:R-:W-:Y:S05]  /*e230*/  BSYNC.RECONVERGENT B1 ;  /* 0x0000000000017941 */ /* 0x000fea0003800200 */
.L_x_1154:
        /* <DEDUP_REMOVED lines=12> */
[----:B------:R-:W-:Y:S02]  /*e300*/  PRMT R86, R72, 0x7610, R86 ;  /* 0x0000761048567816 */ /* 0x000fe40000000056 */
[----:B------:R-:W-:Y:S01]  /*e310*/  PRMT R72, R96, 0x5410, R98 ;  /* 0x0000541060487816 */ /* 0x000fe20000000062 */
[----:B------:R-:W-:-:S04]  /*e320*/  FADD.FTZ R114, R114, R75 ;  /* 0x0000004b72727221 */ /* 0x000fc80000010000 */
[----:B------:R-:W-:Y:S01]  /*e330*/  @P1 FADD.FTZ R143, R114, R143 ;  /* 0x0000008f728f1221 */ /* 0x000fe20000010000 */
[----:B------:R-:W-:-:S05]  /*e340*/  @!P1 IMAD.MOV.U32 R143, RZ, RZ, R114 ;  /* 0x000000ffff8f9224 */ /* 0x000fca00078e0072 */
[----:B------:R-:W-:-:S04]  /*e350*/  F2FP.BF16.F32.PACK_AB R75, RZ, R143 ;  /* 0x0000008fff4b723e */ /* 0x000fc800000010ff */
[----:B------:R-:W-:Y:S01]  /*e360*/  PRMT R75, R100, 0x5410, R75 ;  /* 0x00005410644b7816 */ /* 0x000fe2000000004b */
[----:B------:R-:W-:Y:S06]  /*e370*/  BRA `(.L_x_1159) ;  /* 0x0000002800847947 */ /* 0x000fec0003800000 */
.L_x_1078:
[----:B------:R-:W-:Y:S01]  /*e380*/  ISETP.NE.AND P2, PT, R88, 0x1, PT ;  /* 0x000000015800780c */ /* 0x000fe20003f45270 */
[----:B------:R-:W-:Y:S01]  /*e390*/  BSSY.RECONVERGENT B1, `(.L_x_1160) ;  /* 0x0000047000017945 */ /* 0x000fe20003800200 */
[----:B0-----:R-:W-:Y:S01]  /*e3a0*/  IMAD.MOV.U32 R95, RZ, RZ, 0x2 ;  /* 0x00000002ff5f7424 */ /* 0x001fe200078e00ff */
        /* <DEDUP_REMOVED lines=13> */
.L_x_1162:
        /* <DEDUP_REMOVED lines=13> */
.L_x_1164:
[----:B------:R-:W-:Y:S05]  /*e550*/  BSYNC.RECONVERGENT B2 ;  /* 0x0000000000027941 */ /* 0x000fea0003800200 */
.L_x_1163:
        /* <DEDUP_REMOVED lines=42> */
.L_x_1161:
[----:B------:R-:W-:Y:S05]  /*e800*/  BSYNC.RECONVERGENT B1 ;  /* 0x0000000000017941 */ /* 0x000fea0003800200 */
.L_x_1160:
        /* <DEDUP_REMOVED lines=11> */
[----:B------:R-:W-:-:S02]  /*e8c0*/  IMAD.MOV.U32 R100, RZ, RZ, 0x2 ;  /* 0x00000002ff647424 */ /* 0x000fc400078e00ff */
        /* <DEDUP_REMOVED lines=17> */
.L_x_1167:
        /* <DEDUP_REMOVED lines=13> */
.L_x_1169:
[----:B------:R-:W-:Y:S05]  /*eab0*/  BSYNC.RECONVERGENT B2 ;  /* 0x0000000000027941 */ /* 0x000fea0003800200 */
.L_x_1168:
        /* <DEDUP_REMOVED lines=43> */
.L_x_1166:
[----:B------:R-:W-:Y:S05]  /*ed70*/  BSYNC.RECONVERGENT B1 ;  /* 0x0000000000017941 */ /* 0x000fea0003800200 */
.L_x_1165:
        /* <DEDUP_REMOVED lines=8> */
[----:B------:R-:W-:Y:S02]  /*ee00*/  HFMA2 R110, -RZ, RZ, 0, 1.1920928955078125e-07 ;  /* 0x00000002ff6e7431 */ /* 0x000fe400000001ff */
[----:B------:R-:W-:Y:S01]  /*ee10*/  @P1 IMAD.U32 R72, R72, 0x10000, RZ ;  /* 0x0001000048481824 */ /* 0x000fe200078e00ff */
        /* <DEDUP_REMOVED lines=16> */
.L_x_1172:
        /* <DEDUP_REMOVED lines=13> */
.L_x_1174:
[----:B------:R-:W-:Y:S05]  /*eff0*/  BSYNC.RECONVERGENT B2 ;  /* 0x0000000000027941 */ /* 0x000fea0003800200 */
.L_x_1173:
        /* <DEDUP_REMOVED lines=43> */
.L_x_1171:
[----:B------:R-:W-:Y:S05]  /*f2b0*/  BSYNC.RECONVERGENT B1 ;  /* 0x0000000000017941 */ /* 0x000fea0003800200 */
.L_x_1170:
[----:B------:R-:W-:Y:S01]  /*f2c0*/  I2FP.F32.U32 R93, R72 ;  /* 0x00000048005d7245 */ /* 0x000fe20000201000 */
[----:B------:R-:W-:Y:S01]  /*f2d0*/  IMAD.U32 R113, R73, 0x10000, RZ ;  /* 0x0001000049717824 */ /* 0x000fe200078e00ff */
[----:B------:R-:W-:Y:S01]  /*f2e0*/  LOP3.LUT R30, R30, 0xfffffffb, RZ, 0xc0, !PT ;  /* 0xfffffffb1e1e7812 */ /* 0x000fe200078ec0ff */
[----:B------:R-:W-:Y:S01]  /*f2f0*/  @P1 IMAD.U32 R72, R33, 0x10000, RZ ;  /* 0x0001000021481824 */ /* 0x000fe200078e00ff */
[----:B------:R-:W-:Y:S01]  /*f300*/  BSSY.RECONVERGENT B1, `(.L_x_1175) ;  /* 0x000004f000017945 */ /* 0x000fe20003800200 */
[----:B------:R-:W-:Y:S01]  /*f310*/  FFMA.FTZ R93, R93, R104, 1.1641532182693481445e-10 ;  /* 0x2f0000005d5d7423 */ /* 0x000fe20000010068 */
[----:B------:R-:W-:Y:S01]  /*f320*/  FMUL.FTZ R113, R113, R108 ;  /* 0x0000006c71717220 */ /* 0x000fe20000410000 */
[----:B------:R-:W-:Y:S01]  /*f330*/  PRMT R88, R73, 0x7632, R88 ;  /* 0x0000763249587816 */ /* 0x000fe20000000058 */
        /* <DEDUP_REMOVED lines=18> */
.L_x_1177:
        /* <DEDUP_REMOVED lines=13> */
.L_x_1179:
[----:B------:R-:W-:Y:S05]  /*f530*/  BSYNC.RECONVERGENT B2 ;  /* 0x0000000000027941 */ /* 0x000fea0003800200 */
.L_x_1178:
        /* <DEDUP_REMOVED lines=43> */
.L_x_1176:
[----:B------:R-:W-:Y:S05]  /*f7f0*/  BSYNC.RECONVERGENT B1 ;  /* 0x0000000000017941 */ /* 0x000fea0003800200 */
.L_x_1175:
[----:B------:R-:W-:Y:S01]  /*f800*/  I2FP.F32.U32 R73, R73 ;  /* 0x0000004900497245 */ /* 0x000fe20000201000 */
[----:B------:R-:W-:Y:S01]  /*f810*/  BSSY.RECONVERGENT B1, `(.L_x_1180) ;  /* 0x0000052000017945 */ /* 0x000fe20003800200 */
[----:B------:R-:W-:Y:S01]  /*f820*/  SHF.L.U32 R113, R88, 0x10, RZ ;  /* 0x0000001058717819 */ /* 0x000fe200000006ff */
[----:B------:R-:W-:Y:S01]  /*f830*/  IMAD.MOV.U32 R88, RZ, RZ, 0x2 ;  /* 0x00000002ff587424 */ /* 0x000fe200078e00ff */
[----:B------:R-:W-:Y:S01]  /*f840*/  @P1 PRMT R72, R33, 0x7632, R72 ;  /* 0x0000763221481816 */ /* 0x000fe20000000048 */
[----:B------:R-:W-:Y:S01]  /*f850*/  FFMA.FTZ R73, R73, R104, 1.1641532182693481445e-10 ;  /* 0x2f00000049497423 */ /* 0x000fe20000010068 */
[----:B------:R-:W-:Y:S01]  /*f860*/  LOP3.LUT R30, R30, 0xfffffffd, RZ, 0xc0, !PT ;  /* 0xfffffffd1e1e7812 */ /* 0x000fe200078ec0ff */
[----:B------:R-:W-:Y:S02]  /*f870*/  FMUL.FTZ R113, R113, R108 ;  /* 0x0000006c71717220 */ /* 0x000fe40000410000 */
[----:B------:R-:W-:Y:S01]  /*f880*/  @P1 IMAD.U32 R72, R72, 0x10000, RZ ;  /* 0x0001000048481824 */ /* 0x000fe200078e00ff */
        /* <DEDUP_REMOVED lines=17> */
.L_x_1182:
        /* <DEDUP_REMOVED lines=13> */
.L_x_1184:
[----:B------:R-:W-:Y:S05]  /*fa70*/  BSYNC.RECONVERGENT B2 ;  /* 0x0000000000027941 */ /* 0x000fea0003800200 */
.L_x_1183:
        /* <DEDUP_REMOVED lines=43> */
.L_x_1181:
[----:B------:R-:W-:Y:S05]  /*fd30*/  BSYNC.RECONVERGENT B1 ;  /* 0x0000000000017941 */ /* 0x000fea0003800200 */
.L_x_1180:
        /* <DEDUP_REMOVED lines=24> */
.L_x_1187:
        /* <DEDUP_REMOVED lines=13> */
.L_x_1189:
[----:B------:R-:W-:Y:S05]  /*ff90*/  BSYNC.RECONVERGENT B2 ;  /* 0x0000000000027941 */ /* 0x000fea0003800200 */
.L_x_1188:
        /* <DEDUP_REMOVED lines=43> */
.L_x_1186:
[----:B------:R-:W-:Y:S05]  /*10250*/  BSYNC.RECONVERGENT B1 ;  /* 0x0000000000017941 */ /* 0x000fea0003800200 */
.L_x_1185:
        /* <DEDUP_REMOVED lines=24> */
.L_x_1192:
        /* <DEDUP_REMOVED lines=13> */
.L_x_1194:
[----:B------:R-:W-:Y:S05]  /*104b0*/  BSYNC.RECONVERGENT B2 ;  /* 0x0000000000027941 */ /* 0x000fea0003800200 */
.L_x_1193:
        /* <DEDUP_REMOVED lines=43> */
.L_x_1191:
[----:B------:R-:W-:Y:S05]  /*10770*/  BSYNC.RECONVERGENT B1 ;  /* 0x0000000000017941 */ /* 0x000fea0003800200 */
.L_x_1190:
        /* <DEDUP_REMOVED lines=24> */
.L_x_1197:
        /* <DEDUP_REMOVED lines=13> */
.L_x_1199:
[----:B------:R-:W-:Y:S05]  /*109d0*/  BSYNC.RECONVERGENT B2 ;  /* 0x0000000000027941 */ /* 0x000fea0003800200 */
.L_x_1198:
        /* <DEDUP_REMOVED lines=43> */
.L_x_1196:
[----:B------:R-:W-:Y:S05]  /*10c90*/  BSYNC.RECONVERGENT B1 ;  /* 0x0000000000017941 */ /* 0x000fea0003800200 */
.L_x_1195:
        /* <DEDUP_REMOVED lines=15> */
.L_x_1159:
        /* <DEDUP_REMOVED lines=43> */
.L_x_1200:
[----:B------:R-:W-:Y:S01]  /*11040*/  IMAD.MOV.U32 R104, RZ, RZ, R94 ;  /* 0x000000ffff687224 */ /* 0x000fe200078e005e */
[----:B------:R-:W-:-:S07]  /*11050*/  IADD3 R92, PT, PT, R92, 0x80, RZ ;  /* 0x000000805c5c7810 */ /* 0x000fce0007ffe0ff */
.L_x_1077:
[----:B------:R-:W-:Y:S05]  /*11060*/  BSYNC.RECONVERGENT B0 ;  /* 0x0000000000007941 */ /* 0x000fea0003800200 */
.L_x_1076:
        /* <DEDUP_REMOVED lines=35> */
.L_x_1206:
        /* <DEDUP_REMOVED lines=13> */
.L_x_1208:
[----:B------:R-:W-:Y:S05]  /*11370*/  BSYNC.RECONVERGENT B2 ;  /* 0x0000000000027941 */ /* 0x000fea0003800200 */
.L_x_1207:
        /* <DEDUP_REMOVED lines=43> */
.L_x_1205:
[----:B------:R-:W-:Y:S05]  /*11630*/  BSYNC.RECONVERGENT B1 ;  /* 0x0000000000017941 */ /* 0x000fea0003800200 */
.L_x_1204:
[----:B------:R-:W1:Y:S01]  /*11640*/  LDC R108, c[0x0][0x408] ;  /* 0x00010200ff6c7b82 */ /* 0x000e620000000800 */
[----:B------:R-:W-:Y:S01]  /*11650*/  I2FP.F32.U32 R79, R79 ;  /* 0x0000004f004f7245 */ /* 0x000fe20000201000 */
[----:B------:R-:W-:Y:S01]  /*11660*/  IMAD.MOV.U32 R104, RZ, RZ, 0x2f800000 ;  /* 0x2f800000ff687424 */ /* 0x000fe200078e00ff */
[----:B------:R-:W-:Y:S01]  /*11670*/  ISETP.NE.AND P2, PT, R80, 0x1, PT ;  /* 0x000000015000780c */ /* 0x000fe20003f45270 */
[----:B-----5:R-:W-:Y:S01]  /*11680*/  IMAD.U32 R81, R72, 0x10000, RZ ;  /* 0x0001000048517824 */ /* 0x020fe200078e00ff */
[----:B------:R-:W-:Y:S01]  /*11690*/  LOP3.LUT R30, R30, 0xffffffef, RZ, 0xc0, !PT ;  /* 0xffffffef1e1e7812 */ /* 0x000fe200078ec0ff */
[----:B------:R-:W-:Y:S01]  /*116a0*/  FFMA.FTZ R79, R79, R104, 1.1641532182693481445e-10 ;  /* 0x2f0000004f4f7423 */ /* 0x000fe20000010068 */
[----:B------:R-:W-:Y:S01]  /*116b0*/  BSSY.RECONVERGENT B1, `(.L_x_1209) ;  /* 0x000004c000017945 */ /* 0x000fe20003800200 */
[----:B------:R-:W2:Y:S01]  /*116c0*/  LDC R106, c[0x0][0x404] ;  /* 0x00010100ff6a7b82 */ /* 0x000ea20000000800 */
[----:B------:R-:W-:Y:S01]  /*116d0*/  PRMT R72, R72, 0x7632, R72 ;  /* 0x0000763248487816 */ /* 0x000fe20000000048 */
[----:B------:R-:W-:-:S02]  /*116e0*/  IMAD.MOV.U32 R82, RZ, RZ, 0x2 ;  /* 0x00000002ff527424 */ /* 0x000fc400078e00ff */
[----:B-1----:R-:W-:Y:S01]  /*116f0*/  FMUL.FTZ R81, R81, R108 ;  /* 0x0000006c51517220 */ /* 0x002fe20000410000 */
[----:B--2---:R-:W-:-:S04]  /*11700*/  FSETP.GTU.FTZ.AND P3, PT, R79, R106, PT ;  /* 0x0000006a4f00720b */ /* 0x004fc80003f7c000 */
[----:B------:R-:W-:Y:S02]  /*11710*/  FSEL R79, R81, RZ, !P3 ;  /* 0x000000ff514f7208 */ /* 0x000fe40005800000 */
[----:B------:R-:W-:Y:S02]  /*11720*/  PLOP3.LUT P3, PT, P3, PT, PT, 0x8, 0x80 ;  /* 0x000000000080781c */ /* 0x000fe40001f6e170 */
[----:B------:R-:W-:-:S11]  /*11730*/  MOV R81, R0 ;  /* 0x0000000000517202 */ /* 0x000fd60000000f00 */
        /* <DEDUP_REMOVED lines=10> */
.L_x_1211:
        /* <DEDUP_REMOVED lines=13> */
.L_x_1213:
[----:B------:R-:W-:Y:S05]  /*118b0*/  BSYNC.RECONVERGENT B2 ;  /* 0x0000000000027941 */ /* 0x000fea0003800200 */
.L_x_1212:
        /* <DEDUP_REMOVED lines=43> */
.L_x_1210:
[----:B------:R-:W-:Y:S05]  /*11b70*/  BSYNC.RECONVERGENT B1 ;  /* 0x0000000000017941 */ /* 0x000fea0003800200 */
.L_x_1209:
        /* <DEDUP_REMOVED lines=25> */
.L_x_1216:
[----:B------:R-:W-:Y:S01]  /*11d10*/  VIADD R76, R76, 0x1 ;  /* 0x000000014c4c7836 */ /* 0x000fe20000000000 */
[----:B------:R-:W-:Y:S03]  /*11d20*/  BSSY.RECONVERGENT B2, `(.L_x_1217) ;  /* 0x000000c000027945 */ /* 0x000fe60003800200 */
[C---:B0-----:R-:W-:Y:S01]  /*11d30*/  IMAD.WIDE.U32 R100, R76.reuse, -0x2daee0ad, RZ ;  /* 0xd2511f534c647825 */ /* 0x041fe200078e00ff */
        /* <DEDUP_REMOVED lines=10> */
.L_x_1218:
[----:B------:R-:W-:Y:S05]  /*11de0*/  BSYNC.RECONVERGENT B2 ;  /* 0x0000000000027941 */ /* 0x000fea0003800200 */
.L_x_1217:
        /* <DEDUP_REMOVED lines=43> */
.L_x_1215:
[----:B------:R-:W-:Y:S05]  /*120a0*/  BSYNC.RECONVERGENT B1 ;  /* 0x0000000000017941 */ /* 0x000fea0003800200 */
.L_x_1214:
        /* <DEDUP_REMOVED lines=22> */
.L_x_1221:
[----:B------:R-:W-:Y:S01]  /*12210*/  VIADD R76, R76, 0x1 ;  /* 0x000000014c4c7836 */ /* 0x000fe20000000000 */
[----:B------:R-:W-:Y:S03]  /*12220*/  BSSY.RECONVERGENT B2, `(.L_x_1222) ;  /* 0x000000c000027945 */ /* 0x000fe60003800200 */
[C---:B0-----:R-:W-:Y:S01]  /*12230*/  IMAD.WIDE.U32 R100, R76.reuse, -0x2daee0ad, RZ ;  /* 0xd2511f534c647825 */ /* 0x041fe200078e00ff */
        /* <DEDUP_REMOVED lines=10> */
.L_x_1223:
[----:B------:R-:W-:Y:S05]  /*122e0*/  BSYNC.RECONVERGENT B2 ;  /* 0x0000000000027941 */ /* 0x000fea0003800200 */
.L_x_1222:
        /* <DEDUP_REMOVED lines=43> */
.L_x_1220:
[----:B------:R-:W-:Y:S05]  /*125a0*/  BSYNC.RECONVERGENT B1 ;  /* 0x0000000000017941 */ /* 0x000fea0003800200 */
.L_x_1219:
[----:B------:R-:W-:Y:S01]  /*125b0*/  I2FP.F32.U32 R81, R81 ;  /* 0x0000005100517245 */ /* 0x000fe20000201000 */
[----:B------:R-:W-:Y:S01]  /*125c0*/  BSSY.RECONVERGENT B1, `(.L_x_1224) ;  /* 0x0000053000017945 */ /* 0x000fe20003800200 */
[----:B------:R-:W-:Y:S01]  /*125d0*/  PRMT R80, R36, 0x7632, R80 ;  /* 0x0000763224507816 */ /* 0x000fe20000000050 */
[----:B------:R-:W-:Y:S02]  /*125e0*/  IMAD.MOV.U32 R84, RZ, RZ, 0x2 ;  /* 0x00000002ff547424 */ /* 0x000fe400078e00ff */
[----:B------:R-:W-:Y:S02]  /*125f0*/  FFMA.FTZ R81, R81, R104, 1.1641532182693481445e-10 ;  /* 0x2f00000051517423 */ /* 0x000fe40000010068 */
[----:B------:R-:W-:-:S03]  /*12600*/  IMAD.U32 R83, R80, 0x10000, RZ ;  /* 0x0001000050537824 */ /* 0x000fc600078e00ff */
[----:B------:R-:W-:Y:S01]  /*12610*/  FSETP.GTU.FTZ.AND P2, PT, R81, R106, PT ;  /* 0x0000006a5100720b */ /* 0x000fe20003f5c000 */
[----:B------:R-:W-:Y:S01]  /*12620*/  FMUL.FTZ R83, R83, R108 ;  /* 0x0000006c53537220 */ /* 0x000fe20000410000 */
[----:B------:R-:W-:Y:S02]  /*12630*/  @P1 PRMT R81, R32, 0x7632, R81 ;  /* 0x0000763220511816 */ /* 0x000fe40000000051 */
[----:B------:R-:W-:Y:S02]  /*12640*/  SEL R80, RZ, 0x1, P2 ;  /* 0x00000001ff507807 */ /* 0x000fe40001000000 */
[----:B------:R-:W-:Y:S01]  /*12650*/  FSEL R83, R83, RZ, !P2 ;  /* 0x000000ff53537208 */ /* 0x000fe20005000000 */
[----:B------:R-:W-:Y:S01]  /*12660*/  @P1 IMAD.U32 R81, R81, 0x10000, RZ ;  /* 0x0001000051511824 */ /* 0x000fe200078e00ff */
[----:B------:R-:W-:-:S03]  /*12670*/  ISETP.NE.AND P2, PT, R82, 0x1, PT ;  /* 0x000000015200780c */ /* 0x000fc60003f45270 */
[----:B------:R-:W-:-:S04]  /*12680*/  FADD.FTZ R72, R72, R83 ;  /* 0x0000005348487221 */ /* 0x000fc80000010000 */
[----:B0-----:R-:W-:Y:S01]  /*12690*/  @P1 FADD.FTZ R101, R72, R81 ;  /* 0x0000005148651221 */ /* 0x001fe20000010000 */
        /* <DEDUP_REMOVED lines=12> */
.L_x_1226:
        /* <DEDUP_REMOVED lines=13> */
.L_x_1228:
[----:B------:R-:W-:Y:S05]  /*12830*/  BSYNC.RECONVERGENT B2 ;  /* 0x0000000000027941 */ /* 0x000fea0003800200 */
.L_x_1227:
        /* <DEDUP_REMOVED lines=43> */
.L_x_1225:
[----:B------:R-:W-:Y:S05]  /*12af0*/  BSYNC.RECONVERGENT B1 ;  /* 0x0000000000017941 */ /* 0x000fea0003800200 */
.L_x_1224:
[----:B------:R-:W-:Y:S01]  /*12b00*/  I2FP.F32.U32 R81, R72 ;  /* 0x0000004800517245 */ /* 0x000fe20000201000 */
[C---:B------:R-:W-:Y:S01]  /*12b10*/  IMAD.U32 R83, R73.reuse, 0x10000, RZ ;  /* 0x0001000049537824 */ /* 0x040fe200078e00ff */
[----:B------:R-:W-:Y:S01]  /*12b20*/  LOP3.LUT R30, R30, 0xfffffffb, RZ, 0xc0, !PT ;  /* 0xfffffffb1e1e7812 */ /* 0x000fe200078ec0ff */
        /* <DEDUP_REMOVED lines=20> */
.L_x_1231:
        /* <DEDUP_REMOVED lines=13> */
.L_x_1233:
[----:B------:R-:W-:Y:S05]  /*12d40*/  BSYNC.RECONVERGENT B2 ;  /* 0x0000000000027941 */ /* 0x000fea0003800200 */
.L_x_1232:
        /* <DEDUP_REMOVED lines=43> */
.L_x_1230:
[----:B------:R-:W-:Y:S05]  /*13000*/  BSYNC.RECONVERGENT B1 ;  /* 0x0000000000017941 */ /* 0x000fea0003800200 */
.L_x_1229:
        /* <DEDUP_REMOVED lines=26> */
.L_x_1236:
        /* <DEDUP_REMOVED lines=13> */
.L_x_1238:
[----:B------:R-:W-:Y:S05]  /*13280*/  BSYNC.RECONVERGENT B2 ;  /* 0x0000000000027941 */ /* 0x000fea0003800200 */
.L_x_1237:
        /* <DEDUP_REMOVED lines=40> */
[----:B------:R-:W-:Y:S01]  /*13510*/  LOP3.LUT R28, R82, UR36, R73, 0x96, !PT ;  /* 0x00000024521c7c12 */ /* 0x000fe2000f8e9649 */
[----:B------:R-:W-:Y:S02]  /*13520*/  IMAD.MOV.U32 R73, RZ, RZ, R94 ;  /* 0x000000ffff497224 */ /* 0x000fe400078e005e */
[----:B------:R-:W-:-:S07]  /*13530*/  IMAD.MOV.U32 R94, RZ, RZ, R72 ;  /* 0x000000ffff5e7224 */ /* 0x000fce00078e0048 */
.L_x_1235:
[----:B------:R-:W-:Y:S05]  /*13540*/  BSYNC.RECONVERGENT B1 ;  /* 0x0000000000017941 */ /* 0x000fea0003800200 */
.L_x_1234:
        /* <DEDUP_REMOVED lines=22> */
.L_x_1241:
        /* <DEDUP_REMOVED lines=13> */
.L_x_1243:
[----:B------:R-:W-:Y:S05]  /*13780*/  BSYNC.RECONVERGENT B2 ;  /* 0x0000000000027941 */ /* 0x000fea0003800200 */
.L_x_1242:
        /* <DEDUP_REMOVED lines=43> */
.L_x_1240:
[----:B------:R-:W-:Y:S05]  /*13a40*/  BSYNC.RECONVERGENT B1 ;  /* 0x0000000000017941 */ /* 0x000fea0003800200 */
.L_x_1239:
        /* <DEDUP_REMOVED lines=27> */
.L_x_1246:
        /* <DEDUP_REMOVED lines=13> */
.L_x_1248:
[----:B------:R-:W-:Y:S05]  /*13cd0*/  BSYNC.RECONVERGENT B2 ;  /* 0x0000000000027941 */ /* 0x000fea0003800200 */
.L_x_1247:
        /* <DEDUP_REMOVED lines=43> */
.L_x_1245:
[----:B------:R-:W-:Y:S05]  /*13f90*/  BSYNC.RECONVERGENT B1 ;  /* 0x0000000000017941 */ /* 0x000fea0003800200 */
.L_x_1244:
        /* <DEDUP_REMOVED lines=21> */
.L_x_1251:
        /* <DEDUP_REMOVED lines=13> */
.L_x_1253:
[----:B------:R-:W-:Y:S05]  /*141c0*/  BSYNC.RECONVERGENT B2 ;  /* 0x0000000000027941 */ /* 0x000fea0003800200 */
.L_x_1252:
        /* <DEDUP_REMOVED lines=43> */
.L_x_1250:
[----:B------:R-:W-:Y:S05]  /*14480*/  BSYNC.RECONVERGENT B1 ;  /* 0x0000000000017941 */ /* 0x000fea0003800200 */
.L_x_1249:
        /* <DEDUP_REMOVED lines=26> */
.L_x_1256:
        /* <DEDUP_REMOVED lines=13> */
.L_x_1258:
[----:B------:R-:W-:Y:S05]  /*14700*/  BSYNC.RECONVERGENT B2 ;  /* 0x0000000000027941 */ /* 0x000fea0003800200 */
.L_x_1257:
        /* <DEDUP_REMOVED lines=43> */
.L_x_1255:
[----:B------:R-:W-:Y:S05]  /*149c0*/  BSYNC.RECONVERGENT B1 ;  /* 0x0000000000017941 */ /* 0x000fea0003800200 */
.L_x_1254:
        /* <DEDUP_REMOVED lines=20> */
.L_x_1261:
        /* <DEDUP_REMOVED lines=13> */
.L_x_1263:
[----:B------:R-:W-:Y:S05]  /*14be0*/  BSYNC.RECONVERGENT B2 ;  /* 0x0000000000027941 */ /* 0x000fea0003800200 */
.L_x_1262:
        /* <DEDUP_REMOVED lines=43> */
.L_x_1260:
[----:B------:R-:W-:Y:S05]  /*14ea0*/  BSYNC.RECONVERGENT B1 ;  /* 0x0000000000017941 */ /* 0x000fea0003800200 */
.L_x_1259:
        /* <DEDUP_REMOVED lines=27> */
.L_x_1266:
        /* <DEDUP_REMOVED lines=13> */
.L_x_1268:
[----:B------:R-:W-:Y:S05]  /*15130*/  BSYNC.RECONVERGENT B2 ;  /* 0x0000000000027941 */ /* 0x000fea0003800200 */
.L_x_1267:
        /* <DEDUP_REMOVED lines=43> */
.L_x_1265:
[----:B------:R-:W-:Y:S05]  /*153f0*/  BSYNC.RECONVERGENT B1 ;  /* 0x0000000000017941 */ /* 0x000fea0003800200 */
.L_x_1264:
        /* <DEDUP_REMOVED lines=21> */
.L_x_1271:
        /* <DEDUP_REMOVED lines=13> */
.L_x_1273:
[----:B------:R-:W-:Y:S05]  /*15620*/  BSYNC.RECONVERGENT B2 ;  /* 0x0000000000027941 */ /* 0x000fea0003800200 */
.L_x_1272:
        /* <DEDUP_REMOVED lines=43> */
.L_x_1270:
[----:B------:R-:W-:Y:S05]  /*158e0*/  BSYNC.RECONVERGENT B1 ;  /* 0x0000000000017941 */ /* 0x000fea0003800200 */
.L_x_1269:
        /* <DEDUP_REMOVED lines=26> */
.L_x_1276:
        /* <DEDUP_REMOVED lines=13> */
.L_x_1278:
[----:B------:R-:W-:Y:S05]  /*15b60*/  BSYNC.RECONVERGENT B2 ;  /* 0x0000000000027941 */ /* 0x000fea0003800200 */
.L_x_1277:
        /* <DEDUP_REMOVED lines=43> */
.L_x_1275:
[----:B------:R-:W-:Y:S05]  /*15e20*/  BSYNC.RECONVERGENT B1 ;  /* 0x0000000000017941 */ /* 0x000fea0003800200 */
.L_x_1274:
        /* <DEDUP_REMOVED lines=20> */
.L_x_1281:
        /* <DEDUP_REMOVED lines=15> */
.L_x_1283:
[----:B------:R-:W-:Y:S05]  /*16060*/  BSYNC.RECONVERGENT B2 ;  /* 0x0000000000027941 */ /* 0x000fea0003800200 */
.L_x_1282:
        /* <DEDUP_REMOVED lines=43> */
.L_x_1280:
[----:B------:R-:W-:Y:S05]  /*16320*/  BSYNC.RECONVERGENT B1 ;  /* 0x0000000000017941 */ /* 0x000fea0003800200 */
.L_x_1279:
        /* <DEDUP_REMOVED lines=16> */
[----:B------:R-:W-:-:S04]  /*16430*/  @!P1 MOV R145, R114 ;  /* 0x0000007200919202 */ /* 0x000fc80000000f00 */
[----:B------:R-:W-:-:S04]  /*16440*/  F2FP.BF16.F32.PACK_AB R75, RZ, R145 ;  /* 0x00000091ff4b723e */ /* 0x000fc800000010ff */
[----:B------:R-:W-:Y:S01]  /*16450*/  PRMT R75, R100, 0x5410, R75 ;  /* 0x00005410644b7816 */ /* 0x000fe2000000004b */
[----:B------:R-:W-:Y:S06]  /*16460*/  BRA `(.L_x_1284) ;  /* 0x0000002800887947 */ /* 0x000fec0003800000 */
.L_x_1203:
        /* <DEDUP_REMOVED lines=16> */
.L_x_1287:
        /* <DEDUP_REMOVED lines=13> */
.L_x_1289:
[----:B------:R-:W-:Y:S05]  /*16640*/  BSYNC.RECONVERGENT B2 ;  /* 0x0000000000027941 */ /* 0x000fea0003800200 */
.L_x_1288:
[----:B0-----:R-:W-:Y:S01]  /*16650*/  IMAD.WIDE.U32 R100, R78, -0x326172a9, RZ ;  /* 0xcd9e8d574e647825 */ /* 0x001fe200078e00ff */
        /* <DEDUP_REMOVED lines=42> */
.L_x_1286:
[----:B------:R-:W-:Y:S05]  /*16900*/  BSYNC.RECONVERGENT B1 ;  /* 0x0000000000017941 */ /* 0x000fea0003800200 */
.L_x_1285:
[----:B------:R-:W1:Y:S01]  /*16910*/  LDC R108, c[0x0][0x408] ;  /* 0x00010200ff6c7b82 */ /* 0x000e620000000800 */
[----:B------:R-:W-:Y:S01]  /*16920*/  I2FP.F32.U32 R89, R89 ;  /* 0x0000005900597245 */ /* 0x000fe20000201000 */
[----:B------:R-:W-:Y:S01]  /*16930*/  IMAD.MOV.U32 R104, RZ, RZ, 0x2f800000 ;  /* 0x2f800000ff687424 */ /* 0x000fe200078e00ff */
[----:B------:R-:W-:Y:S01]  /*16940*/  ISETP.NE.AND P2, PT, R98, 0x1, PT ;  /* 0x000000016200780c */ /* 0x000fe20003f45270 */
[----:B0----5:R-:W-:Y:S01]  /*16950*/  IMAD.U32 R101, R72, 0x10000, RZ ;  /* 0x0001000048657824 */ /* 0x021fe200078e00ff */
[----:B------:R-:W-:Y:S01]  /*16960*/  LOP3.LUT R30, R30, 0xffffffef, RZ, 0xc0, !PT ;  /* 0xffffffef1e1e7812 */ /* 0x000fe200078ec0ff */
[----:B------:R-:W-:Y:S01]  /*16970*/  FFMA.FTZ R89, R89, R104, 1.1641532182693481445e-10 ;  /* 0x2f00000059597423 */ /* 0x000fe20000010068 */
[----:B------:R-:W-:Y:S01]  /*16980*/  @P1 IMAD.U32 R88, R32, 0x10000, RZ ;  /* 0x0001000020581824 */ /* 0x000fe200078e00ff */
[----:B------:R-:W0:Y:S01]  /*16990*/  LDC R106, c[0x0][0x404] ;  /* 0x00010100ff6a7b82 */ /* 0x000e220000000800 */
[----:B------:R-:W-:Y:S01]  /*169a0*/  BSSY.RECONVERGENT B1, `(.L_x_1290) ;  /* 0x000004d000017945 */ /* 0x000fe20003800200 */
[----:B------:R-:W-:Y:S01]  /*169b0*/  HFMA2 R100, -RZ, RZ, 0, 1.1920928955078125e-07 ;  /* 0x00000002ff647431 */ /* 0x000fe200000001ff */
[----:B------:R-:W-:Y:S01]  /*169c0*/  PRMT R72, R72, 0x7632, R72 ;  /* 0x0000763248487816 */ /* 0x000fe20000000048 */
[----:B-1----:R-:W-:Y:S01]  /*169d0*/  FMUL.FTZ R101, R101, R108 ;  /* 0x0000006c65657220 */ /* 0x002fe20000410000 */
[----:B0-----:R-:W-:-:S04]  /*169e0*/  FSETP.GTU.FTZ.AND P3, PT, R89, R106, PT ;  /* 0x0000006a5900720b */ /* 0x001fc80003f7c000 */
        /* <DEDUP_REMOVED lines=15> */
.L_x_1292:
        /* <DEDUP_REMOVED lines=13> */
.L_x_1294:
[----:B------:R-:W-:Y:S05]  /*16bb0*/  BSYNC.RECONVERGENT B2 ;  /* 0x0000000000027941 */ /* 0x000fea0003800200 */
.L_x_1293:
        /* <DEDUP_REMOVED lines=43> */
.L_x_1291:
[----:B------:R-:W-:Y:S05]  /*16e70*/  BSYNC.RECONVERGENT B1 ;  /* 0x0000000000017941 */ /* 0x000fea0003800200 */
.L_x_1290:
[----:B------:R-:W-:Y:S01]  /*16e80*/  I2FP.F32.U32 R101, R88 ;  /* 0x0000005800657245 */ /* 0x000fe20000201000 */
[----:B------:R-:W-:Y:S01]  /*16e90*/  IMAD.U32 R103, R72, 0x10000, RZ ;  /* 0x0001000048677824 */ /* 0x000fe200078e00ff */
[----:B------:R-:W-:Y:S01]  /*16ea0*/  @P1 PRMT R72, R32, 0x7632, R72 ;  /* 0x0000763220481816 */ /* 0x000fe20000000048 */
[----:B------:R-:W-:Y:S01]  /*16eb0*/  BSSY.RECONVERGENT B1, `(.L_x_1295) ;  /* 0x0000050000017945 */ /* 0x000fe20003800200 */
[----:B------:R-:W-:Y:S01]  /*16ec0*/  LOP3.LUT R30, R30, 0xfffffff7, RZ, 0xc0, !PT ;  /* 0xfffffff71e1e7812 */ /* 0x000fe200078ec0ff */
[----:B------:R-:W-:Y:S01]  /*16ed0*/  FFMA.FTZ R101, R101, R104, 1.1641532182693481445e-10 ;  /* 0x2f00000065657423 */ /* 0x000fe20000010068 */
[----:B------:R-:W-:Y:S01]  /*16ee0*/  FMUL.FTZ R103, R103, R108 ;  /* 0x0000006c67677220 */ /* 0x000fe20000410000 */
[----:B------:R-:W-:Y:S02]  /*16ef0*/  @P1 IMAD.U32 R72, R72, 0x10000, RZ ;  /* 0x0001000048481824 */ /* 0x000fe400078e00ff */
[----:B------:R-:W-:Y:S01]  /*16f00*/  IMAD.MOV.U32 R110, RZ, RZ, 0x2 ;  /* 0x00000002ff6e7424 */ /* 0x000fe200078e00ff */
[----:B------:R-:W-:-:S04]  /*16f10*/  FSETP.GTU.FTZ.AND P2, PT, R101, R106, PT ;  /* 0x0000006a6500720b */ /* 0x000fc80003f5c000 */
[----:B------:R-:W-:Y:S02]  /*16f20*/  FSEL R101, R103, RZ, !P2 ;  /* 0x000000ff67657208 */ /* 0x000fe40005000000 */
[----:B------:R-:W-:Y:S02]  /*16f30*/  PLOP3.LUT P3, PT, P2, PT, PT, 0x8, 0x80 ;  /* 0x000000000080781c */ /* 0x000fe4000176e170 */
[----:B------:R-:W-:Y:S01]  /*16f40*/  ISETP.NE.AND P2, PT, R100, 0x1, PT ;  /* 0x000000016400780c */ /* 0x000fe20003f45270 */
[----:B------:R-:W-:Y:S01]  /*16f50*/  @P1 FADD.FTZ R101, R72, R101 ;  /* 0x0000006548651221 */ /* 0x000fe20000010000 */
[----:B------:R-:W-:-:S04]  /*16f60*/  MOV R72, R0 ;  /* 0x0000000000487202 */ /* 0x000fc80000000f00 */
        /* <DEDUP_REMOVED lines=11> */
.L_x_1297:
        /* <DEDUP_REMOVED lines=13> */
.L_x_1299:
[----:B------:R-:W-:Y:S05]  /*170f0*/  BSYNC.RECONVERGENT B2 ;  /* 0x0000000000027941 */ /* 0x000fea0003800200 */
.L_x_1298:
        /* <DEDUP_REMOVED lines=43> */
.L_x_1296:
[----:B------:R-:W-:Y:S05]  /*173b0*/  BSYNC.RECONVERGENT B1 ;  /* 0x0000000000017941 */ /* 0x000fea0003800200 */
.L_x_1295:
        /* <DEDUP_REMOVED lines=26> */
.L_x_1302:
        /* <DEDUP_REMOVED lines=13> */
.L_x_1304:
[----:B------:R-:W-:Y:S05]  /*17630*/  BSYNC.RECONVERGENT B2 ;  /* 0x0000000000027941 */ /* 0x000fea0003800200 */
.L_x_1303:
        /* <DEDUP_REMOVED lines=43> */
.L_x_1301:
[----:B------:R-:W-:Y:S05]  /*178f0*/  BSYNC.RECONVERGENT B1 ;  /* 0x0000000000017941 */ /* 0x000fea0003800200 */
.L_x_1300:
        /* <DEDUP_REMOVED lines=26> */
.L_x_1307:
        /* <DEDUP_REMOVED lines=13> */
.L_x_1309:
[----:B------:R-:W-:Y:S05]  /*17b70*/  BSYNC.RECONVERGENT B2 ;  /* 0x0000000000027941 */ /* 0x000fea0003800200 */
.L_x_1308:
        /* <DEDUP_REMOVED lines=43> */
.L_x_1306:
[----:B------:R-:W-:Y:S05]  /*17e30*/  BSYNC.RECONVERGENT B1 ;  /* 0x0000000000017941 */ /* 0x000fea0003800200 */
.L_x_1305:
        /* <DEDUP_REMOVED lines=24> */
.L_x_1312:
        /* <DEDUP_REMOVED lines=13> */
.L_x_1314:
[----:B------:R-:W-:Y:S05]  /*18090*/  BSYNC.RECONVERGENT B2 ;  /* 0x0000000000027941 */ /* 0x000fea0003800200 */
.L_x_1313:
        /* <DEDUP_REMOVED lines=43> */
.L_x_1311:
[----:B------:R-:W-:Y:S05]  /*18350*/  BSYNC.RECONVERGENT B1 ;  /* 0x0000000000017941 */ /* 0x000fea0003800200 */
.L_x_1310:
        /* <DEDUP_REMOVED lines=24> */
.L_x_1317:
        /* <DEDUP_REMOVED lines=13> */
.L_x_1319:
[----:B------:R-:W-:Y:S05]  /*185b0*/  BSYNC.RECONVERGENT B2 ;  /* 0x0000000000027941 */ /* 0x000fea0003800200 */
.L_x_1318:
        /* <DEDUP_REMOVED lines=43> */
.L_x_1316:
[----:B------:R-:W-:Y:S05]  /*18870*/  BSYNC.RECONVERGENT B1 ;  /* 0x0000000000017941 */ /* 0x000fea0003800200 */
.L_x_1315:
        /* <DEDUP_REMOVED lines=24> */
.L_x_1322:
        /* <DEDUP_REMOVED lines=13> */
.L_x_1324:
[----:B------:R-:W-:Y:S05]  /*18ad0*/  BSYNC.RECONVERGENT B2 ;  /* 0x0000000000027941 */ /* 0x000fea0003800200 */
.L_x_1323:
        /* <DEDUP_REMOVED lines=43> */
.L_x_1321:
[----:B------:R-:W-:Y:S05]  /*18d90*/  BSYNC.RECONVERGENT B1 ;  /* 0x0000000000017941 */ /* 0x000fea0003800200 */
.L_x_1320:
        /* <DEDUP_REMOVED lines=15> */
.L_x_1284:
        /* <DEDUP_REMOVED lines=43> */
.L_x_1325:
[----:B------:R-:W-:Y:S02]  /*19140*/  IMAD.MOV.U32 R104, RZ, RZ, R94 ;  /* 0x000000ffff687224 */ /* 0x000fe400078e005e */
[----:B------:R-:W-:-:S07]  /*19150*/  VIADD R92, R92, 0x80 ;  /* 0x000000805c5c7836 */ /* 0x000fce0000000000 */
.L_x_1202:
[----:B------:R-:W-:Y:S05]  /*19160*/  BSYNC.RECONVERGENT B0 ;  /* 0x0000000000007941 */ /* 0x000fea0003800200 */
.L_x_1201:
        /* <DEDUP_REMOVED lines=21> */
[----:B------:R-:W-:-:S07]  /*192c0*/  IMAD.MOV.U32 R86, RZ, RZ, R104 ;  /* 0x000000ffff567224 */ /* 0x000fce00078e0068 */
        /* <DEDUP_REMOVED lines=11> */
.L_x_1331:
[----:B------:R-:W-:Y:S01]  /*19380*/  VIADD R76, R76, 0x1 ;  /* 0x000000014c4c7836 */ /* 0x000fe20000000000 */
[----:B------:R-:W-:Y:S03]  /*19390*/  BSSY.RECONVERGENT B2, `(.L_x_1332) ;  /* 0x000000c000027945 */ /* 0x000fe60003800200 */
[C---:B0-----:R-:W-:Y:S01]  /*193a0*/  IMAD.WIDE.U32 R106, R76.reuse, -0x2daee0ad, RZ ;  /* 0xd2511f534c6a7825 */ /* 0x041fe200078e00ff */
        /* <DEDUP_REMOVED lines=10> */
.L_x_1333:
[----:B------:R-:W-:Y:S05]  /*19450*/  BSYNC.RECONVERGENT B2 ;  /* 0x0000000000027941 */ /* 0x000fea0003800200 */
.L_x_1332:
        /* <DEDUP_REMOVED lines=43> */
.L_x_1330:
[----:B------:R-:W-:Y:S05]  /*19710*/  BSYNC.RECONVERGENT B1 ;  /* 0x0000000000017941 */ /* 0x000fea0003800200 */
.L_x_1329:
[----:B------:R-:W1:Y:S01]  /*19720*/  LDC R108, c[0x0][0x408] ;  /* 0x00010200ff6c7b82 */ /* 0x000e620000000800 */
[----:B------:R-:W-:Y:S01]  /*19730*/  I2FP.F32.U32 R79, R79 ;  /* 0x0000004f004f7245 */ /* 0x000fe20000201000 */
[----:B------:R-:W-:Y:S02]  /*19740*/  HFMA2 R104, -RZ, RZ, 0.1171875, 0 ;  /* 0x2f800000ff687431 */ /* 0x000fe400000001ff */
[----:B-----5:R-:W-:Y:S01]  /*19750*/  IMAD.U32 R81, R72, 0x10000, RZ ;  /* 0x0001000048517824 */ /* 0x020fe200078e00ff */
[----:B------:R-:W-:Y:S01]  /*19760*/  LOP3.LUT R30, R30, 0xffffffdf, RZ, 0xc0, !PT ;  /* 0xffffffdf1e1e7812 */ /* 0x000fe200078ec0ff */
[----:B------:R-:W-:Y:S01]  /*19770*/  BSSY.RECONVERGENT B1, `(.L_x_1334) ;  /* 0x000004e000017945 */ /* 0x000fe20003800200 */
[----:B------:R-:W-:Y:S01]  /*19780*/  PRMT R72, R72, 0x7632, R72 ;  /* 0x0000763248487816 */ /* 0x000fe20000000048 */
[----:B------:R-:W-:Y:S01]  /*19790*/  FFMA.FTZ R79, R79, R104, 1.1641532182693481445e-10 ;  /* 0x2f0000004f4f7423 */ /* 0x000fe20000010068 */
[----:B0-----:R-:W0:Y:S01]  /*197a0*/  LDC R106, c[0x0][0x404] ;  /* 0x00010100ff6a7b82 */ /* 0x001e220000000800 */
[----:B------:R-:W-:Y:S01]  /*197b0*/  IMAD.MOV.U32 R85, RZ, RZ, 0x2 ;  /* 0x00000002ff557424 */ /* 0x000fe200078e00ff */
[----:B------:R-:W-:Y:S01]  /*197c0*/  MOV R82, R0 ;  /* 0x0000000000527202 */ /* 0x000fe20000000f00 */
[----:B-1----:R-:W-:Y:S01]  /*197d0*/  FMUL.FTZ R81, R81, R108 ;  /* 0x0000006c51517220 */ /* 0x002fe20000410000 */
[----:B0-----:R-:W-:-:S04]  /*197e0*/  FSETP.GTU.FTZ.AND P3, PT, R79, R106, PT ;  /* 0x0000006a4f00720b */ /* 0x001fc80003f7c000 */
        /* <DEDUP_REMOVED lines=13> */
.L_x_1336:
        /* <DEDUP_REMOVED lines=13> */
.L_x_1338:
[----:B------:R-:W-:Y:S05]  /*19990*/  BSYNC.RECONVERGENT B2 ;  /* 0x0000000000027941 */ /* 0x000fea0003800200 */
.L_x_1337:
        /* <DEDUP_REMOVED lines=38> */
[----:B------:R-:W-:Y:S01]  /*19c00*/  HFMA2 R85, -RZ, RZ, 0, 0 ;  /* 0x00000000ff557431 */ /* 0x000fe200000001ff */
[----:B------:R-:W-:Y:S02]  /*19c10*/  MOV R0, R84 ;  /* 0x0000005400007202 */ /* 0x000fe40000000f00 */
[----:B------:R-:W-:Y:S01]  /*19c20*/  LOP3.LUT R28, R82, UR36, R81, 0x96, !PT ;  /* 0x00000024521c7c12 */ /* 0x000fe2000f8e9651 */
[----:B------:R-:W-:Y:S02]  /*19c30*/  IMAD.MOV.U32 R82, RZ, RZ, R86 ;  /* 0x000000ffff527224 */ /* 0x000fe400078e0056 */
[----:B------:R-:W-:-:S07]  /*19c40*/  IMAD.MOV.U32 R86, RZ, RZ, R80 ;  /* 0x000000ffff567224 */ /* 0x000fce00078e0050 */
.L_x_1335:
[----:B------:R-:W-:Y:S05]  /*19c50*/  BSYNC.RECONVERGENT B1 ;  /* 0x0000000000017941 */ /* 0x000fea0003800200 */
.L_x_1334:
        /* <DEDUP_REMOVED lines=26> */
.L_x_1341:
        /* <DEDUP_REMOVED lines=13> */
.L_x_1343:
[----:B------:R-:W-:Y:S05]  /*19ed0*/  BSYNC.RECONVERGENT B2 ;  /* 0x0000000000027941 */ /* 0x000fea0003800200 */
.L_x_1342:
        /* <DEDUP_REMOVED lines=43> */
.L_x_1340:
[----:B------:R-:W-:Y:S05]  /*1a190*/  BSYNC.RECONVERGENT B1 ;  /* 0x0000000000017941 */ /* 0x000fea0003800200 */
.L_x_1339:
        /* <DEDUP_REMOVED lines=22> */
.L_x_1346:
        /* <DEDUP_REMOVED lines=13> */
.L_x_1348:
[----:B------:R-:W-:Y:S05]  /*1a3d0*/  BSYNC.RECONVERGENT B2 ;  /* 0x0000000000027941 */ /* 0x000fea0003800200 */
.L_x_1347:
        /* <DEDUP_REMOVED lines=43> */
.L_x_1345:
[----:B------:R-:W-:Y:S05]  /*1a690*/  BSYNC.RECONVERGENT B1 ;  /* 0x0000000000017941 */ /* 0x000fea0003800200 */
.L_x_1344:
[----:B------:R-:W-:Y:S01]  /*1a6a0*/  I2FP.F32.U32 R81, R82 ;  /* 0x0000005200517245 */ /* 0x000fe20000201000 */
[----:B------:R-:W-:Y:S01]  /*1a6b0*/  BSSY.RECONVERGENT B1, `(.L_x_1349) ;  /* 0x0000053000017945 */ /* 0x000fe20003800200 */
[----:B------:R-:W-:Y:S01]  /*1a6c0*/  PRMT R80, R36, 0x7632, R80 ;  /* 0x0000763224507816 */ /* 0x000fe20000000050 */
[----:B------:R-:W-:Y:S02]  /*1a6d0*/  HFMA2 R82, -RZ, RZ, 0, 1.1920928955078125e-07 ;  /* 0x00000002ff527431 */ /* 0x000fe400000001ff */
[----:B------:R-:W-:Y:S01]  /*1a6e0*/  FFMA.FTZ R81, R81, R104, 1.1641532182693481445e-10 ;  /* 0x2f00000051517423 */ /* 0x000fe20000010068 */
[----:B------:R-:W-:-:S04]  /*1a6f0*/  SHF.L.U32 R83, R80, 0x10, RZ ;  /* 0x0000001050537819 */ /* 0x000fc800000006ff */
        /* <DEDUP_REMOVED lines=21> */
.L_x_1351:
        /* <DEDUP_REMOVED lines=13> */
.L_x_1353:
[----:B------:R-:W-:Y:S05]  /*1a920*/  BSYNC.RECONVERGENT B2 ;  /* 0x0000000000027941 */ /* 0x000fea0003800200 */
.L_x_1352:
        /* <DEDUP_REMOVED lines=43> */
.L_x_1350:
[----:B------:R-:W-:Y:S05]  /*1abe0*/  BSYNC.RECONVERGENT B1 ;  /* 0x0000000000017941 */ /* 0x000fea0003800200 */
.L_x_1349:
        /* <DEDUP_REMOVED lines=23> */
.L_x_1356:
        /* <DEDUP_REMOVED lines=13> */
.L_x_1358:
[----:B------:R-:W-:Y:S05]  /*1ae30*/  BSYNC.RECONVERGENT B2 ;  /* 0x0000000000027941 */ /* 0x000fea0003800200 */
.L_x_1357:
        /* <DEDUP_REMOVED lines=43> */
.L_x_1355:
[----:B------:R-:W-:Y:S05]  /*1b0f0*/  BSYNC.RECONVERGENT B1 ;  /* 0x0000000000017941 */ /* 0x000fea0003800200 */
.L_x_1354:
[----:B------:R-:W-:Y:S01]  /*1b100*/  I2FP.F32.U32 R73, R73 ;  /* 0x0000004900497245 */ /* 0x000fe20000201000 */
[----:B------:R-:W-:Y:S01]  /*1b110*/  IMAD.U32 R83, R37, 0x10000, RZ ;  /* 0x0001000025537824 */ /* 0x000fe200078e00ff */
[----:B------:R-:W-:Y:S01]  /*1b120*/  @P2 SHF.L.U32 R84, R33, 0x10, RZ ;  /* 0x0000001021542819 */ /* 0x000fe200000006ff */
[----:B------:R-:W-:Y:S02]  /*1b130*/  BSSY.RECONVERGENT B1, `(.L_x_1359) ;  /* 0x0000050000017945 */ /* 0x000fe40003800200 */
        /* <DEDUP_REMOVED lines=22> */
.L_x_1361:
        /* <DEDUP_REMOVED lines=13> */
.L_x_1363:
[----:B------:R-:W-:Y:S05]  /*1b370*/  BSYNC.RECONVERGENT B2 ;  /* 0x0000000000027941 */ /* 0x000fea0003800200 */
.L_x_1362:
        /* <DEDUP_REMOVED lines=43> */
.L_x_1360:
[----:B------:R-:W-:Y:S05]  /*1b630*/  BSYNC.RECONVERGENT B1 ;  /* 0x0000000000017941 */ /* 0x000fea0003800200 */
.L_x_1359:
        /* <DEDUP_REMOVED lines=22> */
.L_x_1366:
        /* <DEDUP_REMOVED lines=13> */
.L_x_1368:
[----:B------:R-:W-:Y:S05]  /*1b870*/  BSYNC.RECONVERGENT B2 ;  /* 0x0000000000027941 */ /* 0x000fea0003800200 */
.L_x_1367:
        /* <DEDUP_REMOVED lines=43> */
.L_x_1365:
[----:B------:R-:W-:Y:S05]  /*1bb30*/  BSYNC.RECONVERGENT B1 ;  /* 0x0000000000017941 */ /* 0x000fea0003800200 */
.L_x_1364:
        /* <DEDUP_REMOVED lines=27> */
.L_x_1371:
        /* <DEDUP_REMOVED lines=13> */
.L_x_1373:
[----:B------:R-:W-:Y:S05]  /*1bdc0*/  BSYNC.RECONVERGENT B2 ;  /* 0x0000000000027941 */ /* 0x000fea0003800200 */
.L_x_1372:
        /* <DEDUP_REMOVED lines=43> */
.L_x_1370:
[----:B------:R-:W-:Y:S05]  /*1c080*/  BSYNC.RECONVERGENT B1 ;  /* 0x0000000000017941 */ /* 0x000fea0003800200 */
.L_x_1369:
        /* <DEDUP_REMOVED lines=23> */
.L_x_1376:
        /* <DEDUP_REMOVED lines=13> */
.L_x_1378:
[----:B------:R-:W-:Y:S05]  /*1c2d0*/  BSYNC.RECONVERGENT B2 ;  /* 0x0000000000027941 */ /* 0x000fea0003800200 */
.L_x_1377:
        /* <DEDUP_REMOVED lines=43> */
.L_x_1375:
[----:B------:R-:W-:Y:S05]  /*1c590*/  BSYNC.RECONVERGENT B1 ;  /* 0x0000000000017941 */ /* 0x000fea0003800200 */
.L_x_1374:
[----:B------:R-:W-:Y:S01]  /*1c5a0*/  I2FP.F32.U32 R73, R84 ;  /* 0x0000005400497245 */ /* 0x000fe20000201000 */
[----:B------:R-:W-:Y:S01]  /*1c5b0*/  @P2 IMAD.U32 R88, R34, 0x10000, RZ ;  /* 0x0001000022582824 */ /* 0x000fe200078e00ff */
[----:B------:R-:W-:Y:S01]  /*1c5c0*/  SHF.L.U32 R85, R38, 0x10, RZ ;  /* 0x0000001026557819 */ /* 0x000fe200000006ff */
[----:B------:R-:W-:Y:S02]  /*1c5d0*/  BSSY.RECONVERGENT B1, `(.L_x_1379) ;  /* 0x0000050000017945 */ /* 0x000fe40003800200 */
[----:B------:R-:W-:Y:S02]  /*1c5e0*/  FFMA.FTZ R73, R73, R104, 1.1641532182693481445e-10 ;  /* 0x2f00000049497423 */ /* 0x000fe40000010068 */
[----:B------:R-:W-:-:S03]  /*1c5f0*/  FMUL.FTZ R84, R85, R108 ;  /* 0x0000006c55547220 */ /* 0x000fc60000410000 */
[----:B------:R-:W-:Y:S01]  /*1c600*/  FSETP.GTU.FTZ.AND P3, PT, R73, R106, PT ;  /* 0x0000006a4900720b */ /* 0x000fe20003f7c000 */
[----:B------:R-:W-:-:S03]  /*1c610*/  IMAD.MOV.U32 R73, RZ, RZ, R0 ;  /* 0x000000ffff497224 */ /* 0x000fc600078e0000 */
[----:B------:R-:W-:Y:S02]  /*1c620*/  FSEL R84, R84, RZ, !P3 ;  /* 0x000000ff54547208 */ /* 0x000fe40005800000 */
[----:B------:R-:W-:Y:S02]  /*1c630*/  SEL R72, RZ, 0x1, P3 ;  /* 0x00000001ff487807 */ /* 0x000fe40001800000 */
[----:B------:R-:W-:Y:S01]  /*1c640*/  ISETP.NE.AND P3, PT, R98, 0x1, PT ;  /* 0x000000016200780c */ /* 0x000fe20003f65270 */
[----:B------:R-:W-:-:S04]  /*1c650*/  FADD.FTZ R83, R83, R84 ;  /* 0x0000005453537221 */ /* 0x000fc80000010000 */
[--C-:B------:R-:W-:Y:S01]  /*1c660*/  @P2 FADD.FTZ R123, R88, R83.reuse ;  /* 0x00000053587b2221 */ /* 0x100fe20000010000 */
[--C-:B------:R-:W-:Y:S02]  /*1c670*/  @!P2 IMAD.MOV.U32 R123, RZ, RZ, R83.reuse ;  /* 0x000000ffff7ba224 */ /* 0x100fe400078e0053 */
[----:B------:R-:W-:Y:S01]  /*1c680*/  HFMA2 R88, -RZ, RZ, 0, 1.1920928955078125e-07 ;  /* 0x00000002ff587431 */ /* 0x000fe200000001ff */
[----:B------:R-:W-:Y:S02]  /*1c690*/  PRMT R83, R72, 0x7610, R83 ;  /* 0x0000761048537816 */ /* 0x000fe40000000053 */
        /* <DEDUP_REMOVED lines=10> */
.L_x_1381:
        /* <DEDUP_REMOVED lines=13> */
.L_x_1383:
[----:B------:R-:W-:Y:S05]  /*1c810*/  BSYNC.RECONVERGENT B2 ;  /* 0x0000000000027941 */ /* 0x000fea0003800200 */
.L_x_1382:
        /* <DEDUP_REMOVED lines=43> */
.L_x_1380:
[----:B------:R-:W-:Y:S05]  /*1cad0*/  BSYNC.RECONVERGENT B1 ;  /* 0x0000000000017941 */ /* 0x000fea0003800200 */
.L_x_1379:
        /* <DEDUP_REMOVED lines=20> */
.L_x_1386:
        /* <DEDUP_REMOVED lines=13> */
.L_x_1388:
[----:B------:R-:W-:Y:S05]  /*1ccf0*/  BSYNC.RECONVERGENT B2 ;  /* 0x0000000000027941 */ /* 0x000fea0003800200 */
.L_x_1387:
        /* <DEDUP_REMOVED lines=43> */
.L_x_1385:
[----:B------:R-:W-:Y:S05]  /*1cfb0*/  BSYNC.RECONVERGENT B1 ;  /* 0x0000000000017941 */ /* 0x000fea0003800200 */
.L_x_1384:
        /* <DEDUP_REMOVED lines=8> */
[----:B------:R-:W-:Y:S01]  /*1d040*/  @P2 SHF.L.U32 R137, R72, 0x10, RZ ;  /* 0x0000001048892819 */ /* 0x000fe200000006ff */
[----:B------:R-:W-:Y:S01]  /*1d050*/  IMAD.MOV.U32 R72, RZ, RZ, 0x2 ;  /* 0x00000002ff487424 */ /* 0x000fe200078e00ff */
[----:B------:R-:W-:Y:S02]  /*1d060*/  SEL R84, RZ, 0x1, P4 ;  /* 0x00000001ff547807 */ /* 0x000fe40002000000 */
[----:B------:R-:W-:-:S02]  /*1d070*/  FSEL R85, R85, RZ, !P4 ;  /* 0x000000ff55557208 */ /* 0x000fc40006000000 */
[----:B------:R-:W-:Y:S02]  /*1d080*/  ISETP.NE.AND P4, PT, R98, 0x1, PT ;  /* 0x000000016200780c */ /* 0x000fe40003f85270 */
[----:B------:R-:W-:Y:S01]  /*1d090*/  MOV R73, R0 ;  /* 0x0000000000497202 */ /* 0x000fe20000000f00 */
        /* <DEDUP_REMOVED lines=13> */
.L_x_1391:
        /* <DEDUP_REMOVED lines=13> */
.L_x_1393:
[----:B------:R-:W-:Y:S05]  /*1d240*/  BSYNC.RECONVERGENT B2 ;  /* 0x0000000000027941 */ /* 0x000fea0003800200 */
.L_x_1392:
        /* <DEDUP_REMOVED lines=43> */
.L_x_1390:
[----:B------:R-:W-:Y:S05]  /*1d500*/  BSYNC.RECONVERGENT B1 ;  /* 0x0000000000017941 */ /* 0x000fea0003800200 */
.L_x_1389:
        /* <DEDUP_REMOVED lines=21> */
.L_x_1396:
        /* <DEDUP_REMOVED lines=13> */
.L_x_1398:
[----:B------:R-:W-:Y:S05]  /*1d730*/  BSYNC.RECONVERGENT B2 ;  /* 0x0000000000027941 */ /* 0x000fea0003800200 */
.L_x_1397:
        /* <DEDUP_REMOVED lines=43> */
.L_x_1395:
[----:B------:R-:W-:Y:S05]  /*1d9f0*/  BSYNC.RECONVERGENT B1 ;  /* 0x0000000000017941 */ /* 0x000fea0003800200 */
.L_x_1394:
        /* <DEDUP_REMOVED lines=26> */
.L_x_1401:
        /* <DEDUP_REMOVED lines=13> */
.L_x_1403:
[----:B------:R-:W-:Y:S05]  /*1dc70*/  BSYNC.RECONVERGENT B2 ;  /* 0x0000000000027941 */ /* 0x000fea0003800200 */
.L_x_1402:
        /* <DEDUP_REMOVED lines=43> */
.L_x_1400:
[----:B------:R-:W-:Y:S05]  /*1df30*/  BSYNC.RECONVERGENT B1 ;  /* 0x0000000000017941 */ /* 0x000fea0003800200 */
.L_x_1399:
        /* <DEDUP_REMOVED lines=20> */
.L_x_1406:
        /* <DEDUP_REMOVED lines=15> */
.L_x_1408:
[----:B------:R-:W-:Y:S05]  /*1e170*/  BSYNC.RECONVERGENT B2 ;  /* 0x0000000000027941 */ /* 0x000fea0003800200 */
.L_x_1407:
        /* <DEDUP_REMOVED lines=43> */
.L_x_1405:
[----:B------:R-:W-:Y:S05]  /*1e430*/  BSYNC.RECONVERGENT B1 ;  /* 0x0000000000017941 */ /* 0x000fea0003800200 */
.L_x_1404:
        /* <DEDUP_REMOVED lines=8> */
[----:B------:R-:W-:Y:S01]  /*1e4c0*/  MOV R104, R86 ;  /* 0x0000005600687202 */ /* 0x000fe20000000f00 */
[----:B------:R-:W-:Y:S01]  /*1e4d0*/  @P2 IMAD.U32 R147, R72, 0x10000, RZ ;  /* 0x0001000048932824 */ /* 0x000fe200078e00ff */
[----:B------:R-:W-:-:S02]  /*1e4e0*/  SEL R72, RZ, 0x1, P6 ;  /* 0x00000001ff487807 */ /* 0x000fc40003000000 */
[----:B------:R-:W-:Y:S02]  /*1e4f0*/  FSEL R75, R75, RZ, !P6 ;  /* 0x000000ff4b4b7208 */ /* 0x000fe40007000000 */
[----:B------:R-:W-:Y:S02]  /*1e500*/  PRMT R86, R72, 0x7610, R86 ;  /* 0x0000761048567816 */ /* 0x000fe40000000056 */
        /* <DEDUP_REMOVED lines=8> */
.L_x_1328:
        /* <DEDUP_REMOVED lines=16> */
.L_x_1412:
        /* <DEDUP_REMOVED lines=13> */
.L_x_1414:
[----:B------:R-:W-:Y:S05]  /*1e760*/  BSYNC.RECONVERGENT B2 ;  /* 0x0000000000027941 */ /* 0x000fea0003800200 */
.L_x_1413:
[----:B0-----:R-:W-:Y:S01]  /*1e770*/  IMAD.WIDE.U32 R120, R78, -0x326172a9, RZ ;  /* 0xcd9e8d574e787825 */ /* 0x001fe200078e00ff */
        /* <DEDUP_REMOVED lines=42> */
.L_x_1411:
[----:B------:R-:W-:Y:S05]  /*1ea20*/  BSYNC.RECONVERGENT B1 ;  /* 0x0000000000017941 */ /* 0x000fea0003800200 */
.L_x_1410:
[----:B------:R-:W1:Y:S01]  /*1ea30*/  LDC R108, c[0x0][0x408] ;  /* 0x00010200ff6c7b82 */ /* 0x000e620000000800 */
[----:B------:R-:W-:Y:S01]  /*1ea40*/  I2FP.F32.U32 R91, R91 ;  /* 0x0000005b005b7245 */ /* 0x000fe20000201000 */
[----:B------:R-:W-:Y:S02]  /*1ea50*/  HFMA2 R104, -RZ, RZ, 0.1171875, 0 ;  /* 0x2f800000ff687431 */ /* 0x000fe400000001ff */
[----:B-----5:R-:W-:Y:S01]  /*1ea60*/  IMAD.U32 R105, R72, 0x10000, RZ ;  /* 0x0001000048697824 */ /* 0x020fe200078e00ff */
[----:B------:R-:W-:Y:S01]  /*1ea70*/  LOP3.LUT R30, R30, 0xffffffdf, RZ, 0xc0, !PT ;  /* 0xffffffdf1e1e7812 */ /* 0x000fe200078ec0ff */
[----:B------:R-:W-:Y:S01]  /*1ea80*/  @P2 IMAD.U32 R88, R32, 0x10000, RZ ;  /* 0x0001000020582824 */ /* 0x000fe200078e00ff */
[----:B------:R-:W-:Y:S01]  /*1ea90*/  BSSY.RECONVERGENT B1, `(.L_x_1415) ;  /* 0x0000050000017945 */ /* 0x000fe20003800200 */
[----:B------:R-:W-:Y:S01]  /*1eaa0*/  FFMA.FTZ R91, R91, R104, 1.1641532182693481445e-10 ;  /* 0x2f0000005b5b7423 */ /* 0x000fe20000010068 */
[----:B0-----:R-:W0:Y:S01]  /*1eab0*/  LDC R106, c[0x0][0x404] ;  /* 0x00010100ff6a7b82 */ /* 0x001e220000000800 */
[----:B------:R-:W-:-:S02]  /*1eac0*/  PRMT R72, R72, 0x7632, R72 ;  /* 0x0000763248487816 */ /* 0x000fc40000000048 */
[----:B------:R-:W-:Y:S01]  /*1ead0*/  MOV R100, 0x2 ;  /* 0x0000000200647802 */ /* 0x000fe20000000f00 */
[----:B-1----:R-:W-:Y:S01]  /*1eae0*/  FMUL.FTZ R105, R105, R108 ;  /* 0x0000006c69697220 */ /* 0x002fe20000410000 */
[----:B0-----:R-:W-:-:S04]  /*1eaf0*/  FSETP.GTU.FTZ.AND P3, PT, R91, R106, PT ;  /* 0x0000006a5b00720b */ /* 0x001fc80003f7c000 */
        /* <DEDUP_REMOVED lines=16> */
.L_x_1417:
        /* <DEDUP_REMOVED lines=13> */
.L_x_1419:
[----:B------:R-:W-:Y:S05]  /*1ecd0*/  BSYNC.RECONVERGENT B2 ;  /* 0x0000000000027941 */ /* 0x000fea0003800200 */
.L_x_1418:
        /* <DEDUP_REMOVED lines=43> */
.L_x_1416:
[----:B------:R-:W-:Y:S05]  /*1ef90*/  BSYNC.RECONVERGENT B1 ;  /* 0x0000000000017941 */ /* 0x000fea0003800200 */
.L_x_1415:
        /* <DEDUP_REMOVED lines=26> */
.L_x_1422:
        /* <DEDUP_REMOVED lines=13> */
.L_x_1424:
[----:B------:R-:W-:Y:S05]  /*1f210*/  BSYNC.RECONVERGENT B2 ;  /* 0x0000000000027941 */ /* 0x000fea0003800200 */
.L_x_1423:
        /* <DEDUP_REMOVED lines=43> */
.L_x_1421:
[----:B------:R-:W-:Y:S05]  /*1f4d0*/  BSYNC.RECONVERGENT B1 ;  /* 0x0000000000017941 */ /* 0x000fea0003800200 */
.L_x_1420:
        /* <DEDUP_REMOVED lines=26> */
.L_x_1427:
        /* <DEDUP_REMOVED lines=13> */
.L_x_1429:
[----:B------:R-:W-:Y:S05]  /*1f750*/  BSYNC.RECONVERGENT B2 ;  /* 0x0000000000027941 */ /* 0x000fea0003800200 */
.L_x_1428:
        /* <DEDUP_REMOVED lines=43> */
.L_x_1426:
[----:B------:R-:W-:Y:S05]  /*1fa10*/  BSYNC.RECONVERGENT B1 ;  /* 0x0000000000017941 */ /* 0x000fea0003800200 */
.L_x_1425:
[----:B------:R-:W-:Y:S01]  /*1fa20*/  I2FP.F32.U32 R73, R73 ;  /* 0x0000004900497245 */ /* 0x000fe20000201000 */
[----:B------:R-:W-:Y:S01]  /*1fa30*/  IMAD.U32 R121, R88, 0x10000, RZ ;  /* 0x0001000058797824 */ /* 0x000fe200078e00ff */
[----:B------:R-:W-:Y:S01]  /*1fa40*/  @P2 PRMT R72, R33, 0x7632, R72 ;  /* 0x0000763221482816 */ /* 0x000fe20000000048 */
[----:B------:R-:W-:Y:S01]  /*1fa50*/  BSSY.RECONVERGENT B1, `(.L_x_1430) ;  /* 0x0000050000017945 */ /* 0x000fe20003800200 */
[----:B------:R-:W-:Y:S01]  /*1fa60*/  LOP3.LUT R30, R30, 0xfffffffb, RZ, 0xc0, !PT ;  /* 0xfffffffb1e1e7812 */ /* 0x000fe200078ec0ff */
[----:B------:R-:W-:Y:S01]  /*1fa70*/  FFMA.FTZ R73, R73, R104, 1.1641532182693481445e-10 ;  /* 0x2f00000049497423 */ /* 0x000fe20000010068 */
[----:B------:R-:W-:Y:S01]  /*1fa80*/  FMUL.FTZ R121, R121, R108 ;  /* 0x0000006c79797220 */ /* 0x000fe20000410000 */
[----:B------:R-:W-:Y:S01]  /*1fa90*/  @P2 IMAD.U32 R72, R72, 0x10000, RZ ;  /* 0x0001000048482824 */ /* 0x000fe200078e00ff */
[----:B------:R-:W-:Y:S02]  /*1faa0*/  MOV R88, 0x2 ;  /* 0x0000000200587802 */ /* 0x000fe40000000f00 */
        /* <DEDUP_REMOVED lines=17> */
.L_x_1432:
        /* <DEDUP_REMOVED lines=13> */
.L_x_1434:
[----:B------:R-:W-:Y:S05]  /*1fc90*/  BSYNC.RECONVERGENT B2 ;  /* 0x0000000000027941 */ /* 0x000fea0003800200 */
.L_x_1433:
        /* <DEDUP_REMOVED lines=43> */
.L_x_1431:
[----:B------:R-:W-:Y:S05]  /*1ff50*/  BSYNC.RECONVERGENT B1 ;  /* 0x0000000000017941 */ /* 0x000fea0003800200 */
.L_x_1430:
        /* <DEDUP_REMOVED lines=26> */
.L_x_1437:
        /* <DEDUP_REMOVED lines=13> */
.L_x_1439:
[----:B------:R-:W-:Y:S05]  /*201d0*/  BSYNC.RECONVERGENT B2 ;  /* 0x0000000000027941 */ /* 0x000fea0003800200 */
.L_x_1438:
        /* <DEDUP_REMOVED lines=43> */
.L_x_1436:
[----:B------:R-:W-:Y:S05]  /*20490*/  BSYNC.RECONVERGENT B1 ;  /* 0x0000000000017941 */ /* 0x000fea0003800200 */
.L_x_1435:
        /* <DEDUP_REMOVED lines=24> */
.L_x_1442:
        /* <DEDUP_REMOVED lines=13> */
.L_x_1444:
[----:B------:R-:W-:Y:S05]  /*206f0*/  BSYNC.RECONVERGENT B2 ;  /* 0x0000000000027941 */ /* 0x000fea0003800200 */
.L_x_1443:
        /* <DEDUP_REMOVED lines=43> */
.L_x_1441:
[----:B------:R-:W-:Y:S05]  /*209b0*/  BSYNC.RECONVERGENT B1 ;  /* 0x0000000000017941 */ /* 0x000fea0003800200 */
.L_x_1440:
        /* <DEDUP_REMOVED lines=24> */
.L_x_1447:
        /* <DEDUP_REMOVED lines=13> */
.L_x_1449:
[----:B------:R-:W-:Y:S05]  /*20c10*/  BSYNC.RECONVERGENT B2 ;  /* 0x0000000000027941 */ /* 0x000fea0003800200 */
.L_x_1448:
        /* <DEDUP_REMOVED lines=43> */
.L_x_1446:
[----:B------:R-:W-:Y:S05]  /*20ed0*/  BSYNC.RECONVERGENT B1 ;  /* 0x0000000000017941 */ /* 0x000fea0003800200 */
.L_x_1445:
        /* <DEDUP_REMOVED lines=16> */
.L_x_1409:
        /* <DEDUP_REMOVED lines=8> */
[C---:B------:R-:W-:Y:S02]  /*21060*/  LOP3.LUT P3, RZ, R30.reuse, 0x2, RZ, 0xc0, !PT ;  /* 0x000000021eff7812 */ /* 0x040fe4000786c0ff */
[----:B------:R-:W-:Y:S02]  /*21070*/  LOP3.LUT P2, RZ, R30, 0x20, RZ, 0xc0, !PT ;  /* 0x000000201eff7812 */ /* 0x000fe4000784c0ff */
[----:B------:R-:W-:Y:S02]  /*21080*/  SEL R96, RZ, 0x1000000, !P4 ;  /* 0x01000000ff607807 */ /* 0x000fe40006000000 */
[----:B------:R-:W-:Y:S02]  /*21090*/  SEL R153, RZ, 0x10000, !P5 ;  /* 0x00010000ff997807 */ /* 0x000fe40006800000 */
[----:B------:R-:W-:Y:S02]  /*210a0*/  SEL R94, RZ, 0x100, !P6 ;  /* 0x00000100ff5e7807 */ /* 0x000fe40007000000 */
[----:B------:R-:W-:Y:S01]  /*210b0*/  SEL R152, RZ, 0x1, !P3 ;  /* 0x00000001ff987807 */ /* 0x000fe20005800000 */
[----:B0-----:R-:W-:Y:S01]  /*210c0*/  IMAD.WIDE.U32 R150, R92, 0x10, R150 ;  /* 0x000000105c967825 */ /* 0x001fe200078e0096 */
[----:B------:R-:W-:-:S02]  /*210d0*/  LOP3.LUT R157, R157, R100, R98, 0xfe, !PT ;  /* 0x000000649d9d7212 */ /* 0x000fc400078efe62 */
        /* <DEDUP_REMOVED lines=28> */
.L_x_1327:
[----:B------:R-:W-:Y:S05]  /*212a0*/  BSYNC.RECONVERGENT B0 ;  /* 0x0000000000007941 */ /* 0x000fea0003800200 */
.L_x_1326:
        /* <DEDUP_REMOVED lines=117> */
[----:B------:R-:W-:-:S05]  /*21a00*/  @P4 FFMA.FTZ R73, R75, R75, R92 ;  /* 0x0000004b4b494223 */ /* 0x000fca000001005c */
[----:B------:R-:W0:Y:S02]  /*21a10*/  SHFL.BFLY PT, R74, R73, 0x1, 0x1f ;  /* 0x0c201f00494a7f89 */ /* 0x000e2400000e0000 */
[----:B0-----:R-:W-:-:S05]  /*21a20*/  FADD.FTZ R74, R73, R74 ;  /* 0x0000004a494a7221 */ /* 0x001fca0000010000 */
[----:B------:R-:W0:Y:S02]  /*21a30*/  SHFL.BFLY PT, R75, R74, 0x2, 0x1f ;  /* 0x0c401f004a4b7f89 */ /* 0x000e2400000e0000 */
[----:B0-----:R-:W-:-:S05]  /*21a40*/  FADD.FTZ R75, R74, R75 ;  /* 0x0000004b4a4b7221 */ /* 0x001fca0000010000 */
[----:B------:R-:W0:Y:S02]  /*21a50*/  SHFL.BFLY PT, R92, R75, 0x4, 0x1f ;  /* 0x0c801f004b5c7f89 */ /* 0x000e2400000e0000 */
[----:B0-----:R-:W-:Y:S02]  /*21a60*/  FADD.FTZ R94, R75, R92 ;  /* 0x0000005c4b5e7221 */ /* 0x001fe40000010000 */
[----:B------:R-:W0:Y:S03]  /*21a70*/  S2R R92, SR_TID.X ;  /* 0x00000000005c7919 */ /* 0x000e260000002100 */
[----:B------:R-:W1:Y:S02]  /*21a80*/  SHFL.BFLY PT, R149, R94, 0x8, 0x1f ;  /* 0x0d001f005e957f89 */ /* 0x000e6400000e0000 */
[----:B-1----:R-:W-:Y:S01]  /*21a90*/  FADD.FTZ R149, R94, R149 ;  /* 0x000000955e957221 */ /* 0x002fe20000010000 */
[----:B0-----:R-:W-:-:S04]  /*21aa0*/  LOP3.LUT P2, RZ, R92, 0x1f, RZ, 0xc0, !PT ;  /* 0x0000001f5cff7812 */ /* 0x001fc8000784c0ff */
[----:B------:R-:W0:Y:S01]  /*21ab0*/  SHFL.BFLY PT, R96, R149, 0x10, 0x1f ;  /* 0x0e001f0095607f89 */ /* 0x000e2200000e0000 */
[----:B------:R-:W-:-:S04]  /*21ac0*/  LOP3.LUT R73, R92, 0x1f, RZ, 0xc0, !PT ;  /* 0x0000001f5c497812 */ /* 0x000fc800078ec0ff */
[----:B------:R-:W-:-:S04]  /*21ad0*/  ISETP.GT.U32.AND P3, PT, R73, 0x3, PT ;  /* 0x000000034900780c */ /* 0x000fc80003f64070 */
[----:B------:R-:W-:-:S04]  /*21ae0*/  @!P2 SHF.R.U32.HI R74, RZ, 0x2, R92 ;  /* 0x00000002ff4aa819 */ /* 0x000fc8000001165c */
[----:B------:R-:W-:Y:S02]  /*21af0*/  @!P2 LOP3.LUT R94, R74, 0x18, RZ, 0xc0, !PT ;  /* 0x000000184a5ea812 */ /* 0x000fe400078ec0ff */
[----:B------:R-:W-:Y:S01]  /*21b00*/  CS2R R74, SRZ ;  /* 0x00000000004a7805 */ /* 0x000fe2000001ff00 */
[----:B0-----:R-:W-:Y:S02]  /*21b10*/  FADD.FTZ R73, R149, R96 ;  /* 0x0000006095497221 */ /* 0x001fe40000010000 */
[----:B------:R-:W-:-:S03]  /*21b20*/  @!P3 SHF.L.U32 R96, R92, 0x3, RZ ;  /* 0x000000035c60b819 */ /* 0x000fc600000006ff */
[----:B------:R0:W-:Y:S01]  /*21b30*/  @!P2 STS.64 [R94+UR4], R72 ;  /* 0x000000485e00a988 */ /* 0x0001e20008000a04 */
[----:B------:R-:W-:Y:S01]  /*21b40*/  @!P3 LOP3.LUT R98, R96, 0xf8, RZ, 0xc0, !PT ;  /* 0x000000f86062b812 */ /* 0x000fe200078ec0ff */
[----:B------:R-:W-:Y:S01]  /*21b50*/  IMAD.MOV.U32 R96, RZ, RZ, RZ ;  /* 0x000000ffff607224 */ /* 0x000fe200078e00ff */
[----:B------:R-:W-:Y:S01]  /*21b60*/  BAR.SYNC.DEFER_BLOCKING 0x0 ;  /* 0x0000000000007b1d */ /* 0x000fe20000010000 */
[----:B------:R-:W-:Y:S01]  /*21b70*/  @!P3 IMAD.MOV.U32 R96, RZ, RZ, R29 ;  /* 0x000000ffff60b224 */ /* 0x000fe200078e001d */
[----:B------:R-:W-:-:S04]  /*21b80*/  ISETP.NE.AND P2, PT, R92, RZ, PT ;  /* 0x000000ff5c00720c */ /* 0x000fc80003f45270 */
[----:B------:R-:W1:Y:S01]  /*21b90*/  SHFL.DOWN PT, R149, R96, 0x2, 0x1f ;  /* 0x08401f0060957f89 */ /* 0x000e6200000e0000 */
[----:B0-----:R-:W-:-:S03]  /*21ba0*/  I2FP.F32.S32 R72, R96 ;  /* 0x0000006000487245 */ /* 0x001fc60000201400 */
[----:B------:R-:W-:Y:S01]  /*21bb0*/  @!P3 LDS.64 R74, [R98+UR4] ;  /* 0x00000004624ab984 */ /* 0x000fe20008000a00 */
[----:B------:R-:W-:Y:S02]  /*21bc0*/  ISETP.NE.AND P3, PT, RZ, UR7, PT ;  /* 0x00000007ff007c0c */ /* 0x000fe4000bf65270 */
[----:B-1----:R-:W-:Y:S02]  /*21bd0*/  IADD3 R102, PT, PT, R149, R96, RZ ;  /* 0x0000006095667210 */ /* 0x002fe40007ffe0ff */
[----:B------:R-:W-:Y:S02]  /*21be0*/  I2FP.F32.S32 R94, R149 ;  /* 0x00000095005e7245 */ /* 0x000fe40000201400 */
[----:B------:R-:W-:Y:S01]  /*21bf0*/  I2FP.F32.S32 R106, R102 ;  /* 0x00000066006a7245 */ /* 0x000fe20000201400 */
[----:B------:R-:W0:Y:S03]  /*21c00*/  SHFL.DOWN PT, R149, R102, 0x1, 0x1f ;  /* 0x08201f0066957f89 */ /* 0x000e2600000e0000 */
[----:B------:R-:W1:Y:S01]  /*21c10*/  MUFU.RCP R108, R106 ;  /* 0x0000006a006c7308 */ /* 0x000e620000001000 */
[----:B0-----:R-:W-:Y:S01]  /*21c20*/  IMAD.IADD R102, R102, 0x1, R149 ;  /* 0x0000000166667824 */ /* 0x001fe200078e0295 */
[----:B------:R-:W-:Y:S01]  /*21c30*/  I2FP.F32.S32 R96, R149 ;  /* 0x0000009500607245 */ /* 0x000fe20000201400 */
[----:B------:R-:W0:Y:S03]  /*21c40*/  SHFL.DOWN PT, R151, R74, 0x2, 0x1f ;  /* 0x08401f004a977f89 */ /* 0x000e2600000e0000 */
[----:B------:R-:W-:Y:S01]  /*21c50*/  I2FP.F32.S32 R102, R102 ;  /* 0x0000006600667245 */ /* 0x000fe20000201400 */
[----:B------:R-:W2:Y:S05]  /*21c60*/  SHFL.DOWN PT, R100, R75, 0x2, 0x1f ;  /* 0x08401f004b647f89 */ /* 0x000eaa00000e0000 */
        /* <DEDUP_REMOVED lines=9> */
[----:B------:R-:W-:-:S04]  /*21d00*/  FMUL.FTZ R151, R151, R94 ;  /* 0x0000005e97977220 */ /* 0x000fc80000410000 */
[----:B------:R-:W-:-:S05]  /*21d10*/  FFMA.FTZ R75, R108, R151, R75 ;  /* 0x000000976c4b7223 */ /* 0x000fca000001004b */
[----:B------:R-:W1:Y:S01]  /*21d20*/  SHFL.DOWN PT, R74, R75, 0x1, 0x1f ;  /* 0x08201f004b4a7f89 */ /* 0x000e6200000e0000 */
[----:B0-----:R-:W-:Y:S01]  /*21d30*/  FADD.FTZ R94, R73, -R72 ;  /* 0x80000048495e7221 */ /* 0x001fe20000010000 */
[----:B------:R-:W-:-:S03]  /*21d40*/  FMUL.FTZ R151, R72, R96 ;  /* 0x0000006048977220 */ /* 0x000fc60000410000 */
[----:B------:R-:W-:Y:S01]  /*21d50*/  FMUL.FTZ R149, R94, R94 ;  /* 0x0000005e5e957220 */ /* 0x000fe20000410000 */
[----:B------:R-:W-:-:S03]  /*21d60*/  FFMA.FTZ R151, R106, R73, R151 ;  /* 0x000000496a977223 */ /* 0x000fc60000010097 */
[----:B------:R-:W-:Y:S01]  /*21d70*/  FMUL.FTZ R149, R106, R149 ;  /* 0x000000956a957220 */ /* 0x000fe20000410000 */
[C---:B---3--:R-:W-:Y:S01]  /*21d80*/  FMUL.FTZ R151, R102.reuse, R151 ;  /* 0x0000009766977220 */ /* 0x048fe20000410000 */
[----:B-1----:R-:W-:Y:S02]  /*21d90*/  FADD.FTZ R73, R75, R74 ;  /* 0x0000004a4b497221 */ /* 0x002fe40000010000 */
[----:B------:R-:W-:Y:S01]  /*21da0*/  FMUL.FTZ R149, R149, R96 ;  /* 0x0000006095957220 */ /* 0x000fe20000410000 */
[----:B------:R-:W0:Y:S01]  /*21db0*/  @!P2 LDC.64 R74, c[0x0][0x3c0] ;  /* 0x0000f000ff4aab82 */ /* 0x000e220000000a00 */
[----:B------:R-:W1:Y:S02]  /*21dc0*/  SHFL.IDX PT, R155, R151, RZ, 0x1f ;  /* 0x00001fff979b7589 */ /* 0x000e6400000e0000 */
[----:B------:R-:W-:-:S05]  /*21dd0*/  FFMA.FTZ R149, R102, R149, R73 ;  /* 0x0000009566957223 */ /* 0x000fca0000010049 */
[----:B------:R-:W2:Y:S01]  /*21de0*/  LDC R96, c[0x0][0x448] ;  /* 0x00011200ff607b82 */ /* 0x000ea20000000800 */
[----:B------:R-:W2:Y:S07]  /*21df0*/  SHFL.IDX PT, R149, R149, RZ, 0x1f ;  /* 0x00001fff95957589 */ /* 0x000eae00000e0000 */
[----:B------:R-:W3:Y:S01]  /*21e00*/  @!P2 LDC.64 R72, c[0x0][0x3c8] ;  /* 0x0000f200ff48ab82 */ /* 0x000ee20000000a00 */
[----:B-1----:R-:W-:-:S05]  /*21e10*/  FMUL.FTZ R94, R155, R155 ;  /* 0x0000009b9b5e7220 */ /* 0x002fca0000410000 */
[----:B------:R-:W-:Y:S01]  /*21e20*/  FSEL R153, R94, RZ, P3 ;  /* 0x000000ff5e997208 */ /* 0x000fe20001800000 */
[----:B--2---:R-:W-:Y:S01]  /*21e30*/  FFMA.FTZ R94, R149, UR16, R96 ;  /* 0x00000010955e7c23 */ /* 0x004fe20008010060 */
[----:B------:R-:W-:-:S03]  /*21e40*/  MOV R149, UR6 ;  /* 0x0000000600957c02 */ /* 0x000fc60008000f00 */
[----:B------:R-:W-:Y:S01]  /*21e50*/  FADD.FTZ R151, R94, R153 ;  /* 0x000000995e977221 */ /* 0x000fe20000010000 */
[----:B------:R-:W-:Y:S01]  /*21e60*/  IMAD.U32 R153, RZ, RZ, UR6 ;  /* 0x00000006ff997e24 */ /* 0x000fe2000f8e00ff */
[----:B------:R-:W-:Y:S01]  /*21e70*/  FSEL R94, R155, RZ, !P3 ;  /* 0x000000ff9b5e7208 */ /* 0x000fe20005800000 */
[----:B---3--:R-:W-:-:S03]  /*21e80*/  @!P2 IMAD.WIDE R72, R149, 0x4, R72 ;  /* 0x000000049548a825 */ /* 0x008fc600078e0248 */
[----:B------:R-:W1:Y:S01]  /*21e90*/  MUFU.RSQ R151, R151 ;  /* 0x0000009700977308 */ /* 0x000e620000001400 */
[----:B0-----:R-:W-:-:S05]  /*21ea0*/  @!P2 IMAD.WIDE R74, R153, 0x4, R74 ;  /* 0x00000004994aa825 */ /* 0x001fca00078e024a */
[----:B------:R0:W-:Y:S04]  /*21eb0*/  @!P2 STG.E desc[UR10][R74.64], R155 ;  /* 0x0000009b4a00a986 */ /* 0x0001e8000c10190a */
[----:B-1----:R0:W-:Y:S01]  /*21ec0*/  @!P2 STG.E desc[UR10][R72.64], R151 ;  /* 0x000000974800a986 */ /* 0x0021e2000c10190a */
[----:B------:R-:W-:Y:S05]  /*21ed0*/  @!P1 BRA `(.L_x_1451) ;  /* 0x0000000000c09947 */ /* 0x000fea0003800000 */
[--C-:B0-----:R-:W-:Y:S01]  /*21ee0*/  FADD.FTZ R74, R97, -R94.reuse ;  /* 0x8000005e614a7221 */ /* 0x101fe20000010000 */
[----:B------:R-:W-:Y:S01]  /*21ef0*/  SHF.L.U32 R149, R69, 0x10, RZ ;  /* 0x0000001045957819 */ /* 0x000fe200000006ff */
[--C-:B------:R-:W-:Y:S01]  /*21f00*/  FADD.FTZ R96, R117, -R94.reuse ;  /* 0x8000005e75607221 */ /* 0x100fe20000010000 */
[----:B------:R-:W-:Y:S02]  /*21f10*/  IMAD.U32 R153, R65, 0x10000, RZ ;  /* 0x0001000041997824 */ /* 0x000fe400078e00ff */
[----:B------:R-:W-:Y:S01]  /*21f20*/  FMUL.FTZ R74, R151, R74 ;  /* 0x0000004a974a7220 */ /* 0x000fe20000410000 */
[--C-:B------:R-:W-:Y:S01]  /*21f30*/  FADD.FTZ R100, R127, -R94.reuse ;  /* 0x8000005e7f647221 */ /* 0x100fe20000010000 */
[----:B------:R-:W-:Y:S01]  /*21f40*/  FMUL.FTZ R98, R151, R96 ;  /* 0x0000006097627220 */ /* 0x000fe20000410000 */
[----:B------:R-:W-:Y:S01]  /*21f50*/  SHF.L.U32 R157, R66, 0x10, RZ ;  /* 0x00000010429d7819 */ /* 0x000fe200000006ff */
[----:B------:R-:W-:Y:S01]  /*21f60*/  FFMA.FTZ R96, R74, R149, R153 ;  /* 0x000000954a607223 */ /* 0x000fe20000010099 */
[----:B------:R-:W-:Y:S01]  /*21f70*/  FADD.FTZ R72, R3, -R94 ;  /* 0x8000005e03487221 */ /* 0x000fe20000010000 */
[----:B------:R-:W0:Y:S01]  /*21f80*/  LDC.64 R148, c[0x0][0x428] ;  /* 0x00010a00ff947b82 */ /* 0x000e220000000a00 */
[----:B------:R-:W-:-:S02]  /*21f90*/  IMAD.U32 R155, R70, 0x10000, RZ ;  /* 0x00010000469b7824 */ /* 0x000fc400078e00ff */
[----:B------:R-:W-:Y:S01]  /*21fa0*/  FMUL.FTZ R100, R151, R100 ;  /* 0x0000006497647220 */ /* 0x000fe20000410000 */
[----:B------:R-:W-:Y:S02]  /*21fb0*/  IMAD.U32 R159, R71, 0x10000, RZ ;  /* 0x00010000479f7824 */ /* 0x000fe400078e00ff */
[----:B------:R-:W-:Y:S01]  /*21fc0*/  FMUL.FTZ R72, R151, R72 ;  /* 0x0000004897487220 */ /* 0x000fe20000410000 */
[----:B------:R-:W-:Y:S02]  /*21fd0*/  IMAD.U32 R161, R67, 0x10000, RZ ;  /* 0x0001000043a17824 */ /* 0x000fe400078e00ff */
[----:B------:R-:W-:Y:S01]  /*21fe0*/  FFMA.FTZ R157, R98, R155, R157 ;  /* 0x0000009b629d7223 */ /* 0x000fe2000001009d */
[----:B------:R-:W-:Y:S02]  /*21ff0*/  IMAD.U32 R73, R68, 0x10000, RZ ;  /* 0x0001000044497824 */ /* 0x000fe400078e00ff */
[----:B------:R-:W-:Y:S01]  /*22000*/  FADD.FTZ R98, R119, -R94 ;  /* 0x8000005e77627221 */ /* 0x000fe20000010000 */
[----:B------:R-:W-:-:S02]  /*22010*/  IMAD.U32 R75, R64, 0x10000, RZ ;  /* 0x00010000404b7824 */ /* 0x000fc400078e00ff */
        /* <DEDUP_REMOVED lines=10> */
[----:B------:R-:W-:-:S02]  /*220c0*/  IMAD.U32 R75, R5, 0x10000, RZ ;  /* 0x00010000054b7824 */ /* 0x000fc400078e00ff */
[C---:B------:R-:W-:Y:S01]  /*220d0*/  FMUL.FTZ R106, R151.reuse, R106 ;  /* 0x0000006a976a7220 */ /* 0x040fe20000410000 */
[----:B------:R-:W-:Y:S02]  /*220e0*/  IMAD.U32 R159, R8, 0x10000, RZ ;  /* 0x00010000089f7824 */ /* 0x000fe400078e00ff */
[----:B------:R-:W-:Y:S01]  /*220f0*/  FMUL.FTZ R100, R151, R100 ;  /* 0x0000006497647220 */ /* 0x000fe20000410000 */
[----:B------:R-:W-:Y:S02]  /*22100*/  IMAD.U32 R161, R9, 0x10000, RZ ;  /* 0x0001000009a17824 */ /* 0x000fe400078e00ff */
[----:B------:R-:W-:Y:S01]  /*22110*/  FMUL.FTZ R74, R151, R74 ;  /* 0x0000004a974a7220 */ /* 0x000fe20000410000 */
[----:B------:R-:W-:Y:S02]  /*22120*/  IMAD.U32 R165, R11, 0x10000, RZ ;  /* 0x000100000ba57824 */ /* 0x000fe400078e00ff */
[----:B------:R-:W-:Y:S01]  /*22130*/  FFMA.FTZ R155, R98, R153, R155 ;  /* 0x00000099629b7223 */ /* 0x000fe2000001009b */
[----:B------:R-:W-:Y:S01]  /*22140*/  FFMA.FTZ R100, R100, R159, R161 ;  /* 0x0000009f64647223 */ /* 0x000fe200000100a1 */
[----:B------:R-:W-:Y:S01]  /*22150*/  FFMA.FTZ R153, R74, R73, R75 ;  /* 0x000000494a997223 */ /* 0x000fe2000001004b */
[----:B------:R-:W-:Y:S01]  /*22160*/  FFMA.FTZ R163, R106, R163, R165 ;  /* 0x000000a36aa37223 */ /* 0x000fe200000100a5 */
[----:B0-----:R-:W-:Y:S01]  /*22170*/  IMAD.WIDE.U32 R148, R90, 0x10, R148 ;  /* 0x000000105a947825 */ /* 0x001fe200078e0094 */
[----:B------:R-:W-:-:S02]  /*22180*/  F2FP.BF16.F32.PACK_AB R73, R155, R96 ;  /* 0x000000609b49723e */ /* 0x000fc400000010ff */
[----:B------:R-:W-:Y:S01]  /*22190*/  F2FP.BF16.F32.PACK_AB R74, R100, R157 ;  /* 0x0000009d644a723e */ /* 0x000fe200000010ff */
[----:B------:R-:W-:Y:S01]  /*221a0*/  VIADD R90, R90, 0x80 ;  /* 0x000000805a5a7836 */ /* 0x000fe20000000000 */
[----:B------:R-:W-:Y:S02]  /*221b0*/  F2FP.BF16.F32.PACK_AB R75, R163, R102 ;  /* 0x00000066a34b723e */ /* 0x000fe400000010ff */
[----:B------:R-:W-:-:S05]  /*221c0*/  F2FP.BF16.F32.PACK_AB R72, R153, R72 ;  /* 0x000000489948723e */ /* 0x000fca00000010ff */
[----:B------:R1:W-:Y:S02]  /*221d0*/  STG.E.128 desc[UR10][R148.64], R72 ;  /* 0x0000004894007986 */ /* 0x0003e4000c101d0a */
.L_x_1451:
[----:B------:R-:W-:Y:S05]  /*221e0*/  BSYNC.RECONVERGENT B0 ;  /* 0x0000000000007941 */ /* 0x000fea0003800200 */
.L_x_1450:
[----:B------:R-:W-:Y:S01]  /*221f0*/  LOP3.LUT P1, RZ, R30, 0x80, RZ, 0xc0, !PT ;  /* 0x000000801eff7812 */ /* 0x000fe2000782c0ff */
[----:B------:R-:W-:-:S12]  /*22200*/  BSSY.RECONVERGENT B0, `(.L_x_1452) ;  /* 0x0000032000007945 */ /* 0x000fd80003800200 */
[----:B------:R-:W-:Y:S05]  /*22210*/  @!P1 BRA `(.L_x_1453) ;  /* 0x0000000000c09947 */ /* 0x000fea0003800000 */
[--C-:B01----:R-:W-:Y:S01]  /*22220*/  FADD.FTZ R74, R93, -R94.reuse ;  /* 0x8000005e5d4a7221 */ /* 0x103fe20000010000 */
[----:B------:R-:W-:Y:S01]  /*22230*/  IMAD.U32 R149, R61, 0x10000, RZ ;  /* 0x000100003d957824 */ /* 0x000fe200078e00ff */
[----:B------:R-:W-:Y:S01]  /*22240*/  SHF.L.U32 R153, R57, 0x10, RZ ;  /* 0x0000001039997819 */ /* 0x000fe200000006ff */
[--C-:B------:R-:W-:Y:S01]  /*22250*/  FADD.FTZ R96, R113, -R94.reuse ;  /* 0x8000005e71607221 */ /* 0x100fe20000010000 */
[----:B------:R-:W-:Y:S01]  /*22260*/  FMUL.FTZ R74, R151, R74 ;  /* 0x0000004a974a7220 */ /* 0x000fe20000410000 */
[--C-:B------:R-:W-:Y:S01]  /*22270*/  FADD.FTZ R100, R131, -R94.reuse ;  /* 0x8000005e83647221 */ /* 0x100fe20000010000 */
[----:B------:R-:W-:Y:S01]  /*22280*/  FADD.FTZ R72, R87, -R94 ;  /* 0x8000005e57487221 */ /* 0x000fe20000010000 */
[----:B------:R-:W-:Y:S01]  /*22290*/  FMUL.FTZ R98, R151, R96 ;  /* 0x0000006097627220 */ /* 0x000fe20000410000 */
[----:B------:R-:W-:Y:S01]  /*222a0*/  FFMA.FTZ R96, R74, R149, R153 ;  /* 0x000000954a607223 */ /* 0x000fe20000010099 */
[----:B------:R-:W-:Y:S01]  /*222b0*/  IMAD.U32 R155, R62, 0x10000, RZ ;  /* 0x000100003e9b7824 */ /* 0x000fe200078e00ff */
[----:B------:R-:W0:Y:S01]  /*222c0*/  LDC.64 R148, c[0x0][0x428] ;  /* 0x00010a00ff947b82 */ /* 0x000e220000000a00 */
[----:B------:R-:W-:Y:S01]  /*222d0*/  IMAD.U32 R157, R58, 0x10000, RZ ;  /* 0x000100003a9d7824 */ /* 0x000fe200078e00ff */
[----:B------:R-:W-:Y:S01]  /*222e0*/  SHF.L.U32 R159, R63, 0x10, RZ ;  /* 0x000000103f9f7819 */ /* 0x000fe200000006ff */
[----:B------:R-:W-:-:S02]  /*222f0*/  IMAD.U32 R161, R59, 0x10000, RZ ;  /* 0x000100003ba17824 */ /* 0x000fc400078e00ff */
[C---:B------:R-:W-:Y:S01]  /*22300*/  FMUL.FTZ R100, R151.reuse, R100 ;  /* 0x0000006497647220 */ /* 0x040fe20000410000 */
[----:B------:R-:W-:Y:S01]  /*22310*/  SHF.L.U32 R73, R60, 0x10, RZ ;  /* 0x000000103c497819 */ /* 0x000fe200000006ff */
[----:B------:R-:W-:Y:S02]  /*22320*/  IMAD.U32 R75, R56, 0x10000, RZ ;  /* 0x00010000384b7824 */ /* 0x000fe400078e00ff */
[----:B------:R-:W-:Y:S01]  /*22330*/  FMUL.FTZ R72, R151, R72 ;  /* 0x0000004897487220 */ /* 0x000fe20000410000 */
[----:B------:R-:W-:Y:S01]  /*22340*/  FFMA.FTZ R157, R98, R155, R157 ;  /* 0x0000009b629d7223 */ /* 0x000fe2000001009d */
        /* <DEDUP_REMOVED lines=9> */
[----:B------:R-:W-:Y:S01]  /*223e0*/  IMAD.U32 R155, R16, 0x10000, RZ ;  /* 0x00010000109b7824 */ /* 0x000fe200078e00ff */
[----:B------:R-:W-:Y:S01]  /*223f0*/  SHF.L.U32 R165, R20, 0x10, RZ ;  /* 0x0000001014a57819 */ /* 0x000fe200000006ff */
[----:B------:R-:W-:Y:S01]  /*22400*/  FMUL.FTZ R98, R151, R98 ;  /* 0x0000006297627220 */ /* 0x000fe20000410000 */
[----:B------:R-:W-:-:S02]  /*22410*/  IMAD.U32 R73, R13, 0x10000, RZ ;  /* 0x000100000d497824 */ /* 0x000fc400078e00ff */
[C---:B------:R-:W-:Y:S01]  /*22420*/  FMUL.FTZ R106, R151.reuse, R106 ;  /* 0x0000006a976a7220 */ /* 0x040fe20000410000 */
[----:B------:R-:W-:Y:S02]  /*22430*/  IMAD.U32 R161, R18, 0x10000, RZ ;  /* 0x0001000012a17824 */ /* 0x000fe400078e00ff */
[----:B------:R-:W-:Y:S01]  /*22440*/  FMUL.FTZ R100, R151, R100 ;  /* 0x0000006497647220 */ /* 0x000fe20000410000 */
[----:B------:R-:W-:Y:S02]  /*22450*/  IMAD.U32 R163, R19, 0x10000, RZ ;  /* 0x0001000013a37824 */ /* 0x000fe400078e00ff */
[----:B------:R-:W-:Y:S01]  /*22460*/  FMUL.FTZ R74, R151, R74 ;  /* 0x0000004a974a7220 */ /* 0x000fe20000410000 */
        /* <DEDUP_REMOVED lines=11> */
.L_x_1453:
[----:B------:R-:W-:Y:S05]  /*22520*/  BSYNC.RECONVERGENT B0 ;  /* 0x0000000000007941 */ /* 0x000fea0003800200 */
.L_x_1452:
[----:B------:R-:W-:Y:S01]  /*22530*/  LOP3.LUT P1, RZ, R30, 0x40, RZ, 0xc0, !PT ;  /* 0x000000401eff7812 */ /* 0x000fe2000782c0ff */
[----:B------:R-:W-:-:S12]  /*22540*/  BSSY.RECONVERGENT B0, `(.L_x_1454) ;  /* 0x0000034000007945 */ /* 0x000fd80003800200 */
[----:B------:R-:W-:Y:S05]  /*22550*/  @!P1 BRA `(.L_x_1455) ;  /* 0x0000000000c89947 */ /* 0x000fea0003800000 */
[--C-:B012---:R-:W-:Y:S01]  /*22560*/  FADD.FTZ R74, R103, -R94.reuse ;  /* 0x8000005e674a7221 */ /* 0x107fe20000010000 */
[----:B------:R-:W-:Y:S02]  /*22570*/  IMAD.U32 R149, R53, 0x10000, RZ ;  /* 0x0001000035957824 */ /* 0x000fe400078e00ff */
[--C-:B------:R-:W-:Y:S01]  /*22580*/  FADD.FTZ R96, R109, -R94.reuse ;  /* 0x8000005e6d607221 */ /* 0x100fe20000010000 */
[----:B------:R-:W-:Y:S02]  /*22590*/  IMAD.U32 R153, R49, 0x10000, RZ ;  /* 0x0001000031997824 */ /* 0x000fe400078e00ff */
[----:B------:R-:W-:Y:S01]  /*225a0*/  FMUL.FTZ R74, R151, R74 ;  /* 0x0000004a974a7220 */ /* 0x000fe20000410000 */
[--C-:B------:R-:W-:Y:S01]  /*225b0*/  FADD.FTZ R100, R135, -R94.reuse ;  /* 0x8000005e87647221 */ /* 0x100fe20000010000 */
[----:B------:R-:W-:Y:S01]  /*225c0*/  FMUL.FTZ R98, R151, R96 ;  /* 0x0000006097627220 */ /* 0x000fe20000410000 */
[----:B------:R-:W-:Y:S01]  /*225d0*/  SHF.L.U32 R155, R54, 0x10, RZ ;  /* 0x00000010369b7819 */ /* 0x000fe200000006ff */
[----:B------:R-:W-:Y:S01]  /*225e0*/  FFMA.FTZ R96, R74, R149, R153 ;  /* 0x000000954a607223 */ /* 0x000fe20000010099 */
[----:B------:R-:W-:Y:S01]  /*225f0*/  IMAD.U32 R157, R50, 0x10000, RZ ;  /* 0x00010000329d7824 */ /* 0x000fe200078e00ff */
[----:B------:R-:W0:Y:S01]  /*22600*/  LDC.64 R148, c[0x0][0x428] ;  /* 0x00010a00ff947b82 */ /* 0x000e220000000a00 */
[----:B------:R-:W-:Y:S01]  /*22610*/  SHF.L.U32 R161, R51, 0x10, RZ ;  /* 0x0000001033a17819 */ /* 0x000fe200000006ff */
[----:B------:R-:W-:Y:S01]  /*22620*/  FADD.FTZ R72, R89, -R94 ;  /* 0x8000005e59487221 */ /* 0x000fe20000010000 */
[----:B------:R-:W-:-:S02]  /*22630*/  IMAD.U32 R159, R55, 0x10000, RZ ;  /* 0x00010000379f7824 */ /* 0x000fc400078e00ff */
[C---:B------:R-:W-:Y:S01]  /*22640*/  FMUL.FTZ R100, R151.reuse, R100 ;  /* 0x0000006497647220 */ /* 0x040fe20000410000 */
[----:B------:R-:W-:Y:S01]  /*22650*/  SHF.L.U32 R75, R48, 0x10, RZ ;  /* 0x00000010304b7819 */ /* 0x000fe200000006ff */
[----:B------:R-:W-:Y:S01]  /*22660*/  FFMA.FTZ R157, R98, R155, R157 ;  /* 0x0000009b629d7223 */ /* 0x000fe2000001009d */
[----:B------:R-:W-:Y:S02]  /*22670*/  IMAD.U32 R73, R52, 0x10000, RZ ;  /* 0x0001000034497824 */ /* 0x000fe400078e00ff */
[----:B------:R-:W-:Y:S01]  /*22680*/  FMUL.FTZ R72, R151, R72 ;  /* 0x0000004897487220 */ /* 0x000fe20000410000 */
[----:B------:R-:W-:Y:S01]  /*22690*/  FFMA.FTZ R102, R100, R159, R161 ;  /* 0x0000009f64667223 */ /* 0x000fe200000100a1 */
[--C-:B------:R-:W-:Y:S01]  /*226a0*/  FADD.FTZ R98, R111, -R94.reuse ;  /* 0x8000005e6f627221 */ /* 0x100fe20000010000 */
[----:B------:R-:W-:Y:S01]  /*226b0*/  PRMT R163, R55, 0x7632, R163 ;  /* 0x0000763237a37816 */ /* 0x000fe200000000a3 */
[--C-:B------:R-:W-:Y:S01]  /*226c0*/  FADD.FTZ R74, R101, -R94.reuse ;  /* 0x8000005e654a7221 */ /* 0x100fe20000010000 */
[----:B------:R-:W-:Y:S01]  /*226d0*/  PRMT R165, R51, 0x7632, R165 ;  /* 0x0000763233a57816 */ /* 0x000fe200000000a5 */
[--C-:B------:R-:W-:Y:S01]  /*226e0*/  FADD.FTZ R100, R133, -R94.reuse ;  /* 0x8000005e85647221 */ /* 0x100fe20000010000 */
[----:B------:R-:W-:Y:S01]  /*226f0*/  FADD.FTZ R106, R145, -R94 ;  /* 0x8000005e916a7221 */ /* 0x000fe20000010000 */
[----:B------:R-:W-:Y:S01]  /*22700*/  SHF.L.U32 R153, R23, 0x10, RZ ;  /* 0x0000001017997819 */ /* 0x000fe200000006ff */
[----:B------:R-:W-:Y:S01]  /*22710*/  FFMA.FTZ R72, R72, R73, R75 ;  /* 0x0000004948487223 */ /* 0x000fe2000001004b */
        /* <DEDUP_REMOVED lines=11> */
[----:B------:R-:W-:-:S02]  /*227d0*/  IMAD.U32 R165, R165, 0x10000, RZ ;  /* 0x00010000a5a57824 */ /* 0x000fc400078e00ff */
[----:B------:R-:W-:Y:S01]  /*227e0*/  FFMA.FTZ R100, R100, R159, R161 ;  /* 0x0000009f64647223 */ /* 0x000fe200000100a1 */
[----:B------:R-:W-:Y:S01]  /*227f0*/  FFMA.FTZ R153, R74, R73, R75 ;  /* 0x000000494a997223 */ /* 0x000fe2000001004b */
[----:B0-----:R-:W-:-:S04]  /*22800*/  IMAD.WIDE.U32 R148, R90, 0x10, R148 ;  /* 0x000000105a947825 */ /* 0x001fc800078e0094 */
[----:B------:R-:W-:Y:S01]  /*22810*/  FFMA.FTZ R163, R106, R163, R165 ;  /* 0x000000a36aa37223 */ /* 0x000fe200000100a5 */
[----:B------:R-:W-:Y:S02]  /*22820*/  F2FP.BF16.F32.PACK_AB R73, R155, R96 ;  /* 0x000000609b49723e */ /* 0x000fe400000010ff */
[----:B------:R-:W-:Y:S02]  /*22830*/  F2FP.BF16.F32.PACK_AB R74, R100, R157 ;  /* 0x0000009d644a723e */ /* 0x000fe400000010ff */
[----:B------:R-:W-:Y:S02]  /*22840*/  F2FP.BF16.F32.PACK_AB R75, R163, R102 ;  /* 0x00000066a34b723e */ /* 0x000fe400000010ff */
[----:B------:R-:W-:Y:S02]  /*22850*/  F2FP.BF16.F32.PACK_AB R72, R153, R72 ;  /* 0x000000489948723e */ /* 0x000fe400000010ff */
[----:B------:R-:W-:-:S03]  /*22860*/  IADD3 R90, PT, PT, R90, 0x80, RZ ;  /* 0x000000805a5a7810 */ /* 0x000fc60007ffe0ff */
[----:B------:R3:W-:Y:S04]  /*22870*/  STG.E.128 desc[UR10][R148.64], R72 ;  /* 0x0000004894007986 */ /* 0x0007e8000c101d0a */
.L_x_1455:
[----:B------:R-:W-:Y:S05]  /*22880*/  BSYNC.RECONVERGENT B0 ;  /* 0x0000000000007941 */ /* 0x000fea0003800200 */
.L_x_1454:
[----:B------:R-:W-:Y:S04]  /*22890*/  BSSY.RECONVERGENT B0, `(.L_x_1456) ;  /* 0x0000039000007945 */ /* 0x000fe80003800200 */
[----:B------:R-:W-:Y:S05]  /*228a0*/  @!P0 BRA `(.L_x_1457) ;  /* 0x0000000000dc8947 */ /* 0x000fea0003800000 */
[--C-:B------:R-:W-:Y:S01]  /*228b0*/  FADD.FTZ R96, R107, -R94.reuse ;  /* 0x8000005e6b607221 */ /* 0x100fe20000010000 */
[----:B-123--:R-:W-:Y:S01]  /*228c0*/  SHF.L.U32 R149, R45, 0x10, RZ ;  /* 0x000000102d957819 */ /* 0x00efe200000006ff */
[----:B------:R-:W-:Y:S02]  /*228d0*/  IMAD.U32 R153, R41, 0x10000, RZ ;  /* 0x0001000029997824 */ /* 0x000fe400078e00ff */
[--C-:B0-----:R-:W-:Y:S01]  /*228e0*/  FADD.FTZ R72, R91, -R94.reuse ;  /* 0x8000005e5b487221 */ /* 0x101fe20000010000 */
[----:B------:R-:W-:Y:S01]  /*228f0*/  FMUL.FTZ R96, R151, R96 ;  /* 0x0000006097607220 */ /* 0x000fe20000410000 */
[--C-:B------:R-:W-:Y:S01]  /*22900*/  FADD.FTZ R100, R123, -R94.reuse ;  /* 0x8000005e7b647221 */ /* 0x100fe20000010000 */
[--C-:B------:R-:W-:Y:S01]  /*22910*/  FADD.FTZ R74, R105, -R94.reuse ;  /* 0x8000005e694a7221 */ /* 0x100fe20000010000 */
[--C-:B------:R-:W-:Y:S01]  /*22920*/  FADD.FTZ R98, R121, -R94.reuse ;  /* 0x8000005e79627221 */ /* 0x100fe20000010000 */
[----:B------:R-:W-:Y:S01]  /*22930*/  FFMA.FTZ R96, R96, R149, R153 ;  /* 0x0000009560607223 */ /* 0x000fe20000010099 */
[--C-:B------:R-:W-:Y:S01]  /*22940*/  FADD.FTZ R102, R137, -R94.reuse ;  /* 0x8000005e89667221 */ /* 0x100fe20000010000 */
[----:B------:R-:W0:Y:S01]  /*22950*/  LDC.64 R148, c[0x0][0x428] ;  /* 0x00010a00ff947b82 */ /* 0x000e220000000a00 */
[--C-:B------:R-:W-:Y:S01]  /*22960*/  FADD.FTZ R106, R139, -R94.reuse ;  /* 0x8000005e8b6a7221 */ /* 0x100fe20000010000 */
[----:B------:R-:W-:Y:S01]  /*22970*/  FADD.FTZ R94, R147, -R94 ;  /* 0x8000005e935e7221 */ /* 0x000fe20000010000 */
[----:B------:R-:W-:Y:S01]  /*22980*/  SHF.L.U32 R157, R42, 0x10, RZ ;  /* 0x000000102a9d7819 */ /* 0x000fe200000006ff */
[----:B------:R-:W-:-:S02]  /*22990*/  IMAD.U32 R73, R44, 0x10000, RZ ;  /* 0x000100002c497824 */ /* 0x000fc400078e00ff */
[C---:B------:R-:W-:Y:S01]  /*229a0*/  FMUL.FTZ R72, R151.reuse, R72 ;  /* 0x0000004897487220 */ /* 0x040fe20000410000 */
[----:B------:R-:W-:Y:S02]  /*229b0*/  IMAD.U32 R75, R40, 0x10000, RZ ;  /* 0x00010000284b7824 */ /* 0x000fe400078e00ff */
[C---:B------:R-:W-:Y:S01]  /*229c0*/  FMUL.FTZ R100, R151.reuse, R100 ;  /* 0x0000006497647220 */ /* 0x040fe20000410000 */
[----:B------:R-:W-:Y:S02]  /*229d0*/  IMAD.U32 R155, R46, 0x10000, RZ ;  /* 0x000100002e9b7824 */ /* 0x000fe400078e00ff */
[C---:B------:R-:W-:Y:S01]  /*229e0*/  FMUL.FTZ R74, R151.reuse, R74 ;  /* 0x0000004a974a7220 */ /* 0x040fe20000410000 */
[C---:B------:R-:W-:Y:S01]  /*229f0*/  FMUL.FTZ R98, R151.reuse, R98 ;  /* 0x0000006297627220 */ /* 0x040fe20000410000 */
[C---:B------:R-:W-:Y:S01]  /*22a00*/  FMUL.FTZ R102, R151.reuse, R102 ;  /* 0x0000006697667220 */ /* 0x040fe20000410000 */
[C---:B------:R-:W-:Y:S01]  /*22a10*/  FMUL.FTZ R106, R151.reuse, R106 ;  /* 0x0000006a976a7220 */ /* 0x040fe20000410000 */
[----:B------:R-:W-:Y:S01]  /*22a20*/  FMUL.FTZ R94, R151, R94 ;  /* 0x0000005e975e7220 */ /* 0x000fe20000410000 */
[----:B------:R-:W-:Y:S01]  /*22a30*/  FFMA.FTZ R72, R72, R73, R75 ;  /* 0x0000004948487223 */ /* 0x000fe2000001004b */
[----:B------:R-:W-:Y:S01]  /*22a40*/  FFMA.FTZ R100, R100, R155, R157 ;  /* 0x0000009b64647223 */ /* 0x000fe2000001009d */
[----:B------:R-:W-:Y:S01]  /*22a50*/  PRMT R151, R45, 0x7632, R151 ;  /* 0x000076322d977816 */ /* 0x000fe20000000097 */
[----:B------:R-:W-:Y:S01]  /*22a60*/  IMAD.U32 R159, R47, 0x10000, RZ ;  /* 0x000100002f9f7824 */ /* 0x000fe200078e00ff */
[----:B------:R-:W-:Y:S01]  /*22a70*/  PRMT R153, R41, 0x7632, R153 ;  /* 0x0000763229997816 */ /* 0x000fe20000000099 */
[----:B------:R-:W-:Y:S01]  /*22a80*/  IMAD.U32 R161, R43, 0x10000, RZ ;  /* 0x000100002ba17824 */ /* 0x000fe200078e00ff */
[----:B------:R-:W-:Y:S01]  /*22a90*/  PRMT R73, R44, 0x7632, R73 ;  /* 0x000076322c497816 */ /* 0x000fe20000000049 */
[----:B------:R-:W-:Y:S01]  /*22aa0*/  IMAD.U32 R151, R151, 0x10000, RZ ;  /* 0x0001000097977824 */ /* 0x000fe200078e00ff */
[----:B------:R-:W-:Y:S01]  /*22ab0*/  PRMT R75, R40, 0x7632, R75 ;  /* 0x00007632284b7816 */ /* 0x000fe2000000004b */
[----:B------:R-:W-:Y:S01]  /*22ac0*/  FFMA.FTZ R106, R106, R159, R161 ;  /* 0x0000009f6a6a7223 */ /* 0x000fe200000100a1 */
[----:B------:R-:W-:Y:S01]  /*22ad0*/  PRMT R155, R46, 0x7632, R155 ;  /* 0x000076322e9b7816 */ /* 0x000fe2000000009b */
[----:B0-----:R-:W-:Y:S01]  /*22ae0*/  IMAD.WIDE.U32 R148, R90, 0x10, R148 ;  /* 0x000000105a947825 */ /* 0x001fe200078e0094 */
[----:B------:R-:W-:-:S02]  /*22af0*/  PRMT R157, R42, 0x7632, R157 ;  /* 0x000076322a9d7816 */ /* 0x000fc4000000009d */
        /* <DEDUP_REMOVED lines=9> */
[----:B------:R-:W-:Y:S01]  /*22b90*/  FFMA.FTZ R153, R98, R151, R153 ;  /* 0x0000009762997223 */ /* 0x000fe20000010099 */
[----:B------:R-:W-:Y:S01]  /*22ba0*/  FFMA.FTZ R155, R102, R155, R157 ;  /* 0x0000009b669b7223 */ /* 0x000fe2000001009d */
[----:B------:R-:W-:-:S02]  /*22bb0*/  FFMA.FTZ R151, R74, R73, R75 ;  /* 0x000000494a977223 */ /* 0x000fc4000001004b */
[----:B------:R-:W-:Y:S01]  /*22bc0*/  FFMA.FTZ R163, R94, R163, R165 ;  /* 0x000000a35ea37223 */ /* 0x000fe200000100a5 */
[----:B------:R-:W-:Y:S02]  /*22bd0*/  F2FP.BF16.F32.PACK_AB R73, R153, R96 ;  /* 0x000000609949723e */ /* 0x000fe400000010ff */
[----:B------:R-:W-:Y:S02]  /*22be0*/  F2FP.BF16.F32.PACK_AB R74, R155, R100 ;  /* 0x000000649b4a723e */ /* 0x000fe400000010ff */
[----:B------:R-:W-:Y:S02]  /*22bf0*/  F2FP.BF16.F32.PACK_AB R75, R163, R106 ;  /* 0x0000006aa34b723e */ /* 0x000fe400000010ff */
[----:B------:R-:W-:-:S05]  /*22c00*/  F2FP.BF16.F32.PACK_AB R72, R151, R72 ;  /* 0x000000489748723e */ /* 0x000fca00000010ff */
[----:B------:R4:W-:Y:S02]  /*22c10*/  STG.E.128 desc[UR10][R148.64], R72 ;  /* 0x0000004894007986 */ /* 0x0009e4000c101d0a */
.L_x_1457:
[----:B------:R-:W-:Y:S05]  /*22c20*/  BSYNC.RECONVERGENT B0 ;  /* 0x0000000000007941 */ /* 0x000fea0003800200 */
.L_x_1456:
[----:B------:R-:W-:Y:S02]  /*22c30*/  UIADD3 UR6, UPT, UPT, UR6, UR18, URZ ;  /* 0x0000001206067290 */ /* 0x000fe4000fffe0ff */
[----:B------:R-:W-:Y:S02]  /*22c40*/  UPLOP3.LUT UP1, UPT, UPT, UPT, UP1, 0x40, 0x4 ;  /* 0x000000000004789c */ /* 0x000fe40003f2e810 */
[----:B------:R-:W-:-:S09]  /*22c50*/  UISETP.GE.AND UP0, UPT, UR6, UR19, UPT ;  /* 0x000000130600728c */ /* 0x000fd2000bf06270 */
[----:B------:R-:W-:Y:S05]  /*22c60*/  BRA.U !UP0, `(.L_x_1458) ;  /* 0xfffffde108787547 */ /* 0x000fea000b83ffff */
[----:B------:R-:W-:Y:S05]  /*22c70*/  EXIT ;  /* 0x000000000000794d */ /* 0x000fea0003800000 */
.L_x_1459:
        /* <DEDUP_REMOVED lines=16> */
.L_x_17946:


//--------------------- .text._ZN10layer_norm31ln_parallel_residual_fwd_kernelINS_13Kernel_traitsI13__nv_bfloat16S2_S2_S2_fjLj4096ELj1ELj1ELj4ELj16ENS_18Kernel_traits_baseILj4096ES2_S2_S2_S2_fjLj128EEEEELb1ELb1ELb1EEEvNS_9FwdParamsE --------------------------
	.section	.text._ZN10layer_norm31ln_parallel_residual_fwd_kernelINS_13Kernel_traitsI13__nv_bfloat16S2_S2_S2_fjLj4096ELj1ELj1ELj4ELj16ENS_18Kernel_traits_baseILj4096ES2_S2_S2_S2_fjLj128EEEEELb1ELb1ELb1EEEvNS_9FwdParamsE,"ax",@progbits
	.align	128
        .global         _ZN10layer_norm31ln_parallel_residual_fwd_kernelINS_13Kernel_traitsI13__nv_bfloat16S2_S2_S2_fjLj4096ELj1ELj1ELj4ELj16ENS_18Kernel_traits_baseILj4096ES2_S2_S2_S2_fjLj128EEEEELb1ELb1ELb1EEEvNS_9FwdParamsE
        .type           _ZN10layer_norm31ln_parallel_residual_fwd_kernelINS_13Kernel_traitsI13__nv_bfloat16S2_S2_S2_fjLj4096ELj1ELj1ELj4ELj16ENS_18Kernel_traits_baseILj4096ES2_S2_S2_S2_fjLj128EEEEELb1ELb1ELb1EEEvNS_9FwdParamsE,@function
        .size           _ZN10layer_norm31ln_parallel_residual_fwd_kernelINS_13Kernel_traitsI13__nv_bfloat16S2_S2_S2_fjLj4096ELj1ELj1ELj4ELj16ENS_18Kernel_traits_baseILj4096ES2_S2_S2_S2_fjLj128EEEEELb1ELb1ELb1EEEvNS_9FwdParamsE,(.L_x_17947 - _ZN10layer_norm31ln_parallel_residual_fwd_kernelINS_13Kernel_traitsI13__nv_bfloat16S2_S2_S2_fjLj4096ELj1ELj1ELj4ELj16ENS_18Kernel_traits_baseILj4096ES2_S2_S2_S2_fjLj128EEEEELb1ELb1ELb1EEEvNS_9FwdParamsE)
        .other          _ZN10layer_norm31ln_parallel_residual_fwd_kernelINS_13Kernel_traitsI13__nv_bfloat16S2_S2_S2_fjLj4096ELj1ELj1ELj4ELj16ENS_18Kernel_traits_baseILj4096ES2_S2_S2_S2_fjLj128EEEEELb1ELb1ELb1EEEvNS_9FwdParamsE,@"STO_CUDA_ENTRY STV_DEFAULT"
_ZN10layer_norm31ln_parallel_residual_fwd_kernelINS_13Kernel_traitsI13__nv_bfloat16S2_S2_S2_fjLj4096ELj1ELj1ELj4ELj16ENS_18Kernel_traits_baseILj4096ES2_S2_S2_S2_fjLj128EEEEELb1ELb1ELb1EEEvNS_9FwdParamsE:
.text._ZN10layer_norm31ln_parallel_residual_fwd_kernelINS_13Kernel_traitsI13__nv_bfloat16S2_S2_S2_fjLj4096ELj1ELj1ELj4ELj16ENS_18Kernel_traits_baseILj4096ES2_S2_S2_S2_fjLj128EEEEELb1ELb1ELb1EEEvNS_9FwdParamsE:
[----:B------:R-:W-:Y:S01]  /*0000*/  LDC R1, c[0x0][0x37c] ;  /* 0x0000df00ff017b82 */ /* 0x000fe20000000800 */
[----:B------:R-:W0:Y:S01]  /*0010*/  LDCU.64 UR4, c[0x0][0x438] ;  /* 0x00008700ff0477ac */ /* 0x000e220008000a00 */
[----:B------:R-:W1:Y:S06]  /*0020*/  S2R R106, SR_TID.X ;  /* 0x00000000006a7919 */ /* 0x000e6c0000002100 */
[----:B------:R-:W1:Y:S01]  /*0030*/  LDC.64 R8, c[0x0][0x3d0] ;  /* 0x0000f400ff087b82 */ /* 0x000e620000000a00 */
[----:B------:R-:W2:Y:S01]  /*0040*/  LDCU.64 UR10, c[0x0][0x358] ;  /* 0x00006b00ff0a77ac */ /* 0x000ea20008000a00 */
[----:B0-----:R-:W-:Y:S01]  /*0050*/  ISETP.NE.U32.AND P0, PT, RZ, UR4, PT ;  /* 0x00000004ff007c0c */ /* 0x001fe2000bf05070 */
[----:B------:R-:W0:Y:S03]  /*0060*/  LDCU.U8 UR4, c[0x0][0x464] ;  /* 0x00008c80ff0477ac */ /* 0x000e260008000000 */
[----:B------:R-:W-:-:S13]  /*0070*/  ISETP.NE.AND.EX P0, PT, RZ, UR5, PT, P0 ;  /* 0x00000005ff007c0c */ /* 0x000fda000bf05300 */
[C---:B-1----:R-:W-:Y:S01]  /*0080*/  @P0 IMAD.WIDE.U32 R6, R106.reuse, 0x10, R8 ;  /* 0x000000106a060825 */ /* 0x042fe200078e0008 */
[----:B------:R-:W1:Y:S04]  /*0090*/  @P0 LDC.64 R10, c[0x0][0x438] ;  /* 0x00010e00ff0a0b82 */ /* 0x000e680000000a00 */
[----:B--2---:R-:W5:Y:S04]  /*00a0*/  @P0 LDG.E.128 R28, desc[UR10][R6.64] ;  /* 0x0000000a061c0981 */ /* 0x004f68000c1e1d00 */
[----:B------:R-:W5:Y:S04]  /*00b0*/  @P0 LDG.E.128 R32, desc[UR10][R6.64+0x800] ;  /* 0x0008000a06200981 */ /* 0x000f68000c1e1d00 */
[----:B------:R-:W5:Y:S04]  /*00c0*/  @P0 LDG.E.128 R36, desc[UR10][R6.64+0x1000] ;  /* 0x0010000a06240981 */ /* 0x000f68000c1e1d00 */
[----:B------:R1:W5:Y:S01]  /*00d0*/  @P0 LDG.E.128 R40, desc[UR10][R6.64+0x1800] ;  /* 0x0018000a06280981 */ /* 0x000362000c1e1d00 */
[----:B------:R-:W2:Y:S01]  /*00e0*/  S2UR UR18, SR_CTAID.X ;  /* 0x00000000001279c3 */ /* 0x000ea20000002500 */
[----:B0-----:R-:W-:Y:S01]  /*00f0*/  ISETP.NE.AND P1, PT, RZ, UR4, PT ;  /* 0x00000004ff007c0c */ /* 0x001fe2000bf25270 */
[----:B------:R-:W2:Y:S01]  /*0100*/  LDCU UR4, c[0x0][0x384] ;  /* 0x00007080ff0477ac */ /* 0x000ea20008000800 */
[----:B------:R-:W0:Y:S05]  /*0110*/  LDCU.64 UR8, c[0x0][0x450] ;  /* 0x00008a00ff0877ac */ /* 0x000e2a0008000a00 */
[----:B------:R-:W3:Y:S08]  /*0120*/  LDC R118, c[0x0][0x458] ;  /* 0x00011600ff767b82 */ /* 0x000ef00000000800 */
[----:B------:R-:W4:Y:S01]  /*0130*/  LDC R119, c[0x0][0x45c] ;  /* 0x00011700ff777b82 */ /* 0x000f220000000800 */
[----:B-1----:R-:W-:-:S04]  /*0140*/  @P0 IMAD.WIDE.U32 R6, R106, 0x10, R10 ;  /* 0x000000106a060825 */ /* 0x002fc800078e000a */
[----:B------:R-:W-:Y:S01]  /*0150*/  @!P0 IMAD.WIDE.U32 R8, R106, 0x10, R8 ;  /* 0x000000106a088825 */ /* 0x000fe200078e0008 */
[----:B------:R1:W5:Y:S01]  /*0160*/  @P0 LDG.E.128 R44, desc[UR10][R6.64] ;  /* 0x0000000a062c0981 */ /* 0x000362000c1e1d00 */
[----:B--2---:R-:W-:Y:S01]  /*0170*/  UISETP.GE.AND UP0, UPT, UR18, UR4, UPT ;  /* 0x000000041200728c */ /* 0x004fe2000bf06270 */
[----:B------:R-:W2:Y:S01]  /*0180*/  @P1 LDC R11, c[0x0][0x460] ;  /* 0x00011800ff0b1b82 */ /* 0x000ea20000000800 */
[----:B0-----:R-:W-:Y:S01]  /*0190*/  IMAD.U32 R2, RZ, RZ, UR8 ;  /* 0x00000008ff027e24 */ /* 0x001fe2000f8e00ff */
[----:B------:R1:W5:Y:S01]  /*01a0*/  @P0 LDG.E.128 R48, desc[UR10][R6.64+0x800] ;  /* 0x0008000a06300981 */ /* 0x000362000c1e1d00 */
[----:B------:R-:W-:Y:S02]  /*01b0*/  IMAD.U32 R3, RZ, RZ, UR9 ;  /* 0x00000009ff037e24 */ /* 0x000fe4000f8e00ff */
[----:B------:R-:W-:Y:S01]  /*01c0*/  PLOP3.LUT P2, PT, PT, PT, UP0, 0x80, 0x8 ;  /* 0x000000000008781c */ /* 0x000fe20003f4f008 */
[----:B------:R1:W5:Y:S01]  /*01d0*/  @P0 LDG.E.128 R52, desc[UR10][R6.64+0x1000] ;  /* 0x0010000a06340981 */ /* 0x000362000c1e1d00 */
[----:B---3--:R-:W-:-:S03]  /*01e0*/  @P1 IMAD.MOV.U32 R4, RZ, RZ, R118 ;  /* 0x000000ffff041224 */ /* 0x008fc600078e0076 */
[----:B------:R-:W5:Y:S04]  /*01f0*/  @P1 LDG.E.64 R2, desc[UR10][R2.64] ;  /* 0x0000000a02021981 */ /* 0x000f68000c1e1b00 */
[----:B------:R1:W5:Y:S01]  /*0200*/  @P0 LDG.E.128 R56, desc[UR10][R6.64+0x1800] ;  /* 0x0018000a06380981 */ /* 0x000362000c1e1d00 */
[----:B----4-:R-:W-:-:S06]  /*0210*/  @P1 MOV R5, R119 ;  /* 0x0000007700051202 */ /* 0x010fcc0000000f00 */
[----:B------:R-:W5:Y:S04]  /*0220*/  @P1 LDG.E.64 R4, desc[UR10][R4.64] ;  /* 0x0000000a04041981 */ /* 0x000f68000c1e1b00 */
[----:B------:R1:W5:Y:S04]  /*0230*/  @!P0 LDG.E.128 R28, desc[UR10][R8.64] ;  /* 0x0000000a081c8981 */ /* 0x000368000c1e1d00 */
[----:B------:R1:W5:Y:S04]  /*0240*/  @!P0 LDG.E.128 R32, desc[UR10][R8.64+0x800] ;  /* 0x0008000a08208981 */ /* 0x000368000c1e1d00 */
[----:B------:R1:W5:Y:S04]  /*0250*/  @!P0 LDG.E.128 R36, desc[UR10][R8.64+0x1000] ;  /* 0x0010000a08248981 */ /* 0x000368000c1e1d00 */
[----:B------:R1:W5:Y:S01]  /*0260*/  @!P0 LDG.E.128 R40, desc[UR10][R8.64+0x1800] ;  /* 0x0018000a08288981 */ /* 0x000362000c1e1d00 */
[----:B--2---:R-:W-:Y:S05]  /*0270*/  @P2 EXIT ;  /* 0x000000000000294d */ /* 0x004fea0003800000 */
[----:B-1----:R-:W0:Y:S01]  /*0280*/  LDC R7, c[0x0][0x360] ;  /* 0x0000d800ff077b82 */ /* 0x002e220000000800 */
[----:B-----5:R-:W-:Y:S01]  /*0290*/  @P1 IADD3 R118, P2, PT, R4, R11, RZ ;  /* 0x0000000b04761210 */ /* 0x020fe20007f5e0ff */
[----:B------:R-:W1:Y:S01]  /*02a0*/  LDCU.64 UR4, c[0x0][0x398] ;  /* 0x00007300ff0477ac */ /* 0x000e620008000a00 */
[----:B------:R-:W-:Y:S02]  /*02b0*/  @P1 R2UR UR8, R2 ;  /* 0x00000000020812ca */ /* 0x000fe400000e0000 */
[----:B------:R-:W-:Y:S02]  /*02c0*/  @!P0 CS2R R46, SRZ ;  /* 0x00000000002e8805 */ /* 0x000fe4000001ff00 */
[----:B------:R-:W-:Y:S01]  /*02d0*/  @P1 R2UR UR9, R3 ;  /* 0x00000000030912ca */ /* 0x000fe200000e0000 */
[----:B------:R-:W-:Y:S01]  /*02e0*/  @P1 IMAD.X R119, RZ, RZ, R5, P2 ;  /* 0x000000ffff771224 */ /* 0x000fe200010e0605 */
[----:B------:R-:W-:Y:S02]  /*02f0*/  @!P0 CS2R R44, SRZ ;  /* 0x00000000002c8805 */ /* 0x000fe4000001ff00 */
[----:B------:R-:W-:-:S02]  /*0300*/  @!P0 CS2R R50, SRZ ;  /* 0x0000000000328805 */ /* 0x000fc4000001ff00 */
[----:B------:R-:W-:Y:S02]  /*0310*/  @!P0 CS2R R48, SRZ ;  /* 0x0000000000308805 */ /* 0x000fe4000001ff00 */
[----:B------:R-:W-:Y:S02]  /*0320*/  @!P0 CS2R R54, SRZ ;  /* 0x0000000000368805 */ /* 0x000fe4000001ff00 */
[--C-:B------:R-:W-:Y:S02]  /*0330*/  SHF.R.U64 R0, R118, 0x2, R119.reuse ;  /* 0x0000000276007819 */ /* 0x100fe40000001277 */
[----:B------:R-:W-:Y:S02]  /*0340*/  @!P0 CS2R R52, SRZ ;  /* 0x0000000000348805 */ /* 0x000fe4000001ff00 */
[----:B------:R-:W-:Y:S02]  /*0350*/  SHF.R.U32.HI R3, RZ, 0x2, R119 ;  /* 0x00000002ff037819 */ /* 0x000fe40000011677 */
[----:B------:R-:W-:-:S02]  /*0360*/  @!P0 CS2R R58, SRZ ;  /* 0x00000000003a8805 */ /* 0x000fc4000001ff00 */
[----:B------:R-:W-:Y:S01]  /*0370*/  LOP3.LUT R118, R118, 0x3, RZ, 0xc0, !PT ;  /* 0x0000000376767812 */ /* 0x000fe200078ec0ff */
[C---:B------:R-:W-:Y:S01]  /*0380*/  IMAD.HI.U32 R5, R0.reuse, -0x2daee0ad, RZ ;  /* 0xd2511f5300057827 */ /* 0x040fe200078e00ff */
[----:B------:R-:W-:Y:S01]  /*0390*/  UIADD3 UR24, UPT, UPT, UR8, -0x61c88647, URZ ;  /* 0x9e3779b908187890 */ /* 0x000fe2000fffe0ff */
[----:B------:R-:W-:Y:S01]  /*03a0*/  PRMT R11, R33, 0x7632, R11 ;  /* 0x00007632210b7816 */ /* 0x000fe2000000000b */
[----:B------:R-:W-:Y:S01]  /*03b0*/  UIADD3 UR25, UPT, UPT, UR9, -0x4498517b, URZ ;  /* 0xbb67ae8509197890 */ /* 0x000fe2000fffe0ff */
[----:B------:R-:W-:Y:S01]  /*03c0*/  IMAD R9, R0, -0x2daee0ad, RZ ;  /* 0xd2511f5300097824 */ /* 0x000fe200078e02ff */
[----:B------:R-:W-:Y:S01]  /*03d0*/  LOP3.LUT R5, R5, UR9, RZ, 0x3c, !PT ;  /* 0x0000000905057c12 */ /* 0x000fe2000f8e3cff */
[----:B------:R-:W-:Y:S01]  /*03e0*/  UIADD3 UR26, UPT, UPT, UR8, 0x3c6ef372, URZ ;  /* 0x3c6ef372081a7890 */ /* 0x000fe2000fffe0ff */
[----:B------:R-:W-:Y:S01]  /*03f0*/  PRMT R12, R32, 0x7632, R12 ;  /* 0x00007632200c7816 */ /* 0x000fe2000000000c */
[----:B0-----:R-:W-:Y:S01]  /*0400*/  IMAD R2, R7, UR18, R106 ;  /* 0x0000001207027c24 */ /* 0x001fe2000f8e026a */
[----:B------:R-:W-:Y:S01]  /*0410*/  UIADD3 UR27, UPT, UPT, UR9, 0x76cf5d0a, URZ ;  /* 0x76cf5d0a091b7890 */ /* 0x000fe2000fffe0ff */
[----:B------:R-:W-:Y:S01]  /*0420*/  IMAD.HI.U32 R6, R5, -0x326172a9, RZ ;  /* 0xcd9e8d5705067827 */ /* 0x000fe200078e00ff */
[----:B------:R-:W-:Y:S01]  /*0430*/  UIADD3 UR28, UPT, UPT, UR8, -0x255992d5, URZ ;  /* 0xdaa66d2b081c7890 */ /* 0x000fe2000fffe0ff */
[----:B------:R-:W-:Y:S01]  /*0440*/  PRMT R13, R39, 0x7632, R13 ;  /* 0x00007632270d7816 */ /* 0x000fe2000000000d */
[----:B------:R-:W-:Y:S01]  /*0450*/  UIADD3 UR29, UPT, UPT, UR9, 0x32370b8f, URZ ;  /* 0x32370b8f091d7890 */ /* 0x000fe2000fffe0ff */
[----:B------:R-:W-:Y:S01]  /*0460*/  IMAD.HI.U32 R4, R2, -0x326172a9, RZ ;  /* 0xcd9e8d5702047827 */ /* 0x000fe200078e00ff */
[----:B------:R-:W-:Y:S01]  /*0470*/  UIADD3 UR30, UPT, UPT, UR8, 0x78dde6e4, URZ ;  /* 0x78dde6e4081e7890 */ /* 0x000fe2000fffe0ff */
[----:B------:R-:W-:Y:S01]  /*0480*/  PRMT R14, R38, 0x7632, R14 ;  /* 0x00007632260e7816 */ /* 0x000fe2000000000e */
[----:B------:R-:W-:Y:S01]  /*0490*/  UIADD3 UR31, UPT, UPT, UR9, -0x126145ec, URZ ;  /* 0xed9eba14091f7890 */ /* 0x000fe2000fffe0ff */
[----:B------:R-:W-:Y:S01]  /*04a0*/  IMAD R7, R2, -0x326172a9, RZ ;  /* 0xcd9e8d5702077824 */ /* 0x000fe200078e02ff */
[----:B------:R-:W-:Y:S01]  /*04b0*/  LOP3.LUT R4, R3, UR8, R4, 0x96, !PT ;  /* 0x0000000803047c12 */ /* 0x000fe2000f8e9604 */
[----:B------:R-:W-:Y:S01]  /*04c0*/  IMAD R5, R5, -0x326172a9, RZ ;  /* 0xcd9e8d5705057824 */ /* 0x000fe200078e02ff */
[----:B------:R-:W-:Y:S01]  /*04d0*/  UIADD3 UR32, UPT, UPT, UR8, 0x1715609d, URZ ;  /* 0x1715609d08207890 */ /* 0x000fe2000fffe0ff */
[----:B------:R-:W-:Y:S01]  /*04e0*/  PRMT R15, R37, 0x7632, R15 ;  /* 0x00007632250f7816 */ /* 0x000fe2000000000f */
[----:B------:R-:W-:Y:S01]  /*04f0*/  UIADD3 UR33, UPT, UPT, UR9, -0x56f99767, URZ ;  /* 0xa906689909217890 */ /* 0x000fe2000fffe0ff */
[----:B------:R-:W-:Y:S01]  /*0500*/  IMAD.HI.U32 R8, R4, -0x2daee0ad, RZ ;  /* 0xd2511f5304087827 */ /* 0x000fe200078e00ff */
[----:B------:R-:W-:Y:S01]  /*0510*/  LOP3.LUT R6, R7, UR24, R6, 0x96, !PT ;  /* 0x0000001807067c12 */ /* 0x000fe2000f8e9606 */
[----:B------:R-:W-:Y:S01]  /*0520*/  UIADD3 UR34, UPT, UPT, UR8, -0x4ab325aa, URZ ;  /* 0xb54cda5608227890 */ /* 0x000fe2000fffe0ff */
[----:B------:R-:W-:Y:S01]  /*0530*/  PRMT R16, R36, 0x7632, R16 ;  /* 0x0000763224107816 */ /* 0x000fe20000000010 */
[----:B------:R-:W-:Y:S01]  /*0540*/  IMAD R10, R4, -0x2daee0ad, RZ ;  /* 0xd2511f53040a7824 */ /* 0x000fe200078e02ff */
[----:B------:R-:W-:Y:S01]  /*0550*/  LOP3.LUT R8, R9, UR25, R8, 0x96, !PT ;  /* 0x0000001909087c12 */ /* 0x000fe2000f8e9608 */
[----:B------:R-:W-:Y:S01]  /*0560*/  IMAD.HI.U32 R7, R6, -0x2daee0ad, RZ ;  /* 0xd2511f5306077827 */ /* 0x000fe200078e00ff */
[----:B------:R-:W-:Y:S01]  /*0570*/  UIADD3 UR35, UPT, UPT, UR9, 0x646e171e, URZ ;  /* 0x646e171e09237890 */ /* 0x000fe2000fffe0ff */
[----:B------:R-:W-:Y:S01]  /*0580*/  PRMT R17, R40, 0x7632, R17 ;  /* 0x0000763228117816 */ /* 0x000fe20000000011 */
[----:B------:R-:W-:Y:S01]  /*0590*/  UIADD3 UR36, UPT, UPT, UR8, 0x5384540f, URZ ;  /* 0x5384540f08247890 */ /* 0x000fe2000fffe0ff */
[----:B------:R-:W-:Y:S01]  /*05a0*/  IMAD.HI.U32 R4, R8, -0x326172a9, RZ ;  /* 0xcd9e8d5708047827 */ /* 0x000fe200078e00ff */
[----:B------:R-:W-:Y:S01]  /*05b0*/  LOP3.LUT R7, R10, UR27, R7, 0x96, !PT ;  /* 0x0000001b0a077c12 */ /* 0x000fe2000f8e9607 */
[----:B------:R-:W-:Y:S01]  /*05c0*/  UIADD3 UR37, UPT, UPT, UR9, 0x1fd5c5a3, URZ ;  /* 0x1fd5c5a309257890 */ /* 0x000fe2000fffe0ff */
[----:B------:R-:W-:Y:S01]  /*05d0*/  @!P0 CS2R R56, SRZ ;  /* 0x0000000000388805 */ /* 0x000fe2000001ff00 */
[----:B------:R-:W-:Y:S01]  /*05e0*/  IMAD R9, R6, -0x2daee0ad, RZ ;  /* 0xd2511f5306097824 */ /* 0x000fe200078e02ff */
[----:B------:R-:W-:Y:S01]  /*05f0*/  LOP3.LUT R4, R5, UR26, R4, 0x96, !PT ;  /* 0x0000001a05047c12 */ /* 0x000fe2000f8e9604 */
[----:B------:R-:W-:Y:S01]  /*0600*/  IMAD R8, R8, -0x326172a9, RZ ;  /* 0xcd9e8d5708087824 */ /* 0x000fe200078e02ff */
[----:B------:R-:W-:Y:S01]  /*0610*/  UIADD3 UR38, UPT, UPT, UR8, -0xe443238, URZ ;  /* 0xf1bbcdc808267890 */ /* 0x000fe2000fffe0ff */
[----:B------:R-:W-:Y:S01]  /*0620*/  IMAD.HI.U32 R5, R7, -0x326172a9, RZ ;  /* 0xcd9e8d5707057827 */ /* 0x000fe200078e00ff */
[----:B------:R-:W-:Y:S01]  /*0630*/  UIADD3 UR39, UPT, UPT, UR9, -0x24c28bd8, URZ ;  /* 0xdb3d742809277890 */ /* 0x000fe2000fffe0ff */
        /* <DEDUP_REMOVED lines=8> */
[----:B------:R-:W-:Y:S01]  /*06c0*/  IMAD R9, R4, -0x2daee0ad, RZ ;  /* 0xd2511f5304097824 */ /* 0x000fe200078e02ff */
[----:B-1----:R-:W-:Y:S01]  /*06d0*/  UISETP.NE.U32.AND UP0, UPT, UR4, URZ, UPT ;  /* 0x000000ff0400728c */ /* 0x002fe2000bf05070 */
[----:B------:R-:W-:Y:S01]  /*06e0*/  IMAD.HI.U32 R8, R5, -0x2daee0ad, RZ ;  /* 0xd2511f5305087827 */ /* 0x000fe200078e00ff */
[----:B------:R-:W-:Y:S01]  /*06f0*/  PRMT R20, R45, 0x7632, R20 ;  /* 0x000076322d147816 */ /* 0x000fe20000000014 */
[----:B------:R-:W-:Y:S01]  /*0700*/  UPLOP3.LUT UP1, UPT, UPT, UPT, UPT, 0x40, 0x4 ;  /* 0x000000000004789c */ /* 0x000fe20003f2e870 */
[----:B------:R-:W-:Y:S01]  /*0710*/  PRMT R21, R44, 0x7632, R21 ;  /* 0x000076322c157816 */ /* 0x000fe20000000015 */
[C---:B------:R-:W-:Y:S01]  /*0720*/  IMAD.HI.U32 R4, R6.reuse, -0x326172a9, RZ ;  /* 0xcd9e8d5706047827 */ /* 0x040fe200078e00ff */
[----:B------:R-:W-:Y:S01]  /*0730*/  LOP3.LUT R8, R9, UR31, R8, 0x96, !PT ;  /* 0x0000001f09087c12 */ /* 0x000fe2000f8e9608 */
[----:B------:R-:W-:Y:S01]  /*0740*/  UISETP.NE.AND.EX UP0, UPT, UR5, URZ, UPT, UP0 ;  /* 0x000000ff0500728c */ /* 0x000fe2000bf05300 */
[----:B------:R-:W-:Y:S01]  /*0750*/  PRMT R22, R51, 0x7632, R22 ;  /* 0x0000763233167816 */ /* 0x000fe20000000016 */
[----:B------:R-:W-:Y:S01]  /*0760*/  IMAD R10, R5, -0x2daee0ad, RZ ;  /* 0xd2511f53050a7824 */ /* 0x000fe200078e02ff */
[----:B------:R-:W-:Y:S01]  /*0770*/  LOP3.LUT R4, R7, UR30, R4, 0x96, !PT ;  /* 0x0000001e07047c12 */ /* 0x000fe2000f8e9604 */
[----:B------:R-:W-:Y:S01]  /*0780*/  IMAD R7, R6, -0x326172a9, RZ ;  /* 0xcd9e8d5706077824 */ /* 0x000fe200078e02ff */
[----:B------:R-:W-:Y:S01]  /*0790*/  PRMT R23, R50, 0x7632, R23 ;  /* 0x0000763232177816 */ /* 0x000fe20000000017 */
[----:B------:R-:W-:Y:S01]  /*07a0*/  IMAD.HI.U32 R6, R8, -0x326172a9, RZ ;  /* 0xcd9e8d5708067827 */ /* 0x000fe200078e00ff */
[----:B------:R-:W-:Y:S01]  /*07b0*/  PRMT R24, R49, 0x7632, R24 ;  /* 0x0000763231187816 */ /* 0x000fe20000000018 */
[----:B------:R-:W0:Y:S01]  /*07c0*/  LDCU UR6, c[0x0][0x404] ;  /* 0x00008080ff0677ac */ /* 0x000e220008000800 */
[----:B------:R-:W-:Y:S01]  /*07d0*/  PRMT R25, R48, 0x7632, R25 ;  /* 0x0000763230197816 */ /* 0x000fe20000000019 */
[----:B------:R-:W-:Y:S01]  /*07e0*/  IMAD.HI.U32 R5, R4, -0x2daee0ad, RZ ;  /* 0xd2511f5304057827 */ /* 0x000fe200078e00ff */
[----:B------:R-:W-:Y:S01]  /*07f0*/  LOP3.LUT R6, R7, UR32, R6, 0x96, !PT ;  /* 0x0000002007067c12 */ /* 0x000fe2000f8e9606 */
[----:B------:R-:W1:Y:S01]  /*0800*/  LDCU UR7, c[0x0][0x408] ;  /* 0x00008100ff0777ac */ /* 0x000e620008000800 */
[----:B------:R-:W-:Y:S01]  /*0810*/  PRMT R26, R55, 0x7632, R26 ;  /* 0x00007632371a7816 */ /* 0x000fe2000000001a */
[----:B------:R-:W-:Y:S01]  /*0820*/  IMAD R7, R8, -0x326172a9, RZ ;  /* 0xcd9e8d5708077824 */ /* 0x000fe200078e02ff */
[----:B------:R-:W-:Y:S01]  /*0830*/  LOP3.LUT R5, R10, UR33, R5, 0x96, !PT ;  /* 0x000000210a057c12 */ /* 0x000fe2000f8e9605 */
[----:B------:R-:W-:Y:S01]  /*0840*/  IMAD R10, R4, -0x2daee0ad, RZ ;  /* 0xd2511f53040a7824 */ /* 0x000fe200078e02ff */
[----:B------:R-:W-:Y:S01]  /*0850*/  PRMT R27, R54, 0x7632, R27 ;  /* 0x00007632361b7816 */ /* 0x000fe2000000001b */
[----:B------:R-:W-:Y:S01]  /*0860*/  IMAD.HI.U32 R9, R6, -0x2daee0ad, RZ ;  /* 0xd2511f5306097827 */ /* 0x000fe200078e00ff */
[----:B------:R-:W-:Y:S01]  /*0870*/  PRMT R84, R53, 0x7632, R84 ;  /* 0x0000763235547816 */ /* 0x000fe20000000054 */
[----:B------:R-:W2:Y:S01]  /*0880*/  LDCU UR19, c[0x0][0x388] ;  /* 0x00007100ff1377ac */ /* 0x000ea20008000800 */
[----:B------:R-:W-:Y:S01]  /*0890*/  PRMT R85, R52, 0x7632, R85 ;  /* 0x0000763234557816 */ /* 0x000fe20000000055 */
[C---:B------:R-:W-:Y:S01]  /*08a0*/  IMAD.HI.U32 R4, R5.reuse, -0x326172a9, RZ ;  /* 0xcd9e8d5705047827 */ /* 0x040fe200078e00ff */
[----:B------:R-:W-:Y:S01]  /*08b0*/  LOP3.LUT R9, R10, UR35, R9, 0x96, !PT ;  /* 0x000000230a097c12 */ /* 0x000fe2000f8e9609 */
[----:B------:R-:W3:Y:S01]  /*08c0*/  LDCU.U8 UR22, c[0x0][0x410] ;  /* 0x00008200ff1677ac */ /* 0x000ee20008000000 */
[----:B------:R-:W-:Y:S01]  /*08d0*/  PRMT R10, R34, 0x7632, R10 ;  /* 0x00007632220a7816 */ /* 0x000fe2000000000a */
[----:B------:R-:W-:Y:S01]  /*08e0*/  IMAD R8, R5, -0x326172a9, RZ ;  /* 0xcd9e8d5705087824 */ /* 0x000fe200078e02ff */
[----:B------:R-:W-:Y:S01]  /*08f0*/  LOP3.LUT R4, R7, UR34, R4, 0x96, !PT ;  /* 0x0000002207047c12 */ /* 0x000fe2000f8e9604 */
[----:B------:R-:W-:Y:S01]  /*0900*/  IMAD R7, R6, -0x2daee0ad, RZ ;  /* 0xd2511f5306077824 */ /* 0x000fe200078e02ff */
[----:B------:R-:W4:Y:S01]  /*0910*/  LDCU UR23, c[0x0][0x400] ;  /* 0x00008000ff1777ac */ /* 0x000f220008000800 */
[----:B------:R-:W-:Y:S01]  /*0920*/  IMAD.HI.U32 R5, R9, -0x326172a9, RZ ;  /* 0xcd9e8d5709057827 */ /* 0x000fe200078e00ff */
[----:B------:R-:W0:Y:S03]  /*0930*/  LDCU.64 UR12, c[0x0][0x398] ;  /* 0x00007300ff0c77ac */ /* 0x000e260008000a00 */
[----:B------:R-:W-:Y:S01]  /*0940*/  IMAD.HI.U32 R6, R4, -0x2daee0ad, RZ ;  /* 0xd2511f5304067827 */ /* 0x000fe200078e00ff */
[----:B------:R-:W-:Y:S01]  /*0950*/  LOP3.LUT R5, R8, UR36, R5, 0x96, !PT ;  /* 0x0000002408057c12 */ /* 0x000fe2000f8e9605 */
[----:B------:R-:W0:Y:S02]  /*0960*/  LDCU.64 UR14, c[0x0][0x3a0] ;  /* 0x00007400ff0e77ac */ /* 0x000e240008000a00 */
[----:B------:R-:W-:Y:S01]  /*0970*/  IMAD R8, R4, -0x2daee0ad, RZ ;  /* 0xd2511f5304087824 */ /* 0x000fe200078e02ff */
[----:B------:R-:W-:Y:S01]  /*0980*/  LOP3.LUT R6, R7, UR37, R6, 0x96, !PT ;  /* 0x0000002507067c12 */ /* 0x000fe2000f8e9606 */
[----:B------:R-:W-:Y:S01]  /*0990*/  IMAD.HI.U32 R7, R5, -0x2daee0ad, RZ ;  /* 0xd2511f5305077827 */ /* 0x000fe200078e00ff */
[----:B------:R-:W0:Y:S03]  /*09a0*/  LDCU.64 UR16, c[0x0][0x380] ;  /* 0x00007000ff1077ac */ /* 0x000e260008000a00 */
[----:B------:R-:W-:Y:S01]  /*09b0*/  IMAD R9, R9, -0x326172a9, RZ ;  /* 0xcd9e8d5709097824 */ /* 0x000fe200078e02ff */
[----:B------:R-:W-:Y:S01]  /*09c0*/  LOP3.LUT R102, R8, UR39, R7, 0x96, !PT ;  /* 0x0000002708667c12 */ /* 0x000fe2000f8e9607 */
[----:B------:R-:W-:Y:S01]  /*09d0*/  IMAD.HI.U32 R4, R6, -0x326172a9, RZ ;  /* 0xcd9e8d5706047827 */ /* 0x000fe200078e00ff */
[----:B------:R-:W-:-:S03]  /*09e0*/  PRMT R8, R28, 0x7632, R8 ;  /* 0x000076321c087816 */ /* 0x000fc60000000008 */
[----:B------:R-:W-:Y:S01]  /*09f0*/  IMAD R5, R5, -0x2daee0ad, RZ ;  /* 0xd2511f5305057824 */ /* 0x000fe200078e02ff */
[----:B------:R-:W-:Y:S01]  /*0a00*/  LOP3.LUT R100, R9, UR38, R4, 0x96, !PT ;  /* 0x0000002609647c12 */ /* 0x000fe2000f8e9604 */
[----:B------:R-:W-:Y:S01]  /*0a10*/  IMAD R7, R6, -0x326172a9, RZ ;  /* 0xcd9e8d5706077824 */ /* 0x000fe200078e02ff */
[----:B------:R-:W-:Y:S01]  /*0a20*/  PRMT R6, R30, 0x7632, R6 ;  /* 0x000076321e067816 */ /* 0x000fe20000000006 */
[----:B------:R-:W-:Y:S01]  /*0a30*/  IMAD.HI.U32 R94, R102, -0x326172a9, RZ ;  /* 0xcd9e8d57665e7827 */ /* 0x000fe200078e00ff */
[----:B------:R-:W-:-:S03]  /*0a40*/  PRMT R9, R35, 0x7632, R9 ;  /* 0x0000763223097816 */ /* 0x000fc60000000009 */
[----:B------:R-:W-:Y:S01]  /*0a50*/  IMAD.HI.U32 R104, R100, -0x2daee0ad, RZ ;  /* 0xd2511f5364687827 */ /* 0x000fe200078e00ff */
[----:B------:R-:W-:Y:S02]  /*0a60*/  LOP3.LUT R94, R7, UR40, R94, 0x96, !PT ;  /* 0x00000028075e7c12 */ /* 0x000fe4000f8e965e */
[----:B------:R-:W-:Y:S01]  /*0a70*/  PRMT R7, R29, 0x7632, R7 ;  /* 0x000076321d077816 */ /* 0x000fe20000000007 */
[----:B------:R-:W-:Y:S01]  /*0a80*/  IMAD.MOV.U32 R4, RZ, RZ, RZ ;  /* 0x000000ffff047224 */ /* 0x000fe200078e00ff */
[----:B------:R-:W-:Y:S01]  /*0a90*/  LOP3.LUT R104, R5, UR41, R104, 0x96, !PT ;  /* 0x0000002905687c12 */ /* 0x000fe2000f8e9668 */
[----:B------:R-:W-:Y:S01]  /*0aa0*/  IMAD R102, R102, -0x326172a9, RZ ;  /* 0xcd9e8d5766667824 */ /* 0x000fe200078e02ff */
[----:B------:R-:W-:Y:S01]  /*0ab0*/  PRMT R5, R31, 0x7632, R5 ;  /* 0x000076321f057816 */ /* 0x000fe20000000005 */
[----:B01234-:R-:W-:-:S07]  /*0ac0*/  IMAD R100, R100, -0x2daee0ad, RZ ;  /* 0xd2511f5364647824 */ /* 0x01ffce00078e02ff */
.L_x_1760:
[----:B------:R-:W-:Y:S01]  /*0ad0*/  ISETP.NE.U32.AND P0, PT, RZ, UR14, PT ;  /* 0x0000000eff007c0c */ /* 0x000fe2000bf05070 */
[----:B------:R-:W-:Y:S01]  /*0ae0*/  UIMAD UR4, UR18, UR19, URZ ;  /* 0x00000013120472a4 */ /* 0x000fe2000f8e02ff */
[----:B0-----:R-:W0:Y:S01]  /*0af0*/  LDC.64 R120, c[0x0][0x390] ;  /* 0x0000e400ff787b82 */ /* 0x001e220000000a00 */
[----:B------:R-:W1:Y:S01]  /*0b00*/  @UP0 LDCU.64 UR20, c[0x0][0x398] ;  /* 0x00007300ff1407ac */ /* 0x000e620008000a00 */
[----:B------:R-:W-:Y:S01]  /*0b10*/  ISETP.NE.AND.EX P0, PT, RZ, UR15, PT, P0 ;  /* 0x0000000fff007c0c */ /* 0x000fe2000bf05300 */
[----:B------:R-:W-:Y:S01]  /*0b20*/  HFMA2 R77, -RZ, RZ, 0, 9.5367431640625e-07 ;  /* 0x00000010ff4d7431 */ /* 0x000fe200000001ff */
[----:B------:R-:W-:Y:S01]  /*0b30*/  PLOP3.LUT P1, PT, PT, PT, UP0, 0x80, 0x8 ;  /* 0x000000000008781c */ /* 0x000fe20003f2f008 */
[----:B------:R-:W-:Y:S01]  /*0b40*/  USHF.R.S32.HI UR5, URZ, 0x1f, UR4 ;  /* 0x0000001fff057899 */ /* 0x000fe20008011404 */
[----:B------:R-:W-:-:S03]  /*0b50*/  PLOP3.LUT P2, PT, PT, PT, UP0, 0x80, 0x8 ;  /* 0x000000000008781c */ /* 0x000fc60003f4f008 */
[----:B------:R-:W-:-:S06]  /*0b60*/  ULEA.HI UR5, UR5, UR4, URZ, 0x3 ;  /* 0x0000000405057291 */ /* 0x000fcc000f8f18ff */
[----:B------:R-:W2:Y:S01]  /*0b70*/  @P0 LDC.64 R80, c[0x0][0x3a0] ;  /* 0x0000e800ff500b82 */ /* 0x000ea20000000a00 */
[----:B------:R-:W-:-:S05]  /*0b80*/  IMAD.U32 R69, RZ, RZ, UR5 ;  /* 0x00000005ff457e24 */ /* 0x000fca000f8e00ff */
[----:B------:R-:W-:-:S05]  /*0b90*/  LEA.HI.SX32 R72, R69, R106, 0x1d ;  /* 0x0000006a45487211 */ /* 0x000fca00078feaff */
[----:B0-----:R-:W-:-:S04]  /*0ba0*/  IMAD.WIDE.U32 R68, R72, 0x10, R120 ;  /* 0x0000001048447825 */ /* 0x001fc800078e0078 */
[C---:B-1----:R-:W-:Y:S02]  /*0bb0*/  @P1 IMAD.WIDE.U32 R76, R72.reuse, R77, UR20 ;  /* 0x00000014484c1e25 */ /* 0x042fe4000f8e004d */
[----:B------:R-:W5:Y:S04]  /*0bc0*/  LDG.E.128 R68, desc[UR10][R68.64] ;  /* 0x0000000a44447981 */ /* 0x000f68000c1e1d00 */
[----:B------:R0:W5:Y:S01]  /*0bd0*/  @P2 LDG.E.128 R64, desc[UR10][R76.64] ;  /* 0x0000000a4c402981 */ /* 0x000162000c1e1d00 */
[----:B--2---:R-:W-:-:S05]  /*0be0*/  @P0 IMAD.WIDE.U32 R80, R72, 0x10, R80 ;  /* 0x0000001048500825 */ /* 0x004fca00078e0050 */
[----:B------:R-:W2:Y:S01]  /*0bf0*/  @P0 LDG.E.128 R60, desc[UR10][R80.64] ;  /* 0x0000000a503c0981 */ /* 0x000ea2000c1e1d00 */
[----:B------:R-:W-:-:S04]  /*0c00*/  UISETP.NE.U32.AND UP0, UPT, UR12, URZ, UPT ;  /* 0x000000ff0c00728c */ /* 0x000fc8000bf05070 */
[----:B------:R-:W-:Y:S01]  /*0c10*/  UISETP.NE.AND.EX UP0, UPT, UR13, URZ, UPT, UP0 ;  /* 0x000000ff0d00728c */ /* 0x000fe2000bf05300 */
[----:B------:R-:W-:Y:S01]  /*0c20*/  IMAD.MOV.U32 R74, RZ, RZ, 0x2f800000 ;  /* 0x2f800000ff4a7424 */ /* 0x000fe200078e00ff */
[----:B--2---:R-:W-:Y:S02]  /*0c30*/  PRMT R78, R63, 0x7632, R78 ;  /* 0x000076323f4e7816 */ /* 0x004fe4000000004e */
[----:B------:R-:W-:Y:S02]  /*0c40*/  PRMT R98, R62, 0x7632, R98 ;  /* 0x000076323e627816 */ /* 0x000fe40000000062 */
[----:B------:R-:W-:Y:S02]  /*0c50*/  PRMT R79, R61, 0x7632, R79 ;  /* 0x000076323d4f7816 */ /* 0x000fe4000000004f */
[----:B------:R-:W-:Y:S01]  /*0c60*/  PRMT R75, R60, 0x7632, R75 ;  /* 0x000076323c4b7816 */ /* 0x000fe2000000004b */
[----:B0-----:R-:W-:Y:S06]  /*0c70*/  BRA.U UP0, `(.L_x_1460) ;  /* 0x0000002500c47547 */ /* 0x001fec000b800000 */
        /* <DEDUP_REMOVED lines=15> */
.L_x_1462:
        /* <DEDUP_REMOVED lines=12> */
.L_x_1463:
        /* <DEDUP_REMOVED lines=41> */
[----:B------:R-:W-:-:S07]  /*10c0*/  HFMA2 R81, -RZ, RZ, 0, 0 ;  /* 0x00000000ff517431 */ /* 0x000fce00000001ff */
.L_x_1461:
[----:B------:R-:W-:Y:S01]  /*10d0*/  I2FP.F32.U32 R73, R73 ;  /* 0x0000004900497245 */ /* 0x000fe20000201000 */
[----:B-----5:R-:W-:Y:S01]  /*10e0*/  IMAD.U32 R77, R68, 0x10000, RZ ;  /* 0x00010000444d7824 */ /* 0x020fe200078e00ff */
[----:B------:R-:W-:Y:S01]  /*10f0*/  UMOV UR5, UR7 ;  /* 0x0000000700057c82 */ /* 0x000fe20008000000 */
[----:B------:R-:W-:Y:S01]  /*1100*/  UMOV UR4, UR6 ;  /* 0x0000000600047c82 */ /* 0x000fe20008000000 */
[----:B------:R-:W-:Y:S01]  /*1110*/  ISETP.NE.AND P2, PT, R81, 0x1, PT ;  /* 0x000000015100780c */ /* 0x000fe20003f45270 */
[----:B------:R-:W-:Y:S01]  /*1120*/  FFMA.FTZ R73, R73, R74, 1.1641532182693481445e-10 ;  /* 0x2f00000049497423 */ /* 0x000fe2000001004a */
[----:B------:R-:W-:Y:S01]  /*1130*/  FMUL.FTZ R77, R77, UR5 ;  /* 0x000000054d4d7c20 */ /* 0x000fe20008410000 */
[----:B------:R-:W-:Y:S01]  /*1140*/  @P0 IMAD.U32 R80, R60, 0x10000, RZ ;  /* 0x000100003c500824 */ /* 0x000fe200078e00ff */
[----:B------:R-:W-:Y:S01]  /*1150*/  PRMT R68, R68, 0x7632, R68 ;  /* 0x0000763244447816 */ /* 0x000fe20000000044 */
[----:B------:R-:W-:Y:S01]  /*1160*/  IMAD.MOV.U32 R83, RZ, RZ, 0x2 ;  /* 0x00000002ff537424 */ /* 0x000fe200078e00ff */
        /* <DEDUP_REMOVED lines=16> */
.L_x_1465:
        /* <DEDUP_REMOVED lines=12> */
.L_x_1466:
        /* <DEDUP_REMOVED lines=42> */
.L_x_1464:
[----:B------:R-:W-:Y:S01]  /*15d0*/  I2FP.F32.U32 R77, R77 ;  /* 0x0000004d004d7245 */ /* 0x000fe20000201000 */
[----:B------:R-:W-:Y:S01]  /*15e0*/  IMAD.U32 R68, R68, 0x10000, RZ ;  /* 0x0001000044447824 */ /* 0x000fe200078e00ff */
[----:B------:R-:W-:Y:S01]  /*15f0*/  ISETP.NE.AND P2, PT, R83, 0x1, PT ;  /* 0x000000015300780c */ /* 0x000fe20003f45270 */
[----:B------:R-:W-:Y:S01]  /*1600*/  IMAD.MOV.U32 R95, RZ, RZ, 0x2 ;  /* 0x00000002ff5f7424 */ /* 0x000fe200078e00ff */
[----:B------:R-:W-:Y:S01]  /*1610*/  @P0 SHF.L.U32 R82, R75, 0x10, RZ ;  /* 0x000000104b520819 */ /* 0x000fe200000006ff */
[----:B------:R-:W-:Y:S01]  /*1620*/  FFMA.FTZ R77, R77, R74, 1.1641532182693481445e-10 ;  /* 0x2f0000004d4d7423 */ /* 0x000fe2000001004a */
[----:B------:R-:W-:-:S04]  /*1630*/  FMUL.FTZ R68, R68, UR5 ;  /* 0x0000000544447c20 */ /* 0x000fc80008410000 */
[----:B------:R-:W-:-:S04]  /*1640*/  FSETP.GTU.FTZ.AND P1, PT, R77, UR4, PT ;  /* 0x000000044d007c0b */ /* 0x000fc8000bf3c000 */
[----:B------:R-:W-:Y:S01]  /*1650*/  FSEL R75, R68, RZ, !P1 ;  /* 0x000000ff444b7208 */ /* 0x000fe20004800000 */
[----:B------:R-:W-:Y:S01]  /*1660*/  IMAD.MOV.U32 R68, RZ, RZ, R102 ;  /* 0x000000ffff447224 */ /* 0x000fe200078e0066 */
        /* <DEDUP_REMOVED lines=13> */
.L_x_1468:
        /* <DEDUP_REMOVED lines=12> */
.L_x_1469:
        /* <DEDUP_REMOVED lines=37> */
[----:B------:R-:W-:Y:S02]  /*1a50*/  HFMA2 R95, -RZ, RZ, 0, 0 ;  /* 0x00000000ff5f7431 */ /* 0x000fe400000001ff */
[----:B------:R-:W-:Y:S01]  /*1a60*/  IMAD.WIDE.U32 R82, R82, -0x2daee0ad, RZ ;  /* 0xd2511f5352527825 */ /* 0x000fe200078e00ff */
[----:B------:R-:W-:-:S03]  /*1a70*/  LOP3.LUT R94, R94, UR40, R103, 0x96, !PT ;  /* 0x000000285e5e7c12 */ /* 0x000fc6000f8e9667 */
[----:B------:R-:W-:Y:S01]  /*1a80*/  IMAD.MOV.U32 R76, RZ, RZ, R82 ;  /* 0x000000ffff4c7224 */ /* 0x000fe200078e0052 */
[----:B------:R-:W-:-:S07]  /*1a90*/  LOP3.LUT R104, R104, UR41, R83, 0x96, !PT ;  /* 0x0000002968687c12 */ /* 0x000fce000f8e9653 */
.L_x_1467:
[----:B------:R-:W-:Y:S01]  /*1aa0*/  I2FP.F32.U32 R77, R68 ;  /* 0x00000044004d7245 */ /* 0x000fe20000201000 */
[----:B------:R-:W-:Y:S01]  /*1ab0*/  IMAD.U32 R68, R69, 0x10000, RZ ;  /* 0x0001000045447824 */ /* 0x000fe200078e00ff */
[----:B------:R-:W-:Y:S01]  /*1ac0*/  ISETP.NE.AND P2, PT, R95, 0x1, PT ;  /* 0x000000015f00780c */ /* 0x000fe20003f45270 */
[----:B------:R-:W-:Y:S01]  /*1ad0*/  @P0 IMAD.U32 R82, R61, 0x10000, RZ ;  /* 0x000100003d520824 */ /* 0x000fe200078e00ff */
[----:B------:R-:W-:Y:S01]  /*1ae0*/  PRMT R81, R69, 0x7632, R81 ;  /* 0x0000763245517816 */ /* 0x000fe20000000051 */
[----:B------:R-:W-:Y:S01]  /*1af0*/  FFMA.FTZ R77, R77, R74, 1.1641532182693481445e-10 ;  /* 0x2f0000004d4d7423 */ /* 0x000fe2000001004a */
[----:B------:R-:W-:Y:S01]  /*1b00*/  FMUL.FTZ R68, R68, UR5 ;  /* 0x0000000544447c20 */ /* 0x000fe20008410000 */
[----:B------:R-:W-:-:S03]  /*1b10*/  MOV R69, R102 ;  /* 0x0000006600457202 */ /* 0x000fc60000000f00 */
[----:B------:R-:W-:-:S04]  /*1b20*/  FSETP.GTU.FTZ.AND P1, PT, R77, UR4, PT ;  /* 0x000000044d007c0b */ /* 0x000fc8000bf3c000 */
[----:B------:R-:W-:Y:S02]  /*1b30*/  FSEL R77, R68, RZ, !P1 ;  /* 0x000000ff444d7208 */ /* 0x000fe40004800000 */
[----:B------:R-:W-:-:S03]  /*1b40*/  PLOP3.LUT P1, PT, P1, PT, PT, 0x8, 0x80 ;  /* 0x000000000080781c */ /* 0x000fc60000f2e170 */
[----:B------:R-:W-:Y:S01]  /*1b50*/  @P0 FADD.FTZ R77, R77, R82 ;  /* 0x000000524d4d0221 */ /* 0x000fe20000010000 */
[----:B------:R-:W-:Y:S01]  /*1b60*/  P2R R106, PR, RZ, 0x2 ;  /* 0x00000002ff6a7803 */ /* 0x000fe20000000000 */
[----:B------:R-:W-:-:S03]  /*1b70*/  IMAD.MOV.U32 R82, RZ, RZ, 0x2 ;  /* 0x00000002ff527424 */ /* 0x000fc600078e00ff */
        /* <DEDUP_REMOVED lines=10> */
.L_x_1471:
        /* <DEDUP_REMOVED lines=12> */
.L_x_1472:
        /* <DEDUP_REMOVED lines=39> */
[----:B------:R-:W-:Y:S02]  /*1f50*/  LOP3.LUT R104, R104, UR41, R69, 0x96, !PT ;  /* 0x0000002968687c12 */ /* 0x000fe4000f8e9645 */
[----:B------:R-:W-:Y:S01]  /*1f60*/  MOV R69, R76 ;  /* 0x0000004c00457202 */ /* 0x000fe20000000f00 */
[----:B------:R-:W-:-:S07]  /*1f70*/  IMAD.MOV.U32 R76, RZ, RZ, R68 ;  /* 0x000000ffff4c7224 */ /* 0x000fce00078e0044 */
.L_x_1470:
        /* <DEDUP_REMOVED lines=22> */
.L_x_1474:
        /* <DEDUP_REMOVED lines=12> */
.L_x_1475:
        /* <DEDUP_REMOVED lines=34> */
[----:B------:R-:W-:-:S04]  /*23c0*/  LOP3.LUT R102, R82, UR39, R105, 0x96, !PT ;  /* 0x0000002752667c12 */ /* 0x000fc8000f8e9669 */
[----:B------:R-:W-:Y:S01]  /*23d0*/  LOP3.LUT R68, R68, UR38, R95, 0x96, !PT ;  /* 0x0000002644447c12 */ /* 0x000fe2000f8e965f */
[----:B------:R-:W-:-:S04]  /*23e0*/  IMAD.WIDE.U32 R102, R102, -0x326172a9, RZ ;  /* 0xcd9e8d5766667825 */ /* 0x000fc800078e00ff */
[----:B------:R-:W-:Y:S01]  /*23f0*/  IMAD.WIDE.U32 R68, R68, -0x2daee0ad, RZ ;  /* 0xd2511f5344447825 */ /* 0x000fe200078e00ff */
[----:B------:R-:W-:-:S04]  /*2400*/  LOP3.LUT R94, R94, UR40, R103, 0x96, !PT ;  /* 0x000000285e5e7c12 */ /* 0x000fc8000f8e9667 */
[----:B------:R-:W-:Y:S01]  /*2410*/  LOP3.LUT R104, R104, UR41, R69, 0x96, !PT ;  /* 0x0000002968687c12 */ /* 0x000fe2000f8e9645 */
[----:B------:R-:W-:Y:S02]  /*2420*/  IMAD.MOV.U32 R69, RZ, RZ, R76 ;  /* 0x000000ffff457224 */ /* 0x000fe400078e004c */
[----:B------:R-:W-:-:S07]  /*2430*/  IMAD.MOV.U32 R76, RZ, RZ, R68 ;  /* 0x000000ffff4c7224 */ /* 0x000fce00078e0044 */
.L_x_1473:
[----:B------:R-:W-:Y:S01]  /*2440*/  I2FP.F32.U32 R69, R69 ;  /* 0x0000004500457245 */ /* 0x000fe20000201000 */
[----:B------:R-:W-:Y:S01]  /*2450*/  IMAD.U32 R68, R70, 0x10000, RZ ;  /* 0x0001000046447824 */ /* 0x000fe200078e00ff */
[----:B------:R-:W-:Y:S01]  /*2460*/  ISETP.NE.AND P3, PT, R83, 0x1, PT ;  /* 0x000000015300780c */ /* 0x000fe20003f65270 */
[----:B------:R-:W-:Y:S01]  /*2470*/  @P0 IMAD.U32 R82, R62, 0x10000, RZ ;  /* 0x000100003e520824 */ /* 0x000fe200078e00ff */
[----:B------:R-:W-:Y:S01]  /*2480*/  PRMT R70, R70, 0x7632, R70 ;  /* 0x0000763246467816 */ /* 0x000fe20000000046 */
        /* <DEDUP_REMOVED lines=18> */
.L_x_1477:
        /* <DEDUP_REMOVED lines=12> */
.L_x_1478:
        /* <DEDUP_REMOVED lines=38> */
[----:B------:R-:W-:Y:S02]  /*28d0*/  LOP3.LUT R104, R104, UR41, R69, 0x96, !PT ;  /* 0x0000002968687c12 */ /* 0x000fe4000f8e9645 */
[----:B------:R-:W-:Y:S01]  /*28e0*/  MOV R69, R76 ;  /* 0x0000004c00457202 */ /* 0x000fe20000000f00 */
[----:B------:R-:W-:Y:S02]  /*28f0*/  IMAD.MOV.U32 R76, RZ, RZ, R68 ;  /* 0x000000ffff4c7224 */ /* 0x000fe400078e0044 */
[----:B------:R-:W-:-:S07]  /*2900*/  IMAD.MOV.U32 R68, RZ, RZ, RZ ;  /* 0x000000ffff447224 */ /* 0x000fce00078e00ff */
.L_x_1476:
        /* <DEDUP_REMOVED lines=22> */
.L_x_1480:
        /* <DEDUP_REMOVED lines=12> */
.L_x_1481:
        /* <DEDUP_REMOVED lines=39> */
[----:B------:R-:W-:Y:S01]  /*2da0*/  LOP3.LUT R104, R104, UR41, R69, 0x96, !PT ;  /* 0x0000002968687c12 */ /* 0x000fe2000f8e9645 */
[----:B------:R-:W-:Y:S02]  /*2db0*/  IMAD.MOV.U32 R69, RZ, RZ, R76 ;  /* 0x000000ffff457224 */ /* 0x000fe400078e004c */
[----:B------:R-:W-:-:S07]  /*2dc0*/  IMAD.MOV.U32 R76, RZ, RZ, R68 ;  /* 0x000000ffff4c7224 */ /* 0x000fce00078e0044 */
.L_x_1479:
[----:B------:R-:W-:Y:S01]  /*2dd0*/  I2FP.F32.U32 R69, R69 ;  /* 0x0000004500457245 */ /* 0x000fe20000201000 */
[----:B------:R-:W-:Y:S01]  /*2de0*/  IMAD.U32 R68, R71, 0x10000, RZ ;  /* 0x0001000047447824 */ /* 0x000fe200078e00ff */
[----:B------:R-:W-:Y:S01]  /*2df0*/  ISETP.NE.AND P5, PT, R96, 0x1, PT ;  /* 0x000000016000780c */ /* 0x000fe20003fa5270 */
[----:B------:R-:W-:Y:S01]  /*2e00*/  @P0 IMAD.U32 R70, R63, 0x10000, RZ ;  /* 0x000100003f460824 */ /* 0x000fe200078e00ff */
[----:B------:R-:W-:Y:S01]  /*2e10*/  PRMT R112, R71, 0x7632, R112 ;  /* 0x0000763247707816 */ /* 0x000fe20000000070 */
[----:B------:R-:W-:Y:S01]  /*2e20*/  FFMA.FTZ R69, R69, R74, 1.1641532182693481445e-10 ;  /* 0x2f00000045457423 */ /* 0x000fe2000001004a */
[----:B------:R-:W-:Y:S01]  /*2e30*/  FMUL.FTZ R68, R68, UR5 ;  /* 0x0000000544447c20 */ /* 0x000fe20008410000 */
[----:B------:R-:W-:-:S03]  /*2e40*/  IMAD.MOV.U32 R105, RZ, RZ, 0x2 ;  /* 0x00000002ff697424 */ /* 0x000fc600078e00ff */
        /* <DEDUP_REMOVED lines=15> */
.L_x_1483:
        /* <DEDUP_REMOVED lines=12> */
.L_x_1484:
        /* <DEDUP_REMOVED lines=42> */
.L_x_1482:
        /* <DEDUP_REMOVED lines=15> */
.L_x_1460:
        /* <DEDUP_REMOVED lines=15> */
.L_x_1487:
        /* <DEDUP_REMOVED lines=12> */
.L_x_1488:
        /* <DEDUP_REMOVED lines=40> */
[----:B------:R-:W-:-:S07]  /*37c0*/  LOP3.LUT R104, R104, UR41, R77, 0x96, !PT ;  /* 0x0000002968687c12 */ /* 0x000fce000f8e964d */
.L_x_1486:
[----:B------:R-:W-:Y:S01]  /*37d0*/  I2FP.F32.U32 R73, R73 ;  /* 0x0000004900497245 */ /* 0x000fe20000201000 */
[----:B------:R-:W-:Y:S01]  /*37e0*/  UMOV UR4, UR6 ;  /* 0x0000000600047c82 */ /* 0x000fe20008000000 */
[----:B------:R-:W-:Y:S01]  /*37f0*/  ISETP.NE.AND P2, PT, R80, 0x1, PT ;  /* 0x000000015000780c */ /* 0x000fe20003f45270 */
[C---:B-----5:R-:W-:Y:S01]  /*3800*/  IMAD.U32 R77, R68.reuse, 0x10000, RZ ;  /* 0x00010000444d7824 */ /* 0x060fe200078e00ff */
[----:B------:R-:W-:Y:S01]  /*3810*/  UMOV UR5, UR7 ;  /* 0x0000000700057c82 */ /* 0x000fe20008000000 */
[----:B------:R-:W-:Y:S01]  /*3820*/  FFMA.FTZ R73, R73, R74, 1.1641532182693481445e-10 ;  /* 0x2f00000049497423 */ /* 0x000fe2000001004a */
[----:B------:R-:W-:Y:S02]  /*3830*/  HFMA2 R81, -RZ, RZ, 0, 1.1920928955078125e-07 ;  /* 0x00000002ff517431 */ /* 0x000fe400000001ff */
[----:B------:R-:W-:Y:S01]  /*3840*/  FMUL.FTZ R77, R77, UR5 ;  /* 0x000000054d4d7c20 */ /* 0x000fe20008410000 */
[----:B------:R-:W-:Y:S02]  /*3850*/  PRMT R68, R68, 0x7632, R68 ;  /* 0x0000763244447816 */ /* 0x000fe40000000044 */
        /* <DEDUP_REMOVED lines=14> */
.L_x_1490:
        /* <DEDUP_REMOVED lines=12> */
.L_x_1491:
        /* <DEDUP_REMOVED lines=42> */
.L_x_1489:
        /* <DEDUP_REMOVED lines=24> */
.L_x_1493:
        /* <DEDUP_REMOVED lines=12> */
.L_x_1494:
        /* <DEDUP_REMOVED lines=42> */
.L_x_1492:
[----:B------:R-:W-:Y:S01]  /*4180*/  I2FP.F32.U32 R77, R77 ;  /* 0x0000004d004d7245 */ /* 0x000fe20000201000 */
[----:B------:R-:W-:Y:S01]  /*4190*/  IMAD.U32 R68, R68, 0x10000, RZ ;  /* 0x0001000044447824 */ /* 0x000fe200078e00ff */
[----:B------:R-:W-:Y:S01]  /*41a0*/  ISETP.NE.AND P2, PT, R82, 0x1, PT ;  /* 0x000000015200780c */ /* 0x000fe20003f45270 */
[----:B------:R-:W-:Y:S02]  /*41b0*/  HFMA2 R83, -RZ, RZ, 0, 1.1920928955078125e-07 ;  /* 0x00000002ff537431 */ /* 0x000fe400000001ff */
[----:B------:R-:W-:Y:S01]  /*41c0*/  FFMA.FTZ R77, R77, R74, 1.1641532182693481445e-10 ;  /* 0x2f0000004d4d7423 */ /* 0x000fe2000001004a */
[----:B------:R-:W-:-:S04]  /*41d0*/  FMUL.FTZ R68, R68, UR5 ;  /* 0x0000000544447c20 */ /* 0x000fc80008410000 */
        /* <DEDUP_REMOVED lines=14> */
.L_x_1496:
        /* <DEDUP_REMOVED lines=12> */
.L_x_1497:
        /* <DEDUP_REMOVED lines=42> */
.L_x_1495:
[----:B------:R-:W-:Y:S01]  /*4620*/  I2FP.F32.U32 R77, R77 ;  /* 0x0000004d004d7245 */ /* 0x000fe20000201000 */
[----:B------:R-:W-:Y:S01]  /*4630*/  @P0 IMAD.U32 R75, R75, 0x10000, RZ ;  /* 0x000100004b4b0824 */ /* 0x000fe200078e00ff */
[----:B------:R-:W-:Y:S01]  /*4640*/  PRMT R68, R64, 0x7632, R68 ;  /* 0x0000763240447816 */ /* 0x000fe20000000044 */
[----:B------:R-:W-:Y:S01]  /*4650*/  IMAD.MOV.U32 R88, RZ, RZ, 0x2 ;  /* 0x00000002ff587424 */ /* 0x000fe200078e00ff */
[----:B------:R-:W-:Y:S01]  /*4660*/  ISETP.NE.AND P2, PT, R83, 0x1, PT ;  /* 0x000000015300780c */ /* 0x000fe20003f45270 */
[----:B------:R-:W-:Y:S01]  /*4670*/  FFMA.FTZ R77, R77, R74, 1.1641532182693481445e-10 ;  /* 0x2f0000004d4d7423 */ /* 0x000fe2000001004a */
[----:B------:R-:W-:-:S04]  /*4680*/  SHF.L.U32 R68, R68, 0x10, RZ ;  /* 0x0000001044447819 */ /* 0x000fc800000006ff */
[----:B------:R-:W-:Y:S01]  /*4690*/  FSETP.GTU.FTZ.AND P1, PT, R77, UR4, PT ;  /* 0x000000044d007c0b */ /* 0x000fe2000bf3c000 */
[----:B------:R-:W-:-:S03]  /*46a0*/  FMUL.FTZ R68, R68, UR5 ;  /* 0x0000000544447c20 */ /* 0x000fc60008410000 */
[----:B------:R-:W-:Y:S02]  /*46b0*/  SEL R87, RZ, 0x1, P1 ;  /* 0x00000001ff577807 */ /* 0x000fe40000800000 */
[----:B------:R-:W-:-:S05]  /*46c0*/  FSEL R68, R68, RZ, !P1 ;  /* 0x000000ff44447208 */ /* 0x000fca0004800000 */
        /* <DEDUP_REMOVED lines=14> */
.L_x_1499:
        /* <DEDUP_REMOVED lines=12> */
.L_x_1500:
        /* <DEDUP_REMOVED lines=42> */
.L_x_1498:
[----:B------:R-:W-:Y:S01]  /*4b10*/  I2FP.F32.U32 R77, R68 ;  /* 0x00000044004d7245 */ /* 0x000fe20000201000 */
[C---:B------:R-:W-:Y:S01]  /*4b20*/  IMAD.U32 R68, R69.reuse, 0x10000, RZ ;  /* 0x0001000045447824 */ /* 0x040fe200078e00ff */
[----:B------:R-:W-:Y:S01]  /*4b30*/  ISETP.NE.AND P2, PT, R88, 0x1, PT ;  /* 0x000000015800780c */ /* 0x000fe20003f45270 */
[----:B------:R-:W-:Y:S01]  /*4b40*/  HFMA2 R83, -RZ, RZ, 0, 1.1920928955078125e-07 ;  /* 0x00000002ff537431 */ /* 0x000fe200000001ff */
[----:B------:R-:W-:Y:S01]  /*4b50*/  PRMT R69, R69, 0x7632, R69 ;  /* 0x0000763245457816 */ /* 0x000fe20000000045 */
[----:B------:R-:W-:Y:S01]  /*4b60*/  FFMA.FTZ R77, R77, R74, 1.1641532182693481445e-10 ;  /* 0x2f0000004d4d7423 */ /* 0x000fe2000001004a */
[----:B------:R-:W-:Y:S01]  /*4b70*/  FMUL.FTZ R81, R68, UR5 ;  /* 0x0000000544517c20 */ /* 0x000fe20008410000 */
[----:B------:R-:W-:-:S03]  /*4b80*/  IMAD.MOV.U32 R68, RZ, RZ, R102 ;  /* 0x000000ffff447224 */ /* 0x000fc600078e0066 */
[----:B------:R-:W-:-:S04]  /*4b90*/  FSETP.GTU.FTZ.AND P1, PT, R77, UR4, PT ;  /* 0x000000044d007c0b */ /* 0x000fc8000bf3c000 */
        /* <DEDUP_REMOVED lines=12> */
.L_x_1502:
        /* <DEDUP_REMOVED lines=12> */
.L_x_1503:
        /* <DEDUP_REMOVED lines=41> */
[----:B------:R-:W-:-:S07]  /*4fb0*/  LOP3.LUT R104, R104, UR41, R91, 0x96, !PT ;  /* 0x0000002968687c12 */ /* 0x000fce000f8e965b */
.L_x_1501:
[----:B------:R-:W-:Y:S01]  /*4fc0*/  I2FP.F32.U32 R77, R68 ;  /* 0x00000044004d7245 */ /* 0x000fe20000201000 */
[----:B------:R-:W-:Y:S01]  /*4fd0*/  IMAD.MOV.U32 R89, RZ, RZ, 0x2 ;  /* 0x00000002ff597424 */ /* 0x000fe200078e00ff */
[----:B------:R-:W-:Y:S02]  /*4fe0*/  SHF.L.U32 R68, R65, 0x10, RZ ;  /* 0x0000001041447819 */ /* 0x000fe400000006ff */
[----:B------:R-:W-:Y:S01]  /*4ff0*/  ISETP.NE.AND P2, PT, R83, 0x1, PT ;  /* 0x000000015300780c */ /* 0x000fe20003f45270 */
[----:B------:R-:W-:Y:S02]  /*5000*/  FFMA.FTZ R77, R77, R74, 1.1641532182693481445e-10 ;  /* 0x2f0000004d4d7423 */ /* 0x000fe4000001004a */
[----:B------:R-:W-:-:S03]  /*5010*/  FMUL.FTZ R68, R68, UR5 ;  /* 0x0000000544447c20 */ /* 0x000fc60008410000 */
[----:B------:R-:W-:Y:S01]  /*5020*/  FSETP.GTU.FTZ.AND P1, PT, R77, UR4, PT ;  /* 0x000000044d007c0b */ /* 0x000fe2000bf3c000 */
[----:B------:R-:W-:-:S03]  /*5030*/  @P0 IMAD.U32 R77, R61, 0x10000, RZ ;  /* 0x000100003d4d0824 */ /* 0x000fc600078e00ff */
        /* <DEDUP_REMOVED lines=16> */
.L_x_1505:
        /* <DEDUP_REMOVED lines=12> */
.L_x_1506:
        /* <DEDUP_REMOVED lines=42> */
.L_x_1504:
[----:B------:R-:W-:Y:S01]  /*54a0*/  ISETP.NE.AND P3, PT, R89, 0x1, PT ;  /* 0x000000015900780c */ /* 0x000fe20003f65270 */
[----:B------:R-:W-:Y:S01]  /*54b0*/  IMAD.U32 R69, R69, 0x10000, RZ ;  /* 0x0001000045457824 */ /* 0x000fe200078e00ff */
[----:B------:R-:W-:Y:S01]  /*54c0*/  I2FP.F32.U32 R81, R68 ;  /* 0x0000004400517245 */ /* 0x000fe20000201000 */
[----:B------:R-:W-:Y:S02]  /*54d0*/  HFMA2 R83, -RZ, RZ, 0, 1.1920928955078125e-07 ;  /* 0x00000002ff537431 */ /* 0x000fe400000001ff */
[----:B------:R-:W-:Y:S02]  /*54e0*/  IMAD.MOV.U32 R68, RZ, RZ, R102 ;  /* 0x000000ffff447224 */ /* 0x000fe400078e0066 */
[----:B------:R-:W-:Y:S01]  /*54f0*/  FMUL.FTZ R69, R69, UR5 ;  /* 0x0000000545457c20 */ /* 0x000fe20008410000 */
[----:B------:R-:W-:-:S05]  /*5500*/  FFMA.FTZ R81, R81, R74, 1.1641532182693481445e-10 ;  /* 0x2f00000051517423 */ /* 0x000fca000001004a */
[----:B------:R-:W-:-:S04]  /*5510*/  FSETP.GTU.FTZ.AND P2, PT, R81, UR4, PT ;  /* 0x0000000451007c0b */ /* 0x000fc8000bf5c000 */
[----:B------:R-:W-:Y:S02]  /*5520*/  PLOP3.LUT P1, PT, P2, PT, PT, 0x8, 0x80 ;  /* 0x000000000080781c */ /* 0x000fe4000172e170 */
[----:B------:R-:W-:Y:S01]  /*5530*/  FSEL R81, R69, RZ, !P2 ;  /* 0x000000ff45517208 */ /* 0x000fe20005000000 */
[----:B------:R-:W-:Y:S10]  /*5540*/  @!P3 BRA `(.L_x_1507) ;  /* 0x0000000000f8b947 */ /* 0x000ff40003800000 */
        /* <DEDUP_REMOVED lines=8> */
.L_x_1508:
        /* <DEDUP_REMOVED lines=12> */
.L_x_1509:
        /* <DEDUP_REMOVED lines=42> */
.L_x_1507:
        /* <DEDUP_REMOVED lines=25> */
.L_x_1511:
        /* <DEDUP_REMOVED lines=12> */
.L_x_1512:
        /* <DEDUP_REMOVED lines=42> */
.L_x_1510:
[----:B------:R-:W-:Y:S01]  /*5e20*/  I2FP.F32.U32 R69, R68 ;  /* 0x0000004400457245 */ /* 0x000fe20000201000 */
[----:B------:R-:W-:Y:S01]  /*5e30*/  IMAD.U32 R68, R70, 0x10000, RZ ;  /* 0x0001000046447824 */ /* 0x000fe200078e00ff */
[----:B------:R-:W-:Y:S01]  /*5e40*/  ISETP.NE.AND P3, PT, R90, 0x1, PT ;  /* 0x000000015a00780c */ /* 0x000fe20003f65270 */
[----:B------:R-:W-:Y:S01]  /*5e50*/  HFMA2 R83, -RZ, RZ, 0, 1.1920928955078125e-07 ;  /* 0x00000002ff537431 */ /* 0x000fe200000001ff */
[----:B------:R-:W-:Y:S01]  /*5e60*/  PRMT R70, R70, 0x7632, R70 ;  /* 0x0000763246467816 */ /* 0x000fe20000000046 */
[----:B------:R-:W-:Y:S01]  /*5e70*/  FFMA.FTZ R69, R69, R74, 1.1641532182693481445e-10 ;  /* 0x2f00000045457423 */ /* 0x000fe2000001004a */
[----:B------:R-:W-:-:S04]  /*5e80*/  FMUL.FTZ R68, R68, UR5 ;  /* 0x0000000544447c20 */ /* 0x000fc80008410000 */
        /* <DEDUP_REMOVED lines=13> */
.L_x_1514:
        /* <DEDUP_REMOVED lines=12> */
.L_x_1515:
        /* <DEDUP_REMOVED lines=42> */
.L_x_1513:
        /* <DEDUP_REMOVED lines=24> */
.L_x_1517:
        /* <DEDUP_REMOVED lines=12> */
.L_x_1518:
        /* <DEDUP_REMOVED lines=42> */
.L_x_1516:
        /* <DEDUP_REMOVED lines=19> */
.L_x_1520:
        /* <DEDUP_REMOVED lines=12> */
.L_x_1521:
        /* <DEDUP_REMOVED lines=42> */
.L_x_1519:
[----:B------:R-:W-:Y:S01]  /*6c30*/  I2FP.F32.U32 R69, R69 ;  /* 0x0000004500457245 */ /* 0x000fe20000201000 */
[----:B------:R-:W-:Y:S01]  /*6c40*/  @P0 IMAD.U32 R95, R98, 0x10000, RZ ;  /* 0x00010000625f0824 */ /* 0x000fe200078e00ff */
[----:B------:R-:W-:Y:S01]  /*6c50*/  PRMT R68, R66, 0x7632, R68 ;  /* 0x0000763242447816 */ /* 0x000fe20000000044 */
[----:B------:R-:W-:Y:S02]  /*6c60*/  IMAD.MOV.U32 R92, RZ, RZ, 0x2 ;  /* 0x00000002ff5c7424 */ /* 0x000fe400078e00ff */
        /* <DEDUP_REMOVED lines=8> */
[----:B------:R-:W-:-:S03]  /*6cf0*/  MOV R69, R102 ;  /* 0x0000006600457202 */ /* 0x000fc60000000f00 */
[--C-:B------:R-:W-:Y:S01]  /*6d00*/  @P0 FADD.FTZ R95, R95, R70.reuse ;  /* 0x000000465f5f0221 */ /* 0x100fe20000010000 */
        /* <DEDUP_REMOVED lines=11> */
.L_x_1523:
        /* <DEDUP_REMOVED lines=12> */
.L_x_1524:
        /* <DEDUP_REMOVED lines=42> */
.L_x_1522:
[----:B------:R-:W-:Y:S01]  /*7120*/  I2FP.F32.U32 R69, R69 ;  /* 0x0000004500457245 */ /* 0x000fe20000201000 */
[C---:B------:R-:W-:Y:S01]  /*7130*/  IMAD.U32 R68, R71.reuse, 0x10000, RZ ;  /* 0x0001000047447824 */ /* 0x040fe200078e00ff */
[----:B------:R-:W-:Y:S01]  /*7140*/  ISETP.NE.AND P5, PT, R92, 0x1, PT ;  /* 0x000000015c00780c */ /* 0x000fe20003fa5270 */
[----:B------:R-:W-:Y:S01]  /*7150*/  IMAD.MOV.U32 R70, RZ, RZ, R102 ;  /* 0x000000ffff467224 */ /* 0x000fe200078e0066 */
[----:B------:R-:W-:Y:S01]  /*7160*/  PRMT R93, R71, 0x7632, R93 ;  /* 0x00007632475d7816 */ /* 0x000fe2000000005d */
[----:B------:R-:W-:Y:S01]  /*7170*/  FFMA.FTZ R69, R69, R74, 1.1641532182693481445e-10 ;  /* 0x2f00000045457423 */ /* 0x000fe2000001004a */
[----:B------:R-:W-:Y:S01]  /*7180*/  FMUL.FTZ R68, R68, UR5 ;  /* 0x0000000544447c20 */ /* 0x000fe20008410000 */
[----:B------:R-:W-:-:S03]  /*7190*/  HFMA2 R71, -RZ, RZ, 0, 1.1920928955078125e-07 ;  /* 0x00000002ff477431 */ /* 0x000fc600000001ff */
        /* <DEDUP_REMOVED lines=12> */
.L_x_1526:
        /* <DEDUP_REMOVED lines=12> */
.L_x_1527:
        /* <DEDUP_REMOVED lines=36> */
[----:B------:R-:W-:-:S04]  /*7560*/  IMAD.WIDE.U32 R102, R102, -0x326172a9, RZ ;  /* 0xcd9e8d5766667825 */ /* 0x000fc800078e00ff */
[----:B------:R-:W-:Y:S01]  /*7570*/  IMAD.WIDE.U32 R68, R68, -0x2daee0ad, RZ ;  /* 0xd2511f5344447825 */ /* 0x000fe200078e00ff */
[----:B------:R-:W-:-:S03]  /*7580*/  LOP3.LUT R94, R96, UR40, R103, 0x96, !PT ;  /* 0x00000028605e7c12 */ /* 0x000fc6000f8e9667 */
[----:B------:R-:W-:Y:S01]  /*7590*/  IMAD.MOV.U32 R76, RZ, RZ, R68 ;  /* 0x000000ffff4c7224 */ /* 0x000fe200078e0044 */
[----:B------:R-:W-:Y:S01]  /*75a0*/  LOP3.LUT R104, R104, UR41, R69, 0x96, !PT ;  /* 0x0000002968687c12 */ /* 0x000fe2000f8e9645 */
[----:B------:R-:W-:-:S07]  /*75b0*/  IMAD.MOV.U32 R71, RZ, RZ, RZ ;  /* 0x000000ffff477224 */ /* 0x000fce00078e00ff */
.L_x_1525:
        /* <DEDUP_REMOVED lines=24> */
.L_x_1529:
        /* <DEDUP_REMOVED lines=12> */
.L_x_1530:
        /* <DEDUP_REMOVED lines=42> */
.L_x_1528:
[----:B------:R-:W-:Y:S01]  /*7aa0*/  I2FP.F32.U32 R69, R69 ;  /* 0x0000004500457245 */ /* 0x000fe20000201000 */
[----:B------:R-:W-:Y:S01]  /*7ab0*/  IMAD.U32 R93, R93, 0x10000, RZ ;  /* 0x000100005d5d7824 */ /* 0x000fe200078e00ff */
[----:B------:R-:W-:Y:S01]  /*7ac0*/  ISETP.NE.AND P6, PT, R68, 0x1, PT ;  /* 0x000000014400780c */ /* 0x000fe20003fc5270 */
[----:B------:R-:W-:Y:S02]  /*7ad0*/  HFMA2 R105, -RZ, RZ, 0, 1.1920928955078125e-07 ;  /* 0x00000002ff697431 */ /* 0x000fe400000001ff */
[----:B------:R-:W-:Y:S02]  /*7ae0*/  IMAD.MOV.U32 R70, RZ, RZ, R102 ;  /* 0x000000ffff467224 */ /* 0x000fe400078e0066 */
        /* <DEDUP_REMOVED lines=14> */
.L_x_1532:
[----:B------:R-:W-:-:S04]  /*7bd0*/  VIADD R0, R0, 0x1 ;  /* 0x0000000100007836 */ /* 0x000fc80000000000 */
[C---:B------:R-:W-:Y:S01]  /*7be0*/  IMAD.WIDE.U32 R68, R0.reuse, -0x2daee0ad, RZ ;  /* 0xd2511f5300447825 */ /* 0x040fe200078e00ff */
[----:B------:R-:W-:-:S13]  /*7bf0*/  ISETP.NE.AND P6, PT, R0, RZ, PT ;  /* 0x000000ff0000720c */ /* 0x000fda0003fc5270 */
[----:B------:R-:W-:Y:S05]  /*7c00*/  @P6 BRA `(.L_x_1533) ;  /* 0x0000000000286947 */ /* 0x000fea0003800000 */
[----:B------:R-:W-:Y:S01]  /*7c10*/  VIADD R3, R3, 0x1 ;  /* 0x0000000103037836 */ /* 0x000fe20000000000 */
[----:B------:R-:W-:-:S04]  /*7c20*/  P2R R70, PR, RZ, 0x1 ;  /* 0x00000001ff467803 */ /* 0x000fc80000000000 */
[----:B------:R-:W-:-:S13]  /*7c30*/  ISETP.NE.AND P6, PT, R3, RZ, PT ;  /* 0x000000ff0300720c */ /* 0x000fda0003fc5270 */
[----:B------:R-:W-:Y:S01]  /*7c40*/  @!P6 IADD3 R2, PT, PT, R2, 0x1, RZ ;  /* 0x000000010202e810 */ /* 0x000fe20007ffe0ff */
[----:B------:R-:W-:Y:S02]  /*7c50*/  @!P6 VIADD R71, R4, 0x1 ;  /* 0x000000010447e836 */ /* 0x000fe40000000000 */
[----:B------:R-:W-:Y:S01]  /*7c60*/  @!P6 IMAD.MOV.U32 R3, RZ, RZ, RZ ;  /* 0x000000ffff03e224 */ /* 0x000fe200078e00ff */
[----:B------:R-:W-:-:S13]  /*7c70*/  ISETP.NE.AND P0, PT, R2, RZ, !P6 ;  /* 0x000000ff0200720c */ /* 0x000fda0007705270 */
[----:B------:R-:W-:Y:S01]  /*7c80*/  @P0 IMAD.MOV R71, RZ, RZ, R4 ;  /* 0x000000ffff470224 */ /* 0x000fe200078e0204 */
[----:B------:R-:W-:-:S04]  /*7c90*/  ISETP.NE.AND P0, PT, R70, RZ, PT ;  /* 0x000000ff4600720c */ /* 0x000fc80003f05270 */
[----:B------:R-:W-:-:S09]  /*7ca0*/  @!P6 MOV R4, R71 ;  /* 0x000000470004e202 */ /* 0x000fd20000000f00 */
.L_x_1533:
        /* <DEDUP_REMOVED lines=38> */
[----:B------:R-:W-:-:S03]  /*7f10*/  LOP3.LUT R94, R70, UR40, R103, 0x96, !PT ;  /* 0x00000028465e7c12 */ /* 0x000fc6000f8e9667 */
[----:B------:R-:W-:Y:S01]  /*7f20*/  IMAD.MOV.U32 R70, RZ, RZ, R76 ;  /* 0x000000ffff467224 */ /* 0x000fe200078e004c */
[----:B------:R-:W-:Y:S01]  /*7f30*/  LOP3.LUT R104, R104, UR41, R69, 0x96, !PT ;  /* 0x0000002968687c12 */ /* 0x000fe2000f8e9645 */
[----:B------:R-:W-:-:S07]  /*7f40*/  IMAD.MOV.U32 R76, RZ, RZ, R68 ;  /* 0x000000ffff4c7224 */ /* 0x000fce00078e0044 */
.L_x_1531:
[----:B------:R-:W-:Y:S01]  /*7f50*/  I2FP.F32.U32 R69, R70 ;  /* 0x0000004600457245 */ /* 0x000fe20000201000 */
[----:B------:R-:W-:Y:S01]  /*7f60*/  @P0 IMAD.U32 R78, R78, 0x10000, RZ ;  /* 0x000100004e4e0824 */ /* 0x000fe200078e00ff */
[----:B------:R-:W-:-:S03]  /*7f70*/  PRMT R68, R67, 0x7632, R68 ;  /* 0x0000763243447816 */ /* 0x000fc60000000044 */
[----:B------:R-:W-:Y:S01]  /*7f80*/  FFMA.FTZ R69, R69, R74, 1.1641532182693481445e-10 ;  /* 0x2f00000045457423 */ /* 0x000fe2000001004a */
[----:B------:R-:W-:-:S04]  /*7f90*/  SHF.L.U32 R68, R68, 0x10, RZ ;  /* 0x0000001044447819 */ /* 0x000fc800000006ff */
[----:B------:R-:W-:Y:S01]  /*7fa0*/  FSETP.GTU.FTZ.AND P6, PT, R69, UR4, PT ;  /* 0x0000000445007c0b */ /* 0x000fe2000bfdc000 */
[----:B------:R-:W-:Y:S01]  /*7fb0*/  FMUL.FTZ R68, R68, UR5 ;  /* 0x0000000544447c20 */ /* 0x000fe20008410000 */
[----:B------:R-:W-:-:S04]  /*7fc0*/  PRMT R69, R107, 0x5410, R108 ;  /* 0x000054106b457816 */ /* 0x000fc8000000006c */
        /* <DEDUP_REMOVED lines=10> */
.L_x_1485:
[----:B------:R-:W0:Y:S01]  /*8070*/  LDC.64 R96, c[0x0][0x3a8] ;  /* 0x0000ea00ff607b82 */ /* 0x000e220000000a00 */
[----:B------:R-:W-:Y:S01]  /*8080*/  SEL R80, RZ, 0x1000000, !P5 ;  /* 0x01000000ff507807 */ /* 0x000fe20006800000 */
[----:B------:R-:W-:Y:S01]  /*8090*/  UISETP.NE.U32.AND UP0, UPT, UR12, URZ, UPT ;  /* 0x000000ff0c00728c */ /* 0x000fe2000bf05070 */
[----:B------:R-:W-:Y:S02]  /*80a0*/  SEL R78, RZ, 0x10000, !P4 ;  /* 0x00010000ff4e7807 */ /* 0x000fe40006000000 */
[----:B------:R-:W-:Y:S01]  /*80b0*/  SEL R109, RZ, 0x100, !P3 ;  /* 0x00000100ff6d7807 */ /* 0x000fe20005800000 */
[----:B------:R-:W-:Y:S01]  /*80c0*/  UISETP.NE.AND.EX UP0, UPT, UR13, URZ, UPT, UP0 ;  /* 0x000000ff0d00728c */ /* 0x000fe2000bf05300 */
[----:B------:R-:W-:Y:S01]  /*80d0*/  ISETP.NE.AND P5, PT, R100, RZ, PT ;  /* 0x000000ff6400720c */ /* 0x000fe20003fa5270 */
[----:B------:R-:W1:Y:S01]  /*80e0*/  LDC.64 R98, c[0x0][0x3b0] ;  /* 0x0000ec00ff627b82 */ /* 0x000e620000000a00 */
[----:B------:R-:W-:Y:S02]  /*80f0*/  ISETP.NE.AND P4, PT, R106, RZ, PT ;  /* 0x000000ff6a00720c */ /* 0x000fe40003f85270 */
[----:B------:R-:W-:-:S02]  /*8100*/  ISETP.NE.AND P6, PT, R101, RZ, PT ;  /* 0x000000ff6500720c */ /* 0x000fc40003fc5270 */
[----:B------:R-:W-:Y:S02]  /*8110*/  LOP3.LUT R109, R109, R80, R78, 0xfe, !PT ;  /* 0x000000506d6d7212 */ /* 0x000fe400078efe4e */
[----:B------:R-:W-:Y:S01]  /*8120*/  SEL R80, RZ, 0x1000000, !P1 ;  /* 0x01000000ff507807 */ /* 0x000fe20004800000 */
[----:B------:R-:W2:Y:S01]  /*8130*/  @P0 LDC.64 R106, c[0x0][0x3a0] ;  /* 0x0000e800ff6a0b82 */ /* 0x000ea20000000a00 */
[----:B------:R-:W-:Y:S01]  /*8140*/  SEL R101, RZ, 0x10000, !P4 ;  /* 0x00010000ff657807 */ /* 0x000fe20006000000 */
[----:B------:R-:W3:Y:S01]  /*8150*/  @UP0 LDCU.64 UR20, c[0x0][0x398] ;  /* 0x00007300ff1407ac */ /* 0x000ee20008000a00 */
[----:B------:R-:W-:Y:S02]  /*8160*/  SEL R78, RZ, 0x100, !P5 ;  /* 0x00000100ff4e7807 */ /* 0x000fe40006800000 */
[----:B------:R-:W-:Y:S02]  /*8170*/  SEL R108, RZ, 0x1, !P2 ;  /* 0x00000001ff6c7807 */ /* 0x000fe40005000000 */
[----:B------:R-:W-:Y:S01]  /*8180*/  LOP3.LUT R78, R78, R80, R101, 0xfe, !PT ;  /* 0x000000504e4e7212 */ /* 0x000fe200078efe65 */
[----:B0-----:R-:W-:Y:S01]  /*8190*/  IMAD.WIDE.U32 R112, R72, 0x10, R96 ;  /* 0x0000001048707825 */ /* 0x001fe200078e0060 */
[----:B------:R-:W-:-:S03]  /*81a0*/  SEL R111, RZ, 0x1, !P6 ;  /* 0x00000001ff6f7807 */ /* 0x000fc60007000000 */
[----:B------:R-:W-:Y:S01]  /*81b0*/  HFMA2 R80, -RZ, RZ, 0, 9.5367431640625e-07 ;  /* 0x00000010ff507431 */ /* 0x000fe200000001ff */
[----:B------:R-:W-:Y:S01]  /*81c0*/  LOP3.LUT R109, R109, R108, RZ, 0xfc, !PT ;  /* 0x0000006c6d6d7212 */ /* 0x000fe200078efcff */
[----:B------:R-:W-:Y:S01]  /*81d0*/  VIADD R101, R72, 0x80 ;  /* 0x0000008048657836 */ /* 0x000fe20000000000 */
[----:B------:R-:W-:Y:S01]  /*81e0*/  LOP3.LUT R108, R78, R111, RZ, 0xfc, !PT ;  /* 0x0000006f4e6c7212 */ /* 0x000fe200078efcff */
[----:B------:R0:W-:Y:S01]  /*81f0*/  STG.E.128 desc[UR10][R112.64], R68 ;  /* 0x0000004470007986 */ /* 0x0001e2000c101d0a */
[----:B------:R-:W-:Y:S01]  /*8200*/  PLOP3.LUT P1, PT, PT, PT, UP0, 0x80, 0x8 ;  /* 0x000000000008781c */ /* 0x000fe20003f2f008 */
[----:B-1----:R-:W-:Y:S01]  /*8210*/  IMAD.WIDE.U32 R110, R72, 0x8, R98 ;  /* 0x00000008486e7825 */ /* 0x002fe200078e0062 */
[----:B------:R-:W-:-:S04]  /*8220*/  PLOP3.LUT P2, PT, PT, PT, UP0, 0x80, 0x8 ;  /* 0x000000000008781c */ /* 0x000fc80003f4f008 */
[----:B------:R0:W-:Y:S01]  /*8230*/  STG.E.64 desc[UR10][R110.64], R108 ;  /* 0x0000006c6e007986 */ /* 0x0001e2000c101b0a */
[----:B--2---:R-:W-:Y:S01]  /*8240*/  @P0 IMAD.WIDE.U32 R106, R101, 0x10, R106 ;  /* 0x00000010656a0825 */ /* 0x004fe200078e006a */
[----:B---3--:R-:W-:Y:S07]  /*8250*/  BRA.U !UP0, `(.L_x_1534) ;  /* 0x0000000108507547 */ /* 0x008fee000b800000 */
[----:B0-----:R-:W-:Y:S01]  /*8260*/  IMAD.U32 R71, R92, 0x10000, RZ ;  /* 0x000100005c477824 */ /* 0x001fe200078e00ff */
[----:B------:R-:W0:Y:S01]  /*8270*/  LDC.64 R68, c[0x0][0x3b8] ;  /* 0x0000ee00ff447b82 */ /* 0x000e220000000a00 */
[----:B------:R-:W-:Y:S02]  /*8280*/  LOP3.LUT R70, R93, 0xffff, RZ, 0xc0, !PT ;  /* 0x0000ffff5d467812 */ /* 0x000fe400078ec0ff */
[----:B------:R-:W-:Y:S02]  /*8290*/  LOP3.LUT R108, R88, 0xff, RZ, 0xc0, !PT ;  /* 0x000000ff586c7812 */ /* 0x000fe400078ec0ff */
[----:B------:R-:W-:Y:S02]  /*82a0*/  LOP3.LUT R109, R71, 0xff0000, RZ, 0xc0, !PT ;  /* 0x00ff0000476d7812 */ /* 0x000fe400078ec0ff */
[----:B------:R-:W-:Y:S02]  /*82b0*/  PRMT R71, R91, 0x7104, RZ ;  /* 0x000071045b477816 */ /* 0x000fe400000000ff */
[----:B------:R-:W-:Y:S01]  /*82c0*/  PRMT R78, R109, 0x4210, R70 ;  /* 0x000042106d4e7816 */ /* 0x000fe20000000046 */
[----:B------:R-:W-:Y:S01]  /*82d0*/  IMAD.WIDE.U32 R108, R108, 0x10000, RZ ;  /* 0x000100006c6c7825 */ /* 0x000fe200078e00ff */
[----:B------:R-:W-:-:S02]  /*82e0*/  LOP3.LUT R70, R89, 0xff, RZ, 0xc0, !PT ;  /* 0x000000ff59467812 */ /* 0x000fc400078ec0ff */
        /* <DEDUP_REMOVED lines=11> */
.L_x_1534:
[C---:B01----:R-:W-:Y:S01]  /*83a0*/  IMAD.WIDE.U32 R68, R101.reuse, 0x10, R120 ;  /* 0x0000001065447825 */ /* 0x043fe200078e0078 */
[----:B------:R-:W2:Y:S03]  /*83b0*/  @P0 LDG.E.128 R60, desc[UR10][R106.64] ;  /* 0x0000000a6a3c0981 */ /* 0x000ea6000c1e1d00 */
[----:B------:R-:W-:Y:S02]  /*83c0*/  @P1 IMAD.WIDE.U32 R108, R101, R80, UR20 ;  /* 0x00000014656c1e25 */ /* 0x000fe4000f8e0050 */
[----:B------:R-:W5:Y:S04]  /*83d0*/  LDG.E.128 R68, desc[UR10][R68.64] ;  /* 0x0000000a44447981 */ /* 0x000f68000c1e1d00 */
[----:B------:R0:W5:Y:S01]  /*83e0*/  @P2 LDG.E.128 R64, desc[UR10][R108.64] ;  /* 0x0000000a6c402981 */ /* 0x000162000c1e1d00 */
[----:B--2---:R-:W-:Y:S01]  /*83f0*/  PRMT R100, R60, 0x7632, R100 ;  /* 0x000076323c647816 */ /* 0x004fe20000000064 */
[----:B0-----:R-:W-:Y:S06]  /*8400*/  BRA.U !UP0, `(.L_x_1535) ;  /* 0x0000004d08887547 */ /* 0x001fec000b800000 */
[----:B------:R-:W-:Y:S01]  /*8410*/  ISETP.NE.AND P1, PT, R105, 0x1, PT ;  /* 0x000000016900780c */ /* 0x000fe20003f25270 */
[----:B------:R-:W-:Y:S01]  /*8420*/  IMAD.MOV.U32 R86, RZ, RZ, 0x2 ;  /* 0x00000002ff567424 */ /* 0x000fe200078e00ff */
[----:B------:R-:W-:Y:S01]  /*8430*/  PRMT R89, R61, 0x7632, R89 ;  /* 0x000076323d597816 */ /* 0x000fe20000000059 */
[----:B------:R-:W-:Y:S01]  /*8440*/  IMAD.MOV.U32 R80, RZ, RZ, R102 ;  /* 0x000000ffff507224 */ /* 0x000fe200078e0066 */
[----:B------:R-:W-:-:S09]  /*8450*/  MOV R78, R76 ;  /* 0x0000004c004e7202 */ /* 0x000fd20000000f00 */
        /* <DEDUP_REMOVED lines=11> */
.L_x_1537:
        /* <DEDUP_REMOVED lines=12> */
.L_x_1538:
        /* <DEDUP_REMOVED lines=43> */
.L_x_1536:
[----:B------:R-:W-:Y:S01]  /*8880*/  I2FP.F32.U32 R87, R80 ;  /* 0x0000005000577245 */ /* 0x000fe20000201000 */
[----:B-----5:R-:W-:Y:S01]  /*8890*/  IMAD.U32 R76, R68, 0x10000, RZ ;  /* 0x00010000444c7824 */ /* 0x020fe200078e00ff */
[----:B------:R-:W-:Y:S01]  /*88a0*/  ISETP.NE.AND P2, PT, R86, 0x1, PT ;  /* 0x000000015600780c */ /* 0x000fe20003f45270 */
[----:B------:R-:W-:Y:S01]  /*88b0*/  IMAD.MOV.U32 R88, RZ, RZ, 0x2 ;  /* 0x00000002ff587424 */ /* 0x000fe200078e00ff */
[----:B------:R-:W-:Y:S01]  /*88c0*/  PRMT R68, R68, 0x7632, R68 ;  /* 0x0000763244447816 */ /* 0x000fe20000000044 */
[----:B------:R-:W-:Y:S01]  /*88d0*/  FFMA.FTZ R87, R87, R74, 1.1641532182693481445e-10 ;  /* 0x2f00000057577423 */ /* 0x000fe2000001004a */
[----:B------:R-:W-:Y:S01]  /*88e0*/  FMUL.FTZ R80, R76, UR5 ;  /* 0x000000054c507c20 */ /* 0x000fe20008410000 */
[----:B------:R-:W-:-:S03]  /*88f0*/  MOV R82, R102 ;  /* 0x0000006600527202 */ /* 0x000fc60000000f00 */
        /* <DEDUP_REMOVED lines=13> */
.L_x_1540:
        /* <DEDUP_REMOVED lines=12> */
.L_x_1541:
        /* <DEDUP_REMOVED lines=41> */
[----:B------:R-:W-:Y:S01]  /*8d20*/  IMAD.MOV.U32 R78, RZ, RZ, R92 ;  /* 0x000000ffff4e7224 */ /* 0x000fe200078e005c */
[----:B------:R-:W-:-:S07]  /*8d30*/  LOP3.LUT R104, R86, UR41, R93, 0x96, !PT ;  /* 0x0000002956687c12 */ /* 0x000fce000f8e965d */
.L_x_1539:
        /* <DEDUP_REMOVED lines=24> */
.L_x_1543:
        /* <DEDUP_REMOVED lines=12> */
.L_x_1544:
        /* <DEDUP_REMOVED lines=43> */
.L_x_1542:
        /* <DEDUP_REMOVED lines=20> */
.L_x_1546:
        /* <DEDUP_REMOVED lines=12> */
.L_x_1547:
        /* <DEDUP_REMOVED lines=43> */
.L_x_1545:
[----:B------:R-:W-:Y:S01]  /*96e0*/  I2FP.F32.U32 R87, R82 ;  /* 0x0000005200577245 */ /* 0x000fe20000201000 */
[----:B------:R-:W-:Y:S01]  /*96f0*/  @P0 IMAD.U32 R109, R100, 0x10000, RZ ;  /* 0x00010000646d0824 */ /* 0x000fe200078e00ff */
[----:B------:R-:W-:Y:S01]  /*9700*/  PRMT R82, R64, 0x7632, R82 ;  /* 0x0000763240527816 */ /* 0x000fe20000000052 */
[----:B------:R-:W-:Y:S01]  /*9710*/  IMAD.MOV.U32 R90, RZ, RZ, 0x2 ;  /* 0x00000002ff5a7424 */ /* 0x000fe200078e00ff */
[----:B------:R-:W-:Y:S01]  /*9720*/  ISETP.NE.AND P2, PT, R88, 0x1, PT ;  /* 0x000000015800780c */ /* 0x000fe20003f45270 */
[----:B------:R-:W-:Y:S02]  /*9730*/  FFMA.FTZ R87, R87, R74, 1.1641532182693481445e-10 ;  /* 0x2f00000057577423 */ /* 0x000fe4000001004a */
[----:B------:R-:W-:-:S03]  /*9740*/  IMAD.U32 R82, R82, 0x10000, RZ ;  /* 0x0001000052527824 */ /* 0x000fc600078e00ff */
[----:B------:R-:W-:Y:S01]  /*9750*/  FSETP.GTU.FTZ.AND P1, PT, R87, UR4, PT ;  /* 0x0000000457007c0b */ /* 0x000fe2000bf3c000 */
[----:B------:R-:W-:-:S05]  /*9760*/  FMUL.FTZ R82, R82, UR5 ;  /* 0x0000000552527c20 */ /* 0x000fca0008410000 */
[----:B------:R-:W-:-:S05]  /*9770*/  FSEL R87, R82, RZ, !P1 ;  /* 0x000000ff52577208 */ /* 0x000fca0004800000 */
        /* <DEDUP_REMOVED lines=15> */
.L_x_1549:
        /* <DEDUP_REMOVED lines=12> */
.L_x_1550:
        /* <DEDUP_REMOVED lines=43> */
.L_x_1548:
[----:B------:R-:W-:Y:S01]  /*9be0*/  I2FP.F32.U32 R91, R68 ;  /* 0x00000044005b7245 */ /* 0x000fe20000201000 */
[C---:B------:R-:W-:Y:S01]  /*9bf0*/  IMAD.U32 R68, R69.reuse, 0x10000, RZ ;  /* 0x0001000045447824 */ /* 0x040fe200078e00ff */
[----:B------:R-:W-:Y:S02]  /*9c00*/  ISETP.NE.AND P2, PT, R90, 0x1, PT ;  /* 0x000000015a00780c */ /* 0x000fe40003f45270 */
[----:B------:R-:W-:Y:S01]  /*9c10*/  PRMT R108, R69, 0x7632, R108 ;  /* 0x00007632456c7816 */ /* 0x000fe2000000006c */
[----:B------:R-:W-:Y:S01]  /*9c20*/  FFMA.FTZ R91, R91, R74, 1.1641532182693481445e-10 ;  /* 0x2f0000005b5b7423 */ /* 0x000fe2000001004a */
[----:B------:R-:W-:Y:S01]  /*9c30*/  FMUL.FTZ R68, R68, UR5 ;  /* 0x0000000544447c20 */ /* 0x000fe20008410000 */
[----:B------:R-:W-:-:S03]  /*9c40*/  MOV R69, R102 ;  /* 0x0000006600457202 */ /* 0x000fc60000000f00 */
        /* <DEDUP_REMOVED lines=14> */
.L_x_1552:
        /* <DEDUP_REMOVED lines=12> */
.L_x_1553:
        /* <DEDUP_REMOVED lines=43> */
.L_x_1551:
        /* <DEDUP_REMOVED lines=9> */
[----:B------:R-:W-:-:S03]  /*a130*/  MOV R68, R102 ;  /* 0x0000006600447202 */ /* 0x000fc60000000f00 */
[----:B------:R-:W-:-:S04]  /*a140*/  FADD.FTZ R88, R88, R69 ;  /* 0x0000004558587221 */ /* 0x000fc80000010000 */
        /* <DEDUP_REMOVED lines=13> */
.L_x_1555:
        /* <DEDUP_REMOVED lines=12> */
.L_x_1556:
        /* <DEDUP_REMOVED lines=43> */
.L_x_1554:
[----:B------:R-:W-:Y:S01]  /*a590*/  ISETP.NE.AND P3, PT, R90, 0x1, PT ;  /* 0x000000015a00780c */ /* 0x000fe20003f65270 */
[----:B------:R-:W-:Y:S01]  /*a5a0*/  IMAD.MOV.U32 R91, RZ, RZ, 0x2 ;  /* 0x00000002ff5b7424 */ /* 0x000fe200078e00ff */
[----:B------:R-:W-:Y:S01]  /*a5b0*/  I2FP.F32.U32 R69, R68 ;  /* 0x0000004400457245 */ /* 0x000fe20000201000 */
[----:B------:R-:W-:Y:S01]  /*a5c0*/  IMAD.MOV.U32 R68, RZ, RZ, R102 ;  /* 0x000000ffff447224 */ /* 0x000fe200078e0066 */
[----:B------:R-:W-:-:S03]  /*a5d0*/  SHF.L.U32 R108, R108, 0x10, RZ ;  /* 0x000000106c6c7819 */ /* 0x000fc600000006ff */
[----:B------:R-:W-:Y:S02]  /*a5e0*/  FFMA.FTZ R69, R69, R74, 1.1641532182693481445e-10 ;  /* 0x2f00000045457423 */ /* 0x000fe4000001004a */
[----:B------:R-:W-:-:S03]  /*a5f0*/  FMUL.FTZ R108, R108, UR5 ;  /* 0x000000056c6c7c20 */ /* 0x000fc60008410000 */
        /* <DEDUP_REMOVED lines=12> */
.L_x_1558:
        /* <DEDUP_REMOVED lines=12> */
.L_x_1559:
        /* <DEDUP_REMOVED lines=43> */
.L_x_1557:
        /* <DEDUP_REMOVED lines=11> */
[----:B------:R-:W-:-:S03]  /*aae0*/  IMAD.MOV.U32 R69, RZ, RZ, R102 ;  /* 0x000000ffff457224 */ /* 0x000fc600078e0066 */
        /* <DEDUP_REMOVED lines=13> */
.L_x_1561:
        /* <DEDUP_REMOVED lines=12> */
.L_x_1562:
        /* <DEDUP_REMOVED lines=43> */
.L_x_1560:
[----:B------:R-:W-:Y:S01]  /*af30*/  I2FP.F32.U32 R69, R69 ;  /* 0x0000004500457245 */ /* 0x000fe20000201000 */
[----:B------:R-:W-:Y:S01]  /*af40*/  IMAD.U32 R68, R70, 0x10000, RZ ;  /* 0x0001000046447824 */ /* 0x000fe200078e00ff */
[----:B------:R-:W-:Y:S01]  /*af50*/  ISETP.NE.AND P3, PT, R90, 0x1, PT ;  /* 0x000000015a00780c */ /* 0x000fe20003f65270 */
[----:B------:R-:W-:Y:S01]  /*af60*/  IMAD.MOV.U32 R91, RZ, RZ, 0x2 ;  /* 0x00000002ff5b7424 */ /* 0x000fe200078e00ff */
[----:B------:R-:W-:Y:S01]  /*af70*/  PRMT R70, R70, 0x7632, R70 ;  /* 0x0000763246467816 */ /* 0x000fe20000000046 */
        /* <DEDUP_REMOVED lines=15> */
.L_x_1564:
        /* <DEDUP_REMOVED lines=12> */
.L_x_1565:
        /* <DEDUP_REMOVED lines=43> */
.L_x_1563:
[----:B------:R-:W-:Y:S01]  /*b3e0*/  I2FP.F32.U32 R69, R69 ;  /* 0x0000004500457245 */ /* 0x000fe20000201000 */
[----:B------:R-:W-:Y:S01]  /*b3f0*/  @P0 IMAD.U32 R111, R62, 0x10000, RZ ;  /* 0x000100003e6f0824 */ /* 0x000fe200078e00ff */
[----:B------:R-:W-:-:S03]  /*b400*/  SHF.L.U32 R68, R66, 0x10, RZ ;  /* 0x0000001042447819 */ /* 0x000fc600000006ff */
[----:B------:R-:W-:Y:S02]  /*b410*/  FFMA.FTZ R69, R69, R74, 1.1641532182693481445e-10 ;  /* 0x2f00000045457423 */ /* 0x000fe4000001004a */
[----:B------:R-:W-:-:S03]  /*b420*/  FMUL.FTZ R68, R68, UR5 ;  /* 0x0000000544447c20 */ /* 0x000fc60008410000 */
[----:B------:R-:W-:-:S04]  /*b430*/  FSETP.GTU.FTZ.AND P3, PT, R69, UR4, PT ;  /* 0x0000000445007c0b */ /* 0x000fc8000bf7c000 */
[----:B------:R-:W-:Y:S01]  /*b440*/  FSEL R69, R68, RZ, !P3 ;  /* 0x000000ff44457208 */ /* 0x000fe20005800000 */
[----:B------:R-:W-:Y:S01]  /*b450*/  IMAD.MOV.U32 R68, RZ, RZ, 0x2 ;  /* 0x00000002ff447424 */ /* 0x000fe200078e00ff */
        /* <DEDUP_REMOVED lines=16> */
.L_x_1567:
        /* <DEDUP_REMOVED lines=12> */
.L_x_1568:
        /* <DEDUP_REMOVED lines=43> */
.L_x_1566:
[----:B------:R-:W-:Y:S01]  /*b8d0*/  I2FP.F32.U32 R69, R69 ;  /* 0x0000004500457245 */ /* 0x000fe20000201000 */
[----:B------:R-:W-:Y:S01]  /*b8e0*/  IMAD.MOV.U32 R92, RZ, RZ, 0x2 ;  /* 0x00000002ff5c7424 */ /* 0x000fe200078e00ff */
[----:B------:R-:W-:Y:S02]  /*b8f0*/  ISETP.NE.AND P4, PT, R68, 0x1, PT ;  /* 0x000000014400780c */ /* 0x000fe40003f85270 */
[----:B------:R-:W-:Y:S01]  /*b900*/  SHF.L.U32 R70, R70, 0x10, RZ ;  /* 0x0000001046467819 */ /* 0x000fe200000006ff */
[----:B------:R-:W-:-:S04]  /*b910*/  FFMA.FTZ R69, R69, R74, 1.1641532182693481445e-10 ;  /* 0x2f00000045457423 */ /* 0x000fc8000001004a */
        /* <DEDUP_REMOVED lines=14> */
.L_x_1570:
        /* <DEDUP_REMOVED lines=12> */
.L_x_1571:
        /* <DEDUP_REMOVED lines=43> */
.L_x_1569:
[----:B------:R-:W-:Y:S01]  /*bd70*/  I2FP.F32.U32 R69, R69 ;  /* 0x0000004500457245 */ /* 0x000fe20000201000 */
[----:B------:R-:W-:Y:S01]  /*bd80*/  IMAD.MOV.U32 R108, RZ, RZ, 0x2 ;  /* 0x00000002ff6c7424 */ /* 0x000fe200078e00ff */
[----:B------:R-:W-:-:S03]  /*bd90*/  PRMT R68, R66, 0x7632, R68 ;  /* 0x0000763242447816 */ /* 0x000fc60000000044 */
[----:B------:R-:W-:Y:S02]  /*bda0*/  FFMA.FTZ R69, R69, R74, 1.1641532182693481445e-10 ;  /* 0x2f00000045457423 */ /* 0x000fe4000001004a */
[----:B------:R-:W-:-:S03]  /*bdb0*/  IMAD.U32 R68, R68, 0x10000, RZ ;  /* 0x0001000044447824 */ /* 0x000fc600078e00ff */
[----:B------:R-:W-:Y:S01]  /*bdc0*/  FSETP.GTU.FTZ.AND P4, PT, R69, UR4, PT ;  /* 0x0000000445007c0b */ /* 0x000fe2000bf9c000 */
[----:B------:R-:W-:-:S03]  /*bdd0*/  FMUL.FTZ R68, R68, UR5 ;  /* 0x0000000544447c20 */ /* 0x000fc60008410000 */
[----:B------:R-:W-:Y:S02]  /*bde0*/  SEL R91, RZ, 0x1, P4 ;  /* 0x00000001ff5b7807 */ /* 0x000fe40002000000 */
[----:B------:R-:W-:Y:S02]  /*bdf0*/  FSEL R69, R68, RZ, !P4 ;  /* 0x000000ff44457208 */ /* 0x000fe40006000000 */
[----:B------:R-:W-:Y:S02]  /*be00*/  ISETP.NE.AND P4, PT, R92, 0x1, PT ;  /* 0x000000015c00780c */ /* 0x000fe40003f85270 */
[----:B------:R-:W-:Y:S01]  /*be10*/  @P0 PRMT R68, R62, 0x7632, R68 ;  /* 0x000076323e440816 */ /* 0x000fe20000000044 */
[----:B------:R-:W-:Y:S01]  /*be20*/  FADD.FTZ R70, R70, R69 ;  /* 0x0000004546467221 */ /* 0x000fe20000010000 */
[----:B------:R-:W-:-:S03]  /*be30*/  IMAD.MOV.U32 R69, RZ, RZ, R102 ;  /* 0x000000ffff457224 */ /* 0x000fc600078e0066 */
[----:B------:R-:W-:-:S04]  /*be40*/  @P0 IMAD.U32 R117, R68, 0x10000, RZ ;  /* 0x0001000044750824 */ /* 0x000fc800078e00ff */
        /* <DEDUP_REMOVED lines=12> */
.L_x_1573:
        /* <DEDUP_REMOVED lines=12> */
.L_x_1574:
        /* <DEDUP_REMOVED lines=43> */
.L_x_1572:
[----:B------:R-:W-:Y:S01]  /*c280*/  I2FP.F32.U32 R69, R69 ;  /* 0x0000004500457245 */ /* 0x000fe20000201000 */
[C---:B------:R-:W-:Y:S01]  /*c290*/  IMAD.U32 R68, R71.reuse, 0x10000, RZ ;  /* 0x0001000047447824 */ /* 0x040fe200078e00ff */
[----:B------:R-:W-:Y:S02]  /*c2a0*/  ISETP.NE.AND P5, PT, R108, 0x1, PT ;  /* 0x000000016c00780c */ /* 0x000fe40003fa5270 */
[----:B------:R-:W-:Y:S01]  /*c2b0*/  PRMT R116, R71, 0x7632, R116 ;  /* 0x0000763247747816 */ /* 0x000fe20000000074 */
[----:B------:R-:W-:Y:S01]  /*c2c0*/  FFMA.FTZ R69, R69, R74, 1.1641532182693481445e-10 ;  /* 0x2f00000045457423 */ /* 0x000fe2000001004a */
[----:B------:R-:W-:Y:S01]  /*c2d0*/  FMUL.FTZ R68, R68, UR5 ;  /* 0x0000000544447c20 */ /* 0x000fe20008410000 */
[----:B------:R-:W-:Y:S01]  /*c2e0*/  IMAD.MOV.U32 R71, RZ, RZ, 0x2 ;  /* 0x00000002ff477424 */ /* 0x000fe200078e00ff */
[----:B------:R-:W-:Y:S02]  /*c2f0*/  MOV R70, R102 ;  /* 0x0000006600467202 */ /* 0x000fe40000000f00 */
        /* <DEDUP_REMOVED lines=12> */
.L_x_1576:
        /* <DEDUP_REMOVED lines=12> */
.L_x_1577:
        /* <DEDUP_REMOVED lines=43> */
.L_x_1575:
        /* <DEDUP_REMOVED lines=25> */
.L_x_1579:
        /* <DEDUP_REMOVED lines=12> */
.L_x_1580:
        /* <DEDUP_REMOVED lines=43> */
.L_x_1578:
        /* <DEDUP_REMOVED lines=19> */
.L_x_1582:
[----:B------:R-:W-:-:S04]  /*cd60*/  VIADD R0, R0, 0x1 ;  /* 0x0000000100007836 */ /* 0x000fc80000000000 */
        /* <DEDUP_REMOVED lines=13> */
.L_x_1583:
        /* <DEDUP_REMOVED lines=43> */
.L_x_1581:
[----:B------:R-:W-:Y:S02]  /*d0f0*/  I2FP.F32.U32 R69, R70 ;  /* 0x0000004600457245 */ /* 0x000fe40000201000 */
[----:B------:R-:W-:Y:S02]  /*d100*/  PRMT R68, R67, 0x7632, R68 ;  /* 0x0000763243447816 */ /* 0x000fe40000000044 */
[----:B------:R-:W-:Y:S01]  /*d110*/  PRMT R70, R112, 0x5410, R114 ;  /* 0x0000541070467816 */ /* 0x000fe20000000072 */
[----:B------:R-:W-:Y:S02]  /*d120*/  FFMA.FTZ R69, R69, R74, 1.1641532182693481445e-10 ;  /* 0x2f00000045457423 */ /* 0x000fe4000001004a */
[----:B------:R-:W-:-:S03]  /*d130*/  IMAD.U32 R68, R68, 0x10000, RZ ;  /* 0x0001000044447824 */ /* 0x000fc600078e00ff */
[----:B------:R-:W-:Y:S01]  /*d140*/  FSETP.GTU.FTZ.AND P6, PT, R69, UR4, PT ;  /* 0x0000000445007c0b */ /* 0x000fe2000bfdc000 */
[----:B------:R-:W-:Y:S01]  /*d150*/  FMUL.FTZ R68, R68, UR5 ;  /* 0x0000000544447c20 */ /* 0x000fe20008410000 */
[----:B------:R-:W-:-:S04]  /*d160*/  @P0 PRMT R69, R63, 0x7632, R69 ;  /* 0x000076323f450816 */ /* 0x000fc80000000045 */
[----:B------:R-:W-:Y:S01]  /*d170*/  FSEL R71, R68, RZ, !P6 ;  /* 0x000000ff44477208 */ /* 0x000fe20007000000 */
[----:B------:R-:W-:Y:S01]  /*d180*/  @P0 IMAD.U32 R69, R69, 0x10000, RZ ;  /* 0x0001000045450824 */ /* 0x000fe200078e00ff */
        /* <DEDUP_REMOVED lines=10> */
.L_x_1535:
        /* <DEDUP_REMOVED lines=15> */
.L_x_1586:
        /* <DEDUP_REMOVED lines=12> */
.L_x_1587:
        /* <DEDUP_REMOVED lines=43> */
.L_x_1585:
[----:B------:R-:W-:Y:S01]  /*d690*/  I2FP.F32.U32 R105, R80 ;  /* 0x0000005000697245 */ /* 0x000fe20000201000 */
[----:B-----5:R-:W-:Y:S01]  /*d6a0*/  IMAD.U32 R76, R68, 0x10000, RZ ;  /* 0x00010000444c7824 */ /* 0x020fe200078e00ff */
[----:B------:R-:W-:Y:S01]  /*d6b0*/  ISETP.NE.AND P2, PT, R106, 0x1, PT ;  /* 0x000000016a00780c */ /* 0x000fe20003f45270 */
[----:B------:R-:W-:Y:S01]  /*d6c0*/  @P0 IMAD.U32 R80, R60, 0x10000, RZ ;  /* 0x000100003c500824 */ /* 0x000fe200078e00ff */
[----:B------:R-:W-:Y:S01]  /*d6d0*/  PRMT R68, R68, 0x7632, R68 ;  /* 0x0000763244447816 */ /* 0x000fe20000000044 */
[----:B------:R-:W-:Y:S01]  /*d6e0*/  FFMA.FTZ R105, R105, R74, 1.1641532182693481445e-10 ;  /* 0x2f00000069697423 */ /* 0x000fe2000001004a */
[----:B------:R-:W-:Y:S01]  /*d6f0*/  FMUL.FTZ R76, R76, UR5 ;  /* 0x000000054c4c7c20 */ /* 0x000fe20008410000 */
[----:B------:R-:W-:-:S03]  /*d700*/  IMAD.MOV.U32 R108, RZ, RZ, 0x2 ;  /* 0x00000002ff6c7424 */ /* 0x000fc600078e00ff */
[----:B------:R-:W-:-:S04]  /*d710*/  FSETP.GTU.FTZ.AND P1, PT, R105, UR4, PT ;  /* 0x0000000469007c0b */ /* 0x000fc8000bf3c000 */
[----:B------:R-:W-:Y:S02]  /*d720*/  FSEL R105, R76, RZ, !P1 ;  /* 0x000000ff4c697208 */ /* 0x000fe40004800000 */
[----:B------:R-:W-:-:S03]  /*d730*/  PLOP3.LUT P1, PT, P1, PT, PT, 0x8, 0x80 ;  /* 0x000000000080781c */ /* 0x000fc60000f2e170 */
[----:B------:R-:W-:Y:S01]  /*d740*/  @P0 FADD.FTZ R105, R80, R105 ;  /* 0x0000006950690221 */ /* 0x000fe20000010000 */
[----:B------:R-:W-:Y:S02]  /*d750*/  P2R R76, PR, RZ, 0x2 ;  /* 0x00000002ff4c7803 */ /* 0x000fe40000000000 */
[----:B------:R-:W-:Y:S02]  /*d760*/  MOV R80, R102 ;  /* 0x0000006600507202 */ /* 0x000fe40000000f00 */
        /* <DEDUP_REMOVED lines=10> */
.L_x_1589:
        /* <DEDUP_REMOVED lines=12> */
.L_x_1590:
        /* <DEDUP_REMOVED lines=43> */
.L_x_1588:
        /* <DEDUP_REMOVED lines=23> */
.L_x_1592:
        /* <DEDUP_REMOVED lines=12> */
.L_x_1593:
        /* <DEDUP_REMOVED lines=43> */
.L_x_1591:
[----:B------:R-:W-:Y:S01]  /*e060*/  I2FP.F32.U32 R107, R68 ;  /* 0x00000044006b7245 */ /* 0x000fe20000201000 */
[----:B------:R-:W-:Y:S01]  /*e070*/  IMAD.U32 R68, R69, 0x10000, RZ ;  /* 0x0001000045447824 */ /* 0x000fe200078e00ff */
[----:B------:R-:W-:Y:S01]  /*e080*/  ISETP.NE.AND P2, PT, R110, 0x1, PT ;  /* 0x000000016e00780c */ /* 0x000fe20003f45270 */
[----:B------:R-:W-:Y:S01]  /*e090*/  IMAD.MOV.U32 R111, RZ, RZ, 0x2 ;  /* 0x00000002ff6f7424 */ /* 0x000fe200078e00ff */
[----:B------:R-:W-:Y:S01]  /*e0a0*/  @P0 SHF.L.U32 R100, R61, 0x10, RZ ;  /* 0x000000103d640819 */ /* 0x000fe200000006ff */
[----:B------:R-:W-:Y:S01]  /*e0b0*/  FFMA.FTZ R107, R107, R74, 1.1641532182693481445e-10 ;  /* 0x2f0000006b6b7423 */ /* 0x000fe2000001004a */
[----:B------:R-:W-:Y:S01]  /*e0c0*/  FMUL.FTZ R68, R68, UR5 ;  /* 0x0000000544447c20 */ /* 0x000fe20008410000 */
[----:B------:R-:W-:Y:S01]  /*e0d0*/  PRMT R116, R69, 0x7632, R116 ;  /* 0x0000763245747816 */ /* 0x000fe20000000074 */
[----:B------:R-:W-:Y:S02]  /*e0e0*/  IMAD.MOV.U32 R69, RZ, RZ, R102 ;  /* 0x000000ffff457224 */ /* 0x000fe400078e0066 */
[----:B------:R-:W-:-:S04]  /*e0f0*/  FSETP.GTU.FTZ.AND P1, PT, R107, UR4, PT ;  /* 0x000000046b007c0b */ /* 0x000fc8000bf3c000 */
[----:B------:R-:W-:Y:S02]  /*e100*/  FSEL R107, R68, RZ, !P1 ;  /* 0x000000ff446b7208 */ /* 0x000fe40004800000 */
        /* <DEDUP_REMOVED lines=13> */
.L_x_1595:
        /* <DEDUP_REMOVED lines=12> */
.L_x_1596:
        /* <DEDUP_REMOVED lines=43> */
.L_x_1594:
[----:B------:R-:W-:Y:S01]  /*e550*/  I2FP.F32.U32 R69, R69 ;  /* 0x0000004500457245 */ /* 0x000fe20000201000 */
[----:B------:R-:W-:Y:S01]  /*e560*/  IMAD.U32 R116, R116, 0x10000, RZ ;  /* 0x0001000074747824 */ /* 0x000fe200078e00ff */
[----:B------:R-:W-:Y:S01]  /*e570*/  ISETP.NE.AND P2, PT, R111, 0x1, PT ;  /* 0x000000016f00780c */ /* 0x000fe20003f45270 */
[----:B------:R-:W-:Y:S01]  /*e580*/  HFMA2 R114, -RZ, RZ, 0, 1.1920928955078125e-07 ;  /* 0x00000002ff727431 */ /* 0x000fe200000001ff */
[----:B------:R-:W-:Y:S01]  /*e590*/  @P0 PRMT R68, R61, 0x7632, R68 ;  /* 0x000076323d440816 */ /* 0x000fe20000000044 */
[----:B------:R-:W-:Y:S01]  /*e5a0*/  FFMA.FTZ R69, R69, R74, 1.1641532182693481445e-10 ;  /* 0x2f00000045457423 */ /* 0x000fe2000001004a */
[----:B------:R-:W-:-:S03]  /*e5b0*/  FMUL.FTZ R116, R116, UR5 ;  /* 0x0000000574747c20 */ /* 0x000fc60008410000 */
[----:B------:R-:W-:Y:S01]  /*e5c0*/  @P0 IMAD.U32 R68, R68, 0x10000, RZ ;  /* 0x0001000044440824 */ /* 0x000fe200078e00ff */
        /* <DEDUP_REMOVED lines=15> */
.L_x_1598:
        /* <DEDUP_REMOVED lines=12> */
.L_x_1599:
        /* <DEDUP_REMOVED lines=43> */
.L_x_1597:
        /* <DEDUP_REMOVED lines=23> */
.L_x_1601:
        /* <DEDUP_REMOVED lines=12> */
.L_x_1602:
        /* <DEDUP_REMOVED lines=43> */
.L_x_1600:
[----:B------:R-:W-:Y:S01]  /*ef10*/  I2FP.F32.U32 R69, R69 ;  /* 0x0000004500457245 */ /* 0x000fe20000201000 */
[----:B------:R-:W-:Y:S01]  /*ef20*/  IMAD.MOV.U32 R118, RZ, RZ, 0x2 ;  /* 0x00000002ff767424 */ /* 0x000fe200078e00ff */
[----:B------:R-:W-:Y:S02]  /*ef30*/  SHF.L.U32 R70, R70, 0x10, RZ ;  /* 0x0000001046467819 */ /* 0x000fe400000006ff */
[----:B------:R-:W-:Y:S01]  /*ef40*/  ISETP.NE.AND P4, PT, R115, 0x1, PT ;  /* 0x000000017300780c */ /* 0x000fe20003f85270 */
[----:B------:R-:W-:Y:S01]  /*ef50*/  FFMA.FTZ R69, R69, R74, 1.1641532182693481445e-10 ;  /* 0x2f00000045457423 */ /* 0x000fe2000001004a */
[----:B------:R-:W-:Y:S01]  /*ef60*/  @P0 PRMT R68, R62, 0x7632, R68 ;  /* 0x000076323e440816 */ /* 0x000fe20000000044 */
[----:B------:R-:W-:-:S03]  /*ef70*/  FMUL.FTZ R70, R70, UR5 ;  /* 0x0000000546467c20 */ /* 0x000fc60008410000 */
[----:B------:R-:W-:Y:S01]  /*ef80*/  FSETP.GTU.FTZ.AND P3, PT, R69, UR4, PT ;  /* 0x0000000445007c0b */ /* 0x000fe2000bf7c000 */
[----:B------:R-:W-:Y:S02]  /*ef90*/  @P0 IMAD.U32 R68, R68, 0x10000, RZ ;  /* 0x0001000044440824 */ /* 0x000fe400078e00ff */
[----:B------:R-:W-:Y:S01]  /*efa0*/  IMAD.MOV.U32 R69, RZ, RZ, R102 ;  /* 0x000000ffff457224 */ /* 0x000fe200078e0066 */
        /* <DEDUP_REMOVED lines=13> */
.L_x_1604:
        /* <DEDUP_REMOVED lines=12> */
.L_x_1605:
        /* <DEDUP_REMOVED lines=43> */
.L_x_1603:
[----:B------:R-:W-:Y:S01]  /*f3f0*/  I2FP.F32.U32 R69, R69 ;  /* 0x0000004500457245 */ /* 0x000fe20000201000 */
[----:B------:R-:W-:Y:S01]  /*f400*/  IMAD.U32 R68, R71, 0x10000, RZ ;  /* 0x0001000047447824 */ /* 0x000fe200078e00ff */
[----:B------:R-:W-:Y:S01]  /*f410*/  ISETP.NE.AND P5, PT, R118, 0x1, PT ;  /* 0x000000017600780c */ /* 0x000fe20003fa5270 */
[----:B------:R-:W-:Y:S01]  /*f420*/  IMAD.MOV.U32 R122, RZ, RZ, 0x2 ;  /* 0x00000002ff7a7424 */ /* 0x000fe200078e00ff */
[----:B------:R-:W-:Y:S01]  /*f430*/  @P0 SHF.L.U32 R70, R63, 0x10, RZ ;  /* 0x000000103f460819 */ /* 0x000fe200000006ff */
[----:B------:R-:W-:Y:S01]  /*f440*/  FFMA.FTZ R69, R69, R74, 1.1641532182693481445e-10 ;  /* 0x2f00000045457423 */ /* 0x000fe2000001004a */
[----:B------:R-:W-:Y:S01]  /*f450*/  FMUL.FTZ R68, R68, UR5 ;  /* 0x0000000544447c20 */ /* 0x000fe20008410000 */
[----:B------:R-:W-:-:S03]  /*f460*/  PRMT R124, R71, 0x7632, R124 ;  /* 0x00007632477c7816 */ /* 0x000fc6000000007c */
        /* <DEDUP_REMOVED lines=15> */
.L_x_1607:
        /* <DEDUP_REMOVED lines=12> */
.L_x_1608:
        /* <DEDUP_REMOVED lines=43> */
.L_x_1606:
[----:B------:R-:W-:Y:S01]  /*f8d0*/  I2FP.F32.U32 R69, R69 ;  /* 0x0000004500457245 */ /* 0x000fe20000201000 */
[----:B------:R-:W-:Y:S01]  /*f8e0*/  IMAD.U32 R124, R124, 0x10000, RZ ;  /* 0x000100007c7c7824 */ /* 0x000fe200078e00ff */
[----:B------:R-:W-:Y:S02]  /*f8f0*/  @P0 PRMT R68, R63, 0x7632, R68 ;  /* 0x000076323f440816 */ /* 0x000fe40000000044 */
[----:B------:R-:W-:Y:S01]  /*f900*/  PRMT R70, R112, 0x5410, R116 ;  /* 0x0000541070467816 */ /* 0x000fe20000000074 */
[----:B------:R-:W-:Y:S01]  /*f910*/  FFMA.FTZ R69, R69, R74, 1.1641532182693481445e-10 ;  /* 0x2f00000045457423 */ /* 0x000fe2000001004a */
[----:B------:R-:W-:Y:S01]  /*f920*/  FMUL.FTZ R124, R124, UR5 ;  /* 0x000000057c7c7c20 */ /* 0x000fe20008410000 */
[----:B------:R-:W-:-:S03]  /*f930*/  @P0 IMAD.U32 R68, R68, 0x10000, RZ ;  /* 0x0001000044440824 */ /* 0x000fc600078e00ff */
        /* <DEDUP_REMOVED lines=8> */
.L_x_1584:
[----:B------:R-:W-:Y:S01]  /*f9c0*/  SEL R106, RZ, 0x1000000, !P5 ;  /* 0x01000000ff6a7807 */ /* 0x000fe20006800000 */
[----:B------:R-:W-:Y:S01]  /*f9d0*/  IMAD.WIDE.U32 R130, R101, 0x10, R96 ;  /* 0x0000001065827825 */ /* 0x000fe200078e0060 */
[----:B------:R-:W-:Y:S01]  /*f9e0*/  SEL R82, RZ, 0x10000, !P4 ;  /* 0x00010000ff527807 */ /* 0x000fe20006000000 */
[----:B------:R-:W0:Y:S01]  /*f9f0*/  @P0 LDC.64 R128, c[0x0][0x3a0] ;  /* 0x0000e800ff800b82 */ /* 0x000e220000000a00 */
[----:B------:R-:W-:Y:S01]  /*fa00*/  ISETP.NE.AND P5, PT, R80, RZ, PT ;  /* 0x000000ff5000720c */ /* 0x000fe20003fa5270 */
[----:B------:R-:W1:Y:S01]  /*fa10*/  @UP0 LDCU.64 UR20, c[0x0][0x398] ;  /* 0x00007300ff1407ac */ /* 0x000e620008000a00 */
[----:B------:R-:W-:Y:S01]  /*fa20*/  ISETP.NE.AND P4, PT, R100, RZ, PT ;  /* 0x000000ff6400720c */ /* 0x000fe20003f85270 */
[----:B------:R1:W-:Y:S01]  /*fa30*/  STG.E.128 desc[UR10][R130.64], R68 ;  /* 0x0000004482007986 */ /* 0x0003e2000c101d0a */
[----:B------:R-:W-:Y:S02]  /*fa40*/  ISETP.NE.AND P6, PT, R76, RZ, PT ;  /* 0x000000ff4c00720c */ /* 0x000fe40003fc5270 */
[----:B------:R-:W-:-:S02]  /*fa50*/  SEL R133, RZ, 0x100, !P3 ;  /* 0x00000100ff857807 */ /* 0x000fc40005800000 */
[----:B------:R-:W-:Y:S02]  /*fa60*/  SEL R80, RZ, 0x1000000, !P1 ;  /* 0x01000000ff507807 */ /* 0x000fe40004800000 */
[----:B------:R-:W-:Y:S02]  /*fa70*/  SEL R119, RZ, 0x10000, !P4 ;  /* 0x00010000ff777807 */ /* 0x000fe40006000000 */
[----:B------:R-:W-:Y:S02]  /*fa80*/  SEL R76, RZ, 0x100, !P5 ;  /* 0x00000100ff4c7807 */ /* 0x000fe40006800000 */
[----:B------:R-:W-:Y:S02]  /*fa90*/  LOP3.LUT R133, R133, R106, R82, 0xfe, !PT ;  /* 0x0000006a85857212 */ /* 0x000fe400078efe52 */
[----:B------:R-:W-:Y:S02]  /*faa0*/  SEL R118, RZ, 0x1, !P2 ;  /* 0x00000001ff767807 */ /* 0x000fe40005000000 */
[----:B------:R-:W-:Y:S01]  /*fab0*/  LOP3.LUT R76, R76, R80, R119, 0xfe, !PT ;  /* 0x000000504c4c7212 */ /* 0x000fe200078efe77 */
[----:B------:R-:W-:Y:S01]  /*fac0*/  IMAD.MOV.U32 R80, RZ, RZ, 0x10 ;  /* 0x00000010ff507424 */ /* 0x000fe200078e00ff */
[----:B------:R-:W-:-:S02]  /*fad0*/  SEL R125, RZ, 0x1, !P6 ;  /* 0x00000001ff7d7807 */ /* 0x000fc40007000000 */
[----:B------:R-:W-:Y:S02]  /*fae0*/  LOP3.LUT R119, R133, R118, RZ, 0xfc, !PT ;  /* 0x0000007685777212 */ /* 0x000fe400078efcff */
[----:B------:R-:W-:Y:S01]  /*faf0*/  LOP3.LUT R118, R76, R125, RZ, 0xfc, !PT ;  /* 0x0000007d4c767212 */ /* 0x000fe200078efcff */
[----:B------:R-:W-:Y:S01]  /*fb00*/  IMAD.WIDE.U32 R124, R101, 0x8, R98 ;  /* 0x00000008657c7825 */ /* 0x000fe200078e0062 */
[----:B------:R-:W-:Y:S02]  /*fb10*/  PLOP3.LUT P3, PT, PT, PT, UP0, 0x80, 0x8 ;  /* 0x000000000008781c */ /* 0x000fe40003f6f008 */
[----:B------:R-:W-:Y:S02]  /*fb20*/  IADD3 R127, PT, PT, R72, 0x100, RZ ;  /* 0x00000100487f7810 */ /* 0x000fe40007ffe0ff */
[----:B------:R2:W-:Y:S01]  /*fb30*/  STG.E.64 desc[UR10][R124.64], R118 ;  /* 0x000000767c007986 */ /* 0x0005e2000c101b0a */
[----:B------:R-:W-:Y:S02]  /*fb40*/  PLOP3.LUT P1, PT, PT, PT, UP0, 0x80, 0x8 ;  /* 0x000000000008781c */ /* 0x000fe40003f2f008 */
[----:B------:R-:W-:-:S04]  /*fb50*/  IMAD.WIDE.U32 R132, R127, 0x10, R120 ;  /* 0x000000107f847825 */ /* 0x000fc800078e0078 */
[----:B0-----:R-:W-:-:S04]  /*fb60*/  @P0 IMAD.WIDE.U32 R128, R127, 0x10, R128 ;  /* 0x000000107f800825 */ /* 0x001fc800078e0080 */
[----:B-1----:R-:W-:Y:S01]  /*fb70*/  @P3 IMAD.WIDE.U32 R130, R127, R80, UR20 ;  /* 0x000000147f823e25 */ /* 0x002fe2000f8e0050 */
[----:B--2---:R-:W-:Y:S06]  /*fb80*/  BRA.U !UP0, `(.L_x_1609) ;  /* 0x0000000108507547 */ /* 0x004fec000b800000 */
[----:B------:R-:W-:Y:S01]  /*fb90*/  IMAD.U32 R71, R92, 0x10000, RZ ;  /* 0x000100005c477824 */ /* 0x000fe200078e00ff */
        /* <DEDUP_REMOVED lines=19> */
.L_x_1609:
[----:B------:R1:W5:Y:S04]  /*fcd0*/  @P1 LDG.E.128 R64, desc[UR10][R130.64] ;  /* 0x0000000a82401981 */ /* 0x000368000c1e1d00 */
[----:B------:R1:W5:Y:S04]  /*fce0*/  @P0 LDG.E.128 R60, desc[UR10][R128.64] ;  /* 0x0000000a803c0981 */ /* 0x000368000c1e1d00 */
[----:B0-----:R1:W5:Y:S01]  /*fcf0*/  LDG.E.128 R68, desc[UR10][R132.64] ;  /* 0x0000000a84447981 */ /* 0x001362000c1e1d00 */
[----:B------:R-:W-:Y:S05]  /*fd00*/  BRA.U !UP0, `(.L_x_1610) ;  /* 0x0000004d088c7547 */ /* 0x000fea000b800000 */
        /* <DEDUP_REMOVED lines=15> */
.L_x_1612:
        /* <DEDUP_REMOVED lines=12> */
.L_x_1613:
        /* <DEDUP_REMOVED lines=43> */
.L_x_1611:
        /* <DEDUP_REMOVED lines=21> */
.L_x_1615:
        /* <DEDUP_REMOVED lines=12> */
.L_x_1616:
        /* <DEDUP_REMOVED lines=43> */
.L_x_1614:
        /* <DEDUP_REMOVED lines=24> */
.L_x_1618:
        /* <DEDUP_REMOVED lines=12> */
.L_x_1619:
        /* <DEDUP_REMOVED lines=43> */
.L_x_1617:
        /* <DEDUP_REMOVED lines=20> */
.L_x_1621:
        /* <DEDUP_REMOVED lines=12> */
.L_x_1622:
        /* <DEDUP_REMOVED lines=43> */
.L_x_1620:
[----:B------:R-:W-:Y:S01]  /*10fd0*/  I2FP.F32.U32 R87, R82 ;  /* 0x0000005200577245 */ /* 0x000fe20000201000 */
[----:B------:R-:W-:Y:S01]  /*10fe0*/  HFMA2 R90, -RZ, RZ, 0, 1.1920928955078125e-07 ;  /* 0x00000002ff5a7431 */ /* 0x000fe200000001ff */
[----:B------:R-:W-:Y:S02]  /*10ff0*/  PRMT R82, R64, 0x7632, R82 ;  /* 0x0000763240527816 */ /* 0x000fe40000000052 */
[----:B------:R-:W-:Y:S01]  /*11000*/  ISETP.NE.AND P2, PT, R88, 0x1, PT ;  /* 0x000000015800780c */ /* 0x000fe20003f45270 */
[----:B------:R-:W-:Y:S01]  /*11010*/  FFMA.FTZ R87, R87, R74, 1.1641532182693481445e-10 ;  /* 0x2f00000057577423 */ /* 0x000fe2000001004a */
[----:B------:R-:W-:-:S04]  /*11020*/  SHF.L.U32 R82, R82, 0x10, RZ ;  /* 0x0000001052527819 */ /* 0x000fc800000006ff */
[----:B------:R-:W-:Y:S01]  /*11030*/  FSETP.GTU.FTZ.AND P1, PT, R87, UR4, PT ;  /* 0x0000000457007c0b */ /* 0x000fe2000bf3c000 */
[----:B------:R-:W-:Y:S01]  /*11040*/  FMUL.FTZ R82, R82, UR5 ;  /* 0x0000000552527c20 */ /* 0x000fe20008410000 */
[----:B------:R-:W-:-:S04]  /*11050*/  @P0 PRMT R87, R60, 0x7632, R87 ;  /* 0x000076323c570816 */ /* 0x000fc80000000057 */
[----:B------:R-:W-:Y:S01]  /*11060*/  FSEL R89, R82, RZ, !P1 ;  /* 0x000000ff52597208 */ /* 0x000fe20004800000 */
[----:B------:R-:W-:-:S04]  /*11070*/  @P0 IMAD.U32 R87, R87, 0x10000, RZ ;  /* 0x0001000057570824 */ /* 0x000fc800078e00ff */
[----:B------:R-:W-:-:S04]  /*11080*/  FADD.FTZ R68, R68, R89 ;  /* 0x0000005944447221 */ /* 0x000fc80000010000 */
[----:B-1----:R-:W-:Y:S01]  /*11090*/  @P0 FADD.FTZ R131, R68, R87 ;  /* 0x0000005744830221 */ /* 0x002fe20000010000 */
[----:B------:R-:W-:Y:S01]  /*110a0*/  @!P0 IMAD.MOV.U32 R131, RZ, RZ, R68 ;  /* 0x000000ffff838224 */ /* 0x000fe200078e0044 */
[----:B------:R-:W-:Y:S01]  /*110b0*/  SEL R87, RZ, 0x1, P1 ;  /* 0x00000001ff577807 */ /* 0x000fe20000800000 */
        /* <DEDUP_REMOVED lines=11> */
.L_x_1624:
        /* <DEDUP_REMOVED lines=12> */
.L_x_1625:
        /* <DEDUP_REMOVED lines=43> */
.L_x_1623:
[----:B------:R-:W-:Y:S01]  /*114e0*/  I2FP.F32.U32 R89, R68 ;  /* 0x0000004400597245 */ /* 0x000fe20000201000 */
[C---:B------:R-:W-:Y:S01]  /*114f0*/  IMAD.U32 R68, R69.reuse, 0x10000, RZ ;  /* 0x0001000045447824 */ /* 0x040fe200078e00ff */
[----:B------:R-:W-:Y:S02]  /*11500*/  ISETP.NE.AND P2, PT, R90, 0x1, PT ;  /* 0x000000015a00780c */ /* 0x000fe40003f45270 */
[----:B------:R-:W-:Y:S01]  /*11510*/  PRMT R108, R69, 0x7632, R108 ;  /* 0x00007632456c7816 */ /* 0x000fe2000000006c */
[----:B------:R-:W-:Y:S01]  /*11520*/  FFMA.FTZ R89, R89, R74, 1.1641532182693481445e-10 ;  /* 0x2f00000059597423 */ /* 0x000fe2000001004a */
[----:B------:R-:W-:Y:S01]  /*11530*/  FMUL.FTZ R68, R68, UR5 ;  /* 0x0000000544447c20 */ /* 0x000fe20008410000 */
[----:B------:R-:W-:-:S03]  /*11540*/  IMAD.MOV.U32 R69, RZ, RZ, R102 ;  /* 0x000000ffff457224 */ /* 0x000fc600078e0066 */
[----:B------:R-:W-:Y:S02]  /*11550*/  FSETP.GTU.FTZ.AND P1, PT, R89, UR4, PT ;  /* 0x0000000459007c0b */ /* 0x000fe4000bf3c000 */
[----:B------:R-:W-:Y:S02]  /*11560*/  MOV R89, 0x2 ;  /* 0x0000000200597802 */ /* 0x000fe40000000f00 */
        /* <DEDUP_REMOVED lines=12> */
.L_x_1627:
        /* <DEDUP_REMOVED lines=12> */
.L_x_1628:
        /* <DEDUP_REMOVED lines=43> */
.L_x_1626:
[----:B------:R-:W-:Y:S01]  /*119a0*/  I2FP.F32.U32 R69, R69 ;  /* 0x0000004500457245 */ /* 0x000fe20000201000 */
[----:B------:R-:W-:Y:S01]  /*119b0*/  IMAD.U32 R68, R65, 0x10000, RZ ;  /* 0x0001000041447824 */ /* 0x000fe200078e00ff */
[----:B------:R-:W-:Y:S02]  /*119c0*/  ISETP.NE.AND P2, PT, R89, 0x1, PT ;  /* 0x000000015900780c */ /* 0x000fe40003f45270 */
[----:B------:R-:W-:Y:S01]  /*119d0*/  @P0 SHF.L.U32 R129, R61, 0x10, RZ ;  /* 0x000000103d810819 */ /* 0x000fe200000006ff */
[----:B------:R-:W-:Y:S01]  /*119e0*/  FFMA.FTZ R69, R69, R74, 1.1641532182693481445e-10 ;  /* 0x2f00000045457423 */ /* 0x000fe2000001004a */
[----:B------:R-:W-:-:S04]  /*119f0*/  FMUL.FTZ R68, R68, UR5 ;  /* 0x0000000544447c20 */ /* 0x000fc80008410000 */
[----:B------:R-:W-:-:S04]  /*11a00*/  FSETP.GTU.FTZ.AND P1, PT, R69, UR4, PT ;  /* 0x0000000445007c0b */ /* 0x000fc8000bf3c000 */
[----:B------:R-:W-:Y:S01]  /*11a10*/  FSEL R69, R68, RZ, !P1 ;  /* 0x000000ff44457208 */ /* 0x000fe20004800000 */
[----:B------:R-:W-:Y:S01]  /*11a20*/  IMAD.MOV.U32 R68, RZ, RZ, 0x2 ;  /* 0x00000002ff447424 */ /* 0x000fe200078e00ff */
[----:B------:R-:W-:-:S03]  /*11a30*/  SEL R88, RZ, 0x1, P1 ;  /* 0x00000001ff587807 */ /* 0x000fc60000800000 */
        /* <DEDUP_REMOVED lines=14> */
.L_x_1630:
        /* <DEDUP_REMOVED lines=12> */
.L_x_1631:
        /* <DEDUP_REMOVED lines=43> */
.L_x_1629:
[----:B------:R-:W-:Y:S01]  /*11e90*/  ISETP.NE.AND P3, PT, R68, 0x1, PT ;  /* 0x000000014400780c */ /* 0x000fe20003f65270 */
[----:B------:R-:W-:Y:S01]  /*11ea0*/  IMAD.U32 R108, R108, 0x10000, RZ ;  /* 0x000100006c6c7824 */ /* 0x000fe200078e00ff */
[----:B------:R-:W-:Y:S01]  /*11eb0*/  I2FP.F32.U32 R69, R69 ;  /* 0x0000004500457245 */ /* 0x000fe20000201000 */
[----:B------:R-:W-:Y:S02]  /*11ec0*/  IMAD.MOV.U32 R91, RZ, RZ, 0x2 ;  /* 0x00000002ff5b7424 */ /* 0x000fe400078e00ff */
[----:B------:R-:W-:Y:S02]  /*11ed0*/  FMUL.FTZ R89, R108, UR5 ;  /* 0x000000056c597c20 */ /* 0x000fe40008410000 */
[----:B------:R-:W-:-:S05]  /*11ee0*/  FFMA.FTZ R69, R69, R74, 1.1641532182693481445e-10 ;  /* 0x2f00000045457423 */ /* 0x000fca000001004a */
[----:B------:R-:W-:Y:S02]  /*11ef0*/  FSETP.GTU.FTZ.AND P2, PT, R69, UR4, PT ;  /* 0x0000000445007c0b */ /* 0x000fe4000bf5c000 */
[----:B------:R-:W-:Y:S02]  /*11f00*/  MOV R69, R102 ;  /* 0x0000006600457202 */ /* 0x000fe40000000f00 */
        /* <DEDUP_REMOVED lines=11> */
.L_x_1633:
        /* <DEDUP_REMOVED lines=12> */
.L_x_1634:
        /* <DEDUP_REMOVED lines=43> */
.L_x_1632:
[----:B------:R-:W-:Y:S02]  /*12330*/  I2FP.F32.U32 R69, R69 ;  /* 0x0000004500457245 */ /* 0x000fe40000201000 */
[----:B------:R-:W-:Y:S02]  /*12340*/  PRMT R68, R65, 0x7632, R68 ;  /* 0x0000763241447816 */ /* 0x000fe40000000044 */
[----:B------:R-:W-:Y:S01]  /*12350*/  ISETP.NE.AND P3, PT, R91, 0x1, PT ;  /* 0x000000015b00780c */ /* 0x000fe20003f65270 */
[----:B------:R-:W-:Y:S02]  /*12360*/  FFMA.FTZ R69, R69, R74, 1.1641532182693481445e-10 ;  /* 0x2f00000045457423 */ /* 0x000fe4000001004a */
[----:B------:R-:W-:-:S03]  /*12370*/  IMAD.U32 R68, R68, 0x10000, RZ ;  /* 0x0001000044447824 */ /* 0x000fc600078e00ff */
[----:B------:R-:W-:Y:S01]  /*12380*/  FSETP.GTU.FTZ.AND P2, PT, R69, UR4, PT ;  /* 0x0000000445007c0b */ /* 0x000fe2000bf5c000 */
[----:B------:R-:W-:Y:S01]  /*12390*/  FMUL.FTZ R68, R68, UR5 ;  /* 0x0000000544447c20 */ /* 0x000fe20008410000 */
[----:B------:R-:W-:-:S04]  /*123a0*/  @P0 PRMT R69, R61, 0x7632, R69 ;  /* 0x000076323d450816 */ /* 0x000fc80000000045 */
[----:B------:R-:W-:Y:S01]  /*123b0*/  FSEL R90, R68, RZ, !P2 ;  /* 0x000000ff445a7208 */ /* 0x000fe20005000000 */
[----:B------:R-:W-:Y:S02]  /*123c0*/  @P0 IMAD.U32 R68, R69, 0x10000, RZ ;  /* 0x0001000045440824 */ /* 0x000fe400078e00ff */
[----:B------:R-:W-:Y:S02]  /*123d0*/  IMAD.MOV.U32 R69, RZ, RZ, R102 ;  /* 0x000000ffff457224 */ /* 0x000fe400078e0066 */
        /* <DEDUP_REMOVED lines=15> */
.L_x_1636:
        /* <DEDUP_REMOVED lines=12> */
.L_x_1637:
        /* <DEDUP_REMOVED lines=43> */
.L_x_1635:
        /* <DEDUP_REMOVED lines=20> */
.L_x_1639:
        /* <DEDUP_REMOVED lines=12> */
.L_x_1640:
        /* <DEDUP_REMOVED lines=43> */
.L_x_1638:
[----:B------:R-:W-:Y:S01]  /*12cf0*/  I2FP.F32.U32 R69, R69 ;  /* 0x0000004500457245 */ /* 0x000fe20000201000 */
[----:B------:R-:W-:Y:S01]  /*12d00*/  @P0 IMAD.U32 R133, R62, 0x10000, RZ ;  /* 0x000100003e850824 */ /* 0x000fe200078e00ff */
[----:B------:R-:W-:-:S03]  /*12d10*/  SHF.L.U32 R68, R66, 0x10, RZ ;  /* 0x0000001042447819 */ /* 0x000fc600000006ff */
[----:B------:R-:W-:Y:S02]  /*12d20*/  FFMA.FTZ R69, R69, R74, 1.1641532182693481445e-10 ;  /* 0x2f00000045457423 */ /* 0x000fe4000001004a */
[----:B------:R-:W-:-:S03]  /*12d30*/  FMUL.FTZ R68, R68, UR5 ;  /* 0x0000000544447c20 */ /* 0x000fc60008410000 */
[----:B------:R-:W-:-:S04]  /*12d40*/  FSETP.GTU.FTZ.AND P3, PT, R69, UR4, PT ;  /* 0x0000000445007c0b */ /* 0x000fc8000bf7c000 */
[----:B------:R-:W-:Y:S01]  /*12d50*/  FSEL R69, R68, RZ, !P3 ;  /* 0x000000ff44457208 */ /* 0x000fe20005800000 */
[----:B------:R-:W-:Y:S01]  /*12d60*/  HFMA2 R68, -RZ, RZ, 0, 1.1920928955078125e-07 ;  /* 0x00000002ff447431 */ /* 0x000fe200000001ff */
[----:B------:R-:W-:Y:S02]  /*12d70*/  SEL R90, RZ, 0x1, P3 ;  /* 0x00000001ff5a7807 */ /* 0x000fe40001800000 */
[----:B------:R-:W-:Y:S01]  /*12d80*/  ISETP.NE.AND P3, PT, R91, 0x1, PT ;  /* 0x000000015b00780c */ /* 0x000fe20003f65270 */
[----:B------:R-:W-:Y:S01]  /*12d90*/  FADD.FTZ R92, R92, R69 ;  /* 0x000000455c5c7221 */ /* 0x000fe20000010000 */
[----:B------:R-:W-:-:S03]  /*12da0*/  IMAD.MOV.U32 R69, RZ, RZ, R102 ;  /* 0x000000ffff457224 */ /* 0x000fc600078e0066 */
[--C-:B------:R-:W-:Y:S01]  /*12db0*/  @P0 FADD.FTZ R133, R133, R92.reuse ;  /* 0x0000005c85850221 */ /* 0x100fe20000010000 */
[----:B------:R-:W-:-:S05]  /*12dc0*/  @!P0 IMAD.MOV.U32 R133, RZ, RZ, R92 ;  /* 0x000000ffff858224 */ /* 0x000fca00078e005c */
        /* <DEDUP_REMOVED lines=10> */
.L_x_1642:
        /* <DEDUP_REMOVED lines=12> */
.L_x_1643:
        /* <DEDUP_REMOVED lines=43> */
.L_x_1641:
[----:B------:R-:W-:Y:S01]  /*131e0*/  I2FP.F32.U32 R69, R69 ;  /* 0x0000004500457245 */ /* 0x000fe20000201000 */
[----:B------:R-:W-:Y:S01]  /*131f0*/  IMAD.U32 R70, R70, 0x10000, RZ ;  /* 0x0001000046467824 */ /* 0x000fe200078e00ff */
[----:B------:R-:W-:Y:S02]  /*13200*/  ISETP.NE.AND P4, PT, R68, 0x1, PT ;  /* 0x000000014400780c */ /* 0x000fe40003f85270 */
[----:B------:R-:W-:Y:S01]  /*13210*/  MOV R92, 0x2 ;  /* 0x00000002005c7802 */ /* 0x000fe20000000f00 */
        /* <DEDUP_REMOVED lines=15> */
.L_x_1645:
        /* <DEDUP_REMOVED lines=12> */
.L_x_1646:
        /* <DEDUP_REMOVED lines=43> */
.L_x_1644:
        /* <DEDUP_REMOVED lines=9> */
[----:B------:R-:W-:Y:S02]  /*13710*/  @P0 PRMT R68, R62, 0x7632, R68 ;  /* 0x000076323e440816 */ /* 0x000fe40000000044 */
[----:B------:R-:W-:Y:S01]  /*13720*/  ISETP.NE.AND P4, PT, R92, 0x1, PT ;  /* 0x000000015c00780c */ /* 0x000fe20003f85270 */
[----:B------:R-:W-:Y:S01]  /*13730*/  FADD.FTZ R70, R70, R69 ;  /* 0x0000004546467221 */ /* 0x000fe20000010000 */
[----:B------:R-:W-:Y:S02]  /*13740*/  @P0 SHF.L.U32 R139, R68, 0x10, RZ ;  /* 0x00000010448b0819 */ /* 0x000fe400000006ff */
[----:B------:R-:W-:-:S03]  /*13750*/  MOV R69, R102 ;  /* 0x0000006600457202 */ /* 0x000fc60000000f00 */
        /* <DEDUP_REMOVED lines=12> */
.L_x_1648:
        /* <DEDUP_REMOVED lines=12> */
.L_x_1649:
        /* <DEDUP_REMOVED lines=43> */
.L_x_1647:
        /* <DEDUP_REMOVED lines=20> */
.L_x_1651:
        /* <DEDUP_REMOVED lines=12> */
.L_x_1652:
        /* <DEDUP_REMOVED lines=43> */
.L_x_1650:
        /* <DEDUP_REMOVED lines=25> */
.L_x_1654:
        /* <DEDUP_REMOVED lines=12> */
.L_x_1655:
        /* <DEDUP_REMOVED lines=43> */
.L_x_1653:
        /* <DEDUP_REMOVED lines=19> */
.L_x_1657:
        /* <DEDUP_REMOVED lines=14> */
.L_x_1658:
        /* <DEDUP_REMOVED lines=43> */
.L_x_1656:
[----:B------:R-:W-:Y:S02]  /*14a00*/  I2FP.F32.U32 R69, R70 ;  /* 0x0000004600457245 */ /* 0x000fe40000201000 */
[----:B------:R-:W-:Y:S02]  /*14a10*/  PRMT R68, R67, 0x7632, R68 ;  /* 0x0000763243447816 */ /* 0x000fe40000000044 */
[----:B------:R-:W-:Y:S01]  /*14a20*/  PRMT R70, R112, 0x5410, R114 ;  /* 0x0000541070467816 */ /* 0x000fe20000000072 */
[----:B------:R-:W-:Y:S01]  /*14a30*/  FFMA.FTZ R69, R69, R74, 1.1641532182693481445e-10 ;  /* 0x2f00000045457423 */ /* 0x000fe2000001004a */
[----:B------:R-:W-:-:S04]  /*14a40*/  SHF.L.U32 R68, R68, 0x10, RZ ;  /* 0x0000001044447819 */ /* 0x000fc800000006ff */
        /* <DEDUP_REMOVED lines=8> */
[----:B------:R-:W-:Y:S01]  /*14ad0*/  @!P0 IMAD.MOV.U32 R141, RZ, RZ, R116 ;  /* 0x000000ffff8d8224 */ /* 0x000fe200078e0074 */
[--C-:B------:R-:W-:Y:S02]  /*14ae0*/  PRMT R69, R110, 0x5410, R93.reuse ;  /* 0x000054106e457816 */ /* 0x100fe4000000005d */
[----:B------:R-:W-:Y:S02]  /*14af0*/  PRMT R93, R68, 0x7610, R93 ;  /* 0x00007610445d7816 */ /* 0x000fe4000000005d */
[----:B------:R-:W-:Y:S02]  /*14b00*/  F2FP.BF16.F32.PACK_AB R71, RZ, R141 ;  /* 0x0000008dff47723e */ /* 0x000fe400000010ff */
[----:B------:R-:W-:Y:S02]  /*14b10*/  PRMT R68, R106, 0x5410, R82 ;  /* 0x000054106a447816 */ /* 0x000fe40000000052 */
[----:B------:R-:W-:Y:S01]  /*14b20*/  PRMT R71, R108, 0x5410, R71 ;  /* 0x000054106c477816 */ /* 0x000fe20000000047 */
[----:B------:R-:W-:Y:S06]  /*14b30*/  BRA `(.L_x_1659) ;  /* 0x0000002400e87947 */ /* 0x000fec0003800000 */
.L_x_1610:
        /* <DEDUP_REMOVED lines=15> */
.L_x_1661:
[----:B------:R-:W-:-:S04]  /*14c30*/  IADD3 R0, PT, PT, R0, 0x1, RZ ;  /* 0x0000000100007810 */ /* 0x000fc80007ffe0ff */
[C---:B------:R-:W-:Y:S01]  /*14c40*/  ISETP.NE.AND P1, PT, R0.reuse, RZ, PT ;  /* 0x000000ff0000720c */ /* 0x040fe20003f25270 */
[----:B-1----:R-:W-:-:S12]  /*14c50*/  IMAD.WIDE.U32 R130, R0, -0x2daee0ad, RZ ;  /* 0xd2511f5300827825 */ /* 0x002fd800078e00ff */
        /* <DEDUP_REMOVED lines=9> */
.L_x_1662:
        /* <DEDUP_REMOVED lines=43> */
.L_x_1660:
[----:B------:R-:W-:Y:S01]  /*14fa0*/  I2FP.F32.U32 R119, R80 ;  /* 0x0000005000777245 */ /* 0x000fe20000201000 */
[----:B-----5:R-:W-:Y:S01]  /*14fb0*/  IMAD.U32 R78, R68, 0x10000, RZ ;  /* 0x00010000444e7824 */ /* 0x020fe200078e00ff */
[----:B------:R-:W-:Y:S01]  /*14fc0*/  ISETP.NE.AND P2, PT, R100, 0x1, PT ;  /* 0x000000016400780c */ /* 0x000fe20003f45270 */
[----:B------:R-:W-:Y:S01]  /*14fd0*/  IMAD.MOV.U32 R108, RZ, RZ, 0x2 ;  /* 0x00000002ff6c7424 */ /* 0x000fe200078e00ff */
[----:B------:R-:W-:Y:S01]  /*14fe0*/  @P0 SHF.L.U32 R80, R60, 0x10, RZ ;  /* 0x000000103c500819 */ /* 0x000fe200000006ff */
[----:B------:R-:W-:Y:S01]  /*14ff0*/  FFMA.FTZ R119, R119, R74, 1.1641532182693481445e-10 ;  /* 0x2f00000077777423 */ /* 0x000fe2000001004a */
[----:B------:R-:W-:Y:S01]  /*15000*/  FMUL.FTZ R78, R78, UR5 ;  /* 0x000000054e4e7c20 */ /* 0x000fe20008410000 */
[----:B------:R-:W-:-:S03]  /*15010*/  PRMT R68, R68, 0x7632, R68 ;  /* 0x0000763244447816 */ /* 0x000fc60000000044 */
[----:B------:R-:W-:-:S04]  /*15020*/  FSETP.GTU.FTZ.AND P1, PT, R119, UR4, PT ;  /* 0x0000000477007c0b */ /* 0x000fc8000bf3c000 */
        /* <DEDUP_REMOVED lines=15> */
.L_x_1664:
[----:B------:R-:W-:-:S04]  /*15120*/  VIADD R0, R0, 0x1 ;  /* 0x0000000100007836 */ /* 0x000fc80000000000 */
[C---:B-1----:R-:W-:Y:S01]  /*15130*/  IMAD.WIDE.U32 R132, R0.reuse, -0x2daee0ad, RZ ;  /* 0xd2511f5300847825 */ /* 0x042fe200078e00ff */
        /* <DEDUP_REMOVED lines=10> */
.L_x_1665:
        /* <DEDUP_REMOVED lines=43> */
.L_x_1663:
        /* <DEDUP_REMOVED lines=8> */
[----:B------:R-:W-:-:S03]  /*15510*/  @P0 IMAD.U32 R80, R80, 0x10000, RZ ;  /* 0x0001000050500824 */ /* 0x000fc600078e00ff */
[----:B-1----:R-:W-:Y:S02]  /*15520*/  FSEL R131, R68, RZ, !P1 ;  /* 0x000000ff44837208 */ /* 0x002fe40004800000 */
        /* <DEDUP_REMOVED lines=14> */
.L_x_1667:
        /* <DEDUP_REMOVED lines=12> */
.L_x_1668:
        /* <DEDUP_REMOVED lines=43> */
.L_x_1666:
[----:B------:R-:W-:Y:S01]  /*15980*/  I2FP.F32.U32 R119, R68 ;  /* 0x0000004400777245 */ /* 0x000fe20000201000 */
[----:B------:R-:W-:Y:S01]  /*15990*/  IMAD.U32 R68, R69, 0x10000, RZ ;  /* 0x0001000045447824 */ /* 0x000fe200078e00ff */
[----:B------:R-:W-:Y:S01]  /*159a0*/  ISETP.NE.AND P2, PT, R112, 0x1, PT ;  /* 0x000000017000780c */ /* 0x000fe20003f45270 */
[----:B------:R-:W-:Y:S01]  /*159b0*/  @P0 IMAD.U32 R100, R61, 0x10000, RZ ;  /* 0x000100003d640824 */ /* 0x000fe200078e00ff */
[----:B------:R-:W-:Y:S01]  /*159c0*/  PRMT R110, R69, 0x7632, R110 ;  /* 0x00007632456e7816 */ /* 0x000fe2000000006e */
[----:B------:R-:W-:Y:S01]  /*159d0*/  FFMA.FTZ R119, R119, R74, 1.1641532182693481445e-10 ;  /* 0x2f00000077777423 */ /* 0x000fe2000001004a */
[----:B------:R-:W-:Y:S01]  /*159e0*/  FMUL.FTZ R68, R68, UR5 ;  /* 0x0000000544447c20 */ /* 0x000fe20008410000 */
[----:B------:R-:W-:Y:S01]  /*159f0*/  MOV R114, 0x2 ;  /* 0x0000000200727802 */ /* 0x000fe20000000f00 */
        /* <DEDUP_REMOVED lines=16> */
.L_x_1670:
        /* <DEDUP_REMOVED lines=12> */
.L_x_1671:
        /* <DEDUP_REMOVED lines=43> */
.L_x_1669:
[----:B------:R-:W-:Y:S01]  /*15e70*/  I2FP.F32.U32 R69, R69 ;  /* 0x0000004500457245 */ /* 0x000fe20000201000 */
[----:B------:R-:W-:Y:S01]  /*15e80*/  IMAD.U32 R110, R110, 0x10000, RZ ;  /* 0x000100006e6e7824 */ /* 0x000fe200078e00ff */
[----:B------:R-:W-:Y:S01]  /*15e90*/  ISETP.NE.AND P2, PT, R114, 0x1, PT ;  /* 0x000000017200780c */ /* 0x000fe20003f45270 */
[----:B------:R-:W-:Y:S01]  /*15ea0*/  IMAD.MOV.U32 R116, RZ, RZ, 0x2 ;  /* 0x00000002ff747424 */ /* 0x000fe200078e00ff */
[----:B------:R-:W-:Y:S01]  /*15eb0*/  @P0 PRMT R68, R61, 0x7632, R68 ;  /* 0x000076323d440816 */ /* 0x000fe20000000044 */
[----:B------:R-:W-:Y:S01]  /*15ec0*/  FFMA.FTZ R69, R69, R74, 1.1641532182693481445e-10 ;  /* 0x2f00000045457423 */ /* 0x000fe2000001004a */
[----:B------:R-:W-:Y:S02]  /*15ed0*/  FMUL.FTZ R110, R110, UR5 ;  /* 0x000000056e6e7c20 */ /* 0x000fe40008410000 */
[----:B------:R-:W-:Y:S02]  /*15ee0*/  @P0 SHF.L.U32 R68, R68, 0x10, RZ ;  /* 0x0000001044440819 */ /* 0x000fe400000006ff */
        /* <DEDUP_REMOVED lines=15> */
.L_x_1673:
        /* <DEDUP_REMOVED lines=12> */
.L_x_1674:
        /* <DEDUP_REMOVED lines=43> */
.L_x_1672:
[----:B------:R-:W-:Y:S01]  /*16350*/  I2FP.F32.U32 R69, R69 ;  /* 0x0000004500457245 */ /* 0x000fe20000201000 */
[----:B------:R-:W-:Y:S01]  /*16360*/  @P0 IMAD.U32 R112, R62, 0x10000, RZ ;  /* 0x000100003e700824 */ /* 0x000fe200078e00ff */
[----:B------:R-:W-:Y:S02]  /*16370*/  SHF.L.U32 R68, R70, 0x10, RZ ;  /* 0x0000001046447819 */ /* 0x000fe400000006ff */
        /* <DEDUP_REMOVED lines=20> */
.L_x_1676:
        /* <DEDUP_REMOVED lines=12> */
.L_x_1677:
        /* <DEDUP_REMOVED lines=43> */
.L_x_1675:
[----:B------:R-:W-:Y:S01]  /*16830*/  I2FP.F32.U32 R69, R69 ;  /* 0x0000004500457245 */ /* 0x000fe20000201000 */
[----:B------:R-:W-:Y:S01]  /*16840*/  IMAD.U32 R70, R70, 0x10000, RZ ;  /* 0x0001000046467824 */ /* 0x000fe200078e00ff */
[----:B------:R-:W-:Y:S02]  /*16850*/  ISETP.NE.AND P4, PT, R112, 0x1, PT ;  /* 0x000000017000780c */ /* 0x000fe40003f85270 */
[----:B------:R-:W-:Y:S01]  /*16860*/  @P0 PRMT R68, R62, 0x7632, R68 ;  /* 0x000076323e440816 */ /* 0x000fe20000000044 */
[----:B------:R-:W-:Y:S01]  /*16870*/  FFMA.FTZ R69, R69, R74, 1.1641532182693481445e-10 ;  /* 0x2f00000045457423 */ /* 0x000fe2000001004a */
[----:B------:R-:W-:Y:S01]  /*16880*/  FMUL.FTZ R70, R70, UR5 ;  /* 0x0000000546467c20 */ /* 0x000fe20008410000 */
[----:B------:R-:W-:Y:S02]  /*16890*/  MOV R118, 0x2 ;  /* 0x0000000200767802 */ /* 0x000fe40000000f00 */
        /* <DEDUP_REMOVED lines=16> */
.L_x_1679:
        /* <DEDUP_REMOVED lines=12> */
.L_x_1680:
        /* <DEDUP_REMOVED lines=43> */
.L_x_1678:
        /* <DEDUP_REMOVED lines=23> */
.L_x_1682:
        /* <DEDUP_REMOVED lines=12> */
.L_x_1683:
        /* <DEDUP_REMOVED lines=43> */
.L_x_1681:
[----:B------:R-:W-:Y:S02]  /*171f0*/  I2FP.F32.U32 R69, R69 ;  /* 0x0000004500457245 */ /* 0x000fe40000201000 */
[----:B------:R-:W-:Y:S02]  /*17200*/  SHF.L.U32 R122, R122, 0x10, RZ ;  /* 0x000000107a7a7819 */ /* 0x000fe400000006ff */
[----:B------:R-:W-:Y:S01]  /*17210*/  @P0 PRMT R68, R63, 0x7632, R68 ;  /* 0x000076323f440816 */ /* 0x000fe20000000044 */
[----:B------:R-:W-:Y:S01]  /*17220*/  FFMA.FTZ R69, R69, R74, 1.1641532182693481445e-10 ;  /* 0x2f00000045457423 */ /* 0x000fe2000001004a */
[----:B------:R-:W-:Y:S01]  /*17230*/  PRMT R70, R114, 0x5410, R116 ;  /* 0x0000541072467816 */ /* 0x000fe20000000074 */
[----:B------:R-:W-:Y:S02]  /*17240*/  FMUL.FTZ R122, R122, UR5 ;  /* 0x000000057a7a7c20 */ /* 0x000fe40008410000 */
[----:B------:R-:W-:Y:S01]  /*17250*/  @P0 IMAD.U32 R68, R68, 0x10000, RZ ;  /* 0x0001000044440824 */ /* 0x000fe200078e00ff */
[----:B------:R-:W-:-:S02]  /*17260*/  FSETP.GTU.FTZ.AND P5, PT, R69, UR4, PT ;  /* 0x0000000445007c0b */ /* 0x000fc4000bfbc000 */
[----:B------:R-:W-:Y:S02]  /*17270*/  PRMT R69, R108, 0x5410, R110 ;  /* 0x000054106c457816 */ /* 0x000fe4000000006e */
[----:B------:R-:W-:Y:S02]  /*17280*/  FSEL R141, R122, RZ, !P5 ;  /* 0x000000ff7a8d7208 */ /* 0x000fe40006800000 */
[----:B------:R-:W-:-:S03]  /*17290*/  PLOP3.LUT P5, PT, P5, PT, PT, 0x8, 0x80 ;  /* 0x000000000080781c */ /* 0x000fc60002fae170 */
[----:B------:R-:W-:Y:S01]  /*172a0*/  @P0 FADD.FTZ R141, R141, R68 ;  /* 0x000000448d8d0221 */ /* 0x000fe20000010000 */
[----:B------:R-:W-:-:S04]  /*172b0*/  PRMT R68, R82, 0x5410, R106 ;  /* 0x0000541052447816 */ /* 0x000fc8000000006a */
[----:B------:R-:W-:-:S04]  /*172c0*/  F2FP.BF16.F32.PACK_AB R71, RZ, R141 ;  /* 0x0000008dff47723e */ /* 0x000fc800000010ff */
[----:B------:R-:W-:-:S07]  /*172d0*/  PRMT R71, R112, 0x5410, R71 ;  /* 0x0000541070477816 */ /* 0x000fce0000000047 */
.L_x_1659:
[----:B------:R-:W-:Y:S01]  /*172e0*/  ISETP.NE.AND P6, PT, R78, RZ, PT ;  /* 0x000000ff4e00720c */ /* 0x000fe20003fc5270 */
[C---:B------:R-:W-:Y:S01]  /*172f0*/  IMAD.WIDE.U32 R152, R127.reuse, 0x10, R96 ;  /* 0x000000107f987825 */ /* 0x040fe200078e0060 */
[----:B------:R-:W-:Y:S01]  /*17300*/  SEL R82, RZ, 0x1000000, !P5 ;  /* 0x01000000ff527807 */ /* 0x000fe20006800000 */
[----:B------:R-:W0:Y:S01]  /*17310*/  @P0 LDC.64 R142, c[0x0][0x3a0] ;  /* 0x0000e800ff8e0b82 */ /* 0x000e220000000a00 */
[----:B------:R-:W-:Y:S01]  /*17320*/  SEL R78, RZ, 0x10000, !P4 ;  /* 0x00010000ff4e7807 */ /* 0x000fe20006000000 */
[----:B------:R-:W-:Y:S01]  /*17330*/  IMAD.WIDE.U32 R150, R127, 0x8, R98 ;  /* 0x000000087f967825 */ /* 0x000fe200078e0062 */
[----:B------:R-:W-:Y:S01]  /*17340*/  SEL R145, RZ, 0x100, !P3 ;  /* 0x00000100ff917807 */ /* 0x000fe20005800000 */
[----:B------:R1:W-:Y:S01]  /*17350*/  STG.E.128 desc[UR10][R152.64], R68 ;  /* 0x0000004498007986 */ /* 0x0003e2000c101d0a */
[----:B------:R-:W-:Y:S01]  /*17360*/  ISETP.NE.AND P5, PT, R80, RZ, PT ;  /* 0x000000ff5000720c */ /* 0x000fe20003fa5270 */
[----:B------:R-:W2:Y:S01]  /*17370*/  @UP0 LDCU.64 UR20, c[0x0][0x398] ;  /* 0x00007300ff1407ac */ /* 0x000ea20008000a00 */
[----:B------:R-:W-:Y:S01]  /*17380*/  ISETP.NE.AND P4, PT, R100, RZ, PT ;  /* 0x000000ff6400720c */ /* 0x000fe20003f85270 */
[----:B------:R-:W-:Y:S01]  /*17390*/  HFMA2 R146, -RZ, RZ, 0, 9.5367431640625e-07 ;  /* 0x00000010ff927431 */ /* 0x000fe200000001ff */
[----:B------:R-:W-:-:S02]  /*173a0*/  LOP3.LUT R145, R145, R82, R78, 0xfe, !PT ;  /* 0x0000005291917212 */ /* 0x000fc400078efe4e */
[----:B------:R-:W-:Y:S02]  /*173b0*/  SEL R80, RZ, 0x1000000, !P1 ;  /* 0x01000000ff507807 */ /* 0x000fe40004800000 */
[----:B------:R-:W-:Y:S02]  /*173c0*/  SEL R119, RZ, 0x10000, !P4 ;  /* 0x00010000ff777807 */ /* 0x000fe40006000000 */
[----:B------:R-:W-:Y:S02]  /*173d0*/  SEL R78, RZ, 0x100, !P5 ;  /* 0x00000100ff4e7807 */ /* 0x000fe40006800000 */
[----:B------:R-:W-:Y:S02]  /*173e0*/  SEL R118, RZ, 0x1, !P2 ;  /* 0x00000001ff767807 */ /* 0x000fe40005000000 */
[----:B------:R-:W-:Y:S02]  /*173f0*/  LOP3.LUT R78, R78, R80, R119, 0xfe, !PT ;  /* 0x000000504e4e7212 */ /* 0x000fe400078efe77 */
[----:B------:R-:W-:-:S02]  /*17400*/  SEL R147, RZ, 0x1, !P6 ;  /* 0x00000001ff937807 */ /* 0x000fc40007000000 */
[----:B------:R-:W-:Y:S01]  /*17410*/  LOP3.LUT R119, R145, R118, RZ, 0xfc, !PT ;  /* 0x0000007691777212 */ /* 0x000fe200078efcff */
[----:B------:R-:W-:Y:S01]  /*17420*/  VIADD R145, R72, 0x180 ;  /* 0x0000018048917836 */ /* 0x000fe20000000000 */
[----:B------:R-:W-:Y:S02]  /*17430*/  LOP3.LUT R118, R78, R147, RZ, 0xfc, !PT ;  /* 0x000000934e767212 */ /* 0x000fe400078efcff */
[----:B------:R-:W-:Y:S01]  /*17440*/  PLOP3.LUT P3, PT, PT, PT, UP0, 0x80, 0x8 ;  /* 0x000000000008781c */ /* 0x000fe20003f6f008 */
[C---:B------:R-:W-:Y:S01]  /*17450*/  IMAD.WIDE.U32 R148, R145.reuse, 0x10, R120 ;  /* 0x0000001091947825 */ /* 0x040fe200078e0078 */
[----:B------:R-:W-:Y:S01]  /*17460*/  PLOP3.LUT P1, PT, PT, PT, UP0, 0x80, 0x8 ;  /* 0x000000000008781c */ /* 0x000fe20003f2f008 */
[----:B------:R1:W-:Y:S02]  /*17470*/  STG.E.64 desc[UR10][R150.64], R118 ;  /* 0x0000007696007986 */ /* 0x0003e4000c101b0a */
[----:B0-----:R-:W-:-:S08]  /*17480*/  @P0 IMAD.WIDE.U32 R142, R145, 0x10, R142 ;  /* 0x00000010918e0825 */ /* 0x001fd000078e008e */
[----:B--2---:R-:W-:Y:S01]  /*17490*/  @P3 IMAD.WIDE.U32 R146, R145, R146, UR20 ;  /* 0x0000001491923e25 */ /* 0x004fe2000f8e0092 */
[----:B-1----:R-:W-:Y:S06]  /*174a0*/  BRA.U !UP0, `(.L_x_1684) ;  /* 0x0000000108507547 */ /* 0x002fec000b800000 */
        /* <DEDUP_REMOVED lines=20> */
.L_x_1684:
        /* <DEDUP_REMOVED lines=19> */
.L_x_1687:
        /* <DEDUP_REMOVED lines=12> */
.L_x_1688:
        /* <DEDUP_REMOVED lines=43> */
.L_x_1686:
        /* <DEDUP_REMOVED lines=21> */
.L_x_1690:
        /* <DEDUP_REMOVED lines=12> */
.L_x_1691:
        /* <DEDUP_REMOVED lines=43> */
.L_x_1689:
[----:B------:R-:W-:Y:S01]  /*17f50*/  I2FP.F32.U32 R87, R80 ;  /* 0x0000005000577245 */ /* 0x000fe20000201000 */
[----:B------:R-:W-:Y:S01]  /*17f60*/  IMAD.U32 R80, R64, 0x10000, RZ ;  /* 0x0001000040507824 */ /* 0x000fe200078e00ff */
[----:B------:R-:W-:Y:S01]  /*17f70*/  ISETP.NE.AND P2, PT, R88, 0x1, PT ;  /* 0x000000015800780c */ /* 0x000fe20003f45270 */
[----:B-1----:R-:W-:Y:S02]  /*17f80*/  @P0 IMAD.U32 R143, R60, 0x10000, RZ ;  /* 0x000100003c8f0824 */ /* 0x002fe400078e00ff */
        /* <DEDUP_REMOVED lines=20> */
.L_x_1693:
        /* <DEDUP_REMOVED lines=12> */
.L_x_1694:
        /* <DEDUP_REMOVED lines=43> */
.L_x_1692:
        /* <DEDUP_REMOVED lines=20> */
.L_x_1696:
        /* <DEDUP_REMOVED lines=12> */
.L_x_1697:
        /* <DEDUP_REMOVED lines=43> */
.L_x_1695:
[----:B------:R-:W-:Y:S01]  /*188f0*/  I2FP.F32.U32 R87, R80 ;  /* 0x0000005000577245 */ /* 0x000fe20000201000 */
[----:B------:R-:W-:Y:S01]  /*18900*/  HFMA2 R90, -RZ, RZ, 0, 1.1920928955078125e-07 ;  /* 0x00000002ff5a7431 */ /* 0x000fe200000001ff */
[----:B------:R-:W-:Y:S02]  /*18910*/  PRMT R80, R64, 0x7632, R80 ;  /* 0x0000763240507816 */ /* 0x000fe40000000050 */
[----:B------:R-:W-:Y:S01]  /*18920*/  @P0 PRMT R82, R60, 0x7632, R82 ;  /* 0x000076323c520816 */ /* 0x000fe20000000052 */
[----:B------:R-:W-:Y:S01]  /*18930*/  FFMA.FTZ R87, R87, R74, 1.1641532182693481445e-10 ;  /* 0x2f00000057577423 */ /* 0x000fe2000001004a */
[----:B------:R-:W-:Y:S02]  /*18940*/  SHF.L.U32 R80, R80, 0x10, RZ ;  /* 0x0000001050507819 */ /* 0x000fe400000006ff */
[----:B------:R-:W-:Y:S01]  /*18950*/  ISETP.NE.AND P2, PT, R88, 0x1, PT ;  /* 0x000000015800780c */ /* 0x000fe20003f45270 */
[----:B------:R-:W-:Y:S01]  /*18960*/  @P0 IMAD.U32 R149, R82, 0x10000, RZ ;  /* 0x0001000052950824 */ /* 0x000fe200078e00ff */
[----:B------:R-:W-:Y:S01]  /*18970*/  FSETP.GTU.FTZ.AND P1, PT, R87, UR4, PT ;  /* 0x0000000457007c0b */ /* 0x000fe2000bf3c000 */
[----:B------:R-:W-:-:S05]  /*18980*/  FMUL.FTZ R80, R80, UR5 ;  /* 0x0000000550507c20 */ /* 0x000fca0008410000 */
        /* <DEDUP_REMOVED lines=16> */
.L_x_1699:
        /* <DEDUP_REMOVED lines=12> */
.L_x_1700:
        /* <DEDUP_REMOVED lines=43> */
.L_x_1698:
        /* <DEDUP_REMOVED lines=21> */
.L_x_1702:
        /* <DEDUP_REMOVED lines=12> */
.L_x_1703:
        /* <DEDUP_REMOVED lines=43> */
.L_x_1701:
        /* <DEDUP_REMOVED lines=24> */
.L_x_1705:
        /* <DEDUP_REMOVED lines=12> */
.L_x_1706:
        /* <DEDUP_REMOVED lines=43> */
.L_x_1704:
        /* <DEDUP_REMOVED lines=19> */
.L_x_1708:
        /* <DEDUP_REMOVED lines=12> */
.L_x_1709:
        /* <DEDUP_REMOVED lines=43> */
.L_x_1707:
        /* <DEDUP_REMOVED lines=26> */
.L_x_1711:
        /* <DEDUP_REMOVED lines=12> */
.L_x_1712:
        /* <DEDUP_REMOVED lines=43> */
.L_x_1710:
        /* <DEDUP_REMOVED lines=20> */
.L_x_1714:
        /* <DEDUP_REMOVED lines=12> */
.L_x_1715:
        /* <DEDUP_REMOVED lines=43> */
.L_x_1713:
        /* <DEDUP_REMOVED lines=24> */
.L_x_1717:
        /* <DEDUP_REMOVED lines=12> */
.L_x_1718:
        /* <DEDUP_REMOVED lines=43> */
.L_x_1716:
        /* <DEDUP_REMOVED lines=19> */
.L_x_1720:
        /* <DEDUP_REMOVED lines=12> */
.L_x_1721:
        /* <DEDUP_REMOVED lines=43> */
.L_x_1719:
        /* <DEDUP_REMOVED lines=26> */
.L_x_1723:
        /* <DEDUP_REMOVED lines=12> */
.L_x_1724:
        /* <DEDUP_REMOVED lines=43> */
.L_x_1722:
        /* <DEDUP_REMOVED lines=20> */
.L_x_1726:
        /* <DEDUP_REMOVED lines=12> */
.L_x_1727:
        /* <DEDUP_REMOVED lines=43> */
.L_x_1725:
        /* <DEDUP_REMOVED lines=25> */
.L_x_1729:
        /* <DEDUP_REMOVED lines=12> */
.L_x_1730:
        /* <DEDUP_REMOVED lines=43> */
.L_x_1728:
        /* <DEDUP_REMOVED lines=19> */
.L_x_1732:
        /* <DEDUP_REMOVED lines=14> */
.L_x_1733:
        /* <DEDUP_REMOVED lines=43> */
.L_x_1731:
[----:B------:R-:W-:Y:S02]  /*1c320*/  I2FP.F32.U32 R69, R70 ;  /* 0x0000004600457245 */ /* 0x000fe40000201000 */
[----:B------:R-:W-:Y:S02]  /*1c330*/  PRMT R68, R67, 0x7632, R68 ;  /* 0x0000763243447816 */ /* 0x000fe40000000044 */
[----:B------:R-:W-:Y:S01]  /*1c340*/  @P0 PRMT R70, R63, 0x7632, R70 ;  /* 0x000076323f460816 */ /* 0x000fe20000000046 */
[----:B------:R-:W-:Y:S01]  /*1c350*/  FFMA.FTZ R69, R69, R74, 1.1641532182693481445e-10 ;  /* 0x2f00000045457423 */ /* 0x000fe2000001004a */
[----:B------:R-:W-:-:S03]  /*1c360*/  SHF.L.U32 R68, R68, 0x10, RZ ;  /* 0x0000001044447819 */ /* 0x000fc600000006ff */
[----:B------:R-:W-:Y:S01]  /*1c370*/  @P0 IMAD.U32 R119, R70, 0x10000, RZ ;  /* 0x0001000046770824 */ /* 0x000fe200078e00ff */
[----:B------:R-:W-:Y:S01]  /*1c380*/  FSETP.GTU.FTZ.AND P6, PT, R69, UR4, PT ;  /* 0x0000000445007c0b */ /* 0x000fe2000bfdc000 */
[----:B------:R-:W-:Y:S01]  /*1c390*/  FMUL.FTZ R68, R68, UR5 ;  /* 0x0000000544447c20 */ /* 0x000fe20008410000 */
[----:B------:R-:W-:-:S04]  /*1c3a0*/  PRMT R70, R112, 0x5410, R114 ;  /* 0x0000541070467816 */ /* 0x000fc80000000072 */
        /* <DEDUP_REMOVED lines=11> */
.L_x_1685:
        /* <DEDUP_REMOVED lines=15> */
.L_x_1736:
        /* <DEDUP_REMOVED lines=12> */
.L_x_1737:
        /* <DEDUP_REMOVED lines=43> */
.L_x_1735:
        /* <DEDUP_REMOVED lines=9> */
[----:B-1----:R-:W-:Y:S01]  /*1c950*/  FSEL R143, R76, RZ, !P1 ;  /* 0x000000ff4c8f7208 */ /* 0x002fe20004800000 */
        /* <DEDUP_REMOVED lines=14> */
.L_x_1739:
        /* <DEDUP_REMOVED lines=12> */
.L_x_1740:
        /* <DEDUP_REMOVED lines=43> */
.L_x_1738:
        /* <DEDUP_REMOVED lines=24> */
.L_x_1742:
        /* <DEDUP_REMOVED lines=12> */
.L_x_1743:
        /* <DEDUP_REMOVED lines=43> */
.L_x_1741:
        /* <DEDUP_REMOVED lines=24> */
.L_x_1745:
        /* <DEDUP_REMOVED lines=12> */
.L_x_1746:
        /* <DEDUP_REMOVED lines=43> */
.L_x_1744:
        /* <DEDUP_REMOVED lines=23> */
.L_x_1748:
        /* <DEDUP_REMOVED lines=12> */
.L_x_1749:
        /* <DEDUP_REMOVED lines=43> */
.L_x_1747:
        /* <DEDUP_REMOVED lines=23> */
.L_x_1751:
        /* <DEDUP_REMOVED lines=12> */
.L_x_1752:
        /* <DEDUP_REMOVED lines=43> */
.L_x_1750:
        /* <DEDUP_REMOVED lines=23> */
.L_x_1754:
        /* <DEDUP_REMOVED lines=12> */
.L_x_1755:
        /* <DEDUP_REMOVED lines=43> */
.L_x_1753:
        /* <DEDUP_REMOVED lines=8> */
[----:B------:R-:W-:-:S04]  /*1e6b0*/  FSETP.GTU.FTZ.AND P4, PT, R69, UR4, PT ;  /* 0x0000000445007c0b */ /* 0x000fc8000bf9c000 */
[----:B------:R-:W-:Y:S01]  /*1e6c0*/  FSEL R155, R68, RZ, !P4 ;  /* 0x000000ff449b7208 */ /* 0x000fe20006000000 */
[----:B------:R-:W-:Y:S01]  /*1e6d0*/  IMAD.MOV.U32 R68, RZ, RZ, R102 ;  /* 0x000000ffff447224 */ /* 0x000fe200078e0066 */
        /* <DEDUP_REMOVED lines=12> */
.L_x_1757:
        /* <DEDUP_REMOVED lines=12> */
.L_x_1758:
        /* <DEDUP_REMOVED lines=43> */
.L_x_1756:
        /* <DEDUP_REMOVED lines=15> */
.L_x_1734:
[----:B------:R-:W-:Y:S01]  /*1ec00*/  SEL R80, RZ, 0x1000000, !P5 ;  /* 0x01000000ff507807 */ /* 0x000fe20006800000 */
[C---:B------:R-:W-:Y:S01]  /*1ec10*/  IMAD.WIDE.U32 R96, R145.reuse, 0x10, R96 ;  /* 0x0000001091607825 */ /* 0x040fe200078e0060 */
[----:B------:R-:W-:Y:S02]  /*1ec20*/  ISETP.NE.AND P6, PT, R76, RZ, PT ;  /* 0x000000ff4c00720c */ /* 0x000fe40003fc5270 */
[----:B------:R-:W-:Y:S01]  /*1ec30*/  ISETP.NE.AND P5, PT, R82, RZ, PT ;  /* 0x000000ff5200720c */ /* 0x000fe20003fa5270 */
[----:B------:R-:W-:Y:S01]  /*1ec40*/  IMAD.WIDE.U32 R98, R145, 0x8, R98 ;  /* 0x0000000891627825 */ /* 0x000fe200078e0062 */
[----:B------:R-:W-:Y:S01]  /*1ec50*/  ISETP.NE.AND P0, PT, R78, RZ, PT ;  /* 0x000000ff4e00720c */ /* 0x000fe20003f05270 */
[----:B------:R0:W-:Y:S01]  /*1ec60*/  STG.E.128 desc[UR10][R96.64], R68 ;  /* 0x0000004460007986 */ /* 0x0001e2000c101d0a */
[----:B------:R-:W-:Y:S02]  /*1ec70*/  SEL R78, RZ, 0x10000, !P4 ;  /* 0x00010000ff4e7807 */ /* 0x000fe40006000000 */
[----:B------:R-:W-:-:S02]  /*1ec80*/  SEL R161, RZ, 0x100, !P3 ;  /* 0x00000100ffa17807 */ /* 0x000fc40005800000 */
[----:B------:R-:W-:Y:S02]  /*1ec90*/  SEL R76, RZ, 0x1000000, !P1 ;  /* 0x01000000ff4c7807 */ /* 0x000fe40004800000 */
[----:B------:R-:W-:Y:S02]  /*1eca0*/  SEL R121, RZ, 0x10000, !P5 ;  /* 0x00010000ff797807 */ /* 0x000fe40006800000 */
[----:B------:R-:W-:Y:S02]  /*1ecb0*/  SEL R74, RZ, 0x100, !P6 ;  /* 0x00000100ff4a7807 */ /* 0x000fe40007000000 */
[----:B------:R-:W-:Y:S02]  /*1ecc0*/  LOP3.LUT R161, R161, R80, R78, 0xfe, !PT ;  /* 0x00000050a1a17212 */ /* 0x000fe400078efe4e */
[----:B------:R-:W-:Y:S02]  /*1ecd0*/  SEL R120, RZ, 0x1, !P2 ;  /* 0x00000001ff787807 */ /* 0x000fe40005000000 */
[----:B------:R-:W-:-:S02]  /*1ece0*/  LOP3.LUT R74, R74, R76, R121, 0xfe, !PT ;  /* 0x0000004c4a4a7212 */ /* 0x000fc400078efe79 */
[----:B------:R-:W-:Y:S02]  /*1ecf0*/  SEL R159, RZ, 0x1, !P0 ;  /* 0x00000001ff9f7807 */ /* 0x000fe40004000000 */
[----:B------:R-:W-:Y:S02]  /*1ed00*/  LOP3.LUT R121, R161, R120, RZ, 0xfc, !PT ;  /* 0x00000078a1797212 */ /* 0x000fe400078efcff */
[----:B------:R-:W-:-:S05]  /*1ed10*/  LOP3.LUT R120, R74, R159, RZ, 0xfc, !PT ;  /* 0x0000009f4a787212 */ /* 0x000fca00078efcff */
[----:B------:R0:W-:Y:S01]  /*1ed20*/  STG.E.64 desc[UR10][R98.64], R120 ;  /* 0x0000007862007986 */ /* 0x0001e2000c101b0a */
[----:B------:R-:W-:Y:S05]  /*1ed30*/  BRA.U !UP0, `(.L_x_1759) ;  /* 0x0000000108507547 */ /* 0x000fea000b800000 */
        /* <DEDUP_REMOVED lines=20> */
.L_x_1759:
[----:B01----:R-:W-:Y:S01]  /*1ee80*/  FADD.FTZ R68, RZ, R73 ;  /* 0x00000049ff447221 */ /* 0x003fe20000010000 */
[----:B------:R-:W0:Y:S01]  /*1ee90*/  S2R R106, SR_TID.X ;  /* 0x00000000006a7919 */ /* 0x000e220000002100 */
[----:B------:R-:W1:Y:S01]  /*1eea0*/  S2UR UR5, SR_CgaCtaId ;  /* 0x00000000000579c3 */ /* 0x000e620000008800 */
[----:B------:R-:W-:Y:S01]  /*1eeb0*/  UMOV UR4, 0x400 ;  /* 0x0000040000047882 */ /* 0x000fe20000000000 */
[----:B------:R-:W-:Y:S01]  /*1eec0*/  FADD.FTZ R68, R68, R75 ;  /* 0x0000004b44447221 */ /* 0x000fe20000010000 */
[----:B------:R-:W-:Y:S01]  /*1eed0*/  IMAD.U32 R159, RZ, RZ, UR18 ;  /* 0x00000012ff9f7e24 */ /* 0x000fe2000f8e00ff */
[----:B------:R-:W-:Y:S01]  /*1eee0*/  SHF.L.U32 R156, R28, 0x10, RZ ;  /* 0x000000101c9c7819 */ /* 0x000fe200000006ff */
[----:B------:R-:W-:Y:S02]  /*1eef0*/  IMAD.U32 R158, R44, 0x10000, RZ ;  /* 0x000100002c9e7824 */ /* 0x000fe400078e00ff */
[----:B------:R-:W-:-:S04]  /*1ef00*/  FADD.FTZ R68, R68, R77 ;  /* 0x0000004d44447221 */ /* 0x000fc80000010000 */
[----:B------:R-:W-:-:S04]  /*1ef10*/  FADD.FTZ R68, R68, R79 ;  /* 0x0000004f44447221 */ /* 0x000fc80000010000 */
[----:B------:R-:W-:-:S04]  /*1ef20*/  FADD.FTZ R68, R68, R81 ;  /* 0x0000005144447221 */ /* 0x000fc80000010000 */
[----:B------:R-:W-:-:S04]  /*1ef30*/  FADD.FTZ R68, R68, R95 ;  /* 0x0000005f44447221 */ /* 0x000fc80000010000 */
[----:B------:R-:W-:Y:S01]  /*1ef40*/  FADD.FTZ R68, R68, R83 ;  /* 0x0000005344447221 */ /* 0x000fe20000010000 */
[----:B-1----:R-:W-:-:S03]  /*1ef50*/  ULEA UR4, UR5, UR4, 0x18 ;  /* 0x0000000405047291 */ /* 0x002fc6000f8ec0ff */
[----:B------:R-:W-:Y:S01]  /*1ef60*/  FADD.FTZ R68, R68, R103 ;  /* 0x0000006744447221 */ /* 0x000fe20000010000 */
[----:B------:R-:W-:-:S03]  /*1ef70*/  @UP1 UIADD3 UR4, UPT, UPT, UR4, 0x20, URZ ;  /* 0x0000002004041890 */ /* 0x000fc6000fffe0ff */
[----:B------:R-:W-:Y:S01]  /*1ef80*/  FADD.FTZ R68, R68, R105 ;  /* 0x0000006944447221 */ /* 0x000fe20000010000 */
[----:B------:R-:W-:-:S03]  /*1ef90*/  UPLOP3.LUT UP1, UPT, UPT, UPT, UP1, 0x40, 0x4 ;  /* 0x000000000004789c */ /* 0x000fc60003f2e810 */
        /* <DEDUP_REMOVED lines=23> */
[----:B------:R-:W1:Y:S02]  /*1f110*/  SHFL.BFLY PT, R68, R69, 0x1, 0x1f ;  /* 0x0c201f0045447f89 */ /* 0x000e6400000e0000 */
[----:B-1----:R-:W-:-:S05]  /*1f120*/  FADD.FTZ R70, R69, R68 ;  /* 0x0000004445467221 */ /* 0x002fca0000010000 */
[----:B------:R-:W1:Y:S02]  /*1f130*/  SHFL.BFLY PT, R71, R70, 0x2, 0x1f ;  /* 0x0c401f0046477f89 */ /* 0x000e6400000e0000 */
[----:B-1----:R-:W-:-:S05]  /*1f140*/  FADD.FTZ R71, R70, R71 ;  /* 0x0000004746477221 */ /* 0x002fca0000010000 */
[----:B------:R-:W1:Y:S02]  /*1f150*/  SHFL.BFLY PT, R68, R71, 0x4, 0x1f ;  /* 0x0c801f0047447f89 */ /* 0x000e6400000e0000 */
[----:B-1----:R-:W-:-:S05]  /*1f160*/  FADD.FTZ R74, R71, R68 ;  /* 0x00000044474a7221 */ /* 0x002fca0000010000 */
[----:B------:R-:W1:Y:S02]  /*1f170*/  SHFL.BFLY PT, R97, R74, 0x8, 0x1f ;  /* 0x0d001f004a617f89 */ /* 0x000e6400000e0000 */
[----:B-1----:R-:W-:-:S05]  /*1f180*/  FADD.FTZ R97, R74, R97 ;  /* 0x000000614a617221 */ /* 0x002fca0000010000 */
[----:B------:R-:W1:Y:S02]  /*1f190*/  SHFL.BFLY PT, R68, R97, 0x10, 0x1f ;  /* 0x0e001f0061447f89 */ /* 0x000e6400000e0000 */
[----:B-1----:R-:W-:-:S04]  /*1f1a0*/  FADD.FTZ R68, R97, R68 ;  /* 0x0000004461447221 */ /* 0x002fc80000010000 */
        /* <DEDUP_REMOVED lines=65> */
[----:B------:R-:W1:Y:S02]  /*1f5c0*/  SHFL.BFLY PT, R70, R69, 0x1, 0x1f ;  /* 0x0c201f0045467f89 */ /* 0x000e6400000e0000 */
[----:B-1----:R-:W-:Y:S01]  /*1f5d0*/  FADD.FTZ R70, R69, R70 ;  /* 0x0000004645467221 */ /* 0x002fe20000010000 */
[----:B0-----:R-:W-:-:S04]  /*1f5e0*/  LOP3.LUT P0, R69, R106, 0x1f, RZ, 0xc0, !PT ;  /* 0x0000001f6a457812 */ /* 0x001fc8000780c0ff */
[----:B------:R-:W0:Y:S01]  /*1f5f0*/  SHFL.BFLY PT, R71, R70, 0x2, 0x1f ;  /* 0x0c401f0046477f89 */ /* 0x000e2200000e0000 */
[----:B------:R-:W-:Y:S01]  /*1f600*/  ISETP.GT.U32.AND P1, PT, R69, 0x3, PT ;  /* 0x000000034500780c */ /* 0x000fe20003f24070 */
[----:B0-----:R-:W-:-:S07]  /*1f610*/  FADD.FTZ R71, R70, R71 ;  /* 0x0000004746477221 */ /* 0x001fce0000010000 */
[----:B------:R-:W-:Y:S01]  /*1f620*/  @!P0 SHF.R.U32.HI R70, RZ, 0x2, R106 ;  /* 0x00000002ff468819 */ /* 0x000fe2000001166a */
        /* <DEDUP_REMOVED lines=8> */
[----:B------:R-:W-:-:S04]  /*1f6b0*/  @!P1 SHF.L.U32 R76, R106, 0x3, RZ ;  /* 0x000000036a4c9819 */ /* 0x000fc800000006ff */
[----:B------:R0:W-:Y:S01]  /*1f6c0*/  @!P0 STS.64 [R74+UR4], R68 ;  /* 0x000000444a008988 */ /* 0x0001e20008000a04 */
[----:B------:R-:W-:Y:S01]  /*1f6d0*/  @!P1 LOP3.LUT R78, R76, 0xf8, RZ, 0xc0, !PT ;  /* 0x000000f84c4e9812 */ /* 0x000fe200078ec0ff */
[----:B------:R-:W-:Y:S01]  /*1f6e0*/  IMAD.MOV.U32 R76, RZ, RZ, RZ ;  /* 0x000000ffff4c7224 */ /* 0x000fe200078e00ff */
[----:B------:R-:W-:Y:S01]  /*1f6f0*/  BAR.SYNC.DEFER_BLOCKING 0x0 ;  /* 0x0000000000007b1d */ /* 0x000fe20000010000 */
[----:B------:R-:W-:Y:S01]  /*1f700*/  @!P1 IMAD.MOV.U32 R76, RZ, RZ, 0x400 ;  /* 0x00000400ff4c9424 */ /* 0x000fe200078e00ff */
[----:B------:R-:W-:-:S04]  /*1f710*/  ISETP.NE.AND P0, PT, RZ, UR22, PT ;  /* 0x00000016ff007c0c */ /* 0x000fc8000bf05270 */
[----:B------:R-:W1:Y:S01]  /*1f720*/  SHFL.DOWN PT, R97, R76, 0x2, 0x1f ;  /* 0x08401f004c617f89 */ /* 0x000e6200000e0000 */
[----:B0-----:R-:W-:-:S03]  /*1f730*/  I2FP.F32.U32 R68, R76 ;  /* 0x0000004c00447245 */ /* 0x001fc60000201000 */
[----:B------:R-:W-:Y:S01]  /*1f740*/  @!P1 LDS.64 R70, [R78+UR4] ;  /* 0x000000044e469984 */ /* 0x000fe20008000a00 */
[----:B------:R-:W-:Y:S02]  /*1f750*/  ISETP.NE.AND P1, PT, R106, RZ, PT ;  /* 0x000000ff6a00720c */ /* 0x000fe40003f25270 */
        /* <DEDUP_REMOVED lines=25> */
[C---:B------:R-:W-:Y:S01]  /*1f8f0*/  FFMA.FTZ R99, R96.reuse, R69, R99 ;  /* 0x0000004560637223 */ /* 0x040fe20000010063 */
[----:B------:R-:W0:Y:S02]  /*1f900*/  LDC R74, c[0x0][0x448] ;  /* 0x00011200ff4a7b82 */ /* 0x000e240000000800 */
[----:B------:R-:W-:Y:S01]  /*1f910*/  FMUL.FTZ R97, R96, R97 ;  /* 0x0000006160617220 */ /* 0x000fe20000410000 */
[C---:B---3--:R-:W-:Y:S01]  /*1f920*/  FMUL.FTZ R99, R82.reuse, R99 ;  /* 0x0000006352637220 */ /* 0x048fe20000410000 */
[----:B-1----:R-:W-:Y:S02]  /*1f930*/  FADD.FTZ R69, R71, R70 ;  /* 0x0000004647457221 */ /* 0x002fe40000010000 */
[----:B------:R-:W-:Y:S02]  /*1f940*/  FMUL.FTZ R97, R97, R76 ;  /* 0x0000004c61617220 */ /* 0x000fe40000410000 */
[----:B------:R1:W2:Y:S02]  /*1f950*/  SHFL.IDX PT, R71, R99, RZ, 0x1f ;  /* 0x00001fff63477589 */ /* 0x0002a400000e0000 */
[----:B------:R-:W-:-:S02]  /*1f960*/  FFMA.FTZ R97, R82, R97, R69 ;  /* 0x0000006152617223 */ /* 0x000fc40000010045 */
        /* <DEDUP_REMOVED lines=8> */
[C---:B------:R-:W-:Y:S01]  /*1f9f0*/  FADD.FTZ R76, -R136.reuse, R73 ;  /* 0x00000049884c7221 */ /* 0x040fe20000010100 */
[----:B0-----:R-:W-:Y:S01]  /*1fa00*/  FFMA.FTZ R70, R97, UR23, R74 ;  /* 0x0000001761467c23 */ /* 0x001fe2000801004a */
[C---:B------:R-:W-:Y:S01]  /*1fa10*/  FADD.FTZ R160, -R136.reuse, R75 ;  /* 0x0000004b88a07221 */ /* 0x040fe20000010100 */
[----:B------:R-:W-:Y:S01]  /*1fa20*/  FADD.FTZ R128, -R136, R79 ;  /* 0x0000004f88807221 */ /* 0x000fe20000010100 */
[----:B------:R-:W-:Y:S02]  /*1fa30*/  IMAD.U32 R97, R8, 0x10000, RZ ;  /* 0x0001000008617824 */ /* 0x000fe400078e00ff */
[----:B------:R-:W-:Y:S01]  /*1fa40*/  FADD.FTZ R70, R70, R121 ;  /* 0x0000007946467221 */ /* 0x000fe20000010000 */
[C---:B------:R-:W-:Y:S01]  /*1fa50*/  FADD.FTZ R132, -R136.reuse, R77 ;  /* 0x0000004d88847221 */ /* 0x040fe20000010100 */
[C---:B------:R-:W-:Y:S01]  /*1fa60*/  FADD.FTZ R134, -R136.reuse, R81 ;  /* 0x0000005188867221 */ /* 0x040fe20000010100 */
[----:B------:R-:W-:Y:S01]  /*1fa70*/  SHF.L.U32 R77, R7, 0x10, RZ ;  /* 0x00000010074d7819 */ /* 0x000fe200000006ff */
[----:B------:R-:W0:Y:S01]  /*1fa80*/  MUFU.RSQ R95, R70 ;  /* 0x00000046005f7308 */ /* 0x000e220000001400 */
[----:B------:R-:W-:Y:S01]  /*1fa90*/  FADD.FTZ R80, -R136, R83 ;  /* 0x0000005388507221 */ /* 0x000fe20000010100 */
[----:B------:R-:W-:Y:S01]  /*1faa0*/  IMAD.U32 R79, R20, 0x10000, RZ ;  /* 0x00010000144f7824 */ /* 0x000fe200078e00ff */
[----:B------:R-:W-:Y:S01]  /*1fab0*/  SHF.L.U32 R83, R46, 0x10, RZ ;  /* 0x000000102e537819 */ /* 0x000fe200000006ff */
[----:B------:R-:W-:Y:S01]  /*1fac0*/  FADD.FTZ R96, -R136, R103 ;  /* 0x0000006788607221 */ /* 0x000fe20000010100 */
[----:B------:R-:W-:-:S02]  /*1fad0*/  IMAD.U32 R81, R30, 0x10000, RZ ;  /* 0x000100001e517824 */ /* 0x000fc400078e00ff */
[C---:B------:R-:W-:Y:S01]  /*1fae0*/  FADD.FTZ R116, -R136.reuse, R105 ;  /* 0x0000006988747221 */ /* 0x040fe20000010100 */
[C---:B------:R-:W-:Y:S01]  /*1faf0*/  FADD.FTZ R140, -R136.reuse, R109 ;  /* 0x0000006d888c7221 */ /* 0x040fe20000010100 */
[----:B------:R1:W-:Y:S01]  /*1fb00*/  @!P1 STG.E desc[UR10][R68.64], R71 ;  /* 0x0000004744009986 */ /* 0x0003e2000c10190a */
[C---:B------:R-:W-:Y:S01]  /*1fb10*/  FADD.FTZ R82, -R136.reuse, R107 ;  /* 0x0000006b88527221 */ /* 0x040fe20000010100 */
[C---:B------:R-:W-:Y:S01]  /*1fb20*/  FADD.FTZ R98, -R136.reuse, R113 ;  /* 0x0000007188627221 */ /* 0x040fe20000010100 */
[C---:B------:R-:W-:Y:S01]  /*1fb30*/  FADD.FTZ R130, -R136.reuse, R111 ;  /* 0x0000006f88827221 */ /* 0x040fe20000010100 */
[C---:B------:R-:W-:Y:S01]  /*1fb40*/  FADD.FTZ R126, -R136.reuse, R123 ;  /* 0x0000007b887e7221 */ /* 0x040fe20000010100 */
[C---:B------:R-:W-:Y:S01]  /*1fb50*/  FADD.FTZ R154, -R136.reuse, R131 ;  /* 0x00000083889a7221 */ /* 0x040fe20000010100 */
[----:B------:R-:W-:Y:S01]  /*1fb60*/  FADD.FTZ R138, -R136, R117 ;  /* 0x00000075888a7221 */ /* 0x000fe20000010100 */
[----:B------:R-:W-:Y:S01]  /*1fb70*/  SHF.L.U32 R105, R23, 0x10, RZ ;  /* 0x0000001017697819 */ /* 0x000fe200000006ff */
[----:B------:R-:W-:-:S02]  /*1fb80*/  IMAD.U32 R107, R85, 0x10000, RZ ;  /* 0x00010000556b7824 */ /* 0x000fc400078e00ff */
[----:B------:R-:W-:Y:S01]  /*1fb90*/  FADD.FTZ R114, -R136, R129 ;  /* 0x0000008188727221 */ /* 0x000fe20000010100 */
[C---:B0-----:R-:W-:Y:S01]  /*1fba0*/  FMUL.FTZ R73, R95.reuse, R76 ;  /* 0x0000004c5f497220 */ /* 0x041fe20000410000 */
[C---:B------:R-:W-:Y:S01]  /*1fbb0*/  FMUL.FTZ R76, R95.reuse, R160 ;  /* 0x000000a05f4c7220 */ /* 0x040fe20000410000 */
[C---:B------:R-:W-:Y:S01]  /*1fbc0*/  FMUL.FTZ R128, R95.reuse, R128 ;  /* 0x000000805f807220 */ /* 0x040fe20000410000 */
[C---:B------:R-:W-:Y:S01]  /*1fbd0*/  FMUL.FTZ R75, R95.reuse, R132 ;  /* 0x000000845f4b7220 */ /* 0x040fe20000410000 */
[C---:B------:R-:W-:Y:S01]  /*1fbe0*/  FMUL.FTZ R134, R95.reuse, R134 ;  /* 0x000000865f867220 */ /* 0x040fe20000410000 */
[----:B------:R-:W-:Y:S01]  /*1fbf0*/  FFMA.FTZ R76, R76, R97, R99 ;  /* 0x000000614c4c7223 */ /* 0x000fe20000010063 */
[----:B------:R-:W-:Y:S02]  /*1fc00*/  IMAD.U32 R97, R6, 0x10000, RZ ;  /* 0x0001000006617824 */ /* 0x000fe400078e00ff */
[----:B------:R-:W-:Y:S01]  /*1fc10*/  FMUL.FTZ R132, R95, R148 ;  /* 0x000000945f847220 */ /* 0x000fe20000410000 */
[----:B------:R-:W-:-:S02]  /*1fc20*/  IMAD.U32 R99, R19, 0x10000, RZ ;  /* 0x0001000013637824 */ /* 0x000fc400078e00ff */
[----:B------:R-:W-:Y:S01]  /*1fc30*/  FFMA.FTZ R128, R128, R77, R79 ;  /* 0x0000004d80807223 */ /* 0x000fe2000001004f */
[----:B------:R-:W-:Y:S01]  /*1fc40*/  SHF.L.U32 R79, R18, 0x10, RZ ;  /* 0x00000010124f7819 */ /* 0x000fe200000006ff */
[----:B------:R-:W-:Y:S01]  /*1fc50*/  FFMA.FTZ R77, R134, R81, R83 ;  /* 0x00000051864d7223 */ /* 0x000fe20000010053 */
[----:B------:R-:W-:Y:S01]  /*1fc60*/  FFMA.FTZ R132, R132, R97, R99 ;  /* 0x0000006184847223 */ /* 0x000fe20000010063 */
[----:B-1----:R-:W-:Y:S02]  /*1fc70*/  IMAD.U32 R69, R5, 0x10000, RZ ;  /* 0x0001000005457824 */ /* 0x002fe400078e00ff */
[C---:B------:R-:W-:Y:S01]  /*1fc80*/  FMUL.FTZ R71, R95.reuse, R80 ;  /* 0x000000505f477220 */ /* 0x040fe20000410000 */
[----:B------:R-:W-:Y:S01]  /*1fc90*/  FMUL.FTZ R96, R95, R96 ;  /* 0x000000605f607220 */ /* 0x000fe20000410000 */
[----:B------:R-:W-:Y:S01]  /*1fca0*/  IMAD.U32 R81, R32, 0x10000, RZ ;  /* 0x0001000020517824 */ /* 0x000fe200078e00ff */
[----:B------:R-:W-:Y:S01]  /*1fcb0*/  SHF.L.U32 R97, R12, 0x10, RZ ;  /* 0x000000100c617819 */ /* 0x000fe200000006ff */
[----:B------:R-:W-:-:S02]  /*1fcc0*/  IMAD.U32 R83, R48, 0x10000, RZ ;  /* 0x0001000030537824 */ /* 0x000fc400078e00ff */
[----:B------:R-:W-:Y:S01]  /*1fcd0*/  FMUL.FTZ R80, R95, R116 ;  /* 0x000000745f507220 */ /* 0x000fe20000410000 */
[----:B------:R-:W-:Y:S02]  /*1fce0*/  IMAD.U32 R99, R25, 0x10000, RZ ;  /* 0x0001000019637824 */ /* 0x000fe400078e00ff */
[C---:B------:R-:W-:Y:S01]  /*1fcf0*/  FMUL.FTZ R140, R95.reuse, R140 ;  /* 0x0000008c5f8c7220 */ /* 0x040fe20000410000 */
[----:B------:R-:W-:Y:S01]  /*1fd00*/  FFMA.FTZ R116, R96, R69, R79 ;  /* 0x0000004560747223 */ /* 0x000fe2000001004f */
[----:B------:R-:W-:Y:S01]  /*1fd10*/  FFMA.FTZ R79, R80, R81, R83 ;  /* 0x00000051504f7223 */ /* 0x000fe20000010053 */
[----:B------:R-:W-:Y:S01]  /*1fd20*/  FMUL.FTZ R81, R95, R82 ;  /* 0x000000525f517220 */ /* 0x000fe20000410000 */
[----:B------:R-:W-:Y:S01]  /*1fd30*/  FFMA.FTZ R80, R140, R97, R99 ;  /* 0x000000618c507223 */ /* 0x000fe20000010063 */
[----:B------:R-:W-:Y:S01]  /*1fd40*/  IMAD.U32 R69, R11, 0x10000, RZ ;  /* 0x000100000b457824 */ /* 0x000fe200078e00ff */
[----:B------:R-:W-:Y:S01]  /*1fd50*/  SHF.L.U32 R97, R34, 0x10, RZ ;  /* 0x0000001022617819 */ /* 0x000fe200000006ff */
[----:B------:R-:W-:-:S02]  /*1fd60*/  IMAD.U32 R83, R24, 0x10000, RZ ;  /* 0x0001000018537824 */ /* 0x000fc400078e00ff */
[C---:B------:R-:W-:Y:S01]  /*1fd70*/  FMUL.FTZ R82, R95.reuse, R98 ;  /* 0x000000625f527220 */ /* 0x040fe20000410000 */
[----:B------:R-:W-:Y:S02]  /*1fd80*/  IMAD.U32 R99, R50, 0x10000, RZ ;  /* 0x0001000032637824 */ /* 0x000fe400078e00ff */
[----:B------:R-:W-:Y:S01]  /*1fd90*/  FMUL.FTZ R130, R95, R130 ;  /* 0x000000825f827220 */ /* 0x000fe20000410000 */
[----:B------:R-:W-:Y:S01]  /*1fda0*/  SHF.L.U32 R68, R31, 0x10, RZ ;  /* 0x000000101f447819 */ /* 0x000fe200000006ff */
[----:B------:R-:W-:Y:S02]  /*1fdb0*/  IMAD.U32 R134, R47, 0x10000, RZ ;  /* 0x000100002f867824 */ /* 0x000fe400078e00ff */
[----:B------:R-:W-:Y:S01]  /*1fdc0*/  FFMA.FTZ R82, R82, R69, R83 ;  /* 0x0000004552527223 */ /* 0x000fe20000010053 */
[----:B------:R-:W-:Y:S01]  /*1fdd0*/  FFMA.FTZ R83, R130, R97, R99 ;  /* 0x0000006182537223 */ /* 0x000fe20000010063 */
[----:B------:R-:W-:Y:S01]  /*1fde0*/  SHF.L.U32 R69, R9, 0x10, RZ ;  /* 0x0000001009457819 */ /* 0x000fe200000006ff */
[----:B------:R-:W-:-:S02]  /*1fdf0*/  IMAD.U32 R97, R22, 0x10000, RZ ;  /* 0x0001000016617824 */ /* 0x000fc400078e00ff */
[----:B------:R-:W-:Y:S01]  /*1fe00*/  FMUL.FTZ R126, R95, R126 ;  /* 0x0000007e5f7e7220 */ /* 0x000fe20000410000 */
[----:B------:R-:W-:Y:S01]  /*1fe10*/  FFMA.FTZ R71, R71, R68, R134 ;  /* 0x0000004447477223 */ /* 0x000fe20000010086 */
[----:B------:R-:W-:Y:S01]  /*1fe20*/  SHF.L.U32 R96, R49, 0x10, RZ ;  /* 0x0000001031607819 */ /* 0x000fe200000006ff */
[----:B------:R-:W-:Y:S02]  /*1fe30*/  IMAD.U32 R99, R16, 0x10000, RZ ;  /* 0x0001000010637824 */ /* 0x000fe400078e00ff */
[----:B------:R-:W-:Y:S01]  /*1fe40*/  FMUL.FTZ R154, R95, R154 ;  /* 0x0000009a5f9a7220 */ /* 0x000fe20000410000 */
[----:B------:R-:W-:Y:S02]  /*1fe50*/  IMAD.U32 R68, R33, 0x10000, RZ ;  /* 0x0001000021447824 */ /* 0x000fe400078e00ff */
[----:B------:R-:W-:Y:S01]  /*1fe60*/  FMUL.FTZ R138, R95, R138 ;  /* 0x0000008a5f8a7220 */ /* 0x000fe20000410000 */
[----:B------:R-:W-:Y:S02]  /*1fe70*/  IMAD.U32 R103, R10, 0x10000, RZ ;  /* 0x000100000a677824 */ /* 0x000fe400078e00ff */
[C---:B------:R-:W-:Y:S01]  /*1fe80*/  FADD.FTZ R112, -R136.reuse, R115 ;  /* 0x0000007388707221 */ /* 0x040fe20000010100 */
[----:B------:R-:W-:Y:S01]  /*1fe90*/  FADD.FTZ R120, -R136, R135 ;  /* 0x0000008788787221 */ /* 0x000fe20000010100 */
[----:B------:R-:W-:Y:S01]  /*1fea0*/  FFMA.FTZ R134, R126, R69, R97 ;  /* 0x000000457e867223 */ /* 0x000fe20000010061 */
[----:B------:R-:W-:Y:S01]  /*1feb0*/  FFMA.FTZ R126, R154, R99, R107 ;  /* 0x000000639a7e7223 */ /* 0x000fe2000001006b */
[----:B------:R-:W-:Y:S01]  /*1fec0*/  FFMA.FTZ R81, R81, R68, R96 ;  /* 0x0000004451517223 */ /* 0x000fe20000010060 */
[----:B------:R-:W-:Y:S01]  /*1fed0*/  FFMA.FTZ R130, R138, R103, R105 ;  /* 0x000000678a827223 */ /* 0x000fe20000010069 */
[----:B------:R-:W-:Y:S01]  /*1fee0*/  SHF.L.U32 R97, R84, 0x10, RZ ;  /* 0x0000001054617819 */ /* 0x000fe200000006ff */
[----:B------:R-:W-:Y:S01]  /*1fef0*/  FMUL.FTZ R107, R95, R114 ;  /* 0x000000725f6b7220 */ /* 0x000fe20000410000 */
[----:B------:R-:W-:-:S02]  /*1ff00*/  IMAD.U32 R68, R35, 0x10000, RZ ;  /* 0x0001000023447824 */ /* 0x000fc400078e00ff */
[----:B------:R-:W-:Y:S01]  /*1ff10*/  FMUL.FTZ R105, R95, R112 ;  /* 0x000000705f697220 */ /* 0x000fe20000410000 */
[----:B------:R-:W-:Y:S02]  /*1ff20*/  IMAD.U32 R96, R51, 0x10000, RZ ;  /* 0x0001000033607824 */ /* 0x000fe400078e00ff */
[----:B------:R-:W-:Y:S01]  /*1ff30*/  FMUL.FTZ R114, R95, R120 ;  /* 0x000000785f727220 */ /* 0x000fe20000410000 */
[----:B------:R-:W-:Y:S02]  /*1ff40*/  IMAD.U32 R69, R15, 0x10000, RZ ;  /* 0x000100000f457824 */ /* 0x000fe400078e00ff */
        /* <DEDUP_REMOVED lines=12> */
[----:B------:R-:W-:Y:S01]  /*20010*/  FFMA.FTZ R105, R105, R68, R96 ;  /* 0x0000004469697223 */ /* 0x000fe20000010060 */
[----:B------:R-:W-:Y:S01]  /*20020*/  FFMA.FTZ R114, R114, R69, R97 ;  /* 0x0000004572727223 */ /* 0x000fe20000010061 */
[----:B------:R-:W-:Y:S01]  /*20030*/  FADD.FTZ R136, -R136, R119 ;  /* 0x0000007788887221 */ /* 0x000fe20000010100 */
[----:B------:R-:W-:Y:S01]  /*20040*/  SHF.L.U32 R68, R37, 0x10, RZ ;  /* 0x0000001025447819 */ /* 0x000fe200000006ff */
[----:B------:R-:W-:Y:S01]  /*20050*/  IMAD.U32 R96, R53, 0x10000, RZ ;  /* 0x0001000035607824 */ /* 0x000fe200078e00ff */
[----:B------:R-:W-:Y:S01]  /*20060*/  SHF.L.U32 R69, R55, 0x10, RZ ;  /* 0x0000001037457819 */ /* 0x000fe200000006ff */
[----:B------:R-:W-:Y:S01]  /*20070*/  IMAD.U32 R119, R39, 0x10000, RZ ;  /* 0x0001000027777824 */ /* 0x000fe200078e00ff */
[----:B------:R-:W-:Y:S01]  /*20080*/  SHF.L.U32 R99, R14, 0x10, RZ ;  /* 0x000000100e637819 */ /* 0x000fe200000006ff */
[----:B------:R-:W-:Y:S01]  /*20090*/  FMUL.FTZ R108, R95, R108 ;  /* 0x0000006c5f6c7220 */ /* 0x000fe20000410000 */
[----:B------:R-:W-:-:S02]  /*200a0*/  IMAD.U32 R109, R27, 0x10000, RZ ;  /* 0x000100001b6d7824 */ /* 0x000fc400078e00ff */
[----:B------:R-:W-:Y:S01]  /*200b0*/  FMUL.FTZ R120, R95, R150 ;  /* 0x000000965f787220 */ /* 0x000fe20000410000 */
[----:B------:R-:W-:Y:S01]  /*200c0*/  SHF.L.U32 R138, R52, 0x10, RZ ;  /* 0x00000010348a7819 */ /* 0x000fe200000006ff */
[----:B------:R-:W-:Y:S01]  /*200d0*/  FFMA.FTZ R107, R107, R68, R96 ;  /* 0x000000446b6b7223 */ /* 0x000fe20000010060 */
[----:B------:R-:W-:Y:S01]  /*200e0*/  FFMA.FTZ R119, R108, R119, R69 ;  /* 0x000000776c777223 */ /* 0x000fe20000010045 */
[----:B------:R-:W-:Y:S02]  /*200f0*/  IMAD.U32 R98, R36, 0x10000, RZ ;  /* 0x0001000024627824 */ /* 0x000fe400078e00ff */
[----:B------:R-:W-:Y:S01]  /*20100*/  FMUL.FTZ R103, R95, R146 ;  /* 0x000000925f677220 */ /* 0x000fe20000410000 */
[----:B------:R-:W-:Y:S01]  /*20110*/  FFMA.FTZ R120, R120, R99, R109 ;  /* 0x0000006378787223 */ /* 0x000fe2000001006d */
[----:B------:R-:W-:Y:S01]  /*20120*/  IMAD.U32 R97, R13, 0x10000, RZ ;  /* 0x000100000d617824 */ /* 0x000fe200078e00ff */
[----:B------:R-:W-:Y:S01]  /*20130*/  SHF.L.U32 R68, R40, 0x10, RZ ;  /* 0x0000001028447819 */ /* 0x000fe200000006ff */
[----:B------:R-:W-:-:S02]  /*20140*/  IMAD.U32 R96, R56, 0x10000, RZ ;  /* 0x0001000038607824 */ /* 0x000fc400078e00ff */
[----:B------:R-:W-:Y:S01]  /*20150*/  FMUL.FTZ R124, R95, R124 ;  /* 0x0000007c5f7c7220 */ /* 0x000fe20000410000 */
[----:B------:R-:W-:Y:S02]  /*20160*/  IMAD.U32 R69, R57, 0x10000, RZ ;  /* 0x0001000039457824 */ /* 0x000fe400078e00ff */
[C---:B------:R-:W-:Y:S01]  /*20170*/  FMUL.FTZ R117, R95.reuse, R144 ;  /* 0x000000905f757220 */ /* 0x040fe20000410000 */
[----:B------:R-:W-:Y:S02]  /*20180*/  IMAD.U32 R99, R26, 0x10000, RZ ;  /* 0x000100001a637824 */ /* 0x000fe400078e00ff */
[----:B------:R-:W-:Y:S01]  /*20190*/  FMUL.FTZ R110, R95, R110 ;  /* 0x0000006e5f6e7220 */ /* 0x000fe20000410000 */
[----:B------:R-:W-:Y:S02]  /*201a0*/  IMAD.U32 R121, R41, 0x10000, RZ ;  /* 0x0001000029797824 */ /* 0x000fe400078e00ff */
[----:B------:R-:W-:Y:S01]  /*201b0*/  FFMA.FTZ R103, R103, R98, R138 ;  /* 0x0000006267677223 */ /* 0x000fe2000001008a */
[----:B------:R-:W-:Y:S01]  /*201c0*/  PRMT R111, R56, 0x7632, R111 ;  /* 0x00007632386f7816 */ /* 0x000fe2000000006f */
[----:B------:R-:W-:Y:S01]  /*201d0*/  FFMA.FTZ R138, R124, R97, R99 ;  /* 0x000000617c8a7223 */ /* 0x000fe20000010063 */
[----:B------:R-:W-:Y:S01]  /*201e0*/  FFMA.FTZ R117, R117, R68, R96 ;  /* 0x0000004475757223 */ /* 0x000fe20000010060 */
[----:B------:R-:W-:Y:S01]  /*201f0*/  FFMA.FTZ R121, R110, R121, R69 ;  /* 0x000000796e797223 */ /* 0x000fe20000010045 */
[----:B------:R-:W0:Y:S01]  /*20200*/  @!P1 LDC.64 R96, c[0x0][0x3c8] ;  /* 0x0000f200ff609b82 */ /* 0x000e220000000a00 */
[----:B------:R-:W-:Y:S01]  /*20210*/  SHF.L.U32 R111, R111, 0x10, RZ ;  /* 0x000000106f6f7819 */ /* 0x000fe200000006ff */
[----:B------:R-:W-:-:S02]  /*20220*/  IMAD.U32 R109, R17, 0x10000, RZ ;  /* 0x00010000116d7824 */ /* 0x000fc400078e00ff */
[----:B------:R-:W-:Y:S01]  /*20230*/  FMUL.FTZ R152, R95, R152 ;  /* 0x000000985f987220 */ /* 0x000fe20000410000 */
[----:B------:R-:W-:Y:S01]  /*20240*/  PRMT R99, R41, 0x7632, R99 ;  /* 0x0000763229637816 */ /* 0x000fe20000000063 */
[----:B------:R-:W-:Y:S01]  /*20250*/  FMUL.FTZ R122, R95, R122 ;  /* 0x0000007a5f7a7220 */ /* 0x000fe20000410000 */
[----:B------:R-:W-:Y:S02]  /*20260*/  IMAD.U32 R98, R38, 0x10000, RZ ;  /* 0x0001000026627824 */ /* 0x000fe400078e00ff */
[----:B------:R-:W-:Y:S01]  /*20270*/  FFMA.FTZ R124, R152, R109, R111 ;  /* 0x0000006d987c7223 */ /* 0x000fe2000001006f */
[----:B------:R-:W1:Y:S01]  /*20280*/  LDC.64 R68, c[0x0][0x428] ;  /* 0x00010a00ff447b82 */ /* 0x000e620000000a00 */
[----:B------:R-:W-:Y:S01]  /*20290*/  PRMT R109, R57, 0x7632, R109 ;  /* 0x00007632396d7816 */ /* 0x000fe2000000006d */
[----:B------:R-:W-:Y:S01]  /*202a0*/  IMAD.U32 R112, R54, 0x10000, RZ ;  /* 0x0001000036707824 */ /* 0x000fe200078e00ff */
[----:B------:R-:W-:Y:S01]  /*202b0*/  SHF.L.U32 R99, R99, 0x10, RZ ;  /* 0x0000001063637819 */ /* 0x000fe200000006ff */
[----:B------:R-:W-:Y:S01]  /*202c0*/  FMUL.FTZ R115, R95, R142 ;  /* 0x0000008e5f737220 */ /* 0x000fe20000410000 */
[----:B------:R-:W-:Y:S01]  /*202d0*/  PRMT R111, R42, 0x7632, R111 ;  /* 0x000076322a6f7816 */ /* 0x000fe2000000006f */
[----:B------:R-:W-:Y:S01]  /*202e0*/  IMAD.U32 R109, R109, 0x10000, RZ ;  /* 0x000100006d6d7824 */ /* 0x000fe200078e00ff */
[----:B------:R-:W-:Y:S01]  /*202f0*/  PRMT R113, R58, 0x7632, R113 ;  /* 0x000076323a717816 */ /* 0x000fe20000000071 */
[----:B------:R-:W-:Y:S01]  /*20300*/  FFMA.FTZ R73, R73, R156, R158 ;  /* 0x0000009c49497223 */ /* 0x000fe2000001009e */
[----:B------:R-:W-:Y:S01]  /*20310*/  PRMT R131, R43, 0x7632, R131 ;  /* 0x000076322b837816 */ /* 0x000fe20000000083 */
[----:B------:R-:W-:Y:S01]  /*20320*/  IMAD.U32 R156, R29, 0x10000, RZ ;  /* 0x000100001d9c7824 */ /* 0x000fe200078e00ff */
[----:B------:R-:W-:Y:S01]  /*20330*/  PRMT R133, R59, 0x7632, R133 ;  /* 0x000076323b857816 */ /* 0x000fe20000000085 */
[----:B------:R-:W-:-:S02]  /*20340*/  IMAD.U32 R158, R45, 0x10000, RZ ;  /* 0x000100002d9e7824 */ /* 0x000fc400078e00ff */
[----:B------:R-:W-:Y:S01]  /*20350*/  FFMA.FTZ R122, R122, R99, R109 ;  /* 0x000000637a7a7223 */ /* 0x000fe2000001006d */
[----:B------:R-:W-:Y:S01]  /*20360*/  FFMA.FTZ R115, R115, R98, R112 ;  /* 0x0000006273737223 */ /* 0x000fe20000010070 */
[----:B------:R-:W-:Y:S01]  /*20370*/  SHF.L.U32 R99, R42, 0x10, RZ ;  /* 0x000000102a637819 */ /* 0x000fe200000006ff */
[----:B------:R-:W-:Y:S01]  /*20380*/  IMAD.U32 R109, R58, 0x10000, RZ ;  /* 0x000100003a6d7824 */ /* 0x000fe200078e00ff */
[----:B------:R-:W-:Y:S01]  /*20390*/  SHF.L.U32 R129, R59, 0x10, RZ ;  /* 0x000000103b817819 */ /* 0x000fe200000006ff */
[----:B------:R-:W-:Y:S01]  /*203a0*/  IMAD.U32 R125, R43, 0x10000, RZ ;  /* 0x000100002b7d7824 */ /* 0x000fe200078e00ff */
[----:B------:R-:W-:Y:S01]  /*203b0*/  SHF.L.U32 R131, R131, 0x10, RZ ;  /* 0x0000001083837819 */ /* 0x000fe200000006ff */
[----:B------:R-:W-:Y:S02]  /*203c0*/  IMAD.U32 R111, R111, 0x10000, RZ ;  /* 0x000100006f6f7824 */ /* 0x000fe400078e00ff */
[----:B------:R-:W-:Y:S01]  /*203d0*/  FMUL.FTZ R70, R95, R70 ;  /* 0x000000465f467220 */ /* 0x000fe20000410000 */
[----:B------:R-:W-:-:S02]  /*203e0*/  IMAD.U32 R113, R113, 0x10000, RZ ;  /* 0x0001000071717824 */ /* 0x000fc400078e00ff */
[----:B------:R-:W-:Y:S01]  /*203f0*/  FMUL.FTZ R74, R95, R74 ;  /* 0x0000004a5f4a7220 */ /* 0x000fe20000410000 */
[----:B------:R-:W-:Y:S02]  /*20400*/  IMAD.U32 R133, R133, 0x10000, RZ ;  /* 0x0001000085857824 */ /* 0x000fe400078e00ff */
[C---:B------:R-:W-:Y:S01]  /*20410*/  FMUL.FTZ R78, R95.reuse, R78 ;  /* 0x0000004e5f4e7220 */ /* 0x040fe20000410000 */
[----:B------:R-:W-:Y:S01]  /*20420*/  FMUL.FTZ R98, R95, R136 ;  /* 0x000000885f627220 */ /* 0x000fe20000410000 */
[----:B------:R-:W-:Y:S01]  /*20430*/  FFMA.FTZ R75, R75, R156, R158 ;  /* 0x0000009c4b4b7223 */ /* 0x000fe2000001009e */
[----:B------:R-:W-:Y:S02]  /*20440*/  IMAD.U32 R135, RZ, RZ, UR18 ;  /* 0x00000012ff877e24 */ /* 0x000fe4000f8e00ff */
[----:B------:R-:W-:Y:S01]  /*20450*/  FFMA.FTZ R123, R70, R99, R109 ;  /* 0x00000063467b7223 */ /* 0x000fe2000001006d */
[----:B------:R-:W-:Y:S01]  /*20460*/  FFMA.FTZ R136, R74, R111, R113 ;  /* 0x0000006f4a887223 */ /* 0x000fe20000010071 */
[----:B------:R-:W-:Y:S01]  /*20470*/  FFMA.FTZ R125, R78, R125, R129 ;  /* 0x0000007d4e7d7223 */ /* 0x000fe20000010081 */
[----:B------:R-:W-:Y:S01]  /*20480*/  FFMA.FTZ R140, R98, R131, R133 ;  /* 0x00000083628c7223 */ /* 0x000fe20000010085 */
[----:B0-----:R-:W-:Y:S01]  /*20490*/  @!P1 IMAD.WIDE R96, R135, 0x4, R96 ;  /* 0x0000000487609825 */ /* 0x001fe200078e0260 */
[----:B------:R-:W-:Y:S01]  /*204a0*/  F2FP.BF16.F32.PACK_AB R71, R116, R71 ;  /* 0x000000477447723e */ /* 0x000fe200000010ff */
[----:B------:R-:W-:Y:S01]  /*204b0*/  UIADD3 UR18, UPT, UPT, UR18, UR16, URZ ;  /* 0x0000001012127290 */ /* 0x000fe2000fffe0ff */
[----:B------:R-:W-:Y:S01]  /*204c0*/  F2FP.BF16.F32.PACK_AB R70, R132, R77 ;  /* 0x0000004d8446723e */ /* 0x000fe200000010ff */
[--C-:B-1----:R-:W-:Y:S01]  /*204d0*/  IMAD.WIDE.U32 R98, R72, 0x10, R68.reuse ;  /* 0x0000001048627825 */ /* 0x102fe200078e0044 */
[----:B------:R-:W-:Y:S01]  /*204e0*/  F2FP.BF16.F32.PACK_AB R74, R130, R83 ;  /* 0x00000053824a723e */ /* 0x000fe200000010ff */
[----:B------:R0:W-:Y:S01]  /*204f0*/  @!P1 STG.E desc[UR10][R96.64], R95 ;  /* 0x0000005f60009986 */ /* 0x0001e2000c10190a */
[----:B------:R-:W-:Y:S01]  /*20500*/  F2FP.BF16.F32.PACK_AB R72, R80, R79 ;  /* 0x0000004f5048723e */ /* 0x000fe200000010ff */
[--C-:B------:R-:W-:Y:S01]  /*20510*/  IMAD.WIDE.U32 R108, R101, 0x10, R68.reuse ;  /* 0x00000010656c7825 */ /* 0x100fe200078e0044 */
[----:B------:R-:W-:Y:S01]  /*20520*/  F2FP.BF16.F32.PACK_AB R79, R138, R119 ;  /* 0x000000778a4f723e */ /* 0x000fe200000010ff */
[----:B------:R-:W-:Y:S01]  /*20530*/  UISETP.GE.AND UP2, UPT, UR18, UR17, UPT ;  /* 0x000000111200728c */ /* 0x000fe2000bf46270 */
[----:B------:R-:W-:Y:S01]  /*20540*/  F2FP.BF16.F32.PACK_AB R78, R120, R115 ;  /* 0x00000073784e723e */ /* 0x000fe200000010ff */
[----:B------:R-:W-:Y:S01]  /*20550*/  IMAD.WIDE.U32 R110, R127, 0x10, R68 ;  /* 0x000000107f6e7825 */ /* 0x000fe200078e0044 */
[----:B------:R-:W-:-:S02]  /*20560*/  F2FP.BF16.F32.PACK_AB R77, R114, R107 ;  /* 0x0000006b724d723e */ /* 0x000fc400000010ff */
[----:B------:R-:W-:Y:S01]  /*20570*/  F2FP.BF16.F32.PACK_AB R83, R140, R125 ;  /* 0x0000007d8c53723e */ /* 0x000fe200000010ff */
[----:B------:R-:W-:Y:S01]  /*20580*/  IMAD.WIDE.U32 R112, R145, 0x10, R68 ;  /* 0x0000001091707825 */ /* 0x000fe200078e0044 */
[----:B------:R-:W-:Y:S02]  /*20590*/  F2FP.BF16.F32.PACK_AB R69, R128, R75 ;  /* 0x0000004b8045723e */ /* 0x000fe400000010ff */
[----:B------:R-:W-:Y:S02]  /*205a0*/  F2FP.BF16.F32.PACK_AB R68, R76, R73 ;  /* 0x000000494c44723e */ /* 0x000fe400000010ff */
[----:B------:R-:W-:Y:S02]  /*205b0*/  F2FP.BF16.F32.PACK_AB R75, R134, R105 ;  /* 0x00000069864b723e */ /* 0x000fe400000010ff */
[----:B------:R-:W-:Y:S01]  /*205c0*/  F2FP.BF16.F32.PACK_AB R73, R82, R81 ;  /* 0x000000515249723e */ /* 0x000fe200000010ff */
[----:B------:R0:W-:Y:S01]  /*205d0*/  STG.E.128 desc[UR10][R98.64], R68 ;  /* 0x0000004462007986 */ /* 0x0001e2000c101d0a */
[----:B------:R-:W-:-:S02]  /*205e0*/  F2FP.BF16.F32.PACK_AB R76, R126, R103 ;  /* 0x000000677e4c723e */ /* 0x000fc400000010ff */
[----:B------:R-:W-:Y:S01]  /*205f0*/  F2FP.BF16.F32.PACK_AB R82, R136, R123 ;  /* 0x0000007b8852723e */ /* 0x000fe200000010ff */
[----:B------:R0:W-:Y:S01]  /*20600*/  STG.E.128 desc[UR10][R108.64], R72 ;  /* 0x000000486c007986 */ /* 0x0001e2000c101d0a */
[----:B------:R-:W-:Y:S02]  /*20610*/  F2FP.BF16.F32.PACK_AB R81, R122, R121 ;  /* 0x000000797a51723e */ /* 0x000fe400000010ff */
[----:B------:R-:W-:Y:S01]  /*20620*/  F2FP.BF16.F32.PACK_AB R80, R124, R117 ;  /* 0x000000757c50723e */ /* 0x000fe200000010ff */
[----:B------:R0:W-:Y:S04]  /*20630*/  STG.E.128 desc[UR10][R110.64], R76 ;  /* 0x0000004c6e007986 */ /* 0x0001e8000c101d0a */
[----:B------:R0:W-:Y:S01]  /*20640*/  STG.E.128 desc[UR10][R112.64], R80 ;  /* 0x0000005070007986 */ /* 0x0001e2000c101d0a */
[----:B------:R-:W-:Y:S05]  /*20650*/  BRA.U !UP2, `(.L_x_1760) ;  /* 0xfffffe050a1c7547 */ /* 0x000fea000b83ffff */
[----:B------:R-:W-:Y:S05]  /*20660*/  EXIT ;  /* 0x000000000000794d */ /* 0x000fea0003800000 */
.L_x_1761:
        /* <DEDUP_REMOVED lines=9> */
.L_x_17947:


//--------------------- .text._ZN10layer_norm31ln_parallel_residual_fwd_kernelINS_13Kernel_traitsI6__halfS2_S2_S2_fjLj4096ELj1ELj1ELj4ELj16ENS_18Kernel_traits_baseILj4096ES2_S2_S2_S2_fjLj128EEEEELb0ELb0ELb0EEEvNS_9FwdParamsE --------------------------
	.section	.text._ZN10layer_norm31ln_parallel_residual_fwd_kernelINS_13Kernel_traitsI6__halfS2_S2_S2_fjLj4096ELj1ELj1ELj4ELj16ENS_18Kernel_traits_baseILj4096ES2_S2_S2_S2_fjLj128EEEEELb0ELb0ELb0EEEvNS_9FwdParamsE,"ax",@progbits
	.align	128
        .global         _ZN10layer_norm31ln_parallel_residual_fwd_kernelINS_13Kernel_traitsI6__halfS2_S2_S2_fjLj4096ELj1ELj1ELj4ELj16ENS_18Kernel_traits_baseILj4096ES2_S2_S2_S2_fjLj128EEEEELb0ELb0ELb0EEEvNS_9FwdParamsE
        .type           _ZN10layer_norm31ln_parallel_residual_fwd_kernelINS_13Kernel_traitsI6__halfS2_S2_S2_fjLj4096ELj1ELj1ELj4ELj16ENS_18Kernel_traits_baseILj4096ES2_S2_S2_S2_fjLj128EEEEELb0ELb0ELb0EEEvNS_9FwdParamsE,@function
        .size           _ZN10layer_norm31ln_parallel_residual_fwd_kernelINS_13Kernel_traitsI6__halfS2_S2_S2_fjLj4096ELj1ELj1ELj4ELj16ENS_18Kernel_traits_baseILj4096ES2_S2_S2_S2_fjLj128EEEEELb0ELb0ELb0EEEvNS_9FwdParamsE,(.L_x_17948 - _ZN10layer_norm31ln_parallel_residual_fwd_kernelINS_13Kernel_traitsI6__halfS2_S2_S2_fjLj4096ELj1ELj1ELj4ELj16ENS_18Kernel_traits_baseILj4096ES2_S2_S2_S2_fjLj128EEEEELb0ELb0ELb0EEEvNS_9FwdParamsE)
        .other          _ZN10layer_norm31ln_parallel_residual_fwd_kernelINS_13Kernel_traitsI6__halfS2_S2_S2_fjLj4096ELj1ELj1ELj4ELj16ENS_18Kernel_traits_baseILj4096ES2_S2_S2_S2_fjLj128EEEEELb0ELb0ELb0EEEvNS_9FwdParamsE,@"STO_CUDA_ENTRY STV_DEFAULT"
_ZN10layer_norm31ln_parallel_residual_fwd_kernelINS_13Kernel_traitsI6__halfS2_S2_S2_fjLj4096ELj1ELj1ELj4ELj16ENS_18Kernel_traits_baseILj4096ES2_S2_S2_S2_fjLj128EEEEELb0ELb0ELb0EEEvNS_9FwdParamsE:
.text._ZN10layer_norm31ln_parallel_residual_fwd_kernelINS_13Kernel_traitsI6__halfS2_S2_S2_fjLj4096ELj1ELj1ELj4ELj16ENS_18Kernel_traits_baseILj4096ES2_S2_S2_S2_fjLj128EEEEELb0ELb0ELb0EEEvNS_9FwdParamsE:
[----:B------:R-:W-:Y:S01]  /*0000*/  LDC R1, c[0x0][0x37c] ;  /* 0x0000df00ff017b82 */ /* 0x000fe20000000800 */
[----:B------:R-:W0:Y:S07]  /*0010*/  S2R R0, SR_TID.X ;  /* 0x0000000000007919 */ /* 0x000e2e0000002100 */
[----:B------:R-:W1:Y:S01]  /*0020*/  LDC.64 R4, c[0x0][0x398] ;  /* 0x0000e600ff047b82 */ /* 0x000e620000000a00 */
[----:B------:R-:W2:Y:S01]  /*0030*/  LDCU.64 UR10, c[0x0][0x438] ;  /* 0x00008700ff0a77ac */ /* 0x000ea20008000a00 */
[----:B------:R-:W-:Y:S01]  /*0040*/  BSSY.RECONVERGENT B0, `(.L_x_1762) ;  /* 0x0000106000007945 */ /* 0x000fe20003800200 */
[----:B------:R-:W1:Y:S05]  /*0050*/  LDCU.64 UR8, c[0x0][0x3a0] ;  /* 0x00007400ff0877ac */ /* 0x000e6a0008000a00 */
[----:B------:R-:W3:Y:S01]  /*0060*/  LDC R3, c[0x0][0x388] ;  /* 0x0000e200ff037b82 */ /* 0x000ee20000000800 */
[----:B------:R-:W4:Y:S07]  /*0070*/  LDCU.64 UR6, c[0x0][0x358] ;  /* 0x00006b00ff0677ac */ /* 0x000f2e0008000a00 */
[----:B------:R-:W5:Y:S01]  /*0080*/  S2UR UR4, SR_CTAID.X ;  /* 0x00000000000479c3 */ /* 0x000f620000002500 */
[----:B--2---:R-:W-:-:S04]  /*0090*/  UISETP.NE.U32.AND UP0, UPT, UR10, URZ, UPT ;  /* 0x000000ff0a00728c */ /* 0x004fc8000bf05070 */
[----:B------:R-:W-:Y:S01]  /*00a0*/  UISETP.NE.AND.EX UP0, UPT, UR11, URZ, UPT, UP0 ;  /* 0x000000ff0b00728c */ /* 0x000fe2000bf05300 */
[----:B-1----:R-:W-:-:S04]  /*00b0*/  LOP3.LUT P0, RZ, R4, UR8, RZ, 0xfc, !PT ;  /* 0x0000000804ff7c12 */ /* 0x002fc8000f80fcff */
[----:B------:R-:W-:Y:S02]  /*00c0*/  LOP3.LUT P0, RZ, R5, UR9, RZ, 0xfc, P0 ;  /* 0x0000000905ff7c12 */ /* 0x000fe4000800fcff */
[----:B0-----:R-:W-:Y:S02]  /*00d0*/  LOP3.LUT R5, R0, 0x60, RZ, 0xc0, !PT ;  /* 0x0000006000057812 */ /* 0x001fe400078ec0ff */
[----:B---3--:R-:W-:Y:S02]  /*00e0*/  SHF.R.S32.HI R4, RZ, 0x1f, R3 ;  /* 0x0000001fff047819 */ /* 0x008fe40000011403 */
[----:B------:R-:W-:Y:S02]  /*00f0*/  MOV R6, R0 ;  /* 0x0000000000067202 */ /* 0x000fe40000000f00 */
[----:B------:R-:W-:Y:S02]  /*0100*/  LEA.HI R4, R4, R3, RZ, 0x3 ;  /* 0x0000000304047211 */ /* 0x000fe400078f18ff */
[----:B------:R-:W-:-:S02]  /*0110*/  LOP3.LUT R3, R0, 0x7f, RZ, 0x3c, !PT ;  /* 0x0000007f00037812 */ /* 0x000fc400078e3cff */
[----:B-----5:R-:W-:Y:S02]  /*0120*/  MOV R2, UR4 ;  /* 0x0000000400027c02 */ /* 0x020fe40008000f00 */
[----:B------:R-:W-:Y:S01]  /*0130*/  LEA.HI.SX32 R3, R4, R3, 0x1d ;  /* 0x0000000304037211 */ /* 0x000fe200078feaff */
[----:B----4-:R-:W-:Y:S06]  /*0140*/  BRA.U UP0, `(.L_x_1763) ;  /* 0x0000000900087547 */ /* 0x010fec000b800000 */
        /* <DEDUP_REMOVED lines=29> */
[----:B------:R-:W-:Y:S01]  /*0320*/  HFMA2 R42, -RZ, RZ, 0, 0 ;  /* 0x00000000ff2a7431 */ /* 0x000fe200000001ff */
[----:B------:R-:W-:Y:S02]  /*0330*/  CS2R R48, SRZ ;  /* 0x0000000000307805 */ /* 0x000fe4000001ff00 */
[----:B------:R-:W-:Y:S02]  /*0340*/  MOV R46, RZ ;  /* 0x000000ff002e7202 */ /* 0x000fe40000000f00 */
        /* <DEDUP_REMOVED lines=8> */
[----:B------:R-:W-:Y:S02]  /*03d0*/  @P1 MOV R43, RZ ;  /* 0x000000ff002b1202 */ /* 0x000fe40000000f00 */
[----:B------:R-:W-:Y:S02]  /*03e0*/  @P2 MOV R47, RZ ;  /* 0x000000ff002f2202 */ /* 0x000fe40000000f00 */
[----:B------:R-:W-:Y:S02]  /*03f0*/  @P3 MOV R51, RZ ;  /* 0x000000ff00333202 */ /* 0x000fe40000000f00 */
[----:B------:R-:W-:Y:S01]  /*0400*/  @P3 IADD3 R6, PT, PT, R6, 0x80, RZ ;  /* 0x0000008006063810 */ /* 0x000fe20007ffe0ff */
        /* <DEDUP_REMOVED lines=10> */
[----:B------:R-:W-:Y:S02]  /*04b0*/  CS2R R48, SRZ ;  /* 0x0000000000307805 */ /* 0x000fe4000001ff00 */
[----:B------:R-:W-:Y:S02]  /*04c0*/  MOV R46, RZ ;  /* 0x000000ff002e7202 */ /* 0x000fe40000000f00 */
[----:B------:R-:W-:-:S02]  /*04d0*/  CS2R R44, SRZ ;  /* 0x00000000002c7805 */ /* 0x000fc4000001ff00 */
[----:B------:R-:W-:Y:S02]  /*04e0*/  MOV R42, RZ ;  /* 0x000000ff002a7202 */ /* 0x000fe40000000f00 */
        /* <DEDUP_REMOVED lines=8> */
[----:B------:R-:W-:Y:S01]  /*0570*/  CS2R R28, SRZ ;  /* 0x00000000001c7805 */ /* 0x000fe2000001ff00 */
[----:B------:R-:W-:Y:S06]  /*0580*/  BRA `(.L_x_1765) ;  /* 0x0000000800c47947 */ /* 0x000fec0003800000 */
.L_x_1764:
        /* <DEDUP_REMOVED lines=23> */
[C---:B-1----:R-:W-:Y:S01]  /*0700*/  @P2 IMAD.WIDE.U32 R18, R6.reuse, 0x10, R18 ;  /* 0x0000001006122825 */ /* 0x042fe200078e0012 */
[----:B------:R-:W-:-:S04]  /*0710*/  @P2 IADD3 R6, PT, PT, R6, 0x80, RZ ;  /* 0x0000008006062810 */ /* 0x000fc80007ffe0ff */
        /* <DEDUP_REMOVED lines=9> */
[----:B------:R-:W-:Y:S01]  /*07b0*/  HFMA2 R42, -RZ, RZ, 0, 0 ;  /* 0x00000000ff2a7431 */ /* 0x000fe200000001ff */
[----:B------:R-:W-:Y:S02]  /*07c0*/  CS2R R48, SRZ ;  /* 0x0000000000307805 */ /* 0x000fe4000001ff00 */
[----:B------:R-:W-:Y:S02]  /*07d0*/  MOV R46, RZ ;  /* 0x000000ff002e7202 */ /* 0x000fe40000000f00 */
        /* <DEDUP_REMOVED lines=17> */
[----:B------:R-:W-:Y:S02]  /*08f0*/  CS2R R16, SRZ ;  /* 0x0000000000107805 */ /* 0x000fe4000001ff00 */
[----:B------:R-:W-:Y:S02]  /*0900*/  MOV R50, RZ ;  /* 0x000000ff00327202 */ /* 0x000fe40000000f00 */
[----:B------:R-:W-:Y:S02]  /*0910*/  CS2R R48, SRZ ;  /* 0x0000000000307805 */ /* 0x000fe4000001ff00 */
[----:B------:R-:W-:Y:S02]  /*0920*/  MOV R46, RZ ;  /* 0x000000ff002e7202 */ /* 0x000fe40000000f00 */
[----:B------:R-:W-:-:S02]  /*0930*/  CS2R R44, SRZ ;  /* 0x00000000002c7805 */ /* 0x000fc4000001ff00 */
[----:B------:R-:W-:Y:S02]  /*0940*/  MOV R42, RZ ;  /* 0x000000ff002a7202 */ /* 0x000fe40000000f00 */
[----:B------:R-:W-:Y:S01]  /*0950*/  CS2R R40, SRZ ;  /* 0x0000000000287805 */ /* 0x000fe2000001ff00 */
[----:B------:R-:W-:Y:S06]  /*0960*/  BRA `(.L_x_1765) ;  /* 0x0000000400cc7947 */ /* 0x000fec0003800000 */
.L_x_1763:
        /* <DEDUP_REMOVED lines=45> */
[----:B------:R-:W-:-:S02]  /*0c40*/  ISETP.GE.U32.AND P2, PT, R3, 0x200, PT ;  /* 0x000002000300780c */ /* 0x000fc40003f46070 */
[----:B------:R-:W-:-:S11]  /*0c50*/  @P3 IADD3 R6, PT, PT, R6, 0x80, RZ ;  /* 0x0000008006063810 */ /* 0x000fd60007ffe0ff */
        /* <DEDUP_REMOVED lines=14> */
.L_x_1766:
        /* <DEDUP_REMOVED lines=8> */
[----:B0-----:R-:W-:-:S07]  /*0dc0*/  @P1 IMAD.WIDE.U32 R36, R6, 0x10, R32 ;  /* 0x0000001006241825 */ /* 0x001fce00078e0020 */
[----:B------:R-:W0:Y:S01]  /*0dd0*/  @P2 LDC.64 R74, c[0x0][0x438] ;  /* 0x00010e00ff4a2b82 */ /* 0x000e220000000a00 */
[----:B-1----:R-:W-:-:S07]  /*0de0*/  @P1 IMAD.WIDE.U32 R28, R6, 0x10, R8 ;  /* 0x00000010061c1825 */ /* 0x002fce00078e0008 */
[----:B------:R-:W1:Y:S01]  /*0df0*/  LDC.64 R76, c[0x0][0x3d8] ;  /* 0x0000f600ff4c7b82 */ /* 0x000e620000000a00 */
[C---:B--2---:R-:W-:Y:S01]  /*0e00*/  @P1 IMAD.WIDE.U32 R32, R6.reuse, 0x10, R10 ;  /* 0x0000001006201825 */ /* 0x044fe200078e000a */
[----:B------:R-:W-:-:S06]  /*0e10*/  @P1 LOP3.LUT R6, R6, 0x80, RZ, 0xfc, !PT ;  /* 0x0000008006061812 */ /* 0x000fcc00078efcff */
[----:B------:R-:W2:Y:S01]  /*0e20*/  LDC.64 R78, c[0x0][0x3d0] ;  /* 0x0000f400ff4e7b82 */ /* 0x000ea20000000a00 */
[----:B---3--:R-:W-:-:S07]  /*0e30*/  @P2 IMAD.WIDE.U32 R72, R6, 0x10, R72 ;  /* 0x0000001006482825 */ /* 0x008fce00078e0048 */
[----:B------:R-:W3:Y:S01]  /*0e40*/  LDC.64 R82, c[0x0][0x3d8] ;  /* 0x0000f600ff527b82 */ /* 0x000ee20000000a00 */
[C---:B0-----:R-:W-:Y:S01]  /*0e50*/  @P2 IMAD.WIDE.U32 R74, R6.reuse, 0x10, R74 ;  /* 0x00000010064a2825 */ /* 0x041fe200078e004a */
[----:B------:R-:W5:Y:S04]  /*0e60*/  @P2 LDG.E.128 R64, desc[UR6][R72.64] ;  /* 0x0000000648402981 */ /* 0x000f68000c1e1d00 */
[----:B------:R-:W5:Y:S02]  /*0e70*/  @P2 LD.E.128 R44, desc[UR6][R74.64] ;  /* 0x000000064a2c2980 */ /* 0x000f64000c101d00 */
[----:B------:R-:W0:Y:S01]  /*0e80*/  @P3 LDC.64 R80, c[0x0][0x438] ;  /* 0x00010e00ff503b82 */ /* 0x000e220000000a00 */
[C---:B-1----:R-:W-:Y:S01]  /*0e90*/  @P2 IMAD.WIDE.U32 R76, R6.reuse, 0x10, R76 ;  /* 0x00000010064c2825 */ /* 0x042fe200078e004c */
[----:B------:R-:W-:-:S06]  /*0ea0*/  @P2 IADD3 R6, PT, PT, R6, 0x80, RZ ;  /* 0x0000008006062810 */ /* 0x000fcc0007ffe0ff */
[----:B------:R-:W1:Y:S01]  /*0eb0*/  LDC.64 R84, c[0x0][0x3d0] ;  /* 0x0000f400ff547b82 */ /* 0x000e620000000a00 */
[C---:B--2---:R-:W-:Y:S01]  /*0ec0*/  @P3 IMAD.WIDE.U32 R78, R6.reuse, 0x10, R78 ;  /* 0x00000010064e3825 */ /* 0x044fe200078e004e */
[----:B------:R-:W5:Y:S04]  /*0ed0*/  @P2 LDG.E.128 R60, desc[UR6][R76.64] ;  /* 0x000000064c3c2981 */ /* 0x000f68000c1e1d00 */
[----:B------:R-:W5:Y:S02]  /*0ee0*/  @P3 LDG.E.128 R56, desc[UR6][R78.64] ;  /* 0x000000064e383981 */ /* 0x000f64000c1e1d00 */
[----:B------:R-:W2:Y:S01]  /*0ef0*/  @P4 LDC.64 R86, c[0x0][0x438] ;  /* 0x00010e00ff564b82 */ /* 0x000ea20000000a00 */
[----:B---3--:R-:W-:-:S07]  /*0f00*/  @P3 IMAD.WIDE.U32 R82, R6, 0x10, R82 ;  /* 0x0000001006523825 */ /* 0x008fce00078e0052 */
[----:B------:R-:W3:Y:S01]  /*0f10*/  LDC.64 R88, c[0x0][0x3d8] ;  /* 0x0000f600ff587b82 */ /* 0x000ee20000000a00 */
[C---:B0-----:R-:W-:Y:S01]  /*0f20*/  @P3 IMAD.WIDE.U32 R80, R6.reuse, 0x10, R80 ;  /* 0x0000001006503825 */ /* 0x041fe200078e0050 */
[----:B------:R-:W-:Y:S01]  /*0f30*/  @P3 IADD3 R6, PT, PT, R6, 0x80, RZ ;  /* 0x0000008006063810 */ /* 0x000fe20007ffe0ff */
[----:B------:R-:W5:Y:S04]  /*0f40*/  @P3 LDG.E.128 R52, desc[UR6][R82.64] ;  /* 0x0000000652343981 */ /* 0x000f68000c1e1d00 */
[----:B------:R-:W5:Y:S01]  /*0f50*/  @P3 LD.E.128 R48, desc[UR6][R80.64] ;  /* 0x0000000650303980 */ /* 0x000f62000c101d00 */
[----:B-1----:R-:W-:-:S04]  /*0f60*/  @P4 IMAD.WIDE.U32 R8, R6, 0x10, R84 ;  /* 0x0000001006084825 */ /* 0x002fc800078e0054 */
[----:B------:R-:W-:Y:S02]  /*0f70*/  HFMA2 R38, -RZ, RZ, 0, 0 ;  /* 0x00000000ff267431 */ /* 0x000fe400000001ff */
[----:B------:R-:W-:Y:S01]  /*0f80*/  HFMA2 R30, -RZ, RZ, 0, 0 ;  /* 0x00000000ff1e7431 */ /* 0x000fe200000001ff */
[----:B------:R0:W5:Y:S01]  /*0f90*/  @P1 LDG.E.128 R96, desc[UR6][R28.64] ;  /* 0x000000061c601981 */ /* 0x000162000c1e1d00 */
[----:B--2---:R-:W-:-:S03]  /*0fa0*/  @P4 IMAD.WIDE.U32 R10, R6, 0x10, R86 ;  /* 0x00000010060a4825 */ /* 0x004fc600078e0056 */
[----:B------:R-:W5:Y:S04]  /*0fb0*/  @P4 LDG.E.128 R24, desc[UR6][R8.64] ;  /* 0x0000000608184981 */ /* 0x000f68000c1e1d00 */
[----:B------:R-:W5:Y:S01]  /*0fc0*/  @P4 LD.E.128 R16, desc[UR6][R10.64] ;  /* 0x000000060a104980 */ /* 0x000f62000c101d00 */
[----:B---3--:R-:W-:-:S03]  /*0fd0*/  @P4 IMAD.WIDE.U32 R6, R6, 0x10, R88 ;  /* 0x0000001006064825 */ /* 0x008fc600078e0058 */
[----:B------:R1:W5:Y:S04]  /*0fe0*/  @P1 LD.E.128 R40, desc[UR6][R32.64] ;  /* 0x0000000620281980 */ /* 0x000368000c101d00 */
[----:B------:R-:W5:Y:S01]  /*0ff0*/  @P4 LDG.E.128 R20, desc[UR6][R6.64] ;  /* 0x0000000606144981 */ /* 0x000f62000c1e1d00 */
[----:B------:R-:W-:Y:S02]  /*1000*/  MOV R34, RZ ;  /* 0x000000ff00227202 */ /* 0x000fe40000000f00 */
[----:B0-----:R-:W-:Y:S02]  /*1010*/  CS2R R28, SRZ ;  /* 0x00000000001c7805 */ /* 0x001fe4000001ff00 */
[----:B------:R-:W-:Y:S01]  /*1020*/  @P1 MOV R31, RZ ;  /* 0x000000ff001f1202 */ /* 0x000fe20000000f00 */
[----:B------:R0:W5:Y:S01]  /*1030*/  @P1 LDG.E.128 R68, desc[UR6][R36.64] ;  /* 0x0000000624441981 */ /* 0x000162000c1e1d00 */
[----:B------:R-:W-:-:S02]  /*1040*/  @P4 CS2R R14, SRZ ;  /* 0x00000000000e4805 */ /* 0x000fc4000001ff00 */
[----:B-1----:R-:W-:Y:S02]  /*1050*/  CS2R R32, SRZ ;  /* 0x0000000000207805 */ /* 0x002fe4000001ff00 */
[----:B------:R-:W-:Y:S02]  /*1060*/  @P4 CS2R R12, SRZ ;  /* 0x00000000000c4805 */ /* 0x000fe4000001ff00 */
[----:B------:R-:W-:Y:S02]  /*1070*/  @P2 MOV R35, RZ ;  /* 0x000000ff00232202 */ /* 0x000fe40000000f00 */
[----:B------:R-:W-:Y:S02]  /*1080*/  @P3 MOV R39, RZ ;  /* 0x000000ff00273202 */ /* 0x000fe40000000f00 */
[----:B0-----:R-:W-:-:S07]  /*1090*/  CS2R R36, SRZ ;  /* 0x0000000000247805 */ /* 0x001fce000001ff00 */
.L_x_1765:
[----:B------:R-:W-:Y:S05]  /*10a0*/  BSYNC.RECONVERGENT B0 ;  /* 0x0000000000007941 */ /* 0x000fea0003800200 */
.L_x_1762:
[----:B------:R-:W0:Y:S02]  /*10b0*/  LDCU UR4, c[0x0][0x384] ;  /* 0x00007080ff0477ac */ /* 0x000e240008000800 */
[----:B0-----:R-:W-:-:S13]  /*10c0*/  ISETP.GE.AND P2, PT, R2, UR4, PT ;  /* 0x0000000402007c0c */ /* 0x001fda000bf46270 */
[----:B------:R-:W-:Y:S05]  /*10d0*/  @P2 EXIT ;  /* 0x000000000000294d */ /* 0x000fea0003800000 */
[----:B------:R-:W-:Y:S01]  /*10e0*/  SHF.R.S32.HI R4, RZ, 0x3, R4 ;  /* 0x00000003ff047819 */ /* 0x000fe20000011404 */
[----:B------:R-:W0:Y:S01]  /*10f0*/  LDCU UR10, c[0x0][0x388] ;  /* 0x00007100ff0a77ac */ /* 0x000e220008000800 */
[----:B------:R-:W-:Y:S02]  /*1100*/  SHF.L.U32 R7, R0, 0x5, RZ ;  /* 0x0000000500077819 */ /* 0x000fe400000006ff */
[C---:B------:R-:W-:Y:S01]  /*1110*/  LOP3.LUT R6, R4.reuse, 0x7f, RZ, 0xc0, !PT ;  /* 0x0000007f04067812 */ /* 0x040fe200078ec0ff */
[----:B------:R-:W1:Y:S01]  /*1120*/  LDCU.U8 UR8, c[0x0][0x410] ;  /* 0x00008200ff0877ac */ /* 0x000e620008000000 */
[----:B------:R-:W-:Y:S02]  /*1130*/  SHF.L.U32 R4, R4, 0x1, RZ ;  /* 0x0000000104047819 */ /* 0x000fe400000006ff */
[----:B------:R-:W-:Y:S01]  /*1140*/  VIADDMNMX R5, R6, -R5, RZ, !PT ;  /* 0x8000000506057246 */ /* 0x000fe200078001ff */
[----:B------:R-:W2:Y:S01]  /*1150*/  LDCU UR9, c[0x0][0x400] ;  /* 0x00008000ff0977ac */ /* 0x000ea20008000800 */
[----:B------:R-:W-:-:S02]  /*1160*/  LOP3.LUT R4, R4, 0xffffff00, RZ, 0xc0, !PT ;  /* 0xffffff0004047812 */ /* 0x000fc400078ec0ff */
[----:B------:R-:W-:Y:S01]  /*1170*/  VIMNMX R5, PT, PT, R5, 0x20, PT ;  /* 0x0000002005057848 */ /* 0x000fe20003fe0100 */
[----:B------:R-:W3:Y:S01]  /*1180*/  LDCU.64 UR12, c[0x0][0x398] ;  /* 0x00007300ff0c77ac */ /* 0x000ee20008000a00 */
[----:B------:R-:W-:Y:S02]  /*1190*/  LOP3.LUT R7, R7, 0x3e0, RZ, 0xc0, !PT ;  /* 0x000003e007077812 */ /* 0x000fe400078ec0ff */
[----:B------:R-:W-:Y:S01]  /*11a0*/  LEA R5, R5, R4, 0x3 ;  /* 0x0000000405057211 */ /* 0x000fe200078e18ff */
[----:B------:R-:W4:Y:S01]  /*11b0*/  LDCU.64 UR14, c[0x0][0x3a0] ;  /* 0x00007400ff0e77ac */ /* 0x000f220008000a00 */
[----:B------:R-:W-:Y:S02]  /*11c0*/  VIADDMNMX R7, R6, -R7, RZ, !PT ;  /* 0x8000000706077246 */ /* 0x000fe400078001ff */
[----:B------:R-:W-:Y:S01]  /*11d0*/  I2FP.F32.U32 R5, R5 ;  /* 0x0000000500057245 */ /* 0x000fe20000201000 */
[----:B------:R-:W-:Y:S01]  /*11e0*/  UPLOP3.LUT UP1, UPT, UPT, UPT, UPT, 0x40, 0x4 ;  /* 0x000000000004789c */ /* 0x000fe20003f2e870 */
[----:B------:R-:W-:-:S02]  /*11f0*/  VIMNMX R7, PT, PT, R7, 0x20, PT ;  /* 0x0000002007077848 */ /* 0x000fc40003fe0100 */
[----:B------:R0:W0:Y:S02]  /*1200*/  MUFU.RCP R84, R5 ;  /* 0x0000000500547308 */ /* 0x0000240000001000 */
[----:B-1----:R-:W-:-:S07]  /*1210*/  LEA R85, R7, R4, 0x3 ;  /* 0x0000000407557211 */ /* 0x002fce00078e18ff */
.L_x_1803:
[----:B0-----:R-:W-:Y:S01]  /*1220*/  IMAD R76, R2, UR10, RZ ;  /* 0x0000000a024c7c24 */ /* 0x001fe2000f8e02ff */
[----:B------:R-:W-:Y:S04]  /*1230*/  BSSY.RECONVERGENT B0, `(.L_x_1767) ;  /* 0x0000089000007945 */ /* 0x000fe80003800200 */
[----:B------:R-:W-:-:S04]  /*1240*/  SHF.R.S32.HI R77, RZ, 0x1f, R76 ;  /* 0x0000001fff4d7819 */ /* 0x000fc8000001144c */
[----:B------:R-:W-:-:S04]  /*1250*/  LEA.HI R77, R77, R76, RZ, 0x3 ;  /* 0x0000004c4d4d7211 */ /* 0x000fc800078f18ff */
[----:B------:R-:W-:-:S04]  /*1260*/  LEA.HI.SX32 R122, R77, R0, 0x1d ;  /* 0x000000004d7a7211 */ /* 0x000fc800078feaff */
[----:B------:R-:W-:Y:S01]  /*1270*/  MOV R0, R122 ;  /* 0x0000007a00007202 */ /* 0x000fe20000000f00 */
[----:B------:R-:W-:Y:S06]  /*1280*/  @!P1 BRA `(.L_x_1768) ;  /* 0x00000008000c9947 */ /* 0x000fec0003800000 */
[----:B---3--:R-:W-:Y:S01]  /*1290*/  ISETP.NE.U32.AND P1, PT, RZ, UR12, PT ;  /* 0x0000000cff007c0c */ /* 0x008fe2000bf25070 */
[----:B------:R-:W0:Y:S01]  /*12a0*/  LDC.64 R76, c[0x0][0x390] ;  /* 0x0000e400ff4c7b82 */ /* 0x000e220000000a00 */
[----:B----4-:R-:W-:Y:S02]  /*12b0*/  ISETP.NE.U32.AND P2, PT, RZ, UR14, PT ;  /* 0x0000000eff007c0c */ /* 0x010fe4000bf45070 */
[----:B------:R-:W-:Y:S02]  /*12c0*/  ISETP.NE.AND.EX P1, PT, RZ, UR13, PT, P1 ;  /* 0x0000000dff007c0c */ /* 0x000fe4000bf25310 */
[----:B------:R-:W-:-:S11]  /*12d0*/  ISETP.NE.AND.EX P2, PT, RZ, UR15, PT, P2 ;  /* 0x0000000fff007c0c */ /* 0x000fd6000bf45320 */
[----:B------:R-:W1:Y:S08]  /*12e0*/  @P1 LDC.64 R80, c[0x0][0x398] ;  /* 0x0000e600ff501b82 */ /* 0x000e700000000a00 */
[----:B------:R-:W3:Y:S01]  /*12f0*/  @P2 LDC.64 R82, c[0x0][0x3a0] ;  /* 0x0000e800ff522b82 */ /* 0x000ee20000000a00 */
[----:B0-----:R-:W-:-:S06]  /*1300*/  IMAD.WIDE.U32 R76, R122, 0x10, R76 ;  /* 0x000000107a4c7825 */ /* 0x001fcc00078e004c */
[----:B------:R-:W5:Y:S01]  /*1310*/  LDG.E.128 R76, desc[UR6][R76.64] ;  /* 0x000000064c4c7981 */ /* 0x000f62000c1e1d00 */
[----:B-1----:R-:W-:-:S05]  /*1320*/  @P1 IMAD.WIDE.U32 R80, R122, 0x10, R80 ;  /* 0x000000107a501825 */ /* 0x002fca00078e0050 */
[----:B------:R0:W5:Y:S01]  /*1330*/  @P1 LDG.E.128 R8, desc[UR6][R80.64] ;  /* 0x0000000650081981 */ /* 0x000162000c1e1d00 */
[----:B---3--:R-:W-:-:S05]  /*1340*/  @P2 IMAD.WIDE.U32 R82, R122, 0x10, R82 ;  /* 0x000000107a522825 */ /* 0x008fca00078e0052 */
[----:B------:R0:W5:Y:S01]  /*1350*/  @P2 LDG.E.128 R4, desc[UR6][R82.64] ;  /* 0x0000000652042981 */ /* 0x000162000c1e1d00 */
[----:B------:R-:W-:Y:S05]  /*1360*/  @!P1 BRA `(.L_x_1769) ;  /* 0x00000004002c9947 */ /* 0x000fea0003800000 */
[----:B------:R-:W-:Y:S05]  /*1370*/  @!P2 BRA `(.L_x_1770) ;  /* 0x0000000000b4a947 */ /* 0x000fea0003800000 */
[----:B-----5:R-:W-:Y:S02]  /*1380*/  HADD2.F32 R0, -RZ, R76.H0_H0 ;  /* 0x2000004cff007230 */ /* 0x020fe40000004100 */
[----:B------:R-:W-:Y:S02]  /*1390*/  HADD2.F32 R73, -RZ, R8.H0_H0 ;  /* 0x20000008ff497230 */ /* 0x000fe40000004100 */
[----:B------:R-:W-:Y:S02]  /*13a0*/  HADD2.F32 R76, -RZ, R76.H1_H1 ;  /* 0x3000004cff4c7230 */ /* 0x000fe40000004100 */
[----:B------:R-:W-:Y:S02]  /*13b0*/  HADD2.F32 R72, -RZ, R77.H0_H0 ;  /* 0x2000004dff487230 */ /* 0x000fe40000004100 */
[----:B------:R-:W-:Y:S01]  /*13c0*/  FADD.FTZ R0, R0, R73 ;  /* 0x0000004900007221 */ /* 0x000fe20000010000 */
[----:B------:R-:W-:Y:S02]  /*13d0*/  HADD2.F32 R73, -RZ, R8.H1_H1 ;  /* 0x30000008ff497230 */ /* 0x000fe40000004100 */
[----:B------:R-:W-:-:S02]  /*13e0*/  HADD2.F32 R75, -RZ, R9.H0_H0 ;  /* 0x20000009ff4b7230 */ /* 0x000fc40000004100 */
[--C-:B0-----:R-:W-:Y:S02]  /*13f0*/  HADD2.F32 R82, -RZ, R79.reuse.H0_H0 ;  /* 0x2000004fff527230 */ /* 0x101fe40000004100 */
[----:B------:R-:W-:Y:S01]  /*1400*/  FADD.FTZ R73, R76, R73 ;  /* 0x000000494c497221 */ /* 0x000fe20000010000 */
[----:B------:R-:W-:Y:S02]  /*1410*/  HADD2.F32 R83, -RZ, R79.H1_H1 ;  /* 0x3000004fff537230 */ /* 0x000fe40000004100 */
[----:B------:R-:W-:Y:S01]  /*1420*/  FADD.FTZ R72, R72, R75 ;  /* 0x0000004b48487221 */ /* 0x000fe20000010000 */
[----:B------:R-:W-:Y:S02]  /*1430*/  HADD2.F32 R80, -RZ, R78.H0_H0 ;  /* 0x2000004eff507230 */ /* 0x000fe40000004100 */
[----:B------:R-:W-:Y:S02]  /*1440*/  HADD2.F32 R79, -RZ, R10.H0_H0 ;  /* 0x2000000aff4f7230 */ /* 0x000fe40000004100 */
[----:B------:R-:W-:-:S02]  /*1450*/  HADD2.F32 R77, -RZ, R77.H1_H1 ;  /* 0x3000004dff4d7230 */ /* 0x000fc40000004100 */
[----:B------:R-:W-:Y:S02]  /*1460*/  HADD2.F32 R74, -RZ, R9.H1_H1 ;  /* 0x30000009ff4a7230 */ /* 0x000fe40000004100 */
[----:B------:R-:W-:Y:S01]  /*1470*/  FADD.FTZ R79, R80, R79 ;  /* 0x0000004f504f7221 */ /* 0x000fe20000010000 */
[----:B------:R-:W-:Y:S02]  /*1480*/  HADD2.F32 R75, -RZ, R11.H0_H0 ;  /* 0x2000000bff4b7230 */ /* 0x000fe40000004100 */
[----:B------:R-:W-:Y:S02]  /*1490*/  HADD2.F32 R76, -RZ, R6.H0_H0 ;  /* 0x20000006ff4c7230 */ /* 0x000fe40000004100 */
[----:B------:R-:W-:Y:S01]  /*14a0*/  FADD.FTZ R74, R77, R74 ;  /* 0x0000004a4d4a7221 */ /* 0x000fe20000010000 */
[----:B------:R-:W-:Y:S02]  /*14b0*/  HADD2.F32 R78, -RZ, R78.H1_H1 ;  /* 0x3000004eff4e7230 */ /* 0x000fe40000004100 */
[----:B------:R-:W-:Y:S01]  /*14c0*/  FADD.FTZ R82, R82, R75 ;  /* 0x0000004b52527221 */ /* 0x000fe20000010000 */
[----:B------:R-:W-:-:S02]  /*14d0*/  HADD2.F32 R81, -RZ, R10.H1_H1 ;  /* 0x3000000aff517230 */ /* 0x000fc40000004100 */
[----:B------:R-:W-:Y:S01]  /*14e0*/  FADD.FTZ R101, R79, R76 ;  /* 0x0000004c4f657221 */ /* 0x000fe20000010000 */
[----:B------:R-:W-:Y:S02]  /*14f0*/  HADD2.F32 R80, -RZ, R11.H1_H1 ;  /* 0x3000000bff507230 */ /* 0x000fe40000004100 */
[----:B------:R-:W-:Y:S02]  /*1500*/  HADD2.F32 R87, -RZ, R4.H0_H0 ;  /* 0x20000004ff577230 */ /* 0x000fe40000004100 */
[----:B------:R-:W-:Y:S01]  /*1510*/  FADD.FTZ R78, R78, R81 ;  /* 0x000000514e4e7221 */ /* 0x000fe20000010000 */
[----:B------:R-:W-:Y:S02]  /*1520*/  HADD2.F32 R95, -RZ, R5.H0_H0 ;  /* 0x20000005ff5f7230 */ /* 0x000fe40000004100 */
[----:B------:R-:W-:Y:S01]  /*1530*/  FADD.FTZ R80, R83, R80 ;  /* 0x0000005053507221 */ /* 0x000fe20000010000 */
[--C-:B------:R-:W-:Y:S02]  /*1540*/  HADD2.F32 R115, -RZ, R7.reuse.H0_H0 ;  /* 0x20000007ff737230 */ /* 0x100fe40000004100 */
[----:B------:R-:W-:Y:S01]  /*1550*/  FADD.FTZ R87, R0, R87 ;  /* 0x0000005700577221 */ /* 0x000fe20000010000 */
[----:B------:R-:W-:-:S02]  /*1560*/  HADD2.F32 R79, -RZ, R7.H1_H1 ;  /* 0x30000007ff4f7230 */ /* 0x000fc40000004100 */
[----:B------:R-:W-:Y:S01]  /*1570*/  FADD.FTZ R95, R72, R95 ;  /* 0x0000005f485f7221 */ /* 0x000fe20000010000 */
[----:B------:R-:W-:Y:S02]  /*1580*/  HADD2.F32 R77, -RZ, R6.H1_H1 ;  /* 0x30000006ff4d7230 */ /* 0x000fe40000004100 */
[----:B------:R-:W-:Y:S01]  /*1590*/  FADD.FTZ R115, R82, R115 ;  /* 0x0000007352737221 */ /* 0x000fe20000010000 */
[----:B------:R-:W-:Y:S02]  /*15a0*/  HADD2.F32 R75, -RZ, R5.H1_H1 ;  /* 0x30000005ff4b7230 */ /* 0x000fe40000004100 */
[----:B------:R-:W-:Y:S01]  /*15b0*/  FADD.FTZ R114, R80, R79 ;  /* 0x0000004f50727221 */ /* 0x000fe20000010000 */
[----:B------:R-:W-:Y:S02]  /*15c0*/  HADD2.F32 R88, -RZ, R4.H1_H1 ;  /* 0x30000004ff587230 */ /* 0x000fe40000004100 */
[----:B------:R-:W-:Y:S01]  /*15d0*/  FADD.FTZ R106, R78, R77 ;  /* 0x0000004d4e6a7221 */ /* 0x000fe20000010000 */
[----:B------:R-:W-:Y:S01]  /*15e0*/  FADD.FTZ R86, R74, R75 ;  /* 0x0000004b4a567221 */ /* 0x000fe20000010000 */
[----:B------:R-:W-:Y:S01]  /*15f0*/  F2FP.F16.F32.PACK_AB R75, R114, R115 ;  /* 0x00000073724b723e */ /* 0x000fe200000000ff */
[----:B------:R-:W-:-:S02]  /*1600*/  FADD.FTZ R88, R73, R88 ;  /* 0x0000005849587221 */ /* 0x000fc40000010000 */
[----:B------:R-:W-:Y:S02]  /*1610*/  F2FP.F16.F32.PACK_AB R74, R106, R101 ;  /* 0x000000656a4a723e */ /* 0x000fe400000000ff */
[----:B------:R-:W-:Y:S02]  /*1620*/  F2FP.F16.F32.PACK_AB R73, R86, R95 ;  /* 0x0000005f5649723e */ /* 0x000fe400000000ff */
[----:B------:R-:W-:Y:S01]  /*1630*/  F2FP.F16.F32.PACK_AB R72, R88, R87 ;  /* 0x000000575848723e */ /* 0x000fe200000000ff */
[----:B------:R-:W-:Y:S06]  /*1640*/  BRA `(.L_x_1771) ;  /* 0x00000004000c7947 */ /* 0x000fec0003800000 */
.L_x_1770:
[----:B-----5:R-:W-:Y:S02]  /*1650*/  HADD2.F32 R87, -RZ, R76.H0_H0 ;  /* 0x2000004cff577230 */ /* 0x020fe40000004100 */
[----:B------:R-:W-:Y:S02]  /*1660*/  HADD2.F32 R0, -RZ, R8.H0_H0 ;  /* 0x20000008ff007230 */ /* 0x000fe40000004100 */
[----:B------:R-:W-:Y:S02]  /*1670*/  HADD2.F32 R95, -RZ, R77.H0_H0 ;  /* 0x2000004dff5f7230 */ /* 0x000fe40000004100 */
[----:B------:R-:W-:Y:S02]  /*1680*/  HADD2.F32 R101, -RZ, R78.H0_H0 ;  /* 0x2000004eff657230 */ /* 0x000fe40000004100 */
[----:B------:R-:W-:Y:S01]  /*1690*/  FADD.FTZ R87, R87, R0 ;  /* 0x0000000057577221 */ /* 0x000fe20000010000 */
[----:B------:R-:W-:Y:S02]  /*16a0*/  HADD2.F32 R115, -RZ, R79.H0_H0 ;  /* 0x2000004fff737230 */ /* 0x000fe40000004100 */
[----:B------:R-:W-:-:S02]  /*16b0*/  HADD2.F32 R76, -RZ, R76.H1_H1 ;  /* 0x3000004cff4c7230 */ /* 0x000fc40000004100 */
[----:B------:R-:W-:Y:S02]  /*16c0*/  HADD2.F32 R77, -RZ, R77.H1_H1 ;  /* 0x3000004dff4d7230 */ /* 0x000fe40000004100 */
[----:B------:R-:W-:Y:S02]  /*16d0*/  HADD2.F32 R78, -RZ, R78.H1_H1 ;  /* 0x3000004eff4e7230 */ /* 0x000fe40000004100 */
[----:B------:R-:W-:Y:S02]  /*16e0*/  HADD2.F32 R72, -RZ, R9.H0_H0 ;  /* 0x20000009ff487230 */ /* 0x000fe40000004100 */
[----:B------:R-:W-:Y:S02]  /*16f0*/  HADD2.F32 R74, -RZ, R10.H0_H0 ;  /* 0x2000000aff4a7230 */ /* 0x000fe40000004100 */
[----:B------:R-:W-:Y:S02]  /*1700*/  HADD2.F32 R79, -RZ, R79.H1_H1 ;  /* 0x3000004fff4f7230 */ /* 0x000fe40000004100 */
[----:B------:R-:W-:Y:S01]  /*1710*/  FADD.FTZ R95, R95, R72 ;  /* 0x000000485f5f7221 */ /* 0x000fe20000010000 */
[----:B------:R-:W-:-:S02]  /*1720*/  HADD2.F32 R0, -RZ, R11.H0_H0 ;  /* 0x2000000bff007230 */ /* 0x000fc40000004100 */
[----:B------:R-:W-:Y:S01]  /*1730*/  FADD.FTZ R101, R101, R74 ;  /* 0x0000004a65657221 */ /* 0x000fe20000010000 */
[----:B------:R-:W-:Y:S02]  /*1740*/  HADD2.F32 R114, -RZ, R11.H1_H1 ;  /* 0x3000000bff727230 */ /* 0x000fe40000004100 */
        /* <DEDUP_REMOVED lines=13> */
.L_x_1769:
[----:B------:R-:W-:Y:S05]  /*1820*/  @!P2 BRA `(.L_x_1772) ;  /* 0x000000000074a947 */ /* 0x000fea0003800000 */
        /* <DEDUP_REMOVED lines=29> */
.L_x_1772:
[--C-:B-----5:R-:W-:Y:S02]  /*1a00*/  HADD2.F32 R87, -RZ, R76.reuse.H0_H0 ;  /* 0x2000004cff577230 */ /* 0x120fe40000004100 */
[----:B------:R-:W-:Y:S02]  /*1a10*/  HADD2.F32 R88, -RZ, R76.H1_H1 ;  /* 0x3000004cff587230 */ /* 0x000fe40000004100 */
[--C-:B------:R-:W-:Y:S02]  /*1a20*/  HADD2.F32 R95, -RZ, R77.reuse.H0_H0 ;  /* 0x2000004dff5f7230 */ /* 0x100fe40000004100 */
[----:B------:R-:W-:Y:S02]  /*1a30*/  HADD2.F32 R86, -RZ, R77.H1_H1 ;  /* 0x3000004dff567230 */ /* 0x000fe40000004100 */
[--C-:B------:R-:W-:Y:S02]  /*1a40*/  HADD2.F32 R101, -RZ, R78.reuse.H0_H0 ;  /* 0x2000004eff657230 */ /* 0x100fe40000004100 */
[----:B------:R-:W-:-:S02]  /*1a50*/  HADD2.F32 R106, -RZ, R78.H1_H1 ;  /* 0x3000004eff6a7230 */ /* 0x000fc40000004100 */
[--C-:B------:R-:W-:Y:S02]  /*1a60*/  HADD2.F32 R115, -RZ, R79.reuse.H0_H0 ;  /* 0x2000004fff737230 */ /* 0x100fe40000004100 */
[----:B------:R-:W-:-:S07]  /*1a70*/  HADD2.F32 R114, -RZ, R79.H1_H1 ;  /* 0x3000004fff727230 */ /* 0x000fce0000004100 */
.L_x_1771:
[----:B------:R-:W1:Y:S01]  /*1a80*/  @P0 LDC.64 R76, c[0x0][0x3a8] ;  /* 0x0000ea00ff4c0b82 */ /* 0x000e620000000a00 */
[C---:B------:R-:W-:Y:S01]  /*1a90*/  IADD3 R0, PT, PT, R122.reuse, 0x80, RZ ;  /* 0x000000807a007810 */ /* 0x040fe20007ffe0ff */
[----:B-1----:R-:W-:-:S05]  /*1aa0*/  @P0 IMAD.WIDE.U32 R76, R122, 0x10, R76 ;  /* 0x000000107a4c0825 */ /* 0x002fca00078e004c */
[----:B------:R1:W-:Y:S02]  /*1ab0*/  @P0 STG.E.128 desc[UR6][R76.64], R72 ;  /* 0x000000484c000986 */ /* 0x0003e4000c101d06 */
.L_x_1768:
[----:B--234-:R-:W-:Y:S05]  /*1ac0*/  BSYNC.RECONVERGENT B0 ;  /* 0x0000000000007941 */ /* 0x01cfea0003800200 */
.L_x_1767:
        /* <DEDUP_REMOVED lines=22> */
[--C-:B-----5:R-:W-:Y:S02]  /*1c30*/  HADD2.F32 R89, -RZ, R76.reuse.H0_H0 ;  /* 0x2000004cff597230 */ /* 0x120fe40000004100 */
[----:B------:R-:W-:Y:S02]  /*1c40*/  HADD2.F32 R90, -RZ, R76.H1_H1 ;  /* 0x3000004cff5a7230 */ /* 0x000fe40000004100 */
[--C-:B------:R-:W-:Y:S02]  /*1c50*/  HADD2.F32 R103, -RZ, R77.reuse.H0_H0 ;  /* 0x2000004dff677230 */ /* 0x100fe40000004100 */
[----:B------:R-:W-:Y:S02]  /*1c60*/  HADD2.F32 R92, -RZ, R77.H1_H1 ;  /* 0x3000004dff5c7230 */ /* 0x000fe40000004100 */
[--C-:B------:R-:W-:Y:S02]  /*1c70*/  HADD2.F32 R105, -RZ, R78.reuse.H0_H0 ;  /* 0x2000004eff697230 */ /* 0x100fe40000004100 */
[----:B------:R-:W-:-:S02]  /*1c80*/  HADD2.F32 R108, -RZ, R78.H1_H1 ;  /* 0x3000004eff6c7230 */ /* 0x000fc40000004100 */
[--C-:B------:R-:W-:Y:S02]  /*1c90*/  HADD2.F32 R117, -RZ, R79.reuse.H0_H0 ;  /* 0x2000004fff757230 */ /* 0x100fe40000004100 */
[----:B------:R-:W-:Y:S01]  /*1ca0*/  HADD2.F32 R116, -RZ, R79.H1_H1 ;  /* 0x3000004fff747230 */ /* 0x000fe20000004100 */
[----:B------:R-:W-:Y:S06]  /*1cb0*/  BRA `(.L_x_1777) ;  /* 0x0000000400a47947 */ /* 0x000fec0003800000 */
.L_x_1776:
[----:B-----5:R-:W-:Y:S02]  /*1cc0*/  HADD2.F32 R89, -RZ, R76.H0_H0 ;  /* 0x2000004cff597230 */ /* 0x020fe40000004100 */
[----:B------:R-:W-:Y:S02]  /*1cd0*/  HADD2.F32 R72, -RZ, R4.H0_H0 ;  /* 0x20000004ff487230 */ /* 0x000fe40000004100 */
[----:B------:R-:W-:Y:S02]  /*1ce0*/  HADD2.F32 R103, -RZ, R77.H0_H0 ;  /* 0x2000004dff677230 */ /* 0x000fe40000004100 */
[--C-:B------:R-:W-:Y:S02]  /*1cf0*/  HADD2.F32 R105, -RZ, R78.reuse.H0_H0 ;  /* 0x2000004eff697230 */ /* 0x100fe40000004100 */
[----:B------:R-:W-:Y:S01]  /*1d00*/  FADD.FTZ R89, R72, R89 ;  /* 0x0000005948597221 */ /* 0x000fe20000010000 */
[----:B------:R-:W-:Y:S02]  /*1d10*/  HADD2.F32 R108, -RZ, R78.H1_H1 ;  /* 0x3000004eff6c7230 */ /* 0x000fe40000004100 */
[----:B------:R-:W-:-:S02]  /*1d20*/  HADD2.F32 R117, -RZ, R79.H0_H0 ;  /* 0x2000004fff757230 */ /* 0x000fc40000004100 */
        /* <DEDUP_REMOVED lines=22> */
.L_x_1775:
[----:B------:R-:W-:-:S04]  /*1e90*/  UISETP.NE.U32.AND UP0, UPT, UR14, URZ, UPT ;  /* 0x000000ff0e00728c */ /* 0x000fc8000bf05070 */
[----:B------:R-:W-:-:S09]  /*1ea0*/  UISETP.NE.AND.EX UP0, UPT, UR15, URZ, UPT, UP0 ;  /* 0x000000ff0f00728c */ /* 0x000fd2000bf05300 */
[----:B------:R-:W-:Y:S05]  /*1eb0*/  BRA.U UP0, `(.L_x_1778) ;  /* 0x0000000100747547 */ /* 0x000fea000b800000 */
        /* <DEDUP_REMOVED lines=29> */
.L_x_1778:
[----:B-----5:R-:W-:Y:S02]  /*2090*/  HADD2.F32 R72, -RZ, R76.H0_H0 ;  /* 0x2000004cff487230 */ /* 0x020fe40000004100 */
[----:B------:R-:W-:Y:S02]  /*20a0*/  HADD2.F32 R74, -RZ, R77.H0_H0 ;  /* 0x2000004dff4a7230 */ /* 0x000fe40000004100 */
[----:B------:R-:W-:Y:S02]  /*20b0*/  HADD2.F32 R73, -RZ, R8.H0_H0 ;  /* 0x20000008ff497230 */ /* 0x000fe40000004100 */
[----:B------:R-:W-:Y:S02]  /*20c0*/  HADD2.F32 R75, -RZ, R9.H0_H0 ;  /* 0x20000009ff4b7230 */ /* 0x000fe40000004100 */
[--C-:B------:R-:W-:Y:S02]  /*20d0*/  HADD2.F32 R80, -RZ, R78.reuse.H0_H0 ;  /* 0x2000004eff507230 */ /* 0x100fe40000004100 */
[----:B------:R-:W-:Y:S01]  /*20e0*/  FADD.FTZ R72, R73, R72 ;  /* 0x0000004849487221 */ /* 0x000fe20000010000 */
[----:B------:R-:W-:-:S02]  /*20f0*/  HADD2.F32 R81, -RZ, R78.H1_H1 ;  /* 0x3000004eff517230 */ /* 0x000fc40000004100 */
[----:B------:R-:W-:Y:S01]  /*2100*/  FADD.FTZ R74, R75, R74 ;  /* 0x0000004a4b4a7221 */ /* 0x000fe20000010000 */
[----:B------:R-:W-:Y:S02]  /*2110*/  HADD2.F32 R77, -RZ, R77.H1_H1 ;  /* 0x3000004dff4d7230 */ /* 0x000fe40000004100 */
[----:B------:R-:W-:Y:S02]  /*2120*/  HADD2.F32 R78, -RZ, R9.H1_H1 ;  /* 0x30000009ff4e7230 */ /* 0x000fe40000004100 */
[----:B------:R-:W-:Y:S02]  /*2130*/  HADD2.F32 R76, -RZ, R76.H1_H1 ;  /* 0x3000004cff4c7230 */ /* 0x000fe40000004100 */
[----:B------:R-:W-:Y:S02]  /*2140*/  HADD2.F32 R90, -RZ, R79.H1_H1 ;  /* 0x3000004fff5a7230 */ /* 0x000fe40000004100 */
[----:B------:R-:W-:Y:S01]  /*2150*/  FADD.FTZ R77, R78, R77 ;  /* 0x0000004d4e4d7221 */ /* 0x000fe20000010000 */
[----:B------:R-:W-:-:S02]  /*2160*/  HADD2.F32 R73, -RZ, R8.H1_H1 ;  /* 0x30000008ff497230 */ /* 0x000fc40000004100 */
[----:B------:R-:W-:Y:S02]  /*2170*/  HADD2.F32 R75, -RZ, R11.H1_H1 ;  /* 0x3000000bff4b7230 */ /* 0x000fe40000004100 */
[----:B------:R-:W-:Y:S02]  /*2180*/  HADD2.F32 R83, -RZ, R79.H0_H0 ;  /* 0x2000004fff537230 */ /* 0x000fe40000004100 */
[----:B------:R-:W-:Y:S01]  /*2190*/  FADD.FTZ R73, R73, R76 ;  /* 0x0000004c49497221 */ /* 0x000fe20000010000 */
[--C-:B------:R-:W-:Y:S02]  /*21a0*/  HADD2.F32 R79, -RZ, R10.reuse.H0_H0 ;  /* 0x2000000aff4f7230 */ /* 0x100fe40000004100 */
[----:B------:R-:W-:Y:S01]  /*21b0*/  FADD.FTZ R75, R75, R90 ;  /* 0x0000005a4b4b7221 */ /* 0x000fe20000010000 */
[----:B------:R-:W-:Y:S02]  /*21c0*/  HADD2.F32 R82, -RZ, R10.H1_H1 ;  /* 0x3000000aff527230 */ /* 0x000fe40000004100 */
[----:B------:R-:W-:-:S02]  /*21d0*/  HADD2.F32 R78, -RZ, R11.H0_H0 ;  /* 0x2000000bff4e7230 */ /* 0x000fc40000004100 */
[----:B------:R-:W-:Y:S01]  /*21e0*/  FADD.FTZ R79, R79, R80 ;  /* 0x000000504f4f7221 */ /* 0x000fe20000010000 */
[----:B------:R-:W-:Y:S02]  /*21f0*/  HADD2.F32 R89, -RZ, R4.H0_H0 ;  /* 0x20000004ff597230 */ /* 0x000fe40000004100 */
[----:B------:R-:W-:Y:S01]  /*2200*/  FADD.FTZ R81, R82, R81 ;  /* 0x0000005152517221 */ /* 0x000fe20000010000 */
[----:B------:R-:W-:Y:S02]  /*2210*/  HADD2.F32 R103, -RZ, R5.H0_H0 ;  /* 0x20000005ff677230 */ /* 0x000fe40000004100 */
[----:B------:R-:W-:Y:S01]  /*2220*/  FADD.FTZ R78, R78, R83 ;  /* 0x000000534e4e7221 */ /* 0x000fe20000010000 */
[----:B------:R-:W-:Y:S02]  /*2230*/  HADD2.F32 R76, -RZ, R6.H0_H0 ;  /* 0x20000006ff4c7230 */ /* 0x000fe40000004100 */
[----:B------:R-:W-:Y:S01]  /*2240*/  FADD.FTZ R89, R89, R72 ;  /* 0x0000004859597221 */ /* 0x000fe20000010000 */
[----:B------:R-:W-:-:S02]  /*2250*/  HADD2.F32 R117, -RZ, R7.H0_H0 ;  /* 0x20000007ff757230 */ /* 0x000fc40000004100 */
[----:B------:R-:W-:Y:S01]  /*2260*/  FADD.FTZ R103, R103, R74 ;  /* 0x0000004a67677221 */ /* 0x000fe20000010000 */
[----:B------:R-:W-:Y:S02]  /*2270*/  HADD2.F32 R116, -RZ, R7.H1_H1 ;  /* 0x30000007ff747230 */ /* 0x000fe40000004100 */
[----:B------:R-:W-:Y:S01]  /*2280*/  FADD.FTZ R105, R76, R79 ;  /* 0x0000004f4c697221 */ /* 0x000fe20000010000 */
[----:B------:R-:W-:Y:S02]  /*2290*/  HADD2.F32 R108, -RZ, R6.H1_H1 ;  /* 0x30000006ff6c7230 */ /* 0x000fe40000004100 */
[----:B------:R-:W-:Y:S01]  /*22a0*/  FADD.FTZ R117, R117, R78 ;  /* 0x0000004e75757221 */ /* 0x000fe20000010000 */
[----:B------:R-:W-:Y:S02]  /*22b0*/  HADD2.F32 R92, -RZ, R5.H1_H1 ;  /* 0x30000005ff5c7230 */ /* 0x000fe40000004100 */
[----:B------:R-:W-:Y:S01]  /*22c0*/  FADD.FTZ R116, R116, R75 ;  /* 0x0000004b74747221 */ /* 0x000fe20000010000 */
[----:B------:R-:W-:-:S02]  /*22d0*/  HADD2.F32 R90, -RZ, R4.H1_H1 ;  /* 0x30000004ff5a7230 */ /* 0x000fc40000004100 */
[----:B------:R-:W-:Y:S01]  /*22e0*/  FADD.FTZ R108, R108, R81 ;  /* 0x000000516c6c7221 */ /* 0x000fe20000010000 */
[----:B------:R-:W-:Y:S01]  /*22f0*/  FADD.FTZ R92, R92, R77 ;  /* 0x0000004d5c5c7221 */ /* 0x000fe20000010000 */
[----:B------:R-:W-:Y:S01]  /*2300*/  F2FP.F16.F32.PACK_AB R75, R116, R117 ;  /* 0x00000075744b723e */ /* 0x000fe200000000ff */
[----:B------:R-:W-:Y:S02]  /*2310*/  FADD.FTZ R90, R90, R73 ;  /* 0x000000495a5a7221 */ /* 0x000fe40000010000 */
[----:B------:R-:W-:Y:S02]  /*2320*/  F2FP.F16.F32.PACK_AB R74, R108, R105 ;  /* 0x000000696c4a723e */ /* 0x000fe400000000ff */
[----:B------:R-:W-:Y:S02]  /*2330*/  F2FP.F16.F32.PACK_AB R73, R92, R103 ;  /* 0x000000675c49723e */ /* 0x000fe400000000ff */
[----:B------:R-:W-:-:S07]  /*2340*/  F2FP.F16.F32.PACK_AB R72, R90, R89 ;  /* 0x000000595a48723e */ /* 0x000fce00000000ff */
.L_x_1777:
[----:B------:R-:W0:Y:S02]  /*2350*/  @P0 LDC.64 R76, c[0x0][0x3a8] ;  /* 0x0000ea00ff4c0b82 */ /* 0x000e240000000a00 */
[C---:B0-----:R-:W-:Y:S01]  /*2360*/  @P0 IMAD.WIDE.U32 R76, R0.reuse, 0x10, R76 ;  /* 0x00000010004c0825 */ /* 0x041fe200078e004c */
[----:B------:R-:W-:-:S04]  /*2370*/  IADD3 R0, PT, PT, R0, 0x80, RZ ;  /* 0x0000008000007810 */ /* 0x000fc80007ffe0ff */
[----:B------:R2:W-:Y:S03]  /*2380*/  @P0 STG.E.128 desc[UR6][R76.64], R72 ;  /* 0x000000484c000986 */ /* 0x0005e6000c101d06 */
.L_x_1774:
[----:B------:R-:W-:Y:S05]  /*2390*/  BSYNC.RECONVERGENT B0 ;  /* 0x0000000000007941 */ /* 0x000fea0003800200 */
.L_x_1773:
        /* <DEDUP_REMOVED lines=8> */
[----:B------:R-:W2:Y:S08]  /*2420*/  @P1 LDC.64 R78, c[0x0][0x398] ;  /* 0x0000e600ff4e1b82 */ /* 0x000eb00000000a00 */
[----:B0-----:R-:W0:Y:S01]  /*2430*/  @P4 LDC.64 R82, c[0x0][0x3a0] ;  /* 0x0000e800ff524b82 */ /* 0x001e220000000a00 */
[----:B-1----:R-:W-:-:S04]  /*2440*/  IMAD.WIDE.U32 R76, R0, 0x10, R76 ;  /* 0x00000010004c7825 */ /* 0x002fc800078e004c */
[C---:B--2---:R-:W-:Y:S02]  /*2450*/  @P1 IMAD.WIDE.U32 R80, R0.reuse, 0x10, R78 ;  /* 0x0000001000501825 */ /* 0x044fe400078e004e */
[----:B------:R-:W5:Y:S04]  /*2460*/  LDG.E.128 R76, desc[UR6][R76.64] ;  /* 0x000000064c4c7981 */ /* 0x000f68000c1e1d00 */
[----:B------:R1:W5:Y:S01]  /*2470*/  @P1 LDG.E.128 R8, desc[UR6][R80.64] ;  /* 0x0000000650081981 */ /* 0x000362000c1e1d00 */
[----:B0-----:R-:W-:-:S05]  /*2480*/  @P4 IMAD.WIDE.U32 R82, R0, 0x10, R82 ;  /* 0x0000001000524825 */ /* 0x001fca00078e0052 */
[----:B------:R1:W5:Y:S01]  /*2490*/  @P4 LDG.E.128 R4, desc[UR6][R82.64] ;  /* 0x0000000652044981 */ /* 0x000362000c1e1d00 */
[----:B------:R-:W-:-:S04]  /*24a0*/  UISETP.NE.U32.AND UP0, UPT, UR12, URZ, UPT ;  /* 0x000000ff0c00728c */ /* 0x000fc8000bf05070 */
[----:B------:R-:W-:-:S09]  /*24b0*/  UISETP.NE.AND.EX UP0, UPT, UR13, URZ, UPT, UP0 ;  /* 0x000000ff0d00728c */ /* 0x000fd2000bf05300 */
[----:B-1----:R-:W-:Y:S05]  /*24c0*/  BRA.U UP0, `(.L_x_1781) ;  /* 0x0000000100a47547 */ /* 0x002fea000b800000 */
        /* <DEDUP_REMOVED lines=12> */
.L_x_1782:
        /* <DEDUP_REMOVED lines=29> */
.L_x_1781:
        /* <DEDUP_REMOVED lines=32> */
.L_x_1784:
        /* <DEDUP_REMOVED lines=44> */
.L_x_1783:
[----:B------:R-:W0:Y:S02]  /*2c20*/  @P0 LDC.64 R76, c[0x0][0x3a8] ;  /* 0x0000ea00ff4c0b82 */ /* 0x000e240000000a00 */
[C---:B0-----:R-:W-:Y:S01]  /*2c30*/  @P0 IMAD.WIDE.U32 R76, R0.reuse, 0x10, R76 ;  /* 0x00000010004c0825 */ /* 0x041fe200078e004c */
[----:B------:R-:W-:-:S04]  /*2c40*/  IADD3 R0, PT, PT, R0, 0x80, RZ ;  /* 0x0000008000007810 */ /* 0x000fc80007ffe0ff */
[----:B------:R3:W-:Y:S03]  /*2c50*/  @P0 STG.E.128 desc[UR6][R76.64], R72 ;  /* 0x000000484c000986 */ /* 0x0007e6000c101d06 */
.L_x_1780:
[----:B------:R-:W-:Y:S05]  /*2c60*/  BSYNC.RECONVERGENT B0 ;  /* 0x0000000000007941 */ /* 0x000fea0003800200 */
.L_x_1779:
        /* <DEDUP_REMOVED lines=31> */
.L_x_1788:
        /* <DEDUP_REMOVED lines=29> */
.L_x_1787:
        /* <DEDUP_REMOVED lines=32> */
.L_x_1790:
        /* <DEDUP_REMOVED lines=44> */
.L_x_1789:
[----:B------:R-:W0:Y:S02]  /*34f0*/  @P0 LDC.64 R76, c[0x0][0x3a8] ;  /* 0x0000ea00ff4c0b82 */ /* 0x000e240000000a00 */
[----:B0-----:R-:W-:-:S05]  /*3500*/  @P0 IMAD.WIDE.U32 R76, R0, 0x10, R76 ;  /* 0x00000010004c0825 */ /* 0x001fca00078e004c */
[----:B------:R4:W-:Y:S02]  /*3510*/  @P0 STG.E.128 desc[UR6][R76.64], R72 ;  /* 0x000000484c000986 */ /* 0x0009e4000c101d06 */
.L_x_1786:
[----:B------:R-:W-:Y:S05]  /*3520*/  BSYNC.RECONVERGENT B0 ;  /* 0x0000000000007941 */ /* 0x000fea0003800200 */
.L_x_1785:
[----:B-1234-:R-:W-:Y:S01]  /*3530*/  FADD.FTZ R77, RZ, R87 ;  /* 0x00000057ff4d7221 */ /* 0x01efe20000010000 */
[C---:B------:R-:W-:Y:S01]  /*3540*/  ISETP.GE.U32.AND P1, PT, R3.reuse, 0x80, PT ;  /* 0x000000800300780c */ /* 0x040fe20003f26070 */
[----:B------:R-:W-:Y:S01]  /*3550*/  BSSY.RECONVERGENT B0, `(.L_x_1791) ;  /* 0x000008a000007945 */ /* 0x000fe20003800200 */
[C---:B------:R-:W-:Y:S01]  /*3560*/  ISETP.GT.U32.AND P6, PT, R3.reuse, 0xff, PT ;  /* 0x000000ff0300780c */ /* 0x040fe20003fc4070 */
[----:B------:R-:W-:Y:S01]  /*3570*/  FADD.FTZ R0, R88, R77 ;  /* 0x0000004d58007221 */ /* 0x000fe20000010000 */
[----:B------:R-:W-:Y:S02]  /*3580*/  ISETP.GT.U32.AND P5, PT, R3, 0x17f, PT ;  /* 0x0000017f0300780c */ /* 0x000fe40003fa4070 */
        /* <DEDUP_REMOVED lines=34> */
[----:B------:R-:W1:Y:S02]  /*37b0*/  SHFL.BFLY PT, R77, R0, 0x1, 0x1f ;  /* 0x0c201f00004d7f89 */ /* 0x000e6400000e0000 */
[----:B-1----:R-:W-:-:S05]  /*37c0*/  FADD.FTZ R77, R0, R77 ;  /* 0x0000004d004d7221 */ /* 0x002fca0000010000 */
[----:B------:R-:W1:Y:S02]  /*37d0*/  SHFL.BFLY PT, R76, R77, 0x2, 0x1f ;  /* 0x0c401f004d4c7f89 */ /* 0x000e6400000e0000 */
[----:B-1----:R-:W-:-:S05]  /*37e0*/  FADD.FTZ R78, R77, R76 ;  /* 0x0000004c4d4e7221 */ /* 0x002fca0000010000 */
[----:B------:R-:W1:Y:S02]  /*37f0*/  SHFL.BFLY PT, R79, R78, 0x4, 0x1f ;  /* 0x0c801f004e4f7f89 */ /* 0x000e6400000e0000 */
[----:B-1----:R-:W-:-:S05]  /*3800*/  FADD.FTZ R79, R78, R79 ;  /* 0x0000004f4e4f7221 */ /* 0x002fca0000010000 */
        /* <DEDUP_REMOVED lines=22> */
[----:B------:R-:W-:Y:S01]  /*3970*/  FFMA.FTZ R0, R79, R79, R0 ;  /* 0x0000004f4f007223 */ /* 0x000fe20000010000 */
[----:B------:R-:W-:-:S04]  /*3980*/  FADD.FTZ R79, R90, -R76 ;  /* 0x8000004c5a4f7221 */ /* 0x000fc80000010000 */
[----:B------:R-:W-:Y:S01]  /*3990*/  FSEL R77, R0, RZ, P1 ;  /* 0x000000ff004d7208 */ /* 0x000fe20000800000 */
[----:B------:R-:W-:-:S04]  /*39a0*/  FADD.FTZ R0, R89, -R76 ;  /* 0x8000004c59007221 */ /* 0x000fc80000010000 */
        /* <DEDUP_REMOVED lines=57> */
[----:B------:R-:W-:Y:S01]  /*3d40*/  ISETP.GT.U32.AND P6, PT, R83, 0x3, PT ;  /* 0x000000035300780c */ /* 0x000fe20003fc4070 */
[----:B------:R-:W-:Y:S02]  /*3d50*/  HFMA2 R83, -RZ, RZ, 0, 0 ;  /* 0x00000000ff537431 */ /* 0x000fe400000001ff */
[----:B0-----:R-:W-:Y:S01]  /*3d60*/  FADD.FTZ R77, R81, R82 ;  /* 0x00000052514d7221 */ /* 0x001fe20000010000 */
[----:B------:R-:W-:Y:S09]  /*3d70*/  @P5 BRA `(.L_x_1792) ;  /* 0x00000000001c5947 */ /* 0x000ff20003800000 */
[----:B------:R-:W0:Y:S01]  /*3d80*/  S2UR UR5, SR_CgaCtaId ;  /* 0x00000000000579c3 */ /* 0x000e220000008800 */
[----:B------:R-:W-:Y:S01]  /*3d90*/  UMOV UR4, 0x400 ;  /* 0x0000040000047882 */ /* 0x000fe20000000000 */
[----:B------:R-:W-:-:S04]  /*3da0*/  SHF.R.U32.HI R78, RZ, 0x2, R0 ;  /* 0x00000002ff4e7819 */ /* 0x000fc80000011600 */
[----:B------:R-:W-:Y:S01]  /*3db0*/  LOP3.LUT R78, R78, 0x18, RZ, 0xc0, !PT ;  /* 0x000000184e4e7812 */ /* 0x000fe200078ec0ff */
[----:B0-----:R-:W-:-:S04]  /*3dc0*/  ULEA UR4, UR5, UR4, 0x18 ;  /* 0x0000000405047291 */ /* 0x001fc8000f8ec0ff */
[----:B------:R-:W-:-:S09]  /*3dd0*/  @UP1 UIADD3 UR4, UPT, UPT, UR4, 0x20, URZ ;  /* 0x0000002004041890 */ /* 0x000fd2000fffe0ff */
[----:B------:R0:W-:Y:S03]  /*3de0*/  STS.64 [R78+UR4], R76 ;  /* 0x0000004c4e007988 */ /* 0x0001e60008000a04 */
.L_x_1792:
[----:B------:R-:W-:Y:S05]  /*3df0*/  BSYNC.RECONVERGENT B0 ;  /* 0x0000000000007941 */ /* 0x000fea0003800200 */
.L_x_1791:
[----:B------:R-:W-:Y:S01]  /*3e00*/  BAR.SYNC.DEFER_BLOCKING 0x0 ;  /* 0x0000000000007b1d */ /* 0x000fe20000010000 */
[----:B0-----:R-:W-:-:S05]  /*3e10*/  CS2R R76, SRZ ;  /* 0x00000000004c7805 */ /* 0x001fca000001ff00 */
[----:B------:R-:W-:Y:S04]  /*3e20*/  BSSY.RECONVERGENT B0, `(.L_x_1793) ;  /* 0x000000a000007945 */ /* 0x000fe80003800200 */
[----:B------:R-:W-:Y:S05]  /*3e30*/  @P6 BRA `(.L_x_1794) ;  /* 0x0000000000206947 */ /* 0x000fea0003800000 */
[----:B------:R-:W0:Y:S01]  /*3e40*/  S2UR UR5, SR_CgaCtaId ;  /* 0x00000000000579c3 */ /* 0x000e220000008800 */
[----:B------:R-:W-:Y:S01]  /*3e50*/  UMOV UR4, 0x400 ;  /* 0x0000040000047882 */ /* 0x000fe20000000000 */
[----:B------:R-:W-:Y:S02]  /*3e60*/  SHF.L.U32 R76, R0, 0x3, RZ ;  /* 0x00000003004c7819 */ /* 0x000fe400000006ff */
[----:B------:R-:W-:Y:S02]  /*3e70*/  MOV R83, R85 ;  /* 0x0000005500537202 */ /* 0x000fe40000000f00 */
[----:B------:R-:W-:Y:S01]  /*3e80*/  LOP3.LUT R76, R76, 0xf8, RZ, 0xc0, !PT ;  /* 0x000000f84c4c7812 */ /* 0x000fe200078ec0ff */
[----:B0-----:R-:W-:-:S04]  /*3e90*/  ULEA UR4, UR5, UR4, 0x18 ;  /* 0x0000000405047291 */ /* 0x001fc8000f8ec0ff */
[----:B------:R-:W-:-:S09]  /*3ea0*/  @UP1 UIADD3 UR4, UPT, UPT, UR4, 0x20, URZ ;  /* 0x0000002004041890 */ /* 0x000fd2000fffe0ff */
[----:B------:R-:W0:Y:S03]  /*3eb0*/  LDS.64 R76, [R76+UR4] ;  /* 0x000000044c4c7984 */ /* 0x000e260008000a00 */
.L_x_1794:
[----:B------:R-:W-:Y:S05]  /*3ec0*/  BSYNC.RECONVERGENT B0 ;  /* 0x0000000000007941 */ /* 0x000fea0003800200 */
.L_x_1793:
        /* <DEDUP_REMOVED lines=26> */
[----:B------:R-:W2:Y:S01]  /*4070*/  MUFU.RCP R81, R81 ;  /* 0x0000005100517308 */ /* 0x000ea20000001000 */
[----:B0-----:R-:W-:Y:S01]  /*4080*/  FADD.FTZ R77, R83, -R76 ;  /* 0x8000004c534d7221 */ /* 0x001fe20000010000 */
[----:B------:R-:W-:-:S03]  /*4090*/  FMUL.FTZ R123, R76, R128 ;  /* 0x000000804c7b7220 */ /* 0x000fc60000410000 */
[----:B------:R-:W-:Y:S01]  /*40a0*/  FMUL.FTZ R77, R77, R77 ;  /* 0x0000004d4d4d7220 */ /* 0x000fe20000410000 */
[C---:B------:R-:W-:Y:S01]  /*40b0*/  FFMA.FTZ R76, R82.reuse, R83, R123 ;  /* 0x00000053524c7223 */ /* 0x040fe2000001007b */
[----:B-1----:R-:W-:Y:S01]  /*40c0*/  FADD.FTZ R78, R79, R78 ;  /* 0x0000004e4f4e7221 */ /* 0x002fe20000010000 */
[----:B------:R-:W0:Y:S01]  /*40d0*/  LDC R123, c[0x0][0x448] ;  /* 0x00011200ff7b7b82 */ /* 0x000e220000000800 */
[----:B------:R-:W-:Y:S01]  /*40e0*/  FMUL.FTZ R77, R82, R77 ;  /* 0x0000004d524d7220 */ /* 0x000fe20000410000 */
[----:B--2---:R-:W-:-:S03]  /*40f0*/  FMUL.FTZ R80, R81, R76 ;  /* 0x0000004c51507220 */ /* 0x004fc60000410000 */
[----:B------:R-:W-:Y:S02]  /*4100*/  FMUL.FTZ R77, R77, R128 ;  /* 0x000000804d4d7220 */ /* 0x000fe40000410000 */
[----:B------:R-:W1:Y:S02]  /*4110*/  SHFL.IDX PT, R125, R80, RZ, 0x1f ;  /* 0x00001fff507d7589 */ /* 0x000e6400000e0000 */
[----:B------:R-:W-:Y:S02]  /*4120*/  FFMA.FTZ R81, R81, R77, R78 ;  /* 0x0000004d51517223 */ /* 0x000fe4000001004e */
[----:B------:R-:W2:Y:S03]  /*4130*/  @!P5 LDC.64 R78, c[0x0][0x3c0] ;  /* 0x0000f000ff4edb82 */ /* 0x000ea60000000a00 */
[----:B------:R-:W0:Y:S05]  /*4140*/  SHFL.IDX PT, R124, R81, RZ, 0x1f ;  /* 0x00001fff517c7589 */ /* 0x000e2a00000e0000 */
[----:B------:R-:W3:Y:S01]  /*4150*/  @!P5 LDC.64 R76, c[0x0][0x3c8] ;  /* 0x0000f200ff4cdb82 */ /* 0x000ee20000000a00 */
[C---:B-1----:R-:W-:Y:S01]  /*4160*/  FMUL.FTZ R82, R125.reuse, R125 ;  /* 0x0000007d7d527220 */ /* 0x042fe20000410000 */
[----:B------:R-:W-:Y:S01]  /*4170*/  FSEL R128, R125, RZ, !P6 ;  /* 0x000000ff7d807208 */ /* 0x000fe20007000000 */
[----:B--2---:R-:W-:-:S03]  /*4180*/  @!P5 IMAD.WIDE R78, R2, 0x4, R78 ;  /* 0x00000004024ed825 */ /* 0x004fc600078e024e */
[----:B------:R-:W-:Y:S01]  /*4190*/  FSEL R83, R82, RZ, P6 ;  /* 0x000000ff52537208 */ /* 0x000fe20003000000 */
[----:B0-----:R-:W-:Y:S01]  /*41a0*/  FFMA.FTZ R82, R124, UR9, R123 ;  /* 0x000000097c527c23 */ /* 0x001fe2000801007b */
[----:B------:R0:W-:Y:S03]  /*41b0*/  @!P5 STG.E desc[UR6][R78.64], R125 ;  /* 0x0000007d4e00d986 */ /* 0x0001e6000c101906 */
[----:B------:R-:W-:Y:S01]  /*41c0*/  FADD.FTZ R82, R82, R83 ;  /* 0x0000005352527221 */ /* 0x000fe20000010000 */
[----:B---3--:R-:W-:-:S03]  /*41d0*/  @!P5 IMAD.WIDE R76, R2, 0x4, R76 ;  /* 0x00000004024cd825 */ /* 0x008fc600078e024c */
[----:B------:R-:W1:Y:S02]  /*41e0*/  MUFU.RSQ R123, R82 ;  /* 0x00000052007b7308 */ /* 0x000e640000001400 */
[----:B-1----:R0:W-:Y:S01]  /*41f0*/  @!P5 STG.E desc[UR6][R76.64], R123 ;  /* 0x0000007b4c00d986 */ /* 0x0021e2000c101906 */
[----:B------:R-:W-:Y:S05]  /*4200*/  @!P1 BRA `(.L_x_1796) ;  /* 0x00000004003c9947 */ /* 0x000fea0003800000 */
[--C-:B0-----:R-:W-:Y:S01]  /*4210*/  FADD.FTZ R76, R115, -R128.reuse ;  /* 0x80000080734c7221 */ /* 0x101fe20000010000 */
[----:B-----5:R-:W-:Y:S02]  /*4220*/  HADD2.F32 R78, -RZ, R99.H0_H0 ;  /* 0x20000063ff4e7230 */ /* 0x020fe40000004100 */
[----:B------:R-:W-:Y:S01]  /*4230*/  FADD.FTZ R124, R114, -R128 ;  /* 0x80000080727c7221 */ /* 0x000fe20000010000 */
[----:B------:R-:W-:Y:S02]  /*4240*/  HADD2.F32 R80, -RZ, R43.H0_H0 ;  /* 0x2000002bff507230 */ /* 0x000fe40000004100 */
[C---:B------:R-:W-:Y:S01]  /*4250*/  FMUL.FTZ R83, R123.reuse, R76 ;  /* 0x0000004c7b537220 */ /* 0x040fe20000410000 */
[----:B------:R-:W-:Y:S02]  /*4260*/  HADD2.F32 R82, -RZ, R71.H0_H0 ;  /* 0x20000047ff527230 */ /* 0x000fe40000004100 */
[----:B------:R-:W-:Y:S01]  /*4270*/  FMUL.FTZ R129, R123, R124 ;  /* 0x0000007c7b817220 */ /* 0x000fe20000410000 */
[----:B------:R-:W-:-:S02]  /*4280*/  HADD2.F32 R77, -RZ, R31.H0_H0 ;  /* 0x2000001fff4d7230 */ /* 0x000fc40000004100 */
[----:B------:R-:W-:Y:S01]  /*4290*/  FFMA.FTZ R76, R83, R78, R80 ;  /* 0x0000004e534c7223 */ /* 0x000fe20000010050 */
[--C-:B------:R-:W-:Y:S01]  /*42a0*/  FADD.FTZ R78, R101, -R128.reuse ;  /* 0x80000080654e7221 */ /* 0x100fe20000010000 */
[----:B------:R-:W-:Y:S02]  /*42b0*/  HADD2.F32 R126, -RZ, R99.H1_H1 ;  /* 0x30000063ff7e7230 */ /* 0x000fe40000004100 */
[----:B------:R-:W-:Y:S01]  /*42c0*/  FADD.FTZ R80, R106, -R128 ;  /* 0x800000806a507221 */ /* 0x000fe20000010000 */
[----:B------:R-:W-:Y:S02]  /*42d0*/  HADD2.F32 R130, -RZ, R43.H1_H1 ;  /* 0x3000002bff827230 */ /* 0x000fe40000004100 */
[----:B------:R-:W-:Y:S01]  /*42e0*/  FFMA.FTZ R83, R83, R82, R77 ;  /* 0x0000005253537223 */ /* 0x000fe2000001004d */
[----:B------:R-:W-:Y:S02]  /*42f0*/  HADD2.F32 R77, -RZ, R98.H0_H0 ;  /* 0x20000062ff4d7230 */ /* 0x000fe40000004100 */
[----:B------:R-:W-:Y:S01]  /*4300*/  FMUL.FTZ R82, R123, R78 ;  /* 0x0000004e7b527220 */ /* 0x000fe20000410000 */
[----:B------:R-:W-:-:S02]  /*4310*/  HADD2.F32 R81, -RZ, R42.H0_H0 ;  /* 0x2000002aff517230 */ /* 0x000fc40000004100 */
[----:B------:R-:W-:Y:S01]  /*4320*/  FFMA.FTZ R79, R129, R126, R130 ;  /* 0x0000007e814f7223 */ /* 0x000fe20000010082 */
[----:B------:R-:W-:Y:S02]  /*4330*/  HADD2.F32 R125, -RZ, R70.H0_H0 ;  /* 0x20000046ff7d7230 */ /* 0x000fe40000004100 */
[----:B------:R-:W-:Y:S01]  /*4340*/  FMUL.FTZ R127, R123, R80 ;  /* 0x000000507b7f7220 */ /* 0x000fe20000410000 */
[----:B------:R-:W-:Y:S02]  /*4350*/  HADD2.F32 R124, -RZ, R30.H0_H0 ;  /* 0x2000001eff7c7230 */ /* 0x000fe40000004100 */
[C---:B------:R-:W-:Y:S01]  /*4360*/  FFMA.FTZ R78, R82.reuse, R77, R81 ;  /* 0x0000004d524e7223 */ /* 0x040fe20000010051 */
[----:B------:R-:W-:Y:S01]  /*4370*/  HADD2.F32 R126, -RZ, R98.H1_H1 ;  /* 0x30000062ff7e7230 */ /* 0x000fe20000004100 */
[----:B------:R-:W-:Y:S01]  /*4380*/  F2FP.F16.F32.PACK_AB R79, R79, R76 ;  /* 0x0000004c4f4f723e */ /* 0x000fe200000000ff */
[----:B------:R-:W-:Y:S02]  /*4390*/  HADD2.F32 R130, -RZ, R42.H1_H1 ;  /* 0x3000002aff827230 */ /* 0x000fe40000004100 */
[----:B------:R-:W-:Y:S01]  /*43a0*/  FFMA.FTZ R82, R82, R125, R124 ;  /* 0x0000007d52527223 */ /* 0x000fe2000001007c */
[----:B------:R-:W-:Y:S01]  /*43b0*/  FADD.FTZ R124, R95, -R128 ;  /* 0x800000805f7c7221 */ /* 0x000fe20000010000 */
[----:B------:R-:W-:-:S02]  /*43c0*/  HADD2.F32 R136, -RZ, R70.H1_H1 ;  /* 0x30000046ff887230 */ /* 0x000fc40000004100 */
[----:B------:R-:W-:Y:S01]  /*43d0*/  FFMA.FTZ R141, R127, R126, R130 ;  /* 0x0000007e7f8d7223 */ /* 0x000fe20000010082 */
[----:B------:R-:W-:Y:S02]  /*43e0*/  HADD2.F32 R138, -RZ, R30.H1_H1 ;  /* 0x3000001eff8a7230 */ /* 0x000fe40000004100 */
[----:B------:R-:W-:Y:S01]  /*43f0*/  FMUL.FTZ R124, R123, R124 ;  /* 0x0000007c7b7c7220 */ /* 0x000fe20000410000 */
[----:B------:R-:W-:Y:S02]  /*4400*/  HADD2.F32 R125, -RZ, R69.H0_H0 ;  /* 0x20000045ff7d7230 */ /* 0x000fe40000004100 */
[----:B------:R-:W-:Y:S01]  /*4410*/  FADD.FTZ R130, R86, -R128 ;  /* 0x8000008056827221 */ /* 0x000fe20000010000 */
[----:B------:R-:W-:Y:S02]  /*4420*/  HADD2.F32 R126, -RZ, R29.H0_H0 ;  /* 0x2000001dff7e7230 */ /* 0x000fe40000004100 */
[----:B------:R-:W-:Y:S01]  /*4430*/  FFMA.FTZ R143, R127, R136, R138 ;  /* 0x000000887f8f7223 */ /* 0x000fe2000001008a */
[----:B------:R-:W-:-:S02]  /*4440*/  HADD2.F32 R77, -RZ, R97.H0_H0 ;  /* 0x20000061ff4d7230 */ /* 0x000fc40000004100 */
[----:B------:R-:W-:Y:S01]  /*4450*/  FMUL.FTZ R139, R123, R130 ;  /* 0x000000827b8b7220 */ /* 0x000fe20000410000 */
[----:B------:R-:W-:Y:S02]  /*4460*/  HADD2.F32 R81, -RZ, R41.H0_H0 ;  /* 0x20000029ff517230 */ /* 0x000fe40000004100 */
[C---:B------:R-:W-:Y:S01]  /*4470*/  FFMA.FTZ R138, R124.reuse, R125, R126 ;  /* 0x0000007d7c8a7223 */ /* 0x040fe2000001007e */
[----:B------:R-:W-:Y:S01]  /*4480*/  HADD2.F32 R132, -RZ, R71.H1_H1 ;  /* 0x30000047ff847230 */ /* 0x000fe20000004100 */
[----:B------:R-:W0:Y:S01]  /*4490*/  LDC.64 R126, c[0x0][0x428] ;  /* 0x00010a00ff7e7b82 */ /* 0x000e220000000a00 */
[----:B------:R-:W-:Y:S02]  /*44a0*/  HADD2.F32 R134, -RZ, R31.H1_H1 ;  /* 0x3000001fff867230 */ /* 0x000fe40000004100 */
[----:B------:R-:W-:Y:S01]  /*44b0*/  FFMA.FTZ R137, R124, R77, R81 ;  /* 0x0000004d7c897223 */ /* 0x000fe20000010051 */
[----:B------:R-:W-:Y:S01]  /*44c0*/  FADD.FTZ R130, R87, -R128 ;  /* 0x8000008057827221 */ /* 0x000fe20000010000 */
[----:B------:R-:W-:Y:S01]  /*44d0*/  HADD2.F32 R77, -RZ, R96.H0_H0 ;  /* 0x20000060ff4d7230 */ /* 0x000fe20000004100 */
[----:B------:R-:W-:Y:S01]  /*44e0*/  F2FP.F16.F32.PACK_AB R78, R141, R78 ;  /* 0x0000004e8d4e723e */ /* 0x000fe200000000ff */
[----:B------:R-:W-:Y:S01]  /*44f0*/  FFMA.FTZ R80, R129, R132, R134 ;  /* 0x0000008481507223 */ /* 0x000fe20000010086 */
[----:B------:R-:W-:Y:S01]  /*4500*/  HADD2.F32 R132, -RZ, R97.H1_H1 ;  /* 0x30000061ff847230 */ /* 0x000fe20000004100 */
[----:B------:R-:W1:Y:S01]  /*4510*/  LDC.64 R124, c[0x0][0x430] ;  /* 0x00010c00ff7c7b82 */ /* 0x000e620000000a00 */
[----:B------:R-:W-:-:S02]  /*4520*/  HADD2.F32 R134, -RZ, R41.H1_H1 ;  /* 0x30000029ff867230 */ /* 0x000fc40000004100 */
[----:B------:R-:W-:Y:S01]  /*4530*/  FMUL.FTZ R130, R123, R130 ;  /* 0x000000827b827220 */ /* 0x000fe20000410000 */
[----:B------:R-:W-:Y:S01]  /*4540*/  HADD2.F32 R81, -RZ, R40.H0_H0 ;  /* 0x20000028ff517230 */ /* 0x000fe20000004100 */
[----:B------:R-:W-:Y:S01]  /*4550*/  F2FP.F16.F32.PACK_AB R83, R80, R83 ;  /* 0x000000535053723e */ /* 0x000fe200000000ff */
[----:B------:R-:W-:Y:S02]  /*4560*/  HADD2.F32 R129, -RZ, R68.H0_H0 ;  /* 0x20000044ff817230 */ /* 0x000fe40000004100 */
[----:B------:R-:W-:Y:S01]  /*4570*/  FFMA.FTZ R140, R139, R132, R134 ;  /* 0x000000848b8c7223 */ /* 0x000fe20000010086 */
[----:B------:R-:W-:Y:S01]  /*4580*/  FADD.FTZ R134, R88, -R128 ;  /* 0x8000008058867221 */ /* 0x000fe20000010000 */
[----:B------:R-:W-:Y:S02]  /*4590*/  HADD2.F32 R132, -RZ, R28.H0_H0 ;  /* 0x2000001cff847230 */ /* 0x000fe40000004100 */
[----:B------:R-:W-:Y:S01]  /*45a0*/  FFMA.FTZ R81, R130, R77, R81 ;  /* 0x0000004d82517223 */ /* 0x000fe20000010051 */
[----:B------:R-:W-:-:S02]  /*45b0*/  HADD2.F32 R131, -RZ, R96.H1_H1 ;  /* 0x30000060ff837230 */ /* 0x000fc40000004100 */
[----:B------:R-:W-:Y:S01]  /*45c0*/  FMUL.FTZ R134, R123, R134 ;  /* 0x000000867b867220 */ /* 0x000fe20000410000 */
[----:B------:R-:W-:Y:S02]  /*45d0*/  HADD2.F32 R133, -RZ, R40.H1_H1 ;  /* 0x30000028ff857230 */ /* 0x000fe40000004100 */
[----:B------:R-:W-:Y:S01]  /*45e0*/  FFMA.FTZ R129, R130, R129, R132 ;  /* 0x0000008182817223 */ /* 0x000fe20000010084 */
[----:B------:R-:W-:Y:S01]  /*45f0*/  HADD2.F32 R142, -RZ, R69.H1_H1 ;  /* 0x30000045ff8e7230 */ /* 0x000fe20000004100 */
[----:B------:R-:W-:Y:S01]  /*4600*/  F2FP.F16.F32.PACK_AB R77, R140, R137 ;  /* 0x000000898c4d723e */ /* 0x000fe200000000ff */
[----:B------:R-:W-:Y:S02]  /*4610*/  HADD2.F32 R144, -RZ, R29.H1_H1 ;  /* 0x3000001dff907230 */ /* 0x000fe40000004100 */
[----:B------:R-:W-:Y:S01]  /*4620*/  FFMA.FTZ R130, R134, R131, R133 ;  /* 0x0000008386827223 */ /* 0x000fe20000010085 */
[----:B------:R-:W-:Y:S01]  /*4630*/  HADD2.F32 R135, -RZ, R68.H1_H1 ;  /* 0x30000044ff877230 */ /* 0x000fe20000004100 */
[----:B------:R-:W-:Y:S01]  /*4640*/  F2FP.F16.F32.PACK_AB R82, R143, R82 ;  /* 0x000000528f52723e */ /* 0x000fe200000000ff */
[----:B------:R-:W-:-:S02]  /*4650*/  HADD2.F32 R136, -RZ, R28.H1_H1 ;  /* 0x3000001cff887230 */ /* 0x000fc40000004100 */
[----:B------:R-:W-:Y:S01]  /*4660*/  FFMA.FTZ R139, R139, R142, R144 ;  /* 0x0000008e8b8b7223 */ /* 0x000fe20000010090 */
[----:B------:R-:W-:Y:S01]  /*4670*/  F2FP.F16.F32.PACK_AB R76, R130, R81 ;  /* 0x00000051824c723e */ /* 0x000fe200000000ff */
[----:B0-----:R-:W-:-:S04]  /*4680*/  IMAD.WIDE.U32 R126, R122, 0x10, R126 ;  /* 0x000000107a7e7825 */ /* 0x001fc800078e007e */
[----:B------:R-:W-:Y:S01]  /*4690*/  FFMA.FTZ R136, R134, R135, R136 ;  /* 0x0000008786887223 */ /* 0x000fe20000010088 */
[----:B------:R-:W-:Y:S01]  /*46a0*/  F2FP.F16.F32.PACK_AB R81, R139, R138 ;  /* 0x0000008a8b51723e */ /* 0x000fe200000000ff */
[C---:B-1----:R-:W-:Y:S01]  /*46b0*/  IMAD.WIDE.U32 R124, R122.reuse, 0x10, R124 ;  /* 0x000000107a7c7825 */ /* 0x042fe200078e007c */
[----:B------:R1:W-:Y:S01]  /*46c0*/  STG.E.128 desc[UR6][R126.64], R76 ;  /* 0x0000004c7e007986 */ /* 0x0003e2000c101d06 */
[----:B------:R-:W-:Y:S02]  /*46d0*/  IADD3 R122, PT, PT, R122, 0x80, RZ ;  /* 0x000000807a7a7810 */ /* 0x000fe40007ffe0ff */
[----:B------:R-:W-:-:S05]  /*46e0*/  F2FP.F16.F32.PACK_AB R80, R136, R129 ;  /* 0x000000818850723e */ /* 0x000fca00000000ff */
[----:B------:R1:W-:Y:S02]  /*46f0*/  STG.E.128 desc[UR6][R124.64], R80 ;  /* 0x000000507c007986 */ /* 0x0003e4000c101d06 */
.L_x_1796:
[----:B------:R-:W-:Y:S05]  /*4700*/  BSYNC.RECONVERGENT B0 ;  /* 0x0000000000007941 */ /* 0x000fea0003800200 */
.L_x_1795:
[----:B------:R-:W-:Y:S04]  /*4710*/  BSSY.RECONVERGENT B0, `(.L_x_1797) ;  /* 0x0000051000007945 */ /* 0x000fe80003800200 */
[----:B------:R-:W-:Y:S05]  /*4720*/  @!P2 BRA `(.L_x_1798) ;  /* 0x00000004003ca947 */ /* 0x000fea0003800000 */
[--C-:B01----:R-:W-:Y:S01]  /*4730*/  FADD.FTZ R76, R117, -R128.reuse ;  /* 0x80000080754c7221 */ /* 0x103fe20000010000 */
        /* <DEDUP_REMOVED lines=78> */
.L_x_1798:
[----:B------:R-:W-:Y:S05]  /*4c20*/  BSYNC.RECONVERGENT B0 ;  /* 0x0000000000007941 */ /* 0x000fea0003800200 */
.L_x_1797:
[----:B------:R-:W-:Y:S04]  /*4c30*/  BSSY.RECONVERGENT B0, `(.L_x_1799) ;  /* 0x0000051000007945 */ /* 0x000fe80003800200 */
[----:B------:R-:W-:Y:S05]  /*4c40*/  @!P3 BRA `(.L_x_1800) ;  /* 0x00000004003cb947 */ /* 0x000fea0003800000 */
[--C-:B012---:R-:W-:Y:S01]  /*4c50*/  FADD.FTZ R76, R119, -R128.reuse ;  /* 0x80000080774c7221 */ /* 0x107fe20000010000 */
        /* <DEDUP_REMOVED lines=78> */
.L_x_1800:
[----:B------:R-:W-:Y:S05]  /*5140*/  BSYNC.RECONVERGENT B0 ;  /* 0x0000000000007941 */ /* 0x000fea0003800200 */
.L_x_1799:
[----:B------:R-:W-:Y:S04]  /*5150*/  BSSY.RECONVERGENT B0, `(.L_x_1801) ;  /* 0x0000050000007945 */ /* 0x000fe80003800200 */
[----:B------:R-:W-:Y:S05]  /*5160*/  @!P4 BRA `(.L_x_1802) ;  /* 0x000000040038c947 */ /* 0x000fea0003800000 */
[--C-:B0123--:R-:W-:Y:S01]  /*5170*/  FADD.FTZ R76, R93, -R128.reuse ;  /* 0x800000805d4c7221 */ /* 0x10ffe20000010000 */
[--C-:B------:R-:W-:Y:S01]  /*5180*/  FADD.FTZ R82, R104, -R128.reuse ;  /* 0x8000008068527221 */ /* 0x100fe20000010000 */
[--C-:B------:R-:W-:Y:S01]  /*5190*/  FADD.FTZ R124, R113, -R128.reuse ;  /* 0x80000080717c7221 */ /* 0x100fe20000010000 */
[--C-:B------:R-:W-:Y:S01]  /*51a0*/  FADD.FTZ R126, R112, -R128.reuse ;  /* 0x80000080707e7221 */ /* 0x100fe20000010000 */
[----:B-----5:R-:W-:Y:S02]  /*51b0*/  HADD2.F32 R79, -RZ, R24.H0_H0 ;  /* 0x20000018ff4f7230 */ /* 0x020fe40000004100 */
[----:B------:R-:W-:Y:S01]  /*51c0*/  FADD.FTZ R78, R102, -R128 ;  /* 0x80000080664e7221 */ /* 0x000fe20000010000 */
[----:B------:R-:W-:Y:S02]  /*51d0*/  HADD2.F32 R77, -RZ, R16.H0_H0 ;  /* 0x20000010ff4d7230 */ /* 0x000fe40000004100 */
[C---:B------:R-:W-:Y:S01]  /*51e0*/  FMUL.FTZ R76, R123.reuse, R76 ;  /* 0x0000004c7b4c7220 */ /* 0x040fe20000410000 */
[C---:B------:R-:W-:Y:S01]  /*51f0*/  FMUL.FTZ R132, R123.reuse, R82 ;  /* 0x000000527b847220 */ /* 0x040fe20000410000 */
[C---:B------:R-:W-:Y:S01]  /*5200*/  FMUL.FTZ R134, R123.reuse, R124 ;  /* 0x0000007c7b867220 */ /* 0x040fe20000410000 */
[----:B------:R-:W-:Y:S01]  /*5210*/  FMUL.FTZ R81, R123, R126 ;  /* 0x0000007e7b517220 */ /* 0x000fe20000410000 */
[----:B------:R-:W-:-:S02]  /*5220*/  HADD2.F32 R82, -RZ, R24.H1_H1 ;  /* 0x30000018ff527230 */ /* 0x000fc40000004100 */
[----:B------:R-:W-:Y:S01]  /*5230*/  FMUL.FTZ R127, R123, R78 ;  /* 0x0000004e7b7f7220 */ /* 0x000fe20000410000 */
[----:B------:R-:W-:Y:S02]  /*5240*/  HADD2.F32 R124, -RZ, R16.H1_H1 ;  /* 0x30000010ff7c7230 */ /* 0x000fe40000004100 */
[----:B------:R-:W-:Y:S01]  /*5250*/  FFMA.FTZ R79, R76, R79, R77 ;  /* 0x0000004f4c4f7223 */ /* 0x000fe2000001004d */
[----:B------:R-:W-:Y:S02]  /*5260*/  HADD2.F32 R126, -RZ, R20.H1_H1 ;  /* 0x30000014ff7e7230 */ /* 0x000fe40000004100 */
[--C-:B------:R-:W-:Y:S01]  /*5270*/  FADD.FTZ R80, R111, -R128.reuse ;  /* 0x800000806f507221 */ /* 0x100fe20000010000 */
[----:B------:R-:W-:Y:S02]  /*5280*/  HADD2.F32 R125, -RZ, R12.H1_H1 ;  /* 0x3000000cff7d7230 */ /* 0x000fe40000004100 */
[----:B------:R-:W-:Y:S01]  /*5290*/  FADD.FTZ R130, R121, -R128 ;  /* 0x8000008079827221 */ /* 0x000fe20000010000 */
[----:B------:R-:W-:-:S02]  /*52a0*/  HADD2.F32 R77, -RZ, R20.H0_H0 ;  /* 0x20000014ff4d7230 */ /* 0x000fc40000004100 */
[----:B------:R-:W-:Y:S01]  /*52b0*/  FADD.FTZ R136, R120, -R128 ;  /* 0x8000008078887221 */ /* 0x000fe20000010000 */
[----:B------:R-:W-:Y:S02]  /*52c0*/  HADD2.F32 R83, -RZ, R12.H0_H0 ;  /* 0x2000000cff537230 */ /* 0x000fe40000004100 */
[----:B------:R-:W-:Y:S01]  /*52d0*/  FFMA.FTZ R82, R127, R82, R124 ;  /* 0x000000527f527223 */ /* 0x000fe2000001007c */
[----:B------:R-:W-:Y:S01]  /*52e0*/  FMUL.FTZ R128, R123, R80 ;  /* 0x000000507b807220 */ /* 0x000fe20000410000 */
[----:B------:R-:W-:Y:S01]  /*52f0*/  FFMA.FTZ R127, R127, R126, R125 ;  /* 0x0000007e7f7f7223 */ /* 0x000fe2000001007d */
[C---:B------:R-:W-:Y:S01]  /*5300*/  FMUL.FTZ R78, R123.reuse, R130 ;  /* 0x000000827b4e7220 */ /* 0x040fe20000410000 */
[----:B------:R-:W-:Y:S01]  /*5310*/  FFMA.FTZ R80, R76, R77, R83 ;  /* 0x0000004d4c507223 */ /* 0x000fe20000010053 */
[----:B------:R-:W0:Y:S01]  /*5320*/  LDC.64 R124, c[0x0][0x428] ;  /* 0x00010a00ff7c7b82 */ /* 0x000e220000000a00 */
[----:B------:R-:W-:Y:S02]  /*5330*/  HADD2.F32 R129, -RZ, R25.H0_H0 ;  /* 0x20000019ff817230 */ /* 0x000fe40000004100 */
[----:B------:R-:W-:Y:S01]  /*5340*/  FMUL.FTZ R123, R123, R136 ;  /* 0x000000887b7b7220 */ /* 0x000fe20000410000 */
[----:B------:R-:W-:Y:S01]  /*5350*/  HADD2.F32 R131, -RZ, R17.H0_H0 ;  /* 0x20000011ff837230 */ /* 0x000fe20000004100 */
[----:B------:R-:W-:Y:S01]  /*5360*/  F2FP.F16.F32.PACK_AB R80, R127, R80 ;  /* 0x000000507f50723e */ /* 0x000fe200000000ff */
[----:B------:R-:W-:-:S02]  /*5370*/  HADD2.F32 R133, -RZ, R21.H0_H0 ;  /* 0x20000015ff857230 */ /* 0x000fc40000004100 */
[----:B------:R-:W-:Y:S01]  /*5380*/  HADD2.F32 R130, -RZ, R13.H0_H0 ;  /* 0x2000000dff827230 */ /* 0x000fe20000004100 */
[----:B------:R-:W1:Y:S01]  /*5390*/  LDC.64 R76, c[0x0][0x430] ;  /* 0x00010c00ff4c7b82 */ /* 0x000e620000000a00 */
[C---:B------:R-:W-:Y:S01]  /*53a0*/  FFMA.FTZ R83, R128.reuse, R129, R131 ;  /* 0x0000008180537223 */ /* 0x040fe20000010083 */
[----:B------:R-:W-:Y:S02]  /*53b0*/  HADD2.F32 R129, -RZ, R25.H1_H1 ;  /* 0x30000019ff817230 */ /* 0x000fe40000004100 */
[----:B------:R-:W-:Y:S01]  /*53c0*/  FFMA.FTZ R126, R128, R133, R130 ;  /* 0x00000085807e7223 */ /* 0x000fe20000010082 */
[----:B------:R-:W-:Y:S02]  /*53d0*/  HADD2.F32 R131, -RZ, R17.H1_H1 ;  /* 0x30000011ff837230 */ /* 0x000fe40000004100 */
[----:B------:R-:W-:Y:S02]  /*53e0*/  HADD2.F32 R133, -RZ, R21.H1_H1 ;  /* 0x30000015ff857230 */ /* 0x000fe40000004100 */
[----:B------:R-:W-:-:S02]  /*53f0*/  HADD2.F32 R130, -RZ, R13.H1_H1 ;  /* 0x3000000dff827230 */ /* 0x000fc40000004100 */
[C---:B------:R-:W-:Y:S01]  /*5400*/  FFMA.FTZ R128, R132.reuse, R129, R131 ;  /* 0x0000008184807223 */ /* 0x040fe20000010083 */
[----:B------:R-:W-:Y:S02]  /*5410*/  HADD2.F32 R138, -RZ, R26.H1_H1 ;  /* 0x3000001aff8a7230 */ /* 0x000fe40000004100 */
[----:B------:R-:W-:Y:S02]  /*5420*/  HADD2.F32 R140, -RZ, R18.H1_H1 ;  /* 0x30000012ff8c7230 */ /* 0x000fe40000004100 */
[----:B------:R-:W-:Y:S01]  /*5430*/  FFMA.FTZ R133, R132, R133, R130 ;  /* 0x0000008584857223 */ /* 0x000fe20000010082 */
[----:B------:R-:W-:Y:S02]  /*5440*/  HADD2.F32 R135, -RZ, R26.H0_H0 ;  /* 0x2000001aff877230 */ /* 0x000fe40000004100 */
[----:B------:R-:W-:Y:S02]  /*5450*/  HADD2.F32 R137, -RZ, R18.H0_H0 ;  /* 0x20000012ff897230 */ /* 0x000fe40000004100 */
[----:B------:R-:W-:Y:S01]  /*5460*/  FFMA.FTZ R138, R81, R138, R140 ;  /* 0x0000008a518a7223 */ /* 0x000fe2000001008c */
[----:B------:R-:W-:-:S02]  /*5470*/  HADD2.F32 R139, -RZ, R22.H0_H0 ;  /* 0x20000016ff8b7230 */ /* 0x000fc40000004100 */
[----:B------:R-:W-:Y:S02]  /*5480*/  HADD2.F32 R136, -RZ, R14.H0_H0 ;  /* 0x2000000eff887230 */ /* 0x000fe40000004100 */
[C---:B------:R-:W-:Y:S01]  /*5490*/  FFMA.FTZ R135, R134.reuse, R135, R137 ;  /* 0x0000008786877223 */ /* 0x040fe20000010089 */
[----:B------:R-:W-:Y:S02]  /*54a0*/  HADD2.F32 R130, -RZ, R22.H1_H1 ;  /* 0x30000016ff827230 */ /* 0x000fe40000004100 */
[----:B------:R-:W-:Y:S02]  /*54b0*/  HADD2.F32 R132, -RZ, R14.H1_H1 ;  /* 0x3000000eff847230 */ /* 0x000fe40000004100 */
[----:B------:R-:W-:Y:S01]  /*54c0*/  FFMA.FTZ R136, R134, R139, R136 ;  /* 0x0000008b86887223 */ /* 0x000fe20000010088 */
[----:B------:R-:W-:Y:S02]  /*54d0*/  HADD2.F32 R129, -RZ, R27.H0_H0 ;  /* 0x2000001bff817230 */ /* 0x000fe40000004100 */
[----:B------:R-:W-:-:S02]  /*54e0*/  HADD2.F32 R131, -RZ, R19.H0_H0 ;  /* 0x20000013ff837230 */ /* 0x000fc40000004100 */
[----:B------:R-:W-:Y:S01]  /*54f0*/  FFMA.FTZ R81, R81, R130, R132 ;  /* 0x0000008251517223 */ /* 0x000fe20000010084 */
[----:B------:R-:W-:Y:S02]  /*5500*/  HADD2.F32 R140, -RZ, R27.H1_H1 ;  /* 0x3000001bff8c7230 */ /* 0x000fe40000004100 */
[----:B------:R-:W-:Y:S02]  /*5510*/  HADD2.F32 R142, -RZ, R19.H1_H1 ;  /* 0x30000013ff8e7230 */ /* 0x000fe40000004100 */
[----:B------:R-:W-:Y:S01]  /*5520*/  FFMA.FTZ R129, R78, R129, R131 ;  /* 0x000000814e817223 */ /* 0x000fe20000010083 */
[----:B------:R-:W-:Y:S02]  /*5530*/  HADD2.F32 R137, -RZ, R23.H0_H0 ;  /* 0x20000017ff897230 */ /* 0x000fe40000004100 */
[----:B------:R-:W-:Y:S02]  /*5540*/  HADD2.F32 R134, -RZ, R15.H0_H0 ;  /* 0x2000000fff867230 */ /* 0x000fe40000004100 */
[----:B------:R-:W-:Y:S01]  /*5550*/  FFMA.FTZ R140, R123, R140, R142 ;  /* 0x0000008c7b8c7223 */ /* 0x000fe2000001008e */
[----:B------:R-:W-:-:S02]  /*5560*/  HADD2.F32 R144, -RZ, R23.H1_H1 ;  /* 0x30000017ff907230 */ /* 0x000fc40000004100 */
[----:B------:R-:W-:Y:S02]  /*5570*/  HADD2.F32 R139, -RZ, R15.H1_H1 ;  /* 0x3000000fff8b7230 */ /* 0x000fe40000004100 */
[----:B------:R-:W-:Y:S01]  /*5580*/  FFMA.FTZ R134, R78, R137, R134 ;  /* 0x000000894e867223 */ /* 0x000fe20000010086 */
[----:B0-----:R-:W-:Y:S01]  /*5590*/  IMAD.WIDE.U32 R124, R122, 0x10, R124 ;  /* 0x000000107a7c7825 */ /* 0x001fe200078e007c */
[----:B------:R-:W-:-:S03]  /*55a0*/  F2FP.F16.F32.PACK_AB R78, R138, R135 ;  /* 0x000000878a4e723e */ /* 0x000fc600000000ff */
[----:B------:R-:W-:Y:S01]  /*55b0*/  FFMA.FTZ R139, R123, R144, R139 ;  /* 0x000000907b8b7223 */ /* 0x000fe2000001008b */
[----:B-1----:R-:W-:Y:S01]  /*55c0*/  IMAD.WIDE.U32 R122, R122, 0x10, R76 ;  /* 0x000000107a7a7825 */ /* 0x002fe200078e004c */
[----:B------:R-:W-:Y:S02]  /*55d0*/  F2FP.F16.F32.PACK_AB R76, R82, R79 ;  /* 0x0000004f524c723e */ /* 0x000fe400000000ff */
[----:B------:R-:W-:Y:S02]  /*55e0*/  F2FP.F16.F32.PACK_AB R77, R128, R83 ;  /* 0x00000053804d723e */ /* 0x000fe400000000ff */
[----:B------:R-:W-:Y:S02]  /*55f0*/  F2FP.F16.F32.PACK_AB R79, R140, R129 ;  /* 0x000000818c4f723e */ /* 0x000fe400000000ff */
[----:B------:R-:W-:Y:S02]  /*5600*/  F2FP.F16.F32.PACK_AB R82, R81, R136 ;  /* 0x000000885152723e */ /* 0x000fe400000000ff */
[----:B------:R-:W-:Y:S01]  /*5610*/  F2FP.F16.F32.PACK_AB R83, R139, R134 ;  /* 0x000000868b53723e */ /* 0x000fe200000000ff */
[----:B------:R4:W-:Y:S01]  /*5620*/  STG.E.128 desc[UR6][R124.64], R76 ;  /* 0x0000004c7c007986 */ /* 0x0009e2000c101d06 */
[----:B------:R-:W-:-:S05]  /*5630*/  F2FP.F16.F32.PACK_AB R81, R133, R126 ;  /* 0x0000007e8551723e */ /* 0x000fca00000000ff */
[----:B------:R4:W-:Y:S02]  /*5640*/  STG.E.128 desc[UR6][R122.64], R80 ;  /* 0x000000507a007986 */ /* 0x0009e4000c101d06 */
.L_x_1802:
[----:B------:R-:W-:Y:S05]  /*5650*/  BSYNC.RECONVERGENT B0 ;  /* 0x0000000000007941 */ /* 0x000fea0003800200 */
.L_x_1801:
[----:B01234-:R-:W0:Y:S01]  /*5660*/  LDC.64 R76, c[0x0][0x380] ;  /* 0x0000e000ff4c7b82 */ /* 0x01fe220000000a00 */
[----:B------:R-:W-:Y:S01]  /*5670*/  UPLOP3.LUT UP1, UPT, UPT, UPT, UP1, 0x40, 0x4 ;  /* 0x000000000004789c */ /* 0x000fe20003f2e810 */
[----:B0-----:R-:W-:-:S04]  /*5680*/  IADD3 R2, PT, PT, R2, R76, RZ ;  /* 0x0000004c02027210 */ /* 0x001fc80007ffe0ff */
[----:B------:R-:W-:-:S13]  /*5690*/  ISETP.GE.AND P2, PT, R2, R77, PT ;  /* 0x0000004d0200720c */ /* 0x000fda0003f46270 */
[----:B------:R-:W-:Y:S05]  /*56a0*/  @!P2 BRA `(.L_x_1803) ;  /* 0xffffffb800dca947 */ /* 0x000fea000383ffff */
[----:B------:R-:W-:Y:S05]  /*56b0*/  EXIT ;  /* 0x000000000000794d */ /* 0x000fea0003800000 */
.L_x_1804:
        /* <DEDUP_REMOVED lines=12> */
.L_x_17948:


//--------------------- .text._ZN10layer_norm31ln_parallel_residual_fwd_kernelINS_13Kernel_traitsI6__halfS2_S2_S2_fjLj4096ELj1ELj1ELj4ELj16ENS_18Kernel_traits_baseILj4096ES2_S2_S2_S2_fjLj128EEEEELb0ELb0ELb1EEEvNS_9FwdParamsE --------------------------
	.section	.text._ZN10layer_norm31ln_parallel_residual_fwd_kernelINS_13Kernel_traitsI6__halfS2_S2_S2_fjLj4096ELj1ELj1ELj4ELj16ENS_18Kernel_traits_baseILj4096ES2_S2_S2_S2_fjLj128EEEEELb0ELb0ELb1EEEvNS_9FwdParamsE,"ax",@progbits
	.align	128
        .global         _ZN10layer_norm31ln_parallel_residual_fwd_kernelINS_13Kernel_traitsI6__halfS2_S2_S2_fjLj4096ELj1ELj1ELj4ELj16ENS_18Kernel_traits_baseILj4096ES2_S2_S2_S2_fjLj128EEEEELb0ELb0ELb1EEEvNS_9FwdParamsE
        .type           _ZN10layer_norm31ln_parallel_residual_fwd_kernelINS_13Kernel_traitsI6__halfS2_S2_S2_fjLj4096ELj1ELj1ELj4ELj16ENS_18Kernel_traits_baseILj4096ES2_S2_S2_S2_fjLj128EEEEELb0ELb0ELb1EEEvNS_9FwdParamsE,@function
        .size           _ZN10layer_norm31ln_parallel_residual_fwd_kernelINS_13Kernel_traitsI6__halfS2_S2_S2_fjLj4096ELj1ELj1ELj4ELj16ENS_18Kernel_traits_baseILj4096ES2_S2_S2_S2_fjLj128EEEEELb0ELb0ELb1EEEvNS_9FwdParamsE,(.L_x_17949 - _ZN10layer_norm31ln_parallel_residual_fwd_kernelINS_13Kernel_traitsI6__halfS2_S2_S2_fjLj4096ELj1ELj1ELj4ELj16ENS_18Kernel_traits_baseILj4096ES2_S2_S2_S2_fjLj128EEEEELb0ELb0ELb1EEEvNS_9FwdParamsE)
        .other          _ZN10layer_norm31ln_parallel_residual_fwd_kernelINS_13Kernel_traitsI6__halfS2_S2_S2_fjLj4096ELj1ELj1ELj4ELj16ENS_18Kernel_traits_baseILj4096ES2_S2_S2_S2_fjLj128EEEEELb0ELb0ELb1EEEvNS_9FwdParamsE,@"STO_CUDA_ENTRY STV_DEFAULT"
_ZN10layer_norm31ln_parallel_residual_fwd_kernelINS_13Kernel_traitsI6__halfS2_S2_S2_fjLj4096ELj1ELj1ELj4ELj16ENS_18Kernel_traits_baseILj4096ES2_S2_S2_S2_fjLj128EEEEELb0ELb0ELb1EEEvNS_9FwdParamsE:
.text._ZN10layer_norm31ln_parallel_residual_fwd_kernelINS_13Kernel_traitsI6__halfS2_S2_S2_fjLj4096ELj1ELj1ELj4ELj16ENS_18Kernel_traits_baseILj4096ES2_S2_S2_S2_fjLj128EEEEELb0ELb0ELb1EEEvNS_9FwdParamsE:
        /* <DEDUP_REMOVED lines=10> */
[----:B------:R-:W-:-:S04]  /*00a0*/  LOP3.LUT P0, RZ, R75, UR5, RZ, 0xfc, P0 ;  /* 0x000000054bff7c12 */ /* 0x000fc8000800fcff */
[----:B--234-:R-:W-:Y:S09]  /*00b0*/  BRA.U UP0, `(.L_x_1805) ;  /* 0x0000000100f07547 */ /* 0x01cff2000b800000 */
        /* <DEDUP_REMOVED lines=33> */
.L_x_1806:
        /* <DEDUP_REMOVED lines=27> */
.L_x_1805:
        /* <DEDUP_REMOVED lines=29> */
.L_x_1808:
        /* <DEDUP_REMOVED lines=26> */
.L_x_1807:
[----:B------:R-:W1:Y:S02]  /*07f0*/  LDCU UR4, c[0x0][0x384] ;  /* 0x00007080ff0477ac */ /* 0x000e640008000800 */
[----:B-1----:R-:W-:-:S06]  /*0800*/  UISETP.GE.AND UP0, UPT, UR6, UR4, UPT ;  /* 0x000000040600728c */ /* 0x002fcc000bf06270 */
[----:B------:R-:W-:-:S13]  /*0810*/  PLOP3.LUT P1, PT, PT, PT, UP0, 0x80, 0x8 ;  /* 0x000000000008781c */ /* 0x000fda0003f2f008 */
[----:B------:R-:W-:Y:S05]  /*0820*/  @P1 EXIT ;  /* 0x000000000000194d */ /* 0x000fea0003800000 */
[----:B------:R-:W-:Y:S01]  /*0830*/  ISETP.NE.U32.AND P1, PT, R74, RZ, PT ;  /* 0x000000ff4a00720c */ /* 0x000fe20003f25070 */
[----:B------:R-:W1:Y:S03]  /*0840*/  LDCU UR7, c[0x0][0x388] ;  /* 0x00007100ff0777ac */ /* 0x000e660008000800 */
[----:B------:R-:W-:Y:S01]  /*0850*/  ISETP.NE.AND.EX P1, PT, R75, RZ, PT, P1 ;  /* 0x000000ff4b00720c */ /* 0x000fe20003f25310 */
[----:B------:R-:W2:Y:S01]  /*0860*/  LDCU.U8 UR10, c[0x0][0x410] ;  /* 0x00008200ff0a77ac */ /* 0x000ea20008000000 */
[----:B------:R-:W3:Y:S01]  /*0870*/  LDCU UR11, c[0x0][0x400] ;  /* 0x00008000ff0b77ac */ /* 0x000ee20008000800 */
[----:B------:R-:W4:Y:S01]  /*0880*/  LDCU.64 UR14, c[0x0][0x3a0] ;  /* 0x00007400ff0e77ac */ /* 0x000f220008000a00 */
[----:B------:R-:W0:Y:S01]  /*0890*/  LDCU.64 UR16, c[0x0][0x398] ;  /* 0x00007300ff1077ac */ /* 0x000e220008000a00 */
[----:B------:R-:W0:Y:S01]  /*08a0*/  LDCU.64 UR12, c[0x0][0x380] ;  /* 0x00007000ff0c77ac */ /* 0x000e220008000a00 */
[----:B------:R-:W-:-:S11]  /*08b0*/  UPLOP3.LUT UP2, UPT, UPT, UPT, UPT, 0x40, 0x4 ;  /* 0x000000000004789c */ /* 0x000fd60003f4e870 */
.L_x_1829:
[----:B----4-:R-:W-:Y:S01]  /*08c0*/  ISETP.NE.U32.AND P2, PT, RZ, UR14, PT ;  /* 0x0000000eff007c0c */ /* 0x010fe2000bf45070 */
[----:B0-----:R-:W0:Y:S01]  /*08d0*/  LDC.64 R2, c[0x0][0x390] ;  /* 0x0000e400ff027b82 */ /* 0x001e220000000a00 */
[----:B-1----:R-:W-:Y:S02]  /*08e0*/  UIMAD UR4, UR6, UR7, URZ ;  /* 0x00000007060472a4 */ /* 0x002fe4000f8e02ff */
[----:B------:R-:W-:Y:S02]  /*08f0*/  ISETP.NE.AND.EX P2, PT, RZ, UR15, PT, P2 ;  /* 0x0000000fff007c0c */ /* 0x000fe4000bf45320 */
[----:B------:R-:W-:-:S03]  /*0900*/  USHF.R.S32.HI UR5, URZ, 0x1f, UR4 ;  /* 0x0000001fff057899 */ /* 0x000fc60008011404 */
[----:B------:R-:W1:Y:S01]  /*0910*/  @P1 LDC.64 R86, c[0x0][0x398] ;  /* 0x0000e600ff561b82 */ /* 0x000e620000000a00 */
[----:B------:R-:W-:-:S06]  /*0920*/  ULEA.HI UR5, UR5, UR4, URZ, 0x3 ;  /* 0x0000000405057291 */ /* 0x000fcc000f8f18ff */
[----:B------:R-:W-:Y:S01]  /*0930*/  MOV R5, UR5 ;  /* 0x0000000500057c02 */ /* 0x000fe20008000f00 */
[----:B------:R-:W4:Y:S03]  /*0940*/  @P2 LDC.64 R88, c[0x0][0x3a0] ;  /* 0x0000e800ff582b82 */ /* 0x000f260000000a00 */
[----:B------:R-:W-:-:S05]  /*0950*/  LEA.HI.SX32 R84, R5, R0, 0x1d ;  /* 0x0000000005547211 */ /* 0x000fca00078feaff */
[----:B0-----:R-:W-:-:S06]  /*0960*/  IMAD.WIDE.U32 R4, R84, 0x10, R2 ;  /* 0x0000001054047825 */ /* 0x001fcc00078e0002 */
[----:B-----5:R-:W5:Y:S01]  /*0970*/  LDG.E.128 R4, desc[UR8][R4.64] ;  /* 0x0000000804047981 */ /* 0x020f62000c1e1d00 */
[----:B-1----:R-:W-:-:S05]  /*0980*/  @P1 IMAD.WIDE.U32 R86, R84, 0x10, R86 ;  /* 0x0000001054561825 */ /* 0x002fca00078e0056 */
[----:B------:R0:W5:Y:S01]  /*0990*/  @P1 LDG.E.128 R72, desc[UR8][R86.64] ;  /* 0x0000000856481981 */ /* 0x000162000c1e1d00 */
[----:B----4-:R-:W-:-:S05]  /*09a0*/  @P2 IMAD.WIDE.U32 R88, R84, 0x10, R88 ;  /* 0x0000001054582825 */ /* 0x010fca00078e0058 */
[----:B------:R0:W5:Y:S01]  /*09b0*/  @P2 LDG.E.128 R76, desc[UR8][R88.64] ;  /* 0x00000008584c2981 */ /* 0x000162000c1e1d00 */
[----:B------:R-:W-:-:S04]  /*09c0*/  ISETP.NE.U32.AND P1, PT, RZ, UR16, PT ;  /* 0x00000010ff007c0c */ /* 0x000fc8000bf25070 */
[----:B------:R-:W-:-:S13]  /*09d0*/  ISETP.NE.AND.EX P1, PT, RZ, UR17, PT, P1 ;  /* 0x00000011ff007c0c */ /* 0x000fda000bf25310 */
[----:B0-----:R-:W-:Y:S05]  /*09e0*/  @!P1 BRA `(.L_x_1809) ;  /* 0x00000004002c9947 */ /* 0x001fea0003800000 */
[----:B------:R-:W-:Y:S05]  /*09f0*/  @!P2 BRA `(.L_x_1810) ;  /* 0x0000000000b4a947 */ /* 0x000fea0003800000 */
[--C-:B-----5:R-:W-:Y:S02]  /*0a00*/  HADD2.F32 R80, -RZ, R5.reuse.H0_H0 ;  /* 0x20000005ff507230 */ /* 0x120fe40000004100 */
[----:B------:R-:W-:Y:S02]  /*0a10*/  HADD2.F32 R81, -RZ, R5.H1_H1 ;  /* 0x30000005ff517230 */ /* 0x000fe40000004100 */
[----:B------:R-:W-:Y:S02]  /*0a20*/  HADD2.F32 R0, -RZ, R4.H0_H0 ;  /* 0x20000004ff007230 */ /* 0x000fe40000004100 */
[----:B------:R-:W-:Y:S02]  /*0a30*/  HADD2.F32 R5, -RZ, R72.H0_H0 ;  /* 0x20000048ff057230 */ /* 0x000fe40000004100 */
[--C-:B------:R-:W-:Y:S02]  /*0a40*/  HADD2.F32 R82, -RZ, R6.reuse.H0_H0 ;  /* 0x20000006ff527230 */ /* 0x100fe40000004100 */
[----:B------:R-:W-:-:S02]  /*0a50*/  HADD2.F32 R85, -RZ, R6.H1_H1 ;  /* 0x30000006ff557230 */ /* 0x000fc40000004100 */
[----:B------:R-:W-:Y:S01]  /*0a60*/  FADD.FTZ R0, R0, R5 ;  /* 0x0000000500007221 */ /* 0x000fe20000010000 */
[----:B------:R-:W-:Y:S02]  /*0a70*/  HADD2.F32 R4, -RZ, R4.H1_H1 ;  /* 0x30000004ff047230 */ /* 0x000fe40000004100 */
[----:B------:R-:W-:Y:S02]  /*0a80*/  HADD2.F32 R5, -RZ, R72.H1_H1 ;  /* 0x30000048ff057230 */ /* 0x000fe40000004100 */
[----:B------:R-:W-:Y:S02]  /*0a90*/  HADD2.F32 R6, -RZ, R73.H1_H1 ;  /* 0x30000049ff067230 */ /* 0x000fe40000004100 */
[--C-:B------:R-:W-:Y:S02]  /*0aa0*/  HADD2.F32 R87, -RZ, R7.reuse.H0_H0 ;  /* 0x20000007ff577230 */ /* 0x100fe40000004100 */
[----:B------:R-:W-:Y:S01]  /*0ab0*/  FADD.FTZ R4, R4, R5 ;  /* 0x0000000504047221 */ /* 0x000fe20000010000 */
[----:B------:R-:W-:-:S02]  /*0ac0*/  HADD2.F32 R88, -RZ, R7.H1_H1 ;  /* 0x30000007ff587230 */ /* 0x000fc40000004100 */
[----:B------:R-:W-:Y:S01]  /*0ad0*/  FADD.FTZ R6, R81, R6 ;  /* 0x0000000651067221 */ /* 0x000fe20000010000 */
[----:B------:R-:W-:Y:S02]  /*0ae0*/  HADD2.F32 R7, -RZ, R73.H0_H0 ;  /* 0x20000049ff077230 */ /* 0x000fe40000004100 */
[----:B------:R-:W-:Y:S02]  /*0af0*/  HADD2.F32 R83, -RZ, R74.H0_H0 ;  /* 0x2000004aff537230 */ /* 0x000fe40000004100 */
[----:B------:R-:W-:Y:S02]  /*0b00*/  HADD2.F32 R5, -RZ, R76.H0_H0 ;  /* 0x2000004cff057230 */ /* 0x000fe40000004100 */
[----:B------:R-:W-:Y:S01]  /*0b10*/  FADD.FTZ R7, R80, R7 ;  /* 0x0000000750077221 */ /* 0x000fe20000010000 */
[----:B------:R-:W-:Y:S02]  /*0b20*/  HADD2.F32 R81, -RZ, R78.H0_H0 ;  /* 0x2000004eff517230 */ /* 0x000fe40000004100 */
[----:B------:R-:W-:Y:S01]  /*0b30*/  FADD.FTZ R82, R82, R83 ;  /* 0x0000005352527221 */ /* 0x000fe20000010000 */
[----:B------:R-:W-:-:S02]  /*0b40*/  HADD2.F32 R86, -RZ, R74.H1_H1 ;  /* 0x3000004aff567230 */ /* 0x000fc40000004100 */
[----:B------:R-:W-:Y:S01]  /*0b50*/  FADD.FTZ R122, R0, R5 ;  /* 0x00000005007a7221 */ /* 0x000fe20000010000 */
[--C-:B------:R-:W-:Y:S02]  /*0b60*/  HADD2.F32 R80, -RZ, R75.reuse.H0_H0 ;  /* 0x2000004bff507230 */ /* 0x100fe40000004100 */
[----:B------:R-:W-:Y:S01]  /*0b70*/  FADD.FTZ R94, R82, R81 ;  /* 0x00000051525e7221 */ /* 0x000fe20000010000 */
[----:B------:R-:W-:Y:S02]  /*0b80*/  HADD2.F32 R83, -RZ, R75.H1_H1 ;  /* 0x3000004bff537230 */ /* 0x000fe40000004100 */
        /* <DEDUP_REMOVED lines=18> */
[----:B------:R-:W-:Y:S01]  /*0cb0*/  F2FP.F16.F32.PACK_AB R80, R121, R122 ;  /* 0x0000007a7950723e */ /* 0x000fe200000000ff */
[----:B------:R-:W-:Y:S06]  /*0cc0*/  BRA `(.L_x_1811) ;  /* 0x00000004000c7947 */ /* 0x000fec0003800000 */
.L_x_1810:
[--C-:B-----5:R-:W-:Y:S02]  /*0cd0*/  HADD2.F32 R120, -RZ, R5.reuse.H0_H0 ;  /* 0x20000005ff787230 */ /* 0x120fe40000004100 */
[----:B------:R-:W-:Y:S02]  /*0ce0*/  HADD2.F32 R115, -RZ, R5.H1_H1 ;  /* 0x30000005ff737230 */ /* 0x000fe40000004100 */
[----:B------:R-:W-:Y:S02]  /*0cf0*/  HADD2.F32 R122, -RZ, R4.H0_H0 ;  /* 0x20000004ff7a7230 */ /* 0x000fe40000004100 */
[----:B------:R-:W-:Y:S02]  /*0d00*/  HADD2.F32 R5, -RZ, R72.H0_H0 ;  /* 0x20000048ff057230 */ /* 0x000fe40000004100 */
[----:B------:R-:W-:Y:S02]  /*0d10*/  HADD2.F32 R94, -RZ, R6.H0_H0 ;  /* 0x20000006ff5e7230 */ /* 0x000fe40000004100 */
[----:B------:R-:W-:-:S02]  /*0d20*/  HADD2.F32 R92, -RZ, R7.H0_H0 ;  /* 0x20000007ff5c7230 */ /* 0x000fc40000004100 */
[----:B------:R-:W-:Y:S01]  /*0d30*/  FADD.FTZ R122, R122, R5 ;  /* 0x000000057a7a7221 */ /* 0x000fe20000010000 */
        /* <DEDUP_REMOVED lines=22> */
.L_x_1809:
[----:B------:R-:W-:Y:S05]  /*0ea0*/  @!P2 BRA `(.L_x_1812) ;  /* 0x000000000074a947 */ /* 0x000fea0003800000 */
        /* <DEDUP_REMOVED lines=29> */
.L_x_1812:
        /* <DEDUP_REMOVED lines=8> */
.L_x_1811:
[----:B------:R-:W0:Y:S01]  /*1100*/  @P0 LDC.64 R4, c[0x0][0x3a8] ;  /* 0x0000ea00ff040b82 */ /* 0x000e220000000a00 */
[----:B------:R-:W-:-:S05]  /*1110*/  IADD3 R106, PT, PT, R84, 0x80, RZ ;  /* 0x00000080546a7810 */ /* 0x000fca0007ffe0ff */
[----:B------:R-:W-:Y:S02]  /*1120*/  IMAD.WIDE.U32 R116, R106, 0x10, R2 ;  /* 0x000000106a747825 */ /* 0x000fe400078e0002 */
[----:B------:R-:W1:Y:S08]  /*1130*/  @P1 LDC.64 R6, c[0x0][0x398] ;  /* 0x0000e600ff061b82 */ /* 0x000e700000000a00 */
[----:B------:R-:W4:Y:S01]  /*1140*/  @P2 LDC.64 R86, c[0x0][0x3a0] ;  /* 0x0000e800ff562b82 */ /* 0x000f220000000a00 */
[----:B0-----:R-:W-:-:S05]  /*1150*/  @P0 IMAD.WIDE.U32 R4, R84, 0x10, R4 ;  /* 0x0000001054040825 */ /* 0x001fca00078e0004 */
[----:B------:R0:W-:Y:S01]  /*1160*/  @P0 STG.E.128 desc[UR8][R4.64], R80 ;  /* 0x0000005004000986 */ /* 0x0001e2000c101d08 */
[----:B-1----:R-:W-:-:S03]  /*1170*/  @P1 IMAD.WIDE.U32 R6, R106, 0x10, R6 ;  /* 0x000000106a061825 */ /* 0x002fc600078e0006 */
[----:B------:R-:W5:Y:S04]  /*1180*/  LDG.E.128 R116, desc[UR8][R116.64] ;  /* 0x0000000874747981 */ /* 0x000f68000c1e1d00 */
[----:B------:R0:W5:Y:S01]  /*1190*/  @P1 LDG.E.128 R72, desc[UR8][R6.64] ;  /* 0x0000000806481981 */ /* 0x000162000c1e1d00 */
[----:B----4-:R-:W-:-:S05]  /*11a0*/  @P2 IMAD.WIDE.U32 R86, R106, 0x10, R86 ;  /* 0x000000106a562825 */ /* 0x010fca00078e0056 */
        /* <DEDUP_REMOVED lines=16> */
.L_x_1814:
[----:B-----5:R-:W-:Y:S02]  /*12b0*/  HADD2.F32 R91, -RZ, R116.H0_H0 ;  /* 0x20000074ff5b7230 */ /* 0x020fe40000004100 */
[----:B------:R-:W-:Y:S02]  /*12c0*/  HADD2.F32 R112, -RZ, R117.H0_H0 ;  /* 0x20000075ff707230 */ /* 0x000fe40000004100 */
[----:B------:R-:W-:Y:S02]  /*12d0*/  HADD2.F32 R114, -RZ, R118.H0_H0 ;  /* 0x20000076ff727230 */ /* 0x000fe40000004100 */
[----:B------:R-:W-:Y:S02]  /*12e0*/  HADD2.F32 R0, -RZ, R76.H0_H0 ;  /* 0x2000004cff007230 */ /* 0x000fe40000004100 */
[----:B------:R-:W-:Y:S02]  /*12f0*/  HADD2.F32 R5, -RZ, R77.H0_H0 ;  /* 0x2000004dff057230 */ /* 0x000fe40000004100 */
[----:B------:R-:W-:-:S02]  /*1300*/  HADD2.F32 R7, -RZ, R78.H0_H0 ;  /* 0x2000004eff077230 */ /* 0x000fc40000004100 */
[----:B------:R-:W-:Y:S01]  /*1310*/  FADD.FTZ R91, R0, R91 ;  /* 0x0000005b005b7221 */ /* 0x000fe20000010000 */
[----:B------:R-:W-:Y:S02]  /*1320*/  HADD2.F32 R116, -RZ, R116.H1_H1 ;  /* 0x30000074ff747230 */ /* 0x000fe40000004100 */
[----:B------:R-:W-:Y:S01]  /*1330*/  FADD.FTZ R112, R5, R112 ;  /* 0x0000007005707221 */ /* 0x000fe20000010000 */
[----:B------:R-:W-:Y:S02]  /*1340*/  HADD2.F32 R113, -RZ, R117.H1_H1 ;  /* 0x30000075ff717230 */ /* 0x000fe40000004100 */
[----:B------:R-:W-:Y:S01]  /*1350*/  FADD.FTZ R114, R7, R114 ;  /* 0x0000007207727221 */ /* 0x000fe20000010000 */
[----:B------:R-:W-:Y:S02]  /*1360*/  HADD2.F32 R105, -RZ, R118.H1_H1 ;  /* 0x30000076ff697230 */ /* 0x000fe40000004100 */
[--C-:B------:R-:W-:Y:S02]  /*1370*/  HADD2.F32 R110, -RZ, R119.reuse.H0_H0 ;  /* 0x20000077ff6e7230 */ /* 0x100fe40000004100 */
[----:B------:R-:W-:-:S02]  /*1380*/  HADD2.F32 R109, -RZ, R119.H1_H1 ;  /* 0x30000077ff6d7230 */ /* 0x000fc40000004100 */
[--C-:B------:R-:W-:Y:S02]  /*1390*/  HADD2.F32 R7, -RZ, R79.reuse.H0_H0 ;  /* 0x2000004fff077230 */ /* 0x100fe40000004100 */
[----:B------:R-:W-:Y:S02]  /*13a0*/  HADD2.F32 R6, -RZ, R79.H1_H1 ;  /* 0x3000004fff067230 */ /* 0x000fe40000004100 */
        /* <DEDUP_REMOVED lines=13> */
.L_x_1813:
[----:B------:R-:W-:-:S04]  /*1480*/  UISETP.NE.U32.AND UP1, UPT, UR14, URZ, UPT ;  /* 0x000000ff0e00728c */ /* 0x000fc8000bf25070 */
[----:B------:R-:W-:-:S09]  /*1490*/  UISETP.NE.AND.EX UP1, UPT, UR15, URZ, UPT, UP1 ;  /* 0x000000ff0f00728c */ /* 0x000fd2000bf25310 */
[----:B------:R-:W-:Y:S05]  /*14a0*/  BRA.U UP1, `(.L_x_1816) ;  /* 0x0000000101747547 */ /* 0x000fea000b800000 */
        /* <DEDUP_REMOVED lines=29> */
.L_x_1816:
[----:B-----5:R-:W-:Y:S02]  /*1680*/  HADD2.F32 R0, -RZ, R116.H0_H0 ;  /* 0x20000074ff007230 */ /* 0x020fe40000004100 */
[----:B------:R-:W-:Y:S02]  /*1690*/  HADD2.F32 R5, -RZ, R72.H0_H0 ;  /* 0x20000048ff057230 */ /* 0x000fe40000004100 */
[----:B------:R-:W-:Y:S02]  /*16a0*/  HADD2.F32 R116, -RZ, R116.H1_H1 ;  /* 0x30000074ff747230 */ /* 0x000fe40000004100 */
[----:B------:R-:W-:Y:S02]  /*16b0*/  HADD2.F32 R4, -RZ, R117.H0_H0 ;  /* 0x20000075ff047230 */ /* 0x000fe40000004100 */
[----:B------:R-:W-:Y:S01]  /*16c0*/  FADD.FTZ R0, R5, R0 ;  /* 0x0000000005007221 */ /* 0x000fe20000010000 */
[----:B------:R-:W-:Y:S02]  /*16d0*/  HADD2.F32 R5, -RZ, R72.H1_H1 ;  /* 0x30000048ff057230 */ /* 0x000fe40000004100 */
[----:B------:R-:W-:-:S02]  /*16e0*/  HADD2.F32 R80, -RZ, R118.H0_H0 ;  /* 0x20000076ff507230 */ /* 0x000fc40000004100 */
[----:B------:R-:W-:Y:S02]  /*16f0*/  HADD2.F32 R7, -RZ, R73.H0_H0 ;  /* 0x20000049ff077230 */ /* 0x000fe40000004100 */
[----:B------:R-:W-:Y:S01]  /*1700*/  FADD.FTZ R116, R5, R116 ;  /* 0x0000007405747221 */ /* 0x000fe20000010000 */
[----:B------:R-:W-:Y:S02]  /*1710*/  HADD2.F32 R81, -RZ, R74.H0_H0 ;  /* 0x2000004aff517230 */ /* 0x000fe40000004100 */
        /* <DEDUP_REMOVED lines=9> */
[----:B------:R-:W-:Y:S02]  /*17b0*/  HADD2.F32 R119, -RZ, R119.H1_H1 ;  /* 0x30000077ff777230 */ /* 0x000fe40000004100 */
[----:B------:R-:W-:Y:S02]  /*17c0*/  HADD2.F32 R6, -RZ, R73.H1_H1 ;  /* 0x30000049ff067230 */ /* 0x000fe40000004100 */
[----:B------:R-:W-:-:S02]  /*17d0*/  HADD2.F32 R83, -RZ, R74.H1_H1 ;  /* 0x3000004aff537230 */ /* 0x000fc40000004100 */
[--C-:B------:R-:W-:Y:S02]  /*17e0*/  HADD2.F32 R81, -RZ, R75.reuse.H0_H0 ;  /* 0x2000004bff517230 */ /* 0x100fe40000004100 */
[----:B------:R-:W-:Y:S01]  /*17f0*/  FADD.FTZ R6, R6, R117 ;  /* 0x0000007506067221 */ /* 0x000fe20000010000 */
[----:B------:R-:W-:Y:S02]  /*1800*/  HADD2.F32 R86, -RZ, R75.H1_H1 ;  /* 0x3000004bff567230 */ /* 0x000fe40000004100 */
        /* <DEDUP_REMOVED lines=18> */
[----:B------:R-:W-:-:S07]  /*1930*/  F2FP.F16.F32.PACK_AB R80, R116, R91 ;  /* 0x0000005b7450723e */ /* 0x000fce00000000ff */
.L_x_1815:
[----:B------:R-:W0:Y:S01]  /*1940*/  @P2 LDC.64 R4, c[0x0][0x3a0] ;  /* 0x0000e800ff042b82 */ /* 0x000e220000000a00 */
[----:B------:R-:W-:-:S07]  /*1950*/  IADD3 R89, PT, PT, R84, 0x100, RZ ;  /* 0x0000010054597810 */ /* 0x000fce0007ffe0ff */
[----:B------:R-:W1:Y:S08]  /*1960*/  @P0 LDC.64 R86, c[0x0][0x3a8] ;  /* 0x0000ea00ff560b82 */ /* 0x000e700000000a00 */
[----:B------:R-:W4:Y:S01]  /*1970*/  @P1 LDC.64 R96, c[0x0][0x398] ;  /* 0x0000e600ff601b82 */ /* 0x000f220000000a00 */
[----:B0-----:R-:W-:-:S04]  /*1980*/  @P2 IMAD.WIDE.U32 R98, R89, 0x10, R4 ;  /* 0x0000001059622825 */ /* 0x001fc800078e0004 */
[----:B------:R-:W-:-:S04]  /*1990*/  IMAD.WIDE.U32 R4, R89, 0x10, R2 ;  /* 0x0000001059047825 */ /* 0x000fc800078e0002 */
[----:B-1----:R-:W-:-:S05]  /*19a0*/  @P0 IMAD.WIDE.U32 R86, R106, 0x10, R86 ;  /* 0x000000106a560825 */ /* 0x002fca00078e0056 */
[----:B------:R0:W-:Y:S01]  /*19b0*/  @P0 STG.E.128 desc[UR8][R86.64], R80 ;  /* 0x0000005056000986 */ /* 0x0001e2000c101d08 */
[----:B----4-:R-:W-:-:S03]  /*19c0*/  @P1 IMAD.WIDE.U32 R96, R89, 0x10, R96 ;  /* 0x0000001059601825 */ /* 0x010fc600078e0060 */
[----:B------:R0:W5:Y:S04]  /*19d0*/  @P2 LDG.E.128 R76, desc[UR8][R98.64] ;  /* 0x00000008624c2981 */ /* 0x000168000c1e1d00 */
[----:B------:R0:W5:Y:S04]  /*19e0*/  @P1 LDG.E.128 R72, desc[UR8][R96.64] ;  /* 0x0000000860481981 */ /* 0x000168000c1e1d00 */
[----:B------:R-:W5:Y:S01]  /*19f0*/  LDG.E.128 R4, desc[UR8][R4.64] ;  /* 0x0000000804047981 */ /* 0x000f62000c1e1d00 */
[----:B------:R-:W-:Y:S05]  /*1a00*/  BRA.U UP0, `(.L_x_1817) ;  /* 0x00000001009c7547 */ /* 0x000fea000b800000 */
[----:B------:R-:W-:Y:S05]  /*1a10*/  BRA.U UP1, `(.L_x_1818) ;  /* 0x0000000101247547 */ /* 0x000fea000b800000 */
[--C-:B0----5:R-:W-:Y:S02]  /*1a20*/  HADD2.F32 R99, -RZ, R4.reuse.H0_H0 ;  /* 0x20000004ff637230 */ /* 0x121fe40000004100 */
        /* <DEDUP_REMOVED lines=8> */
.L_x_1818:
[--C-:B-----5:R-:W-:Y:S02]  /*1ab0*/  HADD2.F32 R104, -RZ, R5.reuse.H0_H0 ;  /* 0x20000005ff687230 */ /* 0x120fe40000004100 */
[----:B------:R-:W-:Y:S02]  /*1ac0*/  HADD2.F32 R111, -RZ, R5.H1_H1 ;  /* 0x30000005ff6f7230 */ /* 0x000fe40000004100 */
[----:B0-----:R-:W-:Y:S02]  /*1ad0*/  HADD2.F32 R99, -RZ, R4.H0_H0 ;  /* 0x20000004ff637230 */ /* 0x001fe40000004100 */
[----:B------:R-:W-:Y:S02]  /*1ae0*/  HADD2.F32 R0, -RZ, R76.H0_H0 ;  /* 0x2000004cff007230 */ /* 0x000fe40000004100 */
[----:B------:R-:W-:Y:S02]  /*1af0*/  HADD2.F32 R5, -RZ, R77.H0_H0 ;  /* 0x2000004dff057230 */ /* 0x000fe40000004100 */
[----:B------:R-:W-:-:S02]  /*1b00*/  HADD2.F32 R90, -RZ, R6.H0_H0 ;  /* 0x20000006ff5a7230 */ /* 0x000fc40000004100 */
[----:B------:R-:W-:Y:S01]  /*1b10*/  FADD.FTZ R99, R0, R99 ;  /* 0x0000006300637221 */ /* 0x000fe20000010000 */
[--C-:B------:R-:W-:Y:S02]  /*1b20*/  HADD2.F32 R96, -RZ, R7.reuse.H0_H0 ;  /* 0x20000007ff607230 */ /* 0x100fe40000004100 */
[----:B------:R-:W-:Y:S01]  /*1b30*/  FADD.FTZ R104, R5, R104 ;  /* 0x0000006805687221 */ /* 0x000fe20000010000 */
[----:B------:R-:W-:Y:S02]  /*1b40*/  HADD2.F32 R97, -RZ, R7.H1_H1 ;  /* 0x30000007ff617230 */ /* 0x000fe40000004100 */
[----:B------:R-:W-:Y:S02]  /*1b50*/  HADD2.F32 R4, -RZ, R4.H1_H1 ;  /* 0x30000004ff047230 */ /* 0x000fe40000004100 */
[----:B------:R-:W-:Y:S02]  /*1b60*/  HADD2.F32 R6, -RZ, R6.H1_H1 ;  /* 0x30000006ff067230 */ /* 0x000fe40000004100 */
[----:B------:R-:W-:-:S02]  /*1b70*/  HADD2.F32 R81, -RZ, R78.H0_H0 ;  /* 0x2000004eff517230 */ /* 0x000fc40000004100 */
[--C-:B------:R-:W-:Y:S02]  /*1b80*/  HADD2.F32 R7, -RZ, R79.reuse.H0_H0 ;  /* 0x2000004fff077230 */ /* 0x100fe40000004100 */
        /* <DEDUP_REMOVED lines=15> */
.L_x_1817:
[----:B------:R-:W-:Y:S05]  /*1c80*/  BRA.U UP1, `(.L_x_1820) ;  /* 0x0000000101747547 */ /* 0x000fea000b800000 */
        /* <DEDUP_REMOVED lines=29> */
.L_x_1820:
[--C-:B-----5:R-:W-:Y:S02]  /*1e60*/  HADD2.F32 R0, -RZ, R4.reuse.H0_H0 ;  /* 0x20000004ff007230 */ /* 0x120fe40000004100 */
[----:B------:R-:W-:Y:S02]  /*1e70*/  HADD2.F32 R88, -RZ, R4.H1_H1 ;  /* 0x30000004ff587230 */ /* 0x000fe40000004100 */
[--C-:B------:R-:W-:Y:S02]  /*1e80*/  HADD2.F32 R4, -RZ, R5.reuse.H0_H0 ;  /* 0x20000005ff047230 */ /* 0x100fe40000004100 */
[----:B0-----:R-:W-:Y:S02]  /*1e90*/  HADD2.F32 R80, -RZ, R5.H1_H1 ;  /* 0x30000005ff507230 */ /* 0x001fe40000004100 */
[----:B------:R-:W-:Y:S02]  /*1ea0*/  HADD2.F32 R5, -RZ, R72.H0_H0 ;  /* 0x20000048ff057230 */ /* 0x000fe40000004100 */
[----:B------:R-:W-:-:S02]  /*1eb0*/  HADD2.F32 R86, -RZ, R7.H0_H0 ;  /* 0x20000007ff567230 */ /* 0x000fc40000004100 */
[----:B------:R-:W-:Y:S02]  /*1ec0*/  HADD2.F32 R87, -RZ, R7.H1_H1 ;  /* 0x30000007ff577230 */ /* 0x000fe40000004100 */
[----:B------:R-:W-:Y:S01]  /*1ed0*/  FADD.FTZ R0, R5, R0 ;  /* 0x0000000005007221 */ /* 0x000fe20000010000 */
[----:B------:R-:W-:Y:S02]  /*1ee0*/  HADD2.F32 R5, -RZ, R72.H1_H1 ;  /* 0x30000048ff057230 */ /* 0x000fe40000004100 */
[--C-:B------:R-:W-:Y:S02]  /*1ef0*/  HADD2.F32 R7, -RZ, R73.reuse.H0_H0 ;  /* 0x20000049ff077230 */ /* 0x100fe40000004100 */
[----:B------:R-:W-:Y:S02]  /*1f00*/  HADD2.F32 R81, -RZ, R73.H1_H1 ;  /* 0x30000049ff517230 */ /* 0x000fe40000004100 */
[----:B------:R-:W-:Y:S01]  /*1f10*/  FADD.FTZ R88, R5, R88 ;  /* 0x0000005805587221 */ /* 0x000fe20000010000 */
[----:B------:R-:W-:-:S02]  /*1f20*/  HADD2.F32 R99, -RZ, R76.H0_H0 ;  /* 0x2000004cff637230 */ /* 0x000fc40000004100 */
[----:B------:R-:W-:Y:S01]  /*1f30*/  FADD.FTZ R4, R7, R4 ;  /* 0x0000000407047221 */ /* 0x000fe20000010000 */
[----:B------:R-:W-:Y:S02]  /*1f40*/  HADD2.F32 R5, -RZ, R77.H0_H0 ;  /* 0x2000004dff057230 */ /* 0x000fe40000004100 */
[----:B------:R-:W-:Y:S01]  /*1f50*/  FADD.FTZ R80, R81, R80 ;  /* 0x0000005051507221 */ /* 0x000fe20000010000 */
[--C-:B------:R-:W-:Y:S02]  /*1f60*/  HADD2.F32 R82, -RZ, R6.reuse.H0_H0 ;  /* 0x20000006ff527230 */ /* 0x100fe40000004100 */
[----:B------:R-:W-:Y:S01]  /*1f70*/  FADD.FTZ R99, R99, R0 ;  /* 0x0000000063637221 */ /* 0x000fe20000010000 */
[----:B------:R-:W-:Y:S02]  /*1f80*/  HADD2.F32 R6, -RZ, R6.H1_H1 ;  /* 0x30000006ff067230 */ /* 0x000fe40000004100 */
[----:B------:R-:W-:Y:S01]  /*1f90*/  FADD.FTZ R104, R5, R4 ;  /* 0x0000000405687221 */ /* 0x000fe20000010000 */
[----:B------:R-:W-:-:S02]  /*1fa0*/  HADD2.F32 R83, -RZ, R74.H0_H0 ;  /* 0x2000004aff537230 */ /* 0x000fc40000004100 */
[----:B------:R-:W-:Y:S02]  /*1fb0*/  HADD2.F32 R85, -RZ, R74.H1_H1 ;  /* 0x3000004aff557230 */ /* 0x000fe40000004100 */
        /* <DEDUP_REMOVED lines=22> */
.L_x_1819:
        /* <DEDUP_REMOVED lines=12> */
[----:B------:R-:W-:Y:S05]  /*21e0*/  BRA.U UP0, `(.L_x_1821) ;  /* 0x00000001009c7547 */ /* 0x000fea000b800000 */
[----:B------:R-:W-:Y:S05]  /*21f0*/  BRA.U UP1, `(.L_x_1822) ;  /* 0x0000000101247547 */ /* 0x000fea000b800000 */
[--C-:B-----5:R-:W-:Y:S02]  /*2200*/  HADD2.F32 R2, -RZ, R100.reuse.H0_H0 ;  /* 0x20000064ff027230 */ /* 0x120fe40000004100 */
[----:B------:R-:W-:Y:S02]  /*2210*/  HADD2.F32 R3, -RZ, R100.H1_H1 ;  /* 0x30000064ff037230 */ /* 0x000fe40000004100 */
[--C-:B------:R-:W-:Y:S02]  /*2220*/  HADD2.F32 R100, -RZ, R101.reuse.H0_H0 ;  /* 0x20000065ff647230 */ /* 0x100fe40000004100 */
[----:B------:R-:W-:Y:S02]  /*2230*/  HADD2.F32 R101, -RZ, R101.H1_H1 ;  /* 0x30000065ff657230 */ /* 0x000fe40000004100 */
[--C-:B------:R-:W-:Y:S02]  /*2240*/  HADD2.F32 R98, -RZ, R102.reuse.H0_H0 ;  /* 0x20000066ff627230 */ /* 0x100fe40000004100 */
[----:B0-----:R-:W-:-:S02]  /*2250*/  HADD2.F32 R87, -RZ, R102.H1_H1 ;  /* 0x30000066ff577230 */ /* 0x001fc40000004100 */
[--C-:B------:R-:W-:Y:S02]  /*2260*/  HADD2.F32 R86, -RZ, R103.reuse.H0_H0 ;  /* 0x20000067ff567230 */ /* 0x100fe40000004100 */
[----:B------:R-:W-:Y:S01]  /*2270*/  HADD2.F32 R85, -RZ, R103.H1_H1 ;  /* 0x30000067ff557230 */ /* 0x000fe20000004100 */
[----:B------:R-:W-:Y:S06]  /*2280*/  BRA `(.L_x_1823) ;  /* 0x00000004009c7947 */ /* 0x000fec0003800000 */
.L_x_1822:
[----:B-----5:R-:W-:Y:S02]  /*2290*/  HADD2.F32 R2, -RZ, R100.H0_H0 ;  /* 0x20000064ff027230 */ /* 0x020fe40000004100 */
[----:B0-----:R-:W-:Y:S02]  /*22a0*/  HADD2.F32 R5, -RZ, R76.H0_H0 ;  /* 0x2000004cff057230 */ /* 0x001fe40000004100 */
[----:B------:R-:W-:Y:S02]  /*22b0*/  HADD2.F32 R3, -RZ, R100.H1_H1 ;  /* 0x30000064ff037230 */ /* 0x000fe40000004100 */
[--C-:B------:R-:W-:Y:S02]  /*22c0*/  HADD2.F32 R100, -RZ, R101.reuse.H0_H0 ;  /* 0x20000065ff647230 */ /* 0x100fe40000004100 */
[----:B------:R-:W-:Y:S01]  /*22d0*/  FADD.FTZ R2, R5, R2 ;  /* 0x0000000205027221 */ /* 0x000fe20000010000 */
[----:B------:R-:W-:Y:S02]  /*22e0*/  HADD2.F32 R101, -RZ, R101.H1_H1 ;  /* 0x30000065ff657230 */ /* 0x000fe40000004100 */
[----:B------:R-:W-:-:S02]  /*22f0*/  HADD2.F32 R98, -RZ, R102.H0_H0 ;  /* 0x20000066ff627230 */ /* 0x000fc40000004100 */
[----:B------:R-:W-:Y:S02]  /*2300*/  HADD2.F32 R87, -RZ, R102.H1_H1 ;  /* 0x30000066ff577230 */ /* 0x000fe40000004100 */
[----:B------:R-:W-:Y:S02]  /*2310*/  HADD2.F32 R7, -RZ, R77.H0_H0 ;  /* 0x2000004dff077230 */ /* 0x000fe40000004100 */
[----:B------:R-:W-:Y:S02]  /*2320*/  HADD2.F32 R81, -RZ, R78.H0_H0 ;  /* 0x2000004eff517230 */ /* 0x000fe40000004100 */
[--C-:B------:R-:W-:Y:S02]  /*2330*/  HADD2.F32 R86, -RZ, R103.reuse.H0_H0 ;  /* 0x20000067ff567230 */ /* 0x100fe40000004100 */
[----:B------:R-:W-:Y:S01]  /*2340*/  FADD.FTZ R100, R7, R100 ;  /* 0x0000006407647221 */ /* 0x000fe20000010000 */
[----:B------:R-:W-:Y:S02]  /*2350*/  HADD2.F32 R85, -RZ, R103.H1_H1 ;  /* 0x30000067ff557230 */ /* 0x000fe40000004100 */
[----:B------:R-:W-:Y:S01]  /*2360*/  FADD.FTZ R98, R81, R98 ;  /* 0x0000006251627221 */ /* 0x000fe20000010000 */
[----:B------:R-:W-:-:S02]  /*2370*/  HADD2.F32 R5, -RZ, R79.H0_H0 ;  /* 0x2000004fff057230 */ /* 0x000fc40000004100 */
        /* <DEDUP_REMOVED lines=14> */
.L_x_1821:
[----:B------:R-:W-:Y:S05]  /*2460*/  BRA.U UP1, `(.L_x_1824) ;  /* 0x0000000101747547 */ /* 0x000fea000b800000 */
        /* <DEDUP_REMOVED lines=29> */
.L_x_1824:
[----:B-----5:R-:W-:Y:S02]  /*2640*/  HADD2.F32 R2, -RZ, R100.H0_H0 ;  /* 0x20000064ff027230 */ /* 0x020fe40000004100 */
[----:B------:R-:W-:Y:S02]  /*2650*/  HADD2.F32 R3, -RZ, R72.H0_H0 ;  /* 0x20000048ff037230 */ /* 0x000fe40000004100 */
[----:B0-----:R-:W-:Y:S02]  /*2660*/  HADD2.F32 R7, -RZ, R102.H0_H0 ;  /* 0x20000066ff077230 */ /* 0x001fe40000004100 */
[----:B------:R-:W-:Y:S02]  /*2670*/  HADD2.F32 R80, -RZ, R74.H0_H0 ;  /* 0x2000004aff507230 */ /* 0x000fe40000004100 */
[----:B------:R-:W-:Y:S01]  /*2680*/  FADD.FTZ R2, R3, R2 ;  /* 0x0000000203027221 */ /* 0x000fe20000010000 */
[--C-:B------:R-:W-:Y:S02]  /*2690*/  HADD2.F32 R4, -RZ, R101.reuse.H0_H0 ;  /* 0x20000065ff047230 */ /* 0x100fe40000004100 */
[----:B------:R-:W-:-:S02]  /*26a0*/  HADD2.F32 R101, -RZ, R101.H1_H1 ;  /* 0x30000065ff657230 */ /* 0x000fc40000004100 */
[----:B------:R-:W-:Y:S01]  /*26b0*/  FADD.FTZ R80, R80, R7 ;  /* 0x0000000750507221 */ /* 0x000fe20000010000 */
[--C-:B------:R-:W-:Y:S02]  /*26c0*/  HADD2.F32 R5, -RZ, R73.reuse.H0_H0 ;  /* 0x20000049ff057230 */ /* 0x100fe40000004100 */
[----:B------:R-:W-:Y:S02]  /*26d0*/  HADD2.F32 R6, -RZ, R73.H1_H1 ;  /* 0x30000049ff067230 */ /* 0x000fe40000004100 */
[----:B------:R-:W-:Y:S02]  /*26e0*/  HADD2.F32 R100, -RZ, R100.H1_H1 ;  /* 0x30000064ff647230 */ /* 0x000fe40000004100 */
[----:B------:R-:W-:Y:S01]  /*26f0*/  FADD.FTZ R4, R5, R4 ;  /* 0x0000000405047221 */ /* 0x000fe20000010000 */
[----:B------:R-:W-:Y:S02]  /*2700*/  HADD2.F32 R3, -RZ, R72.H1_H1 ;  /* 0x30000048ff037230 */ /* 0x000fe40000004100 */
[----:B------:R-:W-:Y:S01]  /*2710*/  FADD.FTZ R101, R6, R101 ;  /* 0x0000006506657221 */ /* 0x000fe20000010000 */
[----:B------:R-:W-:-:S02]  /*2720*/  HADD2.F32 R102, -RZ, R102.H1_H1 ;  /* 0x30000066ff667230 */ /* 0x000fc40000004100 */
[----:B------:R-:W-:Y:S02]  /*2730*/  HADD2.F32 R0, -RZ, R103.H0_H0 ;  /* 0x20000067ff007230 */ /* 0x000fe40000004100 */
[----:B------:R-:W-:Y:S01]  /*2740*/  FADD.FTZ R3, R3, R100 ;  /* 0x0000006403037221 */ /* 0x000fe20000010000 */
[----:B------:R-:W-:Y:S02]  /*2750*/  HADD2.F32 R81, -RZ, R74.H1_H1 ;  /* 0x3000004aff517230 */ /* 0x000fe40000004100 */
[----:B------:R-:W-:Y:S02]  /*2760*/  HADD2.F32 R83, -RZ, R75.H0_H0 ;  /* 0x2000004bff537230 */ /* 0x000fe40000004100 */
[----:B------:R-:W-:Y:S02]  /*2770*/  HADD2.F32 R7, -RZ, R77.H0_H0 ;  /* 0x2000004dff077230 */ /* 0x000fe40000004100 */
[----:B------:R-:W-:Y:S01]  /*2780*/  FADD.FTZ R102, R81, R102 ;  /* 0x0000006651667221 */ /* 0x000fe20000010000 */
[----:B------:R-:W-:-:S02]  /*2790*/  HADD2.F32 R103, -RZ, R103.H1_H1 ;  /* 0x30000067ff677230 */ /* 0x000fc40000004100 */
[----:B------:R-:W-:Y:S01]  /*27a0*/  FADD.FTZ R83, R83, R0 ;  /* 0x0000000053537221 */ /* 0x000fe20000010000 */
[----:B------:R-:W-:Y:S02]  /*27b0*/  HADD2.F32 R6, -RZ, R75.H1_H1 ;  /* 0x3000004bff067230 */ /* 0x000fe40000004100 */
[----:B------:R-:W-:Y:S01]  /*27c0*/  FADD.FTZ R100, R7, R4 ;  /* 0x0000000407647221 */ /* 0x000fe20000010000 */
[----:B------:R-:W-:Y:S02]  /*27d0*/  HADD2.F32 R5, -RZ, R76.H0_H0 ;  /* 0x2000004cff057230 */ /* 0x000fe40000004100 */
        /* <DEDUP_REMOVED lines=18> */
.L_x_1823:
        /* <DEDUP_REMOVED lines=45> */
[----:B------:R-:W-:-:S03]  /*2bd0*/  FADD.FTZ R5, -R4, R121 ;  /* 0x0000007904057221 */ /* 0x000fc60000010100 */
[----:B------:R-:W-:-:S04]  /*2be0*/  FFMA.FTZ R0, R0, R0, RZ ;  /* 0x0000000000007223 */ /* 0x000fc800000100ff */
[----:B------:R-:W-:Y:S01]  /*2bf0*/  FFMA.FTZ R0, R5, R5, R0 ;  /* 0x0000000505007223 */ /* 0x000fe20000010000 */
[----:B------:R-:W-:-:S04]  /*2c00*/  FADD.FTZ R5, -R4, R120 ;  /* 0x0000007804057221 */ /* 0x000fc80000010100 */
        /* <DEDUP_REMOVED lines=58> */
[----:B------:R-:W-:-:S05]  /*2fb0*/  FFMA.FTZ R5, R5, R5, R0 ;  /* 0x0000000505057223 */ /* 0x000fca0000010000 */
[----:B------:R-:W0:Y:S02]  /*2fc0*/  SHFL.BFLY PT, R0, R5, 0x1, 0x1f ;  /* 0x0c201f0005007f89 */ /* 0x000e2400000e0000 */
[----:B0-----:R-:W-:-:S05]  /*2fd0*/  FADD.FTZ R102, R5, R0 ;  /* 0x0000000005667221 */ /* 0x001fca0000010000 */
[----:B------:R-:W0:Y:S02]  /*2fe0*/  SHFL.BFLY PT, R7, R102, 0x2, 0x1f ;  /* 0x0c401f0066077f89 */ /* 0x000e2400000e0000 */
[----:B0-----:R-:W-:Y:S02]  /*2ff0*/  FADD.FTZ R103, R102, R7 ;  /* 0x0000000766677221 */ /* 0x001fe40000010000 */
[----:B------:R-:W0:Y:S03]  /*3000*/  @P0 LDC.64 R6, c[0x0][0x3a8] ;  /* 0x0000ea00ff060b82 */ /* 0x000e260000000a00 */
[----:B------:R-:W1:Y:S01]  /*3010*/  SHFL.BFLY PT, R0, R103, 0x4, 0x1f ;  /* 0x0c801f0067007f89 */ /* 0x000e6200000e0000 */
[----:B0-----:R-:W-:-:S04]  /*3020*/  @P0 IMAD.WIDE.U32 R6, R108, 0x10, R6 ;  /* 0x000000106c060825 */ /* 0x001fc800078e0006 */
[----:B-1----:R-:W-:Y:S02]  /*3030*/  FADD.FTZ R117, R103, R0 ;  /* 0x0000000067757221 */ /* 0x002fe40000010000 */
[----:B------:R-:W0:Y:S03]  /*3040*/  S2R R0, SR_TID.X ;  /* 0x0000000000007919 */ /* 0x000e260000002100 */
[----:B------:R-:W1:Y:S04]  /*3050*/  SHFL.BFLY PT, R118, R117, 0x8, 0x1f ;  /* 0x0d001f0075767f89 */ /* 0x000e6800000e0000 */
[----:B------:R-:W-:Y:S01]  /*3060*/  @P0 STG.E.128 desc[UR8][R6.64], R80 ;  /* 0x0000005006000986 */ /* 0x000fe2000c101d08 */
[----:B-1----:R-:W-:Y:S01]  /*3070*/  FADD.FTZ R118, R117, R118 ;  /* 0x0000007675767221 */ /* 0x002fe20000010000 */
[----:B0-----:R-:W-:-:S04]  /*3080*/  LOP3.LUT P2, RZ, R0, 0x1f, RZ, 0xc0, !PT ;  /* 0x0000001f00ff7812 */ /* 0x001fc8000784c0ff */
[----:B------:R-:W0:Y:S02]  /*3090*/  SHFL.BFLY PT, R5, R118, 0x10, 0x1f ;  /* 0x0e001f0076057f89 */ /* 0x000e2400000e0000 */
[----:B0-----:R-:W-:-:S07]  /*30a0*/  FADD.FTZ R5, R118, R5 ;  /* 0x0000000576057221 */ /* 0x001fce0000010000 */
[----:B------:R-:W-:Y:S05]  /*30b0*/  @P2 BRA `(.L_x_1826) ;  /* 0x00000000001c2947 */ /* 0x000fea0003800000 */
[----:B------:R-:W0:Y:S01]  /*30c0*/  S2UR UR5, SR_CgaCtaId ;  /* 0x00000000000579c3 */ /* 0x000e220000008800 */
[----:B------:R-:W-:Y:S01]  /*30d0*/  UMOV UR4, 0x400 ;  /* 0x0000040000047882 */ /* 0x000fe20000000000 */
[----:B------:R-:W-:-:S04]  /*30e0*/  SHF.R.U32.HI R6, RZ, 0x2, R0 ;  /* 0x00000002ff067819 */ /* 0x000fc80000011600 */
[----:B------:R-:W-:Y:S01]  /*30f0*/  LOP3.LUT R6, R6, 0x18, RZ, 0xc0, !PT ;  /* 0x0000001806067812 */ /* 0x000fe200078ec0ff */
[----:B0-----:R-:W-:-:S04]  /*3100*/  ULEA UR4, UR5, UR4, 0x18 ;  /* 0x0000000405047291 */ /* 0x001fc8000f8ec0ff */
[----:B------:R-:W-:-:S09]  /*3110*/  @UP2 UIADD3 UR4, UPT, UPT, UR4, 0x20, URZ ;  /* 0x0000002004042890 */ /* 0x000fd2000fffe0ff */
[----:B------:R0:W-:Y:S03]  /*3120*/  STS.64 [R6+UR4], R4 ;  /* 0x0000000406007988 */ /* 0x0001e60008000a04 */
.L_x_1826:
[----:B--23--:R-:W-:Y:S05]  /*3130*/  BSYNC.RECONVERGENT B0 ;  /* 0x0000000000007941 */ /* 0x00cfea0003800200 */
.L_x_1825:
        /* <DEDUP_REMOVED lines=9> */
[----:B------:R-:W-:Y:S02]  /*31d0*/  SHF.L.U32 R4, R0, 0x3, RZ ;  /* 0x0000000300047819 */ /* 0x000fe400000006ff */
[----:B------:R-:W-:Y:S02]  /*31e0*/  MOV R103, 0x400 ;  /* 0x0000040000677802 */ /* 0x000fe40000000f00 */
[----:B------:R-:W-:Y:S01]  /*31f0*/  LOP3.LUT R4, R4, 0xf8, RZ, 0xc0, !PT ;  /* 0x000000f804047812 */ /* 0x000fe200078ec0ff */
[----:B0-----:R-:W-:-:S04]  /*3200*/  ULEA UR4, UR5, UR4, 0x18 ;  /* 0x0000000405047291 */ /* 0x001fc8000f8ec0ff */
[----:B------:R-:W-:-:S09]  /*3210*/  @UP2 UIADD3 UR4, UPT, UPT, UR4, 0x20, URZ ;  /* 0x0000002004042890 */ /* 0x000fd2000fffe0ff */
[----:B------:R-:W0:Y:S03]  /*3220*/  LDS.64 R4, [R4+UR4] ;  /* 0x0000000404047984 */ /* 0x000e260008000a00 */
.L_x_1828:
[----:B------:R-:W-:Y:S05]  /*3230*/  BSYNC.RECONVERGENT B0 ;  /* 0x0000000000007941 */ /* 0x000fea0003800200 */
.L_x_1827:
[----:B------:R-:W1:Y:S01]  /*3240*/  SHFL.DOWN PT, R6, R103, 0x2, 0x1f ;  /* 0x08401f0067067f89 */ /* 0x000e6200000e0000 */
[-C--:B------:R-:W-:Y:S01]  /*3250*/  I2FP.F32.U32 R118, R103.reuse ;  /* 0x0000006700767245 */ /* 0x080fe20000201000 */
[----:B------:R-:W-:Y:S01]  /*3260*/  HADD2.F32 R125, -RZ, R59.H1_H1 ;  /* 0x3000003bff7d7230 */ /* 0x000fe20000004100 */
[----:B------:R-:W-:Y:S01]  /*3270*/  ISETP.NE.AND P3, PT, RZ, UR10, PT ;  /* 0x0000000aff007c0c */ /* 0x000fe2000bf65270 */
[----:B0-----:R-:W0:Y:S01]  /*3280*/  SHFL.DOWN PT, R7, R4, 0x2, 0x1f ;  /* 0x08401f0004077f89 */ /* 0x001e2200000e0000 */
[----:B------:R-:W-:Y:S01]  /*3290*/  ISETP.NE.AND P2, PT, R0, RZ, PT ;  /* 0x000000ff0000720c */ /* 0x000fe20003f45270 */
[----:B------:R-:W-:Y:S01]  /*32a0*/  UPLOP3.LUT UP2, UPT, UPT, UPT, UP2, 0x40, 0x4 ;  /* 0x000000000004789c */ /* 0x000fe20003f4e820 */
[----:B-1----:R-:W-:Y:S02]  /*32b0*/  I2FP.F32.S32 R102, R6 ;  /* 0x0000000600667245 */ /* 0x002fe40000201400 */
[----:B------:R-:W-:Y:S01]  /*32c0*/  IADD3 R6, PT, PT, R6, R103, RZ ;  /* 0x0000006706067210 */ /* 0x000fe20007ffe0ff */
[----:B0-----:R-:W-:-:S02]  /*32d0*/  FADD.FTZ R117, -R7, R4 ;  /* 0x0000000407757221 */ /* 0x001fc40000010100 */
[----:B------:R-:W-:Y:S02]  /*32e0*/  FMUL.FTZ R7, R7, R102 ;  /* 0x0000006607077220 */ /* 0x000fe40000410000 */
[----:B------:R-:W0:Y:S01]  /*32f0*/  SHFL.DOWN PT, R103, R6, 0x1, 0x1f ;  /* 0x08201f0006677f89 */ /* 0x000e2200000e0000 */
[----:B------:R-:W-:Y:S01]  /*3300*/  FMUL.FTZ R117, R117, R117 ;  /* 0x0000007575757220 */ /* 0x000fe20000410000 */
[----:B------:R-:W-:Y:S01]  /*3310*/  FFMA.FTZ R124, R118, R4, R7 ;  /* 0x00000004767c7223 */ /* 0x000fe20000010007 */
[----:B------:R-:W-:Y:S02]  /*3320*/  I2FP.F32.S32 R7, R6 ;  /* 0x0000000600077245 */ /* 0x000fe40000201400 */
[----:B------:R-:W-:Y:S02]  /*3330*/  FMUL.FTZ R119, R117, R118 ;  /* 0x0000007675777220 */ /* 0x000fe40000410000 */
[----:B------:R-:W1:Y:S01]  /*3340*/  MUFU.RCP R117, R7 ;  /* 0x0000000700757308 */ /* 0x000e620000001000 */
[----:B------:R-:W2:Y:S01]  /*3350*/  SHFL.DOWN PT, R118, R5, 0x2, 0x1f ;  /* 0x08401f0005767f89 */ /* 0x000ea200000e0000 */
[----:B------:R-:W-:Y:S01]  /*3360*/  FMUL.FTZ R102, R119, R102 ;  /* 0x0000006677667220 */ /* 0x000fe20000410000 */
[----:B0-----:R-:W-:Y:S01]  /*3370*/  I2FP.F32.S32 R123, R103 ;  /* 0x00000067007b7245 */ /* 0x001fe20000201400 */
[----:B-1----:R-:W-:-:S05]  /*3380*/  FMUL.FTZ R4, R117, R124 ;  /* 0x0000007c75047220 */ /* 0x002fca0000410000 */
[----:B------:R-:W0:Y:S01]  /*3390*/  SHFL.DOWN PT, R119, R4, 0x1, 0x1f ;  /* 0x08201f0004777f89 */ /* 0x000e2200000e0000 */
[----:B--2---:R-:W-:-:S04]  /*33a0*/  FADD.FTZ R118, R118, R5 ;  /* 0x0000000576767221 */ /* 0x004fc80000010000 */
[----:B------:R-:W-:Y:S01]  /*33b0*/  FFMA.FTZ R117, R117, R102, R118 ;  /* 0x0000006675757223 */ /* 0x000fe20000010076 */
[----:B------:R-:W-:-:S04]  /*33c0*/  IADD3 R118, PT, PT, R6, R103, RZ ;  /* 0x0000006706767210 */ /* 0x000fc80007ffe0ff */
[----:B------:R-:W-:Y:S01]  /*33d0*/  I2FP.F32.S32 R118, R118 ;  /* 0x0000007600767245 */ /* 0x000fe20000201400 */
[----:B------:R-:W1:Y:S03]  /*33e0*/  SHFL.DOWN PT, R102, R117, 0x1, 0x1f ;  /* 0x08201f0075667f89 */ /* 0x000e6600000e0000 */
[----:B------:R-:W2:Y:S01]  /*33f0*/  MUFU.RCP R5, R118 ;  /* 0x0000007600057308 */ /* 0x000ea20000001000 */
[----:B0-----:R-:W-:Y:S01]  /*3400*/  FADD.FTZ R103, R4, -R119 ;  /* 0x8000007704677221 */ /* 0x001fe20000010000 */
[----:B------:R-:W-:Y:S01]  /*3410*/  FMUL.FTZ R124, R119, R123 ;  /* 0x0000007b777c7220 */ /* 0x000fe20000410000 */
[----:B------:R-:W-:Y:S01]  /*3420*/  MOV R119, UR6 ;  /* 0x0000000600777c02 */ /* 0x000fe20008000f00 */
[----:B------:R-:W-:Y:S01]  /*3430*/  UIADD3 UR6, UPT, UPT, UR6, UR12, URZ ;  /* 0x0000000c06067290 */ /* 0x000fe2000fffe0ff */
[----:B------:R-:W-:Y:S01]  /*3440*/  FMUL.FTZ R6, R103, R103 ;  /* 0x0000006767067220 */ /* 0x000fe20000410000 */
[----:B------:R-:W-:-:S02]  /*3450*/  FFMA.FTZ R124, R7, R4, R124 ;  /* 0x00000004077c7223 */ /* 0x000fc4000001007c */
[----:B------:R-:W0:Y:S01]  /*3460*/  LDC R4, c[0x0][0x448] ;  /* 0x00011200ff047b82 */ /* 0x000e220000000800 */
[----:B------:R-:W-:Y:S01]  /*3470*/  FMUL.FTZ R6, R7, R6 ;  /* 0x0000000607067220 */ /* 0x000fe20000410000 */
[----:B--2---:R-:W-:Y:S01]  /*3480*/  FMUL.FTZ R103, R5, R124 ;  /* 0x0000007c05677220 */ /* 0x004fe20000410000 */
[----:B------:R-:W-:Y:S01]  /*3490*/  HADD2.F32 R124, -RZ, R25.H1_H1 ;  /* 0x30000019ff7c7230 */ /* 0x000fe20000004100 */
[----:B------:R-:W-:Y:S01]  /*34a0*/  UISETP.GE.AND UP0, UPT, UR6, UR13, UPT ;  /* 0x0000000d0600728c */ /* 0x000fe2000bf06270 */
[----:B------:R-:W-:Y:S01]  /*34b0*/  FMUL.FTZ R6, R6, R123 ;  /* 0x0000007b06067220 */ /* 0x000fe20000410000 */
[----:B-1----:R-:W-:Y:S02]  /*34c0*/  FADD.FTZ R102, R117, R102 ;  /* 0x0000006675667221 */ /* 0x002fe40000010000 */
[----:B------:R-:W1:Y:S02]  /*34d0*/  SHFL.IDX PT, R103, R103, RZ, 0x1f ;  /* 0x00001fff67677589 */ /* 0x000e6400000e0000 */
[----:B------:R-:W-:-:S05]  /*34e0*/  FFMA.FTZ R102, R5, R6, R102 ;  /* 0x0000000605667223 */ /* 0x000fca0000010066 */
[----:B------:R2:W0:Y:S01]  /*34f0*/  SHFL.IDX PT, R7, R102, RZ, 0x1f ;  /* 0x00001fff66077589 */ /* 0x00042200000e0000 */
[C---:B-1----:R-:W-:Y:S01]  /*3500*/  FMUL.FTZ R5, R103.reuse, R103 ;  /* 0x0000006767057220 */ /* 0x042fe20000410000 */
[----:B--2---:R-:W-:-:S04]  /*3510*/  FSEL R102, R103, RZ, !P3 ;  /* 0x000000ff67667208 */ /* 0x004fc80005800000 */
[----:B------:R-:W-:Y:S01]  /*3520*/  FSEL R5, R5, RZ, P3 ;  /* 0x000000ff05057208 */ /* 0x000fe20001800000 */
[----:B0-----:R-:W-:Y:S01]  /*3530*/  FFMA.FTZ R4, R7, UR11, R4 ;  /* 0x0000000b07047c23 */ /* 0x001fe20008010004 */
[----:B------:R-:W-:Y:S01]  /*3540*/  R2UR UR4, R102 ;  /* 0x00000000660472ca */ /* 0x000fe200000e0000 */
[----:B------:R-:W0:Y:S01]  /*3550*/  @!P2 LDC.64 R6, c[0x0][0x3c0] ;  /* 0x0000f000ff06ab82 */ /* 0x000e220000000a00 */
[----:B------:R-:W-:Y:S02]  /*3560*/  HADD2.F32 R102, -RZ, R68.H0_H0 ;  /* 0x20000044ff667230 */ /* 0x000fe40000004100 */
[----:B------:R-:W-:-:S06]  /*3570*/  FADD.FTZ R117, R4, R5 ;  /* 0x0000000504757221 */ /* 0x000fcc0000010000 */
[----:B------:R-:W1:Y:S01]  /*3580*/  MUFU.RSQ R117, R117 ;  /* 0x0000007500757308 */ /* 0x000e620000001400 */
[----:B------:R-:W2:Y:S02]  /*3590*/  @!P2 LDC.64 R4, c[0x0][0x3c8] ;  /* 0x0000f200ff04ab82 */ /* 0x000ea40000000a00 */
[----:B------:R-:W-:Y:S01]  /*35a0*/  FADD.FTZ R122, R122, -UR4 ;  /* 0x800000047a7a7e21 */ /* 0x000fe20008010000 */
        /* <DEDUP_REMOVED lines=11> */
[----:B0-----:R-:W-:-:S04]  /*3660*/  @!P2 IMAD.WIDE R6, R119, 0x4, R6 ;  /* 0x000000047706a825 */ /* 0x001fc800078e0206 */
[----:B------:R-:W-:Y:S01]  /*3670*/  FADD.FTZ R114, R114, -UR4 ;  /* 0x8000000472727e21 */ /* 0x000fe20008010000 */
[----:B-1----:R-:W-:Y:S01]  /*3680*/  R2UR UR5, R117 ;  /* 0x00000000750572ca */ /* 0x002fe200000e0000 */
[----:B------:R-:W-:Y:S01]  /*3690*/  FADD.FTZ R105, R105, -UR4 ;  /* 0x8000000469697e21 */ /* 0x000fe20008010000 */
[----:B------:R-:W-:Y:S01]  /*36a0*/  HADD2.F32 R117, -RZ, R8.H0_H0 ;  /* 0x20000008ff757230 */ /* 0x000fe20000004100 */
[----:B------:R0:W-:Y:S01]  /*36b0*/  @!P2 STG.E desc[UR8][R6.64], R103 ;  /* 0x000000670600a986 */ /* 0x0001e2000c101908 */
[----:B------:R-:W-:Y:S01]  /*36c0*/  FADD.FTZ R110, R110, -UR4 ;  /* 0x800000046e6e7e21 */ /* 0x000fe20008010000 */
[----:B------:R-:W-:Y:S01]  /*36d0*/  FADD.FTZ R99, R99, -UR4 ;  /* 0x8000000463637e21 */ /* 0x000fe20008010000 */
[----:B------:R-:W-:Y:S01]  /*36e0*/  FADD.FTZ R88, R88, -UR4 ;  /* 0x8000000458587e21 */ /* 0x000fe20008010000 */
[----:B--2---:R-:W-:-:S04]  /*36f0*/  @!P2 IMAD.WIDE R4, R119, 0x4, R4 ;  /* 0x000000047704a825 */ /* 0x004fc800078e0204 */
[----:B------:R-:W-:Y:S01]  /*3700*/  FADD.FTZ R104, R104, -UR4 ;  /* 0x8000000468687e21 */ /* 0x000fe20008010000 */
[----:B------:R-:W-:Y:S01]  /*3710*/  FADD.FTZ R111, R111, -UR4 ;  /* 0x800000046f6f7e21 */ /* 0x000fe20008010000 */
[----:B------:R-:W-:Y:S01]  /*3720*/  FADD.FTZ R90, R90, -UR4 ;  /* 0x800000045a5a7e21 */ /* 0x000fe20008010000 */
[----:B------:R-:W-:Y:S01]  /*3730*/  FADD.FTZ R96, R96, -UR4 ;  /* 0x8000000460607e21 */ /* 0x000fe20008010000 */
[----:B------:R-:W-:Y:S01]  /*3740*/  FADD.FTZ R97, R97, -UR4 ;  /* 0x8000000461617e21 */ /* 0x000fe20008010000 */
[----:B------:R-:W-:Y:S01]  /*3750*/  MOV R119, UR5 ;  /* 0x0000000500777c02 */ /* 0x000fe20008000f00 */
[----:B------:R-:W-:Y:S01]  /*3760*/  FMUL.FTZ R122, R122, UR5 ;  /* 0x000000057a7a7c20 */ /* 0x000fe20008410000 */
[--C-:B0-----:R-:W-:Y:S02]  /*3770*/  HADD2.F32 R7, -RZ, R52.reuse.H0_H0 ;  /* 0x20000034ff077230 */ /* 0x101fe40000004100 */
[----:B------:R-:W-:Y:S01]  /*3780*/  FMUL.FTZ R121, R121, UR5 ;  /* 0x0000000579797c20 */ /* 0x000fe20008410000 */
[----:B------:R-:W-:Y:S01]  /*3790*/  HADD2.F32 R6, -RZ, R52.H1_H1 ;  /* 0x30000034ff067230 */ /* 0x000fe20000004100 */
[----:B------:R0:W-:Y:S01]  /*37a0*/  @!P2 STG.E desc[UR8][R4.64], R119 ;  /* 0x000000770400a986 */ /* 0x0001e2000c101908 */
[----:B------:R-:W-:-:S02]  /*37b0*/  HADD2.F32 R103, -RZ, R24.H0_H0 ;  /* 0x20000018ff677230 */ /* 0x000fc40000004100 */
[----:B------:R-:W-:Y:S01]  /*37c0*/  FFMA.FTZ R118, R122, R117, R7 ;  /* 0x000000757a767223 */ /* 0x000fe20000010007 */
[----:B------:R-:W-:Y:S02]  /*37d0*/  HADD2.F32 R7, -RZ, R53.H0_H0 ;  /* 0x20000035ff077230 */ /* 0x000fe40000004100 */
[----:B------:R-:W-:Y:S01]  /*37e0*/  FMUL.FTZ R120, R120, UR5 ;  /* 0x0000000578787c20 */ /* 0x000fe20008410000 */
[----:B------:R-:W-:Y:S02]  /*37f0*/  HADD2.F32 R117, -RZ, R25.H0_H0 ;  /* 0x20000019ff757230 */ /* 0x000fe40000004100 */
[----:B------:R-:W-:Y:S01]  /*3800*/  FFMA.FTZ R102, R122, R103, R102 ;  /* 0x000000677a667223 */ /* 0x000fe20000010066 */
[----:B------:R-:W-:Y:S02]  /*3810*/  HADD2.F32 R122, -RZ, R24.H1_H1 ;  /* 0x30000018ff7a7230 */ /* 0x000fe40000004100 */
[----:B------:R-:W-:Y:S01]  /*3820*/  FMUL.FTZ R115, R115, UR5 ;  /* 0x0000000573737c20 */ /* 0x000fe20008410000 */
[----:B------:R-:W-:-:S02]  /*3830*/  HADD2.F32 R103, -RZ, R68.H1_H1 ;  /* 0x30000044ff677230 */ /* 0x000fc40000004100 */
[----:B------:R-:W-:Y:S01]  /*3840*/  FMUL.FTZ R94, R94, UR5 ;  /* 0x000000055e5e7c20 */ /* 0x000fe20008410000 */
[----:B------:R-:W-:Y:S01]  /*3850*/  FMUL.FTZ R93, R93, UR5 ;  /* 0x000000055d5d7c20 */ /* 0x000fe20008410000 */
[----:B0-----:R-:W-:Y:S02]  /*3860*/  HADD2.F32 R4, -RZ, R8.H1_H1 ;  /* 0x30000008ff047230 */ /* 0x001fe40000004100 */
[----:B------:R-:W-:Y:S01]  /*3870*/  FMUL.FTZ R92, R92, UR5 ;  /* 0x000000055c5c7c20 */ /* 0x000fe20008410000 */
[----:B------:R-:W-:Y:S02]  /*3880*/  HADD2.F32 R5, -RZ, R9.H0_H0 ;  /* 0x20000009ff057230 */ /* 0x000fe40000004100 */
[C---:B------:R-:W-:Y:S01]  /*3890*/  FFMA.FTZ R103, R121.reuse, R122, R103 ;  /* 0x0000007a79677223 */ /* 0x040fe20000010067 */
[----:B------:R-:W-:Y:S02]  /*38a0*/  HADD2.F32 R122, -RZ, R54.H1_H1 ;  /* 0x30000036ff7a7230 */ /* 0x000fe40000004100 */
[----:B------:R-:W-:Y:S01]  /*38b0*/  FFMA.FTZ R119, R121, R4, R6 ;  /* 0x0000000479777223 */ /* 0x000fe20000010006 */
[----:B------:R-:W-:-:S02]  /*38c0*/  HADD2.F32 R4, -RZ, R69.H0_H0 ;  /* 0x20000045ff047230 */ /* 0x000fc40000004100 */
[C---:B------:R-:W-:Y:S01]  /*38d0*/  FFMA.FTZ R5, R120.reuse, R5, R7 ;  /* 0x0000000578057223 */ /* 0x040fe20000010007 */
[----:B------:R-:W-:Y:S02]  /*38e0*/  HADD2.F32 R6, -RZ, R53.H1_H1 ;  /* 0x30000035ff067230 */ /* 0x000fe40000004100 */
[----:B------:R-:W-:Y:S01]  /*38f0*/  FMUL.FTZ R95, R95, UR5 ;  /* 0x000000055f5f7c20 */ /* 0x000fe20008410000 */
[----:B------:R-:W-:Y:S02]  /*3900*/  HADD2.F32 R7, -RZ, R69.H1_H1 ;  /* 0x30000045ff077230 */ /* 0x000fe40000004100 */
[----:B------:R-:W-:Y:S01]  /*3910*/  FFMA.FTZ R117, R120, R117, R4 ;  /* 0x0000007578757223 */ /* 0x000fe20000010004 */
[----:B------:R-:W-:Y:S02]  /*3920*/  HADD2.F32 R4, -RZ, R9.H1_H1 ;  /* 0x30000009ff047230 */ /* 0x000fe40000004100 */
[----:B------:R-:W-:Y:S01]  /*3930*/  FMUL.FTZ R91, R91, UR5 ;  /* 0x000000055b5b7c20 */ /* 0x000fe20008410000 */
[----:B------:R-:W-:-:S02]  /*3940*/  HADD2.F32 R121, -RZ, R26.H0_H0 ;  /* 0x2000001aff797230 */ /* 0x000fc40000004100 */
[C---:B------:R-:W-:Y:S01]  /*3950*/  FFMA.FTZ R124, R115.reuse, R124, R7 ;  /* 0x0000007c737c7223 */ /* 0x040fe20000010007 */
[----:B------:R-:W-:Y:S02]  /*3960*/  HADD2.F32 R7, -RZ, R10.H0_H0 ;  /* 0x2000000aff077230 */ /* 0x000fe40000004100 */
[----:B------:R-:W-:Y:S01]  /*3970*/  FFMA.FTZ R4, R115, R4, R6 ;  /* 0x0000000473047223 */ /* 0x000fe20000010006 */
[----:B------:R-:W-:Y:S02]  /*3980*/  HADD2.F32 R115, -RZ, R54.H0_H0 ;  /* 0x20000036ff737230 */ /* 0x000fe40000004100 */
[----:B------:R-:W-:Y:S01]  /*3990*/  FMUL.FTZ R116, R116, UR5 ;  /* 0x0000000574747c20 */ /* 0x000fe20008410000 */
[--C-:B------:R-:W-:Y:S02]  /*39a0*/  HADD2.F32 R120, -RZ, R70.reuse.H0_H0 ;  /* 0x20000046ff787230 */ /* 0x100fe40000004100 */
[----:B------:R-:W-:Y:S01]  /*39b0*/  FMUL.FTZ R112, R112, UR5 ;  /* 0x0000000570707c20 */ /* 0x000fe20008410000 */
[----:B------:R-:W-:Y:S01]  /*39c0*/  F2FP.F16.F32.PACK_AB R5, R4, R5 ;  /* 0x000000050405723e */ /* 0x000fe200000000ff */
[----:B------:R-:W-:Y:S01]  /*39d0*/  FFMA.FTZ R6, R94, R7, R115 ;  /* 0x000000075e067223 */ /* 0x000fe20000010073 */
[----:B------:R-:W-:-:S02]  /*39e0*/  HADD2.F32 R7, -RZ, R70.H1_H1 ;  /* 0x30000046ff077230 */ /* 0x000fc40000004100 */
[----:B------:R-:W-:Y:S01]  /*39f0*/  FFMA.FTZ R94, R94, R121, R120 ;  /* 0x000000795e5e7223 */ /* 0x000fe20000010078 */
[----:B------:R-:W-:Y:S01]  /*3a00*/  HADD2.F32 R120, -RZ, R10.H1_H1 ;  /* 0x3000000aff787230 */ /* 0x000fe20000004100 */
[----:B------:R-:W-:Y:S01]  /*3a10*/  F2FP.F16.F32.PACK_AB R4, R119, R118 ;  /* 0x000000767704723e */ /* 0x000fe200000000ff */
[--C-:B------:R-:W-:Y:S02]  /*3a20*/  HADD2.F32 R121, -RZ, R55.reuse.H0_H0 ;  /* 0x20000037ff797230 */ /* 0x100fe40000004100 */
[----:B------:R-:W-:Y:S01]  /*3a30*/  FMUL.FTZ R113, R113, UR5 ;  /* 0x0000000571717c20 */ /* 0x000fe20008410000 */
[----:B------:R-:W-:Y:S01]  /*3a40*/  FMUL.FTZ R114, R114, UR5 ;  /* 0x0000000572727c20 */ /* 0x000fe20008410000 */
[----:B------:R-:W-:Y:S01]  /*3a50*/  FFMA.FTZ R115, R93, R120, R122 ;  /* 0x000000785d737223 */ /* 0x000fe2000001007a */
[----:B------:R-:W-:Y:S02]  /*3a60*/  HADD2.F32 R120, -RZ, R26.H1_H1 ;  /* 0x3000001aff787230 */ /* 0x000fe40000004100 */
[----:B------:R-:W-:Y:S01]  /*3a70*/  FMUL.FTZ R105, R105, UR5 ;  /* 0x0000000569697c20 */ /* 0x000fe20008410000 */
[----:B------:R-:W-:-:S02]  /*3a80*/  HADD2.F32 R122, -RZ, R55.H1_H1 ;  /* 0x30000037ff7a7230 */ /* 0x000fc40000004100 */
[----:B------:R-:W-:Y:S01]  /*3a90*/  FMUL.FTZ R110, R110, UR5 ;  /* 0x000000056e6e7c20 */ /* 0x000fe20008410000 */
[----:B------:R-:W-:Y:S01]  /*3aa0*/  F2FP.F16.F32.PACK_AB R6, R115, R6 ;  /* 0x000000067306723e */ /* 0x000fe200000000ff */
[----:B------:R-:W-:Y:S01]  /*3ab0*/  FFMA.FTZ R93, R93, R120, R7 ;  /* 0x000000785d5d7223 */ /* 0x000fe20000010007 */
[----:B------:R-:W-:Y:S02]  /*3ac0*/  HADD2.F32 R7, -RZ, R11.H0_H0 ;  /* 0x2000000bff077230 */ /* 0x000fe40000004100 */
[----:B------:R-:W-:Y:S01]  /*3ad0*/  FMUL.FTZ R99, R99, UR5 ;  /* 0x0000000563637c20 */ /* 0x000fe20008410000 */
[----:B------:R-:W-:Y:S02]  /*3ae0*/  HADD2.F32 R120, -RZ, R71.H0_H0 ;  /* 0x20000047ff787230 */ /* 0x000fe40000004100 */
[----:B------:R-:W-:Y:S01]  /*3af0*/  FMUL.FTZ R104, R104, UR5 ;  /* 0x0000000568687c20 */ /* 0x000fe20008410000 */
[----:B------:R-:W-:Y:S01]  /*3b00*/  F2FP.F16.F32.PACK_AB R94, R93, R94 ;  /* 0x0000005e5d5e723e */ /* 0x000fe200000000ff */
[----:B------:R-:W-:Y:S01]  /*3b10*/  FFMA.FTZ R7, R92, R7, R121 ;  /* 0x000000075c077223 */ /* 0x000fe20000010079 */
[----:B------:R-:W-:Y:S01]  /*3b20*/  HADD2.F32 R121, -RZ, R27.H0_H0 ;  /* 0x2000001bff797230 */ /* 0x000fe20000004100 */
[----:B------:R-:W-:Y:S01]  /*3b30*/  F2FP.F16.F32.PACK_AB R93, R124, R117 ;  /* 0x000000757c5d723e */ /* 0x000fe200000000ff */
[----:B------:R-:W-:-:S02]  /*3b40*/  HADD2.F32 R124, -RZ, R48.H0_H0 ;  /* 0x20000030ff7c7230 */ /* 0x000fc40000004100 */
[----:B------:R-:W-:Y:S01]  /*3b50*/  FMUL.FTZ R96, R96, UR5 ;  /* 0x0000000560607c20 */ /* 0x000fe20008410000 */
[----:B------:R-:W-:Y:S02]  /*3b60*/  HADD2.F32 R115, -RZ, R28.H0_H0 ;  /* 0x2000001cff737230 */ /* 0x000fe40000004100 */
[----:B------:R-:W-:Y:S01]  /*3b70*/  FFMA.FTZ R92, R92, R121, R120 ;  /* 0x000000795c5c7223 */ /* 0x000fe20000010078 */
[----:B------:R-:W-:Y:S02]  /*3b80*/  HADD2.F32 R120, -RZ, R11.H1_H1 ;  /* 0x3000000bff787230 */ /* 0x000fe40000004100 */
[----:B------:R-:W-:Y:S01]  /*3b90*/  FMUL.FTZ R97, R97, UR5 ;  /* 0x0000000561617c20 */ /* 0x000fe20008410000 */
[----:B------:R-:W-:Y:S02]  /*3ba0*/  HADD2.F32 R121, -RZ, R71.H1_H1 ;  /* 0x30000047ff797230 */ /* 0x000fe40000004100 */
[----:B------:R-:W-:Y:S01]  /*3bb0*/  FADD.FTZ R2, R2, -UR4 ;  /* 0x8000000402027e21 */ /* 0x000fe20008010000 */
[----:B------:R-:W-:-:S02]  /*3bc0*/  HADD2.F32 R117, -RZ, R66.H1_H1 ;  /* 0x30000042ff757230 */ /* 0x000fc40000004100 */
[----:B------:R-:W-:Y:S01]  /*3bd0*/  FFMA.FTZ R120, R95, R120, R122 ;  /* 0x000000785f787223 */ /* 0x000fe2000001007a */
[----:B------:R-:W-:Y:S02]  /*3be0*/  HADD2.F32 R122, -RZ, R27.H1_H1 ;  /* 0x3000001bff7a7230 */ /* 0x000fe40000004100 */
[----:B------:R-:W-:Y:S01]  /*3bf0*/  FMUL.FTZ R2, R2, UR5 ;  /* 0x0000000502027c20 */ /* 0x000fe20008410000 */
[----:B------:R-:W-:Y:S01]  /*3c00*/  FADD.FTZ R3, R3, -UR4 ;  /* 0x8000000403037e21 */ /* 0x000fe20008010000 */
[----:B------:R-:W-:Y:S01]  /*3c10*/  FADD.FTZ R100, R100, -UR4 ;  /* 0x8000000464647e21 */ /* 0x000fe20008010000 */
[----:B------:R-:W-:Y:S01]  /*3c20*/  F2FP.F16.F32.PACK_AB R7, R120, R7 ;  /* 0x000000077807723e */ /* 0x000fe200000000ff */
[----:B------:R-:W-:Y:S01]  /*3c30*/  FFMA.FTZ R95, R95, R122, R121 ;  /* 0x0000007a5f5f7223 */ /* 0x000fe20000010079 */
[----:B------:R-:W-:Y:S01]  /*3c40*/  FMUL.FTZ R3, R3, UR5 ;  /* 0x0000000503037c20 */ /* 0x000fe20008410000 */
[----:B------:R-:W0:Y:S01]  /*3c50*/  LDC.64 R120, c[0x0][0x428] ;  /* 0x00010a00ff787b82 */ /* 0x000e220000000a00 */
[----:B------:R-:W-:Y:S01]  /*3c60*/  FMUL.FTZ R100, R100, UR5 ;  /* 0x0000000564647c20 */ /* 0x000fe20008410000 */
[----:B------:R-:W-:Y:S01]  /*3c70*/  FADD.FTZ R101, R101, -UR4 ;  /* 0x8000000465657e21 */ /* 0x000fe20008010000 */
[----:B------:R-:W-:Y:S01]  /*3c80*/  F2FP.F16.F32.PACK_AB R95, R95, R92 ;  /* 0x0000005c5f5f723e */ /* 0x000fe200000000ff */
[----:B------:R-:W-:Y:S01]  /*3c90*/  FADD.FTZ R98, R98, -UR4 ;  /* 0x8000000462627e21 */ /* 0x000fe20008010000 */
[----:B------:R-:W-:Y:S01]  /*3ca0*/  F2FP.F16.F32.PACK_AB R92, R103, R102 ;  /* 0x00000066675c723e */ /* 0x000fe200000000ff */
[----:B------:R-:W-:-:S02]  /*3cb0*/  FMUL.FTZ R101, R101, UR5 ;  /* 0x0000000565657c20 */ /* 0x000fc40008410000 */
[----:B------:R-:W1:Y:S01]  /*3cc0*/  LDC.64 R122, c[0x0][0x430] ;  /* 0x00010c00ff7a7b82 */ /* 0x000e620000000a00 */
[----:B0-----:R-:W-:-:S05]  /*3cd0*/  IMAD.WIDE.U32 R118, R84, 0x10, R120 ;  /* 0x0000001054767825 */ /* 0x001fca00078e0078 */
[----:B------:R0:W-:Y:S01]  /*3ce0*/  STG.E.128 desc[UR8][R118.64], R4 ;  /* 0x0000000476007986 */ /* 0x0001e2000c101d08 */
[----:B-1----:R-:W-:-:S04]  /*3cf0*/  IMAD.WIDE.U32 R102, R84, 0x10, R122 ;  /* 0x0000001054667825 */ /* 0x002fc800078e007a */
[----:B------:R-:W-:Y:S01]  /*3d00*/  HADD2.F32 R84, -RZ, R12.H0_H0 ;  /* 0x2000000cff547230 */ /* 0x000fe20000004100 */
[----:B------:R1:W-:Y:S01]  /*3d10*/  STG.E.128 desc[UR8][R102.64], R92 ;  /* 0x0000005c66007986 */ /* 0x0003e2000c101d08 */
[----:B0-----:R-:W-:-:S03]  /*3d20*/  HADD2.F32 R6, -RZ, R64.H0_H0 ;  /* 0x20000040ff067230 */ /* 0x001fc60000004100 */
[----:B------:R-:W-:Y:S01]  /*3d30*/  FFMA.FTZ R4, R91, R84, R124 ;  /* 0x000000545b047223 */ /* 0x000fe2000001007c */
[----:B------:R-:W-:Y:S02]  /*3d40*/  HADD2.F32 R5, -RZ, R12.H1_H1 ;  /* 0x3000000cff057230 */ /* 0x000fe40000004100 */
[----:B------:R-:W-:Y:S01]  /*3d50*/  FADD.FTZ R118, R109, -UR4 ;  /* 0x800000046d767e21 */ /* 0x000fe20008010000 */
[----:B------:R-:W-:Y:S02]  /*3d60*/  HADD2.F32 R7, -RZ, R48.H1_H1 ;  /* 0x30000030ff077230 */ /* 0x000fe40000004100 */
[----:B------:R-:W-:Y:S01]  /*3d70*/  FFMA.FTZ R84, R91, R115, R6 ;  /* 0x000000735b547223 */ /* 0x000fe20000010006 */
[----:B------:R-:W-:Y:S02]  /*3d80*/  HADD2.F32 R91, -RZ, R28.H1_H1 ;  /* 0x3000001cff5b7230 */ /* 0x000fe40000004100 */
[----:B------:R-:W-:Y:S01]  /*3d90*/  FMUL.FTZ R118, R118, UR5 ;  /* 0x0000000576767c20 */ /* 0x000fe20008410000 */
[----:B-1----:R-:W-:-:S02]  /*3da0*/  HADD2.F32 R95, -RZ, R49.H0_H0 ;  /* 0x20000031ff5f7230 */ /* 0x002fc40000004100 */
[C---:B------:R-:W-:Y:S01]  /*3db0*/  FFMA.FTZ R93, R116.reuse, R5, R7 ;  /* 0x00000005745d7223 */ /* 0x040fe20000010007 */
[----:B------:R-:W-:Y:S02]  /*3dc0*/  HADD2.F32 R5, -RZ, R64.H1_H1 ;  /* 0x30000040ff057230 */ /* 0x000fe40000004100 */
[--C-:B------:R-:W-:Y:S02]  /*3dd0*/  HADD2.F32 R7, -RZ, R13.reuse.H0_H0 ;  /* 0x2000000dff077230 */ /* 0x100fe40000004100 */
[----:B------:R-:W-:Y:S02]  /*3de0*/  HADD2.F32 R92, -RZ, R13.H1_H1 ;  /* 0x3000000dff5c7230 */ /* 0x000fe40000004100 */
[----:B------:R-:W-:Y:S01]  /*3df0*/  FFMA.FTZ R91, R116, R91, R5 ;  /* 0x0000005b745b7223 */ /* 0x000fe20000010005 */
[----:B------:R-:W-:Y:S02]  /*3e00*/  HADD2.F32 R6, -RZ, R49.H1_H1 ;  /* 0x30000031ff067230 */ /* 0x000fe40000004100 */
[----:B------:R-:W-:Y:S01]  /*3e10*/  FFMA.FTZ R5, R112, R7, R95 ;  /* 0x0000000770057223 */ /* 0x000fe2000001005f */
[----:B------:R-:W-:Y:S01]  /*3e20*/  HADD2.F32 R7, -RZ, R29.H0_H0 ;  /* 0x2000001dff077230 */ /* 0x000fe20000004100 */
[----:B------:R-:W-:Y:S01]  /*3e30*/  F2FP.F16.F32.PACK_AB R4, R93, R4 ;  /* 0x000000045d04723e */ /* 0x000fe200000000ff */
[----:B------:R-:W-:-:S02]  /*3e40*/  HADD2.F32 R95, -RZ, R65.H0_H0 ;  /* 0x20000041ff5f7230 */ /* 0x000fc40000004100 */
[----:B------:R-:W-:Y:S01]  /*3e50*/  FFMA.FTZ R92, R113, R92, R6 ;  /* 0x0000005c715c7223 */ /* 0x000fe20000010006 */
[----:B------:R-:W-:Y:S01]  /*3e60*/  HADD2.F32 R6, -RZ, R29.H1_H1 ;  /* 0x3000001dff067230 */ /* 0x000fe20000004100 */
[----:B------:R-:W-:Y:S01]  /*3e70*/  F2FP.F16.F32.PACK_AB R84, R91, R84 ;  /* 0x000000545b54723e */ /* 0x000fe200000000ff */
[----:B------:R-:W-:Y:S02]  /*3e80*/  HADD2.F32 R94, -RZ, R65.H1_H1 ;  /* 0x30000041ff5e7230 */ /* 0x000fe40000004100 */
[----:B------:R-:W-:Y:S01]  /*3e90*/  FFMA.FTZ R112, R112, R7, R95 ;  /* 0x0000000770707223 */ /* 0x000fe2000001005f */
[----:B------:R-:W-:Y:S01]  /*3ea0*/  HADD2.F32 R7, -RZ, R14.H0_H0 ;  /* 0x2000000eff077230 */ /* 0x000fe20000004100 */
[----:B------:R-:W-:Y:S01]  /*3eb0*/  F2FP.F16.F32.PACK_AB R5, R92, R5 ;  /* 0x000000055c05723e */ /* 0x000fe200000000ff */
        /* <DEDUP_REMOVED lines=8> */
[----:B------:R-:W-:Y:S02]  /*3f40*/  HADD2.F32 R94, -RZ, R14.H1_H1 ;  /* 0x3000000eff5e7230 */ /* 0x000fe40000004100 */
[----:B------:R-:W-:-:S02]  /*3f50*/  HADD2.F32 R7, -RZ, R15.H0_H0 ;  /* 0x2000000fff077230 */ /* 0x000fc40000004100 */
[C---:B------:R-:W-:Y:S01]  /*3f60*/  FFMA.FTZ R117, R105.reuse, R116, R117 ;  /* 0x0000007469757223 */ /* 0x040fe20000010075 */
[----:B------:R-:W-:Y:S02]  /*3f70*/  HADD2.F32 R103, -RZ, R51.H0_H0 ;  /* 0x20000033ff677230 */ /* 0x000fe40000004100 */
[----:B------:R-:W-:Y:S01]  /*3f80*/  FFMA.FTZ R95, R105, R94, R102 ;  /* 0x0000005e695f7223 */ /* 0x000fe20000010066 */
[----:B------:R-:W-:Y:S02]  /*3f90*/  HADD2.F32 R105, -RZ, R31.H0_H0 ;  /* 0x2000001fff697230 */ /* 0x000fe40000004100 */
[----:B------:R-:W-:Y:S02]  /*3fa0*/  HADD2.F32 R94, -RZ, R67.H0_H0 ;  /* 0x20000043ff5e7230 */ /* 0x000fe40000004100 */
[----:B------:R-:W-:Y:S01]  /*3fb0*/  FFMA.FTZ R7, R110, R7, R103 ;  /* 0x000000076e077223 */ /* 0x000fe20000010067 */
[----:B------:R-:W-:Y:S01]  /*3fc0*/  HADD2.F32 R103, -RZ, R15.H1_H1 ;  /* 0x3000000fff677230 */ /* 0x000fe20000004100 */
[----:B------:R-:W-:Y:S01]  /*3fd0*/  F2FP.F16.F32.PACK_AB R6, R95, R6 ;  /* 0x000000065f06723e */ /* 0x000fe200000000ff */
[----:B------:R-:W-:-:S02]  /*3fe0*/  HADD2.F32 R109, -RZ, R51.H1_H1 ;  /* 0x30000033ff6d7230 */ /* 0x000fc40000004100 */
[----:B------:R-:W-:Y:S01]  /*3ff0*/  FFMA.FTZ R105, R110, R105, R94 ;  /* 0x000000696e697223 */ /* 0x000fe2000001005e */
[----:B------:R-:W-:-:S04]  /*4000*/  IMAD.WIDE.U32 R92, R106, 0x10, R120 ;  /* 0x000000106a5c7825 */ /* 0x000fc800078e0078 */
[----:B------:R-:W-:Y:S01]  /*4010*/  FFMA.FTZ R94, R118, R103, R109 ;  /* 0x00000067765e7223 */ /* 0x000fe2000001006d */
[----:B------:R-:W-:Y:S02]  /*4020*/  HADD2.F32 R95, -RZ, R31.H1_H1 ;  /* 0x3000001fff5f7230 */ /* 0x000fe40000004100 */
[----:B------:R-:W-:Y:S02]  /*4030*/  HADD2.F32 R103, -RZ, R67.H1_H1 ;  /* 0x30000043ff677230 */ /* 0x000fe40000004100 */
[----:B------:R-:W-:Y:S01]  /*4040*/  F2FP.F16.F32.PACK_AB R7, R94, R7 ;  /* 0x000000075e07723e */ /* 0x000fe200000000ff */
[----:B------:R-:W-:Y:S02]  /*4050*/  HADD2.F32 R94, -RZ, R16.H0_H0 ;  /* 0x20000010ff5e7230 */ /* 0x000fe40000004100 */
[----:B------:R-:W-:Y:S01]  /*4060*/  FFMA.FTZ R118, R118, R95, R103 ;  /* 0x0000005f76767223 */ /* 0x000fe20000010067 */
[----:B------:R-:W-:Y:S01]  /*4070*/  HADD2.F32 R102, -RZ, R44.H0_H0 ;  /* 0x2000002cff667230 */ /* 0x000fe20000004100 */
[----:B------:R0:W-:Y:S01]  /*4080*/  STG.E.128 desc[UR8][R92.64], R4 ;  /* 0x000000045c007986 */ /* 0x0001e2000c101d08 */
[----:B------:R-:W-:-:S02]  /*4090*/  HADD2.F32 R110, -RZ, R32.H0_H0 ;  /* 0x20000020ff6e7230 */ /* 0x000fc40000004100 */
[----:B------:R-:W-:Y:S02]  /*40a0*/  HADD2.F32 R95, -RZ, R60.H0_H0 ;  /* 0x2000003cff5f7230 */ /* 0x000fe40000004100 */
[----:B------:R-:W-:Y:S02]  /*40b0*/  HADD2.F32 R109, -RZ, R16.H1_H1 ;  /* 0x30000010ff6d7230 */ /* 0x000fe40000004100 */
[----:B------:R-:W-:Y:S02]  /*40c0*/  HADD2.F32 R113, -RZ, R18.H1_H1 ;  /* 0x30000012ff717230 */ /* 0x000fe40000004100 */
[----:B------:R-:W-:Y:S02]  /*40d0*/  HADD2.F32 R124, -RZ, R36.H1_H1 ;  /* 0x30000024ff7c7230 */ /* 0x000fe40000004100 */
[----:B0-----:R-:W-:Y:S02]  /*40e0*/  HADD2.F32 R5, -RZ, R44.H1_H1 ;  /* 0x3000002cff057230 */ /* 0x001fe40000004100 */
[----:B------:R-:W-:Y:S01]  /*40f0*/  FMUL.FTZ R4, R88, UR5 ;  /* 0x0000000558047c20 */ /* 0x000fe20008410000 */
[C---:B------:R-:W-:Y:S01]  /*4100*/  FFMA.FTZ R88, R99.reuse, R94, R102 ;  /* 0x0000005e63587223 */ /* 0x040fe20000010066 */
[----:B------:R-:W-:Y:S01]  /*4110*/  FFMA.FTZ R92, R99, R110, R95 ;  /* 0x0000006e635c7223 */ /* 0x000fe2000001005f */
[----:B------:R-:W-:-:S02]  /*4120*/  HADD2.F32 R99, -RZ, R32.H1_H1 ;  /* 0x30000020ff637230 */ /* 0x000fc40000004100 */
[C---:B------:R-:W-:Y:S01]  /*4130*/  FFMA.FTZ R109, R4.reuse, R109, R5 ;  /* 0x0000006d046d7223 */ /* 0x040fe20000010005 */
[----:B------:R-:W-:Y:S02]  /*4140*/  HADD2.F32 R5, -RZ, R60.H1_H1 ;  /* 0x3000003cff057230 */ /* 0x000fe40000004100 */
[----:B------:R-:W-:Y:S01]  /*4150*/  FADD.FTZ R94, R107, -UR4 ;  /* 0x800000046b5e7e21 */ /* 0x000fe20008010000 */
[----:B------:R-:W-:Y:S02]  /*4160*/  HADD2.F32 R7, -RZ, R17.H0_H0 ;  /* 0x20000011ff077230 */ /* 0x000fe40000004100 */
[----:B------:R-:W-:Y:S02]  /*4170*/  HADD2.F32 R93, -RZ, R45.H0_H0 ;  /* 0x2000002dff5d7230 */ /* 0x000fe40000004100 */
[----:B------:R-:W-:Y:S01]  /*4180*/  FFMA.FTZ R99, R4, R99, R5 ;  /* 0x0000006304637223 */ /* 0x000fe20000010005 */
[----:B------:R-:W-:Y:S02]  /*4190*/  HADD2.F32 R4, -RZ, R17.H1_H1 ;  /* 0x30000011ff047230 */ /* 0x000fe40000004100 */
[----:B------:R-:W-:Y:S01]  /*41a0*/  FMUL.FTZ R94, R94, UR5 ;  /* 0x000000055e5e7c20 */ /* 0x000fe20008410000 */
[----:B------:R-:W-:-:S02]  /*41b0*/  HADD2.F32 R6, -RZ, R45.H1_H1 ;  /* 0x3000002dff067230 */ /* 0x000fc40000004100 */
[C---:B------:R-:W-:Y:S01]  /*41c0*/  FFMA.FTZ R110, R104.reuse, R7, R93 ;  /* 0x00000007686e7223 */ /* 0x040fe2000001005d */
[----:B------:R-:W-:Y:S01]  /*41d0*/  FMUL.FTZ R93, R111, UR5 ;  /* 0x000000056f5d7c20 */ /* 0x000fe20008410000 */
[----:B------:R-:W-:Y:S01]  /*41e0*/  HADD2.F32 R5, -RZ, R33.H0_H0 ;  /* 0x20000021ff057230 */ /* 0x000fe20000004100 */
[----:B------:R-:W-:Y:S01]  /*41f0*/  F2FP.F16.F32.PACK_AB R88, R109, R88 ;  /* 0x000000586d58723e */ /* 0x000fe200000000ff */
[----:B------:R-:W-:Y:S02]  /*4200*/  HADD2.F32 R7, -RZ, R61.H0_H0 ;  /* 0x2000003dff077230 */ /* 0x000fe40000004100 */
[----:B------:R-:W-:Y:S01]  /*4210*/  FFMA.FTZ R111, R93, R4, R6 ;  /* 0x000000045d6f7223 */ /* 0x000fe20000010006 */
[----:B------:R-:W-:Y:S01]  /*4220*/  HADD2.F32 R4, -RZ, R33.H1_H1 ;  /* 0x30000021ff047230 */ /* 0x000fe20000004100 */
[----:B------:R-:W-:Y:S01]  /*4230*/  F2FP.F16.F32.PACK_AB R92, R99, R92 ;  /* 0x0000005c635c723e */ /* 0x000fe200000000ff */
[----:B------:R-:W-:Y:S02]  /*4240*/  HADD2.F32 R6, -RZ, R61.H1_H1 ;  /* 0x3000003dff067230 */ /* 0x000fe40000004100 */
[----:B------:R-:W-:Y:S01]  /*4250*/  FFMA.FTZ R102, R104, R5, R7 ;  /* 0x0000000568667223 */ /* 0x000fe20000010007 */
[----:B------:R-:W-:-:S02]  /*4260*/  HADD2.F32 R5, -RZ, R18.H0_H0 ;  /* 0x20000012ff057230 */ /* 0x000fc40000004100 */
[----:B------:R-:W-:Y:S02]  /*4270*/  HADD2.F32 R7, -RZ, R46.H0_H0 ;  /* 0x2000002eff077230 */ /* 0x000fe40000004100 */
[----:B------:R-:W-:Y:S01]  /*4280*/  FFMA.FTZ R93, R93, R4, R6 ;  /* 0x000000045d5d7223 */ /* 0x000fe20000010006 */
[----:B------:R-:W-:Y:S01]  /*4290*/  FMUL.FTZ R4, R90, UR5 ;  /* 0x000000055a047c20 */ /* 0x000fe20008410000 */
[----:B------:R-:W-:Y:S02]  /*42a0*/  HADD2.F32 R95, -RZ, R34.H0_H0 ;  /* 0x20000022ff5f7230 */ /* 0x000fe40000004100 */
[----:B------:R-:W-:Y:S02]  /*42b0*/  HADD2.F32 R6, -RZ, R62.H0_H0 ;  /* 0x2000003eff067230 */ /* 0x000fe40000004100 */
[----:B------:R-:W-:Y:S01]  /*42c0*/  FFMA.FTZ R90, R4, R5, R7 ;  /* 0x00000005045a7223 */ /* 0x000fe20000010007 */
[----:B------:R-:W-:Y:S01]  /*42d0*/  HADD2.F32 R5, -RZ, R46.H1_H1 ;  /* 0x3000002eff057230 */ /* 0x000fe20000004100 */
[----:B------:R-:W-:Y:S01]  /*42e0*/  F2FP.F16.F32.PACK_AB R93, R93, R102 ;  /* 0x000000665d5d723e */ /* 0x000fe200000000ff */
[----:B------:R-:W-:-:S02]  /*42f0*/  HADD2.F32 R7, -RZ, R34.H1_H1 ;  /* 0x30000022ff077230 */ /* 0x000fc40000004100 */
[----:B------:R-:W-:Y:S01]  /*4300*/  FFMA.FTZ R107, R4, R95, R6 ;  /* 0x0000005f046b7223 */ /* 0x000fe20000010006 */
[----:B------:R-:W-:Y:S02]  /*4310*/  HADD2.F32 R4, -RZ, R62.H1_H1 ;  /* 0x3000003eff047230 */ /* 0x000fe40000004100 */
[C---:B------:R-:W-:Y:S01]  /*4320*/  FFMA.FTZ R113, R94.reuse, R113, R5 ;  /* 0x000000715e717223 */ /* 0x040fe20000010005 */
[----:B------:R-:W-:Y:S02]  /*4330*/  HADD2.F32 R5, -RZ, R19.H0_H0 ;  /* 0x20000013ff057230 */ /* 0x000fe40000004100 */
[----:B------:R-:W-:Y:S02]  /*4340*/  HADD2.F32 R95, -RZ, R35.H0_H0 ;  /* 0x20000023ff5f7230 */ /* 0x000fe40000004100 */
[----:B------:R-:W-:Y:S01]  /*4350*/  FFMA.FTZ R94, R94, R7, R4 ;  /* 0x000000075e5e7223 */ /* 0x000fe20000010004 */
[----:B------:R-:W-:Y:S01]  /*4360*/  HADD2.F32 R7, -RZ, R47.H0_H0 ;  /* 0x2000002fff077230 */ /* 0x000fe20000004100 */
[----:B------:R-:W-:Y:S01]  /*4370*/  F2FP.F16.F32.PACK_AB R90, R113, R90 ;  /* 0x0000005a715a723e */ /* 0x000fe200000000ff */
[----:B------:R-:W-:-:S02]  /*4380*/  HADD2.F32 R4, -RZ, R63.H0_H0 ;  /* 0x2000003fff047230 */ /* 0x000fc40000004100 */
[----:B------:R-:W-:Y:S02]  /*4390*/  HADD2.F32 R104, -RZ, R35.H1_H1 ;  /* 0x30000023ff687230 */ /* 0x000fe40000004100 */
[C---:B------:R-:W-:Y:S01]  /*43a0*/  FFMA.FTZ R116, R96.reuse, R5, R7 ;  /* 0x0000000560747223 */ /* 0x040fe20000010007 */
[----:B------:R-:W-:Y:S02]  /*43b0*/  HADD2.F32 R5, -RZ, R63.H1_H1 ;  /* 0x3000003fff057230 */ /* 0x000fe40000004100 */
        /* <DEDUP_REMOVED lines=8> */
[----:B------:R-:W-:Y:S01]  /*4440*/  HADD2.F32 R97, -RZ, R36.H0_H0 ;  /* 0x20000024ff617230 */ /* 0x000fe20000004100 */
[----:B------:R-:W-:Y:S01]  /*4450*/  F2FP.F16.F32.PACK_AB R95, R104, R95 ;  /* 0x0000005f685f723e */ /* 0x000fe200000000ff */
[----:B------:R-:W-:Y:S02]  /*4460*/  HADD2.F32 R4, -RZ, R56.H0_H0 ;  /* 0x20000038ff047230 */ /* 0x000fe40000004100 */
[----:B------:R-:W-:Y:S01]  /*4470*/  FFMA.FTZ R96, R2, R5, R7 ;  /* 0x0000000502607223 */ /* 0x000fe20000010007 */
[----:B------:R-:W-:Y:S01]  /*4480*/  HADD2.F32 R6, -RZ, R40.H1_H1 ;  /* 0x30000028ff067230 */ /* 0x000fe20000004100 */
[----:B------:R-:W-:Y:S01]  /*4490*/  F2FP.F16.F32.PACK_AB R91, R119, R116 ;  /* 0x00000074775b723e */ /* 0x000fe200000000ff */
[----:B------:R-:W-:-:S02]  /*44a0*/  HADD2.F32 R5, -RZ, R56.H1_H1 ;  /* 0x30000038ff057230 */ /* 0x000fc40000004100 */
[----:B------:R-:W-:Y:S01]  /*44b0*/  FFMA.FTZ R2, R2, R97, R4 ;  /* 0x0000006102027223 */ /* 0x000fe20000010004 */
[----:B------:R-:W-:Y:S02]  /*44c0*/  HADD2.F32 R4, -RZ, R20.H1_H1 ;  /* 0x30000014ff047230 */ /* 0x000fe40000004100 */
[----:B------:R-:W-:Y:S02]  /*44d0*/  HADD2.F32 R97, -RZ, R21.H0_H0 ;  /* 0x20000015ff617230 */ /* 0x000fe40000004100 */
[----:B------:R-:W-:Y:S02]  /*44e0*/  HADD2.F32 R7, -RZ, R22.H0_H0 ;  /* 0x20000016ff077230 */ /* 0x000fe40000004100 */
[C---:B------:R-:W-:Y:S01]  /*44f0*/  FFMA.FTZ R103, R3.reuse, R4, R6 ;  /* 0x0000000403677223 */ /* 0x040fe20000010006 */
[----:B------:R-:W-:Y:S01]  /*4500*/  FFMA.FTZ R3, R3, R124, R5 ;  /* 0x0000007c03037223 */ /* 0x000fe20000010005 */
[----:B------:R-:W-:Y:S02]  /*4510*/  HADD2.F32 R5, -RZ, R41.H0_H0 ;  /* 0x20000029ff057230 */ /* 0x000fe40000004100 */
[----:B------:R-:W-:Y:S01]  /*4520*/  HADD2.F32 R4, -RZ, R57.H0_H0 ;  /* 0x20000039ff047230 */ /* 0x000fe20000004100 */
[----:B------:R-:W-:Y:S01]  /*4530*/  F2FP.F16.F32.PACK_AB R96, R103, R96 ;  /* 0x000000606760723e */ /* 0x000fe200000000ff */
[----:B------:R-:W-:-:S02]  /*4540*/  HADD2.F32 R6, -RZ, R41.H1_H1 ;  /* 0x30000029ff067230 */ /* 0x000fc40000004100 */
[----:B------:R-:W-:Y:S01]  /*4550*/  FFMA.FTZ R97, R100, R97, R5 ;  /* 0x0000006164617223 */ /* 0x000fe20000010005 */
[----:B------:R-:W-:Y:S02]  /*4560*/  HADD2.F32 R5, -RZ, R37.H0_H0 ;  /* 0x20000025ff057230 */ /* 0x000fe40000004100 */
[----:B------:R-:W-:-:S03]  /*4570*/  HADD2.F32 R124, -RZ, R58.H0_H0 ;  /* 0x2000003aff7c7230 */ /* 0x000fc60000004100 */
[----:B------:R-:W-:Y:S01]  /*4580*/  FFMA.FTZ R4, R100, R5, R4 ;  /* 0x0000000564047223 */ /* 0x000fe20000010004 */
[----:B------:R-:W-:Y:S02]  /*4590*/  HADD2.F32 R100, -RZ, R21.H1_H1 ;  /* 0x30000015ff647230 */ /* 0x000fe40000004100 */
[----:B------:R-:W-:-:S03]  /*45a0*/  HADD2.F32 R5, -RZ, R57.H1_H1 ;  /* 0x30000039ff057230 */ /* 0x000fc60000004100 */
[----:B------:R-:W-:Y:S01]  /*45b0*/  FFMA.FTZ R100, R101, R100, R6 ;  /* 0x0000006465647223 */ /* 0x000fe20000010006 */
[----:B------:R-:W-:-:S04]  /*45c0*/  HADD2.F32 R6, -RZ, R37.H1_H1 ;  /* 0x30000025ff067230 */ /* 0x000fc80000004100 */
[----:B------:R-:W-:Y:S01]  /*45d0*/  F2FP.F16.F32.PACK_AB R97, R100, R97 ;  /* 0x000000616461723e */ /* 0x000fe200000000ff */
[----:B------:R-:W-:Y:S01]  /*45e0*/  FFMA.FTZ R5, R101, R6, R5 ;  /* 0x0000000665057223 */ /* 0x000fe20000010005 */
[----:B------:R-:W-:Y:S02]  /*45f0*/  HADD2.F32 R101, -RZ, R42.H0_H0 ;  /* 0x2000002aff657230 */ /* 0x000fe40000004100 */
[----:B------:R-:W-:Y:S02]  /*4600*/  FMUL.FTZ R6, R98, UR5 ;  /* 0x0000000562067c20 */ /* 0x000fe40008410000 */
[----:B------:R-:W-:Y:S02]  /*4610*/  F2FP.F16.F32.PACK_AB R5, R5, R4 ;  /* 0x000000040505723e */ /* 0x000fe400000000ff */
[----:B------:R-:W-:Y:S01]  /*4620*/  FFMA.FTZ R98, R6, R7, R101 ;  /* 0x0000000706627223 */ /* 0x000fe20000010065 */
[----:B------:R-:W-:Y:S01]  /*4630*/  HADD2.F32 R7, -RZ, R38.H0_H0 ;  /* 0x20000026ff077230 */ /* 0x000fe20000004100 */
[----:B------:R-:W-:Y:S01]  /*4640*/  F2FP.F16.F32.PACK_AB R4, R3, R2 ;  /* 0x000000020304723e */ /* 0x000fe200000000ff */
[----:B------:R-:W-:-:S03]  /*4650*/  HADD2.F32 R101, -RZ, R58.H1_H1 ;  /* 0x3000003aff657230 */ /* 0x000fc60000004100 */
[----:B------:R-:W-:Y:S01]  /*4660*/  FFMA.FTZ R6, R6, R7, R124 ;  /* 0x0000000706067223 */ /* 0x000fe2000001007c */
[----:B------:R-:W-:Y:S01]  /*4670*/  FADD.FTZ R7, R87, -UR4 ;  /* 0x8000000457077e21 */ /* 0x000fe20008010000 */
[----:B------:R-:W-:Y:S01]  /*4680*/  F2FP.F16.F32.PACK_AB R87, R118, R105 ;  /* 0x000000697657723e */ /* 0x000fe200000000ff */
[----:B------:R-:W-:Y:S02]  /*4690*/  HADD2.F32 R118, -RZ, R22.H1_H1 ;  /* 0x30000016ff767230 */ /* 0x000fe40000004100 */
[----:B------:R-:W-:Y:S02]  /*46a0*/  HADD2.F32 R124, -RZ, R42.H1_H1 ;  /* 0x3000002aff7c7230 */ /* 0x000fe40000004100 */
[----:B------:R-:W-:-:S04]  /*46b0*/  FMUL.FTZ R7, R7, UR5 ;  /* 0x0000000507077c20 */ /* 0x000fc80008410000 */
[----:B------:R-:W-:Y:S01]  /*46c0*/  FFMA.FTZ R105, R7, R118, R124 ;  /* 0x0000007607697223 */ /* 0x000fe2000001007c */
[----:B------:R-:W-:-:S04]  /*46d0*/  HADD2.F32 R118, -RZ, R38.H1_H1 ;  /* 0x30000026ff767230 */ /* 0x000fc80000004100 */
[----:B------:R-:W-:Y:S01]  /*46e0*/  F2FP.F16.F32.PACK_AB R98, R105, R98 ;  /* 0x000000626962723e */ /* 0x000fe200000000ff */
[----:B------:R-:W-:Y:S01]  /*46f0*/  FFMA.FTZ R101, R7, R118, R101 ;  /* 0x0000007607657223 */ /* 0x000fe20000010065 */
[----:B------:R-:W-:Y:S01]  /*4700*/  FADD.FTZ R7, R86, -UR4 ;  /* 0x8000000456077e21 */ /* 0x000fe20008010000 */
[----:B------:R-:W-:Y:S01]  /*4710*/  F2FP.F16.F32.PACK_AB R86, R117, R114 ;  /* 0x000000727556723e */ /* 0x000fe200000000ff */
[----:B------:R-:W-:Y:S02]  /*4720*/  HADD2.F32 R114, -RZ, R23.H0_H0 ;  /* 0x20000017ff727230 */ /* 0x000fe40000004100 */
[----:B------:R-:W-:Y:S02]  /*4730*/  HADD2.F32 R118, -RZ, R43.H0_H0 ;  /* 0x2000002bff767230 */ /* 0x000fe40000004100 */
[----:B------:R-:W-:Y:S01]  /*4740*/  FMUL.FTZ R7, R7, UR5 ;  /* 0x0000000507077c20 */ /* 0x000fe20008410000 */
[----:B------:R-:W-:Y:S01]  /*4750*/  HADD2.F32 R117, -RZ, R59.H0_H0 ;  /* 0x2000003bff757230 */ /* 0x000fe20000004100 */
[----:B------:R-:W-:-:S02]  /*4760*/  F2FP.F16.F32.PACK_AB R6, R101, R6 ;  /* 0x000000066506723e */ /* 0x000fc400000000ff */
[----:B------:R-:W-:Y:S01]  /*4770*/  FFMA.FTZ R114, R7, R114, R118 ;  /* 0x0000007207727223 */ /* 0x000fe20000010076 */
[----:B------:R-:W-:-:S05]  /*4780*/  HADD2.F32 R118, -RZ, R39.H0_H0 ;  /* 0x20000027ff767230 */ /* 0x000fca0000004100 */
[----:B------:R-:W-:Y:S01]  /*4790*/  FFMA.FTZ R7, R7, R118, R117 ;  /* 0x0000007607077223 */ /* 0x000fe20000010075 */
[----:B------:R-:W-:Y:S01]  /*47a0*/  FADD.FTZ R117, R85, -UR4 ;  /* 0x8000000455757e21 */ /* 0x000fe20008010000 */
[----:B------:R-:W-:Y:S01]  /*47b0*/  F2FP.F16.F32.PACK_AB R85, R115, R112 ;  /* 0x000000707355723e */ /* 0x000fe200000000ff */
[----:B------:R-:W-:Y:S02]  /*47c0*/  HADD2.F32 R112, -RZ, R23.H1_H1 ;  /* 0x30000017ff707230 */ /* 0x000fe40000004100 */
[----:B------:R-:W-:Y:S02]  /*47d0*/  HADD2.F32 R118, -RZ, R43.H1_H1 ;  /* 0x3000002bff767230 */ /* 0x000fe40000004100 */
[----:B------:R-:W-:-:S04]  /*47e0*/  FMUL.FTZ R117, R117, UR5 ;  /* 0x0000000575757c20 */ /* 0x000fc80008410000 */
[----:B------:R-:W-:Y:S01]  /*47f0*/  FFMA.FTZ R115, R117, R112, R118 ;  /* 0x0000007075737223 */ /* 0x000fe20000010076 */
[----:B------:R-:W-:Y:S02]  /*4800*/  HADD2.F32 R112, -RZ, R39.H1_H1 ;  /* 0x30000027ff707230 */ /* 0x000fe40000004100 */
[----:B------:R-:W-:Y:S02]  /*4810*/  IMAD.WIDE.U32 R118, R106, 0x10, R122 ;  /* 0x000000106a767825 */ /* 0x000fe400078e007a */
[----:B------:R-:W-:Y:S02]  /*4820*/  F2FP.F16.F32.PACK_AB R99, R115, R114 ;  /* 0x000000727363723e */ /* 0x000fe400000000ff */
[----:B------:R-:W-:Y:S01]  /*4830*/  FFMA.FTZ R112, R117, R112, R125 ;  /* 0x0000007075707223 */ /* 0x000fe2000001007d */
[C---:B------:R-:W-:Y:S01]  /*4840*/  IMAD.WIDE.U32 R116, R89.reuse, 0x10, R120 ;  /* 0x0000001059747825 */ /* 0x040fe200078e0078 */
[----:B------:R0:W-:Y:S03]  /*4850*/  STG.E.128 desc[UR8][R118.64], R84 ;  /* 0x0000005476007986 */ /* 0x0001e6000c101d08 */
[----:B------:R-:W-:Y:S01]  /*4860*/  IMAD.WIDE.U32 R124, R89, 0x10, R122 ;  /* 0x00000010597c7825 */ /* 0x000fe200078e007a */
[----:B------:R-:W-:-:S02]  /*4870*/  F2FP.F16.F32.PACK_AB R89, R111, R110 ;  /* 0x0000006e6f59723e */ /* 0x000fc400000000ff */
[----:B------:R-:W-:Y:S01]  /*4880*/  F2FP.F16.F32.PACK_AB R7, R112, R7 ;  /* 0x000000077007723e */ /* 0x000fe200000000ff */
[C---:B------:R-:W-:Y:S02]  /*4890*/  IMAD.WIDE.U32 R120, R108.reuse, 0x10, R120 ;  /* 0x000000106c787825 */ /* 0x040fe400078e0078 */
[----:B------:R0:W-:Y:S02]  /*48a0*/  STG.E.128 desc[UR8][R116.64], R88 ;  /* 0x0000005874007986 */ /* 0x0001e4000c101d08 */
[----:B------:R-:W-:Y:S02]  /*48b0*/  IMAD.WIDE.U32 R122, R108, 0x10, R122 ;  /* 0x000000106c7a7825 */ /* 0x000fe400078e007a */
[----:B------:R0:W-:Y:S04]  /*48c0*/  STG.E.128 desc[UR8][R124.64], R92 ;  /* 0x0000005c7c007986 */ /* 0x0001e8000c101d08 */
[----:B------:R0:W-:Y:S04]  /*48d0*/  STG.E.128 desc[UR8][R120.64], R96 ;  /* 0x0000006078007986 */ /* 0x0001e8000c101d08 */
[----:B------:R0:W-:Y:S01]  /*48e0*/  STG.E.128 desc[UR8][R122.64], R4 ;  /* 0x000000047a007986 */ /* 0x0001e2000c101d08 */
[----:B------:R-:W-:Y:S05]  /*48f0*/  BRA.U !UP0, `(.L_x_1829) ;  /* 0xffffffbd08f07547 */ /* 0x000fea000b83ffff */
[----:B------:R-:W-:Y:S05]  /*4900*/  EXIT ;  /* 0x000000000000794d */ /* 0x000fea0003800000 */
.L_x_1830:
        /* <DEDUP_REMOVED lines=15> */
.L_x_17949:


//--------------------- .text._ZN10layer_norm31ln_parallel_residual_fwd_kernelINS_13Kernel_traitsI6__halfS2_S2_S2_fjLj4096ELj1ELj1ELj4ELj16ENS_18Kernel_traits_baseILj4096ES2_S2_S2_S2_fjLj128EEEEELb0ELb1ELb0EEEvNS_9FwdParamsE --------------------------
	.section	.text._ZN10layer_norm31ln_parallel_residual_fwd_kernelINS_13Kernel_traitsI6__halfS2_S2_S2_fjLj4096ELj1ELj1ELj4ELj16ENS_18Kernel_traits_baseILj4096ES2_S2_S2_S2_fjLj128EEEEELb0ELb1ELb0EEEvNS_9FwdParamsE,"ax",@progbits
	.align	128
        .global         _ZN10layer_norm31ln_parallel_residual_fwd_kernelINS_13Kernel_traitsI6__halfS2_S2_S2_fjLj4096ELj1ELj1ELj4ELj16ENS_18Kernel_traits_baseILj4096ES2_S2_S2_S2_fjLj128EEEEELb0ELb1ELb0EEEvNS_9FwdParamsE
        .type           _ZN10layer_norm31ln_parallel_residual_fwd_kernelINS_13Kernel_traitsI6__halfS2_S2_S2_fjLj4096ELj1ELj1ELj4ELj16ENS_18Kernel_traits_baseILj4096ES2_S2_S2_S2_fjLj128EEEEELb0ELb1ELb0EEEvNS_9FwdParamsE,@function
        .size           _ZN10layer_norm31ln_parallel_residual_fwd_kernelINS_13Kernel_traitsI6__halfS2_S2_S2_fjLj4096ELj1ELj1ELj4ELj16ENS_18Kernel_traits_baseILj4096ES2_S2_S2_S2_fjLj128EEEEELb0ELb1ELb0EEEvNS_9FwdParamsE,(.L_x_17950 - _ZN10layer_norm31ln_parallel_residual_fwd_kernelINS_13Kernel_traitsI6__halfS2_S2_S2_fjLj4096ELj1ELj1ELj4ELj16ENS_18Kernel_traits_baseILj4096ES2_S2_S2_S2_fjLj128EEEEELb0ELb1ELb0EEEvNS_9FwdParamsE)
        .other          _ZN10layer_norm31ln_parallel_residual_fwd_kernelINS_13Kernel_traitsI6__halfS2_S2_S2_fjLj4096ELj1ELj1ELj4ELj16ENS_18Kernel_traits_baseILj4096ES2_S2_S2_S2_fjLj128EEEEELb0ELb1ELb0EEEvNS_9FwdParamsE,@"STO_CUDA_ENTRY STV_DEFAULT"
_ZN10layer_norm31ln_parallel_residual_fwd_kernelINS_13Kernel_traitsI6__halfS2_S2_S2_fjLj4096ELj1ELj1ELj4ELj16ENS_18Kernel_traits_baseILj4096ES2_S2_S2_S2_fjLj128EEEEELb0ELb1ELb0EEEvNS_9FwdParamsE:
.text._ZN10layer_norm31ln_parallel_residual_fwd_kernelINS_13Kernel_traitsI6__halfS2_S2_S2_fjLj4096ELj1ELj1ELj4ELj16ENS_18Kernel_traits_baseILj4096ES2_S2_S2_S2_fjLj128EEEEELb0ELb1ELb0EEEvNS_9FwdParamsE:
[----:B------:R-:W-:Y:S01]  /*0000*/  LDC R1, c[0x0][0x37c] ;  /* 0x0000df00ff017b82 */ /* 0x000fe20000000800 */
[----:B------:R-:W0:Y:S01]  /*0010*/  S2R R0, SR_TID.X ;  /* 0x0000000000007919 */ /* 0x000e220000002100 */
[----:B------:R-:W1:Y:S06]  /*0020*/  LDCU.64 UR12, c[0x0][0x438] ;  /* 0x00008700ff0c77ac */ /* 0x000e6c0008000a00 */
[----:B------:R-:W2:Y:S01]  /*0030*/  LDC R18, c[0x0][0x388] ;  /* 0x0000e200ff127b82 */ /* 0x000ea20000000800 */
[----:B------:R-:W-:Y:S01]  /*0040*/  BSSY.RECONVERGENT B0, `(.L_x_1831) ;  /* 0x0000052000007945 */ /* 0x000fe20003800200 */
[----:B------:R-:W3:Y:S01]  /*0050*/  LDCU.64 UR4, c[0x0][0x3a0] ;  /* 0x00007400ff0477ac */ /* 0x000ee20008000a00 */
[----:B------:R-:W3:Y:S05]  /*0060*/  LDCU.64 UR10, c[0x0][0x398] ;  /* 0x00007300ff0a77ac */ /* 0x000eea0008000a00 */
[----:B------:R-:W4:Y:S01]  /*0070*/  S2UR UR6, SR_CTAID.X ;  /* 0x00000000000679c3 */ /* 0x000f220000002500 */
[----:B------:R-:W0:Y:S01]  /*0080*/  LDCU.64 UR8, c[0x0][0x358] ;  /* 0x00006b00ff0877ac */ /* 0x000e220008000a00 */
[----:B-1----:R-:W-:-:S04]  /*0090*/  UISETP.NE.U32.AND UP1, UPT, UR12, URZ, UPT ;  /* 0x000000ff0c00728c */ /* 0x002fc8000bf25070 */
[----:B------:R-:W-:Y:S01]  /*00a0*/  UISETP.NE.AND.EX UP1, UPT, UR13, URZ, UPT, UP1 ;  /* 0x000000ff0d00728c */ /* 0x000fe2000bf25310 */
[----:B--2---:R-:W-:Y:S01]  /*00b0*/  SHF.R.S32.HI R3, RZ, 0x1f, R18 ;  /* 0x0000001fff037819 */ /* 0x004fe20000011412 */
[----:B---3--:R-:W-:-:S03]  /*00c0*/  ULOP3.LUT UP0, URZ, UR4, UR10, URZ, 0xfc, !UPT ;  /* 0x0000000a04ff7292 */ /* 0x008fc6000f80fcff */
[----:B------:R-:W-:Y:S01]  /*00d0*/  LEA.HI R18, R3, R18, RZ, 0x3 ;  /* 0x0000001203127211 */ /* 0x000fe200078f18ff */
[----:B------:R-:W-:Y:S01]  /*00e0*/  ULOP3.LUT UP0, URZ, UR5, UR11, URZ, 0xfc, UP0 ;  /* 0x0000000b05ff7292 */ /* 0x000fe2000800fcff */
[C---:B0-----:R-:W-:Y:S02]  /*00f0*/  LOP3.LUT R5, R0.reuse, 0x60, RZ, 0xc0, !PT ;  /* 0x0000006000057812 */ /* 0x041fe400078ec0ff */
        /* <DEDUP_REMOVED lines=17> */
[C---:B-1----:R-:W-:Y:S01]  /*0210*/  @P1 IMAD.WIDE.U32 R12, R19.reuse, 0x10, R12 ;  /* 0x00000010130c1825 */ /* 0x042fe200078e000c */
[----:B------:R-:W-:-:S04]  /*0220*/  @P1 IADD3 R19, PT, PT, R19, 0x80, RZ ;  /* 0x0000008013131810 */ /* 0x000fc80007ffe0ff */
        /* <DEDUP_REMOVED lines=20> */
.L_x_1832:
[C---:B------:R-:W-:Y:S02]  /*0370*/  ISETP.GE.U32.AND P1, PT, R4.reuse, 0x100, PT ;  /* 0x000001000400780c */ /* 0x040fe40003f26070 */
[C---:B------:R-:W-:Y:S02]  /*0380*/  ISETP.GE.U32.AND P2, PT, R4.reuse, 0x180, PT ;  /* 0x000001800400780c */ /* 0x040fe40003f46070 */
[C---:B------:R-:W-:Y:S02]  /*0390*/  ISETP.GE.U32.AND P0, PT, R4.reuse, 0x80, PT ;  /* 0x000000800400780c */ /* 0x040fe40003f06070 */
[----:B------:R-:W-:Y:S02]  /*03a0*/  ISETP.GE.U32.AND P3, PT, R4, 0x200, PT ;  /* 0x000002000400780c */ /* 0x000fe40003f66070 */
[----:B------:R-:W-:-:S05]  /*03b0*/  MOV R17, R2 ;  /* 0x0000000200117202 */ /* 0x000fca0000000f00 */
        /* <DEDUP_REMOVED lines=8> */
[C---:B-1----:R-:W-:Y:S01]  /*0440*/  @P2 IMAD.WIDE.U32 R12, R17.reuse, 0x10, R8 ;  /* 0x00000010110c2825 */ /* 0x042fe200078e0008 */
[----:B------:R-:W-:-:S04]  /*0450*/  @P2 IADD3 R17, PT, PT, R17, 0x80, RZ ;  /* 0x0000008011112810 */ /* 0x000fc80007ffe0ff */
[----:B------:R0:W5:Y:S01]  /*0460*/  @P2 LDG.E.128 R48, desc[UR8][R12.64] ;  /* 0x000000080c302981 */ /* 0x000162000c1e1d00 */
[----:B--2---:R-:W-:-:S05]  /*0470*/  @P3 IMAD.WIDE.U32 R8, R17, 0x10, R14 ;  /* 0x0000001011083825 */ /* 0x004fca00078e000e */
[----:B------:R0:W5:Y:S01]  /*0480*/  @P3 LDG.E.128 R40, desc[UR8][R8.64] ;  /* 0x0000000808283981 */ /* 0x000162000c1e1d00 */
[----:B---3--:R-:W-:-:S05]  /*0490*/  @P0 IMAD.WIDE.U32 R10, R2, 0x10, R10 ;  /* 0x00000010020a0825 */ /* 0x008fca00078e000a */
[----:B------:R0:W5:Y:S01]  /*04a0*/  @P0 LDG.E.128 R64, desc[UR8][R10.64] ;  /* 0x000000080a400981 */ /* 0x000162000c1e1d00 */
[----:B------:R-:W-:Y:S02]  /*04b0*/  HFMA2 R46, -RZ, RZ, 0, 0 ;  /* 0x00000000ff2e7431 */ /* 0x000fe400000001ff */
[----:B------:R-:W-:Y:S01]  /*04c0*/  HFMA2 R62, -RZ, RZ, 0, 0 ;  /* 0x00000000ff3e7431 */ /* 0x000fe200000001ff */
[----:B------:R-:W-:Y:S02]  /*04d0*/  CS2R R44, SRZ ;  /* 0x00000000002c7805 */ /* 0x000fe4000001ff00 */
[----:B------:R-:W-:Y:S02]  /*04e0*/  MOV R54, RZ ;  /* 0x000000ff00367202 */ /* 0x000fe40000000f00 */
[----:B------:R-:W-:Y:S02]  /*04f0*/  CS2R R52, SRZ ;  /* 0x0000000000347805 */ /* 0x000fe4000001ff00 */
[----:B------:R-:W-:-:S02]  /*0500*/  CS2R R60, SRZ ;  /* 0x00000000003c7805 */ /* 0x000fc4000001ff00 */
[----:B------:R-:W-:Y:S02]  /*0510*/  @P0 MOV R63, RZ ;  /* 0x000000ff003f0202 */ /* 0x000fe40000000f00 */
[----:B------:R-:W-:Y:S02]  /*0520*/  @P3 CS2R R38, SRZ ;  /* 0x0000000000263805 */ /* 0x000fe4000001ff00 */
[----:B------:R-:W-:Y:S02]  /*0530*/  @P3 CS2R R36, SRZ ;  /* 0x0000000000243805 */ /* 0x000fe4000001ff00 */
[----:B------:R-:W-:Y:S02]  /*0540*/  @P1 MOV R55, RZ ;  /* 0x000000ff00371202 */ /* 0x000fe40000000f00 */
[----:B0-----:R-:W-:-:S07]  /*0550*/  @P2 MOV R47, RZ ;  /* 0x000000ff002f2202 */ /* 0x001fce0000000f00 */
.L_x_1833:
[----:B------:R-:W-:Y:S05]  /*0560*/  BSYNC.RECONVERGENT B0 ;  /* 0x0000000000007941 */ /* 0x000fea0003800200 */
.L_x_1831:
[----:B------:R-:W0:Y:S02]  /*0570*/  LDCU UR4, c[0x0][0x384] ;  /* 0x00007080ff0477ac */ /* 0x000e240008000800 */
[----:B0-----:R-:W-:-:S06]  /*0580*/  UISETP.GE.AND UP1, UPT, UR6, UR4, UPT ;  /* 0x000000040600728c */ /* 0x001fcc000bf26270 */
[----:B------:R-:W-:-:S13]  /*0590*/  PLOP3.LUT P1, PT, PT, PT, UP1, 0x80, 0x8 ;  /* 0x000000000008781c */ /* 0x000fda0003f2f018 */
[----:B------:R-:W-:Y:S05]  /*05a0*/  @P1 EXIT ;  /* 0x000000000000194d */ /* 0x000fea0003800000 */
[----:B------:R-:W-:Y:S01]  /*05b0*/  SHF.R.S32.HI R18, RZ, 0x3, R18 ;  /* 0x00000003ff127819 */ /* 0x000fe20000011412 */
[----:B------:R-:W0:Y:S03]  /*05c0*/  LDCU.U8 UR4, c[0x0][0x410] ;  /* 0x00008200ff0477ac */ /* 0x000e260008000000 */
[C---:B------:R-:W-:Y:S01]  /*05d0*/  LOP3.LUT R6, R18.reuse, 0x7f, RZ, 0xc0, !PT ;  /* 0x0000007f12067812 */ /* 0x040fe200078ec0ff */
[----:B------:R-:W1:Y:S01]  /*05e0*/  LDCU UR12, c[0x0][0x388] ;  /* 0x00007100ff0c77ac */ /* 0x000e620008000800 */
[----:B------:R-:W-:Y:S02]  /*05f0*/  SHF.L.U32 R18, R18, 0x1, RZ ;  /* 0x0000000112127819 */ /* 0x000fe400000006ff */
[----:B------:R-:W-:Y:S01]  /*0600*/  VIADDMNMX R5, R6, -R5, RZ, !PT ;  /* 0x8000000506057246 */ /* 0x000fe200078001ff */
[----:B------:R-:W-:Y:S01]  /*0610*/  IMAD R6, R3, -0x20, R6 ;  /* 0xffffffe003067824 */ /* 0x000fe200078e0206 */
[----:B------:R-:W-:Y:S01]  /*0620*/  LOP3.LUT R18, R18, 0xffffff00, RZ, 0xc0, !PT ;  /* 0xffffff0012127812 */ /* 0x000fe200078ec0ff */
[----:B------:R-:W2:Y:S01]  /*0630*/  LDCU UR7, c[0x0][0x400] ;  /* 0x00008000ff0777ac */ /* 0x000ea20008000800 */
[----:B------:R-:W-:-:S02]  /*0640*/  VIMNMX R5, PT, PT, R5, 0x20, PT ;  /* 0x0000002005057848 */ /* 0x000fc40003fe0100 */
[----:B------:R-:W-:Y:S01]  /*0650*/  VIMNMX R6, PT, PT, RZ, R6, !PT ;  /* 0x00000006ff067248 */ /* 0x000fe20007fe0100 */
[----:B------:R-:W3:Y:S01]  /*0660*/  LDCU.64 UR14, c[0x0][0x398] ;  /* 0x00007300ff0e77ac */ /* 0x000ee20008000a00 */
[-C--:B------:R-:W-:Y:S02]  /*0670*/  LEA R5, R5, R18.reuse, 0x3 ;  /* 0x0000001205057211 */ /* 0x080fe400078e18ff */
[----:B------:R-:W-:Y:S01]  /*0680*/  VIMNMX R7, PT, PT, R6, 0x20, PT ;  /* 0x0000002006077848 */ /* 0x000fe20003fe0100 */
[----:B------:R-:W4:Y:S01]  /*0690*/  LDCU.64 UR16, c[0x0][0x3a0] ;  /* 0x00007400ff1077ac */ /* 0x000f220008000a00 */
[----:B------:R-:W-:Y:S02]  /*06a0*/  I2FP.F32.U32 R5, R5 ;  /* 0x0000000500057245 */ /* 0x000fe40000201000 */
[----:B------:R-:W-:Y:S01]  /*06b0*/  LEA R6, R7, R18, 0x3 ;  /* 0x0000001207067211 */ /* 0x000fe200078e18ff */
[----:B------:R-:W1:Y:S01]  /*06c0*/  LDCU.64 UR10, c[0x0][0x380] ;  /* 0x00007000ff0a77ac */ /* 0x000e620008000a00 */
[----:B------:R-:W-:-:S02]  /*06d0*/  SHF.R.U32.HI R7, RZ, 0x5, R0 ;  /* 0x00000005ff077819 */ /* 0x000fc40000011600 */
[----:B------:R-:W1:Y:S01]  /*06e0*/  MUFU.RCP R5, R5 ;  /* 0x0000000500057308 */ /* 0x000e620000001000 */
[----:B------:R-:W-:Y:S02]  /*06f0*/  UPLOP3.LUT UP2, UPT, UPT, UPT, UPT, 0x40, 0x4 ;  /* 0x000000000004789c */ /* 0x000fe40003f4e870 */
[----:B0-2---:R-:W-:-:S11]  /*0700*/  UISETP.NE.AND UP3, UPT, UR4, URZ, UPT ;  /* 0x000000ff0400728c */ /* 0x005fd6000bf65270 */
.L_x_1866:
[----:B-1----:R-:W-:Y:S01]  /*0710*/  UIMAD UR4, UR6, UR12, URZ ;  /* 0x0000000c060472a4 */ /* 0x002fe2000f8e02ff */
[----:B------:R-:W-:Y:S03]  /*0720*/  BSSY.RECONVERGENT B0, `(.L_x_1834) ;  /* 0x000008d000007945 */ /* 0x000fe60003800200 */
[----:B------:R-:W-:-:S04]  /*0730*/  USHF.R.S32.HI UR5, URZ, 0x1f, UR4 ;  /* 0x0000001fff057899 */ /* 0x000fc80008011404 */
[----:B------:R-:W-:-:S06]  /*0740*/  ULEA.HI UR5, UR5, UR4, URZ, 0x3 ;  /* 0x0000000405057291 */ /* 0x000fcc000f8f18ff */
[----:B------:R-:W-:-:S04]  /*0750*/  MOV R91, UR5 ;  /* 0x00000005005b7c02 */ /* 0x000fc80008000f00 */
[----:B------:R-:W-:-:S04]  /*0760*/  LEA.HI.SX32 R91, R91, R2, 0x1d ;  /* 0x000000025b5b7211 */ /* 0x000fc800078feaff */
[----:B0-234-:R-:W-:Y:S01]  /*0770*/  MOV R88, R91 ;  /* 0x0000005b00587202 */ /* 0x01dfe20000000f00 */
[----:B------:R-:W-:Y:S06]  /*0780*/  @!P0 BRA `(.L_x_1835) ;  /* 0x0000000800188947 */ /* 0x000fec0003800000 */
[----:B---3--:R-:W-:Y:S01]  /*0790*/  ISETP.NE.U32.AND P0, PT, RZ, UR14, PT ;  /* 0x0000000eff007c0c */ /* 0x008fe2000bf05070 */
[----:B------:R-:W0:Y:S01]  /*07a0*/  LDC.64 R68, c[0x0][0x390] ;  /* 0x0000e400ff447b82 */ /* 0x000e220000000a00 */
[----:B----4-:R-:W-:Y:S02]  /*07b0*/  ISETP.NE.U32.AND P1, PT, RZ, UR16, PT ;  /* 0x00000010ff007c0c */ /* 0x010fe4000bf25070 */
        /* <DEDUP_REMOVED lines=17> */
[----:B------:R-:W-:Y:S02]  /*08d0*/  HADD2.F32 R24, -RZ, R70.H0_H0 ;  /* 0x20000046ff187230 */ /* 0x000fe40000004100 */
[----:B------:R-:W-:-:S02]  /*08e0*/  HADD2.F32 R23, -RZ, R32.H1_H1 ;  /* 0x30000020ff177230 */ /* 0x000fc40000004100 */
[----:B------:R-:W-:Y:S02]  /*08f0*/  HADD2.F32 R25, -RZ, R33.H0_H0 ;  /* 0x20000021ff197230 */ /* 0x000fe40000004100 */
[----:B------:R-:W-:Y:S02]  /*0900*/  HADD2.F32 R27, -RZ, R34.H0_H0 ;  /* 0x20000022ff1b7230 */ /* 0x000fe40000004100 */
[----:B------:R-:W-:Y:S01]  /*0910*/  FADD.FTZ R68, R68, R23 ;  /* 0x0000001744447221 */ /* 0x000fe20000010000 */
[--C-:B------:R-:W-:Y:S02]  /*0920*/  HADD2.F32 R26, -RZ, R71.reuse.H0_H0 ;  /* 0x20000047ff1a7230 */ /* 0x100fe40000004100 */
[----:B------:R-:W-:Y:S01]  /*0930*/  FADD.FTZ R16, R16, R25 ;  /* 0x0000001910107221 */ /* 0x000fe20000010000 */
[----:B0-----:R-:W-:Y:S02]  /*0940*/  HADD2.F32 R72, -RZ, R71.H1_H1 ;  /* 0x30000047ff487230 */ /* 0x001fe40000004100 */
[----:B------:R-:W-:Y:S01]  /*0950*/  FADD.FTZ R24, R24, R27 ;  /* 0x0000001b18187221 */ /* 0x000fe20000010000 */
[----:B------:R-:W-:-:S02]  /*0960*/  HADD2.F32 R69, -RZ, R69.H1_H1 ;  /* 0x30000045ff457230 */ /* 0x000fc40000004100 */
[----:B------:R-:W-:Y:S02]  /*0970*/  HADD2.F32 R70, -RZ, R70.H1_H1 ;  /* 0x30000046ff467230 */ /* 0x000fe40000004100 */
[----:B------:R-:W-:Y:S02]  /*0980*/  HADD2.F32 R14, -RZ, R33.H1_H1 ;  /* 0x30000021ff0e7230 */ /* 0x000fe40000004100 */
[----:B------:R-:W-:Y:S02]  /*0990*/  HADD2.F32 R71, -RZ, R34.H1_H1 ;  /* 0x30000022ff477230 */ /* 0x000fe40000004100 */
[--C-:B------:R-:W-:Y:S02]  /*09a0*/  HADD2.F32 R25, -RZ, R35.reuse.H0_H0 ;  /* 0x20000023ff197230 */ /* 0x100fe40000004100 */
[----:B------:R-:W-:Y:S01]  /*09b0*/  FADD.FTZ R69, R69, R14 ;  /* 0x0000000e45457221 */ /* 0x000fe20000010000 */
[----:B------:R-:W-:Y:S02]  /*09c0*/  HADD2.F32 R27, -RZ, R35.H1_H1 ;  /* 0x30000023ff1b7230 */ /* 0x000fe40000004100 */
[----:B------:R-:W-:Y:S01]  /*09d0*/  FADD.FTZ R70, R70, R71 ;  /* 0x0000004746467221 */ /* 0x000fe20000010000 */
[----:B------:R-:W-:-:S02]  /*09e0*/  HADD2.F32 R23, -RZ, R29.H0_H0 ;  /* 0x2000001dff177230 */ /* 0x000fc40000004100 */
[----:B------:R-:W-:Y:S01]  /*09f0*/  FADD.FTZ R26, R26, R25 ;  /* 0x000000191a1a7221 */ /* 0x000fe20000010000 */
[----:B------:R-:W-:Y:S02]  /*0a00*/  HADD2.F32 R14, -RZ, R28.H0_H0 ;  /* 0x2000001cff0e7230 */ /* 0x000fe40000004100 */
[----:B------:R-:W-:Y:S01]  /*0a10*/  FADD.FTZ R72, R72, R27 ;  /* 0x0000001b48487221 */ /* 0x000fe20000010000 */
[--C-:B------:R-:W-:Y:S02]  /*0a20*/  HADD2.F32 R71, -RZ, R31.reuse.H1_H1 ;  /* 0x3000001fff477230 */ /* 0x100fe40000004100 */
        /* <DEDUP_REMOVED lines=18> */
.L_x_1837:
[----:B-----5:R-:W-:Y:S02]  /*0b50*/  HADD2.F32 R9, -RZ, R68.H0_H0 ;  /* 0x20000044ff097230 */ /* 0x020fe40000004100 */
[----:B------:R-:W-:Y:S02]  /*0b60*/  HADD2.F32 R14, -RZ, R32.H0_H0 ;  /* 0x20000020ff0e7230 */ /* 0x000fe40000004100 */
[----:B------:R-:W-:Y:S02]  /*0b70*/  HADD2.F32 R23, -RZ, R69.H0_H0 ;  /* 0x20000045ff177230 */ /* 0x000fe40000004100 */
[----:B------:R-:W-:Y:S02]  /*0b80*/  HADD2.F32 R16, -RZ, R33.H0_H0 ;  /* 0x20000021ff107230 */ /* 0x000fe40000004100 */
[----:B------:R-:W-:Y:S01]  /*0b90*/  FADD.FTZ R9, R9, R14 ;  /* 0x0000000e09097221 */ /* 0x000fe20000010000 */
[----:B0-----:R-:W-:Y:S02]  /*0ba0*/  HADD2.F32 R73, -RZ, R70.H0_H0 ;  /* 0x20000046ff497230 */ /* 0x001fe40000004100 */
[----:B------:R-:W-:-:S02]  /*0bb0*/  HADD2.F32 R81, -RZ, R71.H0_H0 ;  /* 0x20000047ff517230 */ /* 0x000fc40000004100 */
[----:B------:R-:W-:Y:S01]  /*0bc0*/  FADD.FTZ R23, R23, R16 ;  /* 0x0000001017177221 */ /* 0x000fe20000010000 */
[----:B------:R-:W-:Y:S02]  /*0bd0*/  HADD2.F32 R14, -RZ, R35.H0_H0 ;  /* 0x20000023ff0e7230 */ /* 0x000fe40000004100 */
[----:B------:R-:W-:Y:S02]  /*0be0*/  HADD2.F32 R68, -RZ, R68.H1_H1 ;  /* 0x30000044ff447230 */ /* 0x000fe40000004100 */
[----:B------:R-:W-:Y:S02]  /*0bf0*/  HADD2.F32 R69, -RZ, R69.H1_H1 ;  /* 0x30000045ff457230 */ /* 0x000fe40000004100 */
[----:B------:R-:W-:Y:S01]  /*0c00*/  FADD.FTZ R81, R81, R14 ;  /* 0x0000000e51517221 */ /* 0x000fe20000010000 */
[----:B------:R-:W-:Y:S02]  /*0c10*/  HADD2.F32 R70, -RZ, R70.H1_H1 ;  /* 0x30000046ff467230 */ /* 0x000fe40000004100 */
[----:B------:R-:W-:-:S02]  /*0c20*/  HADD2.F32 R24, -RZ, R34.H0_H0 ;  /* 0x20000022ff187230 */ /* 0x000fc40000004100 */
[----:B------:R-:W-:Y:S02]  /*0c30*/  HADD2.F32 R71, -RZ, R71.H1_H1 ;  /* 0x30000047ff477230 */ /* 0x000fe40000004100 */
[----:B------:R-:W-:Y:S02]  /*0c40*/  HADD2.F32 R80, -RZ, R35.H1_H1 ;  /* 0x30000023ff507230 */ /* 0x000fe40000004100 */
[----:B------:R-:W-:Y:S01]  /*0c50*/  FADD.FTZ R73, R73, R24 ;  /* 0x0000001849497221 */ /* 0x000fe20000010000 */
[----:B------:R-:W-:Y:S02]  /*0c60*/  HADD2.F32 R27, -RZ, R34.H1_H1 ;  /* 0x30000022ff1b7230 */ /* 0x000fe40000004100 */
        /* <DEDUP_REMOVED lines=11> */
.L_x_1836:
[----:B------:R-:W-:Y:S05]  /*0d20*/  @!P1 BRA `(.L_x_1839) ;  /* 0x0000000000749947 */ /* 0x000fea0003800000 */
        /* <DEDUP_REMOVED lines=29> */
.L_x_1839:
[--C-:B-----5:R-:W-:Y:S02]  /*0f00*/  HADD2.F32 R9, -RZ, R68.reuse.H0_H0 ;  /* 0x20000044ff097230 */ /* 0x120fe40000004100 */
[----:B------:R-:W-:Y:S02]  /*0f10*/  HADD2.F32 R14, -RZ, R68.H1_H1 ;  /* 0x30000044ff0e7230 */ /* 0x000fe40000004100 */
[--C-:B------:R-:W-:Y:S02]  /*0f20*/  HADD2.F32 R23, -RZ, R69.reuse.H0_H0 ;  /* 0x20000045ff177230 */ /* 0x100fe40000004100 */
[----:B------:R-:W-:Y:S02]  /*0f30*/  HADD2.F32 R16, -RZ, R69.H1_H1 ;  /* 0x30000045ff107230 */ /* 0x000fe40000004100 */
[--C-:B0-----:R-:W-:Y:S02]  /*0f40*/  HADD2.F32 R73, -RZ, R70.reuse.H0_H0 ;  /* 0x20000046ff497230 */ /* 0x101fe40000004100 */
[----:B------:R-:W-:-:S02]  /*0f50*/  HADD2.F32 R72, -RZ, R70.H1_H1 ;  /* 0x30000046ff487230 */ /* 0x000fc40000004100 */
[--C-:B------:R-:W-:Y:S02]  /*0f60*/  HADD2.F32 R81, -RZ, R71.reuse.H0_H0 ;  /* 0x20000047ff517230 */ /* 0x100fe40000004100 */
[----:B------:R-:W-:-:S07]  /*0f70*/  HADD2.F32 R80, -RZ, R71.H1_H1 ;  /* 0x30000047ff507230 */ /* 0x000fce0000004100 */
.L_x_1838:
[----:B------:R-:W0:Y:S01]  /*0f80*/  @UP0 LDCU.64 UR4, c[0x0][0x3a8] ;  /* 0x00007500ff0407ac */ /* 0x000e220008000a00 */
[----:B------:R-:W-:Y:S01]  /*0f90*/  PLOP3.LUT P0, PT, PT, PT, UP0, 0x80, 0x8 ;  /* 0x000000000008781c */ /* 0x000fe20003f0f008 */
[----:B------:R-:W-:Y:S01]  /*0fa0*/  HFMA2 R68, -RZ, RZ, 0, 9.5367431640625e-07 ;  /* 0x00000010ff447431 */ /* 0x000fe200000001ff */
[----:B------:R-:W-:Y:S02]  /*0fb0*/  PLOP3.LUT P1, PT, PT, PT, UP0, 0x80, 0x8 ;  /* 0x000000000008781c */ /* 0x000fe40003f2f008 */
[----:B------:R-:W-:-:S09]  /*0fc0*/  IADD3 R88, PT, PT, R91, 0x80, RZ ;  /* 0x000000805b587810 */ /* 0x000fd20007ffe0ff */
[----:B0-----:R-:W-:-:S05]  /*0fd0*/  @P0 IMAD.WIDE.U32 R68, R91, R68, UR4 ;  /* 0x000000045b440e25 */ /* 0x001fca000f8e0044 */
[----:B------:R0:W-:Y:S02]  /*0fe0*/  @P1 STG.E.128 desc[UR8][R68.64], R24 ;  /* 0x0000001844001986 */ /* 0x0001e4000c101d08 */
.L_x_1835:
[----:B---34-:R-:W-:Y:S05]  /*0ff0*/  BSYNC.RECONVERGENT B0 ;  /* 0x0000000000007941 */ /* 0x018fea0003800200 */
.L_x_1834:
        /* <DEDUP_REMOVED lines=31> */
.L_x_1843:
[----:B-----5:R-:W-:Y:S02]  /*11f0*/  HADD2.F32 R11, -RZ, R68.H0_H0 ;  /* 0x20000044ff0b7230 */ /* 0x020fe40000004100 */
[----:B------:R-:W-:Y:S02]  /*1200*/  HADD2.F32 R12, -RZ, R28.H0_H0 ;  /* 0x2000001cff0c7230 */ /* 0x000fe40000004100 */
[----:B------:R-:W-:Y:S02]  /*1210*/  HADD2.F32 R21, -RZ, R69.H0_H0 ;  /* 0x20000045ff157230 */ /* 0x000fe40000004100 */
[----:B------:R-:W-:Y:S02]  /*1220*/  HADD2.F32 R18, -RZ, R29.H0_H0 ;  /* 0x2000001dff127230 */ /* 0x000fe40000004100 */
[----:B------:R-:W-:Y:S01]  /*1230*/  FADD.FTZ R11, R12, R11 ;  /* 0x0000000b0c0b7221 */ /* 0x000fe20000010000 */
[----:B------:R-:W-:Y:S02]  /*1240*/  HADD2.F32 R75, -RZ, R70.H0_H0 ;  /* 0x20000046ff4b7230 */ /* 0x000fe40000004100 */
        /* <DEDUP_REMOVED lines=23> */
.L_x_1842:
[----:B------:R-:W-:-:S04]  /*13c0*/  UISETP.NE.U32.AND UP1, UPT, UR16, URZ, UPT ;  /* 0x000000ff1000728c */ /* 0x000fc8000bf25070 */
[----:B------:R-:W-:-:S09]  /*13d0*/  UISETP.NE.AND.EX UP1, UPT, UR17, URZ, UPT, UP1 ;  /* 0x000000ff1100728c */ /* 0x000fd2000bf25310 */
[----:B------:R-:W-:Y:S05]  /*13e0*/  BRA.U UP1, `(.L_x_1845) ;  /* 0x0000000101747547 */ /* 0x000fea000b800000 */
        /* <DEDUP_REMOVED lines=29> */
.L_x_1845:
        /* <DEDUP_REMOVED lines=12> */
[----:B------:R-:W-:Y:S02]  /*1680*/  HADD2.F32 R74, -RZ, R71.H1_H1 ;  /* 0x30000047ff4a7230 */ /* 0x000fe40000004100 */
        /* <DEDUP_REMOVED lines=31> */
.L_x_1844:
[----:B------:R-:W0:Y:S01]  /*1880*/  @UP0 LDCU.64 UR4, c[0x0][0x3a8] ;  /* 0x00007500ff0407ac */ /* 0x000e220008000a00 */
[----:B------:R-:W-:Y:S02]  /*1890*/  PLOP3.LUT P0, PT, PT, PT, UP0, 0x80, 0x8 ;  /* 0x000000000008781c */ /* 0x000fe40003f0f008 */
[----:B------:R-:W-:Y:S02]  /*18a0*/  PLOP3.LUT P1, PT, PT, PT, UP0, 0x80, 0x8 ;  /* 0x000000000008781c */ /* 0x000fe40003f2f008 */
[----:B------:R-:W-:-:S09]  /*18b0*/  MOV R69, 0x10 ;  /* 0x0000001000457802 */ /* 0x000fd20000000f00 */
[C---:B0-----:R-:W-:Y:S01]  /*18c0*/  @P0 IMAD.WIDE.U32 R68, R88.reuse, R69, UR4 ;  /* 0x0000000458440e25 */ /* 0x041fe2000f8e0045 */
[----:B------:R-:W-:-:S04]  /*18d0*/  IADD3 R88, PT, PT, R88, 0x80, RZ ;  /* 0x0000008058587810 */ /* 0x000fc80007ffe0ff */
[----:B------:R1:W-:Y:S03]  /*18e0*/  @P1 STG.E.128 desc[UR8][R68.64], R24 ;  /* 0x0000001844001986 */ /* 0x0003e6000c101d08 */
.L_x_1841:
[----:B------:R-:W-:Y:S05]  /*18f0*/  BSYNC.RECONVERGENT B0 ;  /* 0x0000000000007941 */ /* 0x000fea0003800200 */
.L_x_1840:
        /* <DEDUP_REMOVED lines=11> */
[C---:B-1----:R-:W-:Y:S02]  /*19b0*/  @P0 IMAD.WIDE.U32 R76, R88.reuse, 0x10, R70 ;  /* 0x00000010584c0825 */ /* 0x042fe400078e0046 */
[----:B------:R-:W5:Y:S04]  /*19c0*/  LDG.E.128 R68, desc[UR8][R68.64] ;  /* 0x0000000844447981 */ /* 0x000f68000c1e1d00 */
        /* <DEDUP_REMOVED lines=18> */
.L_x_1849:
        /* <DEDUP_REMOVED lines=29> */
.L_x_1848:
        /* <DEDUP_REMOVED lines=32> */
.L_x_1851:
        /* <DEDUP_REMOVED lines=44> */
.L_x_1850:
[----:B------:R-:W0:Y:S01]  /*2180*/  @UP0 LDCU.64 UR4, c[0x0][0x3a8] ;  /* 0x00007500ff0407ac */ /* 0x000e220008000a00 */
[----:B------:R-:W-:Y:S01]  /*2190*/  PLOP3.LUT P0, PT, PT, PT, UP0, 0x80, 0x8 ;  /* 0x000000000008781c */ /* 0x000fe20003f0f008 */
[----:B------:R-:W-:Y:S01]  /*21a0*/  HFMA2 R69, -RZ, RZ, 0, 9.5367431640625e-07 ;  /* 0x00000010ff457431 */ /* 0x000fe200000001ff */
[----:B------:R-:W-:-:S11]  /*21b0*/  PLOP3.LUT P1, PT, PT, PT, UP0, 0x80, 0x8 ;  /* 0x000000000008781c */ /* 0x000fd60003f2f008 */
[C---:B0-----:R-:W-:Y:S01]  /*21c0*/  @P0 IMAD.WIDE.U32 R68, R88.reuse, R69, UR4 ;  /* 0x0000000458440e25 */ /* 0x041fe2000f8e0045 */
[----:B------:R-:W-:-:S04]  /*21d0*/  IADD3 R88, PT, PT, R88, 0x80, RZ ;  /* 0x0000008058587810 */ /* 0x000fc80007ffe0ff */
[----:B------:R2:W-:Y:S03]  /*21e0*/  @P1 STG.E.128 desc[UR8][R68.64], R24 ;  /* 0x0000001844001986 */ /* 0x0005e6000c101d08 */
.L_x_1847:
[----:B------:R-:W-:Y:S05]  /*21f0*/  BSYNC.RECONVERGENT B0 ;  /* 0x0000000000007941 */ /* 0x000fea0003800200 */
.L_x_1846:
[----:B------:R-:W-:Y:S01]  /*2200*/  ISETP.GE.U32.AND P4, PT, R4, 0x200, PT ;  /* 0x000002000400780c */ /* 0x000fe20003f86070 */
[----:B------:R-:W-:-:S12]  /*2210*/  BSSY.RECONVERGENT B0, `(.L_x_1852) ;  /* 0x000008d000007945 */ /* 0x000fd80003800200 */
[----:B------:R-:W-:Y:S05]  /*2220*/  @!P4 BRA `(.L_x_1853) ;  /* 0x00000008002cc947 */ /* 0x000fea0003800000 */
[----:B------:R-:W-:Y:S01]  /*2230*/  ISETP.NE.U32.AND P0, PT, RZ, UR14, PT ;  /* 0x0000000eff007c0c */ /* 0x000fe2000bf05070 */
[----:B012---:R-:W0:Y:S01]  /*2240*/  LDC.64 R68, c[0x0][0x390] ;  /* 0x0000e400ff447b82 */ /* 0x007e220000000a00 */
        /* <DEDUP_REMOVED lines=26> */
.L_x_1855:
        /* <DEDUP_REMOVED lines=29> */
.L_x_1854:
        /* <DEDUP_REMOVED lines=32> */
.L_x_1857:
        /* <DEDUP_REMOVED lines=44> */
.L_x_1856:
[----:B------:R-:W0:Y:S01]  /*2a80*/  @UP0 LDCU.64 UR4, c[0x0][0x3a8] ;  /* 0x00007500ff0407ac */ /* 0x000e220008000a00 */
[----:B------:R-:W-:Y:S02]  /*2a90*/  PLOP3.LUT P0, PT, PT, PT, UP0, 0x80, 0x8 ;  /* 0x000000000008781c */ /* 0x000fe40003f0f008 */
[----:B------:R-:W-:Y:S02]  /*2aa0*/  PLOP3.LUT P1, PT, PT, PT, UP0, 0x80, 0x8 ;  /* 0x000000000008781c */ /* 0x000fe40003f2f008 */
[----:B------:R-:W-:-:S09]  /*2ab0*/  MOV R69, 0x10 ;  /* 0x0000001000457802 */ /* 0x000fd20000000f00 */
[----:B0-----:R-:W-:-:S05]  /*2ac0*/  @P0 IMAD.WIDE.U32 R68, R88, R69, UR4 ;  /* 0x0000000458440e25 */ /* 0x001fca000f8e0045 */
[----:B------:R3:W-:Y:S02]  /*2ad0*/  @P1 STG.E.128 desc[UR8][R68.64], R24 ;  /* 0x0000001844001986 */ /* 0x0007e4000c101d08 */
.L_x_1853:
[----:B------:R-:W-:Y:S05]  /*2ae0*/  BSYNC.RECONVERGENT B0 ;  /* 0x0000000000007941 */ /* 0x000fea0003800200 */
.L_x_1852:
        /* <DEDUP_REMOVED lines=9> */
[----:B------:R-:W-:Y:S01]  /*2b80*/  MOV R99, UR6 ;  /* 0x0000000600637c02 */ /* 0x000fe20008000f00 */
        /* <DEDUP_REMOVED lines=124> */
[----:B------:R-:W-:Y:S01]  /*3350*/  HFMA2 R89, -RZ, RZ, 0, 0 ;  /* 0x00000000ff597431 */ /* 0x000fe200000001ff */
[----:B------:R-:W-:Y:S02]  /*3360*/  @!P5 MOV R89, R6 ;  /* 0x000000060059d202 */ /* 0x000fe40000000f00 */
        /* <DEDUP_REMOVED lines=43> */
[----:B--2---:R-:W-:-:S05]  /*3620*/  FMUL.FTZ R89, R97, R97 ;  /* 0x0000006161597220 */ /* 0x004fca0000410000 */
[----:B------:R-:W-:Y:S01]  /*3630*/  FSEL R90, R89, RZ, !P5 ;  /* 0x000000ff595a7208 */ /* 0x000fe20006800000 */
[----:B---3--:R-:W-:Y:S01]  /*3640*/  @!P1 IMAD.WIDE R70, R99, 0x4, R70 ;  /* 0x0000000463469825 */ /* 0x008fe200078e0246 */
[----:B------:R-:W-:-:S03]  /*3650*/  PLOP3.LUT P5, PT, PT, PT, UP3, 0x40, 0x4 ;  /* 0x000000000004781c */ /* 0x000fc60003fae838 */
[----:B-1----:R-:W-:Y:S01]  /*3660*/  FFMA.FTZ R89, R95, UR7, R92 ;  /* 0x000000075f597c23 */ /* 0x002fe2000801005c */
[----:B------:R-:W-:Y:S01]  /*3670*/  MOV R95, UR6 ;  /* 0x00000006005f7c02 */ /* 0x000fe20008000f00 */
[----:B------:R1:W-:Y:S02]  /*3680*/  @!P1 STG.E desc[UR8][R70.64], R97 ;  /* 0x0000006146009986 */ /* 0x0003e4000c101908 */
[----:B------:R-:W-:Y:S01]  /*3690*/  FADD.FTZ R89, R89, R90 ;  /* 0x0000005a59597221 */ /* 0x000fe20000010000 */
[----:B------:R-:W-:Y:S01]  /*36a0*/  FSEL R90, R97, RZ, P5 ;  /* 0x000000ff615a7208 */ /* 0x000fe20002800000 */
[----:B0-----:R-:W-:Y:S02]  /*36b0*/  @!P1 IMAD.WIDE R68, R95, 0x4, R68 ;  /* 0x000000045f449825 */ /* 0x001fe400078e0244 */
[----:B------:R-:W0:Y:S03]  /*36c0*/  MUFU.RSQ R93, R89 ;  /* 0x00000059005d7308 */ /* 0x000e260000001400 */
[----:B0-----:R1:W-:Y:S01]  /*36d0*/  @!P1 STG.E desc[UR8][R68.64], R93 ;  /* 0x0000005d44009986 */ /* 0x0013e2000c101908 */
[----:B------:R-:W-:Y:S05]  /*36e0*/  @!P0 BRA `(.L_x_1859) ;  /* 0x0000000000c08947 */ /* 0x000fea0003800000 */
[--C-:B------:R-:W-:Y:S01]  /*36f0*/  FADD.FTZ R88, R73, -R90.reuse ;  /* 0x8000005a49587221 */ /* 0x100fe20000010000 */
[--C-:B-1----:R-:W-:Y:S01]  /*3700*/  FADD.FTZ R70, R23, -R90.reuse ;  /* 0x8000005a17467221 */ /* 0x102fe20000010000 */
[----:B-----5:R-:W-:Y:S02]  /*3710*/  HADD2.F32 R89, -RZ, R65.H0_H0 ;  /* 0x20000041ff597230 */ /* 0x020fe40000004100 */
[----:B------:R-:W-:Y:S01]  /*3720*/  FADD.FTZ R92, R81, -R90 ;  /* 0x8000005a515c7221 */ /* 0x000fe20000010000 */
[----:B------:R-:W-:Y:S02]  /*3730*/  HADD2.F32 R95, -RZ, R61.H0_H0 ;  /* 0x2000003dff5f7230 */ /* 0x000fe40000004100 */
[C---:B------:R-:W-:Y:S01]  /*3740*/  FMUL.FTZ R88, R93.reuse, R88 ;  /* 0x000000585d587220 */ /* 0x040fe20000410000 */
[----:B------:R-:W-:Y:S02]  /*3750*/  HADD2.F32 R97, -RZ, R66.H0_H0 ;  /* 0x20000042ff617230 */ /* 0x000fe40000004100 */
[----:B------:R-:W-:Y:S01]  /*3760*/  FMUL.FTZ R70, R93, R70 ;  /* 0x000000465d467220 */ /* 0x000fe20000410000 */
[----:B------:R-:W-:-:S02]  /*3770*/  HADD2.F32 R99, -RZ, R62.H0_H0 ;  /* 0x2000003eff637230 */ /* 0x000fc40000004100 */
[----:B------:R-:W-:Y:S01]  /*3780*/  FMUL.FTZ R94, R93, R92 ;  /* 0x0000005c5d5e7220 */ /* 0x000fe20000410000 */
[----:B------:R-:W-:Y:S02]  /*3790*/  HADD2.F32 R101, -RZ, R67.H0_H0 ;  /* 0x20000043ff657230 */ /* 0x000fe40000004100 */
[----:B------:R-:W-:Y:S01]  /*37a0*/  FFMA.FTZ R92, R70, R89, R95 ;  /* 0x00000059465c7223 */ /* 0x000fe2000001005f */
[----:B------:R-:W-:Y:S02]  /*37b0*/  HADD2.F32 R103, -RZ, R63.H0_H0 ;  /* 0x2000003fff677230 */ /* 0x000fe40000004100 */
[----:B------:R-:W-:Y:S01]  /*37c0*/  FFMA.FTZ R99, R88, R97, R99 ;  /* 0x0000006158637223 */ /* 0x000fe20000010063 */
[----:B------:R-:W-:Y:S01]  /*37d0*/  FADD.FTZ R68, R9, -R90 ;  /* 0x8000005a09447221 */ /* 0x000fe20000010000 */
[----:B------:R-:W0:Y:S01]  /*37e0*/  LDC.64 R88, c[0x0][0x428] ;  /* 0x00010a00ff587b82 */ /* 0x000e220000000a00 */
[----:B------:R-:W-:Y:S02]  /*37f0*/  HADD2.F32 R69, -RZ, R64.H0_H0 ;  /* 0x20000040ff457230 */ /* 0x000fe40000004100 */
[----:B------:R-:W-:Y:S01]  /*3800*/  FFMA.FTZ R98, R94, R101, R103 ;  /* 0x000000655e627223 */ /* 0x000fe20000010067 */
[----:B------:R-:W-:-:S02]  /*3810*/  HADD2.F32 R71, -RZ, R60.H0_H0 ;  /* 0x2000003cff477230 */ /* 0x000fc40000004100 */
[C---:B------:R-:W-:Y:S01]  /*3820*/  FMUL.FTZ R68, R93.reuse, R68 ;  /* 0x000000445d447220 */ /* 0x040fe20000410000 */
[--C-:B------:R-:W-:Y:S01]  /*3830*/  FADD.FTZ R94, R16, -R90.reuse ;  /* 0x8000005a105e7221 */ /* 0x100fe20000010000 */
[--C-:B------:R-:W-:Y:S01]  /*3840*/  FADD.FTZ R70, R14, -R90.reuse ;  /* 0x8000005a0e467221 */ /* 0x100fe20000010000 */
[--C-:B------:R-:W-:Y:S01]  /*3850*/  FADD.FTZ R96, R72, -R90.reuse ;  /* 0x8000005a48607221 */ /* 0x100fe20000010000 */
[----:B------:R-:W-:Y:S01]  /*3860*/  FADD.FTZ R100, R80, -R90 ;  /* 0x8000005a50647221 */ /* 0x000fe20000010000 */
[----:B------:R-:W-:Y:S01]  /*3870*/  FFMA.FTZ R68, R68, R69, R71 ;  /* 0x0000004544447223 */ /* 0x000fe20000010047 */
[----:B------:R-:W-:Y:S02]  /*3880*/  HADD2.F32 R95, -RZ, R65.H1_H1 ;  /* 0x30000041ff5f7230 */ /* 0x000fe40000004100 */
[C---:B------:R-:W-:Y:S01]  /*3890*/  FMUL.FTZ R94, R93.reuse, R94 ;  /* 0x0000005e5d5e7220 */ /* 0x040fe20000410000 */
[----:B------:R-:W-:Y:S02]  /*38a0*/  HADD2.F32 R97, -RZ, R61.H1_H1 ;  /* 0x3000003dff617230 */ /* 0x000fe40000004100 */
[----:B------:R-:W-:Y:S01]  /*38b0*/  FMUL.FTZ R100, R93, R100 ;  /* 0x000000645d647220 */ /* 0x000fe20000410000 */
[----:B------:R-:W-:-:S02]  /*38c0*/  HADD2.F32 R69, -RZ, R64.H1_H1 ;  /* 0x30000040ff457230 */ /* 0x000fc40000004100 */
[C---:B------:R-:W-:Y:S01]  /*38d0*/  FMUL.FTZ R96, R93.reuse, R96 ;  /* 0x000000605d607220 */ /* 0x040fe20000410000 */
[----:B------:R-:W-:Y:S02]  /*38e0*/  HADD2.F32 R71, -RZ, R60.H1_H1 ;  /* 0x3000003cff477230 */ /* 0x000fe40000004100 */
[----:B------:R-:W-:Y:S01]  /*38f0*/  FMUL.FTZ R70, R93, R70 ;  /* 0x000000465d467220 */ /* 0x000fe20000410000 */
[----:B------:R-:W-:Y:S02]  /*3900*/  HADD2.F32 R101, -RZ, R66.H1_H1 ;  /* 0x30000042ff657230 */ /* 0x000fe40000004100 */
[----:B------:R-:W-:Y:S01]  /*3910*/  FFMA.FTZ R97, R94, R95, R97 ;  /* 0x0000005f5e617223 */ /* 0x000fe20000010061 */
[----:B------:R-:W-:Y:S02]  /*3920*/  HADD2.F32 R103, -RZ, R62.H1_H1 ;  /* 0x3000003eff677230 */ /* 0x000fe40000004100 */
[----:B------:R-:W-:Y:S01]  /*3930*/  FFMA.FTZ R95, R70, R69, R71 ;  /* 0x00000045465f7223 */ /* 0x000fe20000010047 */
[----:B------:R-:W-:-:S02]  /*3940*/  HADD2.F32 R105, -RZ, R67.H1_H1 ;  /* 0x30000043ff697230 */ /* 0x000fc40000004100 */
[----:B------:R-:W-:Y:S02]  /*3950*/  HADD2.F32 R107, -RZ, R63.H1_H1 ;  /* 0x3000003fff6b7230 */ /* 0x000fe40000004100 */
[----:B------:R-:W-:Y:S01]  /*3960*/  FFMA.FTZ R96, R96, R101, R103 ;  /* 0x0000006560607223 */ /* 0x000fe20000010067 */
[----:B------:R-:W-:Y:S01]  /*3970*/  F2FP.F16.F32.PACK_AB R69, R97, R92 ;  /* 0x0000005c6145723e */ /* 0x000fe200000000ff */
[----:B0-----:R-:W-:Y:S01]  /*3980*/  IMAD.WIDE.U32 R88, R91, 0x10, R88 ;  /* 0x000000105b587825 */ /* 0x001fe200078e0058 */
[----:B------:R-:W-:-:S03]  /*3990*/  F2FP.F16.F32.PACK_AB R68, R95, R68 ;  /* 0x000000445f44723e */ /* 0x000fc600000000ff */
[----:B------:R-:W-:Y:S01]  /*39a0*/  FFMA.FTZ R105, R100, R105, R107 ;  /* 0x0000006964697223 */ /* 0x000fe2000001006b */
[----:B------:R-:W-:Y:S02]  /*39b0*/  F2FP.F16.F32.PACK_AB R70, R96, R99 ;  /* 0x000000636046723e */ /* 0x000fe400000000ff */
[----:B------:R-:W-:Y:S02]  /*39c0*/  IADD3 R91, PT, PT, R91, 0x80, RZ ;  /* 0x000000805b5b7810 */ /* 0x000fe40007ffe0ff */
[----:B------:R-:W-:-:S05]  /*39d0*/  F2FP.F16.F32.PACK_AB R71, R105, R98 ;  /* 0x000000626947723e */ /* 0x000fca00000000ff */
[----:B------:R0:W-:Y:S02]  /*39e0*/  STG.E.128 desc[UR8][R88.64], R68 ;  /* 0x0000004458007986 */ /* 0x0001e4000c101d08 */
.L_x_1859:
[----:B------:R-:W-:Y:S05]  /*39f0*/  BSYNC.RECONVERGENT B0 ;  /* 0x0000000000007941 */ /* 0x000fea0003800200 */
.L_x_1858:
[----:B------:R-:W-:Y:S04]  /*3a00*/  BSSY.RECONVERGENT B0, `(.L_x_1860) ;  /* 0x0000032000007945 */ /* 0x000fe80003800200 */
[----:B------:R-:W-:Y:S05]  /*3a10*/  @!P2 BRA `(.L_x_1861) ;  /* 0x0000000000c0a947 */ /* 0x000fea0003800000 */
[--C-:B0-----:R-:W-:Y:S01]  /*3a20*/  FADD.FTZ R88, R75, -R90.reuse ;  /* 0x8000005a4b587221 */ /* 0x101fe20000010000 */
        /* <DEDUP_REMOVED lines=47> */
.L_x_1861:
[----:B------:R-:W-:Y:S05]  /*3d20*/  BSYNC.RECONVERGENT B0 ;  /* 0x0000000000007941 */ /* 0x000fea0003800200 */
.L_x_1860:
[----:B------:R-:W-:Y:S04]  /*3d30*/  BSSY.RECONVERGENT B0, `(.L_x_1862) ;  /* 0x0000032000007945 */ /* 0x000fe80003800200 */
[----:B------:R-:W-:Y:S05]  /*3d40*/  @!P3 BRA `(.L_x_1863) ;  /* 0x0000000000c0b947 */ /* 0x000fea0003800000 */
[--C-:B0-2---:R-:W-:Y:S01]  /*3d50*/  FADD.FTZ R88, R77, -R90.reuse ;  /* 0x8000005a4d587221 */ /* 0x105fe20000010000 */
        /* <DEDUP_REMOVED lines=47> */
.L_x_1863:
[----:B------:R-:W-:Y:S05]  /*4050*/  BSYNC.RECONVERGENT B0 ;  /* 0x0000000000007941 */ /* 0x000fea0003800200 */
.L_x_1862:
[----:B------:R-:W-:Y:S04]  /*4060*/  BSSY.RECONVERGENT B0, `(.L_x_1864) ;  /* 0x0000031000007945 */ /* 0x000fe80003800200 */
[----:B------:R-:W-:Y:S05]  /*4070*/  @!P4 BRA `(.L_x_1865) ;  /* 0x0000000000bcc947 */ /* 0x000fea0003800000 */
[----:B0-23--:R-:W0:Y:S01]  /*4080*/  LDC.64 R88, c[0x0][0x428] ;  /* 0x00010a00ff587b82 */ /* 0x00de220000000a00 */
[--C-:B------:R-:W-:Y:S01]  /*4090*/  FADD.FTZ R92, R17, -R90.reuse ;  /* 0x8000005a115c7221 */ /* 0x100fe20000010000 */
[--C-:B-1----:R-:W-:Y:S01]  /*40a0*/  FADD.FTZ R68, R15, -R90.reuse ;  /* 0x8000005a0f447221 */ /* 0x102fe20000010000 */
[--C-:B------:R-:W-:Y:S01]  /*40b0*/  FADD.FTZ R96, R79, -R90.reuse ;  /* 0x8000005a4f607221 */ /* 0x100fe20000010000 */
[--C-:B------:R-:W-:Y:S01]  /*40c0*/  FADD.FTZ R70, R8, -R90.reuse ;  /* 0x8000005a08467221 */ /* 0x100fe20000010000 */
[--C-:B------:R-:W-:Y:S01]  /*40d0*/  FADD.FTZ R94, R22, -R90.reuse ;  /* 0x8000005a165e7221 */ /* 0x100fe20000010000 */
[--C-:B------:R-:W-:Y:S01]  /*40e0*/  FADD.FTZ R98, R78, -R90.reuse ;  /* 0x8000005a4e627221 */ /* 0x100fe20000010000 */
[--C-:B------:R-:W-:Y:S01]  /*40f0*/  FADD.FTZ R100, R87, -R90.reuse ;  /* 0x8000005a57647221 */ /* 0x100fe20000010000 */
[----:B-----5:R-:W-:Y:S02]  /*4100*/  HADD2.F32 R95, -RZ, R41.H0_H0 ;  /* 0x20000029ff5f7230 */ /* 0x020fe40000004100 */
[----:B------:R-:W-:Y:S01]  /*4110*/  FADD.FTZ R90, R86, -R90 ;  /* 0x8000005a565a7221 */ /* 0x000fe20000010000 */
[----:B------:R-:W-:-:S02]  /*4120*/  HADD2.F32 R97, -RZ, R37.H0_H0 ;  /* 0x20000025ff617230 */ /* 0x000fc40000004100 */
[C---:B------:R-:W-:Y:S01]  /*4130*/  FMUL.FTZ R92, R93.reuse, R92 ;  /* 0x0000005c5d5c7220 */ /* 0x040fe20000410000 */
[----:B------:R-:W-:Y:S02]  /*4140*/  HADD2.F32 R69, -RZ, R40.H0_H0 ;  /* 0x20000028ff457230 */ /* 0x000fe40000004100 */
[C---:B------:R-:W-:Y:S01]  /*4150*/  FMUL.FTZ R68, R93.reuse, R68 ;  /* 0x000000445d447220 */ /* 0x040fe20000410000 */
[----:B------:R-:W-:Y:S02]  /*4160*/  HADD2.F32 R71, -RZ, R36.H0_H0 ;  /* 0x20000024ff477230 */ /* 0x000fe40000004100 */
[C---:B------:R-:W-:Y:S01]  /*4170*/  FMUL.FTZ R96, R93.reuse, R96 ;  /* 0x000000605d607220 */ /* 0x040fe20000410000 */
[----:B------:R-:W-:Y:S02]  /*4180*/  HADD2.F32 R99, -RZ, R42.H0_H0 ;  /* 0x2000002aff637230 */ /* 0x000fe40000004100 */
[----:B------:R-:W-:Y:S01]  /*4190*/  FMUL.FTZ R70, R93, R70 ;  /* 0x000000465d467220 */ /* 0x000fe20000410000 */
[----:B------:R-:W-:-:S02]  /*41a0*/  HADD2.F32 R101, -RZ, R38.H0_H0 ;  /* 0x20000026ff657230 */ /* 0x000fc40000004100 */
[C---:B------:R-:W-:Y:S01]  /*41b0*/  FMUL.FTZ R94, R93.reuse, R94 ;  /* 0x0000005e5d5e7220 */ /* 0x040fe20000410000 */
[C---:B------:R-:W-:Y:S01]  /*41c0*/  FMUL.FTZ R98, R93.reuse, R98 ;  /* 0x000000625d627220 */ /* 0x040fe20000410000 */
[C---:B------:R-:W-:Y:S01]  /*41d0*/  FMUL.FTZ R100, R93.reuse, R100 ;  /* 0x000000645d647220 */ /* 0x040fe20000410000 */
[----:B------:R-:W-:Y:S01]  /*41e0*/  FMUL.FTZ R90, R93, R90 ;  /* 0x0000005a5d5a7220 */ /* 0x000fe20000410000 */
[----:B------:R-:W-:Y:S01]  /*41f0*/  FFMA.FTZ R92, R92, R95, R97 ;  /* 0x0000005f5c5c7223 */ /* 0x000fe20000010061 */
[----:B------:R-:W-:Y:S01]  /*4200*/  FFMA.FTZ R68, R68, R69, R71 ;  /* 0x0000004544447223 */ /* 0x000fe20000010047 */
[----:B------:R-:W-:Y:S01]  /*4210*/  FFMA.FTZ R96, R96, R99, R101 ;  /* 0x0000006360607223 */ /* 0x000fe20000010065 */
[----:B------:R-:W-:Y:S02]  /*4220*/  HADD2.F32 R93, -RZ, R41.H1_H1 ;  /* 0x30000029ff5d7230 */ /* 0x000fe40000004100 */
[----:B------:R-:W-:Y:S02]  /*4230*/  HADD2.F32 R95, -RZ, R37.H1_H1 ;  /* 0x30000025ff5f7230 */ /* 0x000fe40000004100 */
[----:B------:R-:W-:-:S02]  /*4240*/  HADD2.F32 R69, -RZ, R40.H1_H1 ;  /* 0x30000028ff457230 */ /* 0x000fc40000004100 */
[----:B------:R-:W-:Y:S02]  /*4250*/  HADD2.F32 R97, -RZ, R42.H1_H1 ;  /* 0x3000002aff617230 */ /* 0x000fe40000004100 */
[----:B------:R-:W-:Y:S01]  /*4260*/  FFMA.FTZ R95, R94, R93, R95 ;  /* 0x0000005d5e5f7223 */ /* 0x000fe2000001005f */
[----:B------:R-:W-:Y:S02]  /*4270*/  HADD2.F32 R101, -RZ, R43.H0_H0 ;  /* 0x2000002bff657230 */ /* 0x000fe40000004100 */
[----:B------:R-:W-:Y:S02]  /*4280*/  HADD2.F32 R103, -RZ, R39.H0_H0 ;  /* 0x20000027ff677230 */ /* 0x000fe40000004100 */
[----:B------:R-:W-:Y:S02]  /*4290*/  HADD2.F32 R105, -RZ, R43.H1_H1 ;  /* 0x3000002bff697230 */ /* 0x000fe40000004100 */
[----:B------:R-:W-:Y:S02]  /*42a0*/  HADD2.F32 R107, -RZ, R39.H1_H1 ;  /* 0x30000027ff6b7230 */ /* 0x000fe40000004100 */
[----:B------:R-:W-:Y:S01]  /*42b0*/  FFMA.FTZ R100, R100, R101, R103 ;  /* 0x0000006564647223 */ /* 0x000fe20000010067 */
[----:B------:R-:W-:-:S02]  /*42c0*/  HADD2.F32 R99, -RZ, R38.H1_H1 ;  /* 0x30000026ff637230 */ /* 0x000fc40000004100 */
[----:B------:R-:W-:Y:S02]  /*42d0*/  HADD2.F32 R71, -RZ, R36.H1_H1 ;  /* 0x30000024ff477230 */ /* 0x000fe40000004100 */
[----:B------:R-:W-:Y:S01]  /*42e0*/  FFMA.FTZ R105, R90, R105, R107 ;  /* 0x000000695a697223 */ /* 0x000fe2000001006b */
[----:B0-----:R-:W-:-:S04]  /*42f0*/  IMAD.WIDE.U32 R88, R91, 0x10, R88 ;  /* 0x000000105b587825 */ /* 0x001fc800078e0058 */
[----:B------:R-:W-:Y:S01]  /*4300*/  FFMA.FTZ R97, R98, R97, R99 ;  /* 0x0000006162617223 */ /* 0x000fe20000010063 */
[----:B------:R-:W-:Y:S01]  /*4310*/  FFMA.FTZ R93, R70, R69, R71 ;  /* 0x00000045465d7223 */ /* 0x000fe20000010047 */
[----:B------:R-:W-:-:S03]  /*4320*/  F2FP.F16.F32.PACK_AB R71, R105, R100 ;  /* 0x000000646947723e */ /* 0x000fc600000000ff */
[----:B------:R-:W-:Y:S02]  /*4330*/  F2FP.F16.F32.PACK_AB R70, R97, R96 ;  /* 0x000000606146723e */ /* 0x000fe400000000ff */
[----:B------:R-:W-:Y:S02]  /*4340*/  F2FP.F16.F32.PACK_AB R69, R95, R92 ;  /* 0x0000005c5f45723e */ /* 0x000fe400000000ff */
[----:B------:R-:W-:-:S05]  /*4350*/  F2FP.F16.F32.PACK_AB R68, R93, R68 ;  /* 0x000000445d44723e */ /* 0x000fca00000000ff */
[----:B------:R4:W-:Y:S02]  /*4360*/  STG.E.128 desc[UR8][R88.64], R68 ;  /* 0x0000004458007986 */ /* 0x0009e4000c101d08 */
.L_x_1865:
[----:B------:R-:W-:Y:S05]  /*4370*/  BSYNC.RECONVERGENT B0 ;  /* 0x0000000000007941 */ /* 0x000fea0003800200 */
.L_x_1864:
[----:B------:R-:W-:Y:S02]  /*4380*/  UIADD3 UR6, UPT, UPT, UR6, UR10, URZ ;  /* 0x0000000a06067290 */ /* 0x000fe4000fffe0ff */
[----:B------:R-:W-:Y:S02]  /*4390*/  UPLOP3.LUT UP2, UPT, UPT, UPT, UP2, 0x40, 0x4 ;  /* 0x000000000004789c */ /* 0x000fe40003f4e820 */
[----:B------:R-:W-:-:S09]  /*43a0*/  UISETP.GE.AND UP1, UPT, UR6, UR11, UPT ;  /* 0x0000000b0600728c */ /* 0x000fd2000bf26270 */
[----:B------:R-:W-:Y:S05]  /*43b0*/  BRA.U !UP1, `(.L_x_1866) ;  /* 0xffffffc109d47547 */ /* 0x000fea000b83ffff */
[----:B------:R-:W-:Y:S05]  /*43c0*/  EXIT ;  /* 0x000000000000794d */ /* 0x000fea0003800000 */
.L_x_1867:
        /* <DEDUP_REMOVED lines=11> */
.L_x_17950:


//--------------------- .text._ZN10layer_norm31ln_parallel_residual_fwd_kernelINS_13Kernel_traitsI6__halfS2_S2_S2_fjLj4096ELj1ELj1ELj4ELj16ENS_18Kernel_traits_baseILj4096ES2_S2_S2_S2_fjLj128EEEEELb0ELb1ELb1EEEvNS_9FwdParamsE --------------------------
	.section	.text._ZN10layer_norm31ln_parallel_residual_fwd_kernelINS_13Kernel_traitsI6__halfS2_S2_S2_fjLj4096ELj1ELj1ELj4ELj16ENS_18Kernel_traits_baseILj4096ES2_S2_S2_S2_fjLj128EEEEELb0ELb1ELb1EEEvNS_9FwdParamsE,"ax",@progbits
	.align	128
        .global         _ZN10layer_norm31ln_parallel_residual_fwd_kernelINS_13Kernel_traitsI6__halfS2_S2_S2_fjLj4096ELj1ELj1ELj4ELj16ENS_18Kernel_traits_baseILj4096ES2_S2_S2_S2_fjLj128EEEEELb0ELb1ELb1EEEvNS_9FwdParamsE
        .type           _ZN10layer_norm31ln_parallel_residual_fwd_kernelINS_13Kernel_traitsI6__halfS2_S2_S2_fjLj4096ELj1ELj1ELj4ELj16ENS_18Kernel_traits_baseILj4096ES2_S2_S2_S2_fjLj128EEEEELb0ELb1ELb1EEEvNS_9FwdParamsE,@function
        .size           _ZN10layer_norm31ln_parallel_residual_fwd_kernelINS_13Kernel_traitsI6__halfS2_S2_S2_fjLj4096ELj1ELj1ELj4ELj16ENS_18Kernel_traits_baseILj4096ES2_S2_S2_S2_fjLj128EEEEELb0ELb1ELb1EEEvNS_9FwdParamsE,(.L_x_17951 - _ZN10layer_norm31ln_parallel_residual_fwd_kernelINS_13Kernel_traitsI6__halfS2_S2_S2_fjLj4096ELj1ELj1ELj4ELj16ENS_18Kernel_traits_baseILj4096ES2_S2_S2_S2_fjLj128EEEEELb0ELb1ELb1EEEvNS_9FwdParamsE)
        .other          _ZN10layer_norm31ln_parallel_residual_fwd_kernelINS_13Kernel_traitsI6__halfS2_S2_S2_fjLj4096ELj1ELj1ELj4ELj16ENS_18Kernel_traits_baseILj4096ES2_S2_S2_S2_fjLj128EEEEELb0ELb1ELb1EEEvNS_9FwdParamsE,@"STO_CUDA_ENTRY STV_DEFAULT"
_ZN10layer_norm31ln_parallel_residual_fwd_kernelINS_13Kernel_traitsI6__halfS2_S2_S2_fjLj4096ELj1ELj1ELj4ELj16ENS_18Kernel_traits_baseILj4096ES2_S2_S2_S2_fjLj128EEEEELb0ELb1ELb1EEEvNS_9FwdParamsE:
.text._ZN10layer_norm31ln_parallel_residual_fwd_kernelINS_13Kernel_traitsI6__halfS2_S2_S2_fjLj4096ELj1ELj1ELj4ELj16ENS_18Kernel_traits_baseILj4096ES2_S2_S2_S2_fjLj128EEEEELb0ELb1ELb1EEEvNS_9FwdParamsE:
[----:B------:R-:W-:Y:S01]  /*0000*/  LDC R1, c[0x0][0x37c] ;  /* 0x0000df00ff017b82 */ /* 0x000fe20000000800 */
[----:B------:R-:W0:Y:S07]  /*0010*/  S2R R93, SR_TID.X ;  /* 0x00000000005d7919 */ /* 0x000e2e0000002100 */
[----:B------:R-:W0:Y:S01]  /*0020*/  LDC.64 R2, c[0x0][0x3d0] ;  /* 0x0000f400ff027b82 */ /* 0x000e220000000a00 */
[----:B------:R-:W1:Y:S01]  /*0030*/  LDCU.64 UR8, c[0x0][0x358] ;  /* 0x00006b00ff0877ac */ /* 0x000e620008000a00 */
[----:B------:R-:W2:Y:S01]  /*0040*/  LDCU.64 UR4, c[0x0][0x438] ;  /* 0x00008700ff0477ac */ /* 0x000ea20008000a00 */
[----:B0-----:R-:W-:-:S05]  /*0050*/  IMAD.WIDE.U32 R2, R93, 0x10, R2 ;  /* 0x000000105d027825 */ /* 0x001fca00078e0002 */
[----:B-1----:R-:W3:Y:S04]  /*0060*/  LDG.E.128 R16, desc[UR8][R2.64] ;  /* 0x0000000802107981 */ /* 0x002ee8000c1e1d00 */
[----:B------:R-:W4:Y:S01]  /*0070*/  LDG.E.128 R20, desc[UR8][R2.64+0x800] ;  /* 0x0008000802147981 */ /* 0x000f22000c1e1d00 */
[----:B--2---:R-:W-:Y:S01]  /*0080*/  ISETP.NE.U32.AND P1, PT, RZ, UR4, PT ;  /* 0x00000004ff007c0c */ /* 0x004fe2000bf25070 */
[----:B------:R-:W0:Y:S01]  /*0090*/  S2UR UR6, SR_CTAID.X ;  /* 0x00000000000679c3 */ /* 0x000e220000002500 */
[----:B------:R-:W0:Y:S01]  /*00a0*/  LDCU UR4, c[0x0][0x384] ;  /* 0x00007080ff0477ac */ /* 0x000e220008000800 */
[----:B------:R-:W2:Y:S01]  /*00b0*/  LDG.E.128 R8, desc[UR8][R2.64+0x1000] ;  /* 0x0010000802087981 */ /* 0x000ea2000c1e1d00 */
[----:B------:R-:W-:-:S03]  /*00c0*/  ISETP.NE.AND.EX P1, PT, RZ, UR5, PT, P1 ;  /* 0x00000005ff007c0c */ /* 0x000fc6000bf25310 */
[----:B------:R-:W5:Y:S10]  /*00d0*/  LDG.E.128 R4, desc[UR8][R2.64+0x1800] ;  /* 0x0018000802047981 */ /* 0x000f74000c1e1d00 */
[----:B------:R-:W1:Y:S01]  /*00e0*/  @P1 LDC.64 R12, c[0x0][0x438] ;  /* 0x00010e00ff0c1b82 */ /* 0x000e620000000a00 */
[----:B0-----:R-:W-:Y:S01]  /*00f0*/  UISETP.GE.AND UP0, UPT, UR6, UR4, UPT ;  /* 0x000000040600728c */ /* 0x001fe2000bf06270 */
[----:B------:R-:W0:Y:S01]  /*0100*/  LDCU.64 UR4, c[0x0][0x3a0] ;  /* 0x00007400ff0477ac */ /* 0x000e220008000a00 */
[----:B-1----:R-:W-:-:S05]  /*0110*/  @P1 IMAD.WIDE.U32 R12, R93, 0x10, R12 ;  /* 0x000000105d0c1825 */ /* 0x002fca00078e000c */
[----:B------:R-:W5:Y:S04]  /*0120*/  @P1 LDG.E.128 R40, desc[UR8][R12.64] ;  /* 0x000000080c281981 */ /* 0x000f68000c1e1d00 */
[----:B------:R-:W5:Y:S04]  /*0130*/  @P1 LDG.E.128 R36, desc[UR8][R12.64+0x800] ;  /* 0x000800080c241981 */ /* 0x000f68000c1e1d00 */
[----:B------:R-:W5:Y:S04]  /*0140*/  @P1 LDG.E.128 R32, desc[UR8][R12.64+0x1000] ;  /* 0x001000080c201981 */ /* 0x000f68000c1e1d00 */
[----:B------:R1:W5:Y:S01]  /*0150*/  @P1 LDG.E.128 R28, desc[UR8][R12.64+0x1800] ;  /* 0x001800080c1c1981 */ /* 0x000362000c1e1d00 */
[----:B------:R-:W-:Y:S01]  /*0160*/  PLOP3.LUT P0, PT, PT, PT, UP0, 0x80, 0x8 ;  /* 0x000000000008781c */ /* 0x000fe20003f0f008 */
[----:B-1----:R-:W1:Y:S01]  /*0170*/  LDC.64 R12, c[0x0][0x398] ;  /* 0x0000e600ff0c7b82 */ /* 0x002e620000000a00 */
[----:B---3--:R-:W-:-:S02]  /*0180*/  @P1 MOV R92, R16 ;  /* 0x00000010005c1202 */ /* 0x008fc40000000f00 */
[----:B------:R-:W-:Y:S02]  /*0190*/  @P1 MOV R91, R17 ;  /* 0x00000011005b1202 */ /* 0x000fe40000000f00 */
[----:B------:R-:W-:Y:S02]  /*01a0*/  @P1 MOV R90, R18 ;  /* 0x00000012005a1202 */ /* 0x000fe40000000f00 */
[----:B------:R-:W-:Y:S02]  /*01b0*/  @P1 MOV R89, R19 ;  /* 0x0000001300591202 */ /* 0x000fe40000000f00 */
[----:B----4-:R-:W-:Y:S02]  /*01c0*/  @P1 MOV R88, R20 ;  /* 0x0000001400581202 */ /* 0x010fe40000000f00 */
[----:B------:R-:W-:Y:S02]  /*01d0*/  @P1 MOV R87, R21 ;  /* 0x0000001500571202 */ /* 0x000fe40000000f00 */
[----:B------:R-:W-:-:S02]  /*01e0*/  @P1 MOV R86, R22 ;  /* 0x0000001600561202 */ /* 0x000fc40000000f00 */
[----:B------:R-:W-:Y:S02]  /*01f0*/  @P1 MOV R85, R23 ;  /* 0x0000001700551202 */ /* 0x000fe40000000f00 */
[----:B--2---:R-:W-:Y:S02]  /*0200*/  @P1 MOV R84, R8 ;  /* 0x0000000800541202 */ /* 0x004fe40000000f00 */
[----:B------:R-:W-:Y:S02]  /*0210*/  @!P1 MOV R92, R16 ;  /* 0x00000010005c9202 */ /* 0x000fe40000000f00 */
[----:B------:R-:W-:Y:S02]  /*0220*/  @!P1 MOV R91, R17 ;  /* 0x00000011005b9202 */ /* 0x000fe40000000f00 */
[----:B------:R-:W-:Y:S02]  /*0230*/  @!P1 MOV R90, R18 ;  /* 0x00000012005a9202 */ /* 0x000fe40000000f00 */
[----:B------:R-:W-:-:S02]  /*0240*/  @!P1 MOV R89, R19 ;  /* 0x0000001300599202 */ /* 0x000fc40000000f00 */
[----:B------:R-:W-:Y:S02]  /*0250*/  @!P1 MOV R88, R20 ;  /* 0x0000001400589202 */ /* 0x000fe40000000f00 */
[----:B------:R-:W-:Y:S02]  /*0260*/  @!P1 MOV R87, R21 ;  /* 0x0000001500579202 */ /* 0x000fe40000000f00 */
[----:B------:R-:W-:Y:S02]  /*0270*/  @!P1 MOV R86, R22 ;  /* 0x0000001600569202 */ /* 0x000fe40000000f00 */
[----:B------:R-:W-:Y:S02]  /*0280*/  @!P1 MOV R85, R23 ;  /* 0x0000001700559202 */ /* 0x000fe40000000f00 */
[----:B------:R-:W-:Y:S01]  /*0290*/  @!P1 MOV R84, R8 ;  /* 0x0000000800549202 */ /* 0x000fe20000000f00 */
[----:B01----:R-:W-:Y:S06]  /*02a0*/  @P0 EXIT ;  /* 0x000000000000094d */ /* 0x003fec0003800000 */
[C---:B------:R-:W-:Y:S02]  /*02b0*/  LOP3.LUT P0, RZ, R12.reuse, UR4, RZ, 0xfc, !PT ;  /* 0x000000040cff7c12 */ /* 0x040fe4000f80fcff */
[----:B-----5:R-:W-:Y:S02]  /*02c0*/  @!P1 CS2R R42, SRZ ;  /* 0x00000000002a9805 */ /* 0x020fe4000001ff00 */
[----:B------:R-:W-:Y:S02]  /*02d0*/  ISETP.NE.U32.AND P2, PT, R12, RZ, PT ;  /* 0x000000ff0c00720c */ /* 0x000fe40003f45070 */
[----:B------:R-:W-:Y:S02]  /*02e0*/  @!P1 CS2R R40, SRZ ;  /* 0x0000000000289805 */ /* 0x000fe4000001ff00 */
[----:B------:R-:W-:Y:S02]  /*02f0*/  @P1 MOV R0, R4 ;  /* 0x0000000400001202 */ /* 0x000fe40000000f00 */
[----:B------:R-:W-:-:S02]  /*0300*/  @!P1 CS2R R38, SRZ ;  /* 0x0000000000269805 */ /* 0x000fc4000001ff00 */
[----:B------:R-:W-:Y:S02]  /*0310*/  @!P1 MOV R0, R4 ;  /* 0x0000000400009202 */ /* 0x000fe40000000f00 */
[----:B------:R-:W-:Y:S02]  /*0320*/  @!P1 CS2R R36, SRZ ;  /* 0x0000000000249805 */ /* 0x000fe4000001ff00 */
[----:B------:R-:W-:Y:S02]  /*0330*/  @P1 MOV R83, R9 ;  /* 0x0000000900531202 */ /* 0x000fe40000000f00 */
[----:B------:R-:W-:Y:S02]  /*0340*/  @!P1 CS2R R34, SRZ ;  /* 0x0000000000229805 */ /* 0x000fe4000001ff00 */
[----:B------:R-:W-:Y:S02]  /*0350*/  @P1 MOV R82, R10 ;  /* 0x0000000a00521202 */ /* 0x000fe40000000f00 */
[----:B------:R-:W-:-:S02]  /*0360*/  @!P1 CS2R R32, SRZ ;  /* 0x0000000000209805 */ /* 0x000fc4000001ff00 */
[----:B------:R-:W-:Y:S02]  /*0370*/  @P1 MOV R81, R11 ;  /* 0x0000000b00511202 */ /* 0x000fe40000000f00 */
[----:B------:R-:W-:Y:S02]  /*0380*/  @!P1 CS2R R30, SRZ ;  /* 0x00000000001e9805 */ /* 0x000fe4000001ff00 */
[----:B------:R-:W-:Y:S02]  /*0390*/  @P1 MOV R2, R5 ;  /* 0x0000000500021202 */ /* 0x000fe40000000f00 */
[----:B------:R-:W-:Y:S02]  /*03a0*/  @!P1 CS2R R28, SRZ ;  /* 0x00000000001c9805 */ /* 0x000fe4000001ff00 */
[----:B------:R-:W-:Y:S01]  /*03b0*/  @P1 MOV R3, R6 ;  /* 0x0000000600031202 */ /* 0x000fe20000000f00 */
[----:B------:R-:W-:Y:S01]  /*03c0*/  UPLOP3.LUT UP2, UPT, UPT, UPT, UPT, 0x40, 0x4 ;  /* 0x000000000004789c */ /* 0x000fe20003f4e870 */
[----:B------:R-:W-:Y:S01]  /*03d0*/  @P1 MOV R4, R7 ;  /* 0x0000000700041202 */ /* 0x000fe20000000f00 */
[----:B------:R-:W0:Y:S01]  /*03e0*/  LDCU UR7, c[0x0][0x388] ;  /* 0x00007100ff0777ac */ /* 0x000e220008000800 */
[----:B------:R-:W-:-:S02]  /*03f0*/  @!P1 MOV R83, R9 ;  /* 0x0000000900539202 */ /* 0x000fc40000000f00 */
[----:B------:R-:W-:Y:S01]  /*0400*/  @!P1 MOV R82, R10 ;  /* 0x0000000a00529202 */ /* 0x000fe20000000f00 */
[----:B------:R-:W1:Y:S01]  /*0410*/  LDCU.U8 UR10, c[0x0][0x410] ;  /* 0x00008200ff0a77ac */ /* 0x000e620008000000 */
[----:B------:R-:W-:Y:S02]  /*0420*/  @!P1 MOV R81, R11 ;  /* 0x0000000b00519202 */ /* 0x000fe40000000f00 */
[----:B------:R-:W-:Y:S01]  /*0430*/  @!P1 MOV R2, R5 ;  /* 0x0000000500029202 */ /* 0x000fe20000000f00 */
[----:B------:R-:W2:Y:S01]  /*0440*/  LDCU UR11, c[0x0][0x400] ;  /* 0x00008000ff0b77ac */ /* 0x000ea20008000800 */
[----:B------:R-:W-:Y:S02]  /*0450*/  @!P1 MOV R3, R6 ;  /* 0x0000000600039202 */ /* 0x000fe40000000f00 */
[----:B------:R-:W-:Y:S01]  /*0460*/  @!P1 MOV R4, R7 ;  /* 0x0000000700049202 */ /* 0x000fe20000000f00 */
[----:B------:R-:W3:Y:S01]  /*0470*/  LDCU.64 UR14, c[0x0][0x3a0] ;  /* 0x00007400ff0e77ac */ /* 0x000ee20008000a00 */
[----:B------:R-:W-:-:S02]  /*0480*/  LOP3.LUT P0, RZ, R13, UR5, RZ, 0xfc, P0 ;  /* 0x000000050dff7c12 */ /* 0x000fc4000800fcff */
[----:B------:R-:W-:Y:S01]  /*0490*/  ISETP.NE.AND.EX P2, PT, R13, RZ, PT, P2 ;  /* 0x000000ff0d00720c */ /* 0x000fe20003f45320 */
[----:B------:R-:W4:Y:S01]  /*04a0*/  LDCU.64 UR16, c[0x0][0x398] ;  /* 0x00007300ff1077ac */ /* 0x000f220008000a00 */
[----:B------:R-:W0:Y:S11]  /*04b0*/  LDCU.64 UR12, c[0x0][0x380] ;  /* 0x00007000ff0c77ac */ /* 0x000e360008000a00 */
.L_x_1888:
[----:B---3--:R-:W-:Y:S01]  /*04c0*/  ISETP.NE.U32.AND P1, PT, RZ, UR14, PT ;  /* 0x0000000eff007c0c */ /* 0x008fe2000bf25070 */
[----:B0-----:R-:W3:Y:S01]  /*04d0*/  LDC.64 R64, c[0x0][0x390] ;  /* 0x0000e400ff407b82 */ /* 0x001ee20000000a00 */
[----:B0-----:R-:W-:Y:S02]  /*04e0*/  UIMAD UR4, UR6, UR7, URZ ;  /* 0x00000007060472a4 */ /* 0x001fe4000f8e02ff */
[----:B------:R-:W-:Y:S02]  /*04f0*/  ISETP.NE.AND.EX P1, PT, RZ, UR15, PT, P1 ;  /* 0x0000000fff007c0c */ /* 0x000fe4000bf25310 */
[----:B------:R-:W-:-:S03]  /*0500*/  USHF.R.S32.HI UR5, URZ, 0x1f, UR4 ;  /* 0x0000001fff057899 */ /* 0x000fc60008011404 */
[----:B------:R-:W0:Y:S01]  /*0510*/  @P2 LDC.64 R12, c[0x0][0x398] ;  /* 0x0000e600ff0c2b82 */ /* 0x000e220000000a00 */
[----:B------:R-:W-:-:S06]  /*0520*/  ULEA.HI UR5, UR5, UR4, URZ, 0x3 ;  /* 0x0000000405057291 */ /* 0x000fcc000f8f18ff */
[----:B------:R-:W-:Y:S01]  /*0530*/  MOV R6, UR5 ;  /* 0x0000000500067c02 */ /* 0x000fe20008000f00 */
[----:B------:R-:W1:Y:S03]  /*0540*/  @P1 LDC.64 R14, c[0x0][0x3a0] ;  /* 0x0000e800ff0e1b82 */ /* 0x000e660000000a00 */
[----:B------:R-:W-:-:S05]  /*0550*/  LEA.HI.SX32 R6, R6, R93, 0x1d ;  /* 0x0000005d06067211 */ /* 0x000fca00078feaff */
[----:B---3--:R-:W-:-:S06]  /*0560*/  IMAD.WIDE.U32 R8, R6, 0x10, R64 ;  /* 0x0000001006087825 */ /* 0x008fcc00078e0040 */
[----:B------:R-:W5:Y:S01]  /*0570*/  LDG.E.128 R8, desc[UR8][R8.64] ;  /* 0x0000000808087981 */ /* 0x000f62000c1e1d00 */
[----:B0-----:R-:W-:-:S05]  /*0580*/  @P2 IMAD.WIDE.U32 R12, R6, 0x10, R12 ;  /* 0x00000010060c2825 */ /* 0x001fca00078e000c */
[----:B------:R0:W5:Y:S01]  /*0590*/  @P2 LDG.E.128 R24, desc[UR8][R12.64] ;  /* 0x000000080c182981 */ /* 0x000162000c1e1d00 */
[----:B-1----:R-:W-:-:S05]  /*05a0*/  @P1 IMAD.WIDE.U32 R14, R6, 0x10, R14 ;  /* 0x00000010060e1825 */ /* 0x002fca00078e000e */
[----:B------:R0:W5:Y:S01]  /*05b0*/  @P1 LDG.E.128 R20, desc[UR8][R14.64] ;  /* 0x000000080e141981 */ /* 0x000162000c1e1d00 */
[----:B------:R-:W-:Y:S05]  /*05c0*/  @!P2 BRA `(.L_x_1868) ;  /* 0x00000004002ca947 */ /* 0x000fea0003800000 */
[----:B------:R-:W-:Y:S05]  /*05d0*/  @!P1 BRA `(.L_x_1869) ;  /* 0x0000000000b49947 */ /* 0x000fea0003800000 */
[--C-:B-----5:R-:W-:Y:S02]  /*05e0*/  HADD2.F32 R5, -RZ, R8.reuse.H0_H0 ;  /* 0x20000008ff057230 */ /* 0x120fe40000004100 */
[----:B------:R-:W-:Y:S02]  /*05f0*/  HADD2.F32 R7, -RZ, R8.H1_H1 ;  /* 0x30000008ff077230 */ /* 0x000fe40000004100 */
[----:B------:R-:W-:Y:S02]  /*0600*/  HADD2.F32 R8, -RZ, R24.H0_H0 ;  /* 0x20000018ff087230 */ /* 0x000fe40000004100 */
[--C-:B0-----:R-:W-:Y:S02]  /*0610*/  HADD2.F32 R15, -RZ, R10.reuse.H0_H0 ;  /* 0x2000000aff0f7230 */ /* 0x101fe40000004100 */
[----:B------:R-:W-:Y:S02]  /*0620*/  HADD2.F32 R17, -RZ, R10.H1_H1 ;  /* 0x3000000aff117230 */ /* 0x000fe40000004100 */
[----:B------:R-:W-:Y:S01]  /*0630*/  FADD.FTZ R5, R5, R8 ;  /* 0x0000000805057221 */ /* 0x000fe20000010000 */
[----:B------:R-:W-:-:S02]  /*0640*/  HADD2.F32 R13, -RZ, R9.H0_H0 ;  /* 0x20000009ff0d7230 */ /* 0x000fc40000004100 */
[----:B------:R-:W-:Y:S02]  /*0650*/  HADD2.F32 R8, -RZ, R24.H1_H1 ;  /* 0x30000018ff087230 */ /* 0x000fe40000004100 */
[----:B------:R-:W-:Y:S02]  /*0660*/  HADD2.F32 R10, -RZ, R25.H0_H0 ;  /* 0x20000019ff0a7230 */ /* 0x000fe40000004100 */
[----:B------:R-:W-:Y:S02]  /*0670*/  HADD2.F32 R9, -RZ, R9.H1_H1 ;  /* 0x30000009ff097230 */ /* 0x000fe40000004100 */
[----:B------:R-:W-:Y:S01]  /*0680*/  FADD.FTZ R12, R7, R8 ;  /* 0x00000008070c7221 */ /* 0x000fe20000010000 */
[----:B------:R-:W-:Y:S02]  /*0690*/  HADD2.F32 R14, -RZ, R25.H1_H1 ;  /* 0x30000019ff0e7230 */ /* 0x000fe40000004100 */
[----:B------:R-:W-:Y:S01]  /*06a0*/  FADD.FTZ R10, R13, R10 ;  /* 0x0000000a0d0a7221 */ /* 0x000fe20000010000 */
[----:B------:R-:W-:-:S02]  /*06b0*/  HADD2.F32 R18, -RZ, R26.H1_H1 ;  /* 0x3000001aff127230 */ /* 0x000fc40000004100 */
[----:B------:R-:W-:Y:S02]  /*06c0*/  HADD2.F32 R16, -RZ, R26.H0_H0 ;  /* 0x2000001aff107230 */ /* 0x000fe40000004100 */
[----:B------:R-:W-:Y:S01]  /*06d0*/  FADD.FTZ R13, R9, R14 ;  /* 0x0000000e090d7221 */ /* 0x000fe20000010000 */
[--C-:B------:R-:W-:Y:S02]  /*06e0*/  HADD2.F32 R19, -RZ, R11.reuse.H0_H0 ;  /* 0x2000000bff137230 */ /* 0x100fe40000004100 */
[----:B------:R-:W-:Y:S01]  /*06f0*/  FADD.FTZ R17, R17, R18 ;  /* 0x0000001211117221 */ /* 0x000fe20000010000 */
[----:B------:R-:W-:Y:S02]  /*0700*/  HADD2.F32 R8, -RZ, R20.H0_H0 ;  /* 0x20000014ff087230 */ /* 0x000fe40000004100 */
[----:B------:R-:W-:Y:S01]  /*0710*/  FADD.FTZ R16, R15, R16 ;  /* 0x000000100f107221 */ /* 0x000fe20000010000 */
[----:B------:R-:W-:Y:S02]  /*0720*/  HADD2.F32 R11, -RZ, R11.H1_H1 ;  /* 0x3000000bff0b7230 */ /* 0x000fe40000004100 */
[----:B------:R-:W-:-:S02]  /*0730*/  HADD2.F32 R14, -RZ, R27.H0_H0 ;  /* 0x2000001bff0e7230 */ /* 0x000fc40000004100 */
[----:B------:R-:W-:Y:S01]  /*0740*/  FADD.FTZ R15, R5, R8 ;  /* 0x00000008050f7221 */ /* 0x000fe20000010000 */
[----:B------:R-:W-:Y:S02]  /*0750*/  HADD2.F32 R18, -RZ, R27.H1_H1 ;  /* 0x3000001bff127230 */ /* 0x000fe40000004100 */
[----:B------:R-:W-:Y:S02]  /*0760*/  HADD2.F32 R7, -RZ, R21.H0_H0 ;  /* 0x20000015ff077230 */ /* 0x000fe40000004100 */
[----:B------:R-:W-:Y:S01]  /*0770*/  FADD.FTZ R19, R19, R14 ;  /* 0x0000000e13137221 */ /* 0x000fe20000010000 */
[--C-:B------:R-:W-:Y:S02]  /*0780*/  HADD2.F32 R9, -RZ, R22.reuse.H0_H0 ;  /* 0x20000016ff097230 */ /* 0x100fe40000004100 */
[----:B------:R-:W-:Y:S01]  /*0790*/  FADD.FTZ R11, R11, R18 ;  /* 0x000000120b0b7221 */ /* 0x000fe20000010000 */
[----:B------:R-:W-:Y:S02]  /*07a0*/  HADD2.F32 R18, -RZ, R23.H1_H1 ;  /* 0x30000017ff127230 */ /* 0x000fe40000004100 */
[----:B------:R-:W-:Y:S01]  /*07b0*/  FADD.FTZ R7, R10, R7 ;  /* 0x000000070a077221 */ /* 0x000fe20000010000 */
[----:B------:R-:W-:-:S02]  /*07c0*/  HADD2.F32 R14, -RZ, R22.H1_H1 ;  /* 0x30000016ff0e7230 */ /* 0x000fc40000004100 */
[----:B------:R-:W-:Y:S01]  /*07d0*/  FADD.FTZ R8, R16, R9 ;  /* 0x0000000910087221 */ /* 0x000fe20000010000 */
[----:B------:R-:W-:Y:S02]  /*07e0*/  HADD2.F32 R16, -RZ, R23.H0_H0 ;  /* 0x20000017ff107230 */ /* 0x000fe40000004100 */
        /* <DEDUP_REMOVED lines=12> */
.L_x_1869:
[--C-:B0----5:R-:W-:Y:S02]  /*08b0*/  HADD2.F32 R15, -RZ, R8.reuse.H0_H0 ;  /* 0x20000008ff0f7230 */ /* 0x121fe40000004100 */
[----:B------:R-:W-:Y:S02]  /*08c0*/  HADD2.F32 R12, -RZ, R8.H1_H1 ;  /* 0x30000008ff0c7230 */ /* 0x000fe40000004100 */
[----:B------:R-:W-:Y:S02]  /*08d0*/  HADD2.F32 R8, -RZ, R24.H0_H0 ;  /* 0x20000018ff087230 */ /* 0x000fe40000004100 */
[--C-:B------:R-:W-:Y:S02]  /*08e0*/  HADD2.F32 R5, -RZ, R10.reuse.H0_H0 ;  /* 0x2000000aff057230 */ /* 0x100fe40000004100 */
[----:B------:R-:W-:Y:S02]  /*08f0*/  HADD2.F32 R16, -RZ, R10.H1_H1 ;  /* 0x3000000aff107230 */ /* 0x000fe40000004100 */
[----:B------:R-:W-:Y:S01]  /*0900*/  FADD.FTZ R15, R15, R8 ;  /* 0x000000080f0f7221 */ /* 0x000fe20000010000 */
[----:B------:R-:W-:-:S02]  /*0910*/  HADD2.F32 R14, -RZ, R26.H0_H0 ;  /* 0x2000001aff0e7230 */ /* 0x000fc40000004100 */
[----:B------:R-:W-:Y:S02]  /*0920*/  HADD2.F32 R7, -RZ, R9.H0_H0 ;  /* 0x20000009ff077230 */ /* 0x000fe40000004100 */
[----:B------:R-:W-:Y:S02]  /*0930*/  HADD2.F32 R10, -RZ, R25.H0_H0 ;  /* 0x20000019ff0a7230 */ /* 0x000fe40000004100 */
[----:B------:R-:W-:Y:S01]  /*0940*/  FADD.FTZ R8, R5, R14 ;  /* 0x0000000e05087221 */ /* 0x000fe20000010000 */
[----:B------:R-:W-:Y:S02]  /*0950*/  HADD2.F32 R13, -RZ, R9.H1_H1 ;  /* 0x30000009ff0d7230 */ /* 0x000fe40000004100 */
[----:B------:R-:W-:Y:S02]  /*0960*/  HADD2.F32 R9, -RZ, R11.H0_H0 ;  /* 0x2000000bff097230 */ /* 0x000fe40000004100 */
[----:B------:R-:W-:Y:S01]  /*0970*/  FADD.FTZ R7, R7, R10 ;  /* 0x0000000a07077221 */ /* 0x000fe20000010000 */
        /* <DEDUP_REMOVED lines=16> */
.L_x_1868:
[----:B------:R-:W-:Y:S05]  /*0a80*/  @!P1 BRA `(.L_x_1871) ;  /* 0x0000000000749947 */ /* 0x000fea0003800000 */
        /* <DEDUP_REMOVED lines=29> */
.L_x_1871:
[--C-:B-----5:R-:W-:Y:S02]  /*0c60*/  HADD2.F32 R7, -RZ, R9.reuse.H0_H0 ;  /* 0x20000009ff077230 */ /* 0x120fe40000004100 */
[----:B0-----:R-:W-:Y:S02]  /*0c70*/  HADD2.F32 R13, -RZ, R9.H1_H1 ;  /* 0x30000009ff0d7230 */ /* 0x001fe40000004100 */
[--C-:B------:R-:W-:Y:S02]  /*0c80*/  HADD2.F32 R15, -RZ, R8.reuse.H0_H0 ;  /* 0x20000008ff0f7230 */ /* 0x100fe40000004100 */
[----:B------:R-:W-:Y:S02]  /*0c90*/  HADD2.F32 R12, -RZ, R8.H1_H1 ;  /* 0x30000008ff0c7230 */ /* 0x000fe40000004100 */
[----:B------:R-:W-:Y:S02]  /*0ca0*/  HADD2.F32 R9, -RZ, R11.H0_H0 ;  /* 0x2000000bff097230 */ /* 0x000fe40000004100 */
[----:B------:R-:W-:-:S02]  /*0cb0*/  HADD2.F32 R8, -RZ, R10.H0_H0 ;  /* 0x2000000aff087230 */ /* 0x000fc40000004100 */
[----:B------:R-:W-:Y:S02]  /*0cc0*/  HADD2.F32 R14, -RZ, R10.H1_H1 ;  /* 0x3000000aff0e7230 */ /* 0x000fe40000004100 */
[----:B------:R-:W-:-:S07]  /*0cd0*/  HADD2.F32 R11, -RZ, R11.H1_H1 ;  /* 0x3000000bff0b7230 */ /* 0x000fce0000004100 */
.L_x_1870:
[----:B------:R-:W0:Y:S01]  /*0ce0*/  @P1 LDC.64 R44, c[0x0][0x3a0] ;  /* 0x0000e800ff2c1b82 */ /* 0x000e220000000a00 */
[----:B------:R-:W-:-:S07]  /*0cf0*/  IADD3 R10, PT, PT, R6, 0x80, RZ ;  /* 0x00000080060a7810 */ /* 0x000fce0007ffe0ff */
[----:B------:R-:W1:Y:S08]  /*0d00*/  @P0 LDC.64 R48, c[0x0][0x3a8] ;  /* 0x0000ea00ff300b82 */ /* 0x000e700000000a00 */
[----:B------:R-:W3:Y:S01]  /*0d10*/  @P2 LDC.64 R50, c[0x0][0x398] ;  /* 0x0000e600ff322b82 */ /* 0x000ee20000000a00 */
[----:B0-----:R-:W-:-:S04]  /*0d20*/  @P1 IMAD.WIDE.U32 R52, R10, 0x10, R44 ;  /* 0x000000100a341825 */ /* 0x001fc800078e002c */
[----:B------:R-:W-:-:S04]  /*0d30*/  IMAD.WIDE.U32 R44, R10, 0x10, R64 ;  /* 0x000000100a2c7825 */ /* 0x000fc800078e0040 */
[----:B-1----:R-:W-:-:S05]  /*0d40*/  @P0 IMAD.WIDE.U32 R48, R6, 0x10, R48 ;  /* 0x0000001006300825 */ /* 0x002fca00078e0030 */
[----:B------:R0:W-:Y:S01]  /*0d50*/  @P0 STG.E.128 desc[UR8][R48.64], R16 ;  /* 0x0000001030000986 */ /* 0x0001e2000c101d08 */
[----:B---3--:R-:W-:-:S03]  /*0d60*/  @P2 IMAD.WIDE.U32 R50, R10, 0x10, R50 ;  /* 0x000000100a322825 */ /* 0x008fc600078e0032 */
[----:B------:R0:W5:Y:S04]  /*0d70*/  @P1 LDG.E.128 R20, desc[UR8][R52.64] ;  /* 0x0000000834141981 */ /* 0x000168000c1e1d00 */
[----:B------:R0:W5:Y:S04]  /*0d80*/  @P2 LDG.E.128 R24, desc[UR8][R50.64] ;  /* 0x0000000832182981 */ /* 0x000168000c1e1d00 */
[----:B------:R-:W5:Y:S01]  /*0d90*/  LDG.E.128 R44, desc[UR8][R44.64] ;  /* 0x000000082c2c7981 */ /* 0x000f62000c1e1d00 */
[----:B----4-:R-:W-:-:S04]  /*0da0*/  UISETP.NE.U32.AND UP0, UPT, UR16, URZ, UPT ;  /* 0x000000ff1000728c */ /* 0x010fc8000bf05070 */
        /* <DEDUP_REMOVED lines=14> */
.L_x_1873:
[----:B-----5:R-:W-:Y:S02]  /*0e90*/  HADD2.F32 R5, -RZ, R44.H0_H0 ;  /* 0x2000002cff057230 */ /* 0x020fe40000004100 */
[----:B------:R-:W-:Y:S02]  /*0ea0*/  HADD2.F32 R48, -RZ, R45.H0_H0 ;  /* 0x2000002dff307230 */ /* 0x000fe40000004100 */
[----:B------:R-:W-:Y:S02]  /*0eb0*/  HADD2.F32 R16, -RZ, R20.H0_H0 ;  /* 0x20000014ff107230 */ /* 0x000fe40000004100 */
[----:B------:R-:W-:Y:S02]  /*0ec0*/  HADD2.F32 R17, -RZ, R21.H0_H0 ;  /* 0x20000015ff117230 */ /* 0x000fe40000004100 */
[----:B------:R-:W-:Y:S02]  /*0ed0*/  HADD2.F32 R50, -RZ, R46.H0_H0 ;  /* 0x2000002eff327230 */ /* 0x000fe40000004100 */
[----:B------:R-:W-:Y:S01]  /*0ee0*/  FADD.FTZ R5, R16, R5 ;  /* 0x0000000510057221 */ /* 0x000fe20000010000 */
[----:B------:R-:W-:-:S02]  /*0ef0*/  HADD2.F32 R52, -RZ, R47.H0_H0 ;  /* 0x2000002fff347230 */ /* 0x000fc40000004100 */
[----:B------:R-:W-:Y:S01]  /*0f00*/  FADD.FTZ R48, R17, R48 ;  /* 0x0000003011307221 */ /* 0x000fe20000010000 */
[----:B------:R-:W-:Y:S02]  /*0f10*/  HADD2.F32 R44, -RZ, R44.H1_H1 ;  /* 0x3000002cff2c7230 */ /* 0x000fe40000004100 */
[----:B------:R-:W-:Y:S02]  /*0f20*/  HADD2.F32 R45, -RZ, R45.H1_H1 ;  /* 0x3000002dff2d7230 */ /* 0x000fe40000004100 */
[----:B------:R-:W-:Y:S02]  /*0f30*/  HADD2.F32 R46, -RZ, R46.H1_H1 ;  /* 0x3000002eff2e7230 */ /* 0x000fe40000004100 */
[----:B------:R-:W-:Y:S02]  /*0f40*/  HADD2.F32 R19, -RZ, R22.H0_H0 ;  /* 0x20000016ff137230 */ /* 0x000fe40000004100 */
[----:B------:R-:W-:Y:S02]  /*0f50*/  HADD2.F32 R47, -RZ, R47.H1_H1 ;  /* 0x3000002fff2f7230 */ /* 0x000fe40000004100 */
        /* <DEDUP_REMOVED lines=16> */
.L_x_1872:
        /* <DEDUP_REMOVED lines=32> */
.L_x_1875:
[----:B-----5:R-:W-:Y:S02]  /*1260*/  HADD2.F32 R5, -RZ, R44.H0_H0 ;  /* 0x2000002cff057230 */ /* 0x020fe40000004100 */
[----:B------:R-:W-:Y:S02]  /*1270*/  HADD2.F32 R16, -RZ, R24.H0_H0 ;  /* 0x20000018ff107230 */ /* 0x000fe40000004100 */
[--C-:B------:R-:W-:Y:S02]  /*1280*/  HADD2.F32 R18, -RZ, R45.reuse.H0_H0 ;  /* 0x2000002dff127230 */ /* 0x100fe40000004100 */
[----:B------:R-:W-:Y:S02]  /*1290*/  HADD2.F32 R45, -RZ, R45.H1_H1 ;  /* 0x3000002dff2d7230 */ /* 0x000fe40000004100 */
[----:B------:R-:W-:Y:S01]  /*12a0*/  FADD.FTZ R5, R16, R5 ;  /* 0x0000000510057221 */ /* 0x000fe20000010000 */
[----:B------:R-:W-:Y:S02]  /*12b0*/  HADD2.F32 R48, -RZ, R46.H0_H0 ;  /* 0x2000002eff307230 */ /* 0x000fe40000004100 */
[----:B------:R-:W-:-:S02]  /*12c0*/  HADD2.F32 R19, -RZ, R25.H0_H0 ;  /* 0x20000019ff137230 */ /* 0x000fc40000004100 */
[----:B------:R-:W-:Y:S02]  /*12d0*/  HADD2.F32 R16, -RZ, R25.H1_H1 ;  /* 0x30000019ff107230 */ /* 0x000fe40000004100 */
[----:B------:R-:W-:Y:S02]  /*12e0*/  HADD2.F32 R46, -RZ, R46.H1_H1 ;  /* 0x3000002eff2e7230 */ /* 0x000fe40000004100 */
[----:B------:R-:W-:Y:S01]  /*12f0*/  FADD.FTZ R18, R19, R18 ;  /* 0x0000001213127221 */ /* 0x000fe20000010000 */
[----:B------:R-:W-:Y:S02]  /*1300*/  HADD2.F32 R49, -RZ, R26.H1_H1 ;  /* 0x3000001aff317230 */ /* 0x000fe40000004100 */
[----:B------:R-:W-:Y:S01]  /*1310*/  FADD.FTZ R45, R16, R45 ;  /* 0x0000002d102d7221 */ /* 0x000fe20000010000 */
[----:B------:R-:W-:Y:S02]  /*1320*/  HADD2.F32 R44, -RZ, R44.H1_H1 ;  /* 0x3000002cff2c7230 */ /* 0x000fe40000004100 */
[----:B------:R-:W-:-:S02]  /*1330*/  HADD2.F32 R17, -RZ, R24.H1_H1 ;  /* 0x30000018ff117230 */ /* 0x000fc40000004100 */
[----:B------:R-:W-:Y:S01]  /*1340*/  FADD.FTZ R46, R49, R46 ;  /* 0x0000002e312e7221 */ /* 0x000fe20000010000 */
[--C-:B------:R-:W-:Y:S02]  /*1350*/  HADD2.F32 R51, -RZ, R47.reuse.H0_H0 ;  /* 0x2000002fff337230 */ /* 0x100fe40000004100 */
[----:B------:R-:W-:Y:S02]  /*1360*/  HADD2.F32 R52, -RZ, R47.H1_H1 ;  /* 0x3000002fff347230 */ /* 0x000fe40000004100 */
[----:B------:R-:W-:Y:S01]  /*1370*/  FADD.FTZ R17, R17, R44 ;  /* 0x0000002c11117221 */ /* 0x000fe20000010000 */
[----:B------:R-:W-:Y:S02]  /*1380*/  HADD2.F32 R47, -RZ, R26.H0_H0 ;  /* 0x2000001aff2f7230 */ /* 0x000fe40000004100 */
[----:B------:R-:W-:Y:S02]  /*1390*/  HADD2.F32 R16, -RZ, R20.H0_H0 ;  /* 0x20000014ff107230 */ /* 0x000fe40000004100 */
[----:B------:R-:W-:-:S02]  /*13a0*/  HADD2.F32 R19, -RZ, R21.H0_H0 ;  /* 0x20000015ff137230 */ /* 0x000fc40000004100 */
[----:B------:R-:W-:Y:S01]  /*13b0*/  FADD.FTZ R47, R47, R48 ;  /* 0x000000302f2f7221 */ /* 0x000fe20000010000 */
[--C-:B------:R-:W-:Y:S02]  /*13c0*/  HADD2.F32 R49, -RZ, R27.reuse.H1_H1 ;  /* 0x3000001bff317230 */ /* 0x100fe40000004100 */
[----:B------:R-:W-:Y:S01]  /*13d0*/  FADD.FTZ R5, R16, R5 ;  /* 0x0000000510057221 */ /* 0x000fe20000010000 */
[----:B------:R-:W-:Y:S02]  /*13e0*/  HADD2.F32 R44, -RZ, R27.H0_H0 ;  /* 0x2000001bff2c7230 */ /* 0x000fe40000004100 */
[----:B------:R-:W-:Y:S01]  /*13f0*/  FADD.FTZ R48, R19, R18 ;  /* 0x0000001213307221 */ /* 0x000fe20000010000 */
[----:B------:R-:W-:Y:S02]  /*1400*/  HADD2.F32 R56, -RZ, R23.H1_H1 ;  /* 0x30000017ff387230 */ /* 0x000fe40000004100 */
[----:B------:R-:W-:Y:S01]  /*1410*/  FADD.FTZ R49, R49, R52 ;  /* 0x0000003431317221 */ /* 0x000fe20000010000 */
[----:B------:R-:W-:-:S02]  /*1420*/  HADD2.F32 R50, -RZ, R22.H0_H0 ;  /* 0x20000016ff327230 */ /* 0x000fc40000004100 */
[----:B------:R-:W-:Y:S01]  /*1430*/  FADD.FTZ R44, R44, R51 ;  /* 0x000000332c2c7221 */ /* 0x000fe20000010000 */
[----:B------:R-:W-:Y:S02]  /*1440*/  HADD2.F32 R19, -RZ, R23.H0_H0 ;  /* 0x20000017ff137230 */ /* 0x000fe40000004100 */
        /* <DEDUP_REMOVED lines=13> */
.L_x_1874:
[----:B------:R-:W0:Y:S01]  /*1520*/  @P0 LDC.64 R44, c[0x0][0x3a8] ;  /* 0x0000ea00ff2c0b82 */ /* 0x000e220000000a00 */
[----:B------:R-:W-:-:S05]  /*1530*/  IADD3 R55, PT, PT, R6, 0x100, RZ ;  /* 0x0000010006377810 */ /* 0x000fca0007ffe0ff */
[----:B------:R-:W-:Y:S02]  /*1540*/  IMAD.WIDE.U32 R60, R55, 0x10, R64 ;  /* 0x00000010373c7825 */ /* 0x000fe400078e0040 */
[----:B------:R-:W1:Y:S08]  /*1550*/  @P2 LDC.64 R46, c[0x0][0x398] ;  /* 0x0000e600ff2e2b82 */ /* 0x000e700000000a00 */
[----:B------:R-:W3:Y:S01]  /*1560*/  @P1 LDC.64 R58, c[0x0][0x3a0] ;  /* 0x0000e800ff3a1b82 */ /* 0x000ee20000000a00 */
[----:B0-----:R-:W-:-:S05]  /*1570*/  @P0 IMAD.WIDE.U32 R44, R10, 0x10, R44 ;  /* 0x000000100a2c0825 */ /* 0x001fca00078e002c */
[----:B------:R0:W-:Y:S01]  /*1580*/  @P0 STG.E.128 desc[UR8][R44.64], R16 ;  /* 0x000000102c000986 */ /* 0x0001e2000c101d08 */
[----:B-1----:R-:W-:-:S05]  /*1590*/  @P2 IMAD.WIDE.U32 R46, R55, 0x10, R46 ;  /* 0x00000010372e2825 */ /* 0x002fca00078e002e */
[----:B------:R1:W5:Y:S01]  /*15a0*/  @P2 LDG.E.128 R24, desc[UR8][R46.64] ;  /* 0x000000082e182981 */ /* 0x000362000c1e1d00 */
[----:B---3--:R-:W-:-:S05]  /*15b0*/  @P1 IMAD.WIDE.U32 R58, R55, 0x10, R58 ;  /* 0x00000010373a1825 */ /* 0x008fca00078e003a */
[----:B------:R1:W5:Y:S04]  /*15c0*/  @P1 LDG.E.128 R20, desc[UR8][R58.64] ;  /* 0x000000083a141981 */ /* 0x000368000c1e1d00 */
[----:B0-----:R1:W5:Y:S01]  /*15d0*/  LDG.E.128 R44, desc[UR8][R60.64] ;  /* 0x000000083c2c7981 */ /* 0x001362000c1e1d00 */
[----:B------:R-:W-:Y:S05]  /*15e0*/  BRA.U UP0, `(.L_x_1876) ;  /* 0x00000001009c7547 */ /* 0x000fea000b800000 */
[----:B------:R-:W-:Y:S05]  /*15f0*/  BRA.U UP1, `(.L_x_1877) ;  /* 0x0000000101247547 */ /* 0x000fea000b800000 */
[--C-:B-----5:R-:W-:Y:S02]  /*1600*/  HADD2.F32 R54, -RZ, R44.reuse.H0_H0 ;  /* 0x2000002cff367230 */ /* 0x120fe40000004100 */
[----:B-1----:R-:W-:Y:S02]  /*1610*/  HADD2.F32 R58, -RZ, R44.H1_H1 ;  /* 0x3000002cff3a7230 */ /* 0x002fe40000004100 */
[--C-:B------:R-:W-:Y:S02]  /*1620*/  HADD2.F32 R57, -RZ, R45.reuse.H0_H0 ;  /* 0x2000002dff397230 */ /* 0x100fe40000004100 */
[----:B------:R-:W-:Y:S02]  /*1630*/  HADD2.F32 R60, -RZ, R45.H1_H1 ;  /* 0x3000002dff3c7230 */ /* 0x000fe40000004100 */
[--C-:B------:R-:W-:Y:S02]  /*1640*/  HADD2.F32 R59, -RZ, R46.reuse.H0_H0 ;  /* 0x2000002eff3b7230 */ /* 0x100fe40000004100 */
[----:B------:R-:W-:-:S02]  /*1650*/  HADD2.F32 R66, -RZ, R46.H1_H1 ;  /* 0x3000002eff427230 */ /* 0x000fc40000004100 */
[--C-:B------:R-:W-:Y:S02]  /*1660*/  HADD2.F32 R61, -RZ, R47.reuse.H0_H0 ;  /* 0x2000002fff3d7230 */ /* 0x100fe40000004100 */
[----:B------:R-:W-:Y:S01]  /*1670*/  HADD2.F32 R68, -RZ, R47.H1_H1 ;  /* 0x3000002fff447230 */ /* 0x000fe20000004100 */
[----:B------:R-:W-:Y:S06]  /*1680*/  BRA `(.L_x_1878) ;  /* 0x00000004009c7947 */ /* 0x000fec0003800000 */
.L_x_1877:
[----:B-----5:R-:W-:Y:S02]  /*1690*/  HADD2.F32 R54, -RZ, R44.H0_H0 ;  /* 0x2000002cff367230 */ /* 0x020fe40000004100 */
[----:B------:R-:W-:Y:S02]  /*16a0*/  HADD2.F32 R57, -RZ, R45.H0_H0 ;  /* 0x2000002dff397230 */ /* 0x000fe40000004100 */
[----:B------:R-:W-:Y:S02]  /*16b0*/  HADD2.F32 R17, -RZ, R20.H0_H0 ;  /* 0x20000014ff117230 */ /* 0x000fe40000004100 */
[----:B------:R-:W-:Y:S02]  /*16c0*/  HADD2.F32 R16, -RZ, R21.H0_H0 ;  /* 0x20000015ff107230 */ /* 0x000fe40000004100 */
[----:B-1----:R-:W-:Y:S02]  /*16d0*/  HADD2.F32 R59, -RZ, R46.H0_H0 ;  /* 0x2000002eff3b7230 */ /* 0x002fe40000004100 */
        /* <DEDUP_REMOVED lines=24> */
.L_x_1876:
[----:B------:R-:W-:Y:S05]  /*1860*/  BRA.U UP1, `(.L_x_1879) ;  /* 0x0000000101747547 */ /* 0x000fea000b800000 */
        /* <DEDUP_REMOVED lines=29> */
.L_x_1879:
[----:B-----5:R-:W-:Y:S02]  /*1a40*/  HADD2.F32 R16, -RZ, R44.H0_H0 ;  /* 0x2000002cff107230 */ /* 0x020fe40000004100 */
[----:B------:R-:W-:Y:S02]  /*1a50*/  HADD2.F32 R17, -RZ, R24.H0_H0 ;  /* 0x20000018ff117230 */ /* 0x000fe40000004100 */
[--C-:B-1----:R-:W-:Y:S02]  /*1a60*/  HADD2.F32 R59, -RZ, R47.reuse.H0_H0 ;  /* 0x2000002fff3b7230 */ /* 0x102fe40000004100 */
        /* <DEDUP_REMOVED lines=8> */
[----:B------:R-:W-:Y:S02]  /*1af0*/  HADD2.F32 R18, -RZ, R45.H0_H0 ;  /* 0x2000002dff127230 */ /* 0x000fe40000004100 */
[----:B------:R-:W-:Y:S01]  /*1b00*/  FADD.FTZ R66, R57, R46 ;  /* 0x0000002e39427221 */ /* 0x000fe20000010000 */
[----:B------:R-:W-:-:S02]  /*1b10*/  HADD2.F32 R17, -RZ, R24.H1_H1 ;  /* 0x30000018ff117230 */ /* 0x000fc40000004100 */
[----:B------:R-:W-:Y:S02]  /*1b20*/  HADD2.F32 R19, -RZ, R25.H0_H0 ;  /* 0x20000019ff137230 */ /* 0x000fe40000004100 */
[----:B------:R-:W-:Y:S02]  /*1b30*/  HADD2.F32 R54, -RZ, R27.H0_H0 ;  /* 0x2000001bff367230 */ /* 0x000fe40000004100 */
[----:B------:R-:W-:Y:S01]  /*1b40*/  FADD.FTZ R58, R17, R58 ;  /* 0x0000003a113a7221 */ /* 0x000fe20000010000 */
        /* <DEDUP_REMOVED lines=27> */
.L_x_1878:
        /* <DEDUP_REMOVED lines=14> */
[--C-:B-1---5:R-:W-:Y:S02]  /*1de0*/  HADD2.F32 R62, -RZ, R44.reuse.H0_H0 ;  /* 0x2000002cff3e7230 */ /* 0x122fe40000004100 */
        /* <DEDUP_REMOVED lines=8> */
.L_x_1881:
[----:B-1---5:R-:W-:Y:S02]  /*1e70*/  HADD2.F32 R62, -RZ, R44.H0_H0 ;  /* 0x2000002cff3e7230 */ /* 0x022fe40000004100 */
        /* <DEDUP_REMOVED lines=28> */
.L_x_1880:
[----:B------:R-:W-:Y:S05]  /*2040*/  BRA.U UP1, `(.L_x_1883) ;  /* 0x0000000101747547 */ /* 0x000fea000b800000 */
        /* <DEDUP_REMOVED lines=29> */
.L_x_1883:
[----:B-1---5:R-:W-:Y:S02]  /*2220*/  HADD2.F32 R62, -RZ, R44.H0_H0 ;  /* 0x2000002cff3e7230 */ /* 0x022fe40000004100 */
[----:B------:R-:W-:Y:S02]  /*2230*/  HADD2.F32 R17, -RZ, R24.H0_H0 ;  /* 0x20000018ff117230 */ /* 0x000fe40000004100 */
[----:B------:R-:W-:Y:S02]  /*2240*/  HADD2.F32 R64, -RZ, R44.H1_H1 ;  /* 0x3000002cff407230 */ /* 0x000fe40000004100 */
[--C-:B------:R-:W-:Y:S02]  /*2250*/  HADD2.F32 R18, -RZ, R45.reuse.H0_H0 ;  /* 0x2000002dff127230 */ /* 0x100fe40000004100 */
[----:B------:R-:W-:Y:S01]  /*2260*/  FADD.FTZ R62, R17, R62 ;  /* 0x0000003e113e7221 */ /* 0x000fe20000010000 */
[----:B------:R-:W-:Y:S02]  /*2270*/  HADD2.F32 R69, -RZ, R45.H1_H1 ;  /* 0x3000002dff457230 */ /* 0x000fe40000004100 */
[----:B------:R-:W-:-:S02]  /*2280*/  HADD2.F32 R17, -RZ, R24.H1_H1 ;  /* 0x30000018ff117230 */ /* 0x000fc40000004100 */
[--C-:B------:R-:W-:Y:S02]  /*2290*/  HADD2.F32 R19, -RZ, R25.reuse.H0_H0 ;  /* 0x20000019ff137230 */ /* 0x100fe40000004100 */
[----:B------:R-:W-:Y:S02]  /*22a0*/  HADD2.F32 R44, -RZ, R25.H1_H1 ;  /* 0x30000019ff2c7230 */ /* 0x000fe40000004100 */
[----:B------:R-:W-:Y:S01]  /*22b0*/  FADD.FTZ R64, R17, R64 ;  /* 0x0000004011407221 */ /* 0x000fe20000010000 */
[--C-:B------:R-:W-:Y:S02]  /*22c0*/  HADD2.F32 R45, -RZ, R46.reuse.H0_H0 ;  /* 0x2000002eff2d7230 */ /* 0x100fe40000004100 */
[----:B------:R-:W-:Y:S01]  /*22d0*/  FADD.FTZ R18, R19, R18 ;  /* 0x0000001213127221 */ /* 0x000fe20000010000 */
[----:B------:R-:W-:Y:S02]  /*22e0*/  HADD2.F32 R71, -RZ, R46.H1_H1 ;  /* 0x3000002eff477230 */ /* 0x000fe40000004100 */
[----:B------:R-:W-:Y:S01]  /*22f0*/  FADD.FTZ R69, R44, R69 ;  /* 0x000000452c457221 */ /* 0x000fe20000010000 */
[----:B------:R-:W-:-:S02]  /*2300*/  HADD2.F32 R46, -RZ, R26.H0_H0 ;  /* 0x2000001aff2e7230 */ /* 0x000fc40000004100 */
[----:B------:R-:W-:Y:S02]  /*2310*/  HADD2.F32 R16, -RZ, R47.H0_H0 ;  /* 0x2000002fff107230 */ /* 0x000fe40000004100 */
[----:B------:R-:W-:Y:S02]  /*2320*/  HADD2.F32 R70, -RZ, R26.H1_H1 ;  /* 0x3000001aff467230 */ /* 0x000fe40000004100 */
[----:B------:R-:W-:Y:S01]  /*2330*/  FADD.FTZ R45, R46, R45 ;  /* 0x0000002d2e2d7221 */ /* 0x000fe20000010000 */
[----:B------:R-:W-:Y:S02]  /*2340*/  HADD2.F32 R19, -RZ, R27.H0_H0 ;  /* 0x2000001bff137230 */ /* 0x000fe40000004100 */
[----:B------:R-:W-:Y:S02]  /*2350*/  HADD2.F32 R17, -RZ, R20.H0_H0 ;  /* 0x20000014ff117230 */ /* 0x000fe40000004100 */
        /* <DEDUP_REMOVED lines=9> */
[----:B------:R-:W-:-:S02]  /*23f0*/  HADD2.F32 R70, -RZ, R23.H0_H0 ;  /* 0x20000017ff467230 */ /* 0x000fc40000004100 */
[----:B------:R-:W-:Y:S02]  /*2400*/  HADD2.F32 R45, -RZ, R23.H1_H1 ;  /* 0x30000017ff2d7230 */ /* 0x000fe40000004100 */
        /* <DEDUP_REMOVED lines=13> */
.L_x_1882:
        /* <DEDUP_REMOVED lines=130> */
.L_x_1885:
[----:B--2---:R-:W-:Y:S05]  /*2d00*/  BSYNC.RECONVERGENT B0 ;  /* 0x0000000000007941 */ /* 0x004fea0003800200 */
.L_x_1884:
        /* <DEDUP_REMOVED lines=15> */
.L_x_1887:
[----:B------:R-:W-:Y:S05]  /*2e00*/  BSYNC.RECONVERGENT B0 ;  /* 0x0000000000007941 */ /* 0x000fea0003800200 */
.L_x_1886:
[----:B------:R-:W1:Y:S01]  /*2e10*/  SHFL.DOWN PT, R47, R74, 0x2, 0x1f ;  /* 0x08401f004a2f7f89 */ /* 0x000e6200000e0000 */
[-C--:B------:R-:W-:Y:S01]  /*2e20*/  I2FP.F32.U32 R76, R74.reuse ;  /* 0x0000004a004c7245 */ /* 0x080fe20000201000 */
[----:B------:R-:W-:Y:S01]  /*2e30*/  UPLOP3.LUT UP2, UPT, UPT, UPT, UP2, 0x40, 0x4 ;  /* 0x000000000004789c */ /* 0x000fe20003f4e820 */
[----:B------:R-:W-:Y:S01]  /*2e40*/  ISETP.NE.AND P3, PT, R93, RZ, PT ;  /* 0x000000ff5d00720c */ /* 0x000fe20003f65270 */
[----:B0-----:R-:W0:Y:S01]  /*2e50*/  SHFL.DOWN PT, R75, R44, 0x2, 0x1f ;  /* 0x08401f002c4b7f89 */ /* 0x001e2200000e0000 */
[----:B------:R-:W-:Y:S02]  /*2e60*/  ISETP.NE.AND P1, PT, RZ, UR10, PT ;  /* 0x0000000aff007c0c */ /* 0x000fe4000bf25270 */
[----:B-1----:R-:W-:Y:S02]  /*2e70*/  I2FP.F32.S32 R73, R47 ;  /* 0x0000002f00497245 */ /* 0x002fe40000201400 */
[----:B------:R-:W-:Y:S01]  /*2e80*/  IADD3 R46, PT, PT, R47, R74, RZ ;  /* 0x0000004a2f2e7210 */ /* 0x000fe20007ffe0ff */
[----:B0-----:R-:W-:-:S02]  /*2e90*/  FADD.FTZ R47, -R75, R44 ;  /* 0x0000002c4b2f7221 */ /* 0x001fc40000010100 */
[----:B------:R-:W-:Y:S02]  /*2ea0*/  FMUL.FTZ R75, R75, R73 ;  /* 0x000000494b4b7220 */ /* 0x000fe40000410000 */
[----:B------:R-:W-:Y:S02]  /*2eb0*/  FMUL.FTZ R47, R47, R47 ;  /* 0x0000002f2f2f7220 */ /* 0x000fe40000410000 */
[----:B------:R-:W-:Y:S02]  /*2ec0*/  FFMA.FTZ R75, R76, R44, R75 ;  /* 0x0000002c4c4b7223 */ /* 0x000fe4000001004b */
[----:B------:R-:W-:Y:S01]  /*2ed0*/  FMUL.FTZ R78, R47, R76 ;  /* 0x0000004c2f4e7220 */ /* 0x000fe20000410000 */
[----:B------:R-:W-:Y:S01]  /*2ee0*/  I2FP.F32.S32 R47, R46 ;  /* 0x0000002e002f7245 */ /* 0x000fe20000201400 */
[----:B------:R-:W0:Y:S02]  /*2ef0*/  SHFL.DOWN PT, R76, R45, 0x2, 0x1f ;  /* 0x08401f002d4c7f89 */ /* 0x000e2400000e0000 */
[----:B------:R-:W-:Y:S01]  /*2f00*/  FMUL.FTZ R78, R78, R73 ;  /* 0x000000494e4e7220 */ /* 0x000fe20000410000 */
[----:B------:R-:W1:Y:S01]  /*2f10*/  MUFU.RCP R74, R47 ;  /* 0x0000002f004a7308 */ /* 0x000e620000001000 */
[----:B------:R-:W2:Y:S01]  /*2f20*/  SHFL.DOWN PT, R73, R46, 0x1, 0x1f ;  /* 0x08201f002e497f89 */ /* 0x000ea200000e0000 */
[----:B-1----:R-:W-:Y:S01]  /*2f30*/  FMUL.FTZ R44, R74, R75 ;  /* 0x0000004b4a2c7220 */ /* 0x002fe20000410000 */
[----:B0-----:R-:W-:-:S04]  /*2f40*/  FADD.FTZ R77, R76, R45 ;  /* 0x0000002d4c4d7221 */ /* 0x001fc80000010000 */
[----:B------:R-:W0:Y:S01]  /*2f50*/  SHFL.DOWN PT, R75, R44, 0x1, 0x1f ;  /* 0x08201f002c4b7f89 */ /* 0x000e2200000e0000 */
[----:B------:R-:W-:Y:S01]  /*2f60*/  FFMA.FTZ R74, R74, R78, R77 ;  /* 0x0000004e4a4a7223 */ /* 0x000fe2000001004d */
[-C--:B--2---:R-:W-:Y:S02]  /*2f70*/  IADD3 R76, PT, PT, R46, R73.reuse, RZ ;  /* 0x000000492e4c7210 */ /* 0x084fe40007ffe0ff */
[----:B------:R-:W-:Y:S02]  /*2f80*/  I2FP.F32.S32 R78, R73 ;  /* 0x00000049004e7245 */ /* 0x000fe40000201400 */
[----:B------:R-:W1:Y:S01]  /*2f90*/  SHFL.DOWN PT, R77, R74, 0x1, 0x1f ;  /* 0x08201f004a4d7f89 */ /* 0x000e6200000e0000 */
[----:B------:R-:W-:-:S04]  /*2fa0*/  I2FP.F32.S32 R76, R76 ;  /* 0x0000004c004c7245 */ /* 0x000fc80000201400 */
[----:B------:R2:W3:Y:S02]  /*2fb0*/  MUFU.RCP R45, R76 ;  /* 0x0000004c002d7308 */ /* 0x0004e40000001000 */
[----:B--2---:R-:W-:Y:S02]  /*2fc0*/  HADD2.F32 R76, -RZ, R40.H0_H0 ;  /* 0x20000028ff4c7230 */ /* 0x004fe40000004100 */
[----:B0-----:R-:W-:Y:S01]  /*2fd0*/  FADD.FTZ R73, R44, -R75 ;  /* 0x8000004b2c497221 */ /* 0x001fe20000010000 */
[----:B------:R-:W-:-:S03]  /*2fe0*/  FMUL.FTZ R80, R75, R78 ;  /* 0x0000004e4b507220 */ /* 0x000fc60000410000 */
[----:B------:R-:W-:Y:S01]  /*2ff0*/  FMUL.FTZ R46, R73, R73 ;  /* 0x00000049492e7220 */ /* 0x000fe20000410000 */
[C---:B------:R-:W-:Y:S01]  /*3000*/  FFMA.FTZ R80, R47.reuse, R44, R80 ;  /* 0x0000002c2f507223 */ /* 0x040fe20000010050 */
[----:B-1----:R-:W-:Y:S02]  /*3010*/  FADD.FTZ R44, R74, R77 ;  /* 0x0000004d4a2c7221 */ /* 0x002fe40000010000 */
[----:B------:R-:W-:Y:S01]  /*3020*/  FMUL.FTZ R46, R47, R46 ;  /* 0x0000002e2f2e7220 */ /* 0x000fe20000410000 */
[C---:B---3--:R-:W-:Y:S01]  /*3030*/  FMUL.FTZ R47, R45.reuse, R80 ;  /* 0x000000502d2f7220 */ /* 0x048fe20000410000 */
[----:B------:R-:W-:Y:S02]  /*3040*/  HADD2.F32 R80, -RZ, R3.H1_H1 ;  /* 0x30000003ff507230 */ /* 0x000fe40000004100 */
[----:B------:R-:W-:Y:S01]  /*3050*/  FMUL.FTZ R46, R46, R78 ;  /* 0x0000004e2e2e7220 */ /* 0x000fe20000410000 */
[----:B------:R-:W-:Y:S02]  /*3060*/  HADD2.F32 R78, -RZ, R81.H1_H1 ;  /* 0x30000051ff4e7230 */ /* 0x000fe40000004100 */
[----:B------:R-:W0:Y:S01]  /*3070*/  SHFL.IDX PT, R47, R47, RZ, 0x1f ;  /* 0x00001fff2f2f7589 */ /* 0x000e2200000e0000 */
[----:B------:R-:W-:-:S02]  /*3080*/  FFMA.FTZ R73, R45, R46, R44 ;  /* 0x0000002e2d497223 */ /* 0x000fc4000001002c */
[----:B------:R-:W1:Y:S04]  /*3090*/  LDC R46, c[0x0][0x448] ;  /* 0x00011200ff2e7b82 */ /* 0x000e680000000800 */
[----:B------:R-:W1:Y:S04]  /*30a0*/  SHFL.IDX PT, R73, R73, RZ, 0x1f ;  /* 0x00001fff49497589 */ /* 0x000e6800000e0000 */
[----:B------:R-:W2:Y:S01]  /*30b0*/  @!P3 LDC.64 R44, c[0x0][0x3c0] ;  /* 0x0000f000ff2cbb82 */ /* 0x000ea20000000a00 */
[----:B0-----:R-:W-:-:S05]  /*30c0*/  FMUL.FTZ R74, R47, R47 ;  /* 0x0000002f2f4a7220 */ /* 0x001fca0000410000 */
[----:B------:R-:W-:Y:S01]  /*30d0*/  FSEL R75, R74, RZ, P1 ;  /* 0x000000ff4a4b7208 */ /* 0x000fe20000800000 */
[----:B------:R-:W-:Y:S02]  /*30e0*/  HADD2.F32 R74, -RZ, R92.H0_H0 ;  /* 0x2000005cff4a7230 */ /* 0x000fe40000004100 */
[----:B-1----:R-:W-:-:S04]  /*30f0*/  FFMA.FTZ R46, R73, UR11, R46 ;  /* 0x0000000b492e7c23 */ /* 0x002fc8000801002e */
[----:B------:R-:W-:Y:S01]  /*3100*/  FADD.FTZ R46, R46, R75 ;  /* 0x0000004b2e2e7221 */ /* 0x000fe20000010000 */
[----:B------:R-:W-:-:S05]  /*3110*/  MOV R75, UR6 ;  /* 0x00000006004b7c02 */ /* 0x000fca0008000f00 */
[----:B------:R-:W0:Y:S01]  /*3120*/  MUFU.RSQ R46, R46 ;  /* 0x0000002e002e7308 */ /* 0x000e220000001400 */
[----:B--2---:R-:W-:-:S04]  /*3130*/  @!P3 IMAD.WIDE R44, R75, 0x4, R44 ;  /* 0x000000044b2cb825 */ /* 0x004fc800078e022c */
[----:B------:R-:W-:Y:S01]  /*3140*/  HADD2.F32 R75, -RZ, R32.H0_H0 ;  /* 0x20000020ff4b7230 */ /* 0x000fe20000004100 */
[----:B------:R1:W-:Y:S02]  /*3150*/  @!P3 STG.E desc[UR8][R44.64], R47 ;  /* 0x0000002f2c00b986 */ /* 0x0003e4000c101908 */
[----:B-1----:R-:W-:-:S05]  /*3160*/  FSEL R44, R47, RZ, !P1 ;  /* 0x000000ff2f2c7208 */ /* 0x002fca0004800000 */
[C---:B------:R-:W-:Y:S01]  /*3170*/  FADD.FTZ R15, -R44.reuse, R15 ;  /* 0x0000000f2c0f7221 */ /* 0x040fe20000010100 */
[C---:B------:R-:W-:Y:S01]  /*3180*/  FADD.FTZ R73, -R44.reuse, R12 ;  /* 0x0000000c2c497221 */ /* 0x040fe20000010100 */
[C---:B------:R-:W-:Y:S01]  /*3190*/  FADD.FTZ R45, -R44.reuse, R13 ;  /* 0x0000000d2c2d7221 */ /* 0x040fe20000010100 */
[----:B------:R-:W-:Y:S01]  /*31a0*/  FADD.FTZ R5, -R44, R5 ;  /* 0x000000052c057221 */ /* 0x000fe20000010100 */
[C---:B0-----:R-:W-:Y:S01]  /*31b0*/  FMUL.FTZ R15, R46.reuse, R15 ;  /* 0x0000000f2e0f7220 */ /* 0x041fe20000410000 */
[C---:B------:R-:W-:Y:S01]  /*31c0*/  FMUL.FTZ R73, R46.reuse, R73 ;  /* 0x000000492e497220 */ /* 0x040fe20000410000 */
[C---:B------:R-:W-:Y:S01]  /*31d0*/  FMUL.FTZ R45, R46.reuse, R45 ;  /* 0x0000002d2e2d7220 */ /* 0x040fe20000410000 */
[----:B------:R-:W-:Y:S01]  /*31e0*/  FMUL.FTZ R5, R46, R5 ;  /* 0x000000052e057220 */ /* 0x000fe20000410000 */
[----:B------:R-:W-:Y:S01]  /*31f0*/  FFMA.FTZ R12, R15, R74, R76 ;  /* 0x0000004a0f0c7223 */ /* 0x000fe2000001004c */
[----:B------:R-:W-:Y:S02]  /*3200*/  HADD2.F32 R74, -RZ, R92.H1_H1 ;  /* 0x3000005cff4a7230 */ /* 0x000fe40000004100 */
[----:B------:R-:W-:Y:S01]  /*3210*/  FADD.FTZ R15, -R44, R7 ;  /* 0x000000072c0f7221 */ /* 0x000fe20000010100 */
[----:B------:R-:W-:-:S02]  /*3220*/  HADD2.F32 R76, -RZ, R40.H1_H1 ;  /* 0x30000028ff4c7230 */ /* 0x000fc40000004100 */
[C---:B------:R-:W-:Y:S01]  /*3230*/  FADD.FTZ R49, -R44.reuse, R49 ;  /* 0x000000312c317221 */ /* 0x040fe20000010100 */
[----:B------:R-:W-:Y:S01]  /*3240*/  FADD.FTZ R51, -R44, R51 ;  /* 0x000000332c337221 */ /* 0x000fe20000010100 */
[----:B------:R-:W-:Y:S01]  /*3250*/  FMUL.FTZ R15, R46, R15 ;  /* 0x0000000f2e0f7220 */ /* 0x000fe20000410000 */
[----:B------:R-:W-:Y:S01]  /*3260*/  FADD.FTZ R53, -R44, R53 ;  /* 0x000000352c357221 */ /* 0x000fe20000010100 */
[----:B------:R-:W-:Y:S01]  /*3270*/  FFMA.FTZ R7, R73, R74, R76 ;  /* 0x0000004a49077223 */ /* 0x000fe2000001004c */
[----:B------:R-:W-:Y:S02]  /*3280*/  HADD2.F32 R74, -RZ, R91.H0_H0 ;  /* 0x2000005bff4a7230 */ /* 0x000fe40000004100 */
[----:B------:R-:W-:Y:S01]  /*3290*/  FMUL.FTZ R47, R46, R51 ;  /* 0x000000332e2f7220 */ /* 0x000fe20000410000 */
[----:B------:R-:W-:Y:S02]  /*32a0*/  HADD2.F32 R76, -RZ, R41.H0_H0 ;  /* 0x20000029ff4c7230 */ /* 0x000fe40000004100 */
[----:B------:R-:W-:Y:S01]  /*32b0*/  FADD.FTZ R77, -R44, R58 ;  /* 0x0000003a2c4d7221 */ /* 0x000fe20000010100 */
[----:B------:R-:W-:-:S02]  /*32c0*/  HADD2.F32 R51, -RZ, R38.H0_H0 ;  /* 0x20000026ff337230 */ /* 0x000fc40000004100 */
[C---:B------:R-:W-:Y:S01]  /*32d0*/  FADD.FTZ R57, -R44.reuse, R57 ;  /* 0x000000392c397221 */ /* 0x040fe20000010100 */
[----:B------:R-:W-:Y:S02]  /*32e0*/  HADD2.F32 R58, -RZ, R33.H1_H1 ;  /* 0x30000021ff3a7230 */ /* 0x000fe40000004100 */
[----:B------:R-:W-:Y:S01]  /*32f0*/  FFMA.FTZ R13, R15, R74, R76 ;  /* 0x0000004a0f0d7223 */ /* 0x000fe2000001004c */
[----:B------:R-:W-:Y:S02]  /*3300*/  HADD2.F32 R74, -RZ, R91.H1_H1 ;  /* 0x3000005bff4a7230 */ /* 0x000fe40000004100 */
[C---:B------:R-:W-:Y:S01]  /*3310*/  FADD.FTZ R15, -R44.reuse, R8 ;  /* 0x000000082c0f7221 */ /* 0x040fe20000010100 */
[----:B------:R-:W-:Y:S02]  /*3320*/  HADD2.F32 R76, -RZ, R41.H1_H1 ;  /* 0x30000029ff4c7230 */ /* 0x000fe40000004100 */
[C---:B------:R-:W-:Y:S01]  /*3330*/  FADD.FTZ R59, -R44.reuse, R59 ;  /* 0x0000003b2c3b7221 */ /* 0x040fe20000010100 */
[----:B------:R-:W-:Y:S01]  /*3340*/  FADD.FTZ R61, -R44, R61 ;  /* 0x0000003d2c3d7221 */ /* 0x000fe20000010100 */
[----:B------:R-:W-:Y:S01]  /*3350*/  FMUL.FTZ R15, R46, R15 ;  /* 0x0000000f2e0f7220 */ /* 0x000fe20000410000 */
[----:B------:R-:W-:Y:S01]  /*3360*/  FADD.FTZ R63, -R44, R63 ;  /* 0x0000003f2c3f7221 */ /* 0x000fe20000010100 */
[----:B------:R-:W-:Y:S01]  /*3370*/  FFMA.FTZ R8, R45, R74, R76 ;  /* 0x0000004a2d087223 */ /* 0x000fe2000001004c */
[----:B------:R-:W-:-:S02]  /*3380*/  HADD2.F32 R74, -RZ, R90.H0_H0 ;  /* 0x2000005aff4a7230 */ /* 0x000fc40000004100 */
[----:B------:R-:W-:Y:S01]  /*3390*/  FADD.FTZ R45, -R44, R14 ;  /* 0x0000000e2c2d7221 */ /* 0x000fe20000010100 */
[----:B------:R-:W-:Y:S02]  /*33a0*/  HADD2.F32 R76, -RZ, R42.H0_H0 ;  /* 0x2000002aff4c7230 */ /* 0x000fe40000004100 */
[C---:B------:R-:W-:Y:S01]  /*33b0*/  FMUL.FTZ R59, R46.reuse, R59 ;  /* 0x0000003b2e3b7220 */ /* 0x040fe20000410000 */
        /* <DEDUP_REMOVED lines=10> */
[----:B------:R-:W-:Y:S01]  /*3460*/  FFMA.FTZ R9, R45, R74, R76 ;  /* 0x0000004a2d097223 */ /* 0x000fe2000001004c */
[----:B------:R-:W-:Y:S02]  /*3470*/  HADD2.F32 R74, -RZ, R89.H0_H0 ;  /* 0x20000059ff4a7230 */ /* 0x000fe40000004100 */
[----:B------:R-:W-:Y:S01]  /*3480*/  FADD.FTZ R45, -R44, R11 ;  /* 0x0000000b2c2d7221 */ /* 0x000fe20000010100 */
[----:B------:R-:W-:Y:S02]  /*3490*/  HADD2.F32 R76, -RZ, R43.H0_H0 ;  /* 0x2000002bff4c7230 */ /* 0x000fe40000004100 */
[C---:B------:R-:W-:Y:S01]  /*34a0*/  FMUL.FTZ R65, R46.reuse, R65 ;  /* 0x000000412e417220 */ /* 0x040fe20000410000 */
[C---:B------:R-:W-:Y:S01]  /*34b0*/  FMUL.FTZ R71, R46.reuse, R71 ;  /* 0x000000472e477220 */ /* 0x040fe20000410000 */
[----:B------:R-:W-:Y:S01]  /*34c0*/  FMUL.FTZ R45, R46, R45 ;  /* 0x0000002d2e2d7220 */ /* 0x000fe20000410000 */
[----:B------:R-:W-:Y:S01]  /*34d0*/  FFMA.FTZ R11, R15, R74, R76 ;  /* 0x0000004a0f0b7223 */ /* 0x000fe2000001004c */
[----:B------:R-:W-:-:S02]  /*34e0*/  HADD2.F32 R74, -RZ, R89.H1_H1 ;  /* 0x30000059ff4a7230 */ /* 0x000fc40000004100 */
[----:B------:R-:W-:Y:S01]  /*34f0*/  FMUL.FTZ R15, R46, R49 ;  /* 0x000000312e0f7220 */ /* 0x000fe20000410000 */
[----:B------:R-:W-:Y:S02]  /*3500*/  HADD2.F32 R76, -RZ, R43.H1_H1 ;  /* 0x3000002bff4c7230 */ /* 0x000fe40000004100 */
[C---:B------:R-:W-:Y:S01]  /*3510*/  FADD.FTZ R49, -R44.reuse, R50 ;  /* 0x000000322c317221 */ /* 0x040fe20000010100 */
[----:B------:R-:W-:Y:S02]  /*3520*/  HADD2.F32 R50, -RZ, R86.H1_H1 ;  /* 0x30000056ff327230 */ /* 0x000fe40000004100 */
[----:B------:R-:W-:Y:S01]  /*3530*/  FFMA.FTZ R73, R45, R74, R76 ;  /* 0x0000004a2d497223 */ /* 0x000fe2000001004c */
[----:B------:R-:W-:Y:S02]  /*3540*/  HADD2.F32 R74, -RZ, R88.H0_H0 ;  /* 0x20000058ff4a7230 */ /* 0x000fe40000004100 */
[----:B------:R-:W-:Y:S01]  /*3550*/  FADD.FTZ R45, -R44, R48 ;  /* 0x000000302c2d7221 */ /* 0x000fe20000010100 */
[----:B------:R-:W-:-:S02]  /*3560*/  HADD2.F32 R76, -RZ, R36.H0_H0 ;  /* 0x20000024ff4c7230 */ /* 0x000fc40000004100 */
[----:B------:R-:W-:Y:S02]  /*3570*/  HADD2.F32 R48, -RZ, R87.H0_H0 ;  /* 0x20000057ff307230 */ /* 0x000fe40000004100 */
[----:B------:R-:W-:Y:S01]  /*3580*/  FMUL.FTZ R45, R46, R45 ;  /* 0x0000002d2e2d7220 */ /* 0x000fe20000410000 */
[----:B------:R-:W-:Y:S01]  /*3590*/  F2FP.F16.F32.PACK_AB R11, R73, R11 ;  /* 0x0000000b490b723e */ /* 0x000fe200000000ff */
[----:B------:R-:W-:Y:S01]  /*35a0*/  FFMA.FTZ R5, R5, R74, R76 ;  /* 0x0000004a05057223 */ /* 0x000fe2000001004c */
[----:B------:R-:W-:Y:S02]  /*35b0*/  HADD2.F32 R74, -RZ, R88.H1_H1 ;  /* 0x30000058ff4a7230 */ /* 0x000fe40000004100 */
[----:B------:R-:W-:-:S05]  /*35c0*/  HADD2.F32 R76, -RZ, R36.H1_H1 ;  /* 0x30000024ff4c7230 */ /* 0x000fca0000004100 */
[----:B------:R-:W-:Y:S01]  /*35d0*/  FFMA.FTZ R15, R15, R74, R76 ;  /* 0x0000004a0f0f7223 */ /* 0x000fe2000001004c */
[----:B------:R-:W-:Y:S02]  /*35e0*/  HADD2.F32 R74, -RZ, R37.H0_H0 ;  /* 0x20000025ff4a7230 */ /* 0x000fe40000004100 */
[----:B------:R-:W-:-:S03]  /*35f0*/  HADD2.F32 R76, -RZ, R2.H1_H1 ;  /* 0x30000002ff4c7230 */ /* 0x000fc60000004100 */
[----:B------:R-:W-:Y:S01]  /*3600*/  FFMA.FTZ R45, R45, R48, R74 ;  /* 0x000000302d2d7223 */ /* 0x000fe2000001004a */
[----:B------:R-:W-:Y:S02]  /*3610*/  HADD2.F32 R48, -RZ, R87.H1_H1 ;  /* 0x30000057ff307230 */ /* 0x000fe40000004100 */
[----:B------:R-:W-:-:S05]  /*3620*/  HADD2.F32 R74, -RZ, R37.H1_H1 ;  /* 0x30000025ff4a7230 */ /* 0x000fca0000004100 */
[----:B------:R-:W-:Y:S01]  /*3630*/  FFMA.FTZ R47, R47, R48, R74 ;  /* 0x000000302f2f7223 */ /* 0x000fe2000001004a */
[----:B------:R-:W-:Y:S01]  /*3640*/  FMUL.FTZ R48, R46, R49 ;  /* 0x000000312e307220 */ /* 0x000fe20000410000 */
[----:B------:R-:W-:Y:S02]  /*3650*/  HADD2.F32 R49, -RZ, R86.H0_H0 ;  /* 0x20000056ff317230 */ /* 0x000fe40000004100 */
[----:B------:R-:W-:-:S03]  /*3660*/  HADD2.F32 R74, -RZ, R38.H1_H1 ;  /* 0x30000026ff4a7230 */ /* 0x000fc60000004100 */
[----:B------:R-:W-:Y:S01]  /*3670*/  FFMA.FTZ R48, R48, R49, R51 ;  /* 0x0000003130307223 */ /* 0x000fe20000010033 */
[----:B------:R-:W-:Y:S01]  /*3680*/  FMUL.FTZ R49, R46, R53 ;  /* 0x000000352e317220 */ /* 0x000fe20000410000 */
[C---:B------:R-:W-:Y:S01]  /*3690*/  FADD.FTZ R51, -R44.reuse, R52 ;  /* 0x000000342c337221 */ /* 0x040fe20000010100 */
[----:B------:R-:W-:Y:S02]  /*36a0*/  HADD2.F32 R52, -RZ, R85.H0_H0 ;  /* 0x20000055ff347230 */ /* 0x000fe40000004100 */
[----:B------:R-:W-:Y:S01]  /*36b0*/  FADD.FTZ R53, -R44, R56 ;  /* 0x000000382c357221 */ /* 0x000fe20000010100 */
[----:B------:R-:W-:Y:S01]  /*36c0*/  FFMA.FTZ R49, R49, R50, R74 ;  /* 0x0000003231317223 */ /* 0x000fe2000001004a */
[--C-:B------:R-:W-:Y:S02]  /*36d0*/  HADD2.F32 R50, -RZ, R39.reuse.H0_H0 ;  /* 0x20000027ff327230 */ /* 0x100fe40000004100 */
[----:B------:R-:W-:Y:S01]  /*36e0*/  FMUL.FTZ R51, R46, R51 ;  /* 0x000000332e337220 */ /* 0x000fe20000410000 */
[----:B------:R-:W-:-:S02]  /*36f0*/  HADD2.F32 R56, -RZ, R39.H1_H1 ;  /* 0x30000027ff387230 */ /* 0x000fc40000004100 */
[----:B------:R-:W-:Y:S01]  /*3700*/  FMUL.FTZ R53, R46, R53 ;  /* 0x000000352e357220 */ /* 0x000fe20000410000 */
[----:B------:R-:W-:Y:S01]  /*3710*/  FFMA.FTZ R52, R51, R52, R50 ;  /* 0x0000003433347223 */ /* 0x000fe20000010032 */
[----:B------:R-:W-:Y:S02]  /*3720*/  HADD2.F32 R50, -RZ, R85.H1_H1 ;  /* 0x30000055ff327230 */ /* 0x000fe40000004100 */
[----:B------:R-:W-:Y:S01]  /*3730*/  FADD.FTZ R51, -R44, R54 ;  /* 0x000000362c337221 */ /* 0x000fe20000010100 */
[--C-:B------:R-:W-:Y:S02]  /*3740*/  HADD2.F32 R54, -RZ, R84.reuse.H1_H1 ;  /* 0x30000054ff367230 */ /* 0x100fe40000004100 */
[----:B------:R-:W-:Y:S01]  /*3750*/  FFMA.FTZ R53, R53, R50, R56 ;  /* 0x0000003235357223 */ /* 0x000fe20000010038 */
[----:B------:R-:W-:Y:S01]  /*3760*/  FMUL.FTZ R50, R46, R51 ;  /* 0x000000332e327220 */ /* 0x000fe20000410000 */
[----:B------:R-:W-:Y:S02]  /*3770*/  HADD2.F32 R51, -RZ, R84.H0_H0 ;  /* 0x20000054ff337230 */ /* 0x000fe40000004100 */
[----:B------:R-:W-:-:S03]  /*3780*/  HADD2.F32 R56, -RZ, R32.H1_H1 ;  /* 0x30000020ff387230 */ /* 0x000fc60000004100 */
[----:B------:R-:W-:Y:S01]  /*3790*/  FFMA.FTZ R50, R50, R51, R75 ;  /* 0x0000003332327223 */ /* 0x000fe2000001004b */
[----:B------:R-:W-:Y:S01]  /*37a0*/  FMUL.FTZ R51, R46, R77 ;  /* 0x0000004d2e337220 */ /* 0x000fe20000410000 */
[----:B------:R-:W-:Y:S02]  /*37b0*/  HADD2.F32 R75, -RZ, R33.H0_H0 ;  /* 0x20000021ff4b7230 */ /* 0x000fe40000004100 */
[----:B------:R-:W-:Y:S01]  /*37c0*/  FADD.FTZ R77, -R44, R60 ;  /* 0x0000003c2c4d7221 */ /* 0x000fe20000010100 */
[----:B------:R-:W-:Y:S01]  /*37d0*/  FFMA.FTZ R51, R51, R54, R56 ;  /* 0x0000003633337223 */ /* 0x000fe20000010038 */
[----:B------:R-:W-:Y:S01]  /*37e0*/  FMUL.FTZ R56, R46, R57 ;  /* 0x000000392e387220 */ /* 0x000fe20000410000 */
[--C-:B------:R-:W-:Y:S02]  /*37f0*/  HADD2.F32 R57, -RZ, R83.reuse.H0_H0 ;  /* 0x20000053ff397230 */ /* 0x100fe40000004100 */
[----:B------:R-:W-:-:S03]  /*3800*/  HADD2.F32 R54, -RZ, R83.H1_H1 ;  /* 0x30000053ff367230 */ /* 0x000fc60000004100 */
[----:B------:R-:W-:Y:S01]  /*3810*/  FFMA.FTZ R56, R56, R57, R75 ;  /* 0x0000003938387223 */ /* 0x000fe2000001004b */
[----:B------:R-:W-:Y:S01]  /*3820*/  FMUL.FTZ R57, R46, R77 ;  /* 0x0000004d2e397220 */ /* 0x000fe20000410000 */
[----:B------:R-:W-:-:S03]  /*3830*/  FADD.FTZ R75, -R44, R66 ;  /* 0x000000422c4b7221 */ /* 0x000fc60000010100 */
[----:B------:R-:W-:Y:S01]  /*3840*/  FFMA.FTZ R57, R57, R54, R58 ;  /* 0x0000003639397223 */ /* 0x000fe2000001003a */
[----:B------:R-:W-:Y:S02]  /*3850*/  HADD2.F32 R54, -RZ, R82.H0_H0 ;  /* 0x20000052ff367230 */ /* 0x000fe40000004100 */
[----:B------:R-:W-:Y:S01]  /*3860*/  FMUL.FTZ R74, R46, R75 ;  /* 0x0000004b2e4a7220 */ /* 0x000fe20000410000 */
[--C-:B------:R-:W-:Y:S02]  /*3870*/  HADD2.F32 R58, -RZ, R34.reuse.H0_H0 ;  /* 0x20000022ff3a7230 */ /* 0x100fe40000004100 */
[----:B------:R-:W-:-:S03]  /*3880*/  HADD2.F32 R75, -RZ, R34.H1_H1 ;  /* 0x30000022ff4b7230 */ /* 0x000fc60000004100 */
[----:B------:R-:W-:Y:S01]  /*3890*/  FFMA.FTZ R66, R59, R54, R58 ;  /* 0x000000363b427223 */ /* 0x000fe2000001003a */
[----:B------:R-:W-:Y:S02]  /*38a0*/  HADD2.F32 R59, -RZ, R82.H1_H1 ;  /* 0x30000052ff3b7230 */ /* 0x000fe40000004100 */
[----:B------:R-:W-:Y:S02]  /*38b0*/  HADD2.F32 R54, -RZ, R81.H0_H0 ;  /* 0x20000051ff367230 */ /* 0x000fe40000004100 */
[--C-:B------:R-:W-:Y:S02]  /*38c0*/  HADD2.F32 R58, -RZ, R35.reuse.H0_H0 ;  /* 0x20000023ff3a7230 */ /* 0x100fe40000004100 */
[----:B------:R-:W-:Y:S01]  /*38d0*/  FFMA.FTZ R74, R74, R59, R75 ;  /* 0x0000003b4a4a7223 */ /* 0x000fe2000001004b */
[----:B------:R-:W-:Y:S01]  /*38e0*/  FADD.FTZ R59, -R44, R68 ;  /* 0x000000442c3b7221 */ /* 0x000fe20000010100 */
[----:B------:R-:W-:Y:S02]  /*38f0*/  HADD2.F32 R68, -RZ, R0.H0_H0 ;  /* 0x20000000ff447230 */ /* 0x000fe40000004100 */
[----:B------:R-:W-:Y:S01]  /*3900*/  FFMA.FTZ R77, R61, R54, R58 ;  /* 0x000000363d4d7223 */ /* 0x000fe2000001003a */
[----:B------:R-:W-:-:S02]  /*3910*/  HADD2.F32 R54, -RZ, R35.H1_H1 ;  /* 0x30000023ff367230 */ /* 0x000fc40000004100 */
[----:B------:R-:W-:Y:S01]  /*3920*/  FMUL.FTZ R59, R46, R59 ;  /* 0x0000003b2e3b7220 */ /* 0x000fe20000410000 */
[----:B------:R-:W-:Y:S01]  /*3930*/  FADD.FTZ R61, -R44, R62 ;  /* 0x0000003e2c3d7221 */ /* 0x000fe20000010100 */
[--C-:B------:R-:W-:Y:S02]  /*3940*/  HADD2.F32 R58, -RZ, R28.reuse.H1_H1 ;  /* 0x3000001cff3a7230 */ /* 0x100fe40000004100 */
[----:B------:R-:W-:Y:S01]  /*3950*/  FFMA.FTZ R78, R59, R78, R54 ;  /* 0x0000004e3b4e7223 */ /* 0x000fe20000010036 */
[----:B------:R-:W-:Y:S02]  /*3960*/  HADD2.F32 R54, -RZ, R28.H0_H0 ;  /* 0x2000001cff367230 */ /* 0x000fe40000004100 */
[----:B------:R-:W-:Y:S01]  /*3970*/  FMUL.FTZ R61, R46, R61 ;  /* 0x0000003d2e3d7220 */ /* 0x000fe20000410000 */
[----:B------:R-:W-:-:S03]  /*3980*/  FADD.FTZ R59, -R44, R64 ;  /* 0x000000402c3b7221 */ /* 0x000fc60000010100 */
[----:B------:R-:W-:Y:S01]  /*3990*/  FFMA.FTZ R68, R61, R68, R54 ;  /* 0x000000443d447223 */ /* 0x000fe20000010036 */
[----:B------:R-:W-:Y:S02]  /*39a0*/  HADD2.F32 R54, -RZ, R0.H1_H1 ;  /* 0x30000000ff367230 */ /* 0x000fe40000004100 */
[----:B------:R-:W-:Y:S01]  /*39b0*/  FMUL.FTZ R59, R46, R59 ;  /* 0x0000003b2e3b7220 */ /* 0x000fe20000410000 */
[C---:B------:R-:W-:Y:S02]  /*39c0*/  FADD.FTZ R61, -R44.reuse, R72 ;  /* 0x000000482c3d7221 */ /* 0x040fe40000010100 */
[----:B------:R-:W0:Y:S01]  /*39d0*/  @!P3 LDC.64 R72, c[0x0][0x3c8] ;  /* 0x0000f200ff48bb82 */ /* 0x000e220000000a00 */
[----:B------:R-:W-:Y:S01]  /*39e0*/  FFMA.FTZ R75, R59, R54, R58 ;  /* 0x000000363b4b7223 */ /* 0x000fe2000001003a */
[----:B------:R-:W-:Y:S02]  /*39f0*/  HADD2.F32 R54, -RZ, R2.H0_H0 ;  /* 0x20000002ff367230 */ /* 0x000fe40000004100 */
[----:B------:R-:W-:Y:S01]  /*3a00*/  FADD.FTZ R59, -R44, R69 ;  /* 0x000000452c3b7221 */ /* 0x000fe20000010100 */
[----:B------:R-:W-:Y:S01]  /*3a10*/  HADD2.F32 R58, -RZ, R29.H0_H0 ;  /* 0x2000001dff3a7230 */ /* 0x000fe20000004100 */
[----:B------:R-:W-:-:S02]  /*3a20*/  F2FP.F16.F32.PACK_AB R68, R75, R68 ;  /* 0x000000444b44723e */ /* 0x000fc400000000ff */
[----:B------:R-:W-:Y:S02]  /*3a30*/  FMUL.FTZ R59, R46, R59 ;  /* 0x0000003b2e3b7220 */ /* 0x000fe40000410000 */
[----:B------:R-:W-:Y:S01]  /*3a40*/  FFMA.FTZ R69, R63, R54, R58 ;  /* 0x000000363f457223 */ /* 0x000fe2000001003a */
[----:B------:R-:W-:Y:S02]  /*3a50*/  HADD2.F32 R54, -RZ, R29.H1_H1 ;  /* 0x3000001dff367230 */ /* 0x000fe40000004100 */
[----:B------:R-:W-:-:S03]  /*3a60*/  HADD2.F32 R58, -RZ, R30.H0_H0 ;  /* 0x2000001eff3a7230 */ /* 0x000fc60000004100 */
[----:B------:R-:W-:Y:S01]  /*3a70*/  FFMA.FTZ R76, R59, R76, R54 ;  /* 0x0000004c3b4c7223 */ /* 0x000fe20000010036 */
[----:B------:R-:W-:Y:S02]  /*3a80*/  HADD2.F32 R54, -RZ, R3.H0_H0 ;  /* 0x20000003ff367230 */ /* 0x000fe40000004100 */
[----:B------:R-:W-:Y:S01]  /*3a90*/  FADD.FTZ R59, -R44, R70 ;  /* 0x000000462c3b7221 */ /* 0x000fe20000010100 */
[----:B------:R-:W-:Y:S01]  /*3aa0*/  HADD2.F32 R44, -RZ, R4.H0_H0 ;  /* 0x20000004ff2c7230 */ /* 0x000fe20000004100 */
[----:B------:R-:W-:Y:S01]  /*3ab0*/  F2FP.F16.F32.PACK_AB R69, R76, R69 ;  /* 0x000000454c45723e */ /* 0x000fe200000000ff */
[----:B------:R-:W-:Y:S01]  /*3ac0*/  FFMA.FTZ R79, R65, R54, R58 ;  /* 0x00000036414f7223 */ /* 0x000fe2000001003a */
[----:B------:R-:W-:Y:S01]  /*3ad0*/  HADD2.F32 R54, -RZ, R30.H1_H1 ;  /* 0x3000001eff367230 */ /* 0x000fe20000004100 */
[----:B------:R-:W1:Y:S01]  /*3ae0*/  LDC.64 R64, c[0x0][0x428] ;  /* 0x00010a00ff407b82 */ /* 0x000e620000000a00 */
[----:B------:R-:W-:-:S03]  /*3af0*/  FMUL.FTZ R59, R46, R59 ;  /* 0x0000003b2e3b7220 */ /* 0x000fc60000410000 */
[----:B------:R-:W-:Y:S01]  /*3b00*/  FFMA.FTZ R80, R71, R80, R54 ;  /* 0x0000005047507223 */ /* 0x000fe20000010036 */
[----:B------:R-:W-:-:S04]  /*3b10*/  HADD2.F32 R54, -RZ, R31.H0_H0 ;  /* 0x2000001fff367230 */ /* 0x000fc80000004100 */
[----:B------:R-:W-:Y:S01]  /*3b20*/  F2FP.F16.F32.PACK_AB R70, R80, R79 ;  /* 0x0000004f5046723e */ /* 0x000fe200000000ff */
[----:B------:R-:W-:Y:S01]  /*3b30*/  FFMA.FTZ R71, R59, R44, R54 ;  /* 0x0000002c3b477223 */ /* 0x000fe20000010036 */
[----:B------:R-:W-:Y:S01]  /*3b40*/  FMUL.FTZ R44, R46, R61 ;  /* 0x0000003d2e2c7220 */ /* 0x000fe20000410000 */
[----:B------:R-:W-:Y:S01]  /*3b50*/  HADD2.F32 R59, -RZ, R4.H1_H1 ;  /* 0x30000004ff3b7230 */ /* 0x000fe20000004100 */
[----:B------:R-:W-:Y:S01]  /*3b60*/  F2FP.F16.F32.PACK_AB R54, R49, R48 ;  /* 0x000000303136723e */ /* 0x000fe200000000ff */
[----:B------:R-:W-:-:S05]  /*3b70*/  HADD2.F32 R61, -RZ, R31.H1_H1 ;  /* 0x3000001fff3d7230 */ /* 0x000fca0000004100 */
[----:B------:R-:W-:Y:S01]  /*3b80*/  FFMA.FTZ R44, R44, R59, R61 ;  /* 0x0000003b2c2c7223 */ /* 0x000fe2000001003d */
[--C-:B-1----:R-:W-:Y:S01]  /*3b90*/  IMAD.WIDE.U32 R58, R6, 0x10, R64.reuse ;  /* 0x00000010063a7825 */ /* 0x102fe200078e0040 */
[----:B------:R-:W-:Y:S01]  /*3ba0*/  MOV R6, UR6 ;  /* 0x0000000600067c02 */ /* 0x000fe20008000f00 */
[----:B------:R-:W-:Y:S02]  /*3bb0*/  UIADD3 UR6, UPT, UPT, UR6, UR12, URZ ;  /* 0x0000000c06067290 */ /* 0x000fe4000fffe0ff */
[----:B------:R-:W-:Y:S01]  /*3bc0*/  F2FP.F16.F32.PACK_AB R71, R44, R71 ;  /* 0x000000472c47723e */ /* 0x000fe200000000ff */
[--C-:B------:R-:W-:Y:S01]  /*3bd0*/  IMAD.WIDE.U32 R60, R10, 0x10, R64.reuse ;  /* 0x000000100a3c7825 */ /* 0x100fe200078e0040 */
[----:B------:R-:W-:Y:S01]  /*3be0*/  F2FP.F16.F32.PACK_AB R10, R9, R14 ;  /* 0x0000000e090a723e */ /* 0x000fe200000000ff */
[----:B------:R-:W-:Y:S01]  /*3bf0*/  UISETP.GE.AND UP0, UPT, UR6, UR13, UPT ;  /* 0x0000000d0600728c */ /* 0x000fe2000bf06270 */
[----:B------:R-:W-:Y:S01]  /*3c00*/  F2FP.F16.F32.PACK_AB R9, R8, R13 ;  /* 0x0000000d0809723e */ /* 0x000fe200000000ff */
[----:B------:R-:W-:Y:S01]  /*3c10*/  IMAD.WIDE.U32 R62, R55, 0x10, R64 ;  /* 0x00000010373e7825 */ /* 0x000fe200078e0040 */
[----:B------:R-:W-:-:S02]  /*3c20*/  F2FP.F16.F32.PACK_AB R8, R7, R12 ;  /* 0x0000000c0708723e */ /* 0x000fc400000000ff */
[----:B------:R-:W-:Y:S01]  /*3c30*/  F2FP.F16.F32.PACK_AB R55, R53, R52 ;  /* 0x000000343537723e */ /* 0x000fe200000000ff */
[----:B0-----:R-:W-:Y:S01]  /*3c40*/  @!P3 IMAD.WIDE R6, R6, 0x4, R72 ;  /* 0x000000040606b825 */ /* 0x001fe200078e0248 */
[----:B------:R-:W-:Y:S02]  /*3c50*/  F2FP.F16.F32.PACK_AB R53, R47, R45 ;  /* 0x0000002d2f35723e */ /* 0x000fe400000000ff */
[----:B------:R-:W-:Y:S01]  /*3c60*/  F2FP.F16.F32.PACK_AB R52, R15, R5 ;  /* 0x000000050f34723e */ /* 0x000fe200000000ff */
[----:B------:R-:W-:Y:S01]  /*3c70*/  IMAD.WIDE.U32 R64, R67, 0x10, R64 ;  /* 0x0000001043407825 */ /* 0x000fe200078e0040 */
[----:B------:R-:W-:Y:S01]  /*3c80*/  F2FP.F16.F32.PACK_AB R15, R78, R77 ;  /* 0x0000004d4e0f723e */ /* 0x000fe200000000ff */
[----:B------:R0:W-:Y:S01]  /*3c90*/  @!P3 STG.E desc[UR8][R6.64], R46 ;  /* 0x0000002e0600b986 */ /* 0x0001e2000c101908 */
[----:B------:R-:W-:Y:S02]  /*3ca0*/  F2FP.F16.F32.PACK_AB R14, R74, R66 ;  /* 0x000000424a0e723e */ /* 0x000fe400000000ff */
[----:B------:R-:W-:Y:S01]  /*3cb0*/  F2FP.F16.F32.PACK_AB R13, R57, R56 ;  /* 0x00000038390d723e */ /* 0x000fe200000000ff */
[----:B------:R0:W-:Y:S01]  /*3cc0*/  STG.E.128 desc[UR8][R58.64], R8 ;  /* 0x000000083a007986 */ /* 0x0001e2000c101d08 */
[----:B------:R-:W-:-:S03]  /*3cd0*/  F2FP.F16.F32.PACK_AB R12, R51, R50 ;  /* 0x00000032330c723e */ /* 0x000fc600000000ff */
[----:B------:R0:W-:Y:S04]  /*3ce0*/  STG.E.128 desc[UR8][R60.64], R52 ;  /* 0x000000343c007986 */ /* 0x0001e8000c101d08 */
[----:B------:R0:W-:Y:S04]  /*3cf0*/  STG.E.128 desc[UR8][R62.64], R12 ;  /* 0x0000000c3e007986 */ /* 0x0001e8000c101d08 */
[----:B------:R0:W-:Y:S01]  /*3d00*/  STG.E.128 desc[UR8][R64.64], R68 ;  /* 0x0000004440007986 */ /* 0x0001e2000c101d08 */
[----:B------:R-:W-:Y:S05]  /*3d10*/  BRA.U !UP0, `(.L_x_1888) ;  /* 0xffffffc508e87547 */ /* 0x000fea000b83ffff */
[----:B------:R-:W-:Y:S05]  /*3d20*/  EXIT ;  /* 0x000000000000794d */ /* 0x000fea0003800000 */
.L_x_1889:
        /* <DEDUP_REMOVED lines=13> */
.L_x_17951:


//--------------------- .text._ZN10layer_norm31ln_parallel_residual_fwd_kernelINS_13Kernel_traitsI6__halfS2_S2_S2_fjLj4096ELj1ELj1ELj4ELj16ENS_18Kernel_traits_baseILj4096ES2_S2_S2_S2_fjLj128EEEEELb1ELb0ELb0EEEvNS_9FwdParamsE --------------------------
	.section	.text._ZN10layer_norm31ln_parallel_residual_fwd_kernelINS_13Kernel_traitsI6__halfS2_S2_S2_fjLj4096ELj1ELj1ELj4ELj16ENS_18Kernel_traits_baseILj4096ES2_S2_S2_S2_fjLj128EEEEELb1ELb0ELb0EEEvNS_9FwdParamsE,"ax",@progbits
	.align	128
        .global         _ZN10layer_norm31ln_parallel_residual_fwd_kernelINS_13Kernel_traitsI6__halfS2_S2_S2_fjLj4096ELj1ELj1ELj4ELj16ENS_18Kernel_traits_baseILj4096ES2_S2_S2_S2_fjLj128EEEEELb1ELb0ELb0EEEvNS_9FwdParamsE
        .type           _ZN10layer_norm31ln_parallel_residual_fwd_kernelINS_13Kernel_traitsI6__halfS2_S2_S2_fjLj4096ELj1ELj1ELj4ELj16ENS_18Kernel_traits_baseILj4096ES2_S2_S2_S2_fjLj128EEEEELb1ELb0ELb0EEEvNS_9FwdParamsE,@function
        .size           _ZN10layer_norm31ln_parallel_residual_fwd_kernelINS_13Kernel_traitsI6__halfS2_S2_S2_fjLj4096ELj1ELj1ELj4ELj16ENS_18Kernel_traits_baseILj4096ES2_S2_S2_S2_fjLj128EEEEELb1ELb0ELb0EEEvNS_9FwdParamsE,(.L_x_17952 - _ZN10layer_norm31ln_parallel_residual_fwd_kernelINS_13Kernel_traitsI6__halfS2_S2_S2_fjLj4096ELj1ELj1ELj4ELj16ENS_18Kernel_traits_baseILj4096ES2_S2_S2_S2_fjLj128EEEEELb1ELb0ELb0EEEvNS_9FwdParamsE)
        .other          _ZN10layer_norm31ln_parallel_residual_fwd_kernelINS_13Kernel_traitsI6__halfS2_S2_S2_fjLj4096ELj1ELj1ELj4ELj16ENS_18Kernel_traits_baseILj4096ES2_S2_S2_S2_fjLj128EEEEELb1ELb0ELb0EEEvNS_9FwdParamsE,@"STO_CUDA_ENTRY STV_DEFAULT"
_ZN10layer_norm31ln_parallel_residual_fwd_kernelINS_13Kernel_traitsI6__halfS2_S2_S2_fjLj4096ELj1ELj1ELj4ELj16ENS_18Kernel_traits_baseILj4096ES2_S2_S2_S2_fjLj128EEEEELb1ELb0ELb0EEEvNS_9FwdParamsE:
.text._ZN10layer_norm31ln_parallel_residual_fwd_kernelINS_13Kernel_traitsI6__halfS2_S2_S2_fjLj4096ELj1ELj1ELj4ELj16ENS_18Kernel_traits_baseILj4096ES2_S2_S2_S2_fjLj128EEEEELb1ELb0ELb0EEEvNS_9FwdParamsE:
        /* <DEDUP_REMOVED lines=20> */
[----:B------:R-:W-:Y:S02]  /*0140*/  LOP3.LUT R12, R15, 0x1f, RZ, 0xc0, !PT ;  /* 0x0000001f0f0c7812 */ /* 0x000fe400078ec0ff */
[--C-:B------:R-:W-:Y:S02]  /*0150*/  LOP3.LUT R14, R0, 0x1f, R15.reuse, 0xf8, !PT ;  /* 0x0000001f000e7812 */ /* 0x100fe400078ef80f */
[----:B------:R-:W0:Y:S02]  /*0160*/  LDC R8, c[0x0][0x360] ;  /* 0x0000d800ff087b82 */ /* 0x000e240000000800 */
[----:B0-----:R-:W-:Y:S01]  /*0170*/  IMAD R13, R8, UR10, R15 ;  /* 0x0000000a080d7c24 */ /* 0x001fe2000f8e020f */
[----:B--2---:R-:W-:-:S02]  /*0180*/  @P0 R2UR UR8, R2 ;  /* 0x00000000020802ca */ /* 0x004fc400000e0000 */
[----:B------:R-:W-:Y:S02]  /*0190*/  @P0 R2UR UR9, R3 ;  /* 0x00000000030902ca */ /* 0x000fe400000e0000 */
[----:B-----5:R-:W-:Y:S02]  /*01a0*/  SHF.R.S32.HI R2, RZ, 0x1f, R11 ;  /* 0x0000001fff027819 */ /* 0x020fe4000001140b */
[----:B---3--:R-:W-:Y:S02]  /*01b0*/  @P0 IADD3 R4, P1, PT, R6, R9, RZ ;  /* 0x0000000906040210 */ /* 0x008fe40007f3e0ff */
[----:B------:R-:W-:Y:S02]  /*01c0*/  LEA.HI R2, R2, R11, RZ, 0x3 ;  /* 0x0000000b02027211 */ /* 0x000fe400078f18ff */
[----:B------:R-:W-:Y:S02]  /*01d0*/  @P0 IADD3.X R5, PT, PT, RZ, R7, RZ, P1, !PT ;  /* 0x00000007ff050210 */ /* 0x000fe40000ffe4ff */
[----:B------:R-:W-:Y:S01]  /*01e0*/  LOP3.LUT R11, R14, 0x7f, RZ, 0x3c, !PT ;  /* 0x0000007f0e0b7812 */ /* 0x000fe200078e3cff */
[----:B------:R-:W-:Y:S01]  /*01f0*/  UIADD3 UR18, UPT, UPT, UR8, -0x61c88647, URZ ;  /* 0x9e3779b908127890 */ /* 0x000fe2000fffe0ff */
[--C-:B------:R-:W-:Y:S01]  /*0200*/  SHF.R.U64 R10, R4, 0x2, R5.reuse ;  /* 0x00000002040a7819 */ /* 0x100fe20000001205 */
[----:B------:R-:W-:Y:S01]  /*0210*/  UIADD3 UR19, UPT, UPT, UR9, -0x4498517b, URZ ;  /* 0xbb67ae8509137890 */ /* 0x000fe2000fffe0ff */
[----:B------:R-:W-:Y:S01]  /*0220*/  LEA.HI.SX32 R11, R2, R11, 0x1d ;  /* 0x0000000b020b7211 */ /* 0x000fe200078feaff */
[----:B------:R-:W-:Y:S01]  /*0230*/  UIADD3 UR20, UPT, UPT, UR8, 0x3c6ef372, URZ ;  /* 0x3c6ef37208147890 */ /* 0x000fe2000fffe0ff */
[----:B------:R-:W-:Y:S01]  /*0240*/  SHF.R.U32.HI R9, RZ, 0x2, R5 ;  /* 0x00000002ff097819 */ /* 0x000fe20000011605 */
[----:B------:R-:W-:-:S02]  /*0250*/  UIADD3 UR21, UPT, UPT, UR9, 0x76cf5d0a, URZ ;  /* 0x76cf5d0a09157890 */ /* 0x000fc4000fffe0ff */
[----:B------:R-:W-:Y:S02]  /*0260*/  UIADD3 UR22, UPT, UPT, UR8, -0x255992d5, URZ ;  /* 0xdaa66d2b08167890 */ /* 0x000fe4000fffe0ff */
[----:B------:R-:W-:Y:S02]  /*0270*/  UIADD3 UR23, UPT, UPT, UR9, 0x32370b8f, URZ ;  /* 0x32370b8f09177890 */ /* 0x000fe4000fffe0ff */
[----:B------:R-:W-:Y:S02]  /*0280*/  UIADD3 UR24, UPT, UPT, UR8, 0x78dde6e4, URZ ;  /* 0x78dde6e408187890 */ /* 0x000fe4000fffe0ff */
[----:B------:R-:W-:Y:S02]  /*0290*/  UIADD3 UR25, UPT, UPT, UR9, -0x126145ec, URZ ;  /* 0xed9eba1409197890 */ /* 0x000fe4000fffe0ff */
[----:B------:R-:W-:Y:S02]  /*02a0*/  UIADD3 UR26, UPT, UPT, UR8, 0x1715609d, URZ ;  /* 0x1715609d081a7890 */ /* 0x000fe4000fffe0ff */
[----:B------:R-:W-:-:S02]  /*02b0*/  UIADD3 UR27, UPT, UPT, UR9, -0x56f99767, URZ ;  /* 0xa9066899091b7890 */ /* 0x000fc4000fffe0ff */
[----:B------:R-:W-:Y:S02]  /*02c0*/  UIADD3 UR28, UPT, UPT, UR8, -0x4ab325aa, URZ ;  /* 0xb54cda56081c7890 */ /* 0x000fe4000fffe0ff */
[----:B------:R-:W-:Y:S02]  /*02d0*/  UIADD3 UR29, UPT, UPT, UR9, 0x646e171e, URZ ;  /* 0x646e171e091d7890 */ /* 0x000fe4000fffe0ff */
[----:B------:R-:W-:Y:S02]  /*02e0*/  UIADD3 UR30, UPT, UPT, UR8, 0x5384540f, URZ ;  /* 0x5384540f081e7890 */ /* 0x000fe4000fffe0ff */
[----:B------:R-:W-:Y:S02]  /*02f0*/  UIADD3 UR31, UPT, UPT, UR9, 0x1fd5c5a3, URZ ;  /* 0x1fd5c5a3091f7890 */ /* 0x000fe4000fffe0ff */
[----:B------:R-:W-:Y:S02]  /*0300*/  UIADD3 UR32, UPT, UPT, UR8, -0xe443238, URZ ;  /* 0xf1bbcdc808207890 */ /* 0x000fe4000fffe0ff */
[----:B------:R-:W-:-:S02]  /*0310*/  UIADD3 UR33, UPT, UPT, UR9, -0x24c28bd8, URZ ;  /* 0xdb3d742809217890 */ /* 0x000fc4000fffe0ff */
[----:B------:R-:W-:Y:S02]  /*0320*/  UIADD3 UR34, UPT, UPT, UR8, -0x700cb87f, URZ ;  /* 0x8ff3478108227890 */ /* 0x000fe4000fffe0ff */
[----:B------:R-:W-:Y:S01]  /*0330*/  UIADD3 UR35, UPT, UPT, UR9, -0x695add53, URZ ;  /* 0x96a522ad09237890 */ /* 0x000fe2000fffe0ff */
[----:B------:R-:W-:Y:S11]  /*0340*/  BRA.U UP0, `(.L_x_1891) ;  /* 0x0000000900107547 */ /* 0x000ff6000b800000 */
[----:B------:R-:W0:Y:S02]  /*0350*/  LDCU.64 UR4, c[0x0][0x440] ;  /* 0x00008800ff0477ac */ /* 0x000e240008000a00 */
[----:B0-----:R-:W-:-:S04]  /*0360*/  UISETP.NE.U32.AND UP0, UPT, UR4, URZ, UPT ;  /* 0x000000ff0400728c */ /* 0x001fc8000bf05070 */
[----:B------:R-:W-:-:S09]  /*0370*/  UISETP.NE.AND.EX UP0, UPT, UR5, URZ, UPT, UP0 ;  /* 0x000000ff0500728c */ /* 0x000fd2000bf05300 */
[----:B------:R-:W-:Y:S05]  /*0380*/  BRA.U UP0, `(.L_x_1892) ;  /* 0x0000000500047547 */ /* 0x000fea000b800000 */
[----:B------:R-:W0:Y:S01]  /*0390*/  LDC.64 R18, c[0x0][0x3d0] ;  /* 0x0000f400ff127b82 */ /* 0x000e220000000a00 */
[C---:B------:R-:W-:Y:S01]  /*03a0*/  ISETP.GE.U32.AND P1, PT, R11.reuse, 0x80, PT ;  /* 0x000000800b00780c */ /* 0x040fe20003f26070 */
[----:B------:R-:W-:Y:S01]  /*03b0*/  IMAD.MOV.U32 R3, RZ, RZ, R14 ;  /* 0x000000ffff037224 */ /* 0x000fe200078e000e */
[C---:B------:R-:W-:Y:S02]  /*03c0*/  ISETP.GE.U32.AND P0, PT, R11.reuse, 0x100, PT ;  /* 0x000001000b00780c */ /* 0x040fe40003f06070 */
[----:B------:R-:W-:-:S03]  /*03d0*/  ISETP.GE.U32.AND P2, PT, R11, 0x180, PT ;  /* 0x000001800b00780c */ /* 0x000fc60003f46070 */
[----:B------:R-:W1:Y:S06]  /*03e0*/  LDC.64 R20, c[0x0][0x3d8] ;  /* 0x0000f600ff147b82 */ /* 0x000e6c0000000a00 */
[----:B------:R-:W-:Y:S02]  /*03f0*/  @P1 LOP3.LUT R3, R14, 0x80, RZ, 0xfc, !PT ;  /* 0x000000800e031812 */ /* 0x000fe400078efcff */
[----:B------:R-:W2:Y:S08]  /*0400*/  LDC.64 R6, c[0x0][0x3d0] ;  /* 0x0000f400ff067b82 */ /* 0x000eb00000000a00 */
[----:B------:R-:W3:Y:S01]  /*0410*/  LDC.64 R16, c[0x0][0x3d8] ;  /* 0x0000f600ff107b82 */ /* 0x000ee20000000a00 */
[----:B0-----:R-:W-:-:S05]  /*0420*/  @P0 IMAD.WIDE.U32 R18, R3, 0x10, R18 ;  /* 0x0000001003120825 */ /* 0x001fca00078e0012 */
[----:B------:R-:W5:Y:S02]  /*0430*/  @P0 LDG.E.128 R32, desc[UR6][R18.64] ;  /* 0x0000000612200981 */ /* 0x000f64000c1e1d00 */
[----:B------:R-:W0:Y:S01]  /*0440*/  LDC.64 R22, c[0x0][0x3d0] ;  /* 0x0000f400ff167b82 */ /* 0x000e220000000a00 */
[----:B-1----:R-:W-:-:S04]  /*0450*/  @P0 IMAD.WIDE.U32 R20, R3, 0x10, R20 ;  /* 0x0000001003140825 */ /* 0x002fc800078e0014 */
[----:B------:R-:W-:Y:S01]  /*0460*/  @P0 VIADD R3, R3, 0x80 ;  /* 0x0000008003030836 */ /* 0x000fe20000000000 */
[----:B------:R-:W5:Y:S01]  /*0470*/  @P0 LDG.E.128 R36, desc[UR6][R20.64] ;  /* 0x0000000614240981 */ /* 0x000f62000c1e1d00 */
[C---:B--2---:R-:W-:Y:S01]  /*0480*/  @P1 IMAD.WIDE.U32 R6, R14.reuse, 0x10, R6 ;  /* 0x000000100e061825 */ /* 0x044fe200078e0006 */
[----:B------:R-:W1:Y:S04]  /*0490*/  LDC.64 R48, c[0x0][0x3d8] ;  /* 0x0000f600ff307b82 */ /* 0x000e680000000a00 */
[----:B------:R-:W5:Y:S01]  /*04a0*/  @P1 LDG.E.128 R24, desc[UR6][R6.64] ;  /* 0x0000000606181981 */ /* 0x000f62000c1e1d00 */
[----:B---3--:R-:W-:-:S05]  /*04b0*/  @P1 IMAD.WIDE.U32 R16, R14, 0x10, R16 ;  /* 0x000000100e101825 */ /* 0x008fca00078e0010 */
[----:B------:R-:W5:Y:S01]  /*04c0*/  @P1 LDG.E.128 R28, desc[UR6][R16.64] ;  /* 0x00000006101c1981 */ /* 0x000f62000c1e1d00 */
[----:B0-----:R-:W-:-:S05]  /*04d0*/  @P2 IMAD.WIDE.U32 R22, R3, 0x10, R22 ;  /* 0x0000001003162825 */ /* 0x001fca00078e0016 */
[----:B------:R-:W5:Y:S01]  /*04e0*/  @P2 LDG.E.128 R40, desc[UR6][R22.64] ;  /* 0x0000000616282981 */ /* 0x000f62000c1e1d00 */
[----:B------:R-:W-:Y:S01]  /*04f0*/  ISETP.GE.U32.AND P3, PT, R11, 0x200, PT ;  /* 0x000002000b00780c */ /* 0x000fe20003f66070 */
[----:B-1----:R-:W-:-:S04]  /*0500*/  @P2 IMAD.WIDE.U32 R60, R3, 0x10, R48 ;  /* 0x00000010033c2825 */ /* 0x002fc800078e0030 */
[----:B------:R-:W-:Y:S01]  /*0510*/  HFMA2 R50, -RZ, RZ, 0, 0 ;  /* 0x00000000ff327431 */ /* 0x000fe200000001ff */
[----:B------:R-:W-:Y:S02]  /*0520*/  CS2R R48, SRZ ;  /* 0x0000000000307805 */ /* 0x000fe4000001ff00 */
[----:B------:R-:W-:Y:S01]  /*0530*/  CS2R R52, SRZ ;  /* 0x0000000000347805 */ /* 0x000fe2000001ff00 */
[----:B------:R-:W-:Y:S01]  /*0540*/  IMAD.MOV.U32 R54, RZ, RZ, RZ ;  /* 0x000000ffff367224 */ /* 0x000fe200078e00ff */
[----:B------:R0:W5:Y:S01]  /*0550*/  @P2 LDG.E.128 R44, desc[UR6][R60.64] ;  /* 0x000000063c2c2981 */ /* 0x000162000c1e1d00 */
[----:B------:R-:W-:Y:S01]  /*0560*/  IMAD.MOV.U32 R58, RZ, RZ, RZ ;  /* 0x000000ffff3a7224 */ /* 0x000fe200078e00ff */
[----:B------:R-:W-:Y:S02]  /*0570*/  CS2R R56, SRZ ;  /* 0x0000000000387805 */ /* 0x000fe4000001ff00 */
[----:B------:R-:W-:Y:S02]  /*0580*/  CS2R R62, SRZ ;  /* 0x00000000003e7805 */ /* 0x000fe4000001ff00 */
[----:B------:R-:W-:-:S02]  /*0590*/  CS2R R66, SRZ ;  /* 0x0000000000427805 */ /* 0x000fc4000001ff00 */
[----:B------:R-:W-:Y:S02]  /*05a0*/  CS2R R64, SRZ ;  /* 0x0000000000407805 */ /* 0x000fe4000001ff00 */
[----:B------:R-:W-:Y:S02]  /*05b0*/  CS2R R70, SRZ ;  /* 0x0000000000467805 */ /* 0x000fe4000001ff00 */
[----:B------:R-:W-:Y:S02]  /*05c0*/  CS2R R68, SRZ ;  /* 0x0000000000447805 */ /* 0x000fe4000001ff00 */
[----:B------:R-:W-:Y:S01]  /*05d0*/  @P1 MOV R59, RZ ;  /* 0x000000ff003b1202 */ /* 0x000fe20000000f00 */
[----:B------:R-:W-:Y:S01]  /*05e0*/  @P0 IMAD.MOV.U32 R55, RZ, RZ, RZ ;  /* 0x000000ffff370224 */ /* 0x000fe200078e00ff */
[----:B0-----:R-:W-:Y:S01]  /*05f0*/  CS2R R60, SRZ ;  /* 0x00000000003c7805 */ /* 0x001fe2000001ff00 */
[----:B------:R-:W-:Y:S01]  /*0600*/  @P2 IMAD.MOV.U32 R51, RZ, RZ, RZ ;  /* 0x000000ffff332224 */ /* 0x000fe200078e00ff */
[----:B------:R-:W-:Y:S01]  /*0610*/  @P2 IADD3 R3, PT, PT, R3, 0x80, RZ ;  /* 0x0000008003032810 */ /* 0x000fe20007ffe0ff */
[----:B------:R-:W-:Y:S06]  /*0620*/  @!P3 BRA `(.L_x_1893) ;  /* 0x0000000c002cb947 */ /* 0x000fec0003800000 */
        /* <DEDUP_REMOVED lines=11> */
[----:B------:R-:W-:Y:S02]  /*06e0*/  CS2R R52, SRZ ;  /* 0x0000000000347805 */ /* 0x000fe4000001ff00 */
[----:B------:R-:W-:Y:S02]  /*06f0*/  MOV R58, RZ ;  /* 0x000000ff003a7202 */ /* 0x000fe40000000f00 */
        /* <DEDUP_REMOVED lines=8> */
[----:B------:R-:W-:Y:S01]  /*0780*/  CS2R R68, SRZ ;  /* 0x0000000000447805 */ /* 0x000fe2000001ff00 */
[----:B------:R-:W-:Y:S06]  /*0790*/  BRA `(.L_x_1893) ;  /* 0x0000000800d07947 */ /* 0x000fec0003800000 */
.L_x_1892:
[C---:B------:R-:W-:Y:S01]  /*07a0*/  ISETP.GE.U32.AND P0, PT, R11.reuse, 0x100, PT ;  /* 0x000001000b00780c */ /* 0x040fe20003f06070 */
[----:B------:R-:W0:Y:S01]  /*07b0*/  LDC.64 R16, c[0x0][0x3d0] ;  /* 0x0000f400ff107b82 */ /* 0x000e220000000a00 */
[C---:B------:R-:W-:Y:S01]  /*07c0*/  ISETP.GE.U32.AND P1, PT, R11.reuse, 0x80, PT ;  /* 0x000000800b00780c */ /* 0x040fe20003f26070 */
[----:B------:R-:W-:Y:S01]  /*07d0*/  IMAD.MOV.U32 R3, RZ, RZ, R14 ;  /* 0x000000ffff037224 */ /* 0x000fe200078e000e */
[----:B------:R-:W-:-:S05]  /*07e0*/  ISETP.GE.U32.AND P2, PT, R11, 0x180, PT ;  /* 0x000001800b00780c */ /* 0x000fca0003f46070 */
[----:B------:R-:W1:Y:S06]  /*07f0*/  LDC.64 R18, c[0x0][0x3d8] ;  /* 0x0000f600ff127b82 */ /* 0x000e6c0000000a00 */
[C---:B------:R-:W-:Y:S02]  /*0800*/  @P1 LOP3.LUT R3, R14.reuse, 0x80, RZ, 0xfc, !PT ;  /* 0x000000800e031812 */ /* 0x040fe400078efcff */
[----:B------:R-:W2:Y:S08]  /*0810*/  LDC.64 R20, c[0x0][0x3d0] ;  /* 0x0000f400ff147b82 */ /* 0x000eb00000000a00 */
[----:B------:R-:W3:Y:S01]  /*0820*/  LDC.64 R52, c[0x0][0x3d8] ;  /* 0x0000f600ff347b82 */ /* 0x000ee20000000a00 */
[----:B0-----:R-:W-:-:S05]  /*0830*/  @P1 IMAD.WIDE.U32 R22, R14, 0x10, R16 ;  /* 0x000000100e161825 */ /* 0x001fca00078e0010 */
[----:B------:R-:W5:Y:S02]  /*0840*/  @P1 LDG.E.128 R24, desc[UR6][R22.64] ;  /* 0x0000000616181981 */ /* 0x000f64000c1e1d00 */
[----:B------:R-:W0:Y:S01]  /*0850*/  @P0 LDC.64 R56, c[0x0][0x440] ;  /* 0x00011000ff380b82 */ /* 0x000e220000000a00 */
[----:B-1----:R-:W-:-:S07]  /*0860*/  @P1 IMAD.WIDE.U32 R48, R14, 0x10, R18 ;  /* 0x000000100e301825 */ /* 0x002fce00078e0012 */
[----:B------:R-:W1:Y:S01]  /*0870*/  @P1 LDC.64 R6, c[0x0][0x440] ;  /* 0x00011000ff061b82 */ /* 0x000e620000000a00 */
[----:B--2---:R-:W-:-:S07]  /*0880*/  @P0 IMAD.WIDE.U32 R16, R3, 0x10, R20 ;  /* 0x0000001003100825 */ /* 0x004fce00078e0014 */
[----:B------:R-:W2:Y:S01]  /*0890*/  LDC.64 R72, c[0x0][0x3d0] ;  /* 0x0000f400ff487b82 */ /* 0x000ea20000000a00 */
[C---:B---3--:R-:W-:Y:S01]  /*08a0*/  @P0 IMAD.WIDE.U32 R18, R3.reuse, 0x10, R52 ;  /* 0x0000001003120825 */ /* 0x048fe200078e0034 */
[----:B------:R-:W5:Y:S04]  /*08b0*/  @P0 LDG.E.128 R32, desc[UR6][R16.64] ;  /* 0x0000000610200981 */ /* 0x000f68000c1e1d00 */
[----:B------:R-:W5:Y:S02]  /*08c0*/  @P0 LDG.E.128 R36, desc[UR6][R18.64] ;  /* 0x0000000612240981 */ /* 0x000f64000c1e1d00 */
[----:B------:R-:W3:Y:S01]  /*08d0*/  LDC.64 R74, c[0x0][0x3d8] ;  /* 0x0000f600ff4a7b82 */ /* 0x000ee20000000a00 */
[----:B0-----:R-:W-:Y:S01]  /*08e0*/  @P0 IMAD.WIDE.U32 R20, R3, 0x10, R56 ;  /* 0x0000001003140825 */ /* 0x001fe200078e0038 */
[----:B------:R-:W-:-:S03]  /*08f0*/  ISETP.GE.U32.AND P3, PT, R11, 0x200, PT ;  /* 0x000002000b00780c */ /* 0x000fc60003f66070 */
[----:B------:R-:W-:Y:S01]  /*0900*/  HFMA2 R50, -RZ, RZ, 0, 0 ;  /* 0x00000000ff327431 */ /* 0x000fe200000001ff */
[----:B------:R0:W5:Y:S01]  /*0910*/  @P1 LDG.E.128 R28, desc[UR6][R48.64] ;  /* 0x00000006301c1981 */ /* 0x000162000c1e1d00 */
[----:B------:R-:W-:Y:S01]  /*0920*/  @P0 VIADD R3, R3, 0x80 ;  /* 0x0000008003030836 */ /* 0x000fe20000000000 */
[----:B------:R-:W4:Y:S01]  /*0930*/  @P2 LDC.64 R76, c[0x0][0x440] ;  /* 0x00011000ff4c2b82 */ /* 0x000f220000000a00 */
[----:B-1----:R-:W-:Y:S01]  /*0940*/  @P1 IMAD.WIDE.U32 R6, R14, 0x10, R6 ;  /* 0x000000100e061825 */ /* 0x002fe200078e0006 */
[----:B------:R1:W5:Y:S04]  /*0950*/  @P0 LD.E.128 R64, desc[UR6][R20.64] ;  /* 0x0000000614400980 */ /* 0x000368000c101d00 */
[----:B------:R1:W5:Y:S01]  /*0960*/  @P1 LD.E.128 R68, desc[UR6][R6.64] ;  /* 0x0000000606441980 */ /* 0x000362000c101d00 */
[----:B--2---:R-:W-:-:S05]  /*0970*/  @P2 IMAD.WIDE.U32 R72, R3, 0x10, R72 ;  /* 0x0000001003482825 */ /* 0x004fca00078e0048 */
[----:B------:R1:W5:Y:S01]  /*0980*/  @P2 LDG.E.128 R40, desc[UR6][R72.64] ;  /* 0x0000000648282981 */ /* 0x000362000c1e1d00 */
[----:B---3--:R-:W-:-:S05]  /*0990*/  @P2 IMAD.WIDE.U32 R74, R3, 0x10, R74 ;  /* 0x00000010034a2825 */ /* 0x008fca00078e004a */
[----:B------:R1:W5:Y:S01]  /*09a0*/  @P2 LDG.E.128 R44, desc[UR6][R74.64] ;  /* 0x000000064a2c2981 */ /* 0x000362000c1e1d00 */
[----:B----4-:R-:W-:-:S05]  /*09b0*/  @P2 IMAD.WIDE.U32 R76, R3, 0x10, R76 ;  /* 0x00000010034c2825 */ /* 0x010fca00078e004c */
[----:B------:R1:W5:Y:S01]  /*09c0*/  @P2 LD.E.128 R60, desc[UR6][R76.64] ;  /* 0x000000064c3c2980 */ /* 0x000362000c101d00 */
[----:B0-----:R-:W-:Y:S01]  /*09d0*/  CS2R R48, SRZ ;  /* 0x0000000000307805 */ /* 0x001fe2000001ff00 */
[----:B------:R-:W-:Y:S01]  /*09e0*/  IMAD.MOV.U32 R54, RZ, RZ, RZ ;  /* 0x000000ffff367224 */ /* 0x000fe200078e00ff */
[----:B------:R-:W-:Y:S01]  /*09f0*/  CS2R R52, SRZ ;  /* 0x0000000000347805 */ /* 0x000fe2000001ff00 */
[----:B------:R-:W-:Y:S01]  /*0a00*/  IMAD.MOV.U32 R58, RZ, RZ, RZ ;  /* 0x000000ffff3a7224 */ /* 0x000fe200078e00ff */
[----:B------:R-:W-:Y:S02]  /*0a10*/  CS2R R56, SRZ ;  /* 0x0000000000387805 */ /* 0x000fe4000001ff00 */
[----:B------:R-:W-:Y:S01]  /*0a20*/  @P1 MOV R59, RZ ;  /* 0x000000ff003b1202 */ /* 0x000fe20000000f00 */
[----:B------:R-:W-:Y:S01]  /*0a30*/  @P0 IMAD.MOV.U32 R55, RZ, RZ, RZ ;  /* 0x000000ffff370224 */ /* 0x000fe200078e00ff */
[----:B------:R-:W-:Y:S01]  /*0a40*/  @P2 IADD3 R3, PT, PT, R3, 0x80, RZ ;  /* 0x0000008003032810 */ /* 0x000fe20007ffe0ff */
[----:B------:R-:W-:Y:S01]  /*0a50*/  @P2 IMAD.MOV.U32 R51, RZ, RZ, RZ ;  /* 0x000000ffff332224 */ /* 0x000fe200078e00ff */
[----:B-1----:R-:W-:Y:S06]  /*0a60*/  @!P3 BRA `(.L_x_1893) ;  /* 0x00000008001cb947 */ /* 0x002fec0003800000 */
        /* <DEDUP_REMOVED lines=14> */
[----:B------:R-:W-:Y:S02]  /*0b50*/  CS2R R52, SRZ ;  /* 0x0000000000347805 */ /* 0x000fe4000001ff00 */
[----:B------:R-:W-:Y:S02]  /*0b60*/  MOV R58, RZ ;  /* 0x000000ff003a7202 */ /* 0x000fe40000000f00 */
[----:B------:R-:W-:Y:S01]  /*0b70*/  CS2R R56, SRZ ;  /* 0x0000000000387805 */ /* 0x000fe2000001ff00 */
[----:B------:R-:W-:Y:S06]  /*0b80*/  BRA `(.L_x_1893) ;  /* 0x0000000400d47947 */ /* 0x000fec0003800000 */
.L_x_1891:
[----:B------:R-:W0:Y:S02]  /*0b90*/  LDCU.64 UR4, c[0x0][0x440] ;  /* 0x00008800ff0477ac */ /* 0x000e240008000a00 */
[----:B0-----:R-:W-:-:S04]  /*0ba0*/  UISETP.NE.U32.AND UP0, UPT, UR4, URZ, UPT ;  /* 0x000000ff0400728c */ /* 0x001fc8000bf05070 */
[----:B------:R-:W-:-:S09]  /*0bb0*/  UISETP.NE.AND.EX UP0, UPT, UR5, URZ, UPT, UP0 ;  /* 0x000000ff0500728c */ /* 0x000fd2000bf05300 */
[----:B------:R-:W-:Y:S05]  /*0bc0*/  BRA.U !UP0, `(.L_x_1894) ;  /* 0x0000000108e87547 */ /* 0x000fea000b800000 */
[C---:B------:R-:W-:Y:S01]  /*0bd0*/  ISETP.GE.U32.AND P1, PT, R11.reuse, 0x80, PT ;  /* 0x000000800b00780c */ /* 0x040fe20003f26070 */
[----:B------:R-:W0:Y:S01]  /*0be0*/  LDC.64 R16, c[0x0][0x3d0] ;  /* 0x0000f400ff107b82 */ /* 0x000e220000000a00 */
[C---:B------:R-:W-:Y:S01]  /*0bf0*/  ISETP.GE.U32.AND P0, PT, R11.reuse, 0x100, PT ;  /* 0x000001000b00780c */ /* 0x040fe20003f06070 */
[----:B------:R-:W-:Y:S01]  /*0c00*/  IMAD.MOV.U32 R3, RZ, RZ, R14 ;  /* 0x000000ffff037224 */ /* 0x000fe200078e000e */
[----:B------:R-:W-:-:S05]  /*0c10*/  ISETP.GE.U32.AND P2, PT, R11, 0x180, PT ;  /* 0x000001800b00780c */ /* 0x000fca0003f46070 */
        /* <DEDUP_REMOVED lines=53> */
.L_x_1894:
        /* <DEDUP_REMOVED lines=11> */
[----:B------:R-:W5:Y:S02]  /*1020*/  @P0 LDG.E.128 R32, desc[UR6][R6.64] ;  /* 0x0000000606200981 */ /* 0x000f64000c1e1d00 */
[----:B------:R-:W0:Y:S01]  /*1030*/  @P2 LDC.64 R22, c[0x0][0x438] ;  /* 0x00010e00ff162b82 */ /* 0x000e220000000a00 */
[----:B-1----:R-:W-:-:S05]  /*1040*/  @P0 IMAD.WIDE.U32 R18, R3, 0x10, R18 ;  /* 0x0000001003120825 */ /* 0x002fca00078e0012 */
[----:B------:R-:W5:Y:S02]  /*1050*/  @P0 LDG.E.128 R36, desc[UR6][R18.64] ;  /* 0x0000000612240981 */ /* 0x000f64000c1e1d00 */
[----:B------:R-:W1:Y:S01]  /*1060*/  LDC.64 R68, c[0x0][0x3d8] ;  /* 0x0000f600ff447b82 */ /* 0x000e620000000a00 */
[----:B--2---:R-:W-:-:S04]  /*1070*/  @P0 IMAD.WIDE.U32 R16, R3, 0x10, R16 ;  /* 0x0000001003100825 */ /* 0x004fc800078e0010 */
[----:B------:R-:W-:Y:S01]  /*1080*/  @P0 VIADD R3, R3, 0x80 ;  /* 0x0000008003030836 */ /* 0x000fe20000000000 */
[----:B------:R-:W5:Y:S02]  /*1090*/  @P0 LD.E.128 R52, desc[UR6][R16.64] ;  /* 0x0000000610340980 */ /* 0x000f64000c101d00 */
[----:B------:R-:W2:Y:S01]  /*10a0*/  LDC.64 R88, c[0x0][0x3d0] ;  /* 0x0000f400ff587b82 */ /* 0x000ea20000000a00 */
[----:B---3--:R-:W-:-:S05]  /*10b0*/  @P2 IMAD.WIDE.U32 R94, R3, 0x10, R20 ;  /* 0x00000010035e2825 */ /* 0x008fca00078e0014 */
[----:B------:R-:W5:Y:S02]  /*10c0*/  @P2 LDG.E.128 R40, desc[UR6][R94.64] ;  /* 0x000000065e282981 */ /* 0x000f64000c1e1d00 */
[----:B------:R-:W3:Y:S01]  /*10d0*/  @P3 LDC.64 R90, c[0x0][0x438] ;  /* 0x00010e00ff5a3b82 */ /* 0x000ee20000000a00 */
[----:B0-----:R-:W-:-:S05]  /*10e0*/  @P2 IMAD.WIDE.U32 R96, R3, 0x10, R22 ;  /* 0x0000001003602825 */ /* 0x001fca00078e0016 */
[----:B------:R-:W5:Y:S02]  /*10f0*/  @P2 LD.E.128 R48, desc[UR6][R96.64] ;  /* 0x0000000660302980 */ /* 0x000f64000c101d00 */
[----:B------:R-:W0:Y:S01]  /*1100*/  LDC.64 R60, c[0x0][0x3d0] ;  /* 0x0000f400ff3c7b82 */ /* 0x000e220000000a00 */
[C---:B-1----:R-:W-:Y:S01]  /*1110*/  @P2 IMAD.WIDE.U32 R98, R3.reuse, 0x10, R68 ;  /* 0x0000001003622825 */ /* 0x042fe200078e0044 */
[----:B------:R-:W-:-:S04]  /*1120*/  @P2 IADD3 R3, PT, PT, R3, 0x80, RZ ;  /* 0x0000008003032810 */ /* 0x000fc80007ffe0ff */
[----:B------:R-:W5:Y:S02]  /*1130*/  @P2 LDG.E.128 R44, desc[UR6][R98.64] ;  /* 0x00000006622c2981 */ /* 0x000f64000c1e1d00 */
[----:B------:R-:W1:Y:S01]  /*1140*/  @P1 LDC.64 R64, c[0x0][0x438] ;  /* 0x00010e00ff401b82 */ /* 0x000e620000000a00 */
[----:B--2---:R-:W-:-:S05]  /*1150*/  @P3 IMAD.WIDE.U32 R20, R3, 0x10, R88 ;  /* 0x0000001003143825 */ /* 0x004fca00078e0058 */
[----:B------:R-:W5:Y:S02]  /*1160*/  @P3 LDG.E.128 R72, desc[UR6][R20.64] ;  /* 0x0000000614483981 */ /* 0x000f64000c1e1d00 */
[----:B------:R-:W2:Y:S01]  /*1170*/  LDC.64 R92, c[0x0][0x3d8] ;  /* 0x0000f600ff5c7b82 */ /* 0x000ea20000000a00 */
[----:B---3--:R-:W-:-:S05]  /*1180*/  @P3 IMAD.WIDE.U32 R22, R3, 0x10, R90 ;  /* 0x0000001003163825 */ /* 0x008fca00078e005a */
[----:B------:R-:W5:Y:S01]  /*1190*/  @P3 LD.E.128 R80, desc[UR6][R22.64] ;  /* 0x0000000616503980 */ /* 0x000f62000c101d00 */
[C---:B0-----:R-:W-:Y:S01]  /*11a0*/  @P1 IMAD.WIDE.U32 R88, R14.reuse, 0x10, R60 ;  /* 0x000000100e581825 */ /* 0x041fe200078e003c */
[----:B------:R-:W0:Y:S04]  /*11b0*/  LDC.64 R100, c[0x0][0x3d8] ;  /* 0x0000f600ff647b82 */ /* 0x000e280000000a00 */
[----:B------:R-:W5:Y:S01]  /*11c0*/  @P1 LDG.E.128 R24, desc[UR6][R88.64] ;  /* 0x0000000658181981 */ /* 0x000f62000c1e1d00 */
[----:B-1----:R-:W-:-:S05]  /*11d0*/  @P1 IMAD.WIDE.U32 R90, R14, 0x10, R64 ;  /* 0x000000100e5a1825 */ /* 0x002fca00078e0040 */
[----:B------:R-:W5:Y:S01]  /*11e0*/  @P1 LD.E.128 R56, desc[UR6][R90.64] ;  /* 0x000000065a381980 */ /* 0x000f62000c101d00 */
[----:B--2---:R-:W-:-:S05]  /*11f0*/  @P1 IMAD.WIDE.U32 R92, R14, 0x10, R92 ;  /* 0x000000100e5c1825 */ /* 0x004fca00078e005c */
[----:B------:R-:W5:Y:S01]  /*1200*/  @P1 LDG.E.128 R28, desc[UR6][R92.64] ;  /* 0x000000065c1c1981 */ /* 0x000f62000c1e1d00 */
[----:B0-----:R-:W-:-:S04]  /*1210*/  @P3 IMAD.WIDE.U32 R68, R3, 0x10, R100 ;  /* 0x0000001003443825 */ /* 0x001fc800078e0064 */
[----:B------:R-:W-:Y:S01]  /*1220*/  HFMA2 R70, -RZ, RZ, 0, 0 ;  /* 0x00000000ff467431 */ /* 0x000fe200000001ff */
[----:B------:R-:W-:Y:S02]  /*1230*/  CS2R R60, SRZ ;  /* 0x00000000003c7805 */ /* 0x000fe4000001ff00 */
[----:B------:R-:W-:Y:S01]  /*1240*/  CS2R R64, SRZ ;  /* 0x0000000000407805 */ /* 0x000fe2000001ff00 */
[----:B------:R-:W-:Y:S01]  /*1250*/  IMAD.MOV.U32 R62, RZ, RZ, RZ ;  /* 0x000000ffff3e7224 */ /* 0x000fe200078e00ff */
[----:B------:R0:W5:Y:S01]  /*1260*/  @P3 LDG.E.128 R76, desc[UR6][R68.64] ;  /* 0x00000006444c3981 */ /* 0x000162000c1e1d00 */
[----:B------:R-:W-:Y:S01]  /*1270*/  IMAD.MOV.U32 R66, RZ, RZ, RZ ;  /* 0x000000ffff427224 */ /* 0x000fe200078e00ff */
[----:B------:R-:W-:Y:S01]  /*1280*/  @P3 CS2R R86, SRZ ;  /* 0x0000000000563805 */ /* 0x000fe2000001ff00 */
[----:B------:R-:W-:Y:S01]  /*1290*/  @P1 IMAD.MOV.U32 R71, RZ, RZ, RZ ;  /* 0x000000ffff471224 */ /* 0x000fe200078e00ff */
[----:B------:R-:W-:Y:S01]  /*12a0*/  @P3 CS2R R84, SRZ ;  /* 0x0000000000543805 */ /* 0x000fe2000001ff00 */
[----:B------:R-:W-:Y:S01]  /*12b0*/  @P0 IMAD.MOV.U32 R67, RZ, RZ, RZ ;  /* 0x000000ffff430224 */ /* 0x000fe200078e00ff */
[----:B------:R-:W-:-:S02]  /*12c0*/  @P2 MOV R63, RZ ;  /* 0x000000ff003f2202 */ /* 0x000fc40000000f00 */
[----:B0-----:R-:W-:-:S07]  /*12d0*/  CS2R R68, SRZ ;  /* 0x0000000000447805 */ /* 0x001fce000001ff00 */
.L_x_1893:
[----:B------:R-:W-:Y:S05]  /*12e0*/  BSYNC.RECONVERGENT B0 ;  /* 0x0000000000007941 */ /* 0x000fea0003800200 */
.L_x_1890:
[----:B------:R-:W0:Y:S02]  /*12f0*/  LDCU UR4, c[0x0][0x384] ;  /* 0x00007080ff0477ac */ /* 0x000e240008000800 */
[----:B0-----:R-:W-:-:S06]  /*1300*/  UISETP.GE.AND UP0, UPT, UR10, UR4, UPT ;  /* 0x000000040a00728c */ /* 0x001fcc000bf06270 */
[----:B------:R-:W-:-:S13]  /*1310*/  PLOP3.LUT P0, PT, PT, PT, UP0, 0x80, 0x8 ;  /* 0x000000000008781c */ /* 0x000fda0003f0f008 */
[----:B------:R-:W-:Y:S05]  /*1320*/  @P0 EXIT ;  /* 0x000000000000094d */ /* 0x000fea0003800000 */
[----:B------:R-:W-:Y:S01]  /*1330*/  IMAD.HI.U32 R6, R13, -0x326172a9, RZ ;  /* 0xcd9e8d570d067827 */ /* 0x000fe200078e00ff */
[----:B------:R-:W-:Y:S01]  /*1340*/  SHF.R.S32.HI R18, RZ, 0x3, R2 ;  /* 0x00000003ff127819 */ /* 0x000fe20000011402 */
[----:B------:R-:W0:Y:S01]  /*1350*/  LDCU.U8 UR4, c[0x0][0x410] ;  /* 0x00008200ff0477ac */ /* 0x000e220008000000 */
[----:B------:R-:W-:Y:S01]  /*1360*/  LOP3.LUT R4, R4, 0x3, RZ, 0xc0, !PT ;  /* 0x0000000304047812 */ /* 0x000fe200078ec0ff */
[C---:B------:R-:W-:Y:S01]  /*1370*/  IMAD.HI.U32 R3, R10.reuse, -0x2daee0ad, RZ ;  /* 0xd2511f530a037827 */ /* 0x040fe200078e00ff */
[----:B------:R-:W-:Y:S01]  /*1380*/  LOP3.LUT R6, R9, UR8, R6, 0x96, !PT ;  /* 0x0000000809067c12 */ /* 0x000fe2000f8e9606 */
[----:B------:R-:W1:Y:S02]  /*1390*/  LDCU UR36, c[0x0][0x388] ;  /* 0x00007100ff2477ac */ /* 0x000e640008000800 */
[----:B------:R-:W-:Y:S01]  /*13a0*/  IMAD R16, R10, -0x2daee0ad, RZ ;  /* 0xd2511f530a107824 */ /* 0x000fe200078e02ff */
[----:B------:R-:W-:Y:S01]  /*13b0*/  LOP3.LUT R3, R3, UR9, RZ, 0x3c, !PT ;  /* 0x0000000903037c12 */ /* 0x000fe2000f8e3cff */
[----:B------:R-:W-:Y:S01]  /*13c0*/  IMAD.HI.U32 R7, R6, -0x2daee0ad, RZ ;  /* 0xd2511f5306077827 */ /* 0x000fe200078e00ff */
[----:B------:R-:W2:Y:S03]  /*13d0*/  LDCU UR11, c[0x0][0x400] ;  /* 0x00008000ff0b77ac */ /* 0x000ea60008000800 */
[----:B------:R-:W-:Y:S01]  /*13e0*/  IMAD R8, R13, -0x326172a9, RZ ;  /* 0xcd9e8d570d087824 */ /* 0x000fe200078e02ff */
[----:B------:R-:W-:Y:S01]  /*13f0*/  LOP3.LUT R7, R16, UR19, R7, 0x96, !PT ;  /* 0x0000001310077c12 */ /* 0x000fe2000f8e9607 */
[C---:B------:R-:W-:Y:S01]  /*1400*/  IMAD.HI.U32 R5, R3.reuse, -0x326172a9, RZ ;  /* 0xcd9e8d5703057827 */ /* 0x040fe200078e00ff */
[----:B------:R-:W3:Y:S03]  /*1410*/  LDCU.64 UR12, c[0x0][0x398] ;  /* 0x00007300ff0c77ac */ /* 0x000ee60008000a00 */
[----:B------:R-:W-:Y:S01]  /*1420*/  IMAD R17, R6, -0x2daee0ad, RZ ;  /* 0xd2511f5306117824 */ /* 0x000fe200078e02ff */
[----:B------:R-:W-:Y:S01]  /*1430*/  LOP3.LUT R5, R8, UR18, R5, 0x96, !PT ;  /* 0x0000001208057c12 */ /* 0x000fe2000f8e9605 */
[----:B------:R-:W-:Y:S01]  /*1440*/  IMAD R8, R3, -0x326172a9, RZ ;  /* 0xcd9e8d5703087824 */ /* 0x000fe200078e02ff */
[----:B------:R-:W4:Y:S01]  /*1450*/  LDCU.64 UR14, c[0x0][0x3a0] ;  /* 0x00007400ff0e77ac */ /* 0x000f220008000a00 */
[----:B------:R-:W-:Y:S01]  /*1460*/  IMAD.HI.U32 R3, R7, -0x326172a9, RZ ;  /* 0xcd9e8d5707037827 */ /* 0x000fe200078e00ff */
[----:B------:R-:W1:Y:S03]  /*1470*/  LDCU.64 UR16, c[0x0][0x380] ;  /* 0x00007000ff1077ac */ /* 0x000e660008000a00 */
[----:B------:R-:W-:Y:S01]  /*1480*/  IMAD.HI.U32 R6, R5, -0x2daee0ad, RZ ;  /* 0xd2511f5305067827 */ /* 0x000fe200078e00ff */
[----:B------:R-:W-:Y:S01]  /*1490*/  LOP3.LUT R3, R8, UR20, R3, 0x96, !PT ;  /* 0x0000001408037c12 */ /* 0x000fe2000f8e9603 */
[----:B------:R-:W-:-:S02]  /*14a0*/  UPLOP3.LUT UP1, UPT, UPT, UPT, UPT, 0x40, 0x4 ;  /* 0x000000000004789c */ /* 0x000fc40003f2e870 */
[----:B------:R-:W-:Y:S01]  /*14b0*/  IMAD R8, R7, -0x326172a9, RZ ;  /* 0xcd9e8d5707087824 */ /* 0x000fe200078e02ff */
[----:B------:R-:W-:Y:S01]  /*14c0*/  LOP3.LUT R6, R17, UR21, R6, 0x96, !PT ;  /* 0x0000001511067c12 */ /* 0x000fe2000f8e9606 */
[----:B------:R-:W-:Y:S01]  /*14d0*/  IMAD R17, R5, -0x2daee0ad, RZ ;  /* 0xd2511f5305117824 */ /* 0x000fe200078e02ff */
[----:B0-----:R-:W-:Y:S01]  /*14e0*/  UISETP.NE.AND UP2, UPT, UR4, URZ, UPT ;  /* 0x000000ff0400728c */ /* 0x001fe2000bf45270 */
        /* <DEDUP_REMOVED lines=12> */
[----:B------:R-:W-:Y:S02]  /*15b0*/  IMAD R16, R16, -0x326172a9, RZ ;  /* 0xcd9e8d5710107824 */ /* 0x000fe400078e02ff */
        /* <DEDUP_REMOVED lines=13> */
[----:B------:R-:W-:Y:S02]  /*1690*/  LOP3.LUT R16, R17, UR31, R16, 0x96, !PT ;  /* 0x0000001f11107c12 */ /* 0x000fe4000f8e9610 */
[----:B------:R-:W-:Y:S01]  /*16a0*/  LOP3.LUT R17, R18, 0x7f, RZ, 0xc0, !PT ;  /* 0x0000007f12117812 */ /* 0x000fe200078ec0ff */
[----:B------:R-:W-:Y:S01]  /*16b0*/  IMAD R7, R6, -0x326172a9, RZ ;  /* 0xcd9e8d5706077824 */ /* 0x000fe200078e02ff */
[----:B------:R-:W-:Y:S01]  /*16c0*/  LOP3.LUT R5, R8, UR30, R5, 0x96, !PT ;  /* 0x0000001e08057c12 */ /* 0x000fe2000f8e9605 */
[----:B------:R-:W-:-:S04]  /*16d0*/  IMAD.HI.U32 R2, R16, -0x326172a9, RZ ;  /* 0xcd9e8d5710027827 */ /* 0x000fc800078e00ff */
[----:B------:R-:W-:Y:S01]  /*16e0*/  IMAD R6, R3, -0x2daee0ad, RZ ;  /* 0xd2511f5303067824 */ /* 0x000fe200078e02ff */
[----:B------:R-:W-:Y:S01]  /*16f0*/  LOP3.LUT R2, R7, UR32, R2, 0x96, !PT ;  /* 0x0000002007027c12 */ /* 0x000fe2000f8e9602 */
[----:B------:R-:W-:-:S04]  /*1700*/  IMAD.HI.U32 R3, R5, -0x2daee0ad, RZ ;  /* 0xd2511f5305037827 */ /* 0x000fc800078e00ff */
[----:B------:R-:W-:Y:S01]  /*1710*/  IMAD R8, R12, -0x20, R17 ;  /* 0xffffffe00c087824 */ /* 0x000fe200078e0211 */
[----:B------:R-:W-:Y:S01]  /*1720*/  VIADDMNMX R17, R17, -R0, RZ, !PT ;  /* 0x8000000011117246 */ /* 0x000fe200078001ff */
[----:B------:R-:W-:Y:S01]  /*1730*/  IMAD.SHL.U32 R18, R18, 0x2, RZ ;  /* 0x0000000212127824 */ /* 0x000fe200078e00ff */
[----:B------:R-:W-:Y:S01]  /*1740*/  LOP3.LUT R0, R6, UR33, R3, 0x96, !PT ;  /* 0x0000002106007c12 */ /* 0x000fe2000f8e9603 */
[----:B------:R-:W-:Y:S01]  /*1750*/  IMAD R6, R5, -0x2daee0ad, RZ ;  /* 0xd2511f5305067824 */ /* 0x000fe200078e02ff */
[----:B------:R-:W-:Y:S01]  /*1760*/  VIMNMX R17, PT, PT, R17, 0x20, PT ;  /* 0x0000002011117848 */ /* 0x000fe20003fe0100 */
[----:B------:R-:W-:Y:S01]  /*1770*/  IMAD.HI.U32 R7, R2, -0x2daee0ad, RZ ;  /* 0xd2511f5302077827 */ /* 0x000fe200078e00ff */
[----:B------:R-:W-:Y:S02]  /*1780*/  LOP3.LUT R18, R18, 0xffffff00, RZ, 0xc0, !PT ;  /* 0xffffff0012127812 */ /* 0x000fe400078ec0ff */
[----:B------:R-:W-:Y:S01]  /*1790*/  VIMNMX R8, PT, PT, RZ, R8, !PT ;  /* 0x00000008ff087248 */ /* 0x000fe20007fe0100 */
[----:B------:R-:W-:Y:S01]  /*17a0*/  IMAD R16, R16, -0x326172a9, RZ ;  /* 0xcd9e8d5710107824 */ /* 0x000fe200078e02ff */
[----:B------:R-:W-:Y:S01]  /*17b0*/  LOP3.LUT R7, R6, UR35, R7, 0x96, !PT ;  /* 0x0000002306077c12 */ /* 0x000fe2000f8e9607 */
[----:B------:R-:W-:Y:S01]  /*17c0*/  IMAD.HI.U32 R5, R0, -0x326172a9, RZ ;  /* 0xcd9e8d5700057827 */ /* 0x000fe200078e00ff */
[----:B------:R-:W-:-:S03]  /*17d0*/  VIMNMX R3, PT, PT, R8, 0x20, PT ;  /* 0x0000002008037848 */ /* 0x000fc60003fe0100 */
[----:B------:R-:W-:Y:S01]  /*17e0*/  IMAD R17, R17, 0x8, R18 ;  /* 0x0000000811117824 */ /* 0x000fe200078e0212 */
[----:B------:R-:W-:Y:S01]  /*17f0*/  LOP3.LUT R6, R16, UR34, R5, 0x96, !PT ;  /* 0x0000002210067c12 */ /* 0x000fe2000f8e9605 */
[----:B------:R-:W-:Y:S01]  /*1800*/  IMAD R137, R2, -0x2daee0ad, RZ ;  /* 0xd2511f5302897824 */ /* 0x000fe200078e02ff */
[----:B------:R-:W-:Y:S01]  /*1810*/  LEA R8, R3, R18, 0x3 ;  /* 0x0000001203087211 */ /* 0x000fe200078e18ff */
[----:B------:R-:W-:Y:S01]  /*1820*/  IMAD.MOV.U32 R3, RZ, RZ, RZ ;  /* 0x000000ffff037224 */ /* 0x000fe200078e00ff */
[----:B------:R-:W-:Y:S01]  /*1830*/  I2FP.F32.U32 R5, R17 ;  /* 0x0000001100057245 */ /* 0x000fe20000201000 */
[----:B------:R-:W-:-:S05]  /*1840*/  IMAD R2, R0, -0x326172a9, RZ ;  /* 0xcd9e8d5700027824 */ /* 0x000fca00078e02ff */
[----:B-1234-:R-:W0:Y:S02]  /*1850*/  MUFU.RCP R5, R5 ;  /* 0x0000000500057308 */ /* 0x01ee240000001000 */
.L_x_2402:
[----:B------:R-:W-:Y:S01]  /*1860*/  UIMAD UR4, UR10, UR36, URZ ;  /* 0x000000240a0472a4 */ /* 0x000fe2000f8e02ff */
[----:B------:R-:W-:Y:S03]  /*1870*/  BSSY.RECONVERGENT B0, `(.L_x_1895) ;  /* 0x00007f9000007945 */ /* 0x000fe60003800200 */
[----:B------:R-:W-:-:S04]  /*1880*/  USHF.R.S32.HI UR5, URZ, 0x1f, UR4 ;  /* 0x0000001fff057899 */ /* 0x000fc80008011404 */
[----:B------:R-:W-:-:S06]  /*1890*/  ULEA.HI UR5, UR5, UR4, URZ, 0x3 ;  /* 0x0000000405057291 */ /* 0x000fcc000f8f18ff */
[----:B01234-:R-:W-:-:S05]  /*18a0*/  IMAD.U32 R97, RZ, RZ, UR5 ;  /* 0x00000005ff617e24 */ /* 0x01ffca000f8e00ff */
[----:B------:R-:W-:-:S04]  /*18b0*/  LEA.HI.SX32 R136, R97, R14, 0x1d ;  /* 0x0000000e61887211 */ /* 0x000fc800078feaff */
[----:B------:R-:W-:Y:S01]  /*18c0*/  MOV R138, R136 ;  /* 0x00000088008a7202 */ /* 0x000fe20000000f00 */
[----:B------:R-:W-:Y:S06]  /*18d0*/  @!P1 BRA `(.L_x_1896) ;  /* 0x0000007c00c89947 */ /* 0x000fec0003800000 */
[----:B------:R-:W-:Y:S01]  /*18e0*/  ISETP.NE.U32.AND P0, PT, RZ, UR12, PT ;  /* 0x0000000cff007c0c */ /* 0x000fe2000bf05070 */
[----:B------:R-:W1:Y:S01]  /*18f0*/  LDC.64 R96, c[0x0][0x390] ;  /* 0x0000e400ff607b82 */ /* 0x000e620000000a00 */
[----:B------:R-:W-:Y:S02]  /*1900*/  ISETP.NE.U32.AND P1, PT, RZ, UR14, PT ;  /* 0x0000000eff007c0c */ /* 0x000fe4000bf25070 */
[----:B------:R-:W-:Y:S02]  /*1910*/  ISETP.NE.AND.EX P0, PT, RZ, UR13, PT, P0 ;  /* 0x0000000dff007c0c */ /* 0x000fe4000bf05300 */
[----:B------:R-:W-:-:S11]  /*1920*/  ISETP.NE.AND.EX P1, PT, RZ, UR15, PT, P1 ;  /* 0x0000000fff007c0c */ /* 0x000fd6000bf25310 */
[----:B------:R-:W2:Y:S08]  /*1930*/  @P0 LDC.64 R102, c[0x0][0x398] ;  /* 0x0000e600ff660b82 */ /* 0x000eb00000000a00 */
[----:B------:R-:W3:Y:S01]  /*1940*/  @P1 LDC.64 R100, c[0x0][0x3a0] ;  /* 0x0000e800ff641b82 */ /* 0x000ee20000000a00 */
[----:B-1----:R-:W-:-:S06]  /*1950*/  IMAD.WIDE.U32 R96, R136, 0x10, R96 ;  /* 0x0000001088607825 */ /* 0x002fcc00078e0060 */
[----:B------:R-:W5:Y:S01]  /*1960*/  LDG.E.128 R96, desc[UR6][R96.64] ;  /* 0x0000000660607981 */ /* 0x000f62000c1e1d00 */
[----:B--2---:R-:W-:-:S05]  /*1970*/  @P0 IMAD.WIDE.U32 R102, R136, 0x10, R102 ;  /* 0x0000001088660825 */ /* 0x004fca00078e0066 */
[----:B------:R1:W5:Y:S01]  /*1980*/  @P0 LDG.E.128 R88, desc[UR6][R102.64] ;  /* 0x0000000666580981 */ /* 0x000362000c1e1d00 */
[----:B---3--:R-:W-:-:S05]  /*1990*/  @P1 IMAD.WIDE.U32 R100, R136, 0x10, R100 ;  /* 0x0000001088641825 */ /* 0x008fca00078e0064 */
[----:B------:R1:W5:Y:S01]  /*19a0*/  @P1 LDG.E.128 R92, desc[UR6][R100.64] ;  /* 0x00000006645c1981 */ /* 0x000362000c1e1d00 */
[----:B------:R-:W-:-:S04]  /*19b0*/  UISETP.NE.U32.AND UP0, UPT, UR12, URZ, UPT ;  /* 0x000000ff0c00728c */ /* 0x000fc8000bf05070 */
[----:B------:R-:W-:-:S09]  /*19c0*/  UISETP.NE.AND.EX UP0, UPT, UR13, URZ, UPT, UP0 ;  /* 0x000000ff0d00728c */ /* 0x000fd2000bf05300 */
[----:B-1----:R-:W-:Y:S05]  /*19d0*/  BRA.U UP0, `(.L_x_1897) ;  /* 0x0000002900687547 */ /* 0x002fea000b800000 */
        /* <DEDUP_REMOVED lines=16> */
.L_x_1900:
        /* <DEDUP_REMOVED lines=13> */
.L_x_1902:
[----:B------:R-:W-:Y:S05]  /*1bb0*/  BSYNC.RECONVERGENT B2 ;  /* 0x0000000000027941 */ /* 0x000fea0003800200 */
.L_x_1901:
        /* <DEDUP_REMOVED lines=42> */
.L_x_1899:
[----:B------:R-:W-:Y:S05]  /*1e60*/  BSYNC.RECONVERGENT B1 ;  /* 0x0000000000017941 */ /* 0x000fea0003800200 */
.L_x_1898:
[----:B------:R-:W1:Y:S01]  /*1e70*/  LDC R144, c[0x0][0x408] ;  /* 0x00010200ff907b82 */ /* 0x000e620000000800 */
[----:B------:R-:W-:Y:S01]  /*1e80*/  I2FP.F32.U32 R101, R0 ;  /* 0x0000000000657245 */ /* 0x000fe20000201000 */
[----:B------:R-:W-:Y:S01]  /*1e90*/  IMAD.MOV.U32 R132, RZ, RZ, 0x2f800000 ;  /* 0x2f800000ff847424 */ /* 0x000fe200078e00ff */
[----:B------:R-:W-:Y:S01]  /*1ea0*/  ISETP.NE.AND P3, PT, R100, 0x1, PT ;  /* 0x000000016400780c */ /* 0x000fe20003f65270 */
[----:B-----5:R-:W-:Y:S01]  /*1eb0*/  HADD2.F32 R103, -RZ, R96.H0_H0 ;  /* 0x20000060ff677230 */ /* 0x020fe20000004100 */
[----:B------:R-:W-:Y:S01]  /*1ec0*/  LOP3.LUT R16, R16, 0xffffffef, RZ, 0xc0, !PT ;  /* 0xffffffef10107812 */ /* 0x000fe200078ec0ff */
[----:B------:R-:W-:Y:S01]  /*1ed0*/  FFMA.FTZ R0, R101, R132, 1.1641532182693481445e-10 ;  /* 0x2f00000065007423 */ /* 0x000fe20000010084 */
[----:B------:R-:W-:Y:S01]  /*1ee0*/  @P1 HADD2.F32 R101, -RZ, R92.H0_H0 ;  /* 0x2000005cff651230 */ /* 0x000fe20000004100 */
[----:B------:R-:W2:Y:S01]  /*1ef0*/  LDC R143, c[0x0][0x404] ;  /* 0x00010100ff8f7b82 */ /* 0x000ea20000000800 */
[----:B------:R-:W-:Y:S01]  /*1f00*/  BSSY.RECONVERGENT B1, `(.L_x_1903) ;  /* 0x000004c000017945 */ /* 0x000fe20003800200 */
[----:B------:R-:W-:-:S02]  /*1f10*/  HFMA2 R102, -RZ, RZ, 0, 1.1920928955078125e-07 ;  /* 0x00000002ff667431 */ /* 0x000fc400000001ff */
[----:B------:R-:W-:Y:S02]  /*1f20*/  IMAD.MOV.U32 R4, RZ, RZ, R2 ;  /* 0x000000ffff047224 */ /* 0x000fe400078e0002 */
[----:B-1----:R-:W-:Y:S01]  /*1f30*/  FMUL.FTZ R103, R103, R144 ;  /* 0x0000009067677220 */ /* 0x002fe20000410000 */
[----:B--2---:R-:W-:-:S04]  /*1f40*/  FSETP.GTU.FTZ.AND P2, PT, R0, R143, PT ;  /* 0x0000008f0000720b */ /* 0x004fc80003f5c000 */
[----:B------:R-:W-:Y:S02]  /*1f50*/  FSEL R0, R103, RZ, !P2 ;  /* 0x000000ff67007208 */ /* 0x000fe40005000000 */
[----:B------:R-:W-:-:S03]  /*1f60*/  PLOP3.LUT P2, PT, P2, PT, PT, 0x8, 0x80 ;  /* 0x000000000080781c */ /* 0x000fc6000174e170 */
[----:B------:R-:W-:-:S05]  /*1f70*/  @P1 FADD.FTZ R0, R101, R0 ;  /* 0x0000000065001221 */ /* 0x000fca0000010000 */
[----:B------:R-:W-:-:S05]  /*1f80*/  F2FP.F16.F32.PACK_AB R137, RZ, R0 ;  /* 0x00000000ff89723e */ /* 0x000fca00000000ff */
        /* <DEDUP_REMOVED lines=10> */
.L_x_1905:
        /* <DEDUP_REMOVED lines=13> */
.L_x_1907:
[----:B------:R-:W-:Y:S05]  /*2100*/  BSYNC.RECONVERGENT B2 ;  /* 0x0000000000027941 */ /* 0x000fea0003800200 */
.L_x_1906:
        /* <DEDUP_REMOVED lines=43> */
.L_x_1904:
[----:B------:R-:W-:Y:S05]  /*23c0*/  BSYNC.RECONVERGENT B1 ;  /* 0x0000000000017941 */ /* 0x000fea0003800200 */
.L_x_1903:
[----:B------:R-:W-:Y:S01]  /*23d0*/  I2FP.F32.U32 R101, R4 ;  /* 0x0000000400657245 */ /* 0x000fe20000201000 */
[----:B------:R-:W-:Y:S01]  /*23e0*/  HADD2.F32 R103, -RZ, R96.H1_H1 ;  /* 0x30000060ff677230 */ /* 0x000fe20000004100 */
[----:B------:R-:W-:Y:S01]  /*23f0*/  ISETP.NE.AND P3, PT, R102, 0x1, PT ;  /* 0x000000016600780c */ /* 0x000fe20003f65270 */
[----:B------:R-:W-:Y:S01]  /*2400*/  BSSY.RECONVERGENT B1, `(.L_x_1908) ;  /* 0x000004f000017945 */ /* 0x000fe20003800200 */
[----:B------:R-:W-:Y:S01]  /*2410*/  LOP3.LUT R16, R16, 0xfffffff7, RZ, 0xc0, !PT ;  /* 0xfffffff710107812 */ /* 0x000fe200078ec0ff */
[----:B------:R-:W-:Y:S01]  /*2420*/  FFMA.FTZ R4, R101, R132, 1.1641532182693481445e-10 ;  /* 0x2f00000065047423 */ /* 0x000fe20000010084 */
[----:B------:R-:W-:Y:S01]  /*2430*/  FMUL.FTZ R103, R103, R144 ;  /* 0x0000009067677220 */ /* 0x000fe20000410000 */
[----:B------:R-:W-:Y:S02]  /*2440*/  @P1 HADD2.F32 R101, -RZ, R92.H1_H1 ;  /* 0x3000005cff651230 */ /* 0x000fe40000004100 */
[----:B------:R-:W-:Y:S01]  /*2450*/  IMAD.MOV.U32 R96, RZ, RZ, 0x2 ;  /* 0x00000002ff607424 */ /* 0x000fe200078e00ff */
[----:B------:R-:W-:-:S02]  /*2460*/  FSETP.GTU.FTZ.AND P2, PT, R4, R143, PT ;  /* 0x0000008f0400720b */ /* 0x000fc40003f5c000 */
[----:B------:R-:W-:Y:S02]  /*2470*/  MOV R4, R2 ;  /* 0x0000000200047202 */ /* 0x000fe40000000f00 */
        /* <DEDUP_REMOVED lines=14> */
.L_x_1910:
        /* <DEDUP_REMOVED lines=13> */
.L_x_1912:
[----:B------:R-:W-:Y:S05]  /*2630*/  BSYNC.RECONVERGENT B2 ;  /* 0x0000000000027941 */ /* 0x000fea0003800200 */
.L_x_1911:
        /* <DEDUP_REMOVED lines=43> */
.L_x_1909:
[----:B------:R-:W-:Y:S05]  /*28f0*/  BSYNC.RECONVERGENT B1 ;  /* 0x0000000000017941 */ /* 0x000fea0003800200 */
.L_x_1908:
[----:B------:R-:W-:Y:S01]  /*2900*/  I2FP.F32.U32 R101, R4 ;  /* 0x0000000400657245 */ /* 0x000fe20000201000 */
[----:B------:R-:W-:Y:S01]  /*2910*/  HADD2.F32 R103, -RZ, R97.H0_H0 ;  /* 0x20000061ff677230 */ /* 0x000fe20000004100 */
[----:B------:R-:W-:Y:S01]  /*2920*/  ISETP.NE.AND P3, PT, R96, 0x1, PT ;  /* 0x000000016000780c */ /* 0x000fe20003f65270 */
[----:B------:R-:W-:Y:S01]  /*2930*/  BSSY.RECONVERGENT B1, `(.L_x_1913) ;  /* 0x000004f000017945 */ /* 0x000fe20003800200 */
[----:B------:R-:W-:Y:S01]  /*2940*/  LOP3.LUT R16, R16, 0xfffffffb, RZ, 0xc0, !PT ;  /* 0xfffffffb10107812 */ /* 0x000fe200078ec0ff */
[----:B------:R-:W-:Y:S01]  /*2950*/  FFMA.FTZ R4, R101, R132, 1.1641532182693481445e-10 ;  /* 0x2f00000065047423 */ /* 0x000fe20000010084 */
[----:B------:R-:W-:Y:S01]  /*2960*/  FMUL.FTZ R103, R103, R144 ;  /* 0x0000009067677220 */ /* 0x000fe20000410000 */
[----:B------:R-:W-:-:S03]  /*2970*/  IMAD.MOV.U32 R100, RZ, RZ, 0x2 ;  /* 0x00000002ff647424 */ /* 0x000fc600078e00ff */
[----:B------:R-:W-:Y:S01]  /*2980*/  FSETP.GTU.FTZ.AND P2, PT, R4, R143, PT ;  /* 0x0000008f0400720b */ /* 0x000fe20003f5c000 */
[----:B------:R-:W-:-:S03]  /*2990*/  @P1 HADD2.F32 R4, -RZ, R93.H0_H0 ;  /* 0x2000005dff041230 */ /* 0x000fc60000004100 */
[----:B------:R-:W-:Y:S02]  /*29a0*/  FSEL R109, R103, RZ, !P2 ;  /* 0x000000ff676d7208 */ /* 0x000fe40005000000 */
[----:B------:R-:W-:-:S03]  /*29b0*/  PLOP3.LUT P2, PT, P2, PT, PT, 0x8, 0x80 ;  /* 0x000000000080781c */ /* 0x000fc6000174e170 */
[----:B------:R-:W-:Y:S01]  /*29c0*/  @P1 FADD.FTZ R109, R4, R109 ;  /* 0x0000006d046d1221 */ /* 0x000fe20000010000 */
[----:B------:R-:W-:-:S04]  /*29d0*/  IMAD.MOV.U32 R4, RZ, RZ, R2 ;  /* 0x000000ffff047224 */ /* 0x000fc800078e0002 */
[----:B------:R-:W-:-:S05]  /*29e0*/  F2FP.F16.F32.PACK_AB R140, RZ, R109 ;  /* 0x0000006dff8c723e */ /* 0x000fca00000000ff */
        /* <DEDUP_REMOVED lines=10> */
.L_x_1915:
        /* <DEDUP_REMOVED lines=13> */
.L_x_1917:
[----:B------:R-:W-:Y:S05]  /*2b60*/  BSYNC.RECONVERGENT B2 ;  /* 0x0000000000027941 */ /* 0x000fea0003800200 */
.L_x_1916:
        /* <DEDUP_REMOVED lines=43> */
.L_x_1914:
[----:B------:R-:W-:Y:S05]  /*2e20*/  BSYNC.RECONVERGENT B1 ;  /* 0x0000000000017941 */ /* 0x000fea0003800200 */
.L_x_1913:
        /* <DEDUP_REMOVED lines=8> */
[----:B------:R-:W-:Y:S01]  /*2eb0*/  HFMA2 R96, -RZ, RZ, 0, 1.1920928955078125e-07 ;  /* 0x00000002ff607431 */ /* 0x000fe200000001ff */
[----:B------:R-:W-:Y:S01]  /*2ec0*/  FSETP.GTU.FTZ.AND P3, PT, R4, R143, PT ;  /* 0x0000008f0400720b */ /* 0x000fe20003f7c000 */
[----:B------:R-:W-:-:S03]  /*2ed0*/  IMAD.MOV.U32 R4, RZ, RZ, R2 ;  /* 0x000000ffff047224 */ /* 0x000fc600078e0002 */
        /* <DEDUP_REMOVED lines=14> */
.L_x_1920:
        /* <DEDUP_REMOVED lines=13> */
.L_x_1922:
[----:B------:R-:W-:Y:S05]  /*3090*/  BSYNC.RECONVERGENT B2 ;  /* 0x0000000000027941 */ /* 0x000fea0003800200 */
.L_x_1921:
        /* <DEDUP_REMOVED lines=43> */
.L_x_1919:
[----:B------:R-:W-:Y:S05]  /*3350*/  BSYNC.RECONVERGENT B1 ;  /* 0x0000000000017941 */ /* 0x000fea0003800200 */
.L_x_1918:
[----:B------:R-:W-:Y:S01]  /*3360*/  I2FP.F32.U32 R97, R4 ;  /* 0x0000000400617245 */ /* 0x000fe20000201000 */
[----:B------:R-:W-:Y:S01]  /*3370*/  HADD2.F32 R101, -RZ, R98.H0_H0 ;  /* 0x20000062ff657230 */ /* 0x000fe20000004100 */
[----:B------:R-:W-:Y:S01]  /*3380*/  ISETP.NE.AND P3, PT, R96, 0x1, PT ;  /* 0x000000016000780c */ /* 0x000fe20003f65270 */
[----:B------:R-:W-:Y:S01]  /*3390*/  BSSY.RECONVERGENT B1, `(.L_x_1923) ;  /* 0x000004d000017945 */ /* 0x000fe20003800200 */
[----:B------:R-:W-:Y:S02]  /*33a0*/  IMAD.MOV.U32 R100, RZ, RZ, 0x2 ;  /* 0x00000002ff647424 */ /* 0x000fe400078e00ff */
[----:B------:R-:W-:Y:S01]  /*33b0*/  FFMA.FTZ R4, R97, R132, 1.1641532182693481445e-10 ;  /* 0x2f00000061047423 */ /* 0x000fe20000010084 */
[----:B------:R-:W-:-:S04]  /*33c0*/  FMUL.FTZ R101, R101, R144 ;  /* 0x0000009065657220 */ /* 0x000fc80000410000 */
[----:B------:R-:W-:Y:S01]  /*33d0*/  FSETP.GTU.FTZ.AND P2, PT, R4, R143, PT ;  /* 0x0000008f0400720b */ /* 0x000fe20003f5c000 */
[----:B------:R-:W-:-:S03]  /*33e0*/  @P1 HADD2.F32 R4, -RZ, R94.H0_H0 ;  /* 0x2000005eff041230 */ /* 0x000fc60000004100 */
[----:B------:R-:W-:Y:S02]  /*33f0*/  FSEL R117, R101, RZ, !P2 ;  /* 0x000000ff65757208 */ /* 0x000fe40005000000 */
[----:B------:R-:W-:-:S03]  /*3400*/  PLOP3.LUT P2, PT, P2, PT, PT, 0x8, 0x80 ;  /* 0x000000000080781c */ /* 0x000fc6000174e170 */
[----:B------:R-:W-:Y:S01]  /*3410*/  @P1 FADD.FTZ R117, R4, R117 ;  /* 0x0000007504751221 */ /* 0x000fe20000010000 */
[----:B------:R-:W-:-:S04]  /*3420*/  MOV R4, R2 ;  /* 0x0000000200047202 */ /* 0x000fc80000000f00 */
[----:B------:R-:W-:Y:S01]  /*3430*/  F2FP.F16.F32.PACK_AB R145, RZ, R117 ;  /* 0x00000075ff91723e */ /* 0x000fe200000000ff */
        /* <DEDUP_REMOVED lines=9> */
.L_x_1925:
        /* <DEDUP_REMOVED lines=13> */
.L_x_1927:
[----:B------:R-:W-:Y:S05]  /*35a0*/  BSYNC.RECONVERGENT B2 ;  /* 0x0000000000027941 */ /* 0x000fea0003800200 */
.L_x_1926:
        /* <DEDUP_REMOVED lines=43> */
.L_x_1924:
[----:B------:R-:W-:Y:S05]  /*3860*/  BSYNC.RECONVERGENT B1 ;  /* 0x0000000000017941 */ /* 0x000fea0003800200 */
.L_x_1923:
[----:B------:R-:W-:Y:S01]  /*3870*/  I2FP.F32.U32 R97, R4 ;  /* 0x0000000400617245 */ /* 0x000fe20000201000 */
[----:B------:R-:W-:Y:S01]  /*3880*/  HADD2.F32 R101, -RZ, R98.H1_H1 ;  /* 0x30000062ff657230 */ /* 0x000fe20000004100 */
[----:B------:R-:W-:Y:S01]  /*3890*/  ISETP.NE.AND P4, PT, R100, 0x1, PT ;  /* 0x000000016400780c */ /* 0x000fe20003f85270 */
[----:B------:R-:W-:Y:S01]  /*38a0*/  BSSY.RECONVERGENT B1, `(.L_x_1928) ;  /* 0x000004d000017945 */ /* 0x000fe20003800200 */
[----:B------:R-:W-:Y:S02]  /*38b0*/  IMAD.MOV.U32 R102, RZ, RZ, 0x2 ;  /* 0x00000002ff667424 */ /* 0x000fe400078e00ff */
[----:B------:R-:W-:Y:S01]  /*38c0*/  FFMA.FTZ R4, R97, R132, 1.1641532182693481445e-10 ;  /* 0x2f00000061047423 */ /* 0x000fe20000010084 */
[----:B------:R-:W-:Y:S01]  /*38d0*/  FMUL.FTZ R101, R101, R144 ;  /* 0x0000009065657220 */ /* 0x000fe20000410000 */
[----:B------:R-:W-:-:S03]  /*38e0*/  @P1 HADD2.F32 R97, -RZ, R94.H1_H1 ;  /* 0x3000005eff611230 */ /* 0x000fc60000004100 */
[----:B------:R-:W-:Y:S01]  /*38f0*/  FSETP.GTU.FTZ.AND P3, PT, R4, R143, PT ;  /* 0x0000008f0400720b */ /* 0x000fe20003f7c000 */
[----:B------:R-:W-:-:S03]  /*3900*/  IMAD.MOV.U32 R4, RZ, RZ, R2 ;  /* 0x000000ffff047224 */ /* 0x000fc600078e0002 */
[----:B------:R-:W-:Y:S02]  /*3910*/  FSEL R124, R101, RZ, !P3 ;  /* 0x000000ff657c7208 */ /* 0x000fe40005800000 */
[----:B------:R-:W-:-:S03]  /*3920*/  PLOP3.LUT P3, PT, P3, PT, PT, 0x8, 0x80 ;  /* 0x000000000080781c */ /* 0x000fc60001f6e170 */
[----:B------:R-:W-:-:S05]  /*3930*/  @P1 FADD.FTZ R124, R97, R124 ;  /* 0x0000007c617c1221 */ /* 0x000fca0000010000 */
[----:B------:R-:W-:Y:S01]  /*3940*/  F2FP.F16.F32.PACK_AB R98, RZ, R124 ;  /* 0x0000007cff62723e */ /* 0x000fe200000000ff */
        /* <DEDUP_REMOVED lines=9> */
.L_x_1930:
        /* <DEDUP_REMOVED lines=13> */
.L_x_1932:
[----:B------:R-:W-:Y:S05]  /*3ab0*/  BSYNC.RECONVERGENT B2 ;  /* 0x0000000000027941 */ /* 0x000fea0003800200 */
.L_x_1931:
        /* <DEDUP_REMOVED lines=43> */
.L_x_1929:
[----:B------:R-:W-:Y:S05]  /*3d70*/  BSYNC.RECONVERGENT B1 ;  /* 0x0000000000017941 */ /* 0x000fea0003800200 */
.L_x_1928:
[----:B------:R-:W-:Y:S01]  /*3d80*/  I2FP.F32.U32 R97, R4 ;  /* 0x0000000400617245 */ /* 0x000fe20000201000 */
[----:B------:R-:W-:Y:S01]  /*3d90*/  HADD2.F32 R101, -RZ, R99.H0_H0 ;  /* 0x20000063ff657230 */ /* 0x000fe20000004100 */
[----:B------:R-:W-:Y:S01]  /*3da0*/  ISETP.NE.AND P5, PT, R102, 0x1, PT ;  /* 0x000000016600780c */ /* 0x000fe20003fa5270 */
[----:B------:R-:W-:Y:S01]  /*3db0*/  @P1 HADD2.F32 R96, -RZ, R95.H0_H0 ;  /* 0x2000005fff601230 */ /* 0x000fe20000004100 */
[----:B------:R-:W-:Y:S01]  /*3dc0*/  BSSY.RECONVERGENT B1, `(.L_x_1933) ;  /* 0x000004c000017945 */ /* 0x000fe20003800200 */
[----:B------:R-:W-:Y:S01]  /*3dd0*/  FFMA.FTZ R4, R97, R132, 1.1641532182693481445e-10 ;  /* 0x2f00000061047423 */ /* 0x000fe20000010084 */
[----:B------:R-:W-:Y:S01]  /*3de0*/  FMUL.FTZ R101, R101, R144 ;  /* 0x0000009065657220 */ /* 0x000fe20000410000 */
[----:B------:R-:W-:-:S03]  /*3df0*/  IMAD.MOV.U32 R97, RZ, RZ, R2 ;  /* 0x000000ffff617224 */ /* 0x000fc600078e0002 */
[----:B------:R-:W-:Y:S01]  /*3e00*/  FSETP.GTU.FTZ.AND P4, PT, R4, R143, PT ;  /* 0x0000008f0400720b */ /* 0x000fe20003f9c000 */
[----:B------:R-:W-:-:S03]  /*3e10*/  HFMA2 R4, -RZ, RZ, 0, 1.1920928955078125e-07 ;  /* 0x00000002ff047431 */ /* 0x000fc600000001ff */
        /* <DEDUP_REMOVED lines=13> */
.L_x_1935:
        /* <DEDUP_REMOVED lines=13> */
.L_x_1937:
[----:B------:R-:W-:Y:S05]  /*3fc0*/  BSYNC.RECONVERGENT B2 ;  /* 0x0000000000027941 */ /* 0x000fea0003800200 */
.L_x_1936:
        /* <DEDUP_REMOVED lines=43> */
.L_x_1934:
[----:B------:R-:W-:Y:S05]  /*4280*/  BSYNC.RECONVERGENT B1 ;  /* 0x0000000000017941 */ /* 0x000fea0003800200 */
.L_x_1933:
[----:B------:R-:W-:Y:S01]  /*4290*/  I2FP.F32.U32 R97, R97 ;  /* 0x0000006100617245 */ /* 0x000fe20000201000 */
[----:B------:R-:W-:Y:S01]  /*42a0*/  HADD2.F32 R99, -RZ, R99.H1_H1 ;  /* 0x30000063ff637230 */ /* 0x000fe20000004100 */
[----:B------:R-:W-:Y:S02]  /*42b0*/  PRMT R98, R145, 0x5410, R98 ;  /* 0x0000541091627816 */ /* 0x000fe40000000062 */
[----:B------:R-:W-:Y:S01]  /*42c0*/  PRMT R96, R137, 0x5410, R139 ;  /* 0x0000541089607816 */ /* 0x000fe2000000008b */
[----:B------:R-:W-:Y:S01]  /*42d0*/  FFMA.FTZ R132, R97, R132, 1.1641532182693481445e-10 ;  /* 0x2f00000061847423 */ /* 0x000fe20000010084 */
[----:B------:R-:W-:Y:S01]  /*42e0*/  FMUL.FTZ R99, R99, R144 ;  /* 0x0000009063637220 */ /* 0x000fe20000410000 */
[----:B------:R-:W-:-:S03]  /*42f0*/  @P1 HADD2.F32 R97, -RZ, R95.H1_H1 ;  /* 0x3000005fff611230 */ /* 0x000fc60000004100 */
[----:B------:R-:W-:-:S04]  /*4300*/  FSETP.GTU.FTZ.AND P5, PT, R132, R143, PT ;  /* 0x0000008f8400720b */ /* 0x000fc80003fbc000 */
[----:B------:R-:W-:Y:S02]  /*4310*/  FSEL R132, R99, RZ, !P5 ;  /* 0x000000ff63847208 */ /* 0x000fe40006800000 */
[----:B------:R-:W-:-:S03]  /*4320*/  PLOP3.LUT P5, PT, P5, PT, PT, 0x8, 0x80 ;  /* 0x000000000080781c */ /* 0x000fc60002fae170 */
[----:B------:R-:W-:Y:S01]  /*4330*/  @P1 FADD.FTZ R132, R97, R132 ;  /* 0x0000008461841221 */ /* 0x000fe20000010000 */
[----:B------:R-:W-:-:S04]  /*4340*/  PRMT R97, R140, 0x5410, R142 ;  /* 0x000054108c617816 */ /* 0x000fc8000000008e */
[----:B------:R-:W-:-:S04]  /*4350*/  F2FP.F16.F32.PACK_AB R99, RZ, R132 ;  /* 0x00000084ff63723e */ /* 0x000fc800000000ff */
[----:B------:R-:W-:Y:S01]  /*4360*/  PRMT R99, R141, 0x5410, R99 ;  /* 0x000054108d637816 */ /* 0x000fe20000000063 */
[----:B------:R-:W-:Y:S06]  /*4370*/  BRA `(.L_x_1938) ;  /* 0x00000050006c7947 */ /* 0x000fec0003800000 */
.L_x_1897:
        /* <DEDUP_REMOVED lines=16> */
.L_x_1941:
        /* <DEDUP_REMOVED lines=13> */
.L_x_1943:
[----:B------:R-:W-:Y:S05]  /*4550*/  BSYNC.RECONVERGENT B2 ;  /* 0x0000000000027941 */ /* 0x000fea0003800200 */
.L_x_1942:
        /* <DEDUP_REMOVED lines=42> */
.L_x_1940:
[----:B------:R-:W-:Y:S05]  /*4800*/  BSYNC.RECONVERGENT B1 ;  /* 0x0000000000017941 */ /* 0x000fea0003800200 */
.L_x_1939:
[----:B------:R-:W1:Y:S01]  /*4810*/  LDC R104, c[0x0][0x404] ;  /* 0x00010100ff687b82 */ /* 0x000e620000000800 */
[----:B------:R-:W-:Y:S01]  /*4820*/  I2FP.F32.U32 R0, R0 ;  /* 0x0000000000007245 */ /* 0x000fe20000201000 */
[----:B------:R-:W-:Y:S01]  /*4830*/  HFMA2 R141, -RZ, RZ, 0.1171875, 0 ;  /* 0x2f800000ff8d7431 */ /* 0x000fe200000001ff */
[----:B------:R-:W-:Y:S01]  /*4840*/  ISETP.NE.AND P3, PT, R18, 0x1, PT ;  /* 0x000000011200780c */ /* 0x000fe20003f65270 */
[----:B-----5:R-:W-:Y:S01]  /*4850*/  HADD2.F32 R19, -RZ, R96.H0_H0 ;  /* 0x20000060ff137230 */ /* 0x020fe20000004100 */
[----:B------:R-:W-:Y:S01]  /*4860*/  LOP3.LUT R16, R16, 0xffffffef, RZ, 0xc0, !PT ;  /* 0xffffffef10107812 */ /* 0x000fe200078ec0ff */
[----:B------:R-:W-:Y:S01]  /*4870*/  BSSY.RECONVERGENT B1, `(.L_x_1944) ;  /* 0x000004c000017945 */ /* 0x000fe20003800200 */
[----:B------:R-:W-:Y:S01]  /*4880*/  FFMA.FTZ R17, R0, R141, 1.1641532182693481445e-10 ;  /* 0x2f00000000117423 */ /* 0x000fe2000001008d */
[----:B------:R-:W2:Y:S01]  /*4890*/  LDC R132, c[0x0][0x408] ;  /* 0x00010200ff847b82 */ /* 0x000ea20000000800 */
[----:B------:R-:W-:Y:S02]  /*48a0*/  IMAD.MOV.U32 R20, RZ, RZ, 0x2 ;  /* 0x00000002ff147424 */ /* 0x000fe400078e00ff */
[----:B------:R-:W-:Y:S01]  /*48b0*/  IMAD.MOV.U32 R4, RZ, RZ, R2 ;  /* 0x000000ffff047224 */ /* 0x000fe200078e0002 */
[----:B-1----:R-:W-:-:S04]  /*48c0*/  FSETP.GTU.FTZ.AND P2, PT, R17, R104, PT ;  /* 0x000000681100720b */ /* 0x002fc80003f5c000 */
[----:B------:R-:W-:Y:S01]  /*48d0*/  PLOP3.LUT P4, PT, P2, PT, PT, 0x8, 0x80 ;  /* 0x000000000080781c */ /* 0x000fe2000178e170 */
[----:B--2---:R-:W-:-:S05]  /*48e0*/  FMUL.FTZ R0, R19, R132 ;  /* 0x0000008413007220 */ /* 0x004fca0000410000 */
[----:B------:R-:W-:-:S07]  /*48f0*/  FSEL R0, R0, RZ, !P2 ;  /* 0x000000ff00007208 */ /* 0x000fce0005000000 */
        /* <DEDUP_REMOVED lines=10> */
.L_x_1946:
        /* <DEDUP_REMOVED lines=13> */
.L_x_1948:
[----:B------:R-:W-:Y:S05]  /*4a70*/  BSYNC.RECONVERGENT B2 ;  /* 0x0000000000027941 */ /* 0x000fea0003800200 */
.L_x_1947:
        /* <DEDUP_REMOVED lines=43> */
.L_x_1945:
[----:B------:R-:W-:Y:S05]  /*4d30*/  BSYNC.RECONVERGENT B1 ;  /* 0x0000000000017941 */ /* 0x000fea0003800200 */
.L_x_1944:
        /* <DEDUP_REMOVED lines=9> */
[----:B------:R-:W-:-:S05]  /*4dd0*/  FSEL R19, R19, RZ, !P2 ;  /* 0x000000ff13137208 */ /* 0x000fca0005000000 */
[----:B------:R-:W-:-:S04]  /*4de0*/  FADD.FTZ R4, R0, R19 ;  /* 0x0000001300047221 */ /* 0x000fc80000010000 */
[----:B------:R-:W-:Y:S01]  /*4df0*/  @P1 FADD.FTZ R0, R17, R4 ;  /* 0x0000000411001221 */ /* 0x000fe20000010000 */
[----:B------:R-:W-:Y:S01]  /*4e00*/  @!P1 MOV R0, R4 ;  /* 0x0000000400009202 */ /* 0x000fe20000000f00 */
[----:B------:R-:W-:Y:S01]  /*4e10*/  IMAD.MOV.U32 R4, RZ, RZ, R2 ;  /* 0x000000ffff047224 */ /* 0x000fe200078e0002 */
[----:B------:R-:W-:Y:S02]  /*4e20*/  SEL R17, RZ, 0x1, P2 ;  /* 0x00000001ff117807 */ /* 0x000fe40001000000 */
        /* <DEDUP_REMOVED lines=10> */
.L_x_1951:
        /* <DEDUP_REMOVED lines=13> */
.L_x_1953:
[----:B------:R-:W-:Y:S05]  /*4fa0*/  BSYNC.RECONVERGENT B2 ;  /* 0x0000000000027941 */ /* 0x000fea0003800200 */
.L_x_1952:
        /* <DEDUP_REMOVED lines=43> */
.L_x_1950:
[----:B------:R-:W-:Y:S05]  /*5260*/  BSYNC.RECONVERGENT B1 ;  /* 0x0000000000017941 */ /* 0x000fea0003800200 */
.L_x_1949:
[----:B------:R-:W-:Y:S01]  /*5270*/  I2FP.F32.U32 R4, R4 ;  /* 0x0000000400047245 */ /* 0x000fe20000201000 */
[----:B------:R-:W-:Y:S01]  /*5280*/  HADD2.F32 R21, -RZ, R96.H1_H1 ;  /* 0x30000060ff157230 */ /* 0x000fe20000004100 */
[----:B------:R-:W-:Y:S01]  /*5290*/  ISETP.NE.AND P3, PT, R18, 0x1, PT ;  /* 0x000000011200780c */ /* 0x000fe20003f65270 */
[----:B------:R-:W-:Y:S01]  /*52a0*/  BSSY.RECONVERGENT B1, `(.L_x_1954) ;  /* 0x000004c000017945 */ /* 0x000fe20003800200 */
[----:B------:R-:W-:Y:S01]  /*52b0*/  LOP3.LUT R16, R16, 0xfffffff7, RZ, 0xc0, !PT ;  /* 0xfffffff710107812 */ /* 0x000fe200078ec0ff */
[----:B------:R-:W-:Y:S01]  /*52c0*/  FFMA.FTZ R19, R4, R141, 1.1641532182693481445e-10 ;  /* 0x2f00000004137423 */ /* 0x000fe2000001008d */
[----:B------:R-:W-:Y:S01]  /*52d0*/  FMUL.FTZ R4, R21, R132 ;  /* 0x0000008415047220 */ /* 0x000fe20000410000 */
[----:B------:R-:W-:-:S03]  /*52e0*/  HFMA2 R20, -RZ, RZ, 0, 1.1920928955078125e-07 ;  /* 0x00000002ff147431 */ /* 0x000fc600000001ff */
        /* <DEDUP_REMOVED lines=14> */
.L_x_1956:
        /* <DEDUP_REMOVED lines=13> */
.L_x_1958:
[----:B------:R-:W-:Y:S05]  /*54a0*/  BSYNC.RECONVERGENT B2 ;  /* 0x0000000000027941 */ /* 0x000fea0003800200 */
.L_x_1957:
        /* <DEDUP_REMOVED lines=43> */
.L_x_1955:
[----:B------:R-:W-:Y:S05]  /*5760*/  BSYNC.RECONVERGENT B1 ;  /* 0x0000000000017941 */ /* 0x000fea0003800200 */
.L_x_1954:
[----:B------:R-:W-:Y:S01]  /*5770*/  I2FP.F32.U32 R18, R19 ;  /* 0x0000001300127245 */ /* 0x000fe20000201000 */
[----:B------:R-:W-:Y:S01]  /*5780*/  HADD2.F32 R21, -RZ, R88.H1_H1 ;  /* 0x30000058ff157230 */ /* 0x000fe20000004100 */
[----:B------:R-:W-:Y:S01]  /*5790*/  ISETP.NE.AND P3, PT, R20, 0x1, PT ;  /* 0x000000011400780c */ /* 0x000fe20003f65270 */
[----:B------:R-:W-:Y:S01]  /*57a0*/  BSSY.RECONVERGENT B1, `(.L_x_1959) ;  /* 0x000004f000017945 */ /* 0x000fe20003800200 */
[----:B------:R-:W-:Y:S02]  /*57b0*/  HFMA2 R22, -RZ, RZ, 0, 1.1920928955078125e-07 ;  /* 0x00000002ff167431 */ /* 0x000fe400000001ff */
[----:B------:R-:W-:Y:S01]  /*57c0*/  FFMA.FTZ R19, R18, R141, 1.1641532182693481445e-10 ;  /* 0x2f00000012137423 */ /* 0x000fe2000001008d */
[----:B------:R-:W-:-:S04]  /*57d0*/  FMUL.FTZ R21, R21, R132 ;  /* 0x0000008415157220 */ /* 0x000fc80000410000 */
[----:B------:R-:W-:Y:S01]  /*57e0*/  FSETP.GTU.FTZ.AND P2, PT, R19, R104, PT ;  /* 0x000000681300720b */ /* 0x000fe20003f5c000 */
[----:B------:R-:W-:-:S03]  /*57f0*/  @P1 HADD2.F32 R19, -RZ, R92.H1_H1 ;  /* 0x3000005cff131230 */ /* 0x000fc60000004100 */
[----:B------:R-:W-:Y:S02]  /*5800*/  FSEL R21, R21, RZ, !P2 ;  /* 0x000000ff15157208 */ /* 0x000fe40005000000 */
[----:B------:R-:W-:-:S03]  /*5810*/  SEL R18, RZ, 0x1, P2 ;  /* 0x00000001ff127807 */ /* 0x000fc60001000000 */
[----:B------:R-:W-:-:S04]  /*5820*/  FADD.FTZ R4, R4, R21 ;  /* 0x0000001504047221 */ /* 0x000fc80000010000 */
[--C-:B------:R-:W-:Y:S01]  /*5830*/  @P1 FADD.FTZ R110, R19, R4.reuse ;  /* 0x00000004136e1221 */ /* 0x100fe20000010000 */
[----:B------:R-:W-:Y:S02]  /*5840*/  @!P1 IMAD.MOV.U32 R110, RZ, RZ, R4 ;  /* 0x000000ffff6e9224 */ /* 0x000fe400078e0004 */
[----:B------:R-:W-:-:S03]  /*5850*/  IMAD.MOV.U32 R4, RZ, RZ, R2 ;  /* 0x000000ffff047224 */ /* 0x000fc600078e0002 */
        /* <DEDUP_REMOVED lines=10> */
.L_x_1961:
        /* <DEDUP_REMOVED lines=13> */
.L_x_1963:
[----:B------:R-:W-:Y:S05]  /*59d0*/  BSYNC.RECONVERGENT B2 ;  /* 0x0000000000027941 */ /* 0x000fea0003800200 */
.L_x_1962:
        /* <DEDUP_REMOVED lines=43> */
.L_x_1960:
[----:B------:R-:W-:Y:S05]  /*5c90*/  BSYNC.RECONVERGENT B1 ;  /* 0x0000000000017941 */ /* 0x000fea0003800200 */
.L_x_1959:
        /* <DEDUP_REMOVED lines=22> */
.L_x_1966:
        /* <DEDUP_REMOVED lines=13> */
.L_x_1968:
[----:B------:R-:W-:Y:S05]  /*5ed0*/  BSYNC.RECONVERGENT B2 ;  /* 0x0000000000027941 */ /* 0x000fea0003800200 */
.L_x_1967:
        /* <DEDUP_REMOVED lines=40> */
[----:B------:R-:W-:Y:S01]  /*6160*/  MOV R2, R100 ;  /* 0x0000006400027202 */ /* 0x000fe20000000f00 */
[----:B------:R-:W-:Y:S01]  /*6170*/  IMAD.MOV.U32 R138, RZ, RZ, R20 ;  /* 0x000000ffff8a7224 */ /* 0x000fe200078e0014 */
[----:B------:R-:W-:-:S07]  /*6180*/  LOP3.LUT R7, R22, UR35, R21, 0x96, !PT ;  /* 0x0000002316077c12 */ /* 0x000fce000f8e9615 */
.L_x_1965:
[----:B------:R-:W-:Y:S05]  /*6190*/  BSYNC.RECONVERGENT B1 ;  /* 0x0000000000017941 */ /* 0x000fea0003800200 */
.L_x_1964:
[----:B------:R-:W-:Y:S01]  /*61a0*/  I2FP.F32.U32 R20, R19 ;  /* 0x0000001300147245 */ /* 0x000fe20000201000 */
[----:B------:R-:W-:Y:S01]  /*61b0*/  HADD2.F32 R21, -RZ, R89.H0_H0 ;  /* 0x20000059ff157230 */ /* 0x000fe20000004100 */
[----:B------:R-:W-:Y:S01]  /*61c0*/  ISETP.NE.AND P3, PT, R23, 0x1, PT ;  /* 0x000000011700780c */ /* 0x000fe20003f65270 */
[----:B------:R-:W-:Y:S01]  /*61d0*/  @P1 HADD2.F32 R109, -RZ, R93.H0_H0 ;  /* 0x2000005dff6d1230 */ /* 0x000fe20000004100 */
        /* <DEDUP_REMOVED lines=8> */
[--C-:B------:R-:W-:Y:S01]  /*6260*/  @P1 FADD.FTZ R109, R109, R4.reuse ;  /* 0x000000046d6d1221 */ /* 0x100fe20000010000 */
[----:B------:R-:W-:Y:S01]  /*6270*/  @!P1 IMAD.MOV.U32 R109, RZ, RZ, R4 ;  /* 0x000000ffff6d9224 */ /* 0x000fe200078e0004 */
        /* <DEDUP_REMOVED lines=11> */
.L_x_1971:
        /* <DEDUP_REMOVED lines=13> */
.L_x_1973:
[----:B------:R-:W-:Y:S05]  /*6400*/  BSYNC.RECONVERGENT B2 ;  /* 0x0000000000027941 */ /* 0x000fea0003800200 */
.L_x_1972:
        /* <DEDUP_REMOVED lines=43> */
.L_x_1970:
[----:B------:R-:W-:Y:S05]  /*66c0*/  BSYNC.RECONVERGENT B1 ;  /* 0x0000000000017941 */ /* 0x000fea0003800200 */
.L_x_1969:
[----:B------:R-:W-:Y:S01]  /*66d0*/  I2FP.F32.U32 R4, R4 ;  /* 0x0000000400047245 */ /* 0x000fe20000201000 */
[----:B------:R-:W-:Y:S01]  /*66e0*/  HADD2.F32 R97, -RZ, R97.H1_H1 ;  /* 0x30000061ff617230 */ /* 0x000fe20000004100 */
[----:B------:R-:W-:Y:S01]  /*66f0*/  ISETP.NE.AND P2, PT, R20, 0x1, PT ;  /* 0x000000011400780c */ /* 0x000fe20003f45270 */
[----:B------:R-:W-:Y:S01]  /*6700*/  BSSY.RECONVERGENT B1, `(.L_x_1974) ;  /* 0x000004c000017945 */ /* 0x000fe20003800200 */
[----:B------:R-:W-:Y:S01]  /*6710*/  LOP3.LUT R16, R16, 0xfffffffd, RZ, 0xc0, !PT ;  /* 0xfffffffd10107812 */ /* 0x000fe200078ec0ff */
[----:B------:R-:W-:Y:S01]  /*6720*/  FFMA.FTZ R21, R4, R141, 1.1641532182693481445e-10 ;  /* 0x2f00000004157423 */ /* 0x000fe2000001008d */
[----:B------:R-:W-:Y:S01]  /*6730*/  FMUL.FTZ R4, R97, R132 ;  /* 0x0000008461047220 */ /* 0x000fe20000410000 */
[----:B------:R-:W-:-:S03]  /*6740*/  IMAD.MOV.U32 R22, RZ, RZ, 0x2 ;  /* 0x00000002ff167424 */ /* 0x000fc600078e00ff */
[----:B------:R-:W-:Y:S01]  /*6750*/  FSETP.GTU.FTZ.AND P3, PT, R21, R104, PT ;  /* 0x000000681500720b */ /* 0x000fe20003f7c000 */
[----:B------:R-:W-:-:S03]  /*6760*/  IMAD.MOV.U32 R21, RZ, RZ, R2 ;  /* 0x000000ffff157224 */ /* 0x000fc600078e0002 */
        /* <DEDUP_REMOVED lines=12> */
.L_x_1976:
        /* <DEDUP_REMOVED lines=13> */
.L_x_1978:
[----:B------:R-:W-:Y:S05]  /*6900*/  BSYNC.RECONVERGENT B2 ;  /* 0x0000000000027941 */ /* 0x000fea0003800200 */
.L_x_1977:
        /* <DEDUP_REMOVED lines=43> */
.L_x_1975:
[----:B------:R-:W-:Y:S05]  /*6bc0*/  BSYNC.RECONVERGENT B1 ;  /* 0x0000000000017941 */ /* 0x000fea0003800200 */
.L_x_1974:
[----:B------:R-:W-:Y:S01]  /*6bd0*/  I2FP.F32.U32 R20, R21 ;  /* 0x0000001500147245 */ /* 0x000fe20000201000 */
[----:B------:R-:W-:Y:S01]  /*6be0*/  HADD2.F32 R23, -RZ, R89.H1_H1 ;  /* 0x30000059ff177230 */ /* 0x000fe20000004100 */
[----:B------:R-:W-:Y:S01]  /*6bf0*/  BSSY.RECONVERGENT B1, `(.L_x_1979) ;  /* 0x0000050000017945 */ /* 0x000fe20003800200 */
[----:B------:R-:W-:Y:S02]  /*6c00*/  IMAD.MOV.U32 R96, RZ, RZ, 0x2 ;  /* 0x00000002ff607424 */ /* 0x000fe400078e00ff */
[----:B------:R-:W-:Y:S01]  /*6c10*/  FFMA.FTZ R21, R20, R141, 1.1641532182693481445e-10 ;  /* 0x2f00000014157423 */ /* 0x000fe2000001008d */
[----:B------:R-:W-:-:S04]  /*6c20*/  FMUL.FTZ R23, R23, R132 ;  /* 0x0000008417177220 */ /* 0x000fc80000410000 */
[----:B------:R-:W-:Y:S01]  /*6c30*/  FSETP.GTU.FTZ.AND P2, PT, R21, R104, PT ;  /* 0x000000681500720b */ /* 0x000fe20003f5c000 */
[----:B------:R-:W-:-:S03]  /*6c40*/  @P1 HADD2.F32 R21, -RZ, R93.H1_H1 ;  /* 0x3000005dff151230 */ /* 0x000fc60000004100 */
[----:B------:R-:W-:Y:S02]  /*6c50*/  FSEL R23, R23, RZ, !P2 ;  /* 0x000000ff17177208 */ /* 0x000fe40005000000 */
[----:B------:R-:W-:Y:S02]  /*6c60*/  SEL R20, RZ, 0x1, P2 ;  /* 0x00000001ff147807 */ /* 0x000fe40001000000 */
[----:B------:R-:W-:Y:S01]  /*6c70*/  ISETP.NE.AND P2, PT, R22, 0x1, PT ;  /* 0x000000011600780c */ /* 0x000fe20003f45270 */
[----:B------:R-:W-:-:S04]  /*6c80*/  FADD.FTZ R4, R4, R23 ;  /* 0x0000001704047221 */ /* 0x000fc80000010000 */
[----:B------:R-:W-:Y:S01]  /*6c90*/  @P1 FADD.FTZ R116, R21, R4 ;  /* 0x0000000415741221 */ /* 0x000fe20000010000 */
[----:B------:R-:W-:Y:S01]  /*6ca0*/  @!P1 MOV R116, R4 ;  /* 0x0000000400749202 */ /* 0x000fe20000000f00 */
[----:B------:R-:W-:-:S03]  /*6cb0*/  IMAD.MOV.U32 R4, RZ, RZ, R2 ;  /* 0x000000ffff047224 */ /* 0x000fc600078e0002 */
[----:B------:R-:W-:-:S03]  /*6cc0*/  F2FP.F16.F32.PACK_AB R140, RZ, R116 ;  /* 0x00000074ff8c723e */ /* 0x000fc600000000ff */
        /* <DEDUP_REMOVED lines=9> */
.L_x_1981:
        /* <DEDUP_REMOVED lines=13> */
.L_x_1983:
[----:B------:R-:W-:Y:S05]  /*6e30*/  BSYNC.RECONVERGENT B2 ;  /* 0x0000000000027941 */ /* 0x000fea0003800200 */
.L_x_1982:
        /* <DEDUP_REMOVED lines=43> */
.L_x_1980:
[----:B------:R-:W-:Y:S05]  /*70f0*/  BSYNC.RECONVERGENT B1 ;  /* 0x0000000000017941 */ /* 0x000fea0003800200 */
.L_x_1979:
[----:B------:R-:W-:Y:S01]  /*7100*/  I2FP.F32.U32 R4, R4 ;  /* 0x0000000400047245 */ /* 0x000fe20000201000 */
[----:B------:R-:W-:Y:S01]  /*7110*/  HADD2.F32 R23, -RZ, R98.H0_H0 ;  /* 0x20000062ff177230 */ /* 0x000fe20000004100 */
[----:B------:R-:W-:Y:S01]  /*7120*/  ISETP.NE.AND P3, PT, R96, 0x1, PT ;  /* 0x000000016000780c */ /* 0x000fe20003f65270 */
[----:B------:R-:W-:Y:S01]  /*7130*/  BSSY.RECONVERGENT B1, `(.L_x_1984) ;  /* 0x000004a000017945 */ /* 0x000fe20003800200 */
[----:B------:R-:W-:Y:S02]  /*7140*/  HFMA2 R97, -RZ, RZ, 0, 1.1920928955078125e-07 ;  /* 0x00000002ff617431 */ /* 0x000fe400000001ff */
[----:B------:R-:W-:Y:S01]  /*7150*/  FFMA.FTZ R21, R4, R141, 1.1641532182693481445e-10 ;  /* 0x2f00000004157423 */ /* 0x000fe2000001008d */
[----:B------:R-:W-:-:S04]  /*7160*/  FMUL.FTZ R4, R23, R132 ;  /* 0x0000008417047220 */ /* 0x000fc80000410000 */
[----:B------:R-:W-:Y:S01]  /*7170*/  FSETP.GTU.FTZ.AND P2, PT, R21, R104, PT ;  /* 0x000000681500720b */ /* 0x000fe20003f5c000 */
        /* <DEDUP_REMOVED lines=12> */
.L_x_1986:
        /* <DEDUP_REMOVED lines=13> */
.L_x_1988:
[----:B------:R-:W-:Y:S05]  /*7310*/  BSYNC.RECONVERGENT B2 ;  /* 0x0000000000027941 */ /* 0x000fea0003800200 */
.L_x_1987:
        /* <DEDUP_REMOVED lines=42> */
[----:B------:R-:W-:-:S07]  /*75c0*/  MOV R138, R22 ;  /* 0x00000016008a7202 */ /* 0x000fce0000000f00 */
.L_x_1985:
[----:B------:R-:W-:Y:S05]  /*75d0*/  BSYNC.RECONVERGENT B1 ;  /* 0x0000000000017941 */ /* 0x000fea0003800200 */
.L_x_1984:
[----:B------:R-:W-:Y:S01]  /*75e0*/  I2FP.F32.U32 R22, R21 ;  /* 0x0000001500167245 */ /* 0x000fe20000201000 */
[----:B------:R-:W-:Y:S01]  /*75f0*/  HADD2.F32 R23, -RZ, R90.H0_H0 ;  /* 0x2000005aff177230 */ /* 0x000fe20000004100 */
[----:B------:R-:W-:Y:S01]  /*7600*/  BSSY.RECONVERGENT B1, `(.L_x_1989) ;  /* 0x0000050000017945 */ /* 0x000fe20003800200 */
[----:B------:R-:W-:Y:S02]  /*7610*/  @P1 HADD2.F32 R117, -RZ, R94.H0_H0 ;  /* 0x2000005eff751230 */ /* 0x000fe40000004100 */
[----:B------:R-:W-:Y:S01]  /*7620*/  FFMA.FTZ R21, R22, R141, 1.1641532182693481445e-10 ;  /* 0x2f00000016157423 */ /* 0x000fe2000001008d */
[----:B------:R-:W-:Y:S01]  /*7630*/  FMUL.FTZ R23, R23, R132 ;  /* 0x0000008417177220 */ /* 0x000fe20000410000 */
[----:B------:R-:W-:-:S03]  /*7640*/  HFMA2 R22, -RZ, RZ, 0, 1.1920928955078125e-07 ;  /* 0x00000002ff167431 */ /* 0x000fc600000001ff */
        /* <DEDUP_REMOVED lines=8> */
[----:B------:R-:W-:Y:S02]  /*76d0*/  F2FP.F16.F32.PACK_AB R142, RZ, R117 ;  /* 0x00000075ff8e723e */ /* 0x000fe400000000ff */
        /* <DEDUP_REMOVED lines=9> */
.L_x_1991:
        /* <DEDUP_REMOVED lines=13> */
.L_x_1993:
[----:B------:R-:W-:Y:S05]  /*7840*/  BSYNC.RECONVERGENT B2 ;  /* 0x0000000000027941 */ /* 0x000fea0003800200 */
.L_x_1992:
        /* <DEDUP_REMOVED lines=43> */
.L_x_1990:
[----:B------:R-:W-:Y:S05]  /*7b00*/  BSYNC.RECONVERGENT B1 ;  /* 0x0000000000017941 */ /* 0x000fea0003800200 */
.L_x_1989:
[----:B------:R-:W-:Y:S01]  /*7b10*/  I2FP.F32.U32 R4, R4 ;  /* 0x0000000400047245 */ /* 0x000fe20000201000 */
[----:B------:R-:W-:Y:S01]  /*7b20*/  HADD2.F32 R97, -RZ, R98.H1_H1 ;  /* 0x30000062ff617230 */ /* 0x000fe20000004100 */
        /* <DEDUP_REMOVED lines=18> */
.L_x_1996:
        /* <DEDUP_REMOVED lines=13> */
.L_x_1998:
[----:B------:R-:W-:Y:S05]  /*7d20*/  BSYNC.RECONVERGENT B2 ;  /* 0x0000000000027941 */ /* 0x000fea0003800200 */
.L_x_1997:
        /* <DEDUP_REMOVED lines=43> */
.L_x_1995:
[----:B------:R-:W-:Y:S05]  /*7fe0*/  BSYNC.RECONVERGENT B1 ;  /* 0x0000000000017941 */ /* 0x000fea0003800200 */
.L_x_1994:
        /* <DEDUP_REMOVED lines=12> */
[--C-:B------:R-:W-:Y:S01]  /*80b0*/  @P1 FADD.FTZ R124, R23, R4.reuse ;  /* 0x00000004177c1221 */ /* 0x100fe20000010000 */
[----:B------:R-:W-:Y:S01]  /*80c0*/  @!P1 IMAD.MOV.U32 R124, RZ, RZ, R4 ;  /* 0x000000ffff7c9224 */ /* 0x000fe200078e0004 */
[----:B------:R-:W-:-:S04]  /*80d0*/  MOV R4, R2 ;  /* 0x0000000200047202 */ /* 0x000fc80000000f00 */
[----:B------:R-:W-:Y:S02]  /*80e0*/  F2FP.F16.F32.PACK_AB R143, RZ, R124 ;  /* 0x0000007cff8f723e */ /* 0x000fe400000000ff */
        /* <DEDUP_REMOVED lines=9> */
.L_x_2001:
        /* <DEDUP_REMOVED lines=13> */
.L_x_2003:
[----:B------:R-:W-:Y:S05]  /*8250*/  BSYNC.RECONVERGENT B2 ;  /* 0x0000000000027941 */ /* 0x000fea0003800200 */
.L_x_2002:
        /* <DEDUP_REMOVED lines=43> */
.L_x_2000:
[----:B------:R-:W-:Y:S05]  /*8510*/  BSYNC.RECONVERGENT B1 ;  /* 0x0000000000017941 */ /* 0x000fea0003800200 */
.L_x_1999:
[----:B------:R-:W-:Y:S01]  /*8520*/  I2FP.F32.U32 R4, R4 ;  /* 0x0000000400047245 */ /* 0x000fe20000201000 */
[----:B------:R-:W-:Y:S01]  /*8530*/  HADD2.F32 R101, -RZ, R99.H0_H0 ;  /* 0x20000063ff657230 */ /* 0x000fe20000004100 */
        /* <DEDUP_REMOVED lines=18> */
.L_x_2006:
        /* <DEDUP_REMOVED lines=13> */
.L_x_2008:
[----:B------:R-:W-:Y:S05]  /*8730*/  BSYNC.RECONVERGENT B2 ;  /* 0x0000000000027941 */ /* 0x000fea0003800200 */
.L_x_2007:
        /* <DEDUP_REMOVED lines=43> */
.L_x_2005:
[----:B------:R-:W-:Y:S05]  /*89f0*/  BSYNC.RECONVERGENT B1 ;  /* 0x0000000000017941 */ /* 0x000fea0003800200 */
.L_x_2004:
[----:B------:R-:W-:Y:S01]  /*8a00*/  I2FP.F32.U32 R96, R97 ;  /* 0x0000006100607245 */ /* 0x000fe20000201000 */
[----:B------:R-:W-:Y:S01]  /*8a10*/  HADD2.F32 R97, -RZ, R91.H0_H0 ;  /* 0x2000005bff617230 */ /* 0x000fe20000004100 */
[----:B------:R-:W-:Y:S01]  /*8a20*/  BSSY.RECONVERGENT B1, `(.L_x_2009) ;  /* 0x0000050000017945 */ /* 0x000fe20003800200 */
[----:B------:R-:W-:Y:S02]  /*8a30*/  @P1 HADD2.F32 R125, -RZ, R95.H0_H0 ;  /* 0x2000005fff7d1230 */ /* 0x000fe40000004100 */
        /* <DEDUP_REMOVED lines=21> */
.L_x_2011:
        /* <DEDUP_REMOVED lines=13> */
.L_x_2013:
[----:B------:R-:W-:Y:S05]  /*8c60*/  BSYNC.RECONVERGENT B2 ;  /* 0x0000000000027941 */ /* 0x000fea0003800200 */
.L_x_2012:
        /* <DEDUP_REMOVED lines=43> */
.L_x_2010:
[----:B------:R-:W-:Y:S05]  /*8f20*/  BSYNC.RECONVERGENT B1 ;  /* 0x0000000000017941 */ /* 0x000fea0003800200 */
.L_x_2009:
[----:B------:R-:W-:Y:S01]  /*8f30*/  I2FP.F32.U32 R4, R4 ;  /* 0x0000000400047245 */ /* 0x000fe20000201000 */
[----:B------:R-:W-:Y:S01]  /*8f40*/  HADD2.F32 R99, -RZ, R99.H1_H1 ;  /* 0x30000063ff637230 */ /* 0x000fe20000004100 */
[----:B------:R-:W-:Y:S01]  /*8f50*/  ISETP.NE.AND P6, PT, R96, 0x1, PT ;  /* 0x000000016000780c */ /* 0x000fe20003fc5270 */
[----:B------:R-:W-:Y:S01]  /*8f60*/  BSSY.RECONVERGENT B1, `(.L_x_2014) ;  /* 0x000004c000017945 */ /* 0x000fe20003800200 */
[----:B------:R-:W-:Y:S02]  /*8f70*/  IMAD.MOV.U32 R98, RZ, RZ, R2 ;  /* 0x000000ffff627224 */ /* 0x000fe400078e0002 */
[----:B------:R-:W-:Y:S01]  /*8f80*/  FFMA.FTZ R97, R4, R141, 1.1641532182693481445e-10 ;  /* 0x2f00000004617423 */ /* 0x000fe2000001008d */
[----:B------:R-:W-:Y:S01]  /*8f90*/  FMUL.FTZ R99, R99, R132 ;  /* 0x0000008463637220 */ /* 0x000fe20000410000 */
[----:B------:R-:W-:-:S03]  /*8fa0*/  HFMA2 R4, -RZ, RZ, 0, 1.1920928955078125e-07 ;  /* 0x00000002ff047431 */ /* 0x000fc600000001ff */
        /* <DEDUP_REMOVED lines=12> */
.L_x_2016:
        /* <DEDUP_REMOVED lines=15> */
.L_x_2018:
[----:B------:R-:W-:Y:S05]  /*9160*/  BSYNC.RECONVERGENT B2 ;  /* 0x0000000000027941 */ /* 0x000fea0003800200 */
.L_x_2017:
        /* <DEDUP_REMOVED lines=43> */
.L_x_2015:
[----:B------:R-:W-:Y:S05]  /*9420*/  BSYNC.RECONVERGENT B1 ;  /* 0x0000000000017941 */ /* 0x000fea0003800200 */
.L_x_2014:
[----:B------:R-:W-:Y:S01]  /*9430*/  I2FP.F32.U32 R96, R98 ;  /* 0x0000006200607245 */ /* 0x000fe20000201000 */
[----:B------:R-:W-:Y:S01]  /*9440*/  HADD2.F32 R97, -RZ, R91.H1_H1 ;  /* 0x3000005bff617230 */ /* 0x000fe20000004100 */
[----:B------:R-:W-:Y:S01]  /*9450*/  PRMT R98, R142, 0x5410, R143 ;  /* 0x000054108e627816 */ /* 0x000fe2000000008f */
[----:B------:R-:W-:Y:S02]  /*9460*/  @P1 HADD2.F32 R99, -RZ, R95.H1_H1 ;  /* 0x3000005fff631230 */ /* 0x000fe40000004100 */
[----:B------:R-:W-:Y:S01]  /*9470*/  FFMA.FTZ R141, R96, R141, 1.1641532182693481445e-10 ;  /* 0x2f000000608d7423 */ /* 0x000fe2000001008d */
[----:B------:R-:W-:Y:S01]  /*9480*/  FMUL.FTZ R97, R97, R132 ;  /* 0x0000008461617220 */ /* 0x000fe20000410000 */
[----:B------:R-:W-:-:S03]  /*9490*/  PRMT R96, R102, 0x5410, R103 ;  /* 0x0000541066607816 */ /* 0x000fc60000000067 */
[----:B------:R-:W-:-:S04]  /*94a0*/  FSETP.GTU.FTZ.AND P6, PT, R141, R104, PT ;  /* 0x000000688d00720b */ /* 0x000fc80003fdc000 */
[----:B------:R-:W-:Y:S02]  /*94b0*/  FSEL R97, R97, RZ, !P6 ;  /* 0x000000ff61617208 */ /* 0x000fe40007000000 */
[----:B------:R-:W-:-:S03]  /*94c0*/  SEL R104, RZ, 0x1, P6 ;  /* 0x00000001ff687807 */ /* 0x000fc60003000000 */
[----:B------:R-:W-:Y:S01]  /*94d0*/  FADD.FTZ R144, R144, R97 ;  /* 0x0000006190907221 */ /* 0x000fe20000010000 */
[----:B------:R-:W-:-:S03]  /*94e0*/  PRMT R97, R137, 0x5410, R140 ;  /* 0x0000541089617816 */ /* 0x000fc6000000008c */
[--C-:B------:R-:W-:Y:S01]  /*94f0*/  @P1 FADD.FTZ R132, R99, R144.reuse ;  /* 0x0000009063841221 */ /* 0x100fe20000010000 */
[----:B------:R-:W-:-:S05]  /*9500*/  @!P1 IMAD.MOV.U32 R132, RZ, RZ, R144 ;  /* 0x000000ffff849224 */ /* 0x000fca00078e0090 */
[----:B------:R-:W-:-:S04]  /*9510*/  F2FP.F16.F32.PACK_AB R99, RZ, R132 ;  /* 0x00000084ff63723e */ /* 0x000fc800000000ff */
[----:B------:R-:W-:-:S07]  /*9520*/  PRMT R99, R139, 0x5410, R99 ;  /* 0x000054108b637816 */ /* 0x000fce0000000063 */
.L_x_1938:
[----:B------:R-:W1:Y:S01]  /*9530*/  LDC.64 R102, c[0x0][0x3a8] ;  /* 0x0000ea00ff667b82 */ /* 0x000e620000000a00 */
[----:B------:R-:W-:Y:S02]  /*9540*/  SEL R143, RZ, 0x1000000, !P5 ;  /* 0x01000000ff8f7807 */ /* 0x000fe40006800000 */
[----:B------:R-:W-:Y:S02]  /*9550*/  SEL R141, RZ, 0x10000, !P4 ;  /* 0x00010000ff8d7807 */ /* 0x000fe40006000000 */
[C---:B------:R-:W-:Y:S02]  /*9560*/  LOP3.LUT P6, RZ, R16.reuse, 0x8, RZ, 0xc0, !PT ;  /* 0x0000000810ff7812 */ /* 0x040fe400078cc0ff */
[C---:B------:R-:W-:Y:S01]  /*9570*/  LOP3.LUT P5, RZ, R16.reuse, 0x4, RZ, 0xc0, !PT ;  /* 0x0000000410ff7812 */ /* 0x040fe200078ac0ff */
[----:B------:R-:W2:Y:S01]  /*9580*/  LDC.64 R100, c[0x0][0x3b0] ;  /* 0x0000ec00ff647b82 */ /* 0x000ea20000000a00 */
[----:B------:R-:W-:Y:S02]  /*9590*/  LOP3.LUT P4, RZ, R16, 0x2, RZ, 0xc0, !PT ;  /* 0x0000000210ff7812 */ /* 0x000fe4000788c0ff */
[----:B------:R-:W-:-:S02]  /*95a0*/  SEL R142, RZ, 0x100, !P3 ;  /* 0x00000100ff8e7807 */ /* 0x000fc40005800000 */
[----:B------:R-:W-:Y:S02]  /*95b0*/  SEL R139, RZ, 0x1000000, !P4 ;  /* 0x01000000ff8b7807 */ /* 0x000fe40006000000 */
[----:B------:R-:W-:Y:S02]  /*95c0*/  SEL R140, RZ, 0x10000, !P5 ;  /* 0x00010000ff8c7807 */ /* 0x000fe40006800000 */
[----:B------:R-:W-:Y:S02]  /*95d0*/  SEL R137, RZ, 0x100, !P6 ;  /* 0x00000100ff897807 */ /* 0x000fe40007000000 */
[----:B------:R-:W-:Y:S02]  /*95e0*/  LOP3.LUT P1, RZ, R16, 0x10, RZ, 0xc0, !PT ;  /* 0x0000001010ff7812 */ /* 0x000fe4000782c0ff */
[----:B------:R-:W-:Y:S02]  /*95f0*/  LOP3.LUT R142, R142, R143, R141, 0xfe, !PT ;  /* 0x0000008f8e8e7212 */ /* 0x000fe400078efe8d */
[----:B------:R-:W-:Y:S01]  /*9600*/  LOP3.LUT R137, R137, R139, R140, 0xfe, !PT ;  /* 0x0000008b89897212 */ /* 0x000fe200078efe8c */
[----:B-1----:R-:W-:Y:S01]  /*9610*/  IMAD.WIDE.U32 R102, R136, 0x10, R102 ;  /* 0x0000001088667825 */ /* 0x002fe200078e0066 */
[----:B------:R-:W-:-:S02]  /*9620*/  SEL R141, RZ, 0x1, !P2 ;  /* 0x00000001ff8d7807 */ /* 0x000fc40005000000 */
[----:B------:R-:W-:Y:S02]  /*9630*/  SEL R140, RZ, 0x1, !P1 ;  /* 0x00000001ff8c7807 */ /* 0x000fe40004800000 */
[----:B------:R-:W-:Y:S01]  /*9640*/  LOP3.LUT R141, R142, R141, RZ, 0xfc, !PT ;  /* 0x0000008d8e8d7212 */ /* 0x000fe200078efcff */
[----:B------:R1:W-:Y:S01]  /*9650*/  STG.E.128 desc[UR6][R102.64], R96 ;  /* 0x0000006066007986 */ /* 0x0003e2000c101d06 */
[----:B------:R-:W-:Y:S01]  /*9660*/  LOP3.LUT R140, R137, R140, RZ, 0xfc, !PT ;  /* 0x0000008c898c7212 */ /* 0x000fe200078efcff */
[----:B--2---:R-:W-:-:S05]  /*9670*/  IMAD.WIDE.U32 R100, R136, 0x8, R100 ;  /* 0x0000000888647825 */ /* 0x004fca00078e0064 */
[----:B------:R1:W-:Y:S01]  /*9680*/  STG.E.64 desc[UR6][R100.64], R140 ;  /* 0x0000008c64007986 */ /* 0x0003e2000c101b06 */
[----:B------:R-:W-:Y:S05]  /*9690*/  @!P0 BRA `(.L_x_2019) ;  /* 0x0000000000508947 */ /* 0x000fea0003800000 */
[----:B-1----:R-:W-:Y:S01]  /*96a0*/  SHF.L.U32 R99, R23, 0x10, RZ ;  /* 0x0000001017637819 */ /* 0x002fe200000006ff */
[----:B------:R-:W1:Y:S01]  /*96b0*/  LDC.64 R96, c[0x0][0x3b8] ;  /* 0x0000ee00ff607b82 */ /* 0x000e620000000a00 */
        /* <DEDUP_REMOVED lines=13> */
[----:B-1----:R-:W-:Y:S01]  /*9790*/  IMAD.WIDE.U32 R96, R136, 0x8, R96 ;  /* 0x0000000888607825 */ /* 0x002fe200078e0060 */
[----:B------:R-:W-:Y:S02]  /*97a0*/  LOP3.LUT R98, R98, R102, R100, 0xfe, !PT ;  /* 0x0000006662627212 */ /* 0x000fe400078efe64 */
[----:B------:R-:W-:Y:S02]  /*97b0*/  LOP3.LUT R99, R101, R99, RZ, 0xfc, !PT ;  /* 0x0000006365637212 */ /* 0x000fe400078efcff */
[----:B------:R-:W-:-:S05]  /*97c0*/  LOP3.LUT R98, R98, 0xff, R17, 0xf8, !PT ;  /* 0x000000ff62627812 */ /* 0x000fca00078ef811 */
[----:B------:R2:W-:Y:S02]  /*97d0*/  STG.E.64 desc[UR6][R96.64], R98 ;  /* 0x0000006260007986 */ /* 0x0005e4000c101b06 */
.L_x_2019:
[----:B------:R-:W-:Y:S02]  /*97e0*/  IMAD.MOV.U32 R137, RZ, RZ, R138 ;  /* 0x000000ffff897224 */ /* 0x000fe400078e008a */
[----:B------:R-:W-:-:S07]  /*97f0*/  VIADD R138, R136, 0x80 ;  /* 0x00000080888a7836 */ /* 0x000fce0000000000 */
.L_x_1896:
[----:B------:R-:W-:Y:S05]  /*9800*/  BSYNC.RECONVERGENT B0 ;  /* 0x0000000000007941 */ /* 0x000fea0003800200 */
.L_x_1895:
[----:B------:R-:W-:Y:S01]  /*9810*/  ISETP.GE.U32.AND P0, PT, R11, 0x100, PT ;  /* 0x000001000b00780c */ /* 0x000fe20003f06070 */
[----:B------:R-:W-:Y:S01]  /*9820*/  BSSY.RECONVERGENT B0, `(.L_x_2020) ;  /* 0x00007f5000007945 */ /* 0x000fe20003800200 */
[----:B------:R-:W-:-:S11]  /*9830*/  LOP3.LUT R16, R16, 0xffffff7f, RZ, 0xc0, !PT ;  /* 0xffffff7f10107812 */ /* 0x000fd600078ec0ff */
[----:B------:R-:W-:Y:S01]  /*9840*/  @P0 LOP3.LUT R16, R16, 0x80, RZ, 0xfc, !PT ;  /* 0x0000008010100812 */ /* 0x000fe200078efcff */
[----:B------:R-:W-:Y:S06]  /*9850*/  @!P0 BRA `(.L_x_2021) ;  /* 0x0000007c00c48947 */ /* 0x000fec0003800000 */
[----:B------:R-:W-:Y:S01]  /*9860*/  ISETP.NE.U32.AND P0, PT, RZ, UR12, PT ;  /* 0x0000000cff007c0c */ /* 0x000fe2000bf05070 */
[----:B-12---:R-:W1:Y:S01]  /*9870*/  LDC.64 R96, c[0x0][0x390] ;  /* 0x0000e400ff607b82 */ /* 0x006e620000000a00 */
        /* <DEDUP_REMOVED lines=28> */
.L_x_2025:
        /* <DEDUP_REMOVED lines=13> */
.L_x_2027:
[----:B------:R-:W-:Y:S05]  /*9b10*/  BSYNC.RECONVERGENT B2 ;  /* 0x0000000000027941 */ /* 0x000fea0003800200 */
.L_x_2026:
        /* <DEDUP_REMOVED lines=27> */
[----:B-1----:R-:W-:Y:S01]  /*9cd0*/  LOP3.LUT R100, R6, UR28, R23, 0x96, !PT ;  /* 0x0000001c06647c12 */ /* 0x002fe2000f8e9617 */
        /* <DEDUP_REMOVED lines=14> */
.L_x_2024:
[----:B------:R-:W-:Y:S05]  /*9dc0*/  BSYNC.RECONVERGENT B1 ;  /* 0x0000000000017941 */ /* 0x000fea0003800200 */
.L_x_2023:
[----:B------:R-:W2:Y:S01]  /*9dd0*/  LDC R142, c[0x0][0x404] ;  /* 0x00010100ff8e7b82 */ /* 0x000ea20000000800 */
[----:B------:R-:W-:Y:S01]  /*9de0*/  I2FP.F32.U32 R4, R17 ;  /* 0x0000001100047245 */ /* 0x000fe20000201000 */
[----:B------:R-:W-:Y:S01]  /*9df0*/  IMAD.MOV.U32 R133, RZ, RZ, 0x2f800000 ;  /* 0x2f800000ff857424 */ /* 0x000fe200078e00ff */
[----:B------:R-:W-:Y:S01]  /*9e00*/  ISETP.NE.AND P3, PT, R18, 0x1, PT ;  /* 0x000000011200780c */ /* 0x000fe20003f65270 */
[----:B------:R-:W-:Y:S01]  /*9e10*/  BSSY.RECONVERGENT B1, `(.L_x_2028) ;  /* 0x000004e000017945 */ /* 0x000fe20003800200 */
[----:B------:R-:W-:Y:S01]  /*9e20*/  LOP3.LUT R16, R16, 0xffffffef, RZ, 0xc0, !PT ;  /* 0xffffffef10107812 */ /* 0x000fe200078ec0ff */
[----:B------:R-:W-:Y:S01]  /*9e30*/  FFMA.FTZ R17, R4, R133, 1.1641532182693481445e-10 ;  /* 0x2f00000004117423 */ /* 0x000fe20000010085 */
[----:B-----5:R-:W-:Y:S01]  /*9e40*/  HADD2.F32 R4, -RZ, R96.H0_H0 ;  /* 0x20000060ff047230 */ /* 0x020fe20000004100 */
[----:B------:R-:W3:Y:S01]  /*9e50*/  LDC R141, c[0x0][0x408] ;  /* 0x00010200ff8d7b82 */ /* 0x000ee20000000800 */
[----:B------:R-:W-:Y:S02]  /*9e60*/  IMAD.MOV.U32 R19, RZ, RZ, 0x2 ;  /* 0x00000002ff137424 */ /* 0x000fe400078e00ff */
[----:B--2---:R-:W-:-:S02]  /*9e70*/  FSETP.GTU.FTZ.AND P2, PT, R17, R142, PT ;  /* 0x0000008e1100720b */ /* 0x004fc40003f5c000 */
[----:B------:R-:W-:Y:S02]  /*9e80*/  MOV R17, R2 ;  /* 0x0000000200117202 */ /* 0x000fe40000000f00 */
[----:B------:R-:W-:Y:S01]  /*9e90*/  PLOP3.LUT P4, PT, P2, PT, PT, 0x8, 0x80 ;  /* 0x000000000080781c */ /* 0x000fe2000178e170 */
[----:B---3--:R-:W-:-:S05]  /*9ea0*/  FMUL.FTZ R4, R4, R141 ;  /* 0x0000008d04047220 */ /* 0x008fca0000410000 */
        /* <DEDUP_REMOVED lines=11> */
.L_x_2030:
        /* <DEDUP_REMOVED lines=13> */
.L_x_2032:
[----:B------:R-:W-:Y:S05]  /*a030*/  BSYNC.RECONVERGENT B2 ;  /* 0x0000000000027941 */ /* 0x000fea0003800200 */
.L_x_2031:
        /* <DEDUP_REMOVED lines=43> */
.L_x_2029:
[----:B------:R-:W-:Y:S05]  /*a2f0*/  BSYNC.RECONVERGENT B1 ;  /* 0x0000000000017941 */ /* 0x000fea0003800200 */
.L_x_2028:
        /* <DEDUP_REMOVED lines=9> */
[----:B------:R-:W-:-:S05]  /*a390*/  FSEL R17, R20, RZ, !P2 ;  /* 0x000000ff14117208 */ /* 0x000fca0005000000 */
[----:B------:R-:W-:Y:S01]  /*a3a0*/  FADD.FTZ R4, R4, R17 ;  /* 0x0000001104047221 */ /* 0x000fe20000010000 */
[----:B------:R-:W-:-:S03]  /*a3b0*/  SEL R17, RZ, 0x1, P2 ;  /* 0x00000001ff117807 */ /* 0x000fc60001000000 */
[--C-:B------:R-:W-:Y:S01]  /*a3c0*/  @P1 FADD.FTZ R105, R105, R4.reuse ;  /* 0x0000000469691221 */ /* 0x100fe20000010000 */
[----:B------:R-:W-:Y:S01]  /*a3d0*/  @!P1 IMAD.MOV.U32 R105, RZ, RZ, R4 ;  /* 0x000000ffff699224 */ /* 0x000fe200078e0004 */
[----:B------:R-:W-:-:S04]  /*a3e0*/  MOV R4, R2 ;  /* 0x0000000200047202 */ /* 0x000fc80000000f00 */
[----:B-1----:R-:W-:Y:S01]  /*a3f0*/  F2FP.F16.F32.PACK_AB R102, RZ, R105 ;  /* 0x00000069ff66723e */ /* 0x002fe200000000ff */
        /* <DEDUP_REMOVED lines=9> */
.L_x_2035:
        /* <DEDUP_REMOVED lines=13> */
.L_x_2037:
[----:B------:R-:W-:Y:S05]  /*a560*/  BSYNC.RECONVERGENT B2 ;  /* 0x0000000000027941 */ /* 0x000fea0003800200 */
.L_x_2036:
        /* <DEDUP_REMOVED lines=43> */
.L_x_2034:
[----:B------:R-:W-:Y:S05]  /*a820*/  BSYNC.RECONVERGENT B1 ;  /* 0x0000000000017941 */ /* 0x000fea0003800200 */
.L_x_2033:
        /* <DEDUP_REMOVED lines=22> */
.L_x_2040:
        /* <DEDUP_REMOVED lines=13> */
.L_x_2042:
[----:B------:R-:W-:Y:S05]  /*aa60*/  BSYNC.RECONVERGENT B2 ;  /* 0x0000000000027941 */ /* 0x000fea0003800200 */
.L_x_2041:
        /* <DEDUP_REMOVED lines=43> */
.L_x_2039:
[----:B------:R-:W-:Y:S05]  /*ad20*/  BSYNC.RECONVERGENT B1 ;  /* 0x0000000000017941 */ /* 0x000fea0003800200 */
.L_x_2038:
[----:B------:R-:W-:Y:S01]  /*ad30*/  I2FP.F32.U32 R18, R19 ;  /* 0x0000001300127245 */ /* 0x000fe20000201000 */
[----:B------:R-:W-:Y:S01]  /*ad40*/  HADD2.F32 R20, -RZ, R88.H1_H1 ;  /* 0x30000058ff147230 */ /* 0x000fe20000004100 */
[----:B------:R-:W-:Y:S01]  /*ad50*/  ISETP.NE.AND P3, PT, R22, 0x1, PT ;  /* 0x000000011600780c */ /* 0x000fe20003f65270 */
[----:B------:R-:W-:Y:S01]  /*ad60*/  @P1 HADD2.F32 R21, -RZ, R92.H1_H1 ;  /* 0x3000005cff151230 */ /* 0x000fe20000004100 */
[----:B------:R-:W-:Y:S01]  /*ad70*/  BSSY.RECONVERGENT B1, `(.L_x_2043) ;  /* 0x000004e000017945 */ /* 0x000fe20003800200 */
[----:B------:R-:W-:Y:S01]  /*ad80*/  FFMA.FTZ R19, R18, R133, 1.1641532182693481445e-10 ;  /* 0x2f00000012137423 */ /* 0x000fe20000010085 */
[----:B------:R-:W-:-:S04]  /*ad90*/  FMUL.FTZ R20, R20, R141 ;  /* 0x0000008d14147220 */ /* 0x000fc80000410000 */
[----:B------:R-:W-:-:S04]  /*ada0*/  FSETP.GTU.FTZ.AND P2, PT, R19, R142, PT ;  /* 0x0000008e1300720b */ /* 0x000fc80003f5c000 */
[----:B------:R-:W-:Y:S02]  /*adb0*/  FSEL R19, R20, RZ, !P2 ;  /* 0x000000ff14137208 */ /* 0x000fe40005000000 */
[----:B------:R-:W-:-:S03]  /*adc0*/  SEL R18, RZ, 0x1, P2 ;  /* 0x00000001ff127807 */ /* 0x000fc60001000000 */
[----:B------:R-:W-:-:S04]  /*add0*/  FADD.FTZ R4, R4, R19 ;  /* 0x0000001304047221 */ /* 0x000fc80000010000 */
[----:B------:R-:W-:Y:S01]  /*ade0*/  @P1 FADD.FTZ R108, R21, R4 ;  /* 0x00000004156c1221 */ /* 0x000fe20000010000 */
[----:B------:R-:W-:Y:S01]  /*adf0*/  @!P1 MOV R108, R4 ;  /* 0x00000004006c9202 */ /* 0x000fe20000000f00 */
[----:B------:R-:W-:Y:S02]  /*ae00*/  IMAD.MOV.U32 R21, RZ, RZ, 0x2 ;  /* 0x00000002ff157424 */ /* 0x000fe400078e00ff */
[----:B------:R-:W-:Y:S01]  /*ae10*/  IMAD.MOV.U32 R4, RZ, RZ, R2 ;  /* 0x000000ffff047224 */ /* 0x000fe200078e0002 */
        /* <DEDUP_REMOVED lines=10> */
.L_x_2045:
        /* <DEDUP_REMOVED lines=13> */
.L_x_2047:
[----:B------:R-:W-:Y:S05]  /*af90*/  BSYNC.RECONVERGENT B2 ;  /* 0x0000000000027941 */ /* 0x000fea0003800200 */
.L_x_2046:
        /* <DEDUP_REMOVED lines=43> */
.L_x_2044:
[----:B------:R-:W-:Y:S05]  /*b250*/  BSYNC.RECONVERGENT B1 ;  /* 0x0000000000017941 */ /* 0x000fea0003800200 */
.L_x_2043:
[----:B------:R-:W-:Y:S01]  /*b260*/  I2FP.F32.U32 R4, R4 ;  /* 0x0000000400047245 */ /* 0x000fe20000201000 */
[----:B------:R-:W-:Y:S01]  /*b270*/  HADD2.F32 R20, -RZ, R97.H0_H0 ;  /* 0x20000061ff147230 */ /* 0x000fe20000004100 */
        /* <DEDUP_REMOVED lines=20> */
.L_x_2050:
        /* <DEDUP_REMOVED lines=13> */
.L_x_2052:
[----:B------:R-:W-:Y:S05]  /*b490*/  BSYNC.RECONVERGENT B2 ;  /* 0x0000000000027941 */ /* 0x000fea0003800200 */
.L_x_2051:
        /* <DEDUP_REMOVED lines=43> */
.L_x_2049:
[----:B------:R-:W-:Y:S05]  /*b750*/  BSYNC.RECONVERGENT B1 ;  /* 0x0000000000017941 */ /* 0x000fea0003800200 */
.L_x_2048:
[----:B------:R-:W-:Y:S01]  /*b760*/  I2FP.F32.U32 R20, R19 ;  /* 0x0000001300147245 */ /* 0x000fe20000201000 */
[----:B------:R-:W-:Y:S01]  /*b770*/  HADD2.F32 R22, -RZ, R89.H0_H0 ;  /* 0x20000059ff167230 */ /* 0x000fe20000004100 */
[----:B------:R-:W-:Y:S01]  /*b780*/  BSSY.RECONVERGENT B1, `(.L_x_2053) ;  /* 0x0000050000017945 */ /* 0x000fe20003800200 */
[----:B------:R-:W-:Y:S02]  /*b790*/  @P1 HADD2.F32 R111, -RZ, R93.H0_H0 ;  /* 0x2000005dff6f1230 */ /* 0x000fe40000004100 */
[----:B------:R-:W-:Y:S01]  /*b7a0*/  FFMA.FTZ R19, R20, R133, 1.1641532182693481445e-10 ;  /* 0x2f00000014137423 */ /* 0x000fe20000010085 */
[----:B------:R-:W-:-:S04]  /*b7b0*/  FMUL.FTZ R22, R22, R141 ;  /* 0x0000008d16167220 */ /* 0x000fc80000410000 */
[----:B------:R-:W-:-:S04]  /*b7c0*/  FSETP.GTU.FTZ.AND P2, PT, R19, R142, PT ;  /* 0x0000008e1300720b */ /* 0x000fc80003f5c000 */
[----:B------:R-:W-:Y:S01]  /*b7d0*/  FSEL R19, R22, RZ, !P2 ;  /* 0x000000ff16137208 */ /* 0x000fe20005000000 */
[----:B------:R-:W-:-:S04]  /*b7e0*/  HFMA2 R22, -RZ, RZ, 0, 1.1920928955078125e-07 ;  /* 0x00000002ff167431 */ /* 0x000fc800000001ff */
[----:B------:R-:W-:Y:S01]  /*b7f0*/  FADD.FTZ R4, R4, R19 ;  /* 0x0000001304047221 */ /* 0x000fe20000010000 */
[----:B------:R-:W-:Y:S02]  /*b800*/  SEL R19, RZ, 0x1, P2 ;  /* 0x00000001ff137807 */ /* 0x000fe40001000000 */
[----:B------:R-:W-:Y:S01]  /*b810*/  ISETP.NE.AND P2, PT, R23, 0x1, PT ;  /* 0x000000011700780c */ /* 0x000fe20003f45270 */
[--C-:B------:R-:W-:Y:S01]  /*b820*/  @P1 FADD.FTZ R111, R111, R4.reuse ;  /* 0x000000046f6f1221 */ /* 0x100fe20000010000 */
[----:B------:R-:W-:Y:S02]  /*b830*/  @!P1 IMAD.MOV.U32 R111, RZ, RZ, R4 ;  /* 0x000000ffff6f9224 */ /* 0x000fe400078e0004 */
[----:B------:R-:W-:-:S03]  /*b840*/  IMAD.MOV.U32 R4, RZ, RZ, R2 ;  /* 0x000000ffff047224 */ /* 0x000fc600078e0002 */
[----:B------:R-:W-:-:S06]  /*b850*/  F2FP.F16.F32.PACK_AB R104, RZ, R111 ;  /* 0x0000006fff68723e */ /* 0x000fcc00000000ff */
        /* <DEDUP_REMOVED lines=9> */
.L_x_2055:
        /* <DEDUP_REMOVED lines=13> */
.L_x_2057:
[----:B------:R-:W-:Y:S05]  /*b9c0*/  BSYNC.RECONVERGENT B2 ;  /* 0x0000000000027941 */ /* 0x000fea0003800200 */
.L_x_2056:
        /* <DEDUP_REMOVED lines=43> */
.L_x_2054:
[----:B------:R-:W-:Y:S05]  /*bc80*/  BSYNC.RECONVERGENT B1 ;  /* 0x0000000000017941 */ /* 0x000fea0003800200 */
.L_x_2053:
[----:B------:R-:W-:Y:S01]  /*bc90*/  I2FP.F32.U32 R4, R4 ;  /* 0x0000000400047245 */ /* 0x000fe20000201000 */
[----:B------:R-:W-:Y:S01]  /*bca0*/  HADD2.F32 R20, -RZ, R97.H1_H1 ;  /* 0x30000061ff147230 */ /* 0x000fe20000004100 */
[----:B------:R-:W-:Y:S01]  /*bcb0*/  LOP3.LUT R16, R16, 0xfffffffd, RZ, 0xc0, !PT ;  /* 0xfffffffd10107812 */ /* 0x000fe200078ec0ff */
[----:B------:R-:W-:Y:S01]  /*bcc0*/  BSSY.RECONVERGENT B1, `(.L_x_2058) ;  /* 0x000004c000017945 */ /* 0x000fe20003800200 */
[----:B------:R-:W-:Y:S02]  /*bcd0*/  IMAD.MOV.U32 R96, RZ, RZ, 0x2 ;  /* 0x00000002ff607424 */ /* 0x000fe400078e00ff */
[----:B------:R-:W-:Y:S01]  /*bce0*/  FFMA.FTZ R21, R4, R133, 1.1641532182693481445e-10 ;  /* 0x2f00000004157423 */ /* 0x000fe20000010085 */
[----:B------:R-:W-:-:S04]  /*bcf0*/  FMUL.FTZ R4, R20, R141 ;  /* 0x0000008d14047220 */ /* 0x000fc80000410000 */
[----:B------:R-:W-:Y:S02]  /*bd00*/  FSETP.GTU.FTZ.AND P2, PT, R21, R142, PT ;  /* 0x0000008e1500720b */ /* 0x000fe40003f5c000 */
[----:B------:R-:W-:Y:S02]  /*bd10*/  MOV R21, R2 ;  /* 0x0000000200157202 */ /* 0x000fe40000000f00 */
        /* <DEDUP_REMOVED lines=13> */
.L_x_2060:
        /* <DEDUP_REMOVED lines=13> */
.L_x_2062:
[----:B------:R-:W-:Y:S05]  /*bec0*/  BSYNC.RECONVERGENT B2 ;  /* 0x0000000000027941 */ /* 0x000fea0003800200 */
.L_x_2061:
        /* <DEDUP_REMOVED lines=43> */
.L_x_2059:
[----:B------:R-:W-:Y:S05]  /*c180*/  BSYNC.RECONVERGENT B1 ;  /* 0x0000000000017941 */ /* 0x000fea0003800200 */
.L_x_2058:
[----:B------:R-:W-:Y:S01]  /*c190*/  I2FP.F32.U32 R20, R21 ;  /* 0x0000001500147245 */ /* 0x000fe20000201000 */
[----:B------:R-:W-:Y:S01]  /*c1a0*/  HADD2.F32 R22, -RZ, R89.H1_H1 ;  /* 0x30000059ff167230 */ /* 0x000fe20000004100 */
[----:B------:R-:W-:Y:S01]  /*c1b0*/  BSSY.RECONVERGENT B1, `(.L_x_2063) ;  /* 0x0000050000017945 */ /* 0x000fe20003800200 */
[----:B------:R-:W-:Y:S02]  /*c1c0*/  @P1 HADD2.F32 R23, -RZ, R93.H1_H1 ;  /* 0x3000005dff171230 */ /* 0x000fe40000004100 */
        /* <DEDUP_REMOVED lines=21> */
.L_x_2065:
        /* <DEDUP_REMOVED lines=13> */
.L_x_2067:
[----:B------:R-:W-:Y:S05]  /*c3f0*/  BSYNC.RECONVERGENT B2 ;  /* 0x0000000000027941 */ /* 0x000fea0003800200 */
.L_x_2066:
        /* <DEDUP_REMOVED lines=43> */
.L_x_2064:
[----:B------:R-:W-:Y:S05]  /*c6b0*/  BSYNC.RECONVERGENT B1 ;  /* 0x0000000000017941 */ /* 0x000fea0003800200 */
.L_x_2063:
        /* <DEDUP_REMOVED lines=20> */
.L_x_2070:
        /* <DEDUP_REMOVED lines=13> */
.L_x_2072:
[----:B------:R-:W-:Y:S05]  /*c8d0*/  BSYNC.RECONVERGENT B2 ;  /* 0x0000000000027941 */ /* 0x000fea0003800200 */
.L_x_2071:
        /* <DEDUP_REMOVED lines=43> */
.L_x_2069:
[----:B------:R-:W-:Y:S05]  /*cb90*/  BSYNC.RECONVERGENT B1 ;  /* 0x0000000000017941 */ /* 0x000fea0003800200 */
.L_x_2068:
        /* <DEDUP_REMOVED lines=25> */
.L_x_2075:
        /* <DEDUP_REMOVED lines=13> */
.L_x_2077:
[----:B------:R-:W-:Y:S05]  /*ce00*/  BSYNC.RECONVERGENT B2 ;  /* 0x0000000000027941 */ /* 0x000fea0003800200 */
.L_x_2076:
        /* <DEDUP_REMOVED lines=43> */
.L_x_2074:
[----:B------:R-:W-:Y:S05]  /*d0c0*/  BSYNC.RECONVERGENT B1 ;  /* 0x0000000000017941 */ /* 0x000fea0003800200 */
.L_x_2073:
[----:B------:R-:W-:Y:S01]  /*d0d0*/  I2FP.F32.U32 R4, R4 ;  /* 0x0000000400047245 */ /* 0x000fe20000201000 */
[----:B------:R-:W-:Y:S01]  /*d0e0*/  HADD2.F32 R98, -RZ, R98.H1_H1 ;  /* 0x30000062ff627230 */ /* 0x000fe20000004100 */
        /* <DEDUP_REMOVED lines=18> */
.L_x_2080:
        /* <DEDUP_REMOVED lines=13> */
.L_x_2082:
[----:B------:R-:W-:Y:S05]  /*d2e0*/  BSYNC.RECONVERGENT B2 ;  /* 0x0000000000027941 */ /* 0x000fea0003800200 */
.L_x_2081:
        /* <DEDUP_REMOVED lines=43> */
.L_x_2079:
[----:B------:R-:W-:Y:S05]  /*d5a0*/  BSYNC.RECONVERGENT B1 ;  /* 0x0000000000017941 */ /* 0x000fea0003800200 */
.L_x_2078:
[----:B------:R-:W-:Y:S01]  /*d5b0*/  I2FP.F32.U32 R22, R96 ;  /* 0x0000006000167245 */ /* 0x000fe20000201000 */
[----:B------:R-:W-:Y:S01]  /*d5c0*/  HADD2.F32 R96, -RZ, R90.H1_H1 ;  /* 0x3000005aff607230 */ /* 0x000fe20000004100 */
[----:B------:R-:W-:Y:S01]  /*d5d0*/  BSSY.RECONVERGENT B1, `(.L_x_2083) ;  /* 0x0000050000017945 */ /* 0x000fe20003800200 */
[----:B------:R-:W-:Y:S02]  /*d5e0*/  @P1 HADD2.F32 R97, -RZ, R94.H1_H1 ;  /* 0x3000005eff611230 */ /* 0x000fe40000004100 */
        /* <DEDUP_REMOVED lines=21> */
.L_x_2085:
        /* <DEDUP_REMOVED lines=13> */
.L_x_2087:
[----:B------:R-:W-:Y:S05]  /*d810*/  BSYNC.RECONVERGENT B2 ;  /* 0x0000000000027941 */ /* 0x000fea0003800200 */
.L_x_2086:
        /* <DEDUP_REMOVED lines=43> */
.L_x_2084:
[----:B------:R-:W-:Y:S05]  /*dad0*/  BSYNC.RECONVERGENT B1 ;  /* 0x0000000000017941 */ /* 0x000fea0003800200 */
.L_x_2083:
[----:B------:R-:W-:Y:S01]  /*dae0*/  I2FP.F32.U32 R4, R4 ;  /* 0x0000000400047245 */ /* 0x000fe20000201000 */
[----:B------:R-:W-:Y:S01]  /*daf0*/  HADD2.F32 R96, -RZ, R99.H0_H0 ;  /* 0x20000063ff607230 */ /* 0x000fe20000004100 */
        /* <DEDUP_REMOVED lines=18> */
.L_x_2090:
        /* <DEDUP_REMOVED lines=13> */
.L_x_2092:
[----:B------:R-:W-:Y:S05]  /*dcf0*/  BSYNC.RECONVERGENT B2 ;  /* 0x0000000000027941 */ /* 0x000fea0003800200 */
.L_x_2091:
        /* <DEDUP_REMOVED lines=43> */
.L_x_2089:
[----:B------:R-:W-:Y:S05]  /*dfb0*/  BSYNC.RECONVERGENT B1 ;  /* 0x0000000000017941 */ /* 0x000fea0003800200 */
.L_x_2088:
        /* <DEDUP_REMOVED lines=25> */
.L_x_2095:
        /* <DEDUP_REMOVED lines=13> */
.L_x_2097:
[----:B------:R-:W-:Y:S05]  /*e220*/  BSYNC.RECONVERGENT B2 ;  /* 0x0000000000027941 */ /* 0x000fea0003800200 */
.L_x_2096:
        /* <DEDUP_REMOVED lines=43> */
.L_x_2094:
[----:B------:R-:W-:Y:S05]  /*e4e0*/  BSYNC.RECONVERGENT B1 ;  /* 0x0000000000017941 */ /* 0x000fea0003800200 */
.L_x_2093:
[----:B------:R-:W-:Y:S01]  /*e4f0*/  I2FP.F32.U32 R4, R4 ;  /* 0x0000000400047245 */ /* 0x000fe20000201000 */
[----:B------:R-:W-:Y:S01]  /*e500*/  HADD2.F32 R96, -RZ, R99.H1_H1 ;  /* 0x30000063ff607230 */ /* 0x000fe20000004100 */
[----:B------:R-:W-:Y:S01]  /*e510*/  ISETP.NE.AND P6, PT, R101, 0x1, PT ;  /* 0x000000016500780c */ /* 0x000fe20003fc5270 */
[----:B------:R-:W-:Y:S01]  /*e520*/  BSSY.RECONVERGENT B1, `(.L_x_2098) ;  /* 0x000004c000017945 */ /* 0x000fe20003800200 */
[----:B------:R-:W-:Y:S02]  /*e530*/  IMAD.MOV.U32 R98, RZ, RZ, R2 ;  /* 0x000000ffff627224 */ /* 0x000fe400078e0002 */
[----:B------:R-:W-:Y:S01]  /*e540*/  FFMA.FTZ R97, R4, R133, 1.1641532182693481445e-10 ;  /* 0x2f00000004617423 */ /* 0x000fe20000010085 */
[----:B------:R-:W-:Y:S01]  /*e550*/  FMUL.FTZ R96, R96, R141 ;  /* 0x0000008d60607220 */ /* 0x000fe20000410000 */
[----:B------:R-:W-:-:S03]  /*e560*/  IMAD.MOV.U32 R4, RZ, RZ, 0x2 ;  /* 0x00000002ff047424 */ /* 0x000fc600078e00ff */
        /* <DEDUP_REMOVED lines=12> */
.L_x_2100:
        /* <DEDUP_REMOVED lines=15> */
.L_x_2102:
[----:B------:R-:W-:Y:S05]  /*e720*/  BSYNC.RECONVERGENT B2 ;  /* 0x0000000000027941 */ /* 0x000fea0003800200 */
.L_x_2101:
        /* <DEDUP_REMOVED lines=43> */
.L_x_2099:
[----:B------:R-:W-:Y:S05]  /*e9e0*/  BSYNC.RECONVERGENT B1 ;  /* 0x0000000000017941 */ /* 0x000fea0003800200 */
.L_x_2098:
[----:B------:R-:W-:Y:S01]  /*e9f0*/  I2FP.F32.U32 R96, R98 ;  /* 0x0000006200607245 */ /* 0x000fe20000201000 */
[----:B------:R-:W-:Y:S01]  /*ea00*/  HADD2.F32 R98, -RZ, R91.H1_H1 ;  /* 0x3000005bff627230 */ /* 0x000fe20000004100 */
[----:B------:R-:W-:-:S03]  /*ea10*/  PRMT R97, R104, 0x5410, R139 ;  /* 0x0000541068617816 */ /* 0x000fc6000000008b */
[----:B------:R-:W-:Y:S01]  /*ea20*/  FFMA.FTZ R133, R96, R133, 1.1641532182693481445e-10 ;  /* 0x2f00000060857423 */ /* 0x000fe20000010085 */
[----:B------:R-:W-:Y:S01]  /*ea30*/  FMUL.FTZ R96, R98, R141 ;  /* 0x0000008d62607220 */ /* 0x000fe20000410000 */
[----:B------:R-:W-:-:S03]  /*ea40*/  @P1 HADD2.F32 R98, -RZ, R95.H1_H1 ;  /* 0x3000005fff621230 */ /* 0x000fc60000004100 */
[----:B------:R-:W-:-:S04]  /*ea50*/  FSETP.GTU.FTZ.AND P6, PT, R133, R142, PT ;  /* 0x0000008e8500720b */ /* 0x000fc80003fdc000 */
[----:B------:R-:W-:-:S05]  /*ea60*/  FSEL R96, R96, RZ, !P6 ;  /* 0x000000ff60607208 */ /* 0x000fca0007000000 */
[----:B------:R-:W-:Y:S01]  /*ea70*/  FADD.FTZ R145, R145, R96 ;  /* 0x0000006091917221 */ /* 0x000fe20000010000 */
[----:B------:R-:W-:-:S03]  /*ea80*/  SEL R96, RZ, 0x1, P6 ;  /* 0x00000001ff607807 */ /* 0x000fc60003000000 */
[----:B------:R-:W-:Y:S01]  /*ea90*/  @P1 FADD.FTZ R133, R98, R145 ;  /* 0x0000009162851221 */ /* 0x000fe20000010000 */
[----:B------:R-:W-:Y:S02]  /*eaa0*/  @!P1 MOV R133, R145 ;  /* 0x0000009100859202 */ /* 0x000fe40000000f00 */
[----:B------:R-:W-:Y:S02]  /*eab0*/  PRMT R104, R96, 0x7610, R104 ;  /* 0x0000761060687816 */ /* 0x000fe40000000068 */
[----:B------:R-:W-:Y:S02]  /*eac0*/  F2FP.F16.F32.PACK_AB R99, RZ, R133 ;  /* 0x00000085ff63723e */ /* 0x000fe400000000ff */
[----:B------:R-:W-:Y:S02]  /*ead0*/  PRMT R98, R143, 0x5410, R144 ;  /* 0x000054108f627816 */ /* 0x000fe40000000090 */
[----:B------:R-:W-:Y:S02]  /*eae0*/  PRMT R96, R102, 0x5410, R103 ;  /* 0x0000541066607816 */ /* 0x000fe40000000067 */
[----:B------:R-:W-:Y:S01]  /*eaf0*/  PRMT R99, R137, 0x5410, R99 ;  /* 0x0000541089637816 */ /* 0x000fe20000000063 */
[----:B------:R-:W-:Y:S06]  /*eb00*/  BRA `(.L_x_2103) ;  /* 0x0000002800647947 */ /* 0x000fec0003800000 */
.L_x_2022:
[----:B------:R-:W-:Y:S01]  /*eb10*/  ISETP.NE.AND P2, PT, R4, 0x1, PT ;  /* 0x000000010400780c */ /* 0x000fe20003f45270 */
[----:B------:R-:W-:Y:S01]  /*eb20*/  BSSY.RECONVERGENT B1, `(.L_x_2104) ;  /* 0x0000047000017945 */ /* 0x000fe20003800200 */
[----:B-1----:R-:W-:Y:S01]  /*eb30*/  IMAD.MOV.U32 R102, RZ, RZ, 0x2 ;  /* 0x00000002ff667424 */ /* 0x002fe200078e00ff */
        /* <DEDUP_REMOVED lines=13> */
.L_x_2106:
        /* <DEDUP_REMOVED lines=13> */
.L_x_2108:
[----:B------:R-:W-:Y:S05]  /*ece0*/  BSYNC.RECONVERGENT B2 ;  /* 0x0000000000027941 */ /* 0x000fea0003800200 */
.L_x_2107:
        /* <DEDUP_REMOVED lines=42> */
.L_x_2105:
[----:B------:R-:W-:Y:S05]  /*ef90*/  BSYNC.RECONVERGENT B1 ;  /* 0x0000000000017941 */ /* 0x000fea0003800200 */
.L_x_2104:
        /* <DEDUP_REMOVED lines=10> */
[----:B-1----:R-:W-:Y:S01]  /*f040*/  FMUL.FTZ R100, R100, R145 ;  /* 0x0000009164647220 */ /* 0x002fe20000410000 */
[----:B--2---:R-:W-:-:S04]  /*f050*/  FSETP.GTU.FTZ.AND P2, PT, R101, R144, PT ;  /* 0x000000906500720b */ /* 0x004fc80003f5c000 */
[----:B------:R-:W-:Y:S01]  /*f060*/  FSEL R105, R100, RZ, !P2 ;  /* 0x000000ff64697208 */ /* 0x000fe20005000000 */
[----:B------:R-:W-:Y:S01]  /*f070*/  HFMA2 R100, -RZ, RZ, 0, 1.1920928955078125e-07 ;  /* 0x00000002ff647431 */ /* 0x000fe200000001ff */
        /* <DEDUP_REMOVED lines=14> */
.L_x_2111:
        /* <DEDUP_REMOVED lines=13> */
.L_x_2113:
[----:B------:R-:W-:Y:S05]  /*f230*/  BSYNC.RECONVERGENT B2 ;  /* 0x0000000000027941 */ /* 0x000fea0003800200 */
.L_x_2112:
        /* <DEDUP_REMOVED lines=43> */
.L_x_2110:
[----:B------:R-:W-:Y:S05]  /*f4f0*/  BSYNC.RECONVERGENT B1 ;  /* 0x0000000000017941 */ /* 0x000fea0003800200 */
.L_x_2109:
[----:B------:R-:W-:Y:S01]  /*f500*/  I2FP.F32.U32 R4, R4 ;  /* 0x0000000400047245 */ /* 0x000fe20000201000 */
[----:B------:R-:W-:Y:S01]  /*f510*/  HADD2.F32 R96, -RZ, R96.H1_H1 ;  /* 0x30000060ff607230 */ /* 0x000fe20000004100 */
[----:B------:R-:W-:Y:S01]  /*f520*/  ISETP.NE.AND P3, PT, R100, 0x1, PT ;  /* 0x000000016400780c */ /* 0x000fe20003f65270 */
[----:B------:R-:W-:Y:S01]  /*f530*/  BSSY.RECONVERGENT B1, `(.L_x_2114) ;  /* 0x000004f000017945 */ /* 0x000fe20003800200 */
[----:B------:R-:W-:Y:S01]  /*f540*/  LOP3.LUT R16, R16, 0xfffffff7, RZ, 0xc0, !PT ;  /* 0xfffffff710107812 */ /* 0x000fe200078ec0ff */
[----:B------:R-:W-:Y:S01]  /*f550*/  FFMA.FTZ R101, R4, R133, 1.1641532182693481445e-10 ;  /* 0x2f00000004657423 */ /* 0x000fe20000010085 */
[----:B------:R-:W-:Y:S01]  /*f560*/  FMUL.FTZ R96, R96, R145 ;  /* 0x0000009160607220 */ /* 0x000fe20000410000 */
[----:B------:R-:W-:Y:S01]  /*f570*/  IMAD.MOV.U32 R102, RZ, RZ, 0x2 ;  /* 0x00000002ff667424 */ /* 0x000fe200078e00ff */
[----:B------:R-:W-:Y:S02]  /*f580*/  MOV R4, R2 ;  /* 0x0000000200047202 */ /* 0x000fe40000000f00 */
[----:B------:R-:W-:Y:S01]  /*f590*/  FSETP.GTU.FTZ.AND P2, PT, R101, R144, PT ;  /* 0x000000906500720b */ /* 0x000fe20003f5c000 */
[----:B------:R-:W-:-:S03]  /*f5a0*/  @P1 HADD2.F32 R101, -RZ, R92.H1_H1 ;  /* 0x3000005cff651230 */ /* 0x000fc60000004100 */
        /* <DEDUP_REMOVED lines=14> */
.L_x_2116:
        /* <DEDUP_REMOVED lines=13> */
.L_x_2118:
[----:B------:R-:W-:Y:S05]  /*f760*/  BSYNC.RECONVERGENT B2 ;  /* 0x0000000000027941 */ /* 0x000fea0003800200 */
.L_x_2117:
        /* <DEDUP_REMOVED lines=43> */
.L_x_2115:
[----:B------:R-:W-:Y:S05]  /*fa20*/  BSYNC.RECONVERGENT B1 ;  /* 0x0000000000017941 */ /* 0x000fea0003800200 */
.L_x_2114:
[----:B------:R-:W-:Y:S01]  /*fa30*/  I2FP.F32.U32 R4, R4 ;  /* 0x0000000400047245 */ /* 0x000fe20000201000 */
[----:B------:R-:W-:Y:S01]  /*fa40*/  HADD2.F32 R96, -RZ, R97.H0_H0 ;  /* 0x20000061ff607230 */ /* 0x000fe20000004100 */
[----:B------:R-:W-:Y:S01]  /*fa50*/  ISETP.NE.AND P2, PT, R102, 0x1, PT ;  /* 0x000000016600780c */ /* 0x000fe20003f45270 */
[----:B------:R-:W-:Y:S01]  /*fa60*/  BSSY.RECONVERGENT B1, `(.L_x_2119) ;  /* 0x000004f000017945 */ /* 0x000fe20003800200 */
[----:B------:R-:W-:Y:S01]  /*fa70*/  LOP3.LUT R16, R16, 0xfffffffb, RZ, 0xc0, !PT ;  /* 0xfffffffb10107812 */ /* 0x000fe200078ec0ff */
[----:B------:R-:W-:Y:S01]  /*fa80*/  FFMA.FTZ R101, R4, R133, 1.1641532182693481445e-10 ;  /* 0x2f00000004657423 */ /* 0x000fe20000010085 */
[----:B------:R-:W-:Y:S01]  /*fa90*/  FMUL.FTZ R96, R96, R145 ;  /* 0x0000009160607220 */ /* 0x000fe20000410000 */
[----:B------:R-:W-:Y:S02]  /*faa0*/  @P1 HADD2.F32 R4, -RZ, R93.H0_H0 ;  /* 0x2000005dff041230 */ /* 0x000fe40000004100 */
[----:B------:R-:W-:Y:S01]  /*fab0*/  IMAD.MOV.U32 R100, RZ, RZ, 0x2 ;  /* 0x00000002ff647424 */ /* 0x000fe200078e00ff */
[----:B------:R-:W-:-:S04]  /*fac0*/  FSETP.GTU.FTZ.AND P3, PT, R101, R144, PT ;  /* 0x000000906500720b */ /* 0x000fc80003f7c000 */
        /* <DEDUP_REMOVED lines=15> */
.L_x_2121:
        /* <DEDUP_REMOVED lines=13> */
.L_x_2123:
[----:B------:R-:W-:Y:S05]  /*fc90*/  BSYNC.RECONVERGENT B2 ;  /* 0x0000000000027941 */ /* 0x000fea0003800200 */
.L_x_2122:
        /* <DEDUP_REMOVED lines=43> */
.L_x_2120:
[----:B------:R-:W-:Y:S05]  /*ff50*/  BSYNC.RECONVERGENT B1 ;  /* 0x0000000000017941 */ /* 0x000fea0003800200 */
.L_x_2119:
[----:B------:R-:W-:Y:S01]  /*ff60*/  I2FP.F32.U32 R4, R4 ;  /* 0x0000000400047245 */ /* 0x000fe20000201000 */
[----:B------:R-:W-:Y:S01]  /*ff70*/  HADD2.F32 R96, -RZ, R97.H1_H1 ;  /* 0x30000061ff607230 */ /* 0x000fe20000004100 */
[----:B------:R-:W-:Y:S01]  /*ff80*/  LOP3.LUT R16, R16, 0xfffffffd, RZ, 0xc0, !PT ;  /* 0xfffffffd10107812 */ /* 0x000fe200078ec0ff */
[----:B------:R-:W-:Y:S01]  /*ff90*/  BSSY.RECONVERGENT B1, `(.L_x_2124) ;  /* 0x000004f000017945 */ /* 0x000fe20003800200 */
[----:B------:R-:W-:Y:S02]  /*ffa0*/  HFMA2 R101, -RZ, RZ, 0, 1.1920928955078125e-07 ;  /* 0x00000002ff657431 */ /* 0x000fe400000001ff */
[----:B------:R-:W-:Y:S01]  /*ffb0*/  FFMA.FTZ R97, R4, R133, 1.1641532182693481445e-10 ;  /* 0x2f00000004617423 */ /* 0x000fe20000010085 */
[----:B------:R-:W-:Y:S01]  /*ffc0*/  FMUL.FTZ R96, R96, R145 ;  /* 0x0000009160607220 */ /* 0x000fe20000410000 */
[----:B------:R-:W-:-:S03]  /*ffd0*/  IMAD.MOV.U32 R4, RZ, RZ, R2 ;  /* 0x000000ffff047224 */ /* 0x000fc600078e0002 */
[----:B------:R-:W-:Y:S01]  /*ffe0*/  FSETP.GTU.FTZ.AND P2, PT, R97, R144, PT ;  /* 0x000000906100720b */ /* 0x000fe20003f5c000 */
[----:B------:R-:W-:-:S03]  /*fff0*/  @P1 HADD2.F32 R97, -RZ, R93.H1_H1 ;  /* 0x3000005dff611230 */ /* 0x000fc60000004100 */
[----:B------:R-:W-:Y:S02]  /*10000*/  FSEL R118, R96, RZ, !P2 ;  /* 0x000000ff60767208 */ /* 0x000fe40005000000 */
[----:B------:R-:W-:Y:S02]  /*10010*/  PLOP3.LUT P3, PT, P2, PT, PT, 0x8, 0x80 ;  /* 0x000000000080781c */ /* 0x000fe4000176e170 */
[----:B------:R-:W-:Y:S01]  /*10020*/  ISETP.NE.AND P2, PT, R100, 0x1, PT ;  /* 0x000000016400780c */ /* 0x000fe20003f45270 */
[----:B------:R-:W-:-:S05]  /*10030*/  @P1 FADD.FTZ R118, R97, R118 ;  /* 0x0000007661761221 */ /* 0x000fca0000010000 */
[----:B------:R-:W-:-:S05]  /*10040*/  F2FP.F16.F32.PACK_AB R143, RZ, R118 ;  /* 0x00000076ff8f723e */ /* 0x000fca00000000ff */
        /* <DEDUP_REMOVED lines=10> */
.L_x_2126:
        /* <DEDUP_REMOVED lines=13> */
.L_x_2128:
[----:B------:R-:W-:Y:S05]  /*101c0*/  BSYNC.RECONVERGENT B2 ;  /* 0x0000000000027941 */ /* 0x000fea0003800200 */
.L_x_2127:
        /* <DEDUP_REMOVED lines=43> */
.L_x_2125:
[----:B------:R-:W-:Y:S05]  /*10480*/  BSYNC.RECONVERGENT B1 ;  /* 0x0000000000017941 */ /* 0x000fea0003800200 */
.L_x_2124:
[----:B------:R-:W-:Y:S01]  /*10490*/  I2FP.F32.U32 R4, R4 ;  /* 0x0000000400047245 */ /* 0x000fe20000201000 */
[----:B------:R-:W-:Y:S01]  /*104a0*/  HADD2.F32 R96, -RZ, R98.H0_H0 ;  /* 0x20000062ff607230 */ /* 0x000fe20000004100 */
[----:B------:R-:W-:Y:S01]  /*104b0*/  ISETP.NE.AND P3, PT, R101, 0x1, PT ;  /* 0x000000016500780c */ /* 0x000fe20003f65270 */
[----:B------:R-:W-:Y:S02]  /*104c0*/  BSSY.RECONVERGENT B1, `(.L_x_2129) ;  /* 0x000004d000017945 */ /* 0x000fe40003800200 */
[----:B------:R-:W-:Y:S01]  /*104d0*/  FFMA.FTZ R97, R4, R133, 1.1641532182693481445e-10 ;  /* 0x2f00000004617423 */ /* 0x000fe20000010085 */
[----:B------:R-:W-:Y:S01]  /*104e0*/  FMUL.FTZ R96, R96, R145 ;  /* 0x0000009160607220 */ /* 0x000fe20000410000 */
[----:B------:R-:W-:-:S03]  /*104f0*/  @P1 HADD2.F32 R4, -RZ, R94.H0_H0 ;  /* 0x2000005eff041230 */ /* 0x000fc60000004100 */
[----:B------:R-:W-:-:S04]  /*10500*/  FSETP.GTU.FTZ.AND P2, PT, R97, R144, PT ;  /* 0x000000906100720b */ /* 0x000fc80003f5c000 */
[----:B------:R-:W-:Y:S01]  /*10510*/  FSEL R119, R96, RZ, !P2 ;  /* 0x000000ff60777208 */ /* 0x000fe20005000000 */
[----:B------:R-:W-:Y:S01]  /*10520*/  IMAD.MOV.U32 R96, RZ, RZ, 0x2 ;  /* 0x00000002ff607424 */ /* 0x000fe200078e00ff */
        /* <DEDUP_REMOVED lines=13> */
.L_x_2131:
        /* <DEDUP_REMOVED lines=13> */
.L_x_2133:
[----:B------:R-:W-:Y:S05]  /*106d0*/  BSYNC.RECONVERGENT B2 ;  /* 0x0000000000027941 */ /* 0x000fea0003800200 */
.L_x_2132:
        /* <DEDUP_REMOVED lines=43> */
.L_x_2130:
[----:B------:R-:W-:Y:S05]  /*10990*/  BSYNC.RECONVERGENT B1 ;  /* 0x0000000000017941 */ /* 0x000fea0003800200 */
.L_x_2129:
[----:B------:R-:W-:Y:S01]  /*109a0*/  I2FP.F32.U32 R4, R4 ;  /* 0x0000000400047245 */ /* 0x000fe20000201000 */
[----:B------:R-:W-:Y:S01]  /*109b0*/  HADD2.F32 R98, -RZ, R98.H1_H1 ;  /* 0x30000062ff627230 */ /* 0x000fe20000004100 */
[----:B------:R-:W-:Y:S01]  /*109c0*/  ISETP.NE.AND P4, PT, R96, 0x1, PT ;  /* 0x000000016000780c */ /* 0x000fe20003f85270 */
[----:B------:R-:W-:Y:S01]  /*109d0*/  @P1 HADD2.F32 R101, -RZ, R94.H1_H1 ;  /* 0x3000005eff651230 */ /* 0x000fe20000004100 */
[----:B------:R-:W-:Y:S01]  /*109e0*/  BSSY.RECONVERGENT B1, `(.L_x_2134) ;  /* 0x000004c000017945 */ /* 0x000fe20003800200 */
[----:B------:R-:W-:Y:S01]  /*109f0*/  FFMA.FTZ R97, R4, R133, 1.1641532182693481445e-10 ;  /* 0x2f00000004617423 */ /* 0x000fe20000010085 */
[----:B------:R-:W-:Y:S01]  /*10a00*/  FMUL.FTZ R98, R98, R145 ;  /* 0x0000009162627220 */ /* 0x000fe20000410000 */
[----:B------:R-:W-:Y:S02]  /*10a10*/  IMAD.MOV.U32 R100, RZ, RZ, 0x2 ;  /* 0x00000002ff647424 */ /* 0x000fe400078e00ff */
[----:B------:R-:W-:Y:S01]  /*10a20*/  IMAD.MOV.U32 R4, RZ, RZ, R2 ;  /* 0x000000ffff047224 */ /* 0x000fe200078e0002 */
[----:B------:R-:W-:-:S04]  /*10a30*/  FSETP.GTU.FTZ.AND P3, PT, R97, R144, PT ;  /* 0x000000906100720b */ /* 0x000fc80003f7c000 */
        /* <DEDUP_REMOVED lines=13> */
.L_x_2136:
        /* <DEDUP_REMOVED lines=13> */
.L_x_2138:
[----:B------:R-:W-:Y:S05]  /*10be0*/  BSYNC.RECONVERGENT B2 ;  /* 0x0000000000027941 */ /* 0x000fea0003800200 */
.L_x_2137:
        /* <DEDUP_REMOVED lines=43> */
.L_x_2135:
[----:B------:R-:W-:Y:S05]  /*10ea0*/  BSYNC.RECONVERGENT B1 ;  /* 0x0000000000017941 */ /* 0x000fea0003800200 */
.L_x_2134:
[----:B------:R-:W-:Y:S01]  /*10eb0*/  I2FP.F32.U32 R4, R4 ;  /* 0x0000000400047245 */ /* 0x000fe20000201000 */
[----:B------:R-:W-:Y:S01]  /*10ec0*/  HADD2.F32 R96, -RZ, R99.H0_H0 ;  /* 0x20000063ff607230 */ /* 0x000fe20000004100 */
[----:B------:R-:W-:Y:S01]  /*10ed0*/  ISETP.NE.AND P5, PT, R100, 0x1, PT ;  /* 0x000000016400780c */ /* 0x000fe20003fa5270 */
[----:B------:R-:W-:Y:S02]  /*10ee0*/  BSSY.RECONVERGENT B1, `(.L_x_2139) ;  /* 0x000004d000017945 */ /* 0x000fe40003800200 */
[----:B------:R-:W-:Y:S01]  /*10ef0*/  FFMA.FTZ R97, R4, R133, 1.1641532182693481445e-10 ;  /* 0x2f00000004617423 */ /* 0x000fe20000010085 */
[----:B------:R-:W-:Y:S01]  /*10f00*/  FMUL.FTZ R96, R96, R145 ;  /* 0x0000009160607220 */ /* 0x000fe20000410000 */
[----:B------:R-:W-:-:S03]  /*10f10*/  @P1 HADD2.F32 R4, -RZ, R95.H0_H0 ;  /* 0x2000005fff041230 */ /* 0x000fc60000004100 */
[----:B------:R-:W-:Y:S01]  /*10f20*/  FSETP.GTU.FTZ.AND P4, PT, R97, R144, PT ;  /* 0x000000906100720b */ /* 0x000fe20003f9c000 */
[----:B------:R-:W-:-:S03]  /*10f30*/  IMAD.MOV.U32 R97, RZ, RZ, R2 ;  /* 0x000000ffff617224 */ /* 0x000fc600078e0002 */
[----:B------:R-:W-:Y:S02]  /*10f40*/  FSEL R127, R96, RZ, !P4 ;  /* 0x000000ff607f7208 */ /* 0x000fe40006000000 */
[----:B------:R-:W-:-:S03]  /*10f50*/  PLOP3.LUT P4, PT, P4, PT, PT, 0x8, 0x80 ;  /* 0x000000000080781c */ /* 0x000fc6000278e170 */
[----:B------:R-:W-:Y:S01]  /*10f60*/  @P1 FADD.FTZ R127, R4, R127 ;  /* 0x0000007f047f1221 */ /* 0x000fe20000010000 */
[----:B------:R-:W-:-:S04]  /*10f70*/  HFMA2 R4, -RZ, RZ, 0, 1.1920928955078125e-07 ;  /* 0x00000002ff047431 */ /* 0x000fc800000001ff */
        /* <DEDUP_REMOVED lines=10> */
.L_x_2141:
        /* <DEDUP_REMOVED lines=13> */
.L_x_2143:
[----:B------:R-:W-:Y:S05]  /*110f0*/  BSYNC.RECONVERGENT B2 ;  /* 0x0000000000027941 */ /* 0x000fea0003800200 */
.L_x_2142:
        /* <DEDUP_REMOVED lines=43> */
.L_x_2140:
[----:B------:R-:W-:Y:S05]  /*113b0*/  BSYNC.RECONVERGENT B1 ;  /* 0x0000000000017941 */ /* 0x000fea0003800200 */
.L_x_2139:
        /* <DEDUP_REMOVED lines=13> */
[----:B------:R-:W-:-:S07]  /*11490*/  PRMT R99, R142, 0x5410, R99 ;  /* 0x000054108e637816 */ /* 0x000fce0000000063 */
.L_x_2103:
        /* <DEDUP_REMOVED lines=23> */
[----:B-1----:R-:W-:Y:S01]  /*11610*/  IMAD.U32 R99, R23, 0x10000, RZ ;  /* 0x0001000017637824 */ /* 0x002fe200078e00ff */
[----:B------:R-:W1:Y:S01]  /*11620*/  LDC.64 R96, c[0x0][0x3b8] ;  /* 0x0000ee00ff607b82 */ /* 0x000e620000000a00 */
        /* <DEDUP_REMOVED lines=13> */
[----:B-1----:R-:W-:Y:S01]  /*11700*/  IMAD.WIDE.U32 R96, R138, 0x8, R96 ;  /* 0x000000088a607825 */ /* 0x002fe200078e0060 */
[----:B------:R-:W-:Y:S02]  /*11710*/  LOP3.LUT R98, R98, R102, R100, 0xfe, !PT ;  /* 0x0000006662627212 */ /* 0x000fe400078efe64 */
[----:B------:R-:W-:Y:S02]  /*11720*/  LOP3.LUT R99, R137, R99, RZ, 0xfc, !PT ;  /* 0x0000006389637212 */ /* 0x000fe400078efcff */
[----:B------:R-:W-:-:S05]  /*11730*/  LOP3.LUT R98, R98, 0xff, R17, 0xf8, !PT ;  /* 0x000000ff62627812 */ /* 0x000fca00078ef811 */
[----:B------:R2:W-:Y:S02]  /*11740*/  STG.E.64 desc[UR6][R96.64], R98 ;  /* 0x0000006260007986 */ /* 0x0005e4000c101b06 */
.L_x_2144:
[----:B------:R-:W-:Y:S01]  /*11750*/  MOV R137, R140 ;  /* 0x0000008c00897202 */ /* 0x000fe20000000f00 */
[----:B------:R-:W-:-:S07]  /*11760*/  VIADD R138, R138, 0x80 ;  /* 0x000000808a8a7836 */ /* 0x000fce0000000000 */
.L_x_2021:
[----:B------:R-:W-:Y:S05]  /*11770*/  BSYNC.RECONVERGENT B0 ;  /* 0x0000000000007941 */ /* 0x000fea0003800200 */
.L_x_2020:
        /* <DEDUP_REMOVED lines=35> */
.L_x_2150:
        /* <DEDUP_REMOVED lines=13> */
.L_x_2152:
[----:B------:R-:W-:Y:S05]  /*11a80*/  BSYNC.RECONVERGENT B2 ;  /* 0x0000000000027941 */ /* 0x000fea0003800200 */
.L_x_2151:
        /* <DEDUP_REMOVED lines=42> */
.L_x_2149:
[----:B------:R-:W-:Y:S05]  /*11d30*/  BSYNC.RECONVERGENT B1 ;  /* 0x0000000000017941 */ /* 0x000fea0003800200 */
.L_x_2148:
[----:B------:R-:W2:Y:S01]  /*11d40*/  LDC R142, c[0x0][0x404] ;  /* 0x00010100ff8e7b82 */ /* 0x000ea20000000800 */
[----:B------:R-:W-:Y:S01]  /*11d50*/  I2FP.F32.U32 R17, R17 ;  /* 0x0000001100117245 */ /* 0x000fe20000201000 */
[----:B------:R-:W-:Y:S01]  /*11d60*/  HFMA2 R134, -RZ, RZ, 0.1171875, 0 ;  /* 0x2f800000ff867431 */ /* 0x000fe200000001ff */
[----:B------:R-:W-:Y:S01]  /*11d70*/  ISETP.NE.AND P3, PT, R18, 0x1, PT ;  /* 0x000000011200780c */ /* 0x000fe20003f65270 */
[----:B-----5:R-:W-:Y:S01]  /*11d80*/  HADD2.F32 R4, -RZ, R96.H0_H0 ;  /* 0x20000060ff047230 */ /* 0x020fe20000004100 */
[----:B------:R-:W-:Y:S01]  /*11d90*/  LOP3.LUT R16, R16, 0xffffffef, RZ, 0xc0, !PT ;  /* 0xffffffef10107812 */ /* 0x000fe200078ec0ff */
[----:B------:R-:W-:Y:S01]  /*11da0*/  BSSY.RECONVERGENT B1, `(.L_x_2153) ;  /* 0x000004c000017945 */ /* 0x000fe20003800200 */
[----:B------:R-:W-:Y:S01]  /*11db0*/  FFMA.FTZ R17, R17, R134, 1.1641532182693481445e-10 ;  /* 0x2f00000011117423 */ /* 0x000fe20000010086 */
[----:B------:R-:W3:Y:S01]  /*11dc0*/  LDC R141, c[0x0][0x408] ;  /* 0x00010200ff8d7b82 */ /* 0x000ee20000000800 */
[----:B------:R-:W-:-:S03]  /*11dd0*/  IMAD.MOV.U32 R20, RZ, RZ, 0x2 ;  /* 0x00000002ff147424 */ /* 0x000fc600078e00ff */
[----:B--2---:R-:W-:Y:S01]  /*11de0*/  FSETP.GTU.FTZ.AND P2, PT, R17, R142, PT ;  /* 0x0000008e1100720b */ /* 0x004fe20003f5c000 */
[----:B------:R-:W-:-:S03]  /*11df0*/  IMAD.MOV.U32 R17, RZ, RZ, R2 ;  /* 0x000000ffff117224 */ /* 0x000fc600078e0002 */
        /* <DEDUP_REMOVED lines=13> */
.L_x_2155:
        /* <DEDUP_REMOVED lines=13> */
.L_x_2157:
[----:B------:R-:W-:Y:S05]  /*11fa0*/  BSYNC.RECONVERGENT B2 ;  /* 0x0000000000027941 */ /* 0x000fea0003800200 */
.L_x_2156:
        /* <DEDUP_REMOVED lines=43> */
.L_x_2154:
[----:B------:R-:W-:Y:S05]  /*12260*/  BSYNC.RECONVERGENT B1 ;  /* 0x0000000000017941 */ /* 0x000fea0003800200 */
.L_x_2153:
[----:B------:R-:W-:Y:S01]  /*12270*/  I2FP.F32.U32 R17, R17 ;  /* 0x0000001100117245 */ /* 0x000fe20000201000 */
[----:B------:R-:W-:Y:S01]  /*12280*/  HADD2.F32 R18, -RZ, R88.H0_H0 ;  /* 0x20000058ff127230 */ /* 0x000fe20000004100 */
[----:B------:R-:W-:Y:S01]  /*12290*/  ISETP.NE.AND P3, PT, R20, 0x1, PT ;  /* 0x000000011400780c */ /* 0x000fe20003f65270 */
[----:B------:R-:W-:Y:S01]  /*122a0*/  @P1 HADD2.F32 R19, -RZ, R92.H0_H0 ;  /* 0x2000005cff131230 */ /* 0x000fe20000004100 */
[----:B------:R-:W-:Y:S01]  /*122b0*/  BSSY.RECONVERGENT B1, `(.L_x_2158) ;  /* 0x000004e000017945 */ /* 0x000fe20003800200 */
[----:B------:R-:W-:Y:S01]  /*122c0*/  FFMA.FTZ R17, R17, R134, 1.1641532182693481445e-10 ;  /* 0x2f00000011117423 */ /* 0x000fe20000010086 */
[----:B------:R-:W-:-:S04]  /*122d0*/  FMUL.FTZ R18, R18, R141 ;  /* 0x0000008d12127220 */ /* 0x000fc80000410000 */
[----:B------:R-:W-:-:S04]  /*122e0*/  FSETP.GTU.FTZ.AND P2, PT, R17, R142, PT ;  /* 0x0000008e1100720b */ /* 0x000fc80003f5c000 */
[----:B------:R-:W-:Y:S01]  /*122f0*/  FSEL R17, R18, RZ, !P2 ;  /* 0x000000ff12117208 */ /* 0x000fe20005000000 */
[----:B------:R-:W-:-:S04]  /*12300*/  IMAD.MOV.U32 R18, RZ, RZ, 0x2 ;  /* 0x00000002ff127424 */ /* 0x000fc800078e00ff */
[----:B------:R-:W-:Y:S01]  /*12310*/  FADD.FTZ R4, R4, R17 ;  /* 0x0000001104047221 */ /* 0x000fe20000010000 */
[----:B------:R-:W-:-:S03]  /*12320*/  SEL R17, RZ, 0x1, P2 ;  /* 0x00000001ff117807 */ /* 0x000fc60001000000 */
[----:B------:R-:W-:Y:S01]  /*12330*/  @P1 FADD.FTZ R106, R19, R4 ;  /* 0x00000004136a1221 */ /* 0x000fe20000010000 */
[----:B------:R-:W-:Y:S01]  /*12340*/  @!P1 MOV R106, R4 ;  /* 0x00000004006a9202 */ /* 0x000fe20000000f00 */
[----:B------:R-:W-:-:S03]  /*12350*/  IMAD.MOV.U32 R4, RZ, RZ, R2 ;  /* 0x000000ffff047224 */ /* 0x000fc600078e0002 */
[----:B-1----:R-:W-:Y:S01]  /*12360*/  F2FP.F16.F32.PACK_AB R102, RZ, R106 ;  /* 0x0000006aff66723e */ /* 0x002fe200000000ff */
        /* <DEDUP_REMOVED lines=9> */
.L_x_2160:
        /* <DEDUP_REMOVED lines=13> */
.L_x_2162:
[----:B------:R-:W-:Y:S05]  /*124d0*/  BSYNC.RECONVERGENT B2 ;  /* 0x0000000000027941 */ /* 0x000fea0003800200 */
.L_x_2161:
        /* <DEDUP_REMOVED lines=43> */
.L_x_2159:
[----:B------:R-:W-:Y:S05]  /*12790*/  BSYNC.RECONVERGENT B1 ;  /* 0x0000000000017941 */ /* 0x000fea0003800200 */
.L_x_2158:
        /* <DEDUP_REMOVED lines=22> */
.L_x_2165:
        /* <DEDUP_REMOVED lines=13> */
.L_x_2167:
[----:B------:R-:W-:Y:S05]  /*129d0*/  BSYNC.RECONVERGENT B2 ;  /* 0x0000000000027941 */ /* 0x000fea0003800200 */
.L_x_2166:
        /* <DEDUP_REMOVED lines=43> */
.L_x_2164:
[----:B------:R-:W-:Y:S05]  /*12c90*/  BSYNC.RECONVERGENT B1 ;  /* 0x0000000000017941 */ /* 0x000fea0003800200 */
.L_x_2163:
[----:B------:R-:W-:Y:S01]  /*12ca0*/  I2FP.F32.U32 R19, R19 ;  /* 0x0000001300137245 */ /* 0x000fe20000201000 */
[----:B------:R-:W-:Y:S01]  /*12cb0*/  HADD2.F32 R18, -RZ, R88.H1_H1 ;  /* 0x30000058ff127230 */ /* 0x000fe20000004100 */
[----:B------:R-:W-:Y:S01]  /*12cc0*/  BSSY.RECONVERGENT B1, `(.L_x_2168) ;  /* 0x0000050000017945 */ /* 0x000fe20003800200 */
[----:B------:R-:W-:Y:S02]  /*12cd0*/  @P1 HADD2.F32 R21, -RZ, R92.H1_H1 ;  /* 0x3000005cff151230 */ /* 0x000fe40000004100 */
        /* <DEDUP_REMOVED lines=9> */
[----:B------:R-:W-:Y:S02]  /*12d70*/  HFMA2 R21, -RZ, RZ, 0, 1.1920928955078125e-07 ;  /* 0x00000002ff157431 */ /* 0x000fe400000001ff */
[----:B------:R-:W-:Y:S01]  /*12d80*/  IMAD.MOV.U32 R4, RZ, RZ, R2 ;  /* 0x000000ffff047224 */ /* 0x000fe200078e0002 */
        /* <DEDUP_REMOVED lines=10> */
.L_x_2170:
        /* <DEDUP_REMOVED lines=13> */
.L_x_2172:
[----:B------:R-:W-:Y:S05]  /*12f00*/  BSYNC.RECONVERGENT B2 ;  /* 0x0000000000027941 */ /* 0x000fea0003800200 */
.L_x_2171:
        /* <DEDUP_REMOVED lines=43> */
.L_x_2169:
[----:B------:R-:W-:Y:S05]  /*131c0*/  BSYNC.RECONVERGENT B1 ;  /* 0x0000000000017941 */ /* 0x000fea0003800200 */
.L_x_2168:
[----:B------:R-:W-:Y:S01]  /*131d0*/  I2FP.F32.U32 R19, R4 ;  /* 0x0000000400137245 */ /* 0x000fe20000201000 */
[----:B------:R-:W-:Y:S01]  /*131e0*/  HADD2.F32 R4, -RZ, R97.H0_H0 ;  /* 0x20000061ff047230 */ /* 0x000fe20000004100 */
        /* <DEDUP_REMOVED lines=20> */
.L_x_2175:
        /* <DEDUP_REMOVED lines=13> */
.L_x_2177:
[----:B------:R-:W-:Y:S05]  /*13400*/  BSYNC.RECONVERGENT B2 ;  /* 0x0000000000027941 */ /* 0x000fea0003800200 */
.L_x_2176:
        /* <DEDUP_REMOVED lines=43> */
.L_x_2174:
[----:B------:R-:W-:Y:S05]  /*136c0*/  BSYNC.RECONVERGENT B1 ;  /* 0x0000000000017941 */ /* 0x000fea0003800200 */
.L_x_2173:
        /* <DEDUP_REMOVED lines=8> */
[----:B------:R-:W-:Y:S01]  /*13750*/  IMAD.MOV.U32 R20, RZ, RZ, 0x2 ;  /* 0x00000002ff147424 */ /* 0x000fe200078e00ff */
        /* <DEDUP_REMOVED lines=16> */
.L_x_2180:
        /* <DEDUP_REMOVED lines=13> */
.L_x_2182:
[----:B------:R-:W-:Y:S05]  /*13930*/  BSYNC.RECONVERGENT B2 ;  /* 0x0000000000027941 */ /* 0x000fea0003800200 */
.L_x_2181:
        /* <DEDUP_REMOVED lines=43> */
.L_x_2179:
[----:B------:R-:W-:Y:S05]  /*13bf0*/  BSYNC.RECONVERGENT B1 ;  /* 0x0000000000017941 */ /* 0x000fea0003800200 */
.L_x_2178:
[----:B------:R-:W-:Y:S01]  /*13c00*/  I2FP.F32.U32 R21, R4 ;  /* 0x0000000400157245 */ /* 0x000fe20000201000 */
[----:B------:R-:W-:Y:S01]  /*13c10*/  HADD2.F32 R4, -RZ, R97.H1_H1 ;  /* 0x30000061ff047230 */ /* 0x000fe20000004100 */
        /* <DEDUP_REMOVED lines=20> */
.L_x_2185:
        /* <DEDUP_REMOVED lines=13> */
.L_x_2187:
[----:B------:R-:W-:Y:S05]  /*13e30*/  BSYNC.RECONVERGENT B2 ;  /* 0x0000000000027941 */ /* 0x000fea0003800200 */
.L_x_2186:
        /* <DEDUP_REMOVED lines=43> */
.L_x_2184:
[----:B------:R-:W-:Y:S05]  /*140f0*/  BSYNC.RECONVERGENT B1 ;  /* 0x0000000000017941 */ /* 0x000fea0003800200 */
.L_x_2183:
        /* <DEDUP_REMOVED lines=25> */
.L_x_2190:
        /* <DEDUP_REMOVED lines=13> */
.L_x_2192:
[----:B------:R-:W-:Y:S05]  /*14360*/  BSYNC.RECONVERGENT B2 ;  /* 0x0000000000027941 */ /* 0x000fea0003800200 */
.L_x_2191:
        /* <DEDUP_REMOVED lines=43> */
.L_x_2189:
[----:B------:R-:W-:Y:S05]  /*14620*/  BSYNC.RECONVERGENT B1 ;  /* 0x0000000000017941 */ /* 0x000fea0003800200 */
.L_x_2188:
[----:B------:R-:W-:Y:S01]  /*14630*/  I2FP.F32.U32 R21, R4 ;  /* 0x0000000400157245 */ /* 0x000fe20000201000 */
[----:B------:R-:W-:Y:S01]  /*14640*/  HADD2.F32 R4, -RZ, R98.H0_H0 ;  /* 0x20000062ff047230 */ /* 0x000fe20000004100 */
        /* <DEDUP_REMOVED lines=18> */
.L_x_2195:
        /* <DEDUP_REMOVED lines=13> */
.L_x_2197:
[----:B------:R-:W-:Y:S05]  /*14840*/  BSYNC.RECONVERGENT B2 ;  /* 0x0000000000027941 */ /* 0x000fea0003800200 */
.L_x_2196:
        /* <DEDUP_REMOVED lines=43> */
.L_x_2194:
[----:B------:R-:W-:Y:S05]  /*14b00*/  BSYNC.RECONVERGENT B1 ;  /* 0x0000000000017941 */ /* 0x000fea0003800200 */
.L_x_2193:
        /* <DEDUP_REMOVED lines=8> */
[----:B------:R-:W-:Y:S01]  /*14b90*/  HFMA2 R22, -RZ, RZ, 0, 1.1920928955078125e-07 ;  /* 0x00000002ff167431 */ /* 0x000fe200000001ff */
        /* <DEDUP_REMOVED lines=16> */
.L_x_2200:
        /* <DEDUP_REMOVED lines=13> */
.L_x_2202:
[----:B------:R-:W-:Y:S05]  /*14d70*/  BSYNC.RECONVERGENT B2 ;  /* 0x0000000000027941 */ /* 0x000fea0003800200 */
.L_x_2201:
        /* <DEDUP_REMOVED lines=43> */
.L_x_2199:
[----:B------:R-:W-:Y:S05]  /*15030*/  BSYNC.RECONVERGENT B1 ;  /* 0x0000000000017941 */ /* 0x000fea0003800200 */
.L_x_2198:
        /* <DEDUP_REMOVED lines=20> */
.L_x_2205:
        /* <DEDUP_REMOVED lines=13> */
.L_x_2207:
[----:B------:R-:W-:Y:S05]  /*15250*/  BSYNC.RECONVERGENT B2 ;  /* 0x0000000000027941 */ /* 0x000fea0003800200 */
.L_x_2206:
        /* <DEDUP_REMOVED lines=43> */
.L_x_2204:
[----:B------:R-:W-:Y:S05]  /*15510*/  BSYNC.RECONVERGENT B1 ;  /* 0x0000000000017941 */ /* 0x000fea0003800200 */
.L_x_2203:
        /* <DEDUP_REMOVED lines=25> */
.L_x_2210:
        /* <DEDUP_REMOVED lines=13> */
.L_x_2212:
[----:B------:R-:W-:Y:S05]  /*15780*/  BSYNC.RECONVERGENT B2 ;  /* 0x0000000000027941 */ /* 0x000fea0003800200 */
.L_x_2211:
        /* <DEDUP_REMOVED lines=43> */
.L_x_2209:
[----:B------:R-:W-:Y:S05]  /*15a40*/  BSYNC.RECONVERGENT B1 ;  /* 0x0000000000017941 */ /* 0x000fea0003800200 */
.L_x_2208:
        /* <DEDUP_REMOVED lines=20> */
.L_x_2215:
        /* <DEDUP_REMOVED lines=13> */
.L_x_2217:
[----:B------:R-:W-:Y:S05]  /*15c60*/  BSYNC.RECONVERGENT B2 ;  /* 0x0000000000027941 */ /* 0x000fea0003800200 */
.L_x_2216:
        /* <DEDUP_REMOVED lines=43> */
.L_x_2214:
[----:B------:R-:W-:Y:S05]  /*15f20*/  BSYNC.RECONVERGENT B1 ;  /* 0x0000000000017941 */ /* 0x000fea0003800200 */
.L_x_2213:
        /* <DEDUP_REMOVED lines=25> */
.L_x_2220:
        /* <DEDUP_REMOVED lines=13> */
.L_x_2222:
[----:B------:R-:W-:Y:S05]  /*16190*/  BSYNC.RECONVERGENT B2 ;  /* 0x0000000000027941 */ /* 0x000fea0003800200 */
.L_x_2221:
        /* <DEDUP_REMOVED lines=43> */
.L_x_2219:
[----:B------:R-:W-:Y:S05]  /*16450*/  BSYNC.RECONVERGENT B1 ;  /* 0x0000000000017941 */ /* 0x000fea0003800200 */
.L_x_2218:
        /* <DEDUP_REMOVED lines=20> */
.L_x_2225:
        /* <DEDUP_REMOVED lines=15> */
.L_x_2227:
[----:B------:R-:W-:Y:S05]  /*16690*/  BSYNC.RECONVERGENT B2 ;  /* 0x0000000000027941 */ /* 0x000fea0003800200 */
.L_x_2226:
        /* <DEDUP_REMOVED lines=43> */
.L_x_2224:
[----:B------:R-:W-:Y:S05]  /*16950*/  BSYNC.RECONVERGENT B1 ;  /* 0x0000000000017941 */ /* 0x000fea0003800200 */
.L_x_2223:
[----:B------:R-:W-:Y:S01]  /*16960*/  I2FP.F32.U32 R97, R98 ;  /* 0x0000006200617245 */ /* 0x000fe20000201000 */
[----:B------:R-:W-:Y:S01]  /*16970*/  HADD2.F32 R96, -RZ, R91.H1_H1 ;  /* 0x3000005bff607230 */ /* 0x000fe20000004100 */
[----:B------:R-:W-:-:S03]  /*16980*/  PRMT R98, R143, 0x5410, R144 ;  /* 0x000054108f627816 */ /* 0x000fc60000000090 */
[----:B------:R-:W-:Y:S01]  /*16990*/  FFMA.FTZ R97, R97, R134, 1.1641532182693481445e-10 ;  /* 0x2f00000061617423 */ /* 0x000fe20000010086 */
[----:B------:R-:W-:Y:S01]  /*169a0*/  FMUL.FTZ R96, R96, R141 ;  /* 0x0000008d60607220 */ /* 0x000fe20000410000 */
[----:B------:R-:W-:-:S03]  /*169b0*/  @P1 HADD2.F32 R134, -RZ, R95.H1_H1 ;  /* 0x3000005fff861230 */ /* 0x000fc60000004100 */
[----:B------:R-:W-:Y:S02]  /*169c0*/  FSETP.GTU.FTZ.AND P6, PT, R97, R142, PT ;  /* 0x0000008e6100720b */ /* 0x000fe40003fdc000 */
[----:B------:R-:W-:Y:S02]  /*169d0*/  PRMT R97, R104, 0x5410, R139 ;  /* 0x0000541068617816 */ /* 0x000fe4000000008b */
[----:B------:R-:W-:-:S05]  /*169e0*/  FSEL R96, R96, RZ, !P6 ;  /* 0x000000ff60607208 */ /* 0x000fca0007000000 */
[----:B------:R-:W-:Y:S01]  /*169f0*/  FADD.FTZ R145, R145, R96 ;  /* 0x0000006091917221 */ /* 0x000fe20000010000 */
[----:B------:R-:W-:-:S03]  /*16a00*/  SEL R96, RZ, 0x1, P6 ;  /* 0x00000001ff607807 */ /* 0x000fc60003000000 */
[--C-:B------:R-:W-:Y:S01]  /*16a10*/  @P1 FADD.FTZ R134, R134, R145.reuse ;  /* 0x0000009186861221 */ /* 0x100fe20000010000 */
[----:B------:R-:W-:Y:S01]  /*16a20*/  @!P1 IMAD.MOV.U32 R134, RZ, RZ, R145 ;  /* 0x000000ffff869224 */ /* 0x000fe200078e0091 */
[----:B------:R-:W-:Y:S02]  /*16a30*/  PRMT R104, R96, 0x7610, R104 ;  /* 0x0000761060687816 */ /* 0x000fe40000000068 */
[----:B------:R-:W-:Y:S02]  /*16a40*/  PRMT R96, R102, 0x5410, R103 ;  /* 0x0000541066607816 */ /* 0x000fe40000000067 */
[----:B------:R-:W-:-:S04]  /*16a50*/  F2FP.F16.F32.PACK_AB R99, RZ, R134 ;  /* 0x00000086ff63723e */ /* 0x000fc800000000ff */
[----:B------:R-:W-:Y:S01]  /*16a60*/  PRMT R99, R137, 0x5410, R99 ;  /* 0x0000541089637816 */ /* 0x000fe20000000063 */
[----:B------:R-:W-:Y:S06]  /*16a70*/  BRA `(.L_x_2228) ;  /* 0x0000002800647947 */ /* 0x000fec0003800000 */
.L_x_2147:
[----:B------:R-:W-:Y:S01]  /*16a80*/  ISETP.NE.AND P2, PT, R4, 0x1, PT ;  /* 0x000000010400780c */ /* 0x000fe20003f45270 */
[----:B------:R-:W-:Y:S01]  /*16a90*/  BSSY.RECONVERGENT B1, `(.L_x_2229) ;  /* 0x0000047000017945 */ /* 0x000fe20003800200 */
[----:B-1----:R-:W-:Y:S02]  /*16aa0*/  HFMA2 R102, -RZ, RZ, 0, 1.1920928955078125e-07 ;  /* 0x00000002ff667431 */ /* 0x002fe400000001ff */
        /* <DEDUP_REMOVED lines=13> */
.L_x_2231:
        /* <DEDUP_REMOVED lines=13> */
.L_x_2233:
[----:B------:R-:W-:Y:S05]  /*16c50*/  BSYNC.RECONVERGENT B2 ;  /* 0x0000000000027941 */ /* 0x000fea0003800200 */
.L_x_2232:
        /* <DEDUP_REMOVED lines=39> */
[----:B------:R-:W-:Y:S01]  /*16ed0*/  HFMA2 R102, -RZ, RZ, 0, 0 ;  /* 0x00000000ff667431 */ /* 0x000fe200000001ff */
[----:B------:R-:W-:Y:S01]  /*16ee0*/  LOP3.LUT R7, R100, UR35, R141, 0x96, !PT ;  /* 0x0000002364077c12 */ /* 0x000fe2000f8e968d */
[----:B------:R-:W-:-:S07]  /*16ef0*/  IMAD.MOV.U32 R100, RZ, RZ, R137 ;  /* 0x000000ffff647224 */ /* 0x000fce00078e0089 */
.L_x_2230:
[----:B------:R-:W-:Y:S05]  /*16f00*/  BSYNC.RECONVERGENT B1 ;  /* 0x0000000000017941 */ /* 0x000fea0003800200 */
.L_x_2229:
[----:B------:R-:W1:Y:S01]  /*16f10*/  LDC R145, c[0x0][0x408] ;  /* 0x00010200ff917b82 */ /* 0x000e620000000800 */
[----:B------:R-:W-:Y:S01]  /*16f20*/  I2FP.F32.U32 R101, R100 ;  /* 0x0000006400657245 */ /* 0x000fe20000201000 */
[----:B------:R-:W-:Y:S01]  /*16f30*/  IMAD.MOV.U32 R134, RZ, RZ, 0x2f800000 ;  /* 0x2f800000ff867424 */ /* 0x000fe200078e00ff */
[----:B------:R-:W-:Y:S01]  /*16f40*/  ISETP.NE.AND P3, PT, R102, 0x1, PT ;  /* 0x000000016600780c */ /* 0x000fe20003f65270 */
[----:B-----5:R-:W-:Y:S01]  /*16f50*/  HADD2.F32 R4, -RZ, R96.H0_H0 ;  /* 0x20000060ff047230 */ /* 0x020fe20000004100 */
[----:B------:R-:W-:Y:S01]  /*16f60*/  LOP3.LUT R16, R16, 0xffffffef, RZ, 0xc0, !PT ;  /* 0xffffffef10107812 */ /* 0x000fe200078ec0ff */
[----:B------:R-:W-:Y:S01]  /*16f70*/  FFMA.FTZ R101, R101, R134, 1.1641532182693481445e-10 ;  /* 0x2f00000065657423 */ /* 0x000fe20000010086 */
[----:B------:R-:W-:Y:S01]  /*16f80*/  BSSY.RECONVERGENT B1, `(.L_x_2234) ;  /* 0x000004e000017945 */ /* 0x000fe20003800200 */
[----:B------:R-:W2:Y:S01]  /*16f90*/  LDC R144, c[0x0][0x404] ;  /* 0x00010100ff907b82 */ /* 0x000ea20000000800 */
[----:B------:R-:W-:Y:S02]  /*16fa0*/  IMAD.MOV.U32 R100, RZ, RZ, 0x2 ;  /* 0x00000002ff647424 */ /* 0x000fe400078e00ff */
[----:B-1----:R-:W-:Y:S01]  /*16fb0*/  FMUL.FTZ R4, R4, R145 ;  /* 0x0000009104047220 */ /* 0x002fe20000410000 */
[----:B--2---:R-:W-:Y:S01]  /*16fc0*/  FSETP.GTU.FTZ.AND P2, PT, R101, R144, PT ;  /* 0x000000906500720b */ /* 0x004fe20003f5c000 */
[----:B------:R-:W-:-:S03]  /*16fd0*/  @P1 HADD2.F32 R101, -RZ, R92.H0_H0 ;  /* 0x2000005cff651230 */ /* 0x000fc60000004100 */
[----:B------:R-:W-:Y:S02]  /*16fe0*/  FSEL R106, R4, RZ, !P2 ;  /* 0x000000ff046a7208 */ /* 0x000fe40005000000 */
[----:B------:R-:W-:Y:S02]  /*16ff0*/  PLOP3.LUT P2, PT, P2, PT, PT, 0x8, 0x80 ;  /* 0x000000000080781c */ /* 0x000fe4000174e170 */
[----:B------:R-:W-:Y:S01]  /*17000*/  MOV R4, R2 ;  /* 0x0000000200047202 */ /* 0x000fe20000000f00 */
        /* <DEDUP_REMOVED lines=12> */
.L_x_2236:
        /* <DEDUP_REMOVED lines=13> */
.L_x_2238:
[----:B------:R-:W-:Y:S05]  /*171a0*/  BSYNC.RECONVERGENT B2 ;  /* 0x0000000000027941 */ /* 0x000fea0003800200 */
.L_x_2237:
        /* <DEDUP_REMOVED lines=43> */
.L_x_2235:
[----:B------:R-:W-:Y:S05]  /*17460*/  BSYNC.RECONVERGENT B1 ;  /* 0x0000000000017941 */ /* 0x000fea0003800200 */
.L_x_2234:
[----:B------:R-:W-:Y:S01]  /*17470*/  I2FP.F32.U32 R101, R4 ;  /* 0x0000000400657245 */ /* 0x000fe20000201000 */
[----:B------:R-:W-:Y:S01]  /*17480*/  HADD2.F32 R96, -RZ, R96.H1_H1 ;  /* 0x30000060ff607230 */ /* 0x000fe20000004100 */
[----:B------:R-:W-:Y:S01]  /*17490*/  ISETP.NE.AND P2, PT, R100, 0x1, PT ;  /* 0x000000016400780c */ /* 0x000fe20003f45270 */
[----:B------:R-:W-:Y:S01]  /*174a0*/  BSSY.RECONVERGENT B1, `(.L_x_2239) ;  /* 0x000004f000017945 */ /* 0x000fe20003800200 */
[----:B------:R-:W-:Y:S01]  /*174b0*/  LOP3.LUT R16, R16, 0xfffffff7, RZ, 0xc0, !PT ;  /* 0xfffffff710107812 */ /* 0x000fe200078ec0ff */
[----:B------:R-:W-:Y:S01]  /*174c0*/  FFMA.FTZ R101, R101, R134, 1.1641532182693481445e-10 ;  /* 0x2f00000065657423 */ /* 0x000fe20000010086 */
[----:B------:R-:W-:Y:S01]  /*174d0*/  FMUL.FTZ R96, R96, R145 ;  /* 0x0000009160607220 */ /* 0x000fe20000410000 */
[----:B------:R-:W-:Y:S02]  /*174e0*/  IMAD.MOV.U32 R102, RZ, RZ, 0x2 ;  /* 0x00000002ff667424 */ /* 0x000fe400078e00ff */
[----:B------:R-:W-:Y:S01]  /*174f0*/  IMAD.MOV.U32 R4, RZ, RZ, R2 ;  /* 0x000000ffff047224 */ /* 0x000fe200078e0002 */
        /* <DEDUP_REMOVED lines=16> */
.L_x_2241:
        /* <DEDUP_REMOVED lines=13> */
.L_x_2243:
[----:B------:R-:W-:Y:S05]  /*176d0*/  BSYNC.RECONVERGENT B2 ;  /* 0x0000000000027941 */ /* 0x000fea0003800200 */
.L_x_2242:
        /* <DEDUP_REMOVED lines=43> */
.L_x_2240:
[----:B------:R-:W-:Y:S05]  /*17990*/  BSYNC.RECONVERGENT B1 ;  /* 0x0000000000017941 */ /* 0x000fea0003800200 */
.L_x_2239:
[----:B------:R-:W-:Y:S01]  /*179a0*/  I2FP.F32.U32 R101, R4 ;  /* 0x0000000400657245 */ /* 0x000fe20000201000 */
[----:B------:R-:W-:Y:S01]  /*179b0*/  HADD2.F32 R4, -RZ, R97.H0_H0 ;  /* 0x20000061ff047230 */ /* 0x000fe20000004100 */
[----:B------:R-:W-:Y:S01]  /*179c0*/  LOP3.LUT R16, R16, 0xfffffffb, RZ, 0xc0, !PT ;  /* 0xfffffffb10107812 */ /* 0x000fe200078ec0ff */
[----:B------:R-:W-:Y:S01]  /*179d0*/  @P1 HADD2.F32 R96, -RZ, R93.H0_H0 ;  /* 0x2000005dff601230 */ /* 0x000fe20000004100 */
[----:B------:R-:W-:Y:S01]  /*179e0*/  BSSY.RECONVERGENT B1, `(.L_x_2244) ;  /* 0x000004e000017945 */ /* 0x000fe20003800200 */
[----:B------:R-:W-:Y:S01]  /*179f0*/  FFMA.FTZ R101, R101, R134, 1.1641532182693481445e-10 ;  /* 0x2f00000065657423 */ /* 0x000fe20000010086 */
[----:B------:R-:W-:-:S04]  /*17a00*/  FMUL.FTZ R4, R4, R145 ;  /* 0x0000009104047220 */ /* 0x000fc80000410000 */
[----:B------:R-:W-:-:S04]  /*17a10*/  FSETP.GTU.FTZ.AND P2, PT, R101, R144, PT ;  /* 0x000000906500720b */ /* 0x000fc80003f5c000 */
[----:B------:R-:W-:Y:S01]  /*17a20*/  FSEL R113, R4, RZ, !P2 ;  /* 0x000000ff04717208 */ /* 0x000fe20005000000 */
[----:B------:R-:W-:Y:S01]  /*17a30*/  IMAD.MOV.U32 R4, RZ, RZ, R2 ;  /* 0x000000ffff047224 */ /* 0x000fe200078e0002 */
[----:B------:R-:W-:Y:S02]  /*17a40*/  PLOP3.LUT P3, PT, P2, PT, PT, 0x8, 0x80 ;  /* 0x000000000080781c */ /* 0x000fe4000176e170 */
[----:B------:R-:W-:Y:S01]  /*17a50*/  ISETP.NE.AND P2, PT, R102, 0x1, PT ;  /* 0x000000016600780c */ /* 0x000fe20003f45270 */
[----:B------:R-:W-:Y:S01]  /*17a60*/  @P1 FADD.FTZ R113, R96, R113 ;  /* 0x0000007160711221 */ /* 0x000fe20000010000 */
[----:B------:R-:W-:-:S04]  /*17a70*/  HFMA2 R96, -RZ, RZ, 0, 1.1920928955078125e-07 ;  /* 0x00000002ff607431 */ /* 0x000fc800000001ff */
        /* <DEDUP_REMOVED lines=11> */
.L_x_2246:
        /* <DEDUP_REMOVED lines=13> */
.L_x_2248:
[----:B------:R-:W-:Y:S05]  /*17c00*/  BSYNC.RECONVERGENT B2 ;  /* 0x0000000000027941 */ /* 0x000fea0003800200 */
.L_x_2247:
        /* <DEDUP_REMOVED lines=43> */
.L_x_2245:
[----:B------:R-:W-:Y:S05]  /*17ec0*/  BSYNC.RECONVERGENT B1 ;  /* 0x0000000000017941 */ /* 0x000fea0003800200 */
.L_x_2244:
[----:B------:R-:W-:Y:S01]  /*17ed0*/  I2FP.F32.U32 R101, R4 ;  /* 0x0000000400657245 */ /* 0x000fe20000201000 */
[----:B------:R-:W-:Y:S01]  /*17ee0*/  HADD2.F32 R4, -RZ, R97.H1_H1 ;  /* 0x30000061ff047230 */ /* 0x000fe20000004100 */
[----:B------:R-:W-:Y:S01]  /*17ef0*/  LOP3.LUT R16, R16, 0xfffffffd, RZ, 0xc0, !PT ;  /* 0xfffffffd10107812 */ /* 0x000fe200078ec0ff */
[----:B------:R-:W-:Y:S01]  /*17f00*/  @P1 HADD2.F32 R97, -RZ, R93.H1_H1 ;  /* 0x3000005dff611230 */ /* 0x000fe20000004100 */
[----:B------:R-:W-:Y:S01]  /*17f10*/  BSSY.RECONVERGENT B1, `(.L_x_2249) ;  /* 0x000004e000017945 */ /* 0x000fe20003800200 */
        /* <DEDUP_REMOVED lines=8> */
[----:B------:R-:W-:-:S04]  /*17fa0*/  MOV R4, R2 ;  /* 0x0000000200047202 */ /* 0x000fc80000000f00 */
[----:B------:R-:W-:-:S05]  /*17fb0*/  F2FP.F16.F32.PACK_AB R143, RZ, R120 ;  /* 0x00000078ff8f723e */ /* 0x000fca00000000ff */
        /* <DEDUP_REMOVED lines=10> */
.L_x_2251:
        /* <DEDUP_REMOVED lines=13> */
.L_x_2253:
[----:B------:R-:W-:Y:S05]  /*18130*/  BSYNC.RECONVERGENT B2 ;  /* 0x0000000000027941 */ /* 0x000fea0003800200 */
.L_x_2252:
        /* <DEDUP_REMOVED lines=43> */
.L_x_2250:
[----:B------:R-:W-:Y:S05]  /*183f0*/  BSYNC.RECONVERGENT B1 ;  /* 0x0000000000017941 */ /* 0x000fea0003800200 */
.L_x_2249:
        /* <DEDUP_REMOVED lines=9> */
[----:B------:R-:W-:Y:S01]  /*18490*/  IMAD.MOV.U32 R4, RZ, RZ, R2 ;  /* 0x000000ffff047224 */ /* 0x000fe200078e0002 */
[----:B------:R-:W-:-:S03]  /*184a0*/  PLOP3.LUT P2, PT, P2, PT, PT, 0x8, 0x80 ;  /* 0x000000000080781c */ /* 0x000fc6000174e170 */
[----:B------:R-:W-:Y:S01]  /*184b0*/  @P1 FADD.FTZ R121, R96, R121 ;  /* 0x0000007960791221 */ /* 0x000fe20000010000 */
[----:B------:R-:W-:-:S04]  /*184c0*/  IMAD.MOV.U32 R96, RZ, RZ, 0x2 ;  /* 0x00000002ff607424 */ /* 0x000fc800078e00ff */
        /* <DEDUP_REMOVED lines=10> */
.L_x_2256:
        /* <DEDUP_REMOVED lines=13> */
.L_x_2258:
[----:B------:R-:W-:Y:S05]  /*18640*/  BSYNC.RECONVERGENT B2 ;  /* 0x0000000000027941 */ /* 0x000fea0003800200 */
.L_x_2257:
        /* <DEDUP_REMOVED lines=43> */
.L_x_2255:
[----:B------:R-:W-:Y:S05]  /*18900*/  BSYNC.RECONVERGENT B1 ;  /* 0x0000000000017941 */ /* 0x000fea0003800200 */
.L_x_2254:
[----:B------:R-:W-:Y:S01]  /*18910*/  I2FP.F32.U32 R97, R4 ;  /* 0x0000000400617245 */ /* 0x000fe20000201000 */
[----:B------:R-:W-:Y:S01]  /*18920*/  HADD2.F32 R98, -RZ, R98.H1_H1 ;  /* 0x30000062ff627230 */ /* 0x000fe20000004100 */
[----:B------:R-:W-:Y:S01]  /*18930*/  ISETP.NE.AND P4, PT, R96, 0x1, PT ;  /* 0x000000016000780c */ /* 0x000fe20003f85270 */
[----:B------:R-:W-:Y:S01]  /*18940*/  @P1 HADD2.F32 R101, -RZ, R94.H1_H1 ;  /* 0x3000005eff651230 */ /* 0x000fe20000004100 */
[----:B------:R-:W-:Y:S01]  /*18950*/  BSSY.RECONVERGENT B1, `(.L_x_2259) ;  /* 0x000004c000017945 */ /* 0x000fe20003800200 */
[----:B------:R-:W-:Y:S01]  /*18960*/  FFMA.FTZ R97, R97, R134, 1.1641532182693481445e-10 ;  /* 0x2f00000061617423 */ /* 0x000fe20000010086 */
[----:B------:R-:W-:Y:S01]  /*18970*/  FMUL.FTZ R98, R98, R145 ;  /* 0x0000009162627220 */ /* 0x000fe20000410000 */
[----:B------:R-:W-:Y:S02]  /*18980*/  HFMA2 R100, -RZ, RZ, 0, 1.1920928955078125e-07 ;  /* 0x00000002ff647431 */ /* 0x000fe400000001ff */
        /* <DEDUP_REMOVED lines=15> */
.L_x_2261:
        /* <DEDUP_REMOVED lines=13> */
.L_x_2263:
[----:B------:R-:W-:Y:S05]  /*18b50*/  BSYNC.RECONVERGENT B2 ;  /* 0x0000000000027941 */ /* 0x000fea0003800200 */
.L_x_2262:
        /* <DEDUP_REMOVED lines=43> */
.L_x_2260:
[----:B------:R-:W-:Y:S05]  /*18e10*/  BSYNC.RECONVERGENT B1 ;  /* 0x0000000000017941 */ /* 0x000fea0003800200 */
.L_x_2259:
[----:B------:R-:W-:Y:S01]  /*18e20*/  I2FP.F32.U32 R97, R4 ;  /* 0x0000000400617245 */ /* 0x000fe20000201000 */
[----:B------:R-:W-:Y:S01]  /*18e30*/  HADD2.F32 R4, -RZ, R99.H0_H0 ;  /* 0x20000063ff047230 */ /* 0x000fe20000004100 */
[----:B------:R-:W-:Y:S01]  /*18e40*/  ISETP.NE.AND P5, PT, R100, 0x1, PT ;  /* 0x000000016400780c */ /* 0x000fe20003fa5270 */
[----:B------:R-:W-:Y:S01]  /*18e50*/  @P1 HADD2.F32 R96, -RZ, R95.H0_H0 ;  /* 0x2000005fff601230 */ /* 0x000fe20000004100 */
[----:B------:R-:W-:Y:S01]  /*18e60*/  BSSY.RECONVERGENT B1, `(.L_x_2264) ;  /* 0x000004c000017945 */ /* 0x000fe20003800200 */
[----:B------:R-:W-:Y:S01]  /*18e70*/  FFMA.FTZ R97, R97, R134, 1.1641532182693481445e-10 ;  /* 0x2f00000061617423 */ /* 0x000fe20000010086 */
[----:B------:R-:W-:-:S04]  /*18e80*/  FMUL.FTZ R4, R4, R145 ;  /* 0x0000009104047220 */ /* 0x000fc80000410000 */
[----:B------:R-:W-:Y:S02]  /*18e90*/  FSETP.GTU.FTZ.AND P4, PT, R97, R144, PT ;  /* 0x000000906100720b */ /* 0x000fe40003f9c000 */
[----:B------:R-:W-:Y:S02]  /*18ea0*/  MOV R97, R2 ;  /* 0x0000000200617202 */ /* 0x000fe40000000f00 */
[----:B------:R-:W-:Y:S01]  /*18eb0*/  FSEL R129, R4, RZ, !P4 ;  /* 0x000000ff04817208 */ /* 0x000fe20006000000 */
[----:B------:R-:W-:Y:S01]  /*18ec0*/  IMAD.MOV.U32 R4, RZ, RZ, 0x2 ;  /* 0x00000002ff047424 */ /* 0x000fe200078e00ff */
        /* <DEDUP_REMOVED lines=12> */
.L_x_2266:
        /* <DEDUP_REMOVED lines=13> */
.L_x_2268:
[----:B------:R-:W-:Y:S05]  /*19060*/  BSYNC.RECONVERGENT B2 ;  /* 0x0000000000027941 */ /* 0x000fea0003800200 */
.L_x_2267:
        /* <DEDUP_REMOVED lines=43> */
.L_x_2265:
[----:B------:R-:W-:Y:S05]  /*19320*/  BSYNC.RECONVERGENT B1 ;  /* 0x0000000000017941 */ /* 0x000fea0003800200 */
.L_x_2264:
[----:B------:R-:W-:Y:S01]  /*19330*/  I2FP.F32.U32 R97, R97 ;  /* 0x0000006100617245 */ /* 0x000fe20000201000 */
[----:B------:R-:W-:Y:S01]  /*19340*/  HADD2.F32 R96, -RZ, R99.H1_H1 ;  /* 0x30000063ff607230 */ /* 0x000fe20000004100 */
[----:B------:R-:W-:Y:S01]  /*19350*/  PRMT R98, R146, 0x5410, R98 ;  /* 0x0000541092627816 */ /* 0x000fe20000000062 */
[----:B------:R-:W-:Y:S02]  /*19360*/  @P1 HADD2.F32 R99, -RZ, R95.H1_H1 ;  /* 0x3000005fff631230 */ /* 0x000fe40000004100 */
[----:B------:R-:W-:Y:S01]  /*19370*/  FFMA.FTZ R97, R97, R134, 1.1641532182693481445e-10 ;  /* 0x2f00000061617423 */ /* 0x000fe20000010086 */
[----:B------:R-:W-:-:S04]  /*19380*/  FMUL.FTZ R96, R96, R145 ;  /* 0x0000009160607220 */ /* 0x000fc80000410000 */
[----:B------:R-:W-:Y:S02]  /*19390*/  FSETP.GTU.FTZ.AND P5, PT, R97, R144, PT ;  /* 0x000000906100720b */ /* 0x000fe40003fbc000 */
[----:B------:R-:W-:Y:S02]  /*193a0*/  PRMT R97, R141, 0x5410, R143 ;  /* 0x000054108d617816 */ /* 0x000fe4000000008f */
[----:B------:R-:W-:Y:S02]  /*193b0*/  FSEL R134, R96, RZ, !P5 ;  /* 0x000000ff60867208 */ /* 0x000fe40006800000 */
[----:B------:R-:W-:Y:S02]  /*193c0*/  PLOP3.LUT P5, PT, P5, PT, PT, 0x8, 0x80 ;  /* 0x000000000080781c */ /* 0x000fe40002fae170 */
[----:B------:R-:W-:Y:S01]  /*193d0*/  PRMT R96, R137, 0x5410, R139 ;  /* 0x0000541089607816 */ /* 0x000fe2000000008b */
[----:B------:R-:W-:-:S05]  /*193e0*/  @P1 FADD.FTZ R134, R99, R134 ;  /* 0x0000008663861221 */ /* 0x000fca0000010000 */
[----:B------:R-:W-:-:S04]  /*193f0*/  F2FP.F16.F32.PACK_AB R99, RZ, R134 ;  /* 0x00000086ff63723e */ /* 0x000fc800000000ff */
[----:B------:R-:W-:-:S07]  /*19400*/  PRMT R99, R142, 0x5410, R99 ;  /* 0x000054108e637816 */ /* 0x000fce0000000063 */
.L_x_2228:
        /* <DEDUP_REMOVED lines=43> */
.L_x_2269:
[----:B------:R-:W-:Y:S01]  /*196c0*/  IMAD.MOV.U32 R137, RZ, RZ, R140 ;  /* 0x000000ffff897224 */ /* 0x000fe200078e008c */
[----:B------:R-:W-:-:S07]  /*196d0*/  IADD3 R138, PT, PT, R138, 0x80, RZ ;  /* 0x000000808a8a7810 */ /* 0x000fce0007ffe0ff */
.L_x_2146:
[----:B------:R-:W-:Y:S05]  /*196e0*/  BSYNC.RECONVERGENT B0 ;  /* 0x0000000000007941 */ /* 0x000fea0003800200 */
.L_x_2145:
        /* <DEDUP_REMOVED lines=20> */
[----:B-1----:R-:W-:Y:S01]  /*19830*/  MOV R103, R137 ;  /* 0x0000008900677202 */ /* 0x002fe20000000f00 */
        /* <DEDUP_REMOVED lines=12> */
.L_x_2275:
        /* <DEDUP_REMOVED lines=13> */
.L_x_2277:
[----:B------:R-:W-:Y:S05]  /*199d0*/  BSYNC.RECONVERGENT B2 ;  /* 0x0000000000027941 */ /* 0x000fea0003800200 */
.L_x_2276:
        /* <DEDUP_REMOVED lines=43> */
.L_x_2274:
[----:B------:R-:W-:Y:S05]  /*19c90*/  BSYNC.RECONVERGENT B1 ;  /* 0x0000000000017941 */ /* 0x000fea0003800200 */
.L_x_2273:
[----:B------:R-:W1:Y:S01]  /*19ca0*/  LDC R142, c[0x0][0x408] ;  /* 0x00010200ff8e7b82 */ /* 0x000e620000000800 */
[----:B------:R-:W-:Y:S01]  /*19cb0*/  I2FP.F32.U32 R4, R17 ;  /* 0x0000001100047245 */ /* 0x000fe20000201000 */
[----:B------:R-:W-:Y:S02]  /*19cc0*/  HFMA2 R135, -RZ, RZ, 0.1171875, 0 ;  /* 0x2f800000ff877431 */ /* 0x000fe400000001ff */
[----:B-----5:R-:W-:Y:S01]  /*19cd0*/  HADD2.F32 R17, -RZ, R96.H0_H0 ;  /* 0x20000060ff117230 */ /* 0x020fe20000004100 */
[----:B------:R-:W-:Y:S01]  /*19ce0*/  ISETP.NE.AND P3, PT, R18, 0x1, PT ;  /* 0x000000011200780c */ /* 0x000fe20003f65270 */
[----:B------:R-:W-:Y:S01]  /*19cf0*/  BSSY.RECONVERGENT B1, `(.L_x_2278) ;  /* 0x000004d000017945 */ /* 0x000fe20003800200 */
[----:B------:R-:W-:Y:S01]  /*19d00*/  LOP3.LUT R16, R16, 0xffffffdf, RZ, 0xc0, !PT ;  /* 0xffffffdf10107812 */ /* 0x000fe200078ec0ff */
[----:B------:R-:W-:Y:S01]  /*19d10*/  FFMA.FTZ R4, R4, R135, 1.1641532182693481445e-10 ;  /* 0x2f00000004047423 */ /* 0x000fe20000010087 */
[----:B------:R-:W2:Y:S01]  /*19d20*/  LDC R141, c[0x0][0x404] ;  /* 0x00010100ff8d7b82 */ /* 0x000ea20000000800 */
[----:B------:R-:W-:-:S02]  /*19d30*/  IMAD.MOV.U32 R19, RZ, RZ, 0x2 ;  /* 0x00000002ff137424 */ /* 0x000fc400078e00ff */
[----:B-1----:R-:W-:Y:S01]  /*19d40*/  FMUL.FTZ R17, R17, R142 ;  /* 0x0000008e11117220 */ /* 0x002fe20000410000 */
[----:B--2---:R-:W-:-:S04]  /*19d50*/  FSETP.GTU.FTZ.AND P4, PT, R4, R141, PT ;  /* 0x0000008d0400720b */ /* 0x004fc80003f9c000 */
[----:B------:R-:W-:Y:S01]  /*19d60*/  FSEL R4, R17, RZ, !P4 ;  /* 0x000000ff11047208 */ /* 0x000fe20006000000 */
[----:B------:R-:W-:Y:S01]  /*19d70*/  IMAD.MOV.U32 R17, RZ, RZ, R2 ;  /* 0x000000ffff117224 */ /* 0x000fe200078e0002 */
        /* <DEDUP_REMOVED lines=11> */
.L_x_2280:
        /* <DEDUP_REMOVED lines=13> */
.L_x_2282:
[----:B------:R-:W-:Y:S05]  /*19f00*/  BSYNC.RECONVERGENT B2 ;  /* 0x0000000000027941 */ /* 0x000fea0003800200 */
.L_x_2281:
        /* <DEDUP_REMOVED lines=43> */
.L_x_2279:
[----:B------:R-:W-:Y:S05]  /*1a1c0*/  BSYNC.RECONVERGENT B1 ;  /* 0x0000000000017941 */ /* 0x000fea0003800200 */
.L_x_2278:
[----:B------:R-:W-:Y:S01]  /*1a1d0*/  I2FP.F32.U32 R18, R17 ;  /* 0x0000001100127245 */ /* 0x000fe20000201000 */
[----:B------:R-:W-:Y:S01]  /*1a1e0*/  HADD2.F32 R17, -RZ, R88.H0_H0 ;  /* 0x20000058ff117230 */ /* 0x000fe20000004100 */
[----:B------:R-:W-:Y:S01]  /*1a1f0*/  BSSY.RECONVERGENT B1, `(.L_x_2283) ;  /* 0x0000050000017945 */ /* 0x000fe20003800200 */
[----:B------:R-:W-:Y:S02]  /*1a200*/  @P2 HADD2.F32 R107, -RZ, R92.H0_H0 ;  /* 0x2000005cff6b2230 */ /* 0x000fe40000004100 */
[----:B------:R-:W-:Y:S01]  /*1a210*/  FFMA.FTZ R18, R18, R135, 1.1641532182693481445e-10 ;  /* 0x2f00000012127423 */ /* 0x000fe20000010087 */
[----:B------:R-:W-:-:S04]  /*1a220*/  FMUL.FTZ R17, R17, R142 ;  /* 0x0000008e11117220 */ /* 0x000fc80000410000 */
[----:B------:R-:W-:Y:S01]  /*1a230*/  FSETP.GTU.FTZ.AND P3, PT, R18, R141, PT ;  /* 0x0000008d1200720b */ /* 0x000fe20003f7c000 */
[----:B------:R-:W-:-:S03]  /*1a240*/  IMAD.MOV.U32 R18, RZ, RZ, 0x2 ;  /* 0x00000002ff127424 */ /* 0x000fc600078e00ff */
[----:B------:R-:W-:-:S05]  /*1a250*/  FSEL R17, R17, RZ, !P3 ;  /* 0x000000ff11117208 */ /* 0x000fca0005800000 */
[----:B------:R-:W-:Y:S01]  /*1a260*/  FADD.FTZ R4, R4, R17 ;  /* 0x0000001104047221 */ /* 0x000fe20000010000 */
[----:B------:R-:W-:Y:S02]  /*1a270*/  SEL R17, RZ, 0x1, P3 ;  /* 0x00000001ff117807 */ /* 0x000fe40001800000 */
[----:B------:R-:W-:Y:S01]  /*1a280*/  ISETP.NE.AND P3, PT, R19, 0x1, PT ;  /* 0x000000011300780c */ /* 0x000fe20003f65270 */
[----:B------:R-:W-:Y:S01]  /*1a290*/  @P2 FADD.FTZ R107, R107, R4 ;  /* 0x000000046b6b2221 */ /* 0x000fe20000010000 */
[----:B------:R-:W-:Y:S01]  /*1a2a0*/  @!P2 MOV R107, R4 ;  /* 0x00000004006ba202 */ /* 0x000fe20000000f00 */
[----:B------:R-:W-:-:S03]  /*1a2b0*/  IMAD.MOV.U32 R4, RZ, RZ, R2 ;  /* 0x000000ffff047224 */ /* 0x000fc600078e0002 */
[----:B------:R-:W-:-:S07]  /*1a2c0*/  F2FP.F16.F32.PACK_AB R102, RZ, R107 ;  /* 0x0000006bff66723e */ /* 0x000fce00000000ff */
        /* <DEDUP_REMOVED lines=9> */
.L_x_2285:
        /* <DEDUP_REMOVED lines=13> */
.L_x_2287:
[----:B------:R-:W-:Y:S05]  /*1a430*/  BSYNC.RECONVERGENT B2 ;  /* 0x0000000000027941 */ /* 0x000fea0003800200 */
.L_x_2286:
        /* <DEDUP_REMOVED lines=43> */
.L_x_2284:
[----:B------:R-:W-:Y:S05]  /*1a6f0*/  BSYNC.RECONVERGENT B1 ;  /* 0x0000000000017941 */ /* 0x000fea0003800200 */
.L_x_2283:
        /* <DEDUP_REMOVED lines=19> */
[----:B------:R-:W-:Y:S01]  /*1a830*/  @P3 IADD3 R22, PT, PT, R18, 0x1, RZ ;  /* 0x0000000112163810 */ /* 0x000fe20007ffe0ff */
[----:B------:R-:W-:Y:S01]  /*1a840*/  @P3 IMAD.MOV.U32 R20, RZ, RZ, R6 ;  /* 0x000000ffff143224 */ /* 0x000fe200078e0006 */
[----:B------:R-:W-:Y:S06]  /*1a850*/  BRA `(.L_x_2289) ;  /* 0x0000000000e47947 */ /* 0x000fec0003800000 */
.L_x_2290:
[----:B------:R-:W-:Y:S01]  /*1a860*/  IADD3 R10, PT, PT, R10, 0x1, RZ ;  /* 0x000000010a0a7810 */ /* 0x000fe20007ffe0ff */
[----:B------:R-:W-:Y:S03]  /*1a870*/  BSSY.RECONVERGENT B2, `(.L_x_2291) ;  /* 0x000000c000027945 */ /* 0x000fe60003800200 */
[C---:B------:R-:W-:Y:S01]  /*1a880*/  ISETP.NE.AND P3, PT, R10.reuse, RZ, PT ;  /* 0x000000ff0a00720c */ /* 0x040fe20003f65270 */
[----:B------:R-:W-:-:S12]  /*1a890*/  IMAD.WIDE.U32 R20, R10, -0x2daee0ad, RZ ;  /* 0xd2511f530a147825 */ /* 0x000fd800078e00ff */
[----:B------:R-:W-:Y:S05]  /*1a8a0*/  @P3 BRA `(.L_x_2292) ;  /* 0x0000000000203947 */ /* 0x000fea0003800000 */
[----:B------:R-:W-:-:S05]  /*1a8b0*/  VIADD R9, R9, 0x1 ;  /* 0x0000000109097836 */ /* 0x000fca0000000000 */
[----:B------:R-:W-:-:S13]  /*1a8c0*/  ISETP.NE.AND P3, PT, R9, RZ, PT ;  /* 0x000000ff0900720c */ /* 0x000fda0003f65270 */
[----:B------:R-:W-:Y:S01]  /*1a8d0*/  @!P3 IADD3 R13, PT, PT, R13, 0x1, RZ ;  /* 0x000000010d0db810 */ /* 0x000fe20007ffe0ff */
[----:B------:R-:W-:Y:S02]  /*1a8e0*/  @!P3 VIADD R2, R3, 0x1 ;  /* 0x000000010302b836 */ /* 0x000fe40000000000 */
[----:B------:R-:W-:Y:S01]  /*1a8f0*/  @!P3 IMAD.MOV.U32 R9, RZ, RZ, RZ ;  /* 0x000000ffff09b224 */ /* 0x000fe200078e00ff */
[----:B------:R-:W-:-:S13]  /*1a900*/  ISETP.NE.AND P4, PT, R13, RZ, !P3 ;  /* 0x000000ff0d00720c */ /* 0x000fda0005f85270 */
[----:B------:R-:W-:-:S04]  /*1a910*/  @P4 IADD3 R2, PT, PT, R3, RZ, RZ ;  /* 0x000000ff03024210 */ /* 0x000fc80007ffe0ff */
[----:B------:R-:W-:-:S07]  /*1a920*/  @!P3 MOV R3, R2 ;  /* 0x000000020003b202 */ /* 0x000fce0000000f00 */
.L_x_2292:
[----:B------:R-:W-:Y:S05]  /*1a930*/  BSYNC.RECONVERGENT B2 ;  /* 0x0000000000027941 */ /* 0x000fea0003800200 */
.L_x_2291:
        /* <DEDUP_REMOVED lines=40> */
[----:B------:R-:W-:Y:S01]  /*1abc0*/  HFMA2 R22, -RZ, RZ, 0, 0 ;  /* 0x00000000ff167431 */ /* 0x000fe200000001ff */
[----:B------:R-:W-:Y:S01]  /*1abd0*/  MOV R20, R103 ;  /* 0x0000006700147202 */ /* 0x000fe20000000f00 */
[----:B------:R-:W-:-:S07]  /*1abe0*/  IMAD.MOV.U32 R103, RZ, RZ, R18 ;  /* 0x000000ffff677224 */ /* 0x000fce00078e0012 */
.L_x_2289:
[----:B------:R-:W-:Y:S05]  /*1abf0*/  BSYNC.RECONVERGENT B1 ;  /* 0x0000000000017941 */ /* 0x000fea0003800200 */
.L_x_2288:
[----:B------:R-:W-:Y:S01]  /*1ac00*/  I2FP.F32.U32 R18, R20 ;  /* 0x0000001400127245 */ /* 0x000fe20000201000 */
[----:B------:R-:W-:Y:S01]  /*1ac10*/  HADD2.F32 R19, -RZ, R88.H1_H1 ;  /* 0x30000058ff137230 */ /* 0x000fe20000004100 */
[----:B------:R-:W-:Y:S01]  /*1ac20*/  BSSY.RECONVERGENT B1, `(.L_x_2293) ;  /* 0x0000050000017945 */ /* 0x000fe20003800200 */
[----:B------:R-:W-:Y:S01]  /*1ac30*/  @P2 HADD2.F32 R21, -RZ, R92.H1_H1 ;  /* 0x3000005cff152230 */ /* 0x000fe20000004100 */
        /* <DEDUP_REMOVED lines=21> */
.L_x_2295:
        /* <DEDUP_REMOVED lines=13> */
.L_x_2297:
[----:B------:R-:W-:Y:S05]  /*1ae60*/  BSYNC.RECONVERGENT B2 ;  /* 0x0000000000027941 */ /* 0x000fea0003800200 */
.L_x_2296:
        /* <DEDUP_REMOVED lines=43> */
.L_x_2294:
[----:B------:R-:W-:Y:S05]  /*1b120*/  BSYNC.RECONVERGENT B1 ;  /* 0x0000000000017941 */ /* 0x000fea0003800200 */
.L_x_2293:
[----:B------:R-:W-:Y:S01]  /*1b130*/  I2FP.F32.U32 R4, R4 ;  /* 0x0000000400047245 */ /* 0x000fe20000201000 */
[----:B------:R-:W-:Y:S01]  /*1b140*/  HADD2.F32 R19, -RZ, R97.H0_H0 ;  /* 0x20000061ff137230 */ /* 0x000fe20000004100 */
        /* <DEDUP_REMOVED lines=17> */
[----:B------:R-:W-:Y:S01]  /*1b260*/  @P3 VIADD R22, R20, 0x1 ;  /* 0x0000000114163836 */ /* 0x000fe20000000000 */
[----:B------:R-:W-:Y:S01]  /*1b270*/  @P3 MOV R21, R6 ;  /* 0x0000000600153202 */ /* 0x000fe20000000f00 */
[----:B------:R-:W-:Y:S06]  /*1b280*/  BRA `(.L_x_2299) ;  /* 0x0000000000e47947 */ /* 0x000fec0003800000 */
.L_x_2300:
        /* <DEDUP_REMOVED lines=8> */
[----:B------:R-:W-:Y:S02]  /*1b310*/  @!P3 IADD3 R2, PT, PT, R3, 0x1, RZ ;  /* 0x000000010302b810 */ /* 0x000fe40007ffe0ff */
[----:B------:R-:W-:Y:S02]  /*1b320*/  @!P3 MOV R9, RZ ;  /* 0x000000ff0009b202 */ /* 0x000fe40000000f00 */
[----:B------:R-:W-:-:S13]  /*1b330*/  ISETP.NE.AND P4, PT, R13, RZ, !P3 ;  /* 0x000000ff0d00720c */ /* 0x000fda0005f85270 */
[----:B------:R-:W-:-:S04]  /*1b340*/  @P4 IMAD.MOV R2, RZ, RZ, R3 ;  /* 0x000000ffff024224 */ /* 0x000fc800078e0203 */
[----:B------:R-:W-:-:S07]  /*1b350*/  @!P3 IMAD.MOV.U32 R3, RZ, RZ, R2 ;  /* 0x000000ffff03b224 */ /* 0x000fce00078e0002 */
.L_x_2302:
[----:B------:R-:W-:Y:S05]  /*1b360*/  BSYNC.RECONVERGENT B2 ;  /* 0x0000000000027941 */ /* 0x000fea0003800200 */
.L_x_2301:
        /* <DEDUP_REMOVED lines=40> */
[----:B------:R-:W-:Y:S01]  /*1b5f0*/  IMAD.MOV.U32 R21, RZ, RZ, R103 ;  /* 0x000000ffff157224 */ /* 0x000fe200078e0067 */
[----:B------:R-:W-:Y:S01]  /*1b600*/  MOV R103, R20 ;  /* 0x0000001400677202 */ /* 0x000fe20000000f00 */
[----:B------:R-:W-:-:S07]  /*1b610*/  IMAD.MOV.U32 R22, RZ, RZ, RZ ;  /* 0x000000ffff167224 */ /* 0x000fce00078e00ff */
.L_x_2299:
[----:B------:R-:W-:Y:S05]  /*1b620*/  BSYNC.RECONVERGENT B1 ;  /* 0x0000000000017941 */ /* 0x000fea0003800200 */
.L_x_2298:
        /* <DEDUP_REMOVED lines=8> */
[----:B------:R-:W-:Y:S02]  /*1b6b0*/  FSEL R21, R19, RZ, !P3 ;  /* 0x000000ff13157208 */ /* 0x000fe40005800000 */
[----:B------:R-:W-:Y:S02]  /*1b6c0*/  SEL R19, RZ, 0x1, P3 ;  /* 0x00000001ff137807 */ /* 0x000fe40001800000 */
[----:B------:R-:W-:Y:S01]  /*1b6d0*/  ISETP.NE.AND P3, PT, R22, 0x1, PT ;  /* 0x000000011600780c */ /* 0x000fe20003f65270 */
[----:B------:R-:W-:-:S04]  /*1b6e0*/  FADD.FTZ R4, R4, R21 ;  /* 0x0000001504047221 */ /* 0x000fc80000010000 */
[----:B------:R-:W-:Y:S01]  /*1b6f0*/  @P2 FADD.FTZ R115, R115, R4 ;  /* 0x0000000473732221 */ /* 0x000fe20000010000 */
[----:B------:R-:W-:Y:S02]  /*1b700*/  @!P2 MOV R115, R4 ;  /* 0x000000040073a202 */ /* 0x000fe40000000f00 */
[----:B------:R-:W-:Y:S02]  /*1b710*/  MOV R4, R2 ;  /* 0x0000000200047202 */ /* 0x000fe40000000f00 */
[----:B------:R-:W-:-:S03]  /*1b720*/  F2FP.F16.F32.PACK_AB R104, RZ, R115 ;  /* 0x00000073ff68723e */ /* 0x000fc600000000ff */
        /* <DEDUP_REMOVED lines=9> */
.L_x_2305:
        /* <DEDUP_REMOVED lines=13> */
.L_x_2307:
[----:B------:R-:W-:Y:S05]  /*1b890*/  BSYNC.RECONVERGENT B2 ;  /* 0x0000000000027941 */ /* 0x000fea0003800200 */
.L_x_2306:
        /* <DEDUP_REMOVED lines=40> */
[----:B------:R-:W-:Y:S01]  /*1bb20*/  MOV R103, R20 ;  /* 0x0000001400677202 */ /* 0x000fe20000000f00 */
[----:B------:R-:W-:Y:S01]  /*1bb30*/  IMAD.MOV.U32 R20, RZ, RZ, RZ ;  /* 0x000000ffff147224 */ /* 0x000fe200078e00ff */
[----:B------:R-:W-:-:S07]  /*1bb40*/  LOP3.LUT R7, R22, UR35, R21, 0x96, !PT ;  /* 0x0000002316077c12 */ /* 0x000fce000f8e9615 */
.L_x_2304:
[----:B------:R-:W-:Y:S05]  /*1bb50*/  BSYNC.RECONVERGENT B1 ;  /* 0x0000000000017941 */ /* 0x000fea0003800200 */
.L_x_2303:
        /* <DEDUP_REMOVED lines=22> */
.L_x_2310:
        /* <DEDUP_REMOVED lines=13> */
.L_x_2312:
[----:B------:R-:W-:Y:S05]  /*1bd90*/  BSYNC.RECONVERGENT B2 ;  /* 0x0000000000027941 */ /* 0x000fea0003800200 */
.L_x_2311:
        /* <DEDUP_REMOVED lines=43> */
.L_x_2309:
[----:B------:R-:W-:Y:S05]  /*1c050*/  BSYNC.RECONVERGENT B1 ;  /* 0x0000000000017941 */ /* 0x000fea0003800200 */
.L_x_2308:
        /* <DEDUP_REMOVED lines=25> */
.L_x_2315:
        /* <DEDUP_REMOVED lines=13> */
.L_x_2317:
[----:B------:R-:W-:Y:S05]  /*1c2c0*/  BSYNC.RECONVERGENT B2 ;  /* 0x0000000000027941 */ /* 0x000fea0003800200 */
.L_x_2316:
        /* <DEDUP_REMOVED lines=43> */
.L_x_2314:
[----:B------:R-:W-:Y:S05]  /*1c580*/  BSYNC.RECONVERGENT B1 ;  /* 0x0000000000017941 */ /* 0x000fea0003800200 */
.L_x_2313:
        /* <DEDUP_REMOVED lines=22> */
.L_x_2320:
        /* <DEDUP_REMOVED lines=13> */
.L_x_2322:
[----:B------:R-:W-:Y:S05]  /*1c7c0*/  BSYNC.RECONVERGENT B2 ;  /* 0x0000000000027941 */ /* 0x000fea0003800200 */
.L_x_2321:
        /* <DEDUP_REMOVED lines=41> */
[----:B------:R-:W-:Y:S01]  /*1ca60*/  IMAD.MOV.U32 R23, RZ, RZ, R103 ;  /* 0x000000ffff177224 */ /* 0x000fe200078e0067 */
[----:B------:R-:W-:-:S07]  /*1ca70*/  MOV R103, R22 ;  /* 0x0000001600677202 */ /* 0x000fce0000000f00 */
.L_x_2319:
[----:B------:R-:W-:Y:S05]  /*1ca80*/  BSYNC.RECONVERGENT B1 ;  /* 0x0000000000017941 */ /* 0x000fea0003800200 */
.L_x_2318:
        /* <DEDUP_REMOVED lines=25> */
.L_x_2325:
        /* <DEDUP_REMOVED lines=13> */
.L_x_2327:
[----:B------:R-:W-:Y:S05]  /*1ccf0*/  BSYNC.RECONVERGENT B2 ;  /* 0x0000000000027941 */ /* 0x000fea0003800200 */
.L_x_2326:
        /* <DEDUP_REMOVED lines=43> */
.L_x_2324:
[----:B------:R-:W-:Y:S05]  /*1cfb0*/  BSYNC.RECONVERGENT B1 ;  /* 0x0000000000017941 */ /* 0x000fea0003800200 */
.L_x_2323:
        /* <DEDUP_REMOVED lines=20> */
.L_x_2330:
        /* <DEDUP_REMOVED lines=13> */
.L_x_2332:
[----:B------:R-:W-:Y:S05]  /*1d1d0*/  BSYNC.RECONVERGENT B2 ;  /* 0x0000000000027941 */ /* 0x000fea0003800200 */
.L_x_2331:
        /* <DEDUP_REMOVED lines=43> */
.L_x_2329:
[----:B------:R-:W-:Y:S05]  /*1d490*/  BSYNC.RECONVERGENT B1 ;  /* 0x0000000000017941 */ /* 0x000fea0003800200 */
.L_x_2328:
        /* <DEDUP_REMOVED lines=25> */
.L_x_2335:
        /* <DEDUP_REMOVED lines=13> */
.L_x_2337:
[----:B------:R-:W-:Y:S05]  /*1d700*/  BSYNC.RECONVERGENT B2 ;  /* 0x0000000000027941 */ /* 0x000fea0003800200 */
.L_x_2336:
        /* <DEDUP_REMOVED lines=43> */
.L_x_2334:
[----:B------:R-:W-:Y:S05]  /*1d9c0*/  BSYNC.RECONVERGENT B1 ;  /* 0x0000000000017941 */ /* 0x000fea0003800200 */
.L_x_2333:
        /* <DEDUP_REMOVED lines=20> */
.L_x_2340:
        /* <DEDUP_REMOVED lines=13> */
.L_x_2342:
[----:B------:R-:W-:Y:S05]  /*1dbe0*/  BSYNC.RECONVERGENT B2 ;  /* 0x0000000000027941 */ /* 0x000fea0003800200 */
.L_x_2341:
        /* <DEDUP_REMOVED lines=43> */
.L_x_2339:
[----:B------:R-:W-:Y:S05]  /*1dea0*/  BSYNC.RECONVERGENT B1 ;  /* 0x0000000000017941 */ /* 0x000fea0003800200 */
.L_x_2338:
        /* <DEDUP_REMOVED lines=25> */
.L_x_2345:
        /* <DEDUP_REMOVED lines=13> */
.L_x_2347:
[----:B------:R-:W-:Y:S05]  /*1e110*/  BSYNC.RECONVERGENT B2 ;  /* 0x0000000000027941 */ /* 0x000fea0003800200 */
.L_x_2346:
        /* <DEDUP_REMOVED lines=41> */
[----:B------:R-:W-:Y:S01]  /*1e3b0*/  IMAD.MOV.U32 R100, RZ, RZ, RZ ;  /* 0x000000ffff647224 */ /* 0x000fe200078e00ff */
[----:B------:R-:W-:-:S07]  /*1e3c0*/  MOV R103, R96 ;  /* 0x0000006000677202 */ /* 0x000fce0000000f00 */
.L_x_2344:
[----:B------:R-:W-:Y:S05]  /*1e3d0*/  BSYNC.RECONVERGENT B1 ;  /* 0x0000000000017941 */ /* 0x000fea0003800200 */
.L_x_2343:
        /* <DEDUP_REMOVED lines=20> */
.L_x_2350:
        /* <DEDUP_REMOVED lines=12> */
[----:B------:R-:W-:Y:S02]  /*1e5e0*/  @P0 IADD3 R4, PT, PT, R3, RZ, RZ ;  /* 0x000000ff03040210 */ /* 0x000fe40007ffe0ff */
[----:B------:R-:W-:Y:S02]  /*1e5f0*/  ISETP.NE.AND P0, PT, R2, RZ, PT ;  /* 0x000000ff0200720c */ /* 0x000fe40003f05270 */
[----:B------:R-:W-:-:S11]  /*1e600*/  @!P6 MOV R3, R4 ;  /* 0x000000040003e202 */ /* 0x000fd60000000f00 */
.L_x_2352:
[----:B------:R-:W-:Y:S05]  /*1e610*/  BSYNC.RECONVERGENT B2 ;  /* 0x0000000000027941 */ /* 0x000fea0003800200 */
.L_x_2351:
        /* <DEDUP_REMOVED lines=43> */
.L_x_2349:
[----:B------:R-:W-:Y:S05]  /*1e8d0*/  BSYNC.RECONVERGENT B1 ;  /* 0x0000000000017941 */ /* 0x000fea0003800200 */
.L_x_2348:
[----:B------:R-:W-:Y:S01]  /*1e8e0*/  I2FP.F32.U32 R96, R97 ;  /* 0x0000006100607245 */ /* 0x000fe20000201000 */
[----:B------:R-:W-:Y:S02]  /*1e8f0*/  HADD2.F32 R97, -RZ, R91.H1_H1 ;  /* 0x3000005bff617230 */ /* 0x000fe40000004100 */
[----:B------:R-:W-:Y:S02]  /*1e900*/  @P2 HADD2.F32 R98, -RZ, R95.H1_H1 ;  /* 0x3000005fff622230 */ /* 0x000fe40000004100 */
[----:B------:R-:W-:Y:S01]  /*1e910*/  FFMA.FTZ R96, R96, R135, 1.1641532182693481445e-10 ;  /* 0x2f00000060607423 */ /* 0x000fe20000010087 */
[----:B------:R-:W-:-:S04]  /*1e920*/  FMUL.FTZ R97, R97, R142 ;  /* 0x0000008e61617220 */ /* 0x000fc80000410000 */
[----:B------:R-:W-:-:S04]  /*1e930*/  FSETP.GTU.FTZ.AND P6, PT, R96, R141, PT ;  /* 0x0000008d6000720b */ /* 0x000fc80003fdc000 */
[----:B------:R-:W-:Y:S02]  /*1e940*/  FSEL R96, R97, RZ, !P6 ;  /* 0x000000ff61607208 */ /* 0x000fe40007000000 */
[----:B------:R-:W-:Y:S02]  /*1e950*/  PRMT R97, R104, 0x5410, R137 ;  /* 0x0000541068617816 */ /* 0x000fe40000000089 */
[----:B------:R-:W-:Y:S01]  /*1e960*/  MOV R137, R103 ;  /* 0x0000006700897202 */ /* 0x000fe20000000f00 */
[----:B------:R-:W-:Y:S01]  /*1e970*/  FADD.FTZ R145, R145, R96 ;  /* 0x0000006091917221 */ /* 0x000fe20000010000 */
[----:B------:R-:W-:-:S03]  /*1e980*/  SEL R96, RZ, 0x1, P6 ;  /* 0x00000001ff607807 */ /* 0x000fc60003000000 */
[--C-:B------:R-:W-:Y:S01]  /*1e990*/  @P2 FADD.FTZ R135, R98, R145.reuse ;  /* 0x0000009162872221 */ /* 0x100fe20000010000 */
[----:B------:R-:W-:Y:S01]  /*1e9a0*/  @!P2 IMAD.MOV.U32 R135, RZ, RZ, R145 ;  /* 0x000000ffff87a224 */ /* 0x000fe200078e0091 */
[----:B------:R-:W-:Y:S02]  /*1e9b0*/  PRMT R104, R96, 0x7610, R104 ;  /* 0x0000761060687816 */ /* 0x000fe40000000068 */
[----:B------:R-:W-:Y:S02]  /*1e9c0*/  PRMT R98, R143, 0x5410, R144 ;  /* 0x000054108f627816 */ /* 0x000fe40000000090 */
[----:B------:R-:W-:Y:S02]  /*1e9d0*/  F2FP.F16.F32.PACK_AB R99, RZ, R135 ;  /* 0x00000087ff63723e */ /* 0x000fe400000000ff */
[----:B------:R-:W-:Y:S02]  /*1e9e0*/  PRMT R96, R102, 0x5410, R139 ;  /* 0x0000541066607816 */ /* 0x000fe4000000008b */
[----:B------:R-:W-:Y:S01]  /*1e9f0*/  PRMT R99, R140, 0x5410, R99 ;  /* 0x000054108c637816 */ /* 0x000fe20000000063 */
[----:B------:R-:W-:Y:S06]  /*1ea00*/  BRA `(.L_x_2353) ;  /* 0x0000002800707947 */ /* 0x000fec0003800000 */
.L_x_2272:
        /* <DEDUP_REMOVED lines=9> */
[----:B------:R-:W-:Y:S01]  /*1eaa0*/  @!P3 MOV R101, 0x3 ;  /* 0x000000030065b802 */ /* 0x000fe20000000f00 */
[----:B------:R-:W-:Y:S01]  /*1eab0*/  @!P3 IMAD.MOV.U32 R142, RZ, RZ, R137 ;  /* 0x000000ffff8eb224 */ /* 0x000fe200078e0089 */
[----:B------:R-:W-:Y:S01]  /*1eac0*/  @!P3 MOV R100, R7 ;  /* 0x000000070064b202 */ /* 0x000fe20000000f00 */
[----:B------:R-:W-:Y:S01]  /*1ead0*/  @P3 VIADD R101, R4, 0x1 ;  /* 0x0000000104653836 */ /* 0x000fe20000000000 */
[----:B------:R-:W-:Y:S01]  /*1eae0*/  @P3 MOV R142, R137 ;  /* 0x00000089008e3202 */ /* 0x000fe20000000f00 */
[----:B------:R-:W-:Y:S01]  /*1eaf0*/  @P3 IMAD.MOV.U32 R100, RZ, RZ, R6 ;  /* 0x000000ffff643224 */ /* 0x000fe200078e0006 */
[----:B------:R-:W-:Y:S06]  /*1eb00*/  BRA `(.L_x_2355) ;  /* 0x0000000000e07947 */ /* 0x000fec0003800000 */
.L_x_2356:
        /* <DEDUP_REMOVED lines=13> */
.L_x_2358:
[----:B------:R-:W-:Y:S05]  /*1ebe0*/  BSYNC.RECONVERGENT B2 ;  /* 0x0000000000027941 */ /* 0x000fea0003800200 */
.L_x_2357:
        /* <DEDUP_REMOVED lines=42> */
.L_x_2355:
[----:B------:R-:W-:Y:S05]  /*1ee90*/  BSYNC.RECONVERGENT B1 ;  /* 0x0000000000017941 */ /* 0x000fea0003800200 */
.L_x_2354:
        /* <DEDUP_REMOVED lines=9> */
[----:B-1----:R-:W-:-:S03]  /*1ef30*/  FMUL.FTZ R100, R100, R135 ;  /* 0x0000008764647220 */ /* 0x002fc60000410000 */
[----:B--2---:R-:W-:Y:S01]  /*1ef40*/  FSETP.GTU.FTZ.AND P4, PT, R4, R137, PT ;  /* 0x000000890400720b */ /* 0x004fe20003f9c000 */
[----:B------:R-:W-:-:S03]  /*1ef50*/  @P2 HADD2.F32 R4, -RZ, R92.H0_H0 ;  /* 0x2000005cff042230 */ /* 0x000fc60000004100 */
[----:B------:R-:W-:Y:S01]  /*1ef60*/  FSEL R107, R100, RZ, !P4 ;  /* 0x000000ff646b7208 */ /* 0x000fe20006000000 */
[----:B------:R-:W-:Y:S01]  /*1ef70*/  IMAD.MOV.U32 R100, RZ, RZ, 0x2 ;  /* 0x00000002ff647424 */ /* 0x000fe200078e00ff */
[----:B------:R-:W-:-:S03]  /*1ef80*/  PLOP3.LUT P4, PT, P4, PT, PT, 0x8, 0x80 ;  /* 0x000000000080781c */ /* 0x000fc6000278e170 */
[----:B------:R-:W-:Y:S01]  /*1ef90*/  @P2 FADD.FTZ R107, R4, R107 ;  /* 0x0000006b046b2221 */ /* 0x000fe20000010000 */
[----:B------:R-:W-:-:S04]  /*1efa0*/  MOV R4, R2 ;  /* 0x0000000200047202 */ /* 0x000fc80000000f00 */
        /* <DEDUP_REMOVED lines=11> */
.L_x_2361:
        /* <DEDUP_REMOVED lines=8> */
[----:B------:R-:W-:Y:S01]  /*1f0e0*/  @!P3 IADD3 R2, PT, PT, R3, 0x1, RZ ;  /* 0x000000010302b810 */ /* 0x000fe20007ffe0ff */
[----:B------:R-:W-:-:S03]  /*1f0f0*/  @!P3 IMAD.MOV.U32 R9, RZ, RZ, RZ ;  /* 0x000000ffff09b224 */ /* 0x000fc600078e00ff */
[----:B------:R-:W-:-:S13]  /*1f100*/  ISETP.NE.AND P4, PT, R13, RZ, !P3 ;  /* 0x000000ff0d00720c */ /* 0x000fda0005f85270 */
[----:B------:R-:W-:-:S05]  /*1f110*/  @P4 IMAD.MOV R2, RZ, RZ, R3 ;  /* 0x000000ffff024224 */ /* 0x000fca00078e0203 */
[----:B------:R-:W-:-:S07]  /*1f120*/  @!P3 MOV R3, R2 ;  /* 0x000000020003b202 */ /* 0x000fce0000000f00 */
.L_x_2363:
[----:B------:R-:W-:Y:S05]  /*1f130*/  BSYNC.RECONVERGENT B2 ;  /* 0x0000000000027941 */ /* 0x000fea0003800200 */
.L_x_2362:
        /* <DEDUP_REMOVED lines=43> */
.L_x_2360:
[----:B------:R-:W-:Y:S05]  /*1f3f0*/  BSYNC.RECONVERGENT B1 ;  /* 0x0000000000017941 */ /* 0x000fea0003800200 */
.L_x_2359:
[----:B------:R-:W-:Y:S01]  /*1f400*/  I2FP.F32.U32 R4, R4 ;  /* 0x0000000400047245 */ /* 0x000fe20000201000 */
[----:B------:R-:W-:Y:S01]  /*1f410*/  HADD2.F32 R96, -RZ, R96.H1_H1 ;  /* 0x30000060ff607230 */ /* 0x000fe20000004100 */
[----:B------:R-:W-:Y:S01]  /*1f420*/  LOP3.LUT R16, R16, 0xffffffef, RZ, 0xc0, !PT ;  /* 0xffffffef10107812 */ /* 0x000fe200078ec0ff */
[----:B------:R-:W-:Y:S01]  /*1f430*/  @P2 HADD2.F32 R101, -RZ, R92.H1_H1 ;  /* 0x3000005cff652230 */ /* 0x000fe20000004100 */
[----:B------:R-:W-:Y:S01]  /*1f440*/  BSSY.RECONVERGENT B1, `(.L_x_2364) ;  /* 0x000004e000017945 */ /* 0x000fe20003800200 */
[----:B------:R-:W-:Y:S01]  /*1f450*/  FFMA.FTZ R4, R4, R145, 1.1641532182693481445e-10 ;  /* 0x2f00000004047423 */ /* 0x000fe20000010091 */
[----:B------:R-:W-:-:S04]  /*1f460*/  FMUL.FTZ R96, R96, R135 ;  /* 0x0000008760607220 */ /* 0x000fc80000410000 */
[----:B------:R-:W-:Y:S01]  /*1f470*/  FSETP.GTU.FTZ.AND P3, PT, R4, R137, PT ;  /* 0x000000890400720b */ /* 0x000fe20003f7c000 */
[----:B------:R-:W-:-:S03]  /*1f480*/  IMAD.MOV.U32 R4, RZ, RZ, R2 ;  /* 0x000000ffff047224 */ /* 0x000fc600078e0002 */
[----:B------:R-:W-:Y:S02]  /*1f490*/  FSEL R114, R96, RZ, !P3 ;  /* 0x000000ff60727208 */ /* 0x000fe40005800000 */
        /* <DEDUP_REMOVED lines=15> */
.L_x_2366:
        /* <DEDUP_REMOVED lines=13> */
.L_x_2368:
[----:B------:R-:W-:Y:S05]  /*1f660*/  BSYNC.RECONVERGENT B2 ;  /* 0x0000000000027941 */ /* 0x000fea0003800200 */
.L_x_2367:
        /* <DEDUP_REMOVED lines=43> */
.L_x_2365:
[----:B------:R-:W-:Y:S05]  /*1f920*/  BSYNC.RECONVERGENT B1 ;  /* 0x0000000000017941 */ /* 0x000fea0003800200 */
.L_x_2364:
[----:B------:R-:W-:Y:S01]  /*1f930*/  I2FP.F32.U32 R4, R4 ;  /* 0x0000000400047245 */ /* 0x000fe20000201000 */
[----:B------:R-:W-:Y:S01]  /*1f940*/  HADD2.F32 R96, -RZ, R97.H0_H0 ;  /* 0x20000061ff607230 */ /* 0x000fe20000004100 */
[----:B------:R-:W-:Y:S01]  /*1f950*/  LOP3.LUT R16, R16, 0xfffffff7, RZ, 0xc0, !PT ;  /* 0xfffffff710107812 */ /* 0x000fe200078ec0ff */
[----:B------:R-:W-:Y:S01]  /*1f960*/  @P2 HADD2.F32 R100, -RZ, R93.H0_H0 ;  /* 0x2000005dff642230 */ /* 0x000fe20000004100 */
[----:B------:R-:W-:Y:S01]  /*1f970*/  BSSY.RECONVERGENT B1, `(.L_x_2369) ;  /* 0x000004e000017945 */ /* 0x000fe20003800200 */
[----:B------:R-:W-:Y:S01]  /*1f980*/  FFMA.FTZ R4, R4, R145, 1.1641532182693481445e-10 ;  /* 0x2f00000004047423 */ /* 0x000fe20000010091 */
[----:B------:R-:W-:-:S04]  /*1f990*/  FMUL.FTZ R96, R96, R135 ;  /* 0x0000008760607220 */ /* 0x000fc80000410000 */
[----:B------:R-:W-:Y:S02]  /*1f9a0*/  FSETP.GTU.FTZ.AND P3, PT, R4, R137, PT ;  /* 0x000000890400720b */ /* 0x000fe40003f7c000 */
[----:B------:R-:W-:Y:S02]  /*1f9b0*/  MOV R4, R2 ;  /* 0x0000000200047202 */ /* 0x000fe40000000f00 */
[----:B------:R-:W-:Y:S02]  /*1f9c0*/  FSEL R115, R96, RZ, !P3 ;  /* 0x000000ff60737208 */ /* 0x000fe40005800000 */
[----:B------:R-:W-:Y:S02]  /*1f9d0*/  PLOP3.LUT P4, PT, P3, PT, PT, 0x8, 0x80 ;  /* 0x000000000080781c */ /* 0x000fe40001f8e170 */
[----:B------:R-:W-:Y:S01]  /*1f9e0*/  ISETP.NE.AND P3, PT, R101, 0x1, PT ;  /* 0x000000016500780c */ /* 0x000fe20003f65270 */
[----:B------:R-:W-:Y:S01]  /*1f9f0*/  @P2 FADD.FTZ R115, R100, R115 ;  /* 0x0000007364732221 */ /* 0x000fe20000010000 */
[----:B------:R-:W-:-:S04]  /*1fa00*/  IMAD.MOV.U32 R100, RZ, RZ, 0x2 ;  /* 0x00000002ff647424 */ /* 0x000fc800078e00ff */
        /* <DEDUP_REMOVED lines=11> */
.L_x_2371:
        /* <DEDUP_REMOVED lines=13> */
.L_x_2373:
[----:B------:R-:W-:Y:S05]  /*1fb90*/  BSYNC.RECONVERGENT B2 ;  /* 0x0000000000027941 */ /* 0x000fea0003800200 */
.L_x_2372:
        /* <DEDUP_REMOVED lines=43> */
.L_x_2370:
[----:B------:R-:W-:Y:S05]  /*1fe50*/  BSYNC.RECONVERGENT B1 ;  /* 0x0000000000017941 */ /* 0x000fea0003800200 */
.L_x_2369:
        /* <DEDUP_REMOVED lines=25> */
.L_x_2376:
        /* <DEDUP_REMOVED lines=13> */
.L_x_2378:
[----:B------:R-:W-:Y:S05]  /*200c0*/  BSYNC.RECONVERGENT B2 ;  /* 0x0000000000027941 */ /* 0x000fea0003800200 */
.L_x_2377:
        /* <DEDUP_REMOVED lines=43> */
.L_x_2375:
[----:B------:R-:W-:Y:S05]  /*20380*/  BSYNC.RECONVERGENT B1 ;  /* 0x0000000000017941 */ /* 0x000fea0003800200 */
.L_x_2374:
        /* <DEDUP_REMOVED lines=25> */
.L_x_2381:
        /* <DEDUP_REMOVED lines=13> */
.L_x_2383:
[----:B------:R-:W-:Y:S05]  /*205f0*/  BSYNC.RECONVERGENT B2 ;  /* 0x0000000000027941 */ /* 0x000fea0003800200 */
.L_x_2382:
        /* <DEDUP_REMOVED lines=43> */
.L_x_2380:
[----:B------:R-:W-:Y:S05]  /*208b0*/  BSYNC.RECONVERGENT B1 ;  /* 0x0000000000017941 */ /* 0x000fea0003800200 */
.L_x_2379:
[----:B------:R-:W-:Y:S01]  /*208c0*/  I2FP.F32.U32 R4, R4 ;  /* 0x0000000400047245 */ /* 0x000fe20000201000 */
[----:B------:R-:W-:Y:S01]  /*208d0*/  HADD2.F32 R98, -RZ, R98.H1_H1 ;  /* 0x30000062ff627230 */ /* 0x000fe20000004100 */
[----:B------:R-:W-:Y:S01]  /*208e0*/  ISETP.NE.AND P4, PT, R96, 0x1, PT ;  /* 0x000000016000780c */ /* 0x000fe20003f85270 */
[----:B------:R-:W-:Y:S01]  /*208f0*/  @P2 HADD2.F32 R97, -RZ, R94.H1_H1 ;  /* 0x3000005eff612230 */ /* 0x000fe20000004100 */
[----:B------:R-:W-:Y:S01]  /*20900*/  BSSY.RECONVERGENT B1, `(.L_x_2384) ;  /* 0x000004c000017945 */ /* 0x000fe20003800200 */
[----:B------:R-:W-:Y:S01]  /*20910*/  FFMA.FTZ R4, R4, R145, 1.1641532182693481445e-10 ;  /* 0x2f00000004047423 */ /* 0x000fe20000010091 */
[----:B------:R-:W-:Y:S01]  /*20920*/  FMUL.FTZ R98, R98, R135 ;  /* 0x0000008762627220 */ /* 0x000fe20000410000 */
[----:B------:R-:W-:-:S03]  /*20930*/  HFMA2 R101, -RZ, RZ, 0, 1.1920928955078125e-07 ;  /* 0x00000002ff657431 */ /* 0x000fc600000001ff */
        /* <DEDUP_REMOVED lines=15> */
.L_x_2386:
        /* <DEDUP_REMOVED lines=13> */
.L_x_2388:
[----:B------:R-:W-:Y:S05]  /*20b00*/  BSYNC.RECONVERGENT B2 ;  /* 0x0000000000027941 */ /* 0x000fea0003800200 */
.L_x_2387:
        /* <DEDUP_REMOVED lines=39> */
[----:B------:R-:W-:-:S03]  /*20d80*/  LOP3.LUT R6, R6, UR34, R103, 0x96, !PT ;  /* 0x0000002206067c12 */ /* 0x000fc6000f8e9667 */
[----:B------:R-:W-:Y:S01]  /*20d90*/  IMAD.MOV.U32 R2, RZ, RZ, R102 ;  /* 0x000000ffff027224 */ /* 0x000fe200078e0066 */
[----:B------:R-:W-:Y:S01]  /*20da0*/  LOP3.LUT R7, R100, UR35, R97, 0x96, !PT ;  /* 0x0000002364077c12 */ /* 0x000fe2000f8e9661 */
[----:B------:R-:W-:-:S07]  /*20db0*/  IMAD.MOV.U32 R142, RZ, RZ, R96 ;  /* 0x000000ffff8e7224 */ /* 0x000fce00078e0060 */
.L_x_2385:
[----:B------:R-:W-:Y:S05]  /*20dc0*/  BSYNC.RECONVERGENT B1 ;  /* 0x0000000000017941 */ /* 0x000fea0003800200 */
.L_x_2384:
[----:B------:R-:W-:Y:S01]  /*20dd0*/  I2FP.F32.U32 R4, R4 ;  /* 0x0000000400047245 */ /* 0x000fe20000201000 */
[----:B------:R-:W-:Y:S01]  /*20de0*/  HADD2.F32 R96, -RZ, R99.H0_H0 ;  /* 0x20000063ff607230 */ /* 0x000fe20000004100 */
[----:B------:R-:W-:Y:S01]  /*20df0*/  ISETP.NE.AND P5, PT, R101, 0x1, PT ;  /* 0x000000016500780c */ /* 0x000fe20003fa5270 */
[----:B------:R-:W-:Y:S01]  /*20e00*/  @P2 HADD2.F32 R100, -RZ, R95.H0_H0 ;  /* 0x2000005fff642230 */ /* 0x000fe20000004100 */
[----:B------:R-:W-:Y:S01]  /*20e10*/  BSSY.RECONVERGENT B1, `(.L_x_2389) ;  /* 0x000004c000017945 */ /* 0x000fe20003800200 */
[----:B------:R-:W-:Y:S01]  /*20e20*/  FFMA.FTZ R4, R4, R145, 1.1641532182693481445e-10 ;  /* 0x2f00000004047423 */ /* 0x000fe20000010091 */
[----:B------:R-:W-:Y:S01]  /*20e30*/  FMUL.FTZ R96, R96, R135 ;  /* 0x0000008760607220 */ /* 0x000fe20000410000 */
[----:B------:R-:W-:-:S03]  /*20e40*/  MOV R97, R2 ;  /* 0x0000000200617202 */ /* 0x000fc60000000f00 */
[----:B------:R-:W-:Y:S01]  /*20e50*/  FSETP.GTU.FTZ.AND P4, PT, R4, R137, PT ;  /* 0x000000890400720b */ /* 0x000fe20003f9c000 */
[----:B------:R-:W-:-:S03]  /*20e60*/  IMAD.MOV.U32 R4, RZ, RZ, 0x2 ;  /* 0x00000002ff047424 */ /* 0x000fc600078e00ff */
        /* <DEDUP_REMOVED lines=13> */
.L_x_2391:
        /* <DEDUP_REMOVED lines=13> */
.L_x_2393:
[----:B------:R-:W-:Y:S05]  /*21010*/  BSYNC.RECONVERGENT B2 ;  /* 0x0000000000027941 */ /* 0x000fea0003800200 */
.L_x_2392:
        /* <DEDUP_REMOVED lines=43> */
.L_x_2390:
[----:B------:R-:W-:Y:S05]  /*212d0*/  BSYNC.RECONVERGENT B1 ;  /* 0x0000000000017941 */ /* 0x000fea0003800200 */
.L_x_2389:
[----:B------:R-:W-:Y:S01]  /*212e0*/  I2FP.F32.U32 R96, R97 ;  /* 0x0000006100607245 */ /* 0x000fe20000201000 */
[----:B------:R-:W-:Y:S01]  /*212f0*/  HADD2.F32 R100, -RZ, R99.H1_H1 ;  /* 0x30000063ff647230 */ /* 0x000fe20000004100 */
[----:B------:R-:W-:Y:S01]  /*21300*/  PRMT R98, R146, 0x5410, R98 ;  /* 0x0000541092627816 */ /* 0x000fe20000000062 */
[----:B------:R-:W-:Y:S01]  /*21310*/  @P2 HADD2.F32 R102, -RZ, R95.H1_H1 ;  /* 0x3000005fff662230 */ /* 0x000fe20000004100 */
[----:B------:R-:W-:Y:S01]  /*21320*/  PRMT R97, R141, 0x5410, R144 ;  /* 0x000054108d617816 */ /* 0x000fe20000000090 */
[----:B------:R-:W-:Y:S01]  /*21330*/  FFMA.FTZ R96, R96, R145, 1.1641532182693481445e-10 ;  /* 0x2f00000060607423 */ /* 0x000fe20000010091 */
[----:B------:R-:W-:-:S04]  /*21340*/  FMUL.FTZ R100, R100, R135 ;  /* 0x0000008764647220 */ /* 0x000fc80000410000 */
[----:B------:R-:W-:Y:S02]  /*21350*/  FSETP.GTU.FTZ.AND P5, PT, R96, R137, PT ;  /* 0x000000896000720b */ /* 0x000fe40003fbc000 */
[----:B------:R-:W-:Y:S02]  /*21360*/  MOV R137, R142 ;  /* 0x0000008e00897202 */ /* 0x000fe40000000f00 */
[----:B------:R-:W-:Y:S02]  /*21370*/  FSEL R135, R100, RZ, !P5 ;  /* 0x000000ff64877208 */ /* 0x000fe40006800000 */
[----:B------:R-:W-:Y:S02]  /*21380*/  PLOP3.LUT P5, PT, P5, PT, PT, 0x8, 0x80 ;  /* 0x000000000080781c */ /* 0x000fe40002fae170 */
[----:B------:R-:W-:Y:S01]  /*21390*/  PRMT R96, R139, 0x5410, R140 ;  /* 0x000054108b607816 */ /* 0x000fe2000000008c */
[----:B------:R-:W-:-:S05]  /*213a0*/  @P2 FADD.FTZ R135, R102, R135 ;  /* 0x0000008766872221 */ /* 0x000fca0000010000 */
[----:B------:R-:W-:-:S04]  /*213b0*/  F2FP.F16.F32.PACK_AB R99, RZ, R135 ;  /* 0x00000087ff63723e */ /* 0x000fc800000000ff */
[----:B------:R-:W-:-:S07]  /*213c0*/  PRMT R99, R143, 0x5410, R99 ;  /* 0x000054108f637816 */ /* 0x000fce0000000063 */
.L_x_2353:
[----:B------:R-:W1:Y:S01]  /*213d0*/  LDC.64 R102, c[0x0][0x3a8] ;  /* 0x0000ea00ff667b82 */ /* 0x000e620000000a00 */
[----:B------:R-:W-:Y:S02]  /*213e0*/  SEL R144, RZ, 0x1000000, !P5 ;  /* 0x01000000ff907807 */ /* 0x000fe40006800000 */
[----:B------:R-:W-:Y:S02]  /*213f0*/  SEL R142, RZ, 0x10000, !P4 ;  /* 0x00010000ff8e7807 */ /* 0x000fe40006000000 */
[----:B------:R-:W-:Y:S02]  /*21400*/  SEL R143, RZ, 0x100, !P3 ;  /* 0x00000100ff8f7807 */ /* 0x000fe40005800000 */
[C---:B------:R-:W-:Y:S01]  /*21410*/  LOP3.LUT P5, RZ, R16.reuse, 0x10, RZ, 0xc0, !PT ;  /* 0x0000001010ff7812 */ /* 0x040fe200078ac0ff */
[----:B------:R-:W2:Y:S01]  /*21420*/  LDC.64 R100, c[0x0][0x3b0] ;  /* 0x0000ec00ff647b82 */ /* 0x000ea20000000a00 */
[C---:B------:R-:W-:Y:S02]  /*21430*/  LOP3.LUT P4, RZ, R16.reuse, 0x8, RZ, 0xc0, !PT ;  /* 0x0000000810ff7812 */ /* 0x040fe4000788c0ff */
[----:B------:R-:W-:-:S02]  /*21440*/  LOP3.LUT P3, RZ, R16, 0x4, RZ, 0xc0, !PT ;  /* 0x0000000410ff7812 */ /* 0x000fc4000786c0ff */
[----:B------:R-:W-:Y:S02]  /*21450*/  SEL R140, RZ, 0x10000, !P4 ;  /* 0x00010000ff8c7807 */ /* 0x000fe40006000000 */
[----:B------:R-:W-:Y:S02]  /*21460*/  SEL R141, RZ, 0x1000000, !P3 ;  /* 0x01000000ff8d7807 */ /* 0x000fe40005800000 */
[----:B------:R-:W-:Y:S02]  /*21470*/  SEL R139, RZ, 0x100, !P5 ;  /* 0x00000100ff8b7807 */ /* 0x000fe40006800000 */
[C---:B------:R-:W-:Y:S02]  /*21480*/  LOP3.LUT P6, RZ, R16.reuse, 0x2, RZ, 0xc0, !PT ;  /* 0x0000000210ff7812 */ /* 0x040fe400078cc0ff */
[----:B------:R-:W-:Y:S02]  /*21490*/  LOP3.LUT P2, RZ, R16, 0x20, RZ, 0xc0, !PT ;  /* 0x0000002010ff7812 */ /* 0x000fe4000784c0ff */
[----:B------:R-:W-:Y:S01]  /*214a0*/  LOP3.LUT R143, R143, R144, R142, 0xfe, !PT ;  /* 0x000000908f8f7212 */ /* 0x000fe200078efe8e */
[----:B-1----:R-:W-:Y:S01]  /*214b0*/  IMAD.WIDE.U32 R102, R138, 0x10, R102 ;  /* 0x000000108a667825 */ /* 0x002fe200078e0066 */
[----:B------:R-:W-:-:S02]  /*214c0*/  LOP3.LUT R139, R139, R141, R140, 0xfe, !PT ;  /* 0x0000008d8b8b7212 */ /* 0x000fc400078efe8c */
[----:B------:R-:W-:Y:S02]  /*214d0*/  SEL R142, RZ, 0x1, !P6 ;  /* 0x00000001ff8e7807 */ /* 0x000fe40007000000 */
[----:B------:R-:W-:Y:S01]  /*214e0*/  SEL R140, RZ, 0x1, !P2 ;  /* 0x00000001ff8c7807 */ /* 0x000fe20005000000 */
[----:B------:R3:W-:Y:S01]  /*214f0*/  STG.E.128 desc[UR6][R102.64], R96 ;  /* 0x0000006066007986 */ /* 0x0007e2000c101d06 */
[----:B------:R-:W-:Y:S01]  /*21500*/  LOP3.LUT R141, R143, R142, RZ, 0xfc, !PT ;  /* 0x0000008e8f8d7212 */ /* 0x000fe200078efcff */
[----:B--2---:R-:W-:Y:S01]  /*21510*/  IMAD.WIDE.U32 R100, R138, 0x8, R100 ;  /* 0x000000088a647825 */ /* 0x004fe200078e0064 */
[----:B------:R-:W-:-:S05]  /*21520*/  LOP3.LUT R140, R139, R140, RZ, 0xfc, !PT ;  /* 0x0000008c8b8c7212 */ /* 0x000fca00078efcff */
[----:B------:R3:W-:Y:S01]  /*21530*/  STG.E.64 desc[UR6][R100.64], R140 ;  /* 0x0000008c64007986 */ /* 0x0007e2000c101b06 */
[----:B------:R-:W-:Y:S05]  /*21540*/  @!P1 BRA `(.L_x_2271) ;  /* 0x0000000000509947 */ /* 0x000fea0003800000 */
[----:B---3--:R-:W-:Y:S01]  /*21550*/  IMAD.U32 R99, R23, 0x10000, RZ ;  /* 0x0001000017637824 */ /* 0x008fe200078e00ff */
        /* <DEDUP_REMOVED lines=19> */
.L_x_2271:
[----:B------:R-:W-:Y:S05]  /*21690*/  BSYNC.RECONVERGENT B0 ;  /* 0x0000000000007941 */ /* 0x000fea0003800200 */
.L_x_2270:
[----:B-1234-:R-:W-:Y:S01]  /*216a0*/  FADD.FTZ R97, RZ, R0 ;  /* 0x00000000ff617221 */ /* 0x01efe20000010000 */
[C---:B------:R-:W-:Y:S01]  /*216b0*/  ISETP.GE.U32.AND P1, PT, R11.reuse, 0x80, PT ;  /* 0x000000800b00780c */ /* 0x040fe20003f26070 */
[----:B------:R-:W1:Y:S01]  /*216c0*/  S2UR UR5, SR_CgaCtaId ;  /* 0x00000000000579c3 */ /* 0x000e620000008800 */
        /* <DEDUP_REMOVED lines=11> */
[----:B-1----:R-:W-:-:S03]  /*21780*/  ULEA UR4, UR5, UR4, 0x18 ;  /* 0x0000000405047291 */ /* 0x002fc6000f8ec0ff */
        /* <DEDUP_REMOVED lines=37> */
[----:B0-----:R-:W-:-:S04]  /*219e0*/  FMUL.FTZ R96, R5, R96 ;  /* 0x0000006005607220 */ /* 0x001fc80000410000 */
        /* <DEDUP_REMOVED lines=110> */
[----:B------:R-:W-:Y:S02]  /*220d0*/  FFMA.FTZ R99, R142, R103, R99 ;  /* 0x000000678e637223 */ /* 0x000fe40000010063 */
[----:B------:R-:W1:Y:S03]  /*220e0*/  LDC R103, c[0x0][0x448] ;  /* 0x00011200ff677b82 */ /* 0x000e660000000800 */
[----:B------:R-:W2:Y:S01]  /*220f0*/  SHFL.DOWN PT, R96, R99, 0x1, 0x1f ;  /* 0x08201f0063607f89 */ /* 0x000ea200000e0000 */
[----:B0-----:R-:W-:Y:S01]  /*22100*/  FADD.FTZ R100, R98, -R97 ;  /* 0x8000006162647221 */ /* 0x001fe20000010000 */
[----:B------:R-:W-:-:S03]  /*22110*/  FMUL.FTZ R102, R97, R101 ;  /* 0x0000006561667220 */ /* 0x000fc60000410000 */
[----:B------:R-:W-:Y:S01]  /*22120*/  FMUL.FTZ R100, R100, R100 ;  /* 0x0000006464647220 */ /* 0x000fe20000410000 */
[----:B------:R-:W-:-:S03]  /*22130*/  FFMA.FTZ R102, R141, R98, R102 ;  /* 0x000000628d667223 */ /* 0x000fc60000010066 */
[----:B------:R-:W-:Y:S01]  /*22140*/  FMUL.FTZ R100, R141, R100 ;  /* 0x000000648d647220 */ /* 0x000fe20000410000 */
[----:B---3--:R-:W-:Y:S01]  /*22150*/  FMUL.FTZ R102, R139, R102 ;  /* 0x000000668b667220 */ /* 0x008fe20000410000 */
[----:B--2---:R-:W-:Y:S02]  /*22160*/  FADD.FTZ R96, R99, R96 ;  /* 0x0000006063607221 */ /* 0x004fe40000010000 */
[----:B------:R-:W-:Y:S01]  /*22170*/  FMUL.FTZ R100, R100, R101 ;  /* 0x0000006564647220 */ /* 0x000fe20000410000 */
[----:B------:R-:W0:Y:S01]  /*22180*/  @!P2 LDC.64 R98, c[0x0][0x3c0] ;  /* 0x0000f000ff62ab82 */ /* 0x000e220000000a00 */
[----:B------:R-:W2:Y:S02]  /*22190*/  SHFL.IDX PT, R141, R102, RZ, 0x1f ;  /* 0x00001fff668d7589 */ /* 0x000ea400000e0000 */
[----:B------:R-:W-:Y:S01]  /*221a0*/  FFMA.FTZ R100, R139, R100, R96 ;  /* 0x000000648b647223 */ /* 0x000fe20000010060 */
[----:B------:R-:W-:-:S04]  /*221b0*/  IMAD.U32 R139, RZ, RZ, UR10 ;  /* 0x0000000aff8b7e24 */ /* 0x000fc8000f8e00ff */
[----:B------:R-:W3:Y:S01]  /*221c0*/  @!P2 LDC.64 R96, c[0x0][0x3c8] ;  /* 0x0000f200ff60ab82 */ /* 0x000ee20000000a00 */
[----:B------:R-:W1:Y:S01]  /*221d0*/  SHFL.IDX PT, R100, R100, RZ, 0x1f ;  /* 0x00001fff64647589 */ /* 0x000e6200000e0000 */
[----:B--2---:R-:W-:-:S05]  /*221e0*/  FMUL.FTZ R101, R141, R141 ;  /* 0x0000008d8d657220 */ /* 0x004fca0000410000 */
[----:B------:R-:W-:Y:S01]  /*221f0*/  FSEL R138, R101, RZ, !P3 ;  /* 0x000000ff658a7208 */ /* 0x000fe20005800000 */
[----:B---3--:R-:W-:-:S04]  /*22200*/  @!P2 IMAD.WIDE R96, R139, 0x4, R96 ;  /* 0x000000048b60a825 */ /* 0x008fc800078e0260 */
[----:B-1----:R-:W-:Y:S01]  /*22210*/  FFMA.FTZ R101, R100, UR11, R103 ;  /* 0x0000000b64657c23 */ /* 0x002fe20008010067 */
[----:B------:R-:W-:Y:S02]  /*22220*/  MOV R103, UR10 ;  /* 0x0000000a00677c02 */ /* 0x000fe40008000f00 */
[----:B------:R-:W-:Y:S01]  /*22230*/  PLOP3.LUT P3, PT, PT, PT, UP2, 0x40, 0x4 ;  /* 0x000000000004781c */ /* 0x000fe20003f6e828 */
[----:B------:R-:W-:Y:S02]  /*22240*/  FADD.FTZ R101, R101, R138 ;  /* 0x0000008a65657221 */ /* 0x000fe40000010000 */
[----:B0-----:R-:W-:Y:S01]  /*22250*/  @!P2 IMAD.WIDE R98, R103, 0x4, R98 ;  /* 0x000000046762a825 */ /* 0x001fe200078e0262 */
[----:B------:R-:W-:Y:S01]  /*22260*/  FSEL R142, R141, RZ, P3 ;  /* 0x000000ff8d8e7208 */ /* 0x000fe20001800000 */
[----:B------:R-:W0:Y:S03]  /*22270*/  MUFU.RSQ R143, R101 ;  /* 0x00000065008f7308 */ /* 0x000e260000001400 */
[----:B------:R1:W-:Y:S04]  /*22280*/  @!P2 STG.E desc[UR6][R98.64], R141 ;  /* 0x0000008d6200a986 */ /* 0x0003e8000c101906 */
[----:B0-----:R1:W-:Y:S01]  /*22290*/  @!P2 STG.E desc[UR6][R96.64], R143 ;  /* 0x0000008f6000a986 */ /* 0x0013e2000c101906 */
[----:B------:R-:W-:Y:S05]  /*222a0*/  @!P1 BRA `(.L_x_2395) ;  /* 0x00000004003c9947 */ /* 0x000fea0003800000 */
[--C-:B-1----:R-:W-:Y:S01]  /*222b0*/  FADD.FTZ R96, R125, -R142.reuse ;  /* 0x8000008e7d607221 */ /* 0x102fe20000010000 */
[----:B-----5:R-:W-:Y:S02]  /*222c0*/  HADD2.F32 R97, -RZ, R27.H0_H0 ;  /* 0x2000001bff617230 */ /* 0x020fe40000004100 */
[--C-:B------:R-:W-:Y:S01]  /*222d0*/  FADD.FTZ R102, R132, -R142.reuse ;  /* 0x8000008e84667221 */ /* 0x100fe20000010000 */
[----:B------:R-:W-:Y:S02]  /*222e0*/  HADD2.F32 R99, -RZ, R59.H0_H0 ;  /* 0x2000003bff637230 */ /* 0x000fe40000004100 */
[----:B------:R-:W-:Y:S01]  /*222f0*/  FMUL.FTZ R144, R143, R96 ;  /* 0x000000608f907220 */ /* 0x000fe20000410000 */
[----:B------:R-:W-:Y:S01]  /*22300*/  FADD.FTZ R98, R117, -R142 ;  /* 0x8000008e75627221 */ /* 0x000fe20000010000 */
[----:B------:R-:W-:Y:S02]  /*22310*/  HADD2.F32 R138, -RZ, R27.H1_H1 ;  /* 0x3000001bff8a7230 */ /* 0x000fe40000004100 */
[----:B------:R-:W-:Y:S01]  /*22320*/  FFMA.FTZ R96, R144, R97, R99 ;  /* 0x0000006190607223 */ /* 0x000fe20000010063 */
[----:B------:R-:W-:-:S02]  /*22330*/  HADD2.F32 R140, -RZ, R59.H1_H1 ;  /* 0x3000003bff8c7230 */ /* 0x000fc40000004100 */
[C---:B------:R-:W-:Y:S01]  /*22340*/  FMUL.FTZ R97, R143.reuse, R102 ;  /* 0x000000668f617220 */ /* 0x040fe20000410000 */
[----:B------:R-:W-:Y:S02]  /*22350*/  HADD2.F32 R101, -RZ, R31.H0_H0 ;  /* 0x2000001fff657230 */ /* 0x000fe40000004100 */
[----:B------:R-:W-:Y:S01]  /*22360*/  FMUL.FTZ R145, R143, R98 ;  /* 0x000000628f917220 */ /* 0x000fe20000410000 */
[----:B------:R-:W-:Y:S02]  /*22370*/  HADD2.F32 R103, -RZ, R71.H0_H0 ;  /* 0x20000047ff677230 */ /* 0x000fe40000004100 */
[----:B------:R-:W-:Y:S01]  /*22380*/  FFMA.FTZ R99, R97, R138, R140 ;  /* 0x0000008a61637223 */ /* 0x000fe2000001008c */
[----:B------:R-:W-:Y:S02]  /*22390*/  HADD2.F32 R100, -RZ, R26.H0_H0 ;  /* 0x2000001aff647230 */ /* 0x000fe40000004100 */
[----:B------:R-:W-:Y:S01]  /*223a0*/  FADD.FTZ R140, R124, -R142 ;  /* 0x8000008e7c8c7221 */ /* 0x000fe20000010000 */
[----:B------:R-:W-:-:S02]  /*223b0*/  HADD2.F32 R102, -RZ, R58.H0_H0 ;  /* 0x2000003aff667230 */ /* 0x000fc40000004100 */
[----:B------:R-:W-:Y:S01]  /*223c0*/  FFMA.FTZ R144, R144, R101, R103 ;  /* 0x0000006590907223 */ /* 0x000fe20000010067 */
[----:B------:R-:W-:Y:S01]  /*223d0*/  HADD2.F32 R146, -RZ, R31.H1_H1 ;  /* 0x3000001fff927230 */ /* 0x000fe20000004100 */
[----:B------:R-:W-:Y:S01]  /*223e0*/  F2FP.F16.F32.PACK_AB R99, R99, R96 ;  /* 0x000000606363723e */ /* 0x000fe200000000ff */
[----:B------:R-:W-:Y:S02]  /*223f0*/  HADD2.F32 R139, -RZ, R71.H1_H1 ;  /* 0x30000047ff8b7230 */ /* 0x000fe40000004100 */
[----:B------:R-:W-:Y:S01]  /*22400*/  FFMA.FTZ R98, R145, R100, R102 ;  /* 0x0000006491627223 */ /* 0x000fe20000010066 */
[----:B------:R-:W-:Y:S01]  /*22410*/  FADD.FTZ R100, R109, -R142 ;  /* 0x8000008e6d647221 */ /* 0x000fe20000010000 */
[----:B------:R-:W-:Y:S02]  /*22420*/  HADD2.F32 R102, -RZ, R30.H0_H0 ;  /* 0x2000001eff667230 */ /* 0x000fe40000004100 */
[----:B------:R-:W-:Y:S01]  /*22430*/  FFMA.FTZ R103, R97, R146, R139 ;  /* 0x0000009261677223 */ /* 0x000fe2000001008b */
[----:B------:R-:W-:-:S02]  /*22440*/  HADD2.F32 R146, -RZ, R70.H0_H0 ;  /* 0x20000046ff927230 */ /* 0x000fc40000004100 */
[C---:B------:R-:W-:Y:S01]  /*22450*/  FMUL.FTZ R97, R143.reuse, R140 ;  /* 0x0000008c8f617220 */ /* 0x040fe20000410000 */
[----:B------:R-:W-:Y:S02]  /*22460*/  HADD2.F32 R148, -RZ, R26.H1_H1 ;  /* 0x3000001aff947230 */ /* 0x000fe40000004100 */
[----:B------:R-:W-:Y:S01]  /*22470*/  FMUL.FTZ R101, R143, R100 ;  /* 0x000000648f657220 */ /* 0x000fe20000410000 */
[----:B------:R-:W-:Y:S02]  /*22480*/  HADD2.F32 R150, -RZ, R58.H1_H1 ;  /* 0x3000003aff967230 */ /* 0x000fe40000004100 */
[----:B------:R-:W-:Y:S01]  /*22490*/  FFMA.FTZ R145, R145, R102, R146 ;  /* 0x0000006691917223 */ /* 0x000fe20000010092 */
[----:B------:R-:W-:Y:S02]  /*224a0*/  HADD2.F32 R152, -RZ, R30.H1_H1 ;  /* 0x3000001eff987230 */ /* 0x000fe40000004100 */
[----:B------:R-:W-:Y:S01]  /*224b0*/  FADD.FTZ R146, R116, -R142 ;  /* 0x8000008e74927221 */ /* 0x000fe20000010000 */
[----:B------:R-:W-:-:S02]  /*224c0*/  HADD2.F32 R139, -RZ, R70.H1_H1 ;  /* 0x30000046ff8b7230 */ /* 0x000fc40000004100 */
[C---:B------:R-:W-:Y:S01]  /*224d0*/  FFMA.FTZ R147, R97.reuse, R148, R150 ;  /* 0x0000009461937223 */ /* 0x040fe20000010096 */
[----:B------:R-:W-:Y:S02]  /*224e0*/  HADD2.F32 R138, -RZ, R25.H0_H0 ;  /* 0x20000019ff8a7230 */ /* 0x000fe40000004100 */
[----:B------:R-:W-:Y:S01]  /*224f0*/  FADD.FTZ R100, R0, -R142 ;  /* 0x8000008e00647221 */ /* 0x000fe20000010000 */
[----:B------:R-:W-:Y:S02]  /*22500*/  HADD2.F32 R140, -RZ, R57.H0_H0 ;  /* 0x20000039ff8c7230 */ /* 0x000fe40000004100 */
[----:B------:R-:W-:Y:S01]  /*22510*/  FFMA.FTZ R102, R97, R152, R139 ;  /* 0x0000009861667223 */ /* 0x000fe2000001008b */
[----:B------:R-:W-:Y:S02]  /*22520*/  HADD2.F32 R150, -RZ, R25.H1_H1 ;  /* 0x30000019ff967230 */ /* 0x000fe40000004100 */
[----:B------:R-:W-:Y:S01]  /*22530*/  FMUL.FTZ R149, R143, R146 ;  /* 0x000000928f957220 */ /* 0x000fe20000410000 */
[----:B------:R-:W-:-:S02]  /*22540*/  HADD2.F32 R152, -RZ, R57.H1_H1 ;  /* 0x30000039ff987230 */ /* 0x000fc40000004100 */
[----:B------:R-:W-:Y:S01]  /*22550*/  FFMA.FTZ R97, R101, R138, R140 ;  /* 0x0000008a65617223 */ /* 0x000fe2000001008c */
[----:B------:R-:W-:Y:S02]  /*22560*/  HADD2.F32 R138, -RZ, R29.H0_H0 ;  /* 0x2000001dff8a7230 */ /* 0x000fe40000004100 */
[----:B------:R-:W-:Y:S01]  /*22570*/  FMUL.FTZ R148, R143, R100 ;  /* 0x000000648f947220 */ /* 0x000fe20000410000 */
[----:B------:R-:W-:Y:S02]  /*22580*/  HADD2.F32 R140, -RZ, R69.H0_H0 ;  /* 0x20000045ff8c7230 */ /* 0x000fe40000004100 */
[----:B------:R-:W-:Y:S01]  /*22590*/  FFMA.FTZ R146, R149, R150, R152 ;  /* 0x0000009695927223 */ /* 0x000fe20000010098 */
[----:B------:R-:W-:Y:S02]  /*225a0*/  HADD2.F32 R154, -RZ, R29.H1_H1 ;  /* 0x3000001dff9a7230 */ /* 0x000fe40000004100 */
[----:B------:R-:W-:Y:S01]  /*225b0*/  FADD.FTZ R150, R110, -R142 ;  /* 0x8000008e6e967221 */ /* 0x000fe20000010000 */
[----:B------:R-:W-:-:S02]  /*225c0*/  HADD2.F32 R151, -RZ, R69.H1_H1 ;  /* 0x30000045ff977230 */ /* 0x000fc40000004100 */
[----:B------:R-:W-:Y:S01]  /*225d0*/  FFMA.FTZ R100, R101, R138, R140 ;  /* 0x0000008a65647223 */ /* 0x000fe2000001008c */
[----:B------:R-:W-:Y:S02]  /*225e0*/  HADD2.F32 R139, -RZ, R24.H0_H0 ;  /* 0x20000018ff8b7230 */ /* 0x000fe40000004100 */
[----:B------:R-:W-:Y:S01]  /*225f0*/  FMUL.FTZ R150, R143, R150 ;  /* 0x000000968f967220 */ /* 0x000fe20000410000 */
[----:B------:R-:W-:Y:S02]  /*22600*/  HADD2.F32 R141, -RZ, R56.H0_H0 ;  /* 0x20000038ff8d7230 */ /* 0x000fe40000004100 */
[----:B------:R-:W-:Y:S01]  /*22610*/  FFMA.FTZ R101, R149, R154, R151 ;  /* 0x0000009a95657223 */ /* 0x000fe20000010097 */
[----:B------:R-:W-:Y:S01]  /*22620*/  HADD2.F32 R151, -RZ, R28.H0_H0 ;  /* 0x2000001cff977230 */ /* 0x000fe20000004100 */
[----:B------:R-:W-:Y:S01]  /*22630*/  F2FP.F16.F32.PACK_AB R98, R147, R98 ;  /* 0x000000629362723e */ /* 0x000fe200000000ff */
[----:B------:R-:W-:Y:S02]  /*22640*/  HADD2.F32 R153, -RZ, R68.H0_H0 ;  /* 0x20000044ff997230 */ /* 0x000fe40000004100 */
[----:B------:R-:W-:Y:S01]  /*22650*/  FFMA.FTZ R149, R148, R139, R141 ;  /* 0x0000008b94957223 */ /* 0x000fe2000001008d */
[----:B------:R-:W-:Y:S01]  /*22660*/  HADD2.F32 R155, -RZ, R56.H1_H1 ;  /* 0x30000038ff9b7230 */ /* 0x000fe20000004100 */
[----:B------:R-:W0:Y:S01]  /*22670*/  LDC.64 R140, c[0x0][0x428] ;  /* 0x00010a00ff8c7b82 */ /* 0x000e220000000a00 */
[----:B------:R-:W-:-:S02]  /*22680*/  HADD2.F32 R157, -RZ, R28.H1_H1 ;  /* 0x3000001cff9d7230 */ /* 0x000fc40000004100 */
[----:B------:R-:W-:Y:S01]  /*22690*/  FFMA.FTZ R151, R148, R151, R153 ;  /* 0x0000009794977223 */ /* 0x000fe20000010099 */
[----:B------:R-:W-:Y:S01]  /*226a0*/  HADD2.F32 R153, -RZ, R24.H1_H1 ;  /* 0x30000018ff997230 */ /* 0x000fe20000004100 */
[----:B------:R-:W-:Y:S01]  /*226b0*/  F2FP.F16.F32.PACK_AB R97, R146, R97 ;  /* 0x000000619261723e */ /* 0x000fe200000000ff */
[----:B------:R-:W-:Y:S01]  /*226c0*/  HADD2.F32 R152, -RZ, R68.H1_H1 ;  /* 0x30000044ff987230 */ /* 0x000fe20000004100 */
[----:B------:R-:W-:Y:S01]  /*226d0*/  F2FP.F16.F32.PACK_AB R101, R101, R100 ;  /* 0x000000646565723e */ /* 0x000fe200000000ff */
[----:B------:R-:W1:Y:S01]  /*226e0*/  LDC.64 R138, c[0x0][0x430] ;  /* 0x00010c00ff8a7b82 */ /* 0x000e620000000a00 */
[C---:B------:R-:W-:Y:S02]  /*226f0*/  FFMA.FTZ R148, R150.reuse, R153, R155 ;  /* 0x0000009996947223 */ /* 0x040fe4000001009b */
[----:B------:R-:W-:Y:S01]  /*22700*/  FFMA.FTZ R152, R150, R157, R152 ;  /* 0x0000009d96987223 */ /* 0x000fe20000010098 */
[----:B------:R-:W-:Y:S02]  /*22710*/  F2FP.F16.F32.PACK_AB R103, R103, R144 ;  /* 0x000000906767723e */ /* 0x000fe400000000ff */
[----:B------:R-:W-:-:S02]  /*22720*/  F2FP.F16.F32.PACK_AB R102, R102, R145 ;  /* 0x000000916666723e */ /* 0x000fc400000000ff */
[----:B------:R-:W-:Y:S02]  /*22730*/  F2FP.F16.F32.PACK_AB R96, R148, R149 ;  /* 0x000000959460723e */ /* 0x000fe400000000ff */
[----:B------:R-:W-:Y:S01]  /*22740*/  F2FP.F16.F32.PACK_AB R100, R152, R151 ;  /* 0x000000979864723e */ /* 0x000fe200000000ff */
[----:B0-----:R-:W-:-:S05]  /*22750*/  IMAD.WIDE.U32 R140, R136, 0x10, R140 ;  /* 0x00000010888c7825 */ /* 0x001fca00078e008c */
[----:B------:R0:W-:Y:S01]  /*22760*/  STG.E.128 desc[UR6][R140.64], R96 ;  /* 0x000000608c007986 */ /* 0x0001e2000c101d06 */
[C---:B-1----:R-:W-:Y:S01]  /*22770*/  IMAD.WIDE.U32 R138, R136.reuse, 0x10, R138 ;  /* 0x00000010888a7825 */ /* 0x042fe200078e008a */
[----:B------:R-:W-:-:S04]  /*22780*/  IADD3 R136, PT, PT, R136, 0x80, RZ ;  /* 0x0000008088887810 */ /* 0x000fc80007ffe0ff */
[----:B------:R0:W-:Y:S03]  /*22790*/  STG.E.128 desc[UR6][R138.64], R100 ;  /* 0x000000648a007986 */ /* 0x0001e6000c101d06 */
.L_x_2395:
[----:B------:R-:W-:Y:S05]  /*227a0*/  BSYNC.RECONVERGENT B0 ;  /* 0x0000000000007941 */ /* 0x000fea0003800200 */
.L_x_2394:
[----:B------:R-:W-:Y:S01]  /*227b0*/  ISETP.GE.U32.AND P2, PT, R11, 0x100, PT ;  /* 0x000001000b00780c */ /* 0x000fe20003f46070 */
[----:B------:R-:W-:-:S12]  /*227c0*/  BSSY.RECONVERGENT B0, `(.L_x_2396) ;  /* 0x0000051000007945 */ /* 0x000fd80003800200 */
[----:B------:R-:W-:Y:S05]  /*227d0*/  @!P2 BRA `(.L_x_2397) ;  /* 0x00000004003ca947 */ /* 0x000fea0003800000 */
[--C-:B01----:R-:W-:Y:S01]  /*227e0*/  FADD.FTZ R96, R127, -R142.reuse ;  /* 0x8000008e7f607221 */ /* 0x103fe20000010000 */
        /* <DEDUP_REMOVED lines=33> */
[----:B------:R-:W-:Y:S01]  /*22a00*/  FFMA.FTZ R147, R97, R148, R150 ;  /* 0x0000009461937223 */ /* 0x000fe20000010096 */
        /* <DEDUP_REMOVED lines=41> */
[----:B-1----:R-:W-:-:S04]  /*22ca0*/  IMAD.WIDE.U32 R138, R136, 0x10, R138 ;  /* 0x00000010888a7825 */ /* 0x002fc800078e008a */
[----:B------:R-:W-:Y:S01]  /*22cb0*/  VIADD R136, R136, 0x80 ;  /* 0x0000008088887836 */ /* 0x000fe20000000000 */
[----:B------:R2:W-:Y:S06]  /*22cc0*/  STG.E.128 desc[UR6][R138.64], R100 ;  /* 0x000000648a007986 */ /* 0x0005ec000c101d06 */
.L_x_2397:
[----:B------:R-:W-:Y:S05]  /*22cd0*/  BSYNC.RECONVERGENT B0 ;  /* 0x0000000000007941 */ /* 0x000fea0003800200 */
.L_x_2396:
[----:B------:R-:W-:Y:S01]  /*22ce0*/  ISETP.GE.U32.AND P2, PT, R11, 0x180, PT ;  /* 0x000001800b00780c */ /* 0x000fe20003f46070 */
[----:B------:R-:W-:-:S12]  /*22cf0*/  BSSY.RECONVERGENT B0, `(.L_x_2398) ;  /* 0x0000051000007945 */ /* 0x000fd80003800200 */
[----:B------:R-:W-:Y:S05]  /*22d00*/  @!P2 BRA `(.L_x_2399) ;  /* 0x00000004003ca947 */ /* 0x000fea0003800000 */
[--C-:B012---:R-:W-:Y:S01]  /*22d10*/  FADD.FTZ R96, R129, -R142.reuse ;  /* 0x8000008e81607221 */ /* 0x107fe20000010000 */
        /* <DEDUP_REMOVED lines=78> */
.L_x_2399:
[----:B------:R-:W-:Y:S05]  /*23200*/  BSYNC.RECONVERGENT B0 ;  /* 0x0000000000007941 */ /* 0x000fea0003800200 */
.L_x_2398:
[----:B------:R-:W-:Y:S04]  /*23210*/  BSSY.RECONVERGENT B0, `(.L_x_2400) ;  /* 0x0000050000007945 */ /* 0x000fe80003800200 */
[----:B------:R-:W-:Y:S05]  /*23220*/  @!P0 BRA `(.L_x_2401) ;  /* 0x0000000400388947 */ /* 0x000fea0003800000 */
[--C-:B0123--:R-:W-:Y:S01]  /*23230*/  FADD.FTZ R96, R107, -R142.reuse ;  /* 0x8000008e6b607221 */ /* 0x10ffe20000010000 */
[----:B-----5:R-:W-:Y:S02]  /*23240*/  HADD2.F32 R97, -RZ, R72.H0_H0 ;  /* 0x20000048ff617230 */ /* 0x020fe40000004100 */
[--C-:B------:R-:W-:Y:S01]  /*23250*/  FADD.FTZ R98, R114, -R142.reuse ;  /* 0x8000008e72627221 */ /* 0x100fe20000010000 */
[----:B------:R-:W-:Y:S02]  /*23260*/  HADD2.F32 R99, -RZ, R80.H0_H0 ;  /* 0x20000050ff637230 */ /* 0x000fe40000004100 */
[----:B------:R-:W-:Y:S01]  /*23270*/  FMUL.FTZ R100, R143, R96 ;  /* 0x000000608f647220 */ /* 0x000fe20000410000 */
[----:B------:R-:W-:Y:S02]  /*23280*/  HADD2.F32 R145, -RZ, R76.H1_H1 ;  /* 0x3000004cff917230 */ /* 0x000fe40000004100 */
[----:B------:R-:W-:Y:S01]  /*23290*/  FADD.FTZ R138, R115, -R142 ;  /* 0x8000008e738a7221 */ /* 0x000fe20000010000 */
[----:B------:R-:W-:-:S02]  /*232a0*/  HADD2.F32 R102, -RZ, R84.H1_H1 ;  /* 0x30000054ff667230 */ /* 0x000fc40000004100 */
[----:B------:R-:W-:Y:S01]  /*232b0*/  FFMA.FTZ R96, R100, R97, R99 ;  /* 0x0000006164607223 */ /* 0x000fe20000010063 */
[----:B------:R-:W-:Y:S02]  /*232c0*/  HADD2.F32 R99, -RZ, R72.H1_H1 ;  /* 0x30000048ff637230 */ /* 0x000fe40000004100 */
[C---:B------:R-:W-:Y:S01]  /*232d0*/  FMUL.FTZ R98, R143.reuse, R98 ;  /* 0x000000628f627220 */ /* 0x040fe20000410000 */
[----:B------:R-:W-:Y:S02]  /*232e0*/  HADD2.F32 R97, -RZ, R80.H1_H1 ;  /* 0x30000050ff617230 */ /* 0x000fe40000004100 */
[----:B------:R-:W-:Y:S01]  /*232f0*/  FMUL.FTZ R138, R143, R138 ;  /* 0x0000008a8f8a7220 */ /* 0x000fe20000410000 */
[----:B------:R-:W-:Y:S02]  /*23300*/  HADD2.F32 R139, -RZ, R73.H0_H0 ;  /* 0x20000049ff8b7230 */ /* 0x000fe40000004100 */
[----:B------:R-:W-:Y:S01]  /*23310*/  FFMA.FTZ R145, R98, R145, R102 ;  /* 0x0000009162917223 */ /* 0x000fe20000010066 */
[----:B------:R-:W-:-:S02]  /*23320*/  HADD2.F32 R141, -RZ, R81.H0_H0 ;  /* 0x20000051ff8d7230 */ /* 0x000fc40000004100 */
[----:B------:R-:W-:Y:S01]  /*23330*/  FFMA.FTZ R99, R98, R99, R97 ;  /* 0x0000006362637223 */ /* 0x000fe20000010061 */
[--C-:B------:R-:W-:Y:S01]  /*23340*/  FADD.FTZ R98, R122, -R142.reuse ;  /* 0x8000008e7a627221 */ /* 0x100fe20000010000 */
[----:B------:R-:W-:Y:S01]  /*23350*/  FADD.FTZ R102, R123, -R142 ;  /* 0x8000008e7b667221 */ /* 0x000fe20000010000 */
[----:B------:R-:W-:Y:S02]  /*23360*/  HADD2.F32 R147, -RZ, R77.H1_H1 ;  /* 0x3000004dff937230 */ /* 0x000fe40000004100 */
[----:B------:R-:W-:Y:S01]  /*23370*/  FFMA.FTZ R97, R138, R139, R141 ;  /* 0x0000008b8a617223 */ /* 0x000fe2000001008d */
[----:B------:R-:W-:Y:S02]  /*23380*/  HADD2.F32 R139, -RZ, R73.H1_H1 ;  /* 0x30000049ff8b7230 */ /* 0x000fe40000004100 */
[C---:B------:R-:W-:Y:S01]  /*23390*/  FMUL.FTZ R98, R143.reuse, R98 ;  /* 0x000000628f627220 */ /* 0x040fe20000410000 */
[----:B------:R-:W-:Y:S02]  /*233a0*/  HADD2.F32 R141, -RZ, R81.H1_H1 ;  /* 0x30000051ff8d7230 */ /* 0x000fe40000004100 */
[----:B------:R-:W-:Y:S01]  /*233b0*/  FMUL.FTZ R146, R143, R102 ;  /* 0x000000668f927220 */ /* 0x000fe20000410000 */
[----:B------:R-:W-:-:S02]  /*233c0*/  HADD2.F32 R144, -RZ, R85.H1_H1 ;  /* 0x30000055ff907230 */ /* 0x000fc40000004100 */
[----:B------:R-:W-:Y:S01]  /*233d0*/  FADD.FTZ R150, R131, -R142 ;  /* 0x8000008e83967221 */ /* 0x000fe20000010000 */
[----:B------:R-:W-:Y:S02]  /*233e0*/  HADD2.F32 R101, -RZ, R76.H0_H0 ;  /* 0x2000004cff657230 */ /* 0x000fe40000004100 */
[C---:B------:R-:W-:Y:S01]  /*233f0*/  FFMA.FTZ R102, R98.reuse, R139, R141 ;  /* 0x0000008b62667223 */ /* 0x040fe2000001008d */
[----:B------:R-:W-:Y:S02]  /*23400*/  HADD2.F32 R103, -RZ, R84.H0_H0 ;  /* 0x20000054ff677230 */ /* 0x000fe40000004100 */
[----:B------:R-:W-:Y:S01]  /*23410*/  FFMA.FTZ R144, R98, R147, R144 ;  /* 0x0000009362907223 */ /* 0x000fe20000010090 */
[----:B------:R-:W-:Y:S02]  /*23420*/  HADD2.F32 R149, -RZ, R74.H0_H0 ;  /* 0x2000004aff957230 */ /* 0x000fe40000004100 */
[----:B------:R-:W-:Y:S01]  /*23430*/  FADD.FTZ R152, R135, -R142 ;  /* 0x8000008e87987221 */ /* 0x000fe20000010000 */
[----:B------:R-:W-:-:S02]  /*23440*/  HADD2.F32 R151, -RZ, R82.H0_H0 ;  /* 0x20000052ff977230 */ /* 0x000fc40000004100 */
[----:B------:R-:W-:Y:S01]  /*23450*/  FFMA.FTZ R100, R100, R101, R103 ;  /* 0x0000006564647223 */ /* 0x000fe20000010067 */
[----:B------:R-:W-:Y:S02]  /*23460*/  HADD2.F32 R153, -RZ, R78.H0_H0 ;  /* 0x2000004eff997230 */ /* 0x000fe40000004100 */
[C---:B------:R-:W-:Y:S01]  /*23470*/  FMUL.FTZ R150, R143.reuse, R150 ;  /* 0x000000968f967220 */ /* 0x040fe20000410000 */
[----:B------:R-:W-:Y:S02]  /*23480*/  HADD2.F32 R140, -RZ, R86.H0_H0 ;  /* 0x20000056ff8c7230 */ /* 0x000fe40000004100 */
[----:B------:R-:W-:Y:S01]  /*23490*/  FFMA.FTZ R98, R146, R149, R151 ;  /* 0x0000009592627223 */ /* 0x000fe20000010097 */
[----:B------:R-:W-:Y:S02]  /*234a0*/  HADD2.F32 R101, -RZ, R77.H0_H0 ;  /* 0x2000004dff657230 */ /* 0x000fe40000004100 */
[----:B------:R-:W-:Y:S01]  /*234b0*/  FMUL.FTZ R152, R143, R152 ;  /* 0x000000988f987220 */ /* 0x000fe20000410000 */
[----:B------:R-:W-:-:S02]  /*234c0*/  HADD2.F32 R103, -RZ, R85.H0_H0 ;  /* 0x20000055ff677230 */ /* 0x000fc40000004100 */
[----:B------:R-:W-:Y:S01]  /*234d0*/  FFMA.FTZ R146, R146, R153, R140 ;  /* 0x0000009992927223 */ /* 0x000fe2000001008c */
[----:B------:R-:W-:Y:S01]  /*234e0*/  FADD.FTZ R140, R130, -R142 ;  /* 0x8000008e828c7221 */ /* 0x000fe20000010000 */
[----:B------:R-:W-:Y:S01]  /*234f0*/  HADD2.F32 R147, -RZ, R82.H1_H1 ;  /* 0x30000052ff937230 */ /* 0x000fe20000004100 */
[----:B------:R-:W-:Y:S01]  /*23500*/  F2FP.F16.F32.PACK_AB R96, R99, R96 ;  /* 0x000000606360723e */ /* 0x000fe200000000ff */
[----:B------:R-:W-:Y:S01]  /*23510*/  FFMA.FTZ R101, R138, R101, R103 ;  /* 0x000000658a657223 */ /* 0x000fe20000010067 */
[----:B------:R-:W-:Y:S01]  /*23520*/  FMUL.FTZ R142, R143, R140 ;  /* 0x0000008c8f8e7220 */ /* 0x000fe20000410000 */
[----:B------:R-:W0:Y:S01]  /*23530*/  LDC.64 R138, c[0x0][0x428] ;  /* 0x00010a00ff8a7b82 */ /* 0x000e220000000a00 */
[----:B------:R-:W-:Y:S01]  /*23540*/  HADD2.F32 R103, -RZ, R74.H1_H1 ;  /* 0x3000004aff677230 */ /* 0x000fe20000004100 */
[----:B------:R-:W-:Y:S01]  /*23550*/  F2FP.F16.F32.PACK_AB R97, R102, R97 ;  /* 0x000000616661723e */ /* 0x000fe200000000ff */
[----:B------:R-:W-:Y:S01]  /*23560*/  HADD2.F32 R149, -RZ, R78.H1_H1 ;  /* 0x3000004eff957230 */ /* 0x000fe20000004100 */
[----:B------:R-:W-:Y:S01]  /*23570*/  F2FP.F16.F32.PACK_AB R101, R144, R101 ;  /* 0x000000659065723e */ /* 0x000fe200000000ff */
[----:B------:R-:W-:-:S02]  /*23580*/  HADD2.F32 R148, -RZ, R86.H1_H1 ;  /* 0x30000056ff947230 */ /* 0x000fc40000004100 */
[C---:B------:R-:W-:Y:S01]  /*23590*/  FFMA.FTZ R103, R142.reuse, R103, R147 ;  /* 0x000000678e677223 */ /* 0x040fe20000010093 */
[----:B------:R-:W-:Y:S01]  /*235a0*/  HADD2.F32 R147, -RZ, R75.H0_H0 ;  /* 0x2000004bff937230 */ /* 0x000fe20000004100 */
[----:B------:R-:W1:Y:S01]  /*235b0*/  LDC.64 R140, c[0x0][0x430] ;  /* 0x00010c00ff8c7b82 */ /* 0x000e620000000a00 */
[----:B------:R-:W-:Y:S02]  /*235c0*/  HADD2.F32 R151, -RZ, R79.H0_H0 ;  /* 0x2000004fff977230 */ /* 0x000fe40000004100 */
[----:B------:R-:W-:Y:S01]  /*235d0*/  FFMA.FTZ R143, R142, R149, R148 ;  /* 0x000000958e8f7223 */ /* 0x000fe20000010094 */
[----:B------:R-:W-:Y:S01]  /*235e0*/  HADD2.F32 R149, -RZ, R83.H0_H0 ;  /* 0x20000053ff957230 */ /* 0x000fe20000004100 */
[----:B------:R-:W-:Y:S01]  /*235f0*/  F2FP.F16.F32.PACK_AB R98, R103, R98 ;  /* 0x000000626762723e */ /* 0x000fe200000000ff */
[----:B------:R-:W-:Y:S01]  /*23600*/  HADD2.F32 R142, -RZ, R87.H0_H0 ;  /* 0x20000057ff8e7230 */ /* 0x000fe20000004100 */
[----:B------:R-:W-:Y:S01]  /*23610*/  F2FP.F16.F32.PACK_AB R100, R145, R100 ;  /* 0x000000649164723e */ /* 0x000fe200000000ff */
[----:B------:R-:W-:-:S02]  /*23620*/  HADD2.F32 R153, -RZ, R79.H1_H1 ;  /* 0x3000004fff997230 */ /* 0x000fc40000004100 */
[C---:B------:R-:W-:Y:S01]  /*23630*/  FFMA.FTZ R147, R150.reuse, R147, R149 ;  /* 0x0000009396937223 */ /* 0x040fe20000010095 */
[----:B------:R-:W-:Y:S02]  /*23640*/  HADD2.F32 R149, -RZ, R75.H1_H1 ;  /* 0x3000004bff957230 */ /* 0x000fe40000004100 */
[----:B------:R-:W-:Y:S01]  /*23650*/  FFMA.FTZ R142, R150, R151, R142 ;  /* 0x00000097968e7223 */ /* 0x000fe2000001008e */
[----:B------:R-:W-:Y:S01]  /*23660*/  HADD2.F32 R151, -RZ, R83.H1_H1 ;  /* 0x30000053ff977230 */ /* 0x000fe20000004100 */
[----:B------:R-:W-:Y:S01]  /*23670*/  F2FP.F16.F32.PACK_AB R102, R143, R146 ;  /* 0x000000928f66723e */ /* 0x000fe200000000ff */
[----:B------:R-:W-:-:S03]  /*23680*/  HADD2.F32 R150, -RZ, R87.H1_H1 ;  /* 0x30000057ff967230 */ /* 0x000fc60000004100 */
[----:B------:R-:W-:Y:S01]  /*23690*/  FFMA.FTZ R148, R152, R149, R151 ;  /* 0x0000009598947223 */ /* 0x000fe20000010097 */
[----:B0-----:R-:W-:-:S04]  /*236a0*/  IMAD.WIDE.U32 R138, R136, 0x10, R138 ;  /* 0x00000010888a7825 */ /* 0x001fc800078e008a */
[----:B------:R-:W-:Y:S01]  /*236b0*/  FFMA.FTZ R153, R152, R153, R150 ;  /* 0x0000009998997223 */ /* 0x000fe20000010096 */
[----:B------:R-:W-:-:S04]  /*236c0*/  F2FP.F16.F32.PACK_AB R99, R148, R147 ;  /* 0x000000939463723e */ /* 0x000fc800000000ff */
[----:B------:R-:W-:Y:S01]  /*236d0*/  F2FP.F16.F32.PACK_AB R103, R153, R142 ;  /* 0x0000008e9967723e */ /* 0x000fe200000000ff */
[----:B-1----:R-:W-:Y:S01]  /*236e0*/  IMAD.WIDE.U32 R140, R136, 0x10, R140 ;  /* 0x00000010888c7825 */ /* 0x002fe200078e008c */
[----:B------:R4:W-:Y:S04]  /*236f0*/  STG.E.128 desc[UR6][R138.64], R96 ;  /* 0x000000608a007986 */ /* 0x0009e8000c101d06 */
[----:B------:R4:W-:Y:S02]  /*23700*/  STG.E.128 desc[UR6][R140.64], R100 ;  /* 0x000000648c007986 */ /* 0x0009e4000c101d06 */
.L_x_2401:
[----:B------:R-:W-:Y:S05]  /*23710*/  BSYNC.RECONVERGENT B0 ;  /* 0x0000000000007941 */ /* 0x000fea0003800200 */
.L_x_2400:
[----:B------:R-:W-:Y:S02]  /*23720*/  UIADD3 UR10, UPT, UPT, UR10, UR16, URZ ;  /* 0x000000100a0a7290 */ /* 0x000fe4000fffe0ff */
[----:B------:R-:W-:Y:S02]  /*23730*/  UPLOP3.LUT UP1, UPT, UPT, UPT, UP1, 0x40, 0x4 ;  /* 0x000000000004789c */ /* 0x000fe40003f2e810 */
[----:B------:R-:W-:-:S09]  /*23740*/  UISETP.GE.AND UP0, UPT, UR10, UR17, UPT ;  /* 0x000000110a00728c */ /* 0x000fd2000bf06270 */
[----:B------:R-:W-:Y:S05]  /*23750*/  BRA.U !UP0, `(.L_x_2402) ;  /* 0xfffffde108407547 */ /* 0x000fea000b83ffff */
[----:B------:R-:W-:Y:S05]  /*23760*/  EXIT ;  /* 0x000000000000794d */ /* 0x000fea0003800000 */
.L_x_2403:
        /* <DEDUP_REMOVED lines=9> */
.L_x_17952:


//--------------------- .text._ZN10layer_norm31ln_parallel_residual_fwd_kernelINS_13Kernel_traitsI6__halfS2_S2_S2_fjLj4096ELj1ELj1ELj4ELj16ENS_18Kernel_traits_baseILj4096ES2_S2_S2_S2_fjLj128EEEEELb1ELb0ELb1EEEvNS_9FwdParamsE --------------------------
	.section	.text._ZN10layer_norm31ln_parallel_residual_fwd_kernelINS_13Kernel_traitsI6__halfS2_S2_S2_fjLj4096ELj1ELj1ELj4ELj16ENS_18Kernel_traits_baseILj4096ES2_S2_S2_S2_fjLj128EEEEELb1ELb0ELb1EEEvNS_9FwdParamsE,"ax",@progbits
	.align	128
        .global         _ZN10layer_norm31ln_parallel_residual_fwd_kernelINS_13Kernel_traitsI6__halfS2_S2_S2_fjLj4096ELj1ELj1ELj4ELj16ENS_18Kernel_traits_baseILj4096ES2_S2_S2_S2_fjLj128EEEEELb1ELb0ELb1EEEvNS_9FwdParamsE
        .type           _ZN10layer_norm31ln_parallel_residual_fwd_kernelINS_13Kernel_traitsI6__halfS2_S2_S2_fjLj4096ELj1ELj1ELj4ELj16ENS_18Kernel_traits_baseILj4096ES2_S2_S2_S2_fjLj128EEEEELb1ELb0ELb1EEEvNS_9FwdParamsE,@function
        .size           _ZN10layer_norm31ln_parallel_residual_fwd_kernelINS_13Kernel_traitsI6__halfS2_S2_S2_fjLj4096ELj1ELj1ELj4ELj16ENS_18Kernel_traits_baseILj4096ES2_S2_S2_S2_fjLj128EEEEELb1ELb0ELb1EEEvNS_9FwdParamsE,(.L_x_17953 - _ZN10layer_norm31ln_parallel_residual_fwd_kernelINS_13Kernel_traitsI6__halfS2_S2_S2_fjLj4096ELj1ELj1ELj4ELj16ENS_18Kernel_traits_baseILj4096ES2_S2_S2_S2_fjLj128EEEEELb1ELb0ELb1EEEvNS_9FwdParamsE)
        .other          _ZN10layer_norm31ln_parallel_residual_fwd_kernelINS_13Kernel_traitsI6__halfS2_S2_S2_fjLj4096ELj1ELj1ELj4ELj16ENS_18Kernel_traits_baseILj4096ES2_S2_S2_S2_fjLj128EEEEELb1ELb0ELb1EEEvNS_9FwdParamsE,@"STO_CUDA_ENTRY STV_DEFAULT"
_ZN10layer_norm31ln_parallel_residual_fwd_kernelINS_13Kernel_traitsI6__halfS2_S2_S2_fjLj4096ELj1ELj1ELj4ELj16ENS_18Kernel_traits_baseILj4096ES2_S2_S2_S2_fjLj128EEEEELb1ELb0ELb1EEEvNS_9FwdParamsE:
.text._ZN10layer_norm31ln_parallel_residual_fwd_kernelINS_13Kernel_traitsI6__halfS2_S2_S2_fjLj4096ELj1ELj1ELj4ELj16ENS_18Kernel_traits_baseILj4096ES2_S2_S2_S2_fjLj128EEEEELb1ELb0ELb1EEEvNS_9FwdParamsE:
[----:B------:R-:W-:Y:S01]  /*0000*/  LDC R1, c[0x0][0x37c] ;  /* 0x0000df00ff017b82 */ /* 0x000fe20000000800 */
[----:B------:R-:W0:Y:S07]  /*0010*/  LDCU.U8 UR4, c[0x0][0x464] ;  /* 0x00008c80ff0477ac */ /* 0x000e2e0008000000 */
[----:B------:R-:W1:Y:S01]  /*0020*/  LDC R8, c[0x0][0x458] ;  /* 0x00011600ff087b82 */ /* 0x000e620000000800 */
[----:B------:R-:W2:Y:S01]  /*0030*/  LDCU.64 UR10, c[0x0][0x450] ;  /* 0x00008a00ff0a77ac */ /* 0x000ea20008000a00 */
[----:B------:R-:W3:Y:S06]  /*0040*/  LDCU.64 UR8, c[0x0][0x358] ;  /* 0x00006b00ff0877ac */ /* 0x000eec0008000a00 */
[----:B------:R-:W1:Y:S01]  /*0050*/  LDC R9, c[0x0][0x45c] ;  /* 0x00011700ff097b82 */ /* 0x000e620000000800 */
[----:B0-----:R-:W-:Y:S01]  /*0060*/  ISETP.NE.AND P0, PT, RZ, UR4, PT ;  /* 0x00000004ff007c0c */ /* 0x001fe2000bf05270 */
[----:B------:R-:W0:Y:S01]  /*0070*/  LDCU.64 UR4, c[0x0][0x438] ;  /* 0x00008700ff0477ac */ /* 0x000e220008000a00 */
[----:B--2---:R-:W-:-:S02]  /*0080*/  IMAD.U32 R2, RZ, RZ, UR10 ;  /* 0x0000000aff027e24 */ /* 0x004fc4000f8e00ff */
[----:B------:R-:W-:-:S09]  /*0090*/  IMAD.U32 R3, RZ, RZ, UR11 ;  /* 0x0000000bff037e24 */ /* 0x000fd2000f8e00ff */
[----:B---3--:R-:W2:Y:S01]  /*00a0*/  @P0 LDG.E.64 R2, desc[UR8][R2.64] ;  /* 0x0000000802020981 */ /* 0x008ea2000c1e1b00 */
[----:B------:R-:W3:Y:S03]  /*00b0*/  @P0 LDC R7, c[0x0][0x460] ;  /* 0x00011800ff070b82 */ /* 0x000ee60000000800 */
[----:B-1----:R-:W3:Y:S01]  /*00c0*/  @P0 LDG.E.64 R4, desc[UR8][R8.64] ;  /* 0x0000000808040981 */ /* 0x002ee2000c1e1b00 */
[----:B0-----:R-:W-:Y:S01]  /*00d0*/  UISETP.NE.U32.AND UP0, UPT, UR4, URZ, UPT ;  /* 0x000000ff0400728c */ /* 0x001fe2000bf05070 */
[----:B------:R-:W0:Y:S03]  /*00e0*/  S2R R0, SR_TID.X ;  /* 0x0000000000007919 */ /* 0x000e260000002100 */
[----:B------:R-:W0:Y:S01]  /*00f0*/  S2UR UR18, SR_CTAID.X ;  /* 0x00000000001279c3 */ /* 0x000e220000002500 */
[----:B------:R-:W-:-:S07]  /*0100*/  UISETP.NE.AND.EX UP0, UPT, UR5, URZ, UPT, UP0 ;  /* 0x000000ff0500728c */ /* 0x000fce000bf05300 */
[----:B------:R-:W0:Y:S01]  /*0110*/  LDC R11, c[0x0][0x360] ;  /* 0x0000d800ff0b7b82 */ /* 0x000e220000000800 */
[----:B--2---:R-:W-:Y:S01]  /*0120*/  @P0 R2UR UR10, R2 ;  /* 0x00000000020a02ca */ /* 0x004fe200000e0000 */
[----:B0-----:R-:W-:Y:S01]  /*0130*/  IMAD R2, R11, UR18, R0 ;  /* 0x000000120b027c24 */ /* 0x001fe2000f8e0200 */
[----:B------:R-:W-:Y:S02]  /*0140*/  @P0 R2UR UR11, R3 ;  /* 0x00000000030b02ca */ /* 0x000fe400000e0000 */
[----:B---3--:R-:W-:Y:S02]  /*0150*/  @P0 IADD3 R8, P1, PT, R4, R7, RZ ;  /* 0x0000000704080210 */ /* 0x008fe40007f3e0ff */
[----:B------:R-:W-:Y:S02]  /*0160*/  LOP3.LUT R3, R0, 0x1f, RZ, 0xc0, !PT ;  /* 0x0000001f00037812 */ /* 0x000fe400078ec0ff */
[----:B------:R-:W-:-:S04]  /*0170*/  @P0 IADD3.X R9, PT, PT, RZ, R5, RZ, P1, !PT ;  /* 0x00000005ff090210 */ /* 0x000fc80000ffe4ff */
[--C-:B------:R-:W-:Y:S01]  /*0180*/  SHF.R.U64 R4, R8, 0x2, R9.reuse ;  /* 0x0000000208047819 */ /* 0x100fe20000001209 */
[----:B------:R-:W-:Y:S01]  /*0190*/  UIADD3 UR23, UPT, UPT, UR10, -0x61c88647, URZ ;  /* 0x9e3779b90a177890 */ /* 0x000fe2000fffe0ff */
[----:B------:R-:W-:Y:S01]  /*01a0*/  SHF.R.U32.HI R5, RZ, 0x2, R9 ;  /* 0x00000002ff057819 */ /* 0x000fe20000011609 */
[----:B------:R-:W-:Y:S02]  /*01b0*/  UIADD3 UR24, UPT, UPT, UR11, -0x4498517b, URZ ;  /* 0xbb67ae850b187890 */ /* 0x000fe4000fffe0ff */
[----:B------:R-:W-:Y:S02]  /*01c0*/  UIADD3 UR25, UPT, UPT, UR10, 0x3c6ef372, URZ ;  /* 0x3c6ef3720a197890 */ /* 0x000fe4000fffe0ff */
[----:B------:R-:W-:Y:S02]  /*01d0*/  UIADD3 UR26, UPT, UPT, UR11, 0x76cf5d0a, URZ ;  /* 0x76cf5d0a0b1a7890 */ /* 0x000fe4000fffe0ff */
[----:B------:R-:W-:Y:S02]  /*01e0*/  UIADD3 UR27, UPT, UPT, UR10, -0x255992d5, URZ ;  /* 0xdaa66d2b0a1b7890 */ /* 0x000fe4000fffe0ff */
[----:B------:R-:W-:-:S02]  /*01f0*/  UIADD3 UR28, UPT, UPT, UR11, 0x32370b8f, URZ ;  /* 0x32370b8f0b1c7890 */ /* 0x000fc4000fffe0ff */
[----:B------:R-:W-:Y:S02]  /*0200*/  UIADD3 UR29, UPT, UPT, UR10, 0x78dde6e4, URZ ;  /* 0x78dde6e40a1d7890 */ /* 0x000fe4000fffe0ff */
[----:B------:R-:W-:Y:S02]  /*0210*/  UIADD3 UR30, UPT, UPT, UR11, -0x126145ec, URZ ;  /* 0xed9eba140b1e7890 */ /* 0x000fe4000fffe0ff */
[----:B------:R-:W-:Y:S02]  /*0220*/  UIADD3 UR31, UPT, UPT, UR10, 0x1715609d, URZ ;  /* 0x1715609d0a1f7890 */ /* 0x000fe4000fffe0ff */
[----:B------:R-:W-:Y:S02]  /*0230*/  UIADD3 UR32, UPT, UPT, UR11, -0x56f99767, URZ ;  /* 0xa90668990b207890 */ /* 0x000fe4000fffe0ff */
[----:B------:R-:W-:Y:S02]  /*0240*/  UIADD3 UR33, UPT, UPT, UR10, -0x4ab325aa, URZ ;  /* 0xb54cda560a217890 */ /* 0x000fe4000fffe0ff */
[----:B------:R-:W-:-:S02]  /*0250*/  UIADD3 UR34, UPT, UPT, UR11, 0x646e171e, URZ ;  /* 0x646e171e0b227890 */ /* 0x000fc4000fffe0ff */
[----:B------:R-:W-:Y:S02]  /*0260*/  UIADD3 UR35, UPT, UPT, UR10, 0x5384540f, URZ ;  /* 0x5384540f0a237890 */ /* 0x000fe4000fffe0ff */
[----:B------:R-:W-:Y:S02]  /*0270*/  UIADD3 UR36, UPT, UPT, UR11, 0x1fd5c5a3, URZ ;  /* 0x1fd5c5a30b247890 */ /* 0x000fe4000fffe0ff */
[----:B------:R-:W-:Y:S02]  /*0280*/  UIADD3 UR37, UPT, UPT, UR10, -0xe443238, URZ ;  /* 0xf1bbcdc80a257890 */ /* 0x000fe4000fffe0ff */
[----:B------:R-:W-:Y:S02]  /*0290*/  UIADD3 UR38, UPT, UPT, UR11, -0x24c28bd8, URZ ;  /* 0xdb3d74280b267890 */ /* 0x000fe4000fffe0ff */
[----:B------:R-:W-:Y:S02]  /*02a0*/  UIADD3 UR39, UPT, UPT, UR10, -0x700cb87f, URZ ;  /* 0x8ff347810a277890 */ /* 0x000fe4000fffe0ff */
[----:B------:R-:W-:Y:S01]  /*02b0*/  UIADD3 UR40, UPT, UPT, UR11, -0x695add53, URZ ;  /* 0x96a522ad0b287890 */ /* 0x000fe2000fffe0ff */
[----:B------:R-:W-:Y:S11]  /*02c0*/  BRA.U UP0, `(.L_x_2404) ;  /* 0x0000000100f07547 */ /* 0x000ff6000b800000 */
        /* <DEDUP_REMOVED lines=33> */
.L_x_2405:
        /* <DEDUP_REMOVED lines=27> */
.L_x_2404:
        /* <DEDUP_REMOVED lines=29> */
.L_x_2407:
        /* <DEDUP_REMOVED lines=26> */
.L_x_2406:
[----:B------:R-:W1:Y:S02]  /*0a00*/  LDCU UR4, c[0x0][0x384] ;  /* 0x00007080ff0477ac */ /* 0x000e640008000800 */
[----:B-1----:R-:W-:-:S06]  /*0a10*/  UISETP.GE.AND UP0, UPT, UR18, UR4, UPT ;  /* 0x000000041200728c */ /* 0x002fcc000bf06270 */
[----:B------:R-:W-:-:S13]  /*0a20*/  PLOP3.LUT P0, PT, PT, PT, UP0, 0x80, 0x8 ;  /* 0x000000000008781c */ /* 0x000fda0003f0f008 */
[----:B------:R-:W-:Y:S05]  /*0a30*/  @P0 EXIT ;  /* 0x000000000000094d */ /* 0x000fea0003800000 */
[----:B0-----:R-:W-:Y:S01]  /*0a40*/  IMAD.HI.U32 R6, R2, -0x326172a9, RZ ;  /* 0xcd9e8d5702067827 */ /* 0x001fe200078e00ff */
[----:B------:R-:W0:Y:S01]  /*0a50*/  LDCU.64 UR20, c[0x0][0x398] ;  /* 0x00007300ff1477ac */ /* 0x000e220008000a00 */
[----:B------:R-:W-:Y:S02]  /*0a60*/  LOP3.LUT R8, R8, 0x3, RZ, 0xc0, !PT ;  /* 0x0000000308087812 */ /* 0x000fe400078ec0ff */
[C---:B------:R-:W-:Y:S01]  /*0a70*/  IMAD.HI.U32 R7, R4.reuse, -0x2daee0ad, RZ ;  /* 0xd2511f5304077827 */ /* 0x040fe200078e00ff */
[----:B------:R-:W-:Y:S01]  /*0a80*/  LOP3.LUT R6, R5, UR10, R6, 0x96, !PT ;  /* 0x0000000a05067c12 */ /* 0x000fe2000f8e9606 */
[----:B------:R-:W1:Y:S02]  /*0a90*/  LDCU.U8 UR4, c[0x0][0x410] ;  /* 0x00008200ff0477ac */ /* 0x000e640008000000 */
[----:B------:R-:W-:Y:S01]  /*0aa0*/  IMAD R12, R4, -0x2daee0ad, RZ ;  /* 0xd2511f53040c7824 */ /* 0x000fe200078e02ff */
[----:B------:R-:W-:Y:S01]  /*0ab0*/  LOP3.LUT R7, R7, UR11, RZ, 0x3c, !PT ;  /* 0x0000000b07077c12 */ /* 0x000fe2000f8e3cff */
[----:B------:R-:W-:Y:S01]  /*0ac0*/  IMAD.HI.U32 R11, R6, -0x2daee0ad, RZ ;  /* 0xd2511f53060b7827 */ /* 0x000fe200078e00ff */
[----:B------:R-:W2:Y:S03]  /*0ad0*/  LDCU UR6, c[0x0][0x404] ;  /* 0x00008080ff0677ac */ /* 0x000ea60008000800 */
[----:B------:R-:W-:Y:S01]  /*0ae0*/  IMAD R10, R2, -0x326172a9, RZ ;  /* 0xcd9e8d57020a7824 */ /* 0x000fe200078e02ff */
[----:B------:R-:W-:Y:S01]  /*0af0*/  LOP3.LUT R11, R12, UR24, R11, 0x96, !PT ;  /* 0x000000180c0b7c12 */ /* 0x000fe2000f8e960b */
[C---:B------:R-:W-:Y:S01]  /*0b00*/  IMAD.HI.U32 R9, R7.reuse, -0x326172a9, RZ ;  /* 0xcd9e8d5707097827 */ /* 0x040fe200078e00ff */
[----:B------:R-:W3:Y:S03]  /*0b10*/  LDCU UR7, c[0x0][0x408] ;  /* 0x00008100ff0777ac */ /* 0x000ee60008000800 */
[----:B------:R-:W-:Y:S01]  /*0b20*/  IMAD R13, R6, -0x2daee0ad, RZ ;  /* 0xd2511f53060d7824 */ /* 0x000fe200078e02ff */
[----:B------:R-:W-:Y:S01]  /*0b30*/  LOP3.LUT R9, R10, UR23, R9, 0x96, !PT ;  /* 0x000000170a097c12 */ /* 0x000fe2000f8e9609 */
[----:B------:R-:W-:Y:S01]  /*0b40*/  IMAD R10, R7, -0x326172a9, RZ ;  /* 0xcd9e8d57070a7824 */ /* 0x000fe200078e02ff */
[----:B0-----:R-:W-:Y:S01]  /*0b50*/  UISETP.NE.U32.AND UP0, UPT, UR20, URZ, UPT ;  /* 0x000000ff1400728c */ /* 0x001fe2000bf05070 */
[----:B------:R-:W-:Y:S01]  /*0b60*/  IMAD.HI.U32 R7, R11, -0x326172a9, RZ ;  /* 0xcd9e8d570b077827 */ /* 0x000fe200078e00ff */
[----:B------:R-:W0:Y:S03]  /*0b70*/  LDCU UR19, c[0x0][0x388] ;  /* 0x00007100ff1377ac */ /* 0x000e260008000800 */
[----:B------:R-:W-:Y:S01]  /*0b80*/  IMAD.HI.U32 R6, R9, -0x2daee0ad, RZ ;  /* 0xd2511f5309067827 */ /* 0x000fe200078e00ff */
[----:B------:R-:W-:Y:S01]  /*0b90*/  LOP3.LUT R7, R10, UR25, R7, 0x96, !PT ;  /* 0x000000190a077c12 */ /* 0x000fe2000f8e9607 */
[----:B------:R-:W4:Y:S02]  /*0ba0*/  LDCU UR22, c[0x0][0x400] ;  /* 0x00008000ff1677ac */ /* 0x000f240008000800 */
[----:B------:R-:W-:Y:S01]  /*0bb0*/  IMAD R10, R11, -0x326172a9, RZ ;  /* 0xcd9e8d570b0a7824 */ /* 0x000fe200078e02ff */
[----:B------:R-:W-:Y:S01]  /*0bc0*/  LOP3.LUT R6, R13, UR26, R6, 0x96, !PT ;  /* 0x0000001a0d067c12 */ /* 0x000fe2000f8e9606 */
[----:B------:R-:W-:Y:S01]  /*0bd0*/  IMAD R13, R9, -0x2daee0ad, RZ ;  /* 0xd2511f53090d7824 */ /* 0x000fe200078e02ff */
[----:B------:R-:W0:Y:S01]  /*0be0*/  LDCU.64 UR12, c[0x0][0x398] ;  /* 0x00007300ff0c77ac */ /* 0x000e220008000a00 */
[----:B------:R-:W-:Y:S01]  /*0bf0*/  IMAD.HI.U32 R12, R7, -0x2daee0ad, RZ ;  /* 0xd2511f53070c7827 */ /* 0x000fe200078e00ff */
[----:B------:R-:W0:Y:S03]  /*0c00*/  LDCU.64 UR14, c[0x0][0x3a0] ;  /* 0x00007400ff0e77ac */ /* 0x000e260008000a00 */
[C---:B------:R-:W-:Y:S01]  /*0c10*/  IMAD.HI.U32 R9, R6.reuse, -0x326172a9, RZ ;  /* 0xcd9e8d5706097827 */ /* 0x040fe200078e00ff */
[----:B------:R-:W-:Y:S01]  /*0c20*/  LOP3.LUT R12, R13, UR28, R12, 0x96, !PT ;  /* 0x0000001c0d0c7c12 */ /* 0x000fe2000f8e960c */
[----:B------:R-:W0:Y:S02]  /*0c30*/  LDCU.64 UR16, c[0x0][0x380] ;  /* 0x00007000ff1077ac */ /* 0x000e240008000a00 */
[----:B------:R-:W-:Y:S01]  /*0c40*/  IMAD R11, R6, -0x326172a9, RZ ;  /* 0xcd9e8d57060b7824 */ /* 0x000fe200078e02ff */
[----:B------:R-:W-:Y:S01]  /*0c50*/  LOP3.LUT R9, R10, UR27, R9, 0x96, !PT ;  /* 0x0000001b0a097c12 */ /* 0x000fe2000f8e9609 */
[----:B------:R-:W-:Y:S01]  /*0c60*/  IMAD R10, R7, -0x2daee0ad, RZ ;  /* 0xd2511f53070a7824 */ /* 0x000fe200078e02ff */
[----:B------:R-:W-:Y:S01]  /*0c70*/  UISETP.NE.AND.EX UP0, UPT, UR21, URZ, UPT, UP0 ;  /* 0x000000ff1500728c */ /* 0x000fe2000bf05300 */
[----:B------:R-:W-:Y:S01]  /*0c80*/  IMAD.HI.U32 R6, R12, -0x326172a9, RZ ;  /* 0xcd9e8d570c067827 */ /* 0x000fe200078e00ff */
[----:B------:R-:W-:-:S02]  /*0c90*/  UPLOP3.LUT UP1, UPT, UPT, UPT, UPT, 0x40, 0x4 ;  /* 0x000000000004789c */ /* 0x000fc40003f2e870 */
[----:B-1----:R-:W-:Y:S01]  /*0ca0*/  UISETP.NE.AND UP2, UPT, UR4, URZ, UPT ;  /* 0x000000ff0400728c */ /* 0x002fe2000bf45270 */
        /* <DEDUP_REMOVED lines=32> */
[----:B------:R-:W-:Y:S01]  /*0eb0*/  IMAD.MOV.U32 R9, RZ, RZ, RZ ;  /* 0x000000ffff097224 */ /* 0x000fe200078e00ff */
[----:B------:R-:W-:Y:S01]  /*0ec0*/  LOP3.LUT R7, R10, UR39, R7, 0x96, !PT ;  /* 0x000000270a077c12 */ /* 0x000fe2000f8e9607 */
[----:B------:R-:W-:Y:S02]  /*0ed0*/  IMAD R10, R13, -0x2daee0ad, RZ ;  /* 0xd2511f530d0a7824 */ /* 0x000fe400078e02ff */
[----:B0-234-:R-:W-:-:S07]  /*0ee0*/  IMAD R12, R12, -0x326172a9, RZ ;  /* 0xcd9e8d570c0c7824 */ /* 0x01dfce00078e02ff */
.L_x_2708:
        /* <DEDUP_REMOVED lines=15> */
[----:B-----5:R-:W5:Y:S04]  /*0fe0*/  LDG.E.128 R92, desc[UR8][R92.64] ;  /* 0x000000085c5c7981 */ /* 0x020f68000c1e1d00 */
[----:B------:R0:W5:Y:S01]  /*0ff0*/  @P2 LDG.E.128 R88, desc[UR8][R96.64] ;  /* 0x0000000860582981 */ /* 0x000162000c1e1d00 */
[----:B--2---:R-:W-:-:S05]  /*1000*/  @P0 IMAD.WIDE.U32 R98, R126, 0x10, R98 ;  /* 0x000000107e620825 */ /* 0x004fca00078e0062 */
[----:B------:R0:W5:Y:S01]  /*1010*/  @P0 LDG.E.128 R84, desc[UR8][R98.64] ;  /* 0x0000000862540981 */ /* 0x000162000c1e1d00 */
[----:B------:R-:W-:-:S04]  /*1020*/  UISETP.NE.U32.AND UP0, UPT, UR12, URZ, UPT ;  /* 0x000000ff0c00728c */ /* 0x000fc8000bf05070 */
[----:B------:R-:W-:Y:S01]  /*1030*/  UISETP.NE.AND.EX UP0, UPT, UR13, URZ, UPT, UP0 ;  /* 0x000000ff0d00728c */ /* 0x000fe2000bf05300 */
[----:B------:R-:W-:-:S08]  /*1040*/  IMAD.MOV.U32 R131, RZ, RZ, 0x2f800000 ;  /* 0x2f800000ff837424 */ /* 0x000fd000078e00ff */
[----:B0-----:R-:W-:Y:S05]  /*1050*/  BRA.U UP0, `(.L_x_2408) ;  /* 0x0000002500d47547 */ /* 0x001fea000b800000 */
        /* <DEDUP_REMOVED lines=15> */
.L_x_2410:
        /* <DEDUP_REMOVED lines=12> */
.L_x_2411:
        /* <DEDUP_REMOVED lines=41> */
[----:B------:R-:W-:Y:S01]  /*14a0*/  LOP3.LUT R6, R6, UR40, R99, 0x96, !PT ;  /* 0x0000002806067c12 */ /* 0x000fe2000f8e9663 */
[----:B------:R-:W-:-:S07]  /*14b0*/  IMAD.MOV.U32 R97, RZ, RZ, R10 ;  /* 0x000000ffff617224 */ /* 0x000fce00078e000a */
.L_x_2409:
[----:B------:R-:W-:Y:S01]  /*14c0*/  I2FP.F32.U32 R8, R97 ;  /* 0x0000006100087245 */ /* 0x000fe20000201000 */
[----:B-----5:R-:W-:Y:S01]  /*14d0*/  HADD2.F32 R10, -RZ, R92.H0_H0 ;  /* 0x2000005cff0a7230 */ /* 0x020fe20000004100 */
[----:B------:R-:W-:Y:S01]  /*14e0*/  UMOV UR5, UR7 ;  /* 0x0000000700057c82 */ /* 0x000fe20008000000 */
[----:B------:R-:W-:Y:S01]  /*14f0*/  UMOV UR4, UR6 ;  /* 0x0000000600047c82 */ /* 0x000fe20008000000 */
[----:B------:R-:W-:Y:S01]  /*1500*/  ISETP.NE.AND P2, PT, R98, 0x1, PT ;  /* 0x000000016200780c */ /* 0x000fe20003f45270 */
[----:B------:R-:W-:Y:S01]  /*1510*/  FFMA.FTZ R8, R8, R131, 1.1641532182693481445e-10 ;  /* 0x2f00000008087423 */ /* 0x000fe20000010083 */
[----:B------:R-:W-:Y:S01]  /*1520*/  FMUL.FTZ R10, R10, UR5 ;  /* 0x000000050a0a7c20 */ /* 0x000fe20008410000 */
[----:B------:R-:W-:-:S03]  /*1530*/  IMAD.MOV.U32 R99, RZ, RZ, 0x2 ;  /* 0x00000002ff637424 */ /* 0x000fc600078e00ff */
[----:B------:R-:W-:Y:S01]  /*1540*/  FSETP.GTU.FTZ.AND P1, PT, R8, UR4, PT ;  /* 0x0000000408007c0b */ /* 0x000fe2000bf3c000 */
[----:B------:R-:W-:-:S03]  /*1550*/  @P0 HADD2.F32 R8, -RZ, R84.H0_H0 ;  /* 0x20000054ff080230 */ /* 0x000fc60000004100 */
[----:B------:R-:W-:Y:S01]  /*1560*/  FSEL R117, R10, RZ, !P1 ;  /* 0x000000ff0a757208 */ /* 0x000fe20004800000 */
[----:B------:R-:W-:Y:S01]  /*1570*/  IMAD.MOV.U32 R10, RZ, RZ, R12 ;  /* 0x000000ffff0a7224 */ /* 0x000fe200078e000c */
[----:B------:R-:W-:-:S03]  /*1580*/  PLOP3.LUT P1, PT, P1, PT, PT, 0x8, 0x80 ;  /* 0x000000000080781c */ /* 0x000fc60000f2e170 */
[----:B------:R-:W-:Y:S01]  /*1590*/  @P0 FADD.FTZ R117, R117, R8 ;  /* 0x0000000875750221 */ /* 0x000fe20000010000 */
[----:B------:R-:W-:-:S04]  /*15a0*/  P2R R104, PR, RZ, 0x2 ;  /* 0x00000002ff687803 */ /* 0x000fc80000000000 */
        /* <DEDUP_REMOVED lines=10> */
.L_x_2413:
        /* <DEDUP_REMOVED lines=12> */
.L_x_2414:
        /* <DEDUP_REMOVED lines=43> */
.L_x_2412:
[----:B------:R-:W-:Y:S01]  /*19c0*/  I2FP.F32.U32 R10, R10 ;  /* 0x0000000a000a7245 */ /* 0x000fe20000201000 */
[----:B------:R-:W-:Y:S01]  /*19d0*/  HADD2.F32 R92, -RZ, R92.H1_H1 ;  /* 0x3000005cff5c7230 */ /* 0x000fe20000004100 */
[----:B------:R-:W-:Y:S01]  /*19e0*/  ISETP.NE.AND P2, PT, R99, 0x1, PT ;  /* 0x000000016300780c */ /* 0x000fe20003f45270 */
[----:B------:R-:W-:Y:S02]  /*19f0*/  @P0 HADD2.F32 R97, -RZ, R84.H1_H1 ;  /* 0x30000054ff610230 */ /* 0x000fe40000004100 */
[----:B------:R-:W-:Y:S02]  /*1a00*/  HFMA2 R98, -RZ, RZ, 0, 1.1920928955078125e-07 ;  /* 0x00000002ff627431 */ /* 0x000fe400000001ff */
[----:B------:R-:W-:Y:S01]  /*1a10*/  FFMA.FTZ R10, R10, R131, 1.1641532182693481445e-10 ;  /* 0x2f0000000a0a7423 */ /* 0x000fe20000010083 */
[----:B------:R-:W-:-:S04]  /*1a20*/  FMUL.FTZ R92, R92, UR5 ;  /* 0x000000055c5c7c20 */ /* 0x000fc80008410000 */
[----:B------:R-:W-:Y:S01]  /*1a30*/  FSETP.GTU.FTZ.AND P1, PT, R10, UR4, PT ;  /* 0x000000040a007c0b */ /* 0x000fe2000bf3c000 */
[----:B------:R-:W-:-:S03]  /*1a40*/  IMAD.MOV.U32 R10, RZ, RZ, R12 ;  /* 0x000000ffff0a7224 */ /* 0x000fc600078e000c */
[----:B------:R-:W-:Y:S02]  /*1a50*/  FSEL R130, R92, RZ, !P1 ;  /* 0x000000ff5c827208 */ /* 0x000fe40004800000 */
        /* <DEDUP_REMOVED lines=13> */
.L_x_2416:
        /* <DEDUP_REMOVED lines=12> */
.L_x_2417:
        /* <DEDUP_REMOVED lines=43> */
.L_x_2415:
[----:B------:R-:W-:Y:S01]  /*1ea0*/  I2FP.F32.U32 R10, R10 ;  /* 0x0000000a000a7245 */ /* 0x000fe20000201000 */
[----:B------:R-:W-:Y:S01]  /*1eb0*/  HADD2.F32 R97, -RZ, R93.H0_H0 ;  /* 0x2000005dff617230 */ /* 0x000fe20000004100 */
[----:B------:R-:W-:Y:S01]  /*1ec0*/  ISETP.NE.AND P2, PT, R98, 0x1, PT ;  /* 0x000000016200780c */ /* 0x000fe20003f45270 */
[----:B------:R-:W-:Y:S02]  /*1ed0*/  IMAD.MOV.U32 R99, RZ, RZ, 0x2 ;  /* 0x00000002ff637424 */ /* 0x000fe400078e00ff */
[----:B------:R-:W-:Y:S01]  /*1ee0*/  FFMA.FTZ R10, R10, R131, 1.1641532182693481445e-10 ;  /* 0x2f0000000a0a7423 */ /* 0x000fe20000010083 */
[----:B------:R-:W-:-:S04]  /*1ef0*/  FMUL.FTZ R97, R97, UR5 ;  /* 0x0000000561617c20 */ /* 0x000fc80008410000 */
[----:B------:R-:W-:Y:S01]  /*1f00*/  FSETP.GTU.FTZ.AND P1, PT, R10, UR4, PT ;  /* 0x000000040a007c0b */ /* 0x000fe2000bf3c000 */
[----:B------:R-:W-:-:S03]  /*1f10*/  @P0 HADD2.F32 R10, -RZ, R85.H0_H0 ;  /* 0x20000055ff0a0230 */ /* 0x000fc60000004100 */
[----:B------:R-:W-:Y:S02]  /*1f20*/  FSEL R119, R97, RZ, !P1 ;  /* 0x000000ff61777208 */ /* 0x000fe40004800000 */
[----:B------:R-:W-:Y:S02]  /*1f30*/  PLOP3.LUT P1, PT, P1, PT, PT, 0x8, 0x80 ;  /* 0x000000000080781c */ /* 0x000fe40000f2e170 */
[----:B------:R-:W-:Y:S01]  /*1f40*/  MOV R97, R12 ;  /* 0x0000000c00617202 */ /* 0x000fe20000000f00 */
        /* <DEDUP_REMOVED lines=12> */
.L_x_2419:
        /* <DEDUP_REMOVED lines=12> */
.L_x_2420:
        /* <DEDUP_REMOVED lines=39> */
[----:B------:R-:W-:Y:S02]  /*2340*/  LOP3.LUT R7, R98, UR39, R103, 0x96, !PT ;  /* 0x0000002762077c12 */ /* 0x000fe4000f8e9667 */
[----:B------:R-:W-:Y:S01]  /*2350*/  MOV R12, R102 ;  /* 0x00000066000c7202 */ /* 0x000fe20000000f00 */
[----:B------:R-:W-:Y:S01]  /*2360*/  IMAD.MOV.U32 R96, RZ, RZ, R100 ;  /* 0x000000ffff607224 */ /* 0x000fe200078e0064 */
[----:B------:R-:W-:-:S07]  /*2370*/  LOP3.LUT R6, R6, UR40, R101, 0x96, !PT ;  /* 0x0000002806067c12 */ /* 0x000fce000f8e9665 */
.L_x_2418:
[----:B------:R-:W-:Y:S01]  /*2380*/  I2FP.F32.U32 R98, R97 ;  /* 0x0000006100627245 */ /* 0x000fe20000201000 */
[----:B------:R-:W-:Y:S01]  /*2390*/  HADD2.F32 R93, -RZ, R93.H1_H1 ;  /* 0x3000005dff5d7230 */ /* 0x000fe20000004100 */
[----:B------:R-:W-:Y:S01]  /*23a0*/  ISETP.NE.AND P2, PT, R99, 0x1, PT ;  /* 0x000000016300780c */ /* 0x000fe20003f45270 */
[----:B------:R-:W-:Y:S02]  /*23b0*/  IMAD.MOV.U32 R100, RZ, RZ, 0x2 ;  /* 0x00000002ff647424 */ /* 0x000fe400078e00ff */
[----:B------:R-:W-:Y:S01]  /*23c0*/  FFMA.FTZ R98, R98, R131, 1.1641532182693481445e-10 ;  /* 0x2f00000062627423 */ /* 0x000fe20000010083 */
[----:B------:R-:W-:Y:S01]  /*23d0*/  FMUL.FTZ R93, R93, UR5 ;  /* 0x000000055d5d7c20 */ /* 0x000fe20008410000 */
[----:B------:R-:W-:-:S03]  /*23e0*/  IMAD.MOV.U32 R97, RZ, RZ, R12 ;  /* 0x000000ffff617224 */ /* 0x000fc600078e000c */
[----:B------:R-:W-:Y:S01]  /*23f0*/  FSETP.GTU.FTZ.AND P1, PT, R98, UR4, PT ;  /* 0x0000000462007c0b */ /* 0x000fe2000bf3c000 */
[----:B------:R-:W-:-:S03]  /*2400*/  @P0 HADD2.F32 R98, -RZ, R85.H1_H1 ;  /* 0x30000055ff620230 */ /* 0x000fc60000004100 */
        /* <DEDUP_REMOVED lines=13> */
.L_x_2422:
        /* <DEDUP_REMOVED lines=12> */
.L_x_2423:
        /* <DEDUP_REMOVED lines=43> */
.L_x_2421:
[----:B------:R-:W-:Y:S01]  /*2850*/  I2FP.F32.U32 R98, R97 ;  /* 0x0000006100627245 */ /* 0x000fe20000201000 */
[----:B------:R-:W-:Y:S01]  /*2860*/  HADD2.F32 R97, -RZ, R94.H0_H0 ;  /* 0x2000005eff617230 */ /* 0x000fe20000004100 */
[----:B------:R-:W-:Y:S01]  /*2870*/  ISETP.NE.AND P3, PT, R100, 0x1, PT ;  /* 0x000000016400780c */ /* 0x000fe20003f65270 */
[----:B------:R-:W-:Y:S02]  /*2880*/  @P0 HADD2.F32 R99, -RZ, R86.H0_H0 ;  /* 0x20000056ff630230 */ /* 0x000fe40000004100 */
[----:B------:R-:W-:Y:S01]  /*2890*/  FFMA.FTZ R98, R98, R131, 1.1641532182693481445e-10 ;  /* 0x2f00000062627423 */ /* 0x000fe20000010083 */
[----:B------:R-:W-:-:S04]  /*28a0*/  FMUL.FTZ R97, R97, UR5 ;  /* 0x0000000561617c20 */ /* 0x000fc80008410000 */
[----:B------:R-:W-:Y:S01]  /*28b0*/  FSETP.GTU.FTZ.AND P2, PT, R98, UR4, PT ;  /* 0x0000000462007c0b */ /* 0x000fe2000bf5c000 */
        /* <DEDUP_REMOVED lines=15> */
.L_x_2425:
        /* <DEDUP_REMOVED lines=12> */
.L_x_2426:
        /* <DEDUP_REMOVED lines=43> */
.L_x_2424:
[----:B------:R-:W-:Y:S01]  /*2d20*/  I2FP.F32.U32 R98, R98 ;  /* 0x0000006200627245 */ /* 0x000fe20000201000 */
[----:B------:R-:W-:Y:S01]  /*2d30*/  HADD2.F32 R94, -RZ, R94.H1_H1 ;  /* 0x3000005eff5e7230 */ /* 0x000fe20000004100 */
[----:B------:R-:W-:Y:S01]  /*2d40*/  ISETP.NE.AND P4, PT, R99, 0x1, PT ;  /* 0x000000016300780c */ /* 0x000fe20003f85270 */
[----:B------:R-:W-:Y:S02]  /*2d50*/  IMAD.MOV.U32 R101, RZ, RZ, 0x2 ;  /* 0x00000002ff657424 */ /* 0x000fe400078e00ff */
[----:B------:R-:W-:Y:S01]  /*2d60*/  FFMA.FTZ R98, R98, R131, 1.1641532182693481445e-10 ;  /* 0x2f00000062627423 */ /* 0x000fe20000010083 */
[----:B------:R-:W-:-:S04]  /*2d70*/  FMUL.FTZ R94, R94, UR5 ;  /* 0x000000055e5e7c20 */ /* 0x000fc80008410000 */
[----:B------:R-:W-:Y:S01]  /*2d80*/  FSETP.GTU.FTZ.AND P3, PT, R98, UR4, PT ;  /* 0x0000000462007c0b */ /* 0x000fe2000bf7c000 */
[----:B------:R-:W-:-:S03]  /*2d90*/  @P0 HADD2.F32 R98, -RZ, R86.H1_H1 ;  /* 0x30000056ff620230 */ /* 0x000fc60000004100 */
        /* <DEDUP_REMOVED lines=14> */
.L_x_2428:
        /* <DEDUP_REMOVED lines=12> */
.L_x_2429:
        /* <DEDUP_REMOVED lines=41> */
[----:B------:R-:W-:Y:S02]  /*31d0*/  HFMA2 R101, -RZ, RZ, 0, 0 ;  /* 0x00000000ff657431 */ /* 0x000fe400000001ff */
[----:B------:R-:W-:-:S07]  /*31e0*/  IMAD.MOV.U32 R96, RZ, RZ, R100 ;  /* 0x000000ffff607224 */ /* 0x000fce00078e0064 */
.L_x_2427:
[----:B------:R-:W-:Y:S01]  /*31f0*/  I2FP.F32.U32 R98, R98 ;  /* 0x0000006200627245 */ /* 0x000fe20000201000 */
[----:B------:R-:W-:Y:S01]  /*3200*/  HADD2.F32 R99, -RZ, R95.H0_H0 ;  /* 0x2000005fff637230 */ /* 0x000fe20000004100 */
[----:B------:R-:W-:Y:S01]  /*3210*/  ISETP.NE.AND P5, PT, R101, 0x1, PT ;  /* 0x000000016500780c */ /* 0x000fe20003fa5270 */
[----:B------:R-:W-:Y:S02]  /*3220*/  @P0 HADD2.F32 R100, -RZ, R87.H0_H0 ;  /* 0x20000057ff640230 */ /* 0x000fe40000004100 */
[----:B------:R-:W-:Y:S01]  /*3230*/  FFMA.FTZ R98, R98, R131, 1.1641532182693481445e-10 ;  /* 0x2f00000062627423 */ /* 0x000fe20000010083 */
[----:B------:R-:W-:Y:S01]  /*3240*/  FMUL.FTZ R99, R99, UR5 ;  /* 0x0000000563637c20 */ /* 0x000fe20008410000 */
[----:B------:R-:W-:-:S03]  /*3250*/  IMAD.MOV.U32 R115, RZ, RZ, 0x2 ;  /* 0x00000002ff737424 */ /* 0x000fc600078e00ff */
[----:B------:R-:W-:-:S04]  /*3260*/  FSETP.GTU.FTZ.AND P4, PT, R98, UR4, PT ;  /* 0x0000000462007c0b */ /* 0x000fc8000bf9c000 */
[----:B------:R-:W-:Y:S01]  /*3270*/  FSEL R107, R99, RZ, !P4 ;  /* 0x000000ff636b7208 */ /* 0x000fe20006000000 */
[----:B------:R-:W-:Y:S01]  /*3280*/  IMAD.MOV.U32 R99, RZ, RZ, R12 ;  /* 0x000000ffff637224 */ /* 0x000fe200078e000c */
        /* <DEDUP_REMOVED lines=12> */
.L_x_2431:
        /* <DEDUP_REMOVED lines=12> */
.L_x_2432:
        /* <DEDUP_REMOVED lines=43> */
.L_x_2430:
[----:B------:R-:W-:Y:S01]  /*36c0*/  I2FP.F32.U32 R100, R99 ;  /* 0x0000006300647245 */ /* 0x000fe20000201000 */
[----:B------:R-:W-:Y:S01]  /*36d0*/  HADD2.F32 R95, -RZ, R95.H1_H1 ;  /* 0x3000005fff5f7230 */ /* 0x000fe20000004100 */
[----:B------:R-:W-:Y:S01]  /*36e0*/  PRMT R94, R97, 0x5410, R94 ;  /* 0x00005410615e7816 */ /* 0x000fe2000000005e */
[----:B------:R-:W-:Y:S01]  /*36f0*/  @P0 HADD2.F32 R99, -RZ, R87.H1_H1 ;  /* 0x30000057ff630230 */ /* 0x000fe20000004100 */
[----:B------:R-:W-:Y:S01]  /*3700*/  PRMT R93, R10, 0x5410, R93 ;  /* 0x000054100a5d7816 */ /* 0x000fe2000000005d */
[----:B------:R-:W-:Y:S01]  /*3710*/  FFMA.FTZ R100, R100, R131, 1.1641532182693481445e-10 ;  /* 0x2f00000064647423 */ /* 0x000fe20000010083 */
[----:B------:R-:W-:Y:S01]  /*3720*/  FMUL.FTZ R95, R95, UR5 ;  /* 0x000000055f5f7c20 */ /* 0x000fe20008410000 */
[----:B------:R-:W-:-:S03]  /*3730*/  PRMT R92, R8, 0x5410, R92 ;  /* 0x00005410085c7816 */ /* 0x000fc6000000005c */
[----:B------:R-:W-:-:S04]  /*3740*/  FSETP.GTU.FTZ.AND P5, PT, R100, UR4, PT ;  /* 0x0000000464007c0b */ /* 0x000fc8000bfbc000 */
[----:B------:R-:W-:Y:S02]  /*3750*/  FSEL R116, R95, RZ, !P5 ;  /* 0x000000ff5f747208 */ /* 0x000fe40006800000 */
[----:B------:R-:W-:-:S03]  /*3760*/  PLOP3.LUT P5, PT, P5, PT, PT, 0x8, 0x80 ;  /* 0x000000000080781c */ /* 0x000fc60002fae170 */
[----:B------:R-:W-:-:S05]  /*3770*/  @P0 FADD.FTZ R116, R116, R99 ;  /* 0x0000006374740221 */ /* 0x000fca0000010000 */
[----:B------:R-:W-:-:S04]  /*3780*/  F2FP.F16.F32.PACK_AB R95, RZ, R116 ;  /* 0x00000074ff5f723e */ /* 0x000fc800000000ff */
[----:B------:R-:W-:Y:S01]  /*3790*/  PRMT R95, R98, 0x5410, R95 ;  /* 0x00005410625f7816 */ /* 0x000fe2000000005f */
[----:B------:R-:W-:Y:S06]  /*37a0*/  BRA `(.L_x_2433) ;  /* 0x0000004c005c7947 */ /* 0x000fec0003800000 */
.L_x_2408:
[----:B------:R-:W-:Y:S01]  /*37b0*/  ISETP.NE.AND P1, PT, R8, 0x1, PT ;  /* 0x000000010800780c */ /* 0x000fe20003f25270 */
[----:B------:R-:W-:Y:S01]  /*37c0*/  IMAD.MOV.U32 R11, RZ, RZ, R12 ;  /* 0x000000ffff0b7224 */ /* 0x000fe200078e000c */
[----:B------:R-:W-:Y:S01]  /*37d0*/  MOV R13, 0x2 ;  /* 0x00000002000d7802 */ /* 0x000fe20000000f00 */
[----:B------:R-:W-:-:S10]  /*37e0*/  IMAD.MOV.U32 R96, RZ, RZ, R10 ;  /* 0x000000ffff607224 */ /* 0x000fd400078e000a */
        /* <DEDUP_REMOVED lines=11> */
.L_x_2435:
        /* <DEDUP_REMOVED lines=12> */
.L_x_2436:
        /* <DEDUP_REMOVED lines=42> */
.L_x_2434:
[----:B------:R-:W-:Y:S01]  /*3c00*/  I2FP.F32.U32 R8, R11 ;  /* 0x0000000b00087245 */ /* 0x000fe20000201000 */
[----:B------:R-:W-:Y:S01]  /*3c10*/  UMOV UR4, UR6 ;  /* 0x0000000600047c82 */ /* 0x000fe20008000000 */
[----:B------:R-:W-:Y:S01]  /*3c20*/  ISETP.NE.AND P2, PT, R13, 0x1, PT ;  /* 0x000000010d00780c */ /* 0x000fe20003f45270 */
[----:B-----5:R-:W-:Y:S01]  /*3c30*/  HADD2.F32 R10, -RZ, R92.H0_H0 ;  /* 0x2000005cff0a7230 */ /* 0x020fe20000004100 */
[----:B------:R-:W-:Y:S01]  /*3c40*/  UMOV UR5, UR7 ;  /* 0x0000000700057c82 */ /* 0x000fe20008000000 */
[----:B------:R-:W-:Y:S01]  /*3c50*/  FFMA.FTZ R8, R8, R131, 1.1641532182693481445e-10 ;  /* 0x2f00000008087423 */ /* 0x000fe20000010083 */
[----:B------:R-:W-:Y:S02]  /*3c60*/  IMAD.MOV.U32 R14, RZ, RZ, 0x2 ;  /* 0x00000002ff0e7424 */ /* 0x000fe400078e00ff */
[----:B------:R-:W-:Y:S02]  /*3c70*/  FMUL.FTZ R10, R10, UR5 ;  /* 0x000000050a0a7c20 */ /* 0x000fe40008410000 */
        /* <DEDUP_REMOVED lines=14> */
.L_x_2438:
        /* <DEDUP_REMOVED lines=12> */
.L_x_2439:
        /* <DEDUP_REMOVED lines=41> */
[----:B------:R-:W-:-:S07]  /*40b0*/  LOP3.LUT R6, R6, UR40, R15, 0x96, !PT ;  /* 0x0000002806067c12 */ /* 0x000fce000f8e960f */
.L_x_2437:
[----:B------:R-:W-:Y:S01]  /*40c0*/  I2FP.F32.U32 R8, R8 ;  /* 0x0000000800087245 */ /* 0x000fe20000201000 */
[----:B------:R-:W-:Y:S01]  /*40d0*/  HADD2.F32 R10, -RZ, R88.H0_H0 ;  /* 0x20000058ff0a7230 */ /* 0x000fe20000004100 */
[----:B------:R-:W-:Y:S01]  /*40e0*/  ISETP.NE.AND P2, PT, R14, 0x1, PT ;  /* 0x000000010e00780c */ /* 0x000fe20003f45270 */
[----:B------:R-:W-:Y:S02]  /*40f0*/  @P0 HADD2.F32 R117, -RZ, R84.H0_H0 ;  /* 0x20000054ff750230 */ /* 0x000fe40000004100 */
[----:B------:R-:W-:Y:S02]  /*4100*/  HFMA2 R13, -RZ, RZ, 0, 1.1920928955078125e-07 ;  /* 0x00000002ff0d7431 */ /* 0x000fe400000001ff */
[----:B------:R-:W-:Y:S01]  /*4110*/  FFMA.FTZ R8, R8, R131, 1.1641532182693481445e-10 ;  /* 0x2f00000008087423 */ /* 0x000fe20000010083 */
[----:B------:R-:W-:-:S04]  /*4120*/  FMUL.FTZ R10, R10, UR5 ;  /* 0x000000050a0a7c20 */ /* 0x000fc80008410000 */
[----:B------:R-:W-:-:S04]  /*4130*/  FSETP.GTU.FTZ.AND P1, PT, R8, UR4, PT ;  /* 0x0000000408007c0b */ /* 0x000fc8000bf3c000 */
[----:B------:R-:W-:Y:S01]  /*4140*/  FSEL R11, R10, RZ, !P1 ;  /* 0x000000ff0a0b7208 */ /* 0x000fe20004800000 */
[----:B------:R-:W-:-:S04]  /*4150*/  IMAD.MOV.U32 R10, RZ, RZ, R12 ;  /* 0x000000ffff0a7224 */ /* 0x000fc800078e000c */
[----:B------:R-:W-:Y:S01]  /*4160*/  FADD.FTZ R8, R16, R11 ;  /* 0x0000000b10087221 */ /* 0x000fe20000010000 */
[----:B------:R-:W-:-:S03]  /*4170*/  SEL R11, RZ, 0x1, P1 ;  /* 0x00000001ff0b7807 */ /* 0x000fc60000800000 */
[--C-:B------:R-:W-:Y:S01]  /*4180*/  @P0 FADD.FTZ R117, R117, R8.reuse ;  /* 0x0000000875750221 */ /* 0x100fe20000010000 */
[----:B------:R-:W-:-:S05]  /*4190*/  @!P0 IMAD.MOV.U32 R117, RZ, RZ, R8 ;  /* 0x000000ffff758224 */ /* 0x000fca00078e0008 */
        /* <DEDUP_REMOVED lines=10> */
.L_x_2441:
        /* <DEDUP_REMOVED lines=12> */
.L_x_2442:
        /* <DEDUP_REMOVED lines=43> */
.L_x_2440:
[----:B------:R-:W-:Y:S01]  /*45b0*/  I2FP.F32.U32 R10, R10 ;  /* 0x0000000a000a7245 */ /* 0x000fe20000201000 */
[----:B------:R-:W-:Y:S01]  /*45c0*/  HADD2.F32 R92, -RZ, R92.H1_H1 ;  /* 0x3000005cff5c7230 */ /* 0x000fe20000004100 */
        /* <DEDUP_REMOVED lines=18> */
.L_x_2444:
        /* <DEDUP_REMOVED lines=12> */
.L_x_2445:
        /* <DEDUP_REMOVED lines=43> */
.L_x_2443:
[----:B------:R-:W-:Y:S01]  /*4a60*/  I2FP.F32.U32 R10, R10 ;  /* 0x0000000a000a7245 */ /* 0x000fe20000201000 */
[----:B------:R-:W-:Y:S01]  /*4a70*/  HADD2.F32 R13, -RZ, R88.H1_H1 ;  /* 0x30000058ff0d7230 */ /* 0x000fe20000004100 */
[----:B------:R-:W-:Y:S01]  /*4a80*/  ISETP.NE.AND P2, PT, R14, 0x1, PT ;  /* 0x000000010e00780c */ /* 0x000fe20003f45270 */
[----:B------:R-:W-:Y:S02]  /*4a90*/  @P0 HADD2.F32 R15, -RZ, R84.H1_H1 ;  /* 0x30000054ff0f0230 */ /* 0x000fe40000004100 */
[----:B------:R-:W-:Y:S01]  /*4aa0*/  FFMA.FTZ R10, R10, R131, 1.1641532182693481445e-10 ;  /* 0x2f0000000a0a7423 */ /* 0x000fe20000010083 */
[----:B------:R-:W-:-:S04]  /*4ab0*/  FMUL.FTZ R13, R13, UR5 ;  /* 0x000000050d0d7c20 */ /* 0x000fc80008410000 */
[----:B------:R-:W-:-:S04]  /*4ac0*/  FSETP.GTU.FTZ.AND P1, PT, R10, UR4, PT ;  /* 0x000000040a007c0b */ /* 0x000fc8000bf3c000 */
[----:B------:R-:W-:-:S05]  /*4ad0*/  FSEL R13, R13, RZ, !P1 ;  /* 0x000000ff0d0d7208 */ /* 0x000fca0004800000 */
[----:B------:R-:W-:Y:S01]  /*4ae0*/  FADD.FTZ R10, R18, R13 ;  /* 0x0000000d120a7221 */ /* 0x000fe20000010000 */
[----:B------:R-:W-:-:S03]  /*4af0*/  SEL R13, RZ, 0x1, P1 ;  /* 0x00000001ff0d7807 */ /* 0x000fc60000800000 */
[--C-:B------:R-:W-:Y:S01]  /*4b00*/  @P0 FADD.FTZ R130, R15, R10.reuse ;  /* 0x0000000a0f820221 */ /* 0x100fe20000010000 */
[----:B------:R-:W-:Y:S01]  /*4b10*/  @!P0 IMAD.MOV.U32 R130, RZ, RZ, R10 ;  /* 0x000000ffff828224 */ /* 0x000fe200078e000a */
[----:B------:R-:W-:Y:S01]  /*4b20*/  MOV R10, R12 ;  /* 0x0000000c000a7202 */ /* 0x000fe20000000f00 */
[----:B------:R-:W-:-:S03]  /*4b30*/  IMAD.MOV.U32 R15, RZ, RZ, 0x2 ;  /* 0x00000002ff0f7424 */ /* 0x000fc600078e00ff */
        /* <DEDUP_REMOVED lines=10> */
.L_x_2447:
        /* <DEDUP_REMOVED lines=12> */
.L_x_2448:
        /* <DEDUP_REMOVED lines=43> */
.L_x_2446:
[----:B------:R-:W-:Y:S01]  /*4f50*/  I2FP.F32.U32 R10, R10 ;  /* 0x0000000a000a7245 */ /* 0x000fe20000201000 */
[----:B------:R-:W-:Y:S01]  /*4f60*/  HADD2.F32 R14, -RZ, R93.H0_H0 ;  /* 0x2000005dff0e7230 */ /* 0x000fe20000004100 */
[----:B------:R-:W-:Y:S01]  /*4f70*/  ISETP.NE.AND P2, PT, R15, 0x1, PT ;  /* 0x000000010f00780c */ /* 0x000fe20003f45270 */
[----:B------:R-:W-:Y:S02]  /*4f80*/  IMAD.MOV.U32 R16, RZ, RZ, 0x2 ;  /* 0x00000002ff107424 */ /* 0x000fe400078e00ff */
[----:B------:R-:W-:-:S05]  /*4f90*/  FFMA.FTZ R10, R10, R131, 1.1641532182693481445e-10 ;  /* 0x2f0000000a0a7423 */ /* 0x000fca0000010083 */
[----:B------:R-:W-:Y:S01]  /*4fa0*/  FSETP.GTU.FTZ.AND P1, PT, R10, UR4, PT ;  /* 0x000000040a007c0b */ /* 0x000fe2000bf3c000 */
[----:B------:R-:W-:Y:S01]  /*4fb0*/  FMUL.FTZ R10, R14, UR5 ;  /* 0x000000050e0a7c20 */ /* 0x000fe20008410000 */
[----:B------:R-:W-:Y:S02]  /*4fc0*/  IMAD.MOV.U32 R14, RZ, RZ, R12 ;  /* 0x000000ffff0e7224 */ /* 0x000fe400078e000c */
        /* <DEDUP_REMOVED lines=12> */
.L_x_2450:
        /* <DEDUP_REMOVED lines=12> */
.L_x_2451:
        /* <DEDUP_REMOVED lines=41> */
[----:B------:R-:W-:Y:S02]  /*53e0*/  IMAD.MOV.U32 R12, RZ, RZ, R18 ;  /* 0x000000ffff0c7224 */ /* 0x000fe400078e0012 */
[----:B------:R-:W-:-:S07]  /*53f0*/  IMAD.MOV.U32 R16, RZ, RZ, RZ ;  /* 0x000000ffff107224 */ /* 0x000fce00078e00ff */
.L_x_2449:
        /* <DEDUP_REMOVED lines=8> */
[----:B------:R-:W-:Y:S02]  /*5480*/  FSEL R15, R15, RZ, !P1 ;  /* 0x000000ff0f0f7208 */ /* 0x000fe40004800000 */
[----:B------:R-:W-:-:S03]  /*5490*/  SEL R14, RZ, 0x1, P1 ;  /* 0x00000001ff0e7807 */ /* 0x000fc60000800000 */
[----:B------:R-:W-:Y:S01]  /*54a0*/  FADD.FTZ R10, R10, R15 ;  /* 0x0000000f0a0a7221 */ /* 0x000fe20000010000 */
[----:B------:R-:W-:-:S03]  /*54b0*/  IMAD.MOV.U32 R15, RZ, RZ, R12 ;  /* 0x000000ffff0f7224 */ /* 0x000fc600078e000c */
[----:B------:R-:W-:Y:S01]  /*54c0*/  @P0 FADD.FTZ R119, R119, R10 ;  /* 0x0000000a77770221 */ /* 0x000fe20000010000 */
[----:B------:R-:W-:-:S04]  /*54d0*/  @!P0 MOV R119, R10 ;  /* 0x0000000a00778202 */ /* 0x000fc80000000f00 */
        /* <DEDUP_REMOVED lines=10> */
.L_x_2453:
        /* <DEDUP_REMOVED lines=12> */
.L_x_2454:
        /* <DEDUP_REMOVED lines=43> */
.L_x_2452:
[----:B------:R-:W-:Y:S01]  /*58f0*/  ISETP.NE.AND P3, PT, R17, 0x1, PT ;  /* 0x000000011100780c */ /* 0x000fe20003f65270 */
[----:B------:R-:W-:Y:S01]  /*5900*/  HADD2.F32 R93, -RZ, R93.H1_H1 ;  /* 0x3000005dff5d7230 */ /* 0x000fe20000004100 */
[----:B------:R-:W-:Y:S01]  /*5910*/  I2FP.F32.U32 R16, R15 ;  /* 0x0000000f00107245 */ /* 0x000fe20000201000 */
[----:B------:R-:W-:-:S03]  /*5920*/  HFMA2 R19, -RZ, RZ, 0, 1.1920928955078125e-07 ;  /* 0x00000002ff137431 */ /* 0x000fc600000001ff */
[----:B------:R-:W-:Y:S01]  /*5930*/  FMUL.FTZ R15, R93, UR5 ;  /* 0x000000055d0f7c20 */ /* 0x000fe20008410000 */
[----:B------:R-:W-:-:S05]  /*5940*/  FFMA.FTZ R16, R16, R131, 1.1641532182693481445e-10 ;  /* 0x2f00000010107423 */ /* 0x000fca0000010083 */
[----:B------:R-:W-:Y:S01]  /*5950*/  FSETP.GTU.FTZ.AND P2, PT, R16, UR4, PT ;  /* 0x0000000410007c0b */ /* 0x000fe2000bf5c000 */
[----:B------:R-:W-:-:S03]  /*5960*/  IMAD.MOV.U32 R16, RZ, RZ, R12 ;  /* 0x000000ffff107224 */ /* 0x000fc600078e000c */
        /* <DEDUP_REMOVED lines=11> */
.L_x_2456:
        /* <DEDUP_REMOVED lines=12> */
.L_x_2457:
        /* <DEDUP_REMOVED lines=43> */
.L_x_2455:
        /* <DEDUP_REMOVED lines=9> */
[----:B------:R-:W-:-:S03]  /*5e20*/  IMAD.MOV.U32 R16, RZ, RZ, R12 ;  /* 0x000000ffff107224 */ /* 0x000fc600078e000c */
[--C-:B------:R-:W-:Y:S01]  /*5e30*/  @P0 FADD.FTZ R125, R18, R15.reuse ;  /* 0x0000000f127d0221 */ /* 0x100fe20000010000 */
[----:B------:R-:W-:Y:S01]  /*5e40*/  @!P0 IMAD.MOV.U32 R125, RZ, RZ, R15 ;  /* 0x000000ffff7d8224 */ /* 0x000fe200078e000f */
[----:B------:R-:W-:Y:S02]  /*5e50*/  SEL R15, RZ, 0x1, P2 ;  /* 0x00000001ff0f7807 */ /* 0x000fe40001000000 */
[----:B------:R-:W-:Y:S02]  /*5e60*/  MOV R18, 0x2 ;  /* 0x0000000200127802 */ /* 0x000fe40000000f00 */
        /* <DEDUP_REMOVED lines=10> */
.L_x_2459:
        /* <DEDUP_REMOVED lines=12> */
.L_x_2460:
        /* <DEDUP_REMOVED lines=40> */
[----:B------:R-:W-:Y:S01]  /*6250*/  IMAD.MOV.U32 R12, RZ, RZ, R98 ;  /* 0x000000ffff0c7224 */ /* 0x000fe200078e0062 */
[----:B------:R-:W-:Y:S01]  /*6260*/  LOP3.LUT R6, R6, UR40, R19, 0x96, !PT ;  /* 0x0000002806067c12 */ /* 0x000fe2000f8e9613 */
[----:B------:R-:W-:-:S07]  /*6270*/  IMAD.MOV.U32 R18, RZ, RZ, RZ ;  /* 0x000000ffff127224 */ /* 0x000fce00078e00ff */
.L_x_2458:
[----:B------:R-:W-:Y:S01]  /*6280*/  I2FP.F32.U32 R16, R16 ;  /* 0x0000001000107245 */ /* 0x000fe20000201000 */
[----:B------:R-:W-:Y:S01]  /*6290*/  HADD2.F32 R17, -RZ, R94.H0_H0 ;  /* 0x2000005eff117230 */ /* 0x000fe20000004100 */
[----:B------:R-:W-:Y:S01]  /*62a0*/  ISETP.NE.AND P3, PT, R18, 0x1, PT ;  /* 0x000000011200780c */ /* 0x000fe20003f65270 */
[----:B------:R-:W-:Y:S02]  /*62b0*/  IMAD.MOV.U32 R19, RZ, RZ, 0x2 ;  /* 0x00000002ff137424 */ /* 0x000fe400078e00ff */
[----:B------:R-:W-:Y:S01]  /*62c0*/  FFMA.FTZ R16, R16, R131, 1.1641532182693481445e-10 ;  /* 0x2f00000010107423 */ /* 0x000fe20000010083 */
[----:B------:R-:W-:-:S04]  /*62d0*/  FMUL.FTZ R17, R17, UR5 ;  /* 0x0000000511117c20 */ /* 0x000fc80008410000 */
[----:B------:R-:W-:-:S04]  /*62e0*/  FSETP.GTU.FTZ.AND P2, PT, R16, UR4, PT ;  /* 0x0000000410007c0b */ /* 0x000fc8000bf5c000 */
[----:B------:R-:W-:Y:S02]  /*62f0*/  FSEL R16, R17, RZ, !P2 ;  /* 0x000000ff11107208 */ /* 0x000fe40005000000 */
[----:B------:R-:W-:Y:S02]  /*6300*/  PLOP3.LUT P2, PT, P2, PT, PT, 0x8, 0x80 ;  /* 0x000000000080781c */ /* 0x000fe4000174e170 */
[----:B------:R-:W-:Y:S01]  /*6310*/  MOV R17, R12 ;  /* 0x0000000c00117202 */ /* 0x000fe20000000f00 */
        /* <DEDUP_REMOVED lines=9> */
.L_x_2462:
        /* <DEDUP_REMOVED lines=12> */
.L_x_2463:
        /* <DEDUP_REMOVED lines=43> */
.L_x_2461:
[----:B------:R-:W-:Y:S01]  /*6720*/  I2FP.F32.U32 R18, R17 ;  /* 0x0000001100127245 */ /* 0x000fe20000201000 */
[----:B------:R-:W-:Y:S02]  /*6730*/  HADD2.F32 R17, -RZ, R90.H0_H0 ;  /* 0x2000005aff117230 */ /* 0x000fe40000004100 */
[----:B------:R-:W-:Y:S02]  /*6740*/  @P0 HADD2.F32 R114, -RZ, R86.H0_H0 ;  /* 0x20000056ff720230 */ /* 0x000fe40000004100 */
[----:B------:R-:W-:Y:S01]  /*6750*/  FFMA.FTZ R18, R18, R131, 1.1641532182693481445e-10 ;  /* 0x2f00000012127423 */ /* 0x000fe20000010083 */
[----:B------:R-:W-:Y:S01]  /*6760*/  FMUL.FTZ R17, R17, UR5 ;  /* 0x0000000511117c20 */ /* 0x000fe20008410000 */
[----:B------:R-:W-:-:S03]  /*6770*/  IMAD.MOV.U32 R98, RZ, RZ, 0x2 ;  /* 0x00000002ff627424 */ /* 0x000fc600078e00ff */
[----:B------:R-:W-:-:S04]  /*6780*/  FSETP.GTU.FTZ.AND P3, PT, R18, UR4, PT ;  /* 0x0000000412007c0b */ /* 0x000fc8000bf7c000 */
[----:B------:R-:W-:-:S05]  /*6790*/  FSEL R17, R17, RZ, !P3 ;  /* 0x000000ff11117208 */ /* 0x000fca0005800000 */
[----:B------:R-:W-:Y:S01]  /*67a0*/  FADD.FTZ R17, R16, R17 ;  /* 0x0000001110117221 */ /* 0x000fe20000010000 */
[----:B------:R-:W-:Y:S02]  /*67b0*/  SEL R16, RZ, 0x1, P3 ;  /* 0x00000001ff107807 */ /* 0x000fe40001800000 */
[----:B------:R-:W-:Y:S01]  /*67c0*/  ISETP.NE.AND P3, PT, R19, 0x1, PT ;  /* 0x000000011300780c */ /* 0x000fe20003f65270 */
[--C-:B------:R-:W-:Y:S01]  /*67d0*/  @P0 FADD.FTZ R114, R114, R17.reuse ;  /* 0x0000001172720221 */ /* 0x100fe20000010000 */
[----:B------:R-:W-:Y:S01]  /*67e0*/  @!P0 IMAD.MOV.U32 R114, RZ, RZ, R17 ;  /* 0x000000ffff728224 */ /* 0x000fe200078e0011 */
[----:B------:R-:W-:-:S04]  /*67f0*/  MOV R17, R12 ;  /* 0x0000000c00117202 */ /* 0x000fc80000000f00 */
[----:B------:R-:W-:-:S06]  /*6800*/  F2FP.F16.F32.PACK_AB R97, RZ, R114 ;  /* 0x00000072ff61723e */ /* 0x000fcc00000000ff */
        /* <DEDUP_REMOVED lines=9> */
.L_x_2465:
        /* <DEDUP_REMOVED lines=12> */
.L_x_2466:
        /* <DEDUP_REMOVED lines=43> */
.L_x_2464:
[----:B------:R-:W-:Y:S01]  /*6c10*/  I2FP.F32.U32 R18, R17 ;  /* 0x0000001100127245 */ /* 0x000fe20000201000 */
[----:B------:R-:W-:Y:S01]  /*6c20*/  HADD2.F32 R94, -RZ, R94.H1_H1 ;  /* 0x3000005eff5e7230 */ /* 0x000fe20000004100 */
[----:B------:R-:W-:Y:S01]  /*6c30*/  ISETP.NE.AND P4, PT, R98, 0x1, PT ;  /* 0x000000016200780c */ /* 0x000fe20003f85270 */
[----:B------:R-:W-:Y:S02]  /*6c40*/  IMAD.MOV.U32 R99, RZ, RZ, 0x2 ;  /* 0x00000002ff637424 */ /* 0x000fe400078e00ff */
        /* <DEDUP_REMOVED lines=15> */
.L_x_2468:
        /* <DEDUP_REMOVED lines=12> */
.L_x_2469:
        /* <DEDUP_REMOVED lines=43> */
.L_x_2467:
[----:B------:R-:W-:Y:S01]  /*70b0*/  I2FP.F32.U32 R18, R18 ;  /* 0x0000001200127245 */ /* 0x000fe20000201000 */
[----:B------:R-:W-:Y:S02]  /*70c0*/  HADD2.F32 R19, -RZ, R90.H1_H1 ;  /* 0x3000005aff137230 */ /* 0x000fe40000004100 */
[----:B------:R-:W-:Y:S02]  /*70d0*/  @P0 HADD2.F32 R98, -RZ, R86.H1_H1 ;  /* 0x30000056ff620230 */ /* 0x000fe40000004100 */
[----:B------:R-:W-:Y:S01]  /*70e0*/  FFMA.FTZ R18, R18, R131, 1.1641532182693481445e-10 ;  /* 0x2f00000012127423 */ /* 0x000fe20000010083 */
[----:B------:R-:W-:Y:S01]  /*70f0*/  FMUL.FTZ R19, R19, UR5 ;  /* 0x0000000513137c20 */ /* 0x000fe20008410000 */
[----:B------:R-:W-:-:S03]  /*7100*/  IMAD.MOV.U32 R100, RZ, RZ, 0x2 ;  /* 0x00000002ff647424 */ /* 0x000fc600078e00ff */
[----:B------:R-:W-:-:S04]  /*7110*/  FSETP.GTU.FTZ.AND P4, PT, R18, UR4, PT ;  /* 0x0000000412007c0b */ /* 0x000fc8000bf9c000 */
[----:B------:R-:W-:Y:S01]  /*7120*/  FSEL R94, R19, RZ, !P4 ;  /* 0x000000ff135e7208 */ /* 0x000fe20006000000 */
[----:B------:R-:W-:Y:S01]  /*7130*/  IMAD.MOV.U32 R19, RZ, RZ, R12 ;  /* 0x000000ffff137224 */ /* 0x000fe200078e000c */
[----:B------:R-:W-:Y:S02]  /*7140*/  SEL R18, RZ, 0x1, P4 ;  /* 0x00000001ff127807 */ /* 0x000fe40002000000 */
[----:B------:R-:W-:Y:S01]  /*7150*/  ISETP.NE.AND P4, PT, R99, 0x1, PT ;  /* 0x000000016300780c */ /* 0x000fe20003f85270 */
[----:B------:R-:W-:-:S04]  /*7160*/  FADD.FTZ R17, R17, R94 ;  /* 0x0000005e11117221 */ /* 0x000fc80000010000 */
[--C-:B------:R-:W-:Y:S01]  /*7170*/  @P0 FADD.FTZ R121, R98, R17.reuse ;  /* 0x0000001162790221 */ /* 0x100fe20000010000 */
[----:B------:R-:W-:Y:S02]  /*7180*/  @!P0 MOV R121, R17 ;  /* 0x0000001100798202 */ /* 0x000fe40000000f00 */
[----:B------:R-:W-:Y:S02]  /*7190*/  PRMT R17, R18, 0x7610, R17 ;  /* 0x0000761012117816 */ /* 0x000fe40000000011 */
        /* <DEDUP_REMOVED lines=10> */
.L_x_2471:
        /* <DEDUP_REMOVED lines=12> */
.L_x_2472:
        /* <DEDUP_REMOVED lines=35> */
[----:B------:R-:W-:Y:S01]  /*7530*/  IMAD.WIDE.U32 R100, R101, -0x326172a9, RZ ;  /* 0xcd9e8d5765647825 */ /* 0x000fe200078e00ff */
[----:B------:R-:W-:-:S03]  /*7540*/  MOV R19, R96 ;  /* 0x0000006000137202 */ /* 0x000fc60000000f00 */
[----:B------:R-:W-:Y:S01]  /*7550*/  IMAD.WIDE.U32 R98, R98, -0x2daee0ad, RZ ;  /* 0xd2511f5362627825 */ /* 0x000fe200078e00ff */
[----:B------:R-:W-:-:S03]  /*7560*/  LOP3.LUT R7, R18, UR39, R101, 0x96, !PT ;  /* 0x0000002712077c12 */ /* 0x000fc6000f8e9665 */
[----:B------:R-:W-:Y:S01]  /*7570*/  IMAD.MOV.U32 R12, RZ, RZ, R100 ;  /* 0x000000ffff0c7224 */ /* 0x000fe200078e0064 */
[----:B------:R-:W-:Y:S01]  /*7580*/  LOP3.LUT R6, R6, UR40, R99, 0x96, !PT ;  /* 0x0000002806067c12 */ /* 0x000fe2000f8e9663 */
[----:B------:R-:W-:Y:S02]  /*7590*/  IMAD.MOV.U32 R96, RZ, RZ, R98 ;  /* 0x000000ffff607224 */ /* 0x000fe400078e0062 */
[----:B------:R-:W-:-:S07]  /*75a0*/  IMAD.MOV.U32 R100, RZ, RZ, RZ ;  /* 0x000000ffff647224 */ /* 0x000fce00078e00ff */
.L_x_2470:
[----:B------:R-:W-:Y:S01]  /*75b0*/  I2FP.F32.U32 R18, R19 ;  /* 0x0000001300127245 */ /* 0x000fe20000201000 */
[----:B------:R-:W-:Y:S01]  /*75c0*/  HADD2.F32 R98, -RZ, R95.H0_H0 ;  /* 0x2000005fff627230 */ /* 0x000fe20000004100 */
        /* <DEDUP_REMOVED lines=17> */
.L_x_2474:
        /* <DEDUP_REMOVED lines=12> */
.L_x_2475:
        /* <DEDUP_REMOVED lines=43> */
.L_x_2473:
[----:B------:R-:W-:Y:S01]  /*7a50*/  I2FP.F32.U32 R98, R19 ;  /* 0x0000001300627245 */ /* 0x000fe20000201000 */
[----:B------:R-:W-:Y:S01]  /*7a60*/  HADD2.F32 R19, -RZ, R91.H0_H0 ;  /* 0x2000005bff137230 */ /* 0x000fe20000004100 */
[----:B------:R-:W-:Y:S01]  /*7a70*/  MOV R102, 0x2 ;  /* 0x0000000200667802 */ /* 0x000fe20000000f00 */
[----:B------:R-:W-:Y:S02]  /*7a80*/  @P0 HADD2.F32 R107, -RZ, R87.H0_H0 ;  /* 0x20000057ff6b0230 */ /* 0x000fe40000004100 */
[----:B------:R-:W-:Y:S01]  /*7a90*/  FFMA.FTZ R98, R98, R131, 1.1641532182693481445e-10 ;  /* 0x2f00000062627423 */ /* 0x000fe20000010083 */
[----:B------:R-:W-:-:S04]  /*7aa0*/  FMUL.FTZ R19, R19, UR5 ;  /* 0x0000000513137c20 */ /* 0x000fc80008410000 */
[----:B------:R-:W-:-:S04]  /*7ab0*/  FSETP.GTU.FTZ.AND P5, PT, R98, UR4, PT ;  /* 0x0000000462007c0b */ /* 0x000fc8000bfbc000 */
        /* <DEDUP_REMOVED lines=18> */
.L_x_2477:
        /* <DEDUP_REMOVED lines=12> */
.L_x_2478:
        /* <DEDUP_REMOVED lines=43> */
.L_x_2476:
[----:B------:R-:W-:Y:S01]  /*7f50*/  I2FP.F32.U32 R100, R99 ;  /* 0x0000006300647245 */ /* 0x000fe20000201000 */
[----:B------:R-:W-:Y:S01]  /*7f60*/  HADD2.F32 R19, -RZ, R95.H1_H1 ;  /* 0x3000005fff137230 */ /* 0x000fe20000004100 */
        /* <DEDUP_REMOVED lines=17> */
.L_x_2480:
        /* <DEDUP_REMOVED lines=14> */
.L_x_2481:
        /* <DEDUP_REMOVED lines=43> */
.L_x_2479:
        /* <DEDUP_REMOVED lines=10> */
[----:B------:R-:W-:-:S03]  /*84b0*/  SEL R95, RZ, 0x1, P6 ;  /* 0x00000001ff5f7807 */ /* 0x000fc60003000000 */
[----:B------:R-:W-:-:S04]  /*84c0*/  FADD.FTZ R19, R19, R100 ;  /* 0x0000006413137221 */ /* 0x000fc80000010000 */
[--C-:B------:R-:W-:Y:S01]  /*84d0*/  @P0 FADD.FTZ R116, R116, R19.reuse ;  /* 0x0000001374740221 */ /* 0x100fe20000010000 */
[--C-:B------:R-:W-:Y:S01]  /*84e0*/  @!P0 IMAD.MOV.U32 R116, RZ, RZ, R19.reuse ;  /* 0x000000ffff748224 */ /* 0x100fe200078e0013 */
[----:B------:R-:W-:-:S04]  /*84f0*/  PRMT R19, R95, 0x7610, R19 ;  /* 0x000076105f137816 */ /* 0x000fc80000000013 */
[----:B------:R-:W-:-:S04]  /*8500*/  F2FP.F16.F32.PACK_AB R95, RZ, R116 ;  /* 0x00000074ff5f723e */ /* 0x000fc800000000ff */
[----:B------:R-:W-:-:S07]  /*8510*/  PRMT R95, R98, 0x5410, R95 ;  /* 0x00005410625f7816 */ /* 0x000fce000000005f */
.L_x_2433:
[----:B------:R-:W0:Y:S01]  /*8520*/  LDC.64 R134, c[0x0][0x3a8] ;  /* 0x0000ea00ff867b82 */ /* 0x000e220000000a00 */
[----:B------:R-:W-:Y:S01]  /*8530*/  SEL R101, RZ, 0x1000000, !P5 ;  /* 0x01000000ff657807 */ /* 0x000fe20006800000 */
[----:B------:R-:W-:Y:S01]  /*8540*/  UISETP.NE.U32.AND UP0, UPT, UR12, URZ, UPT ;  /* 0x000000ff0c00728c */ /* 0x000fe2000bf05070 */
[----:B------:R-:W-:Y:S01]  /*8550*/  SEL R100, RZ, 0x10000, !P4 ;  /* 0x00010000ff647807 */ /* 0x000fe20006000000 */
[----:B------:R-:W-:Y:S01]  /*8560*/  VIADD R120, R126, 0x80 ;  /* 0x000000807e787836 */ /* 0x000fe20000000000 */
[----:B------:R-:W-:Y:S01]  /*8570*/  ISETP.NE.AND P5, PT, R105, RZ, PT ;  /* 0x000000ff6900720c */ /* 0x000fe20003fa5270 */
[----:B------:R-:W-:Y:S01]  /*8580*/  UISETP.NE.AND.EX UP0, UPT, UR13, URZ, UPT, UP0 ;  /* 0x000000ff0d00728c */ /* 0x000fe2000bf05300 */
[----:B------:R-:W-:Y:S01]  /*8590*/  ISETP.NE.AND P4, PT, R106, RZ, PT ;  /* 0x000000ff6a00720c */ /* 0x000fe20003f85270 */
[----:B------:R-:W1:Y:S01]  /*85a0*/  LDC.64 R98, c[0x0][0x3b0] ;  /* 0x0000ec00ff627b82 */ /* 0x000e620000000a00 */
[----:B------:R-:W-:Y:S02]  /*85b0*/  SEL R123, RZ, 0x100, !P3 ;  /* 0x00000100ff7b7807 */ /* 0x000fe40005800000 */
[----:B------:R-:W-:-:S02]  /*85c0*/  SEL R10, RZ, 0x1000000, !P1 ;  /* 0x01000000ff0a7807 */ /* 0x000fc40004800000 */
[----:B------:R-:W-:Y:S02]  /*85d0*/  SEL R97, RZ, 0x10000, !P4 ;  /* 0x00010000ff617807 */ /* 0x000fe40006000000 */
[----:B------:R-:W-:Y:S01]  /*85e0*/  SEL R8, RZ, 0x100, !P5 ;  /* 0x00000100ff087807 */ /* 0x000fe20006800000 */
[----:B------:R-:W2:Y:S01]  /*85f0*/  @P0 LDC.64 R102, c[0x0][0x3a0] ;  /* 0x0000e800ff660b82 */ /* 0x000ea20000000a00 */
[----:B------:R-:W-:Y:S01]  /*8600*/  ISETP.NE.AND P6, PT, R104, RZ, PT ;  /* 0x000000ff6800720c */ /* 0x000fe20003fc5270 */
[----:B------:R-:W3:Y:S01]  /*8610*/  @UP0 LDCU.64 UR20, c[0x0][0x398] ;  /* 0x00007300ff1407ac */ /* 0x000ee20008000a00 */
[----:B------:R-:W-:Y:S01]  /*8620*/  LOP3.LUT R123, R123, R101, R100, 0xfe, !PT ;  /* 0x000000657b7b7212 */ /* 0x000fe200078efe64 */
[----:B------:R-:W-:Y:S01]  /*8630*/  IMAD.WIDE.U32 R100, R120, 0x10, R108 ;  /* 0x0000001078647825 */ /* 0x000fe200078e006c */
[----:B------:R-:W-:Y:S02]  /*8640*/  LOP3.LUT R8, R8, R10, R97, 0xfe, !PT ;  /* 0x0000000a08087212 */ /* 0x000fe400078efe61 */
[----:B------:R-:W-:Y:S01]  /*8650*/  SEL R122, RZ, 0x1, !P2 ;  /* 0x00000001ff7a7807 */ /* 0x000fe20005000000 */
[----:B0-----:R-:W-:Y:S01]  /*8660*/  IMAD.WIDE.U32 R110, R126, 0x10, R134 ;  /* 0x000000107e6e7825 */ /* 0x001fe200078e0086 */
[----:B------:R-:W-:-:S02]  /*8670*/  SEL R97, RZ, 0x1, !P6 ;  /* 0x00000001ff617807 */ /* 0x000fc40007000000 */
[----:B------:R-:W-:Y:S02]  /*8680*/  LOP3.LUT R123, R123, R122, RZ, 0xfc, !PT ;  /* 0x0000007a7b7b7212 */ /* 0x000fe400078efcff */
[----:B------:R-:W-:Y:S01]  /*8690*/  LOP3.LUT R122, R8, R97, RZ, 0xfc, !PT ;  /* 0x00000061087a7212 */ /* 0x000fe200078efcff */
[----:B------:R0:W-:Y:S01]  /*86a0*/  STG.E.128 desc[UR8][R110.64], R92 ;  /* 0x0000005c6e007986 */ /* 0x0001e2000c101d08 */
[----:B------:R-:W-:Y:S01]  /*86b0*/  PLOP3.LUT P1, PT, PT, PT, UP0, 0x80, 0x8 ;  /* 0x000000000008781c */ /* 0x000fe20003f2f008 */
[----:B-1----:R-:W-:Y:S01]  /*86c0*/  IMAD.WIDE.U32 R112, R126, 0x8, R98 ;  /* 0x000000087e707825 */ /* 0x002fe200078e0062 */
[----:B------:R-:W-:Y:S02]  /*86d0*/  MOV R105, 0x10 ;  /* 0x0000001000697802 */ /* 0x000fe40000000f00 */
[----:B------:R-:W-:Y:S02]  /*86e0*/  PLOP3.LUT P2, PT, PT, PT, UP0, 0x80, 0x8 ;  /* 0x000000000008781c */ /* 0x000fe40003f4f008 */
[----:B------:R0:W-:Y:S01]  /*86f0*/  STG.E.64 desc[UR8][R112.64], R122 ;  /* 0x0000007a70007986 */ /* 0x0001e2000c101b08 */
[----:B--2---:R-:W-:-:S06]  /*8700*/  @P0 IMAD.WIDE.U32 R102, R120, 0x10, R102 ;  /* 0x0000001078660825 */ /* 0x004fcc00078e0066 */
[----:B---3--:R-:W-:Y:S01]  /*8710*/  @P1 IMAD.WIDE.U32 R104, R120, R105, UR20 ;  /* 0x0000001478681e25 */ /* 0x008fe2000f8e0069 */
[----:B------:R-:W-:Y:S06]  /*8720*/  BRA.U !UP0, `(.L_x_2482) ;  /* 0x0000000108507547 */ /* 0x000fec000b800000 */
[----:B------:R-:W-:Y:S01]  /*8730*/  IMAD.U32 R10, R18, 0x10000, RZ ;  /* 0x00010000120a7824 */ /* 0x000fe200078e00ff */
[----:B0-----:R-:W0:Y:S01]  /*8740*/  LDC.64 R92, c[0x0][0x3b8] ;  /* 0x0000ee00ff5c7b82 */ /* 0x001e220000000a00 */
        /* <DEDUP_REMOVED lines=18> */
.L_x_2482:
[----:B------:R2:W5:Y:S04]  /*8870*/  @P2 LDG.E.128 R88, desc[UR8][R104.64] ;  /* 0x0000000868582981 */ /* 0x000568000c1e1d00 */
[----:B------:R2:W5:Y:S04]  /*8880*/  @P0 LDG.E.128 R84, desc[UR8][R102.64] ;  /* 0x0000000866540981 */ /* 0x000568000c1e1d00 */
[----:B01----:R2:W5:Y:S01]  /*8890*/  LDG.E.128 R92, desc[UR8][R100.64] ;  /* 0x00000008645c7981 */ /* 0x003562000c1e1d00 */
        /* <DEDUP_REMOVED lines=16> */
.L_x_2485:
        /* <DEDUP_REMOVED lines=12> */
.L_x_2486:
        /* <DEDUP_REMOVED lines=42> */
.L_x_2484:
[----:B------:R-:W-:Y:S01]  /*8d00*/  I2FP.F32.U32 R8, R8 ;  /* 0x0000000800087245 */ /* 0x000fe20000201000 */
[----:B-----5:R-:W-:Y:S01]  /*8d10*/  HADD2.F32 R11, -RZ, R92.H0_H0 ;  /* 0x2000005cff0b7230 */ /* 0x020fe20000004100 */
[----:B------:R-:W-:Y:S01]  /*8d20*/  ISETP.NE.AND P2, PT, R14, 0x1, PT ;  /* 0x000000010e00780c */ /* 0x000fe20003f45270 */
[----:B------:R-:W-:Y:S02]  /*8d30*/  HFMA2 R15, -RZ, RZ, 0, 1.1920928955078125e-07 ;  /* 0x00000002ff0f7431 */ /* 0x000fe400000001ff */
[----:B------:R-:W-:Y:S02]  /*8d40*/  IMAD.MOV.U32 R13, RZ, RZ, R12 ;  /* 0x000000ffff0d7224 */ /* 0x000fe400078e000c */
[----:B------:R-:W-:Y:S01]  /*8d50*/  FFMA.FTZ R8, R8, R131, 1.1641532182693481445e-10 ;  /* 0x2f00000008087423 */ /* 0x000fe20000010083 */
[----:B------:R-:W-:-:S04]  /*8d60*/  FMUL.FTZ R11, R11, UR5 ;  /* 0x000000050b0b7c20 */ /* 0x000fc80008410000 */
        /* <DEDUP_REMOVED lines=13> */
.L_x_2488:
        /* <DEDUP_REMOVED lines=12> */
.L_x_2489:
        /* <DEDUP_REMOVED lines=43> */
.L_x_2487:
[----:B------:R-:W-:Y:S01]  /*91b0*/  I2FP.F32.U32 R14, R13 ;  /* 0x0000000d000e7245 */ /* 0x000fe20000201000 */
[----:B------:R-:W-:Y:S01]  /*91c0*/  HADD2.F32 R13, -RZ, R88.H0_H0 ;  /* 0x20000058ff0d7230 */ /* 0x000fe20000004100 */
[----:B------:R-:W-:Y:S01]  /*91d0*/  ISETP.NE.AND P2, PT, R15, 0x1, PT ;  /* 0x000000010f00780c */ /* 0x000fe20003f45270 */
[----:B------:R-:W-:Y:S02]  /*91e0*/  @P0 HADD2.F32 R16, -RZ, R84.H0_H0 ;  /* 0x20000054ff100230 */ /* 0x000fe40000004100 */
[----:B------:R-:W-:Y:S01]  /*91f0*/  FFMA.FTZ R14, R14, R131, 1.1641532182693481445e-10 ;  /* 0x2f0000000e0e7423 */ /* 0x000fe20000010083 */
[----:B------:R-:W-:-:S04]  /*9200*/  FMUL.FTZ R13, R13, UR5 ;  /* 0x000000050d0d7c20 */ /* 0x000fc80008410000 */
[----:B------:R-:W-:-:S04]  /*9210*/  FSETP.GTU.FTZ.AND P1, PT, R14, UR4, PT ;  /* 0x000000040e007c0b */ /* 0x000fc8000bf3c000 */
[----:B------:R-:W-:Y:S01]  /*9220*/  FSEL R14, R13, RZ, !P1 ;  /* 0x000000ff0d0e7208 */ /* 0x000fe20004800000 */
[----:B------:R-:W-:-:S04]  /*9230*/  IMAD.MOV.U32 R13, RZ, RZ, R12 ;  /* 0x000000ffff0d7224 */ /* 0x000fc800078e000c */
[----:B------:R-:W-:-:S04]  /*9240*/  FADD.FTZ R11, R11, R14 ;  /* 0x0000000e0b0b7221 */ /* 0x000fc80000010000 */
[--C-:B------:R-:W-:Y:S01]  /*9250*/  @P0 FADD.FTZ R123, R16, R11.reuse ;  /* 0x0000000b107b0221 */ /* 0x100fe20000010000 */
[----:B------:R-:W-:Y:S01]  /*9260*/  @!P0 IMAD.MOV.U32 R123, RZ, RZ, R11 ;  /* 0x000000ffff7b8224 */ /* 0x000fe200078e000b */
[----:B------:R-:W-:Y:S02]  /*9270*/  SEL R11, RZ, 0x1, P1 ;  /* 0x00000001ff0b7807 */ /* 0x000fe40000800000 */
[----:B------:R-:W-:Y:S02]  /*9280*/  MOV R16, 0x2 ;  /* 0x0000000200107802 */ /* 0x000fe40000000f00 */
[----:B--2---:R-:W-:Y:S01]  /*9290*/  F2FP.F16.F32.PACK_AB R102, RZ, R123 ;  /* 0x0000007bff66723e */ /* 0x004fe200000000ff */
        /* <DEDUP_REMOVED lines=9> */
.L_x_2491:
        /* <DEDUP_REMOVED lines=12> */
.L_x_2492:
        /* <DEDUP_REMOVED lines=43> */
.L_x_2490:
        /* <DEDUP_REMOVED lines=20> */
.L_x_2494:
        /* <DEDUP_REMOVED lines=12> */
.L_x_2495:
        /* <DEDUP_REMOVED lines=43> */
.L_x_2493:
[----:B------:R-:W-:Y:S01]  /*9b50*/  I2FP.F32.U32 R14, R14 ;  /* 0x0000000e000e7245 */ /* 0x000fe20000201000 */
[----:B------:R-:W-:Y:S01]  /*9b60*/  HADD2.F32 R15, -RZ, R88.H1_H1 ;  /* 0x30000058ff0f7230 */ /* 0x000fe20000004100 */
[----:B------:R-:W-:Y:S01]  /*9b70*/  ISETP.NE.AND P2, PT, R17, 0x1, PT ;  /* 0x000000011100780c */ /* 0x000fe20003f45270 */
[----:B------:R-:W-:Y:S02]  /*9b80*/  @P0 HADD2.F32 R132, -RZ, R84.H1_H1 ;  /* 0x30000054ff840230 */ /* 0x000fe40000004100 */
[----:B------:R-:W-:Y:S01]  /*9b90*/  FFMA.FTZ R14, R14, R131, 1.1641532182693481445e-10 ;  /* 0x2f0000000e0e7423 */ /* 0x000fe20000010083 */
[----:B------:R-:W-:Y:S01]  /*9ba0*/  FMUL.FTZ R15, R15, UR5 ;  /* 0x000000050f0f7c20 */ /* 0x000fe20008410000 */
[----:B------:R-:W-:-:S03]  /*9bb0*/  IMAD.MOV.U32 R16, RZ, RZ, 0x2 ;  /* 0x00000002ff107424 */ /* 0x000fc600078e00ff */
[----:B------:R-:W-:-:S04]  /*9bc0*/  FSETP.GTU.FTZ.AND P1, PT, R14, UR4, PT ;  /* 0x000000040e007c0b */ /* 0x000fc8000bf3c000 */
[----:B------:R-:W-:-:S05]  /*9bd0*/  FSEL R14, R15, RZ, !P1 ;  /* 0x000000ff0f0e7208 */ /* 0x000fca0004800000 */
[----:B------:R-:W-:Y:S01]  /*9be0*/  FADD.FTZ R13, R13, R14 ;  /* 0x0000000e0d0d7221 */ /* 0x000fe20000010000 */
[----:B------:R-:W-:-:S03]  /*9bf0*/  MOV R14, R12 ;  /* 0x0000000c000e7202 */ /* 0x000fc60000000f00 */
[--C-:B------:R-:W-:Y:S01]  /*9c00*/  @P0 FADD.FTZ R132, R132, R13.reuse ;  /* 0x0000000d84840221 */ /* 0x100fe20000010000 */
[----:B------:R-:W-:Y:S01]  /*9c10*/  @!P0 IMAD.MOV.U32 R132, RZ, RZ, R13 ;  /* 0x000000ffff848224 */ /* 0x000fe200078e000d */
[----:B------:R-:W-:-:S04]  /*9c20*/  SEL R13, RZ, 0x1, P1 ;  /* 0x00000001ff0d7807 */ /* 0x000fc80000800000 */
        /* <DEDUP_REMOVED lines=10> */
.L_x_2497:
        /* <DEDUP_REMOVED lines=12> */
.L_x_2498:
        /* <DEDUP_REMOVED lines=42> */
[----:B------:R-:W-:-:S07]  /*a030*/  HFMA2 R16, -RZ, RZ, 0, 0 ;  /* 0x00000000ff107431 */ /* 0x000fce00000001ff */
.L_x_2496:
        /* <DEDUP_REMOVED lines=20> */
.L_x_2500:
        /* <DEDUP_REMOVED lines=12> */
.L_x_2501:
        /* <DEDUP_REMOVED lines=43> */
.L_x_2499:
[----:B------:R-:W-:Y:S01]  /*a4f0*/  I2FP.F32.U32 R16, R15 ;  /* 0x0000000f00107245 */ /* 0x000fe20000201000 */
[----:B------:R-:W-:Y:S01]  /*a500*/  HADD2.F32 R15, -RZ, R89.H0_H0 ;  /* 0x20000059ff0f7230 */ /* 0x000fe20000004100 */
[----:B------:R-:W-:Y:S01]  /*a510*/  ISETP.NE.AND P2, PT, R18, 0x1, PT ;  /* 0x000000011200780c */ /* 0x000fe20003f45270 */
[----:B------:R-:W-:Y:S02]  /*a520*/  @P0 HADD2.F32 R17, -RZ, R85.H0_H0 ;  /* 0x20000055ff110230 */ /* 0x000fe40000004100 */
[----:B------:R-:W-:Y:S01]  /*a530*/  FFMA.FTZ R16, R16, R131, 1.1641532182693481445e-10 ;  /* 0x2f00000010107423 */ /* 0x000fe20000010083 */
[----:B------:R-:W-:-:S04]  /*a540*/  FMUL.FTZ R15, R15, UR5 ;  /* 0x000000050f0f7c20 */ /* 0x000fc80008410000 */
[----:B------:R-:W-:-:S04]  /*a550*/  FSETP.GTU.FTZ.AND P1, PT, R16, UR4, PT ;  /* 0x0000000410007c0b */ /* 0x000fc8000bf3c000 */
[----:B------:R-:W-:-:S05]  /*a560*/  FSEL R15, R15, RZ, !P1 ;  /* 0x000000ff0f0f7208 */ /* 0x000fca0004800000 */
[----:B------:R-:W-:Y:S01]  /*a570*/  FADD.FTZ R14, R14, R15 ;  /* 0x0000000f0e0e7221 */ /* 0x000fe20000010000 */
[----:B------:R-:W-:-:S03]  /*a580*/  IMAD.MOV.U32 R15, RZ, RZ, R12 ;  /* 0x000000ffff0f7224 */ /* 0x000fc600078e000c */
[----:B------:R-:W-:Y:S01]  /*a590*/  @P0 FADD.FTZ R106, R17, R14 ;  /* 0x0000000e116a0221 */ /* 0x000fe20000010000 */
[----:B------:R-:W-:Y:S01]  /*a5a0*/  @!P0 MOV R106, R14 ;  /* 0x0000000e006a8202 */ /* 0x000fe20000000f00 */
[----:B------:R-:W-:Y:S01]  /*a5b0*/  IMAD.MOV.U32 R17, RZ, RZ, 0x2 ;  /* 0x00000002ff117424 */ /* 0x000fe200078e00ff */
        /* <DEDUP_REMOVED lines=11> */
.L_x_2503:
        /* <DEDUP_REMOVED lines=12> */
.L_x_2504:
        /* <DEDUP_REMOVED lines=43> */
.L_x_2502:
        /* <DEDUP_REMOVED lines=19> */
.L_x_2506:
        /* <DEDUP_REMOVED lines=12> */
.L_x_2507:
        /* <DEDUP_REMOVED lines=43> */
.L_x_2505:
[----:B------:R-:W-:Y:S01]  /*ae80*/  I2FP.F32.U32 R16, R16 ;  /* 0x0000001000107245 */ /* 0x000fe20000201000 */
[----:B------:R-:W-:Y:S01]  /*ae90*/  HADD2.F32 R17, -RZ, R89.H1_H1 ;  /* 0x30000059ff117230 */ /* 0x000fe20000004100 */
[----:B------:R-:W-:Y:S01]  /*aea0*/  ISETP.NE.AND P3, PT, R18, 0x1, PT ;  /* 0x000000011200780c */ /* 0x000fe20003f65270 */
[----:B------:R-:W-:Y:S01]  /*aeb0*/  @P0 HADD2.F32 R118, -RZ, R85.H1_H1 ;  /* 0x30000055ff760230 */ /* 0x000fe20000004100 */
[----:B------:R-:W-:Y:S01]  /*aec0*/  MOV R100, 0x2 ;  /* 0x0000000200647802 */ /* 0x000fe20000000f00 */
        /* <DEDUP_REMOVED lines=19> */
.L_x_2509:
        /* <DEDUP_REMOVED lines=12> */
.L_x_2510:
        /* <DEDUP_REMOVED lines=43> */
.L_x_2508:
        /* <DEDUP_REMOVED lines=19> */
.L_x_2512:
        /* <DEDUP_REMOVED lines=12> */
.L_x_2513:
        /* <DEDUP_REMOVED lines=39> */
[----:B------:R-:W-:Y:S02]  /*b7d0*/  MOV R12, R6 ;  /* 0x00000006000c7202 */ /* 0x000fe40000000f00 */
[----:B------:R-:W-:Y:S01]  /*b7e0*/  LOP3.LUT R7, R104, UR39, R7, 0x96, !PT ;  /* 0x0000002768077c12 */ /* 0x000fe2000f8e9607 */
[----:B------:R-:W-:Y:S01]  /*b7f0*/  IMAD.MOV.U32 R10, RZ, RZ, R110 ;  /* 0x000000ffff0a7224 */ /* 0x000fe200078e006e */
[----:B------:R-:W-:-:S07]  /*b800*/  LOP3.LUT R6, R100, UR40, R111, 0x96, !PT ;  /* 0x0000002864067c12 */ /* 0x000fce000f8e966f */
.L_x_2511:
        /* <DEDUP_REMOVED lines=24> */
.L_x_2515:
        /* <DEDUP_REMOVED lines=12> */
.L_x_2516:
        /* <DEDUP_REMOVED lines=43> */
.L_x_2514:
        /* <DEDUP_REMOVED lines=19> */
.L_x_2518:
        /* <DEDUP_REMOVED lines=12> */
.L_x_2519:
        /* <DEDUP_REMOVED lines=43> */
.L_x_2517:
[----:B------:R-:W-:Y:S01]  /*c1a0*/  I2FP.F32.U32 R18, R18 ;  /* 0x0000001200127245 */ /* 0x000fe20000201000 */
[----:B------:R-:W-:Y:S02]  /*c1b0*/  HADD2.F32 R94, -RZ, R90.H1_H1 ;  /* 0x3000005aff5e7230 */ /* 0x000fe40000004100 */
[----:B------:R-:W-:Y:S02]  /*c1c0*/  @P0 HADD2.F32 R100, -RZ, R86.H1_H1 ;  /* 0x30000056ff640230 */ /* 0x000fe40000004100 */
[----:B------:R-:W-:Y:S01]  /*c1d0*/  FFMA.FTZ R18, R18, R131, 1.1641532182693481445e-10 ;  /* 0x2f00000012127423 */ /* 0x000fe20000010083 */
[----:B------:R-:W-:Y:S01]  /*c1e0*/  FMUL.FTZ R94, R94, UR5 ;  /* 0x000000055e5e7c20 */ /* 0x000fe20008410000 */
[----:B------:R-:W-:Y:S02]  /*c1f0*/  IMAD.MOV.U32 R110, RZ, RZ, 0x2 ;  /* 0x00000002ff6e7424 */ /* 0x000fe400078e00ff */
[----:B------:R-:W-:Y:S01]  /*c200*/  IMAD.MOV.U32 R101, RZ, RZ, R12 ;  /* 0x000000ffff657224 */ /* 0x000fe200078e000c */
[----:B------:R-:W-:-:S04]  /*c210*/  FSETP.GTU.FTZ.AND P4, PT, R18, UR4, PT ;  /* 0x0000000412007c0b */ /* 0x000fc8000bf9c000 */
[----:B------:R-:W-:Y:S02]  /*c220*/  FSEL R94, R94, RZ, !P4 ;  /* 0x000000ff5e5e7208 */ /* 0x000fe40006000000 */
        /* <DEDUP_REMOVED lines=16> */
.L_x_2521:
        /* <DEDUP_REMOVED lines=12> */
.L_x_2522:
        /* <DEDUP_REMOVED lines=43> */
.L_x_2520:
        /* <DEDUP_REMOVED lines=19> */
.L_x_2524:
        /* <DEDUP_REMOVED lines=12> */
.L_x_2525:
        /* <DEDUP_REMOVED lines=43> */
.L_x_2523:
        /* <DEDUP_REMOVED lines=10> */
[----:B------:R-:W-:-:S04]  /*cbe0*/  FADD.FTZ R18, R18, R103 ;  /* 0x0000006712127221 */ /* 0x000fc80000010000 */
[--C-:B------:R-:W-:Y:S01]  /*cbf0*/  @P0 FADD.FTZ R100, R111, R18.reuse ;  /* 0x000000126f640221 */ /* 0x100fe20000010000 */
[--C-:B------:R-:W-:Y:S01]  /*cc00*/  @!P0 IMAD.MOV.U32 R100, RZ, RZ, R18.reuse ;  /* 0x000000ffff648224 */ /* 0x100fe200078e0012 */
[----:B------:R-:W-:Y:S01]  /*cc10*/  PRMT R18, R101, 0x7610, R18 ;  /* 0x0000761065127816 */ /* 0x000fe20000000012 */
        /* <DEDUP_REMOVED lines=11> */
.L_x_2527:
        /* <DEDUP_REMOVED lines=12> */
.L_x_2528:
        /* <DEDUP_REMOVED lines=43> */
.L_x_2526:
        /* <DEDUP_REMOVED lines=19> */
.L_x_2530:
        /* <DEDUP_REMOVED lines=14> */
.L_x_2531:
        /* <DEDUP_REMOVED lines=43> */
.L_x_2529:
        /* <DEDUP_REMOVED lines=11> */
[----:B------:R-:W-:Y:S01]  /*d5b0*/  FADD.FTZ R95, R95, R112 ;  /* 0x000000705f5f7221 */ /* 0x000fe20000010000 */
[----:B------:R-:W-:-:S03]  /*d5c0*/  PRMT R19, R110, 0x7610, R19 ;  /* 0x000076106e137816 */ /* 0x000fc60000000013 */
[--C-:B------:R-:W-:Y:S01]  /*d5d0*/  @P0 FADD.FTZ R101, R122, R95.reuse ;  /* 0x0000005f7a650221 */ /* 0x100fe20000010000 */
[----:B------:R-:W-:-:S05]  /*d5e0*/  @!P0 IMAD.MOV.U32 R101, RZ, RZ, R95 ;  /* 0x000000ffff658224 */ /* 0x000fca00078e005f */
[----:B------:R-:W-:-:S04]  /*d5f0*/  F2FP.F16.F32.PACK_AB R95, RZ, R101 ;  /* 0x00000065ff5f723e */ /* 0x000fc800000000ff */
[----:B------:R-:W-:Y:S01]  /*d600*/  PRMT R95, R103, 0x5410, R95 ;  /* 0x00005410675f7816 */ /* 0x000fe2000000005f */
[----:B------:R-:W-:Y:S06]  /*d610*/  BRA `(.L_x_2532) ;  /* 0x0000002400c87947 */ /* 0x000fec0003800000 */
.L_x_2483:
        /* <DEDUP_REMOVED lines=15> */
.L_x_2534:
        /* <DEDUP_REMOVED lines=12> */
.L_x_2535:
[----:B--2---:R-:W-:Y:S01]  /*d7d0*/  IMAD.WIDE.U32 R100, R2, -0x326172a9, RZ ;  /* 0xcd9e8d5702647825 */ /* 0x004fe200078e00ff */
        /* <DEDUP_REMOVED lines=42> */
.L_x_2533:
[----:B------:R-:W-:Y:S01]  /*da80*/  I2FP.F32.U32 R8, R8 ;  /* 0x0000000800087245 */ /* 0x000fe20000201000 */
[----:B-----5:R-:W-:Y:S01]  /*da90*/  HADD2.F32 R96, -RZ, R92.H0_H0 ;  /* 0x2000005cff607230 */ /* 0x020fe20000004100 */
[----:B------:R-:W-:Y:S01]  /*daa0*/  ISETP.NE.AND P2, PT, R97, 0x1, PT ;  /* 0x000000016100780c */ /* 0x000fe20003f45270 */
[----:B--2---:R-:W-:Y:S02]  /*dab0*/  IMAD.MOV.U32 R100, RZ, RZ, 0x2 ;  /* 0x00000002ff647424 */ /* 0x004fe400078e00ff */
[----:B------:R-:W-:Y:S01]  /*dac0*/  FFMA.FTZ R8, R8, R131, 1.1641532182693481445e-10 ;  /* 0x2f00000008087423 */ /* 0x000fe20000010083 */
[----:B------:R-:W-:-:S04]  /*dad0*/  FMUL.FTZ R96, R96, UR5 ;  /* 0x0000000560607c20 */ /* 0x000fc80008410000 */
        /* <DEDUP_REMOVED lines=17> */
.L_x_2537:
        /* <DEDUP_REMOVED lines=12> */
.L_x_2538:
        /* <DEDUP_REMOVED lines=43> */
.L_x_2536:
[----:B------:R-:W-:Y:S01]  /*df60*/  I2FP.F32.U32 R96, R96 ;  /* 0x0000006000607245 */ /* 0x000fe20000201000 */
[----:B------:R-:W-:Y:S01]  /*df70*/  HADD2.F32 R92, -RZ, R92.H1_H1 ;  /* 0x3000005cff5c7230 */ /* 0x000fe20000004100 */
[----:B------:R-:W-:Y:S01]  /*df80*/  ISETP.NE.AND P2, PT, R100, 0x1, PT ;  /* 0x000000016400780c */ /* 0x000fe20003f45270 */
[----:B------:R-:W-:Y:S02]  /*df90*/  @P0 HADD2.F32 R97, -RZ, R84.H1_H1 ;  /* 0x30000054ff610230 */ /* 0x000fe40000004100 */
[----:B------:R-:W-:Y:S02]  /*dfa0*/  HFMA2 R104, -RZ, RZ, 0, 1.1920928955078125e-07 ;  /* 0x00000002ff687431 */ /* 0x000fe400000001ff */
[----:B------:R-:W-:Y:S01]  /*dfb0*/  FFMA.FTZ R96, R96, R131, 1.1641532182693481445e-10 ;  /* 0x2f00000060607423 */ /* 0x000fe20000010083 */
[----:B------:R-:W-:-:S04]  /*dfc0*/  FMUL.FTZ R92, R92, UR5 ;  /* 0x000000055c5c7c20 */ /* 0x000fc80008410000 */
[----:B------:R-:W-:-:S04]  /*dfd0*/  FSETP.GTU.FTZ.AND P1, PT, R96, UR4, PT ;  /* 0x0000000460007c0b */ /* 0x000fc8000bf3c000 */
[----:B------:R-:W-:Y:S02]  /*dfe0*/  FSEL R132, R92, RZ, !P1 ;  /* 0x000000ff5c847208 */ /* 0x000fe40004800000 */
[----:B------:R-:W-:-:S03]  /*dff0*/  PLOP3.LUT P1, PT, P1, PT, PT, 0x8, 0x80 ;  /* 0x000000000080781c */ /* 0x000fc60000f2e170 */
[----:B------:R-:W-:Y:S01]  /*e000*/  @P0 FADD.FTZ R132, R97, R132 ;  /* 0x0000008461840221 */ /* 0x000fe20000010000 */
[----:B------:R-:W-:Y:S01]  /*e010*/  P2R R96, PR, RZ, 0x2 ;  /* 0x00000002ff607803 */ /* 0x000fe20000000000 */
        /* <DEDUP_REMOVED lines=11> */
.L_x_2540:
        /* <DEDUP_REMOVED lines=12> */
.L_x_2541:
        /* <DEDUP_REMOVED lines=43> */
.L_x_2539:
        /* <DEDUP_REMOVED lines=23> */
.L_x_2543:
        /* <DEDUP_REMOVED lines=12> */
.L_x_2544:
        /* <DEDUP_REMOVED lines=39> */
[----:B------:R-:W-:Y:S02]  /*e8e0*/  MOV R12, R110 ;  /* 0x0000006e000c7202 */ /* 0x000fe40000000f00 */
[----:B------:R-:W-:Y:S01]  /*e8f0*/  LOP3.LUT R6, R6, UR40, R101, 0x96, !PT ;  /* 0x0000002806067c12 */ /* 0x000fe2000f8e9665 */
[----:B------:R-:W-:Y:S02]  /*e900*/  IMAD.MOV.U32 R101, RZ, RZ, R10 ;  /* 0x000000ffff657224 */ /* 0x000fe400078e000a */
[----:B------:R-:W-:-:S07]  /*e910*/  IMAD.MOV.U32 R10, RZ, RZ, R100 ;  /* 0x000000ffff0a7224 */ /* 0x000fce00078e0064 */
.L_x_2542:
        /* <DEDUP_REMOVED lines=8> */
[----:B------:R-:W-:Y:S02]  /*e9a0*/  FSEL R118, R93, RZ, !P1 ;  /* 0x000000ff5d767208 */ /* 0x000fe40004800000 */
[----:B------:R-:W-:-:S03]  /*e9b0*/  PLOP3.LUT P1, PT, P1, PT, PT, 0x8, 0x80 ;  /* 0x000000000080781c */ /* 0x000fc60000f2e170 */
[----:B------:R-:W-:Y:S01]  /*e9c0*/  @P0 FADD.FTZ R118, R101, R118 ;  /* 0x0000007665760221 */ /* 0x000fe20000010000 */
[----:B------:R-:W-:-:S04]  /*e9d0*/  IMAD.MOV.U32 R101, RZ, RZ, R12 ;  /* 0x000000ffff657224 */ /* 0x000fc800078e000c */
        /* <DEDUP_REMOVED lines=10> */
.L_x_2546:
        /* <DEDUP_REMOVED lines=12> */
.L_x_2547:
        /* <DEDUP_REMOVED lines=43> */
.L_x_2545:
        /* <DEDUP_REMOVED lines=22> */
.L_x_2549:
        /* <DEDUP_REMOVED lines=12> */
.L_x_2550:
        /* <DEDUP_REMOVED lines=43> */
.L_x_2548:
[----:B------:R-:W-:Y:S01]  /*f2c0*/  I2FP.F32.U32 R100, R101 ;  /* 0x0000006500647245 */ /* 0x000fe20000201000 */
[----:B------:R-:W-:Y:S01]  /*f2d0*/  HADD2.F32 R94, -RZ, R94.H1_H1 ;  /* 0x3000005eff5e7230 */ /* 0x000fe20000004100 */
[----:B------:R-:W-:Y:S01]  /*f2e0*/  ISETP.NE.AND P4, PT, R111, 0x1, PT ;  /* 0x000000016f00780c */ /* 0x000fe20003f85270 */
[----:B------:R-:W-:Y:S01]  /*f2f0*/  IMAD.MOV.U32 R110, RZ, RZ, 0x2 ;  /* 0x00000002ff6e7424 */ /* 0x000fe200078e00ff */
[----:B------:R-:W-:Y:S01]  /*f300*/  MOV R101, R12 ;  /* 0x0000000c00657202 */ /* 0x000fe20000000f00 */
[----:B------:R-:W-:Y:S01]  /*f310*/  FFMA.FTZ R100, R100, R131, 1.1641532182693481445e-10 ;  /* 0x2f00000064647423 */ /* 0x000fe20000010083 */
[----:B------:R-:W-:-:S04]  /*f320*/  FMUL.FTZ R94, R94, UR5 ;  /* 0x000000055e5e7c20 */ /* 0x000fc80008410000 */
        /* <DEDUP_REMOVED lines=15> */
.L_x_2552:
        /* <DEDUP_REMOVED lines=12> */
.L_x_2553:
        /* <DEDUP_REMOVED lines=43> */
.L_x_2551:
        /* <DEDUP_REMOVED lines=22> */
.L_x_2555:
        /* <DEDUP_REMOVED lines=12> */
.L_x_2556:
        /* <DEDUP_REMOVED lines=43> */
.L_x_2554:
        /* <DEDUP_REMOVED lines=13> */
[----:B------:R-:W-:-:S07]  /*fd30*/  PRMT R95, R115, 0x5410, R95 ;  /* 0x00005410735f7816 */ /* 0x000fce000000005f */
.L_x_2532:
[----:B------:R-:W-:Y:S01]  /*fd40*/  SEL R115, RZ, 0x1000000, !P5 ;  /* 0x01000000ff737807 */ /* 0x000fe20006800000 */
[----:B------:R-:W-:Y:S01]  /*fd50*/  IMAD.WIDE.U32 R110, R120, 0x10, R134 ;  /* 0x00000010786e7825 */ /* 0x000fe200078e0086 */
[----:B------:R-:W-:Y:S01]  /*fd60*/  SEL R112, RZ, 0x10000, !P4 ;  /* 0x00010000ff707807 */ /* 0x000fe20006000000 */
[----:B------:R-:W0:Y:S01]  /*fd70*/  @UP0 LDCU.64 UR20, c[0x0][0x398] ;  /* 0x00007300ff1407ac */ /* 0x000e220008000a00 */
[----:B------:R-:W-:Y:S02]  /*fd80*/  ISETP.NE.AND P5, PT, R96, RZ, PT ;  /* 0x000000ff6000720c */ /* 0x000fe40003fa5270 */
[----:B------:R-:W-:Y:S01]  /*fd90*/  ISETP.NE.AND P4, PT, R97, RZ, PT ;  /* 0x000000ff6100720c */ /* 0x000fe20003f85270 */
[----:B------:R1:W-:Y:S01]  /*fda0*/  STG.E.128 desc[UR8][R110.64], R92 ;  /* 0x0000005c6e007986 */ /* 0x0003e2000c101d08 */
[----:B------:R-:W-:Y:S01]  /*fdb0*/  ISETP.NE.AND P6, PT, R8, RZ, PT ;  /* 0x000000ff0800720c */ /* 0x000fe20003fc5270 */
[----:B------:R-:W2:Y:S01]  /*fdc0*/  @P0 LDC.64 R96, c[0x0][0x3a0] ;  /* 0x0000e800ff600b82 */ /* 0x000ea20000000a00 */
[----:B------:R-:W-:-:S02]  /*fdd0*/  SEL R102, RZ, 0x1000000, !P1 ;  /* 0x01000000ff667807 */ /* 0x000fc40004800000 */
[----:B------:R-:W-:Y:S02]  /*fde0*/  SEL R103, RZ, 0x10000, !P4 ;  /* 0x00010000ff677807 */ /* 0x000fe40006000000 */
[----:B------:R-:W-:Y:S02]  /*fdf0*/  SEL R8, RZ, 0x100, !P5 ;  /* 0x00000100ff087807 */ /* 0x000fe40006800000 */
[----:B------:R-:W-:Y:S02]  /*fe00*/  SEL R113, RZ, 0x100, !P3 ;  /* 0x00000100ff717807 */ /* 0x000fe40005800000 */
[----:B------:R-:W-:Y:S02]  /*fe10*/  LOP3.LUT R8, R8, R102, R103, 0xfe, !PT ;  /* 0x0000006608087212 */ /* 0x000fe400078efe67 */
[----:B------:R-:W-:Y:S01]  /*fe20*/  LOP3.LUT R113, R113, R115, R112, 0xfe, !PT ;  /* 0x0000007371717212 */ /* 0x000fe200078efe70 */
[----:B------:R-:W-:Y:S01]  /*fe30*/  IMAD.MOV.U32 R115, RZ, RZ, 0x10 ;  /* 0x00000010ff737424 */ /* 0x000fe200078e00ff */
[----:B------:R-:W-:-:S02]  /*fe40*/  SEL R102, RZ, 0x1, !P2 ;  /* 0x00000001ff667807 */ /* 0x000fc40005000000 */
[----:B------:R-:W-:Y:S02]  /*fe50*/  SEL R103, RZ, 0x1, !P6 ;  /* 0x00000001ff677807 */ /* 0x000fe40007000000 */
[----:B-1----:R-:W-:Y:S02]  /*fe60*/  LOP3.LUT R95, R113, R102, RZ, 0xfc, !PT ;  /* 0x00000066715f7212 */ /* 0x002fe400078efcff */
[----:B------:R-:W-:Y:S01]  /*fe70*/  LOP3.LUT R94, R8, R103, RZ, 0xfc, !PT ;  /* 0x00000067085e7212 */ /* 0x000fe200078efcff */
[----:B------:R-:W-:Y:S01]  /*fe80*/  IMAD.WIDE.U32 R102, R120, 0x8, R98 ;  /* 0x0000000878667825 */ /* 0x000fe200078e0062 */
[----:B------:R-:W-:Y:S02]  /*fe90*/  PLOP3.LUT P3, PT, PT, PT, UP0, 0x80, 0x8 ;  /* 0x000000000008781c */ /* 0x000fe40003f6f008 */
[----:B------:R-:W-:Y:S02]  /*fea0*/  IADD3 R122, PT, PT, R126, 0x100, RZ ;  /* 0x000001007e7a7810 */ /* 0x000fe40007ffe0ff */
[----:B------:R1:W-:Y:S01]  /*feb0*/  STG.E.64 desc[UR8][R102.64], R94 ;  /* 0x0000005e66007986 */ /* 0x0003e2000c101b08 */
[----:B------:R-:W-:-:S02]  /*fec0*/  PLOP3.LUT P1, PT, PT, PT, UP0, 0x80, 0x8 ;  /* 0x000000000008781c */ /* 0x000fc40003f2f008 */
[----:B------:R-:W-:-:S04]  /*fed0*/  IMAD.WIDE.U32 R128, R122, 0x10, R108 ;  /* 0x000000107a807825 */ /* 0x000fc800078e006c */
[----:B--2---:R-:W-:-:S04]  /*fee0*/  @P0 IMAD.WIDE.U32 R92, R122, 0x10, R96 ;  /* 0x000000107a5c0825 */ /* 0x004fc800078e0060 */
[----:B0-----:R-:W-:Y:S01]  /*fef0*/  @P3 IMAD.WIDE.U32 R112, R122, R115, UR20 ;  /* 0x000000147a703e25 */ /* 0x001fe2000f8e0073 */
        /* <DEDUP_REMOVED lines=21> */
.L_x_2557:
[----:B------:R1:W5:Y:S04]  /*10050*/  @P0 LDG.E.128 R84, desc[UR8][R92.64] ;  /* 0x000000085c540981 */ /* 0x000368000c1e1d00 */
[----:B------:R1:W5:Y:S04]  /*10060*/  @P1 LDG.E.128 R88, desc[UR8][R112.64] ;  /* 0x0000000870581981 */ /* 0x000368000c1e1d00 */
[----:B0-----:R1:W5:Y:S01]  /*10070*/  LDG.E.128 R92, desc[UR8][R128.64] ;  /* 0x00000008805c7981 */ /* 0x001362000c1e1d00 */
[----:B------:R-:W-:Y:S05]  /*10080*/  BRA.U !UP0, `(.L_x_2558) ;  /* 0x0000004d08607547 */ /* 0x000fea000b800000 */
        /* <DEDUP_REMOVED lines=15> */
.L_x_2560:
        /* <DEDUP_REMOVED lines=12> */
.L_x_2561:
        /* <DEDUP_REMOVED lines=43> */
.L_x_2559:
[----:B------:R-:W-:Y:S01]  /*104f0*/  I2FP.F32.U32 R10, R11 ;  /* 0x0000000b000a7245 */ /* 0x000fe20000201000 */
[----:B-----5:R-:W-:Y:S01]  /*10500*/  HADD2.F32 R11, -RZ, R92.H0_H0 ;  /* 0x2000005cff0b7230 */ /* 0x020fe20000004100 */
[----:B------:R-:W-:Y:S01]  /*10510*/  ISETP.NE.AND P2, PT, R14, 0x1, PT ;  /* 0x000000010e00780c */ /* 0x000fe20003f45270 */
[----:B------:R-:W-:Y:S01]  /*10520*/  IMAD.MOV.U32 R15, RZ, RZ, 0x2 ;  /* 0x00000002ff0f7424 */ /* 0x000fe200078e00ff */
[----:B------:R-:W-:Y:S01]  /*10530*/  MOV R13, R12 ;  /* 0x0000000c000d7202 */ /* 0x000fe20000000f00 */
        /* <DEDUP_REMOVED lines=15> */
.L_x_2563:
        /* <DEDUP_REMOVED lines=12> */
.L_x_2564:
        /* <DEDUP_REMOVED lines=43> */
.L_x_2562:
        /* <DEDUP_REMOVED lines=9> */
[----:B------:R-:W-:-:S03]  /*10a30*/  MOV R13, R12 ;  /* 0x0000000c000d7202 */ /* 0x000fc60000000f00 */
[----:B------:R-:W-:-:S04]  /*10a40*/  FADD.FTZ R11, R11, R14 ;  /* 0x0000000e0b0b7221 */ /* 0x000fc80000010000 */
        /* <DEDUP_REMOVED lines=13> */
.L_x_2566:
        /* <DEDUP_REMOVED lines=12> */
.L_x_2567:
        /* <DEDUP_REMOVED lines=39> */
[----:B------:R-:W-:Y:S02]  /*10e50*/  HFMA2 R16, -RZ, RZ, 0, 0 ;  /* 0x00000000ff107431 */ /* 0x000fe400000001ff */
[----:B------:R-:W-:Y:S01]  /*10e60*/  IMAD.MOV.U32 R13, RZ, RZ, R8 ;  /* 0x000000ffff0d7224 */ /* 0x000fe200078e0008 */
[----:B------:R-:W-:Y:S01]  /*10e70*/  LOP3.LUT R6, R6, UR40, R15, 0x96, !PT ;  /* 0x0000002806067c12 */ /* 0x000fe2000f8e960f */
[----:B------:R-:W-:-:S07]  /*10e80*/  IMAD.MOV.U32 R8, RZ, RZ, R14 ;  /* 0x000000ffff087224 */ /* 0x000fce00078e000e */
.L_x_2565:
[----:B------:R-:W-:Y:S01]  /*10e90*/  I2FP.F32.U32 R14, R13 ;  /* 0x0000000d000e7245 */ /* 0x000fe20000201000 */
[----:B-1----:R-:W-:Y:S01]  /*10ea0*/  HADD2.F32 R92, -RZ, R92.H1_H1 ;  /* 0x3000005cff5c7230 */ /* 0x002fe20000004100 */
[----:B------:R-:W-:Y:S01]  /*10eb0*/  ISETP.NE.AND P2, PT, R16, 0x1, PT ;  /* 0x000000011000780c */ /* 0x000fe20003f45270 */
[----:B------:R-:W-:Y:S02]  /*10ec0*/  IMAD.MOV.U32 R17, RZ, RZ, 0x2 ;  /* 0x00000002ff117424 */ /* 0x000fe400078e00ff */
        /* <DEDUP_REMOVED lines=16> */
.L_x_2569:
        /* <DEDUP_REMOVED lines=12> */
.L_x_2570:
        /* <DEDUP_REMOVED lines=43> */
.L_x_2568:
        /* <DEDUP_REMOVED lines=8> */
[----:B------:R-:W-:Y:S01]  /*113c0*/  FSEL R14, R15, RZ, !P1 ;  /* 0x000000ff0f0e7208 */ /* 0x000fe20004800000 */
[----:B------:R-:W-:-:S04]  /*113d0*/  IMAD.MOV.U32 R15, RZ, RZ, R12 ;  /* 0x000000ffff0f7224 */ /* 0x000fc800078e000c */
[----:B------:R-:W-:-:S04]  /*113e0*/  FADD.FTZ R13, R13, R14 ;  /* 0x0000000e0d0d7221 */ /* 0x000fc80000010000 */
[----:B------:R-:W-:Y:S01]  /*113f0*/  @P0 FADD.FTZ R96, R96, R13 ;  /* 0x0000000d60600221 */ /* 0x000fe20000010000 */
[----:B------:R-:W-:Y:S02]  /*11400*/  @!P0 MOV R96, R13 ;  /* 0x0000000d00608202 */ /* 0x000fe40000000f00 */
        /* <DEDUP_REMOVED lines=11> */
.L_x_2572:
        /* <DEDUP_REMOVED lines=12> */
.L_x_2573:
        /* <DEDUP_REMOVED lines=43> */
.L_x_2571:
        /* <DEDUP_REMOVED lines=20> */
.L_x_2575:
        /* <DEDUP_REMOVED lines=12> */
.L_x_2576:
        /* <DEDUP_REMOVED lines=43> */
.L_x_2574:
[----:B------:R-:W-:Y:S01]  /*11ce0*/  I2FP.F32.U32 R14, R16 ;  /* 0x00000010000e7245 */ /* 0x000fe20000201000 */
[----:B------:R-:W-:Y:S01]  /*11cf0*/  HADD2.F32 R15, -RZ, R89.H0_H0 ;  /* 0x20000059ff0f7230 */ /* 0x000fe20000004100 */
[----:B------:R-:W-:Y:S01]  /*11d00*/  ISETP.NE.AND P2, PT, R17, 0x1, PT ;  /* 0x000000011100780c */ /* 0x000fe20003f45270 */
[----:B------:R-:W-:Y:S01]  /*11d10*/  @P0 HADD2.F32 R97, -RZ, R85.H0_H0 ;  /* 0x20000055ff610230 */ /* 0x000fe20000004100 */
[----:B------:R-:W-:Y:S01]  /*11d20*/  MOV R18, 0x2 ;  /* 0x0000000200127802 */ /* 0x000fe20000000f00 */
[----:B------:R-:W-:Y:S01]  /*11d30*/  FFMA.FTZ R14, R14, R131, 1.1641532182693481445e-10 ;  /* 0x2f0000000e0e7423 */ /* 0x000fe20000010083 */
[----:B------:R-:W-:-:S04]  /*11d40*/  FMUL.FTZ R15, R15, UR5 ;  /* 0x000000050f0f7c20 */ /* 0x000fc80008410000 */
[----:B------:R-:W-:-:S04]  /*11d50*/  FSETP.GTU.FTZ.AND P1, PT, R14, UR4, PT ;  /* 0x000000040e007c0b */ /* 0x000fc8000bf3c000 */
[----:B------:R-:W-:Y:S02]  /*11d60*/  FSEL R15, R15, RZ, !P1 ;  /* 0x000000ff0f0f7208 */ /* 0x000fe40004800000 */
[----:B------:R-:W-:-:S03]  /*11d70*/  SEL R14, RZ, 0x1, P1 ;  /* 0x00000001ff0e7807 */ /* 0x000fc60000800000 */
[----:B------:R-:W-:Y:S01]  /*11d80*/  FADD.FTZ R92, R92, R15 ;  /* 0x0000000f5c5c7221 */ /* 0x000fe20000010000 */
[----:B------:R-:W-:-:S03]  /*11d90*/  IMAD.MOV.U32 R15, RZ, RZ, R12 ;  /* 0x000000ffff0f7224 */ /* 0x000fc600078e000c */
        /* <DEDUP_REMOVED lines=12> */
.L_x_2578:
        /* <DEDUP_REMOVED lines=12> */
.L_x_2579:
        /* <DEDUP_REMOVED lines=43> */
.L_x_2577:
[----:B------:R-:W-:Y:S01]  /*121d0*/  ISETP.NE.AND P3, PT, R18, 0x1, PT ;  /* 0x000000011200780c */ /* 0x000fe20003f65270 */
[----:B------:R-:W-:Y:S01]  /*121e0*/  HADD2.F32 R93, -RZ, R93.H1_H1 ;  /* 0x3000005dff5d7230 */ /* 0x000fe20000004100 */
[----:B------:R-:W-:Y:S01]  /*121f0*/  I2FP.F32.U32 R16, R15 ;  /* 0x0000000f00107245 */ /* 0x000fe20000201000 */
[----:B------:R-:W-:Y:S01]  /*12200*/  IMAD.MOV.U32 R92, RZ, RZ, 0x2 ;  /* 0x00000002ff5c7424 */ /* 0x000fe200078e00ff */
[----:B------:R-:W-:Y:S02]  /*12210*/  MOV R17, R12 ;  /* 0x0000000c00117202 */ /* 0x000fe40000000f00 */
        /* <DEDUP_REMOVED lines=14> */
.L_x_2581:
        /* <DEDUP_REMOVED lines=12> */
.L_x_2582:
        /* <DEDUP_REMOVED lines=43> */
.L_x_2580:
        /* <DEDUP_REMOVED lines=24> */
.L_x_2584:
        /* <DEDUP_REMOVED lines=12> */
.L_x_2585:
        /* <DEDUP_REMOVED lines=43> */
.L_x_2583:
[----:B------:R-:W-:Y:S01]  /*12b60*/  I2FP.F32.U32 R16, R17 ;  /* 0x0000001100107245 */ /* 0x000fe20000201000 */
[----:B------:R-:W-:Y:S01]  /*12b70*/  HADD2.F32 R17, -RZ, R94.H0_H0 ;  /* 0x2000005eff117230 */ /* 0x000fe20000004100 */
[----:B------:R-:W-:Y:S01]  /*12b80*/  ISETP.NE.AND P3, PT, R93, 0x1, PT ;  /* 0x000000015d00780c */ /* 0x000fe20003f65270 */
[----:B------:R-:W-:Y:S02]  /*12b90*/  IMAD.MOV.U32 R92, RZ, RZ, 0x2 ;  /* 0x00000002ff5c7424 */ /* 0x000fe400078e00ff */
[----:B------:R-:W-:Y:S01]  /*12ba0*/  FFMA.FTZ R16, R16, R131, 1.1641532182693481445e-10 ;  /* 0x2f00000010107423 */ /* 0x000fe20000010083 */
[----:B------:R-:W-:-:S04]  /*12bb0*/  FMUL.FTZ R17, R17, UR5 ;  /* 0x0000000511117c20 */ /* 0x000fc80008410000 */
[----:B------:R-:W-:-:S04]  /*12bc0*/  FSETP.GTU.FTZ.AND P2, PT, R16, UR4, PT ;  /* 0x0000000410007c0b */ /* 0x000fc8000bf5c000 */
[----:B------:R-:W-:Y:S01]  /*12bd0*/  FSEL R18, R17, RZ, !P2 ;  /* 0x000000ff11127208 */ /* 0x000fe20005000000 */
[----:B------:R-:W-:Y:S01]  /*12be0*/  IMAD.MOV.U32 R17, RZ, RZ, R12 ;  /* 0x000000ffff117224 */ /* 0x000fe200078e000c */
        /* <DEDUP_REMOVED lines=10> */
.L_x_2587:
        /* <DEDUP_REMOVED lines=12> */
.L_x_2588:
        /* <DEDUP_REMOVED lines=43> */
.L_x_2586:
[----:B------:R-:W-:Y:S01]  /*13000*/  I2FP.F32.U32 R16, R17 ;  /* 0x0000001100107245 */ /* 0x000fe20000201000 */
[----:B------:R-:W-:Y:S02]  /*13010*/  HADD2.F32 R17, -RZ, R90.H0_H0 ;  /* 0x2000005aff117230 */ /* 0x000fe40000004100 */
        /* <DEDUP_REMOVED lines=9> */
[----:B------:R-:W-:Y:S01]  /*130b0*/  @P0 FADD.FTZ R124, R93, R18 ;  /* 0x000000125d7c0221 */ /* 0x000fe20000010000 */
[----:B------:R-:W-:Y:S01]  /*130c0*/  @!P0 MOV R124, R18 ;  /* 0x00000012007c8202 */ /* 0x000fe20000000f00 */
[----:B------:R-:W-:-:S03]  /*130d0*/  IMAD.MOV.U32 R93, RZ, RZ, 0x2 ;  /* 0x00000002ff5d7424 */ /* 0x000fc600078e00ff */
        /* <DEDUP_REMOVED lines=10> */
.L_x_2590:
        /* <DEDUP_REMOVED lines=12> */
.L_x_2591:
        /* <DEDUP_REMOVED lines=43> */
.L_x_2589:
[----:B------:R-:W-:Y:S01]  /*134f0*/  I2FP.F32.U32 R18, R17 ;  /* 0x0000001100127245 */ /* 0x000fe20000201000 */
[----:B------:R-:W-:Y:S01]  /*13500*/  HADD2.F32 R94, -RZ, R94.H1_H1 ;  /* 0x3000005eff5e7230 */ /* 0x000fe20000004100 */
[----:B------:R-:W-:-:S03]  /*13510*/  ISETP.NE.AND P4, PT, R93, 0x1, PT ;  /* 0x000000015d00780c */ /* 0x000fc60003f85270 */
[----:B------:R-:W-:Y:S01]  /*13520*/  FFMA.FTZ R18, R18, R131, 1.1641532182693481445e-10 ;  /* 0x2f00000012127423 */ /* 0x000fe20000010083 */
[----:B------:R-:W-:Y:S01]  /*13530*/  FMUL.FTZ R17, R94, UR5 ;  /* 0x000000055e117c20 */ /* 0x000fe20008410000 */
[----:B------:R-:W-:-:S03]  /*13540*/  HFMA2 R94, -RZ, RZ, 0, 1.1920928955078125e-07 ;  /* 0x00000002ff5e7431 */ /* 0x000fc600000001ff */
        /* <DEDUP_REMOVED lines=13> */
.L_x_2593:
        /* <DEDUP_REMOVED lines=12> */
.L_x_2594:
        /* <DEDUP_REMOVED lines=43> */
.L_x_2592:
[----:B------:R-:W-:Y:S01]  /*13990*/  I2FP.F32.U32 R18, R18 ;  /* 0x0000001200127245 */ /* 0x000fe20000201000 */
[----:B------:R-:W-:Y:S01]  /*139a0*/  HADD2.F32 R92, -RZ, R90.H1_H1 ;  /* 0x3000005aff5c7230 */ /* 0x000fe20000004100 */
[----:B------:R-:W-:Y:S01]  /*139b0*/  MOV R103, 0x2 ;  /* 0x0000000200677802 */ /* 0x000fe20000000f00 */
[----:B------:R-:W-:Y:S02]  /*139c0*/  @P0 HADD2.F32 R110, -RZ, R86.H1_H1 ;  /* 0x30000056ff6e0230 */ /* 0x000fe40000004100 */
[----:B------:R-:W-:Y:S01]  /*139d0*/  FFMA.FTZ R18, R18, R131, 1.1641532182693481445e-10 ;  /* 0x2f00000012127423 */ /* 0x000fe20000010083 */
[----:B------:R-:W-:Y:S01]  /*139e0*/  FMUL.FTZ R92, R92, UR5 ;  /* 0x000000055c5c7c20 */ /* 0x000fe20008410000 */
[----:B------:R-:W-:-:S03]  /*139f0*/  IMAD.MOV.U32 R93, RZ, RZ, R12 ;  /* 0x000000ffff5d7224 */ /* 0x000fc600078e000c */
[----:B------:R-:W-:-:S04]  /*13a00*/  FSETP.GTU.FTZ.AND P4, PT, R18, UR4, PT ;  /* 0x0000000412007c0b */ /* 0x000fc8000bf9c000 */
[----:B------:R-:W-:Y:S02]  /*13a10*/  FSEL R92, R92, RZ, !P4 ;  /* 0x000000ff5c5c7208 */ /* 0x000fe40006000000 */
[----:B------:R-:W-:Y:S02]  /*13a20*/  SEL R18, RZ, 0x1, P4 ;  /* 0x00000001ff127807 */ /* 0x000fe40002000000 */
[----:B------:R-:W-:Y:S01]  /*13a30*/  ISETP.NE.AND P4, PT, R94, 0x1, PT ;  /* 0x000000015e00780c */ /* 0x000fe20003f85270 */
[----:B------:R-:W-:-:S04]  /*13a40*/  FADD.FTZ R17, R17, R92 ;  /* 0x0000005c11117221 */ /* 0x000fc80000010000 */
        /* <DEDUP_REMOVED lines=13> */
.L_x_2596:
        /* <DEDUP_REMOVED lines=12> */
.L_x_2597:
        /* <DEDUP_REMOVED lines=43> */
.L_x_2595:
[----:B------:R-:W-:Y:S01]  /*13e90*/  I2FP.F32.U32 R18, R93 ;  /* 0x0000005d00127245 */ /* 0x000fe20000201000 */
[----:B------:R-:W-:Y:S01]  /*13ea0*/  HADD2.F32 R92, -RZ, R95.H0_H0 ;  /* 0x2000005fff5c7230 */ /* 0x000fe20000004100 */
        /* <DEDUP_REMOVED lines=17> */
.L_x_2599:
        /* <DEDUP_REMOVED lines=12> */
.L_x_2600:
        /* <DEDUP_REMOVED lines=43> */
.L_x_2598:
[----:B------:R-:W-:Y:S01]  /*14330*/  I2FP.F32.U32 R92, R93 ;  /* 0x0000005d005c7245 */ /* 0x000fe20000201000 */
[----:B------:R-:W-:Y:S02]  /*14340*/  HADD2.F32 R93, -RZ, R91.H0_H0 ;  /* 0x2000005bff5d7230 */ /* 0x000fe40000004100 */
[----:B------:R-:W-:Y:S02]  /*14350*/  @P0 HADD2.F32 R111, -RZ, R87.H0_H0 ;  /* 0x20000057ff6f0230 */ /* 0x000fe40000004100 */
        /* <DEDUP_REMOVED lines=22> */
.L_x_2602:
        /* <DEDUP_REMOVED lines=12> */
.L_x_2603:
        /* <DEDUP_REMOVED lines=43> */
.L_x_2601:
[----:B------:R-:W-:Y:S01]  /*14830*/  I2FP.F32.U32 R92, R93 ;  /* 0x0000005d005c7245 */ /* 0x000fe20000201000 */
[----:B------:R-:W-:Y:S01]  /*14840*/  HADD2.F32 R95, -RZ, R95.H1_H1 ;  /* 0x3000005fff5f7230 */ /* 0x000fe20000004100 */
[----:B------:R-:W-:Y:S01]  /*14850*/  ISETP.NE.AND P6, PT, R128, 0x1, PT ;  /* 0x000000018000780c */ /* 0x000fe20003fc5270 */
[----:B------:R-:W-:Y:S02]  /*14860*/  IMAD.MOV.U32 R142, RZ, RZ, 0x2 ;  /* 0x00000002ff8e7424 */ /* 0x000fe400078e00ff */
[----:B------:R-:W-:Y:S01]  /*14870*/  FFMA.FTZ R92, R92, R131, 1.1641532182693481445e-10 ;  /* 0x2f0000005c5c7423 */ /* 0x000fe20000010083 */
[----:B------:R-:W-:Y:S01]  /*14880*/  FMUL.FTZ R95, R95, UR5 ;  /* 0x000000055f5f7c20 */ /* 0x000fe20008410000 */
[----:B------:R-:W-:-:S03]  /*14890*/  IMAD.MOV.U32 R93, RZ, RZ, R12 ;  /* 0x000000ffff5d7224 */ /* 0x000fc600078e000c */
        /* <DEDUP_REMOVED lines=12> */
.L_x_2605:
        /* <DEDUP_REMOVED lines=14> */
.L_x_2606:
        /* <DEDUP_REMOVED lines=43> */
.L_x_2604:
[----:B------:R-:W-:Y:S01]  /*14cf0*/  I2FP.F32.U32 R92, R93 ;  /* 0x0000005d005c7245 */ /* 0x000fe20000201000 */
[----:B------:R-:W-:Y:S02]  /*14d00*/  HADD2.F32 R93, -RZ, R91.H1_H1 ;  /* 0x3000005bff5d7230 */ /* 0x000fe40000004100 */
[----:B------:R-:W-:Y:S02]  /*14d10*/  @P0 HADD2.F32 R128, -RZ, R87.H1_H1 ;  /* 0x30000057ff800230 */ /* 0x000fe40000004100 */
[----:B------:R-:W-:Y:S01]  /*14d20*/  FFMA.FTZ R92, R92, R131, 1.1641532182693481445e-10 ;  /* 0x2f0000005c5c7423 */ /* 0x000fe20000010083 */
[----:B------:R-:W-:-:S04]  /*14d30*/  FMUL.FTZ R93, R93, UR5 ;  /* 0x000000055d5d7c20 */ /* 0x000fc80008410000 */
[----:B------:R-:W-:-:S04]  /*14d40*/  FSETP.GTU.FTZ.AND P6, PT, R92, UR4, PT ;  /* 0x000000045c007c0b */ /* 0x000fc8000bfdc000 */
[----:B------:R-:W-:Y:S02]  /*14d50*/  FSEL R94, R93, RZ, !P6 ;  /* 0x000000ff5d5e7208 */ /* 0x000fe40007000000 */
[----:B------:R-:W-:-:S03]  /*14d60*/  SEL R92, RZ, 0x1, P6 ;  /* 0x00000001ff5c7807 */ /* 0x000fc60003000000 */
[----:B------:R-:W-:Y:S01]  /*14d70*/  FADD.FTZ R93, R103, R94 ;  /* 0x0000005e675d7221 */ /* 0x000fe20000010000 */
[----:B------:R-:W-:-:S03]  /*14d80*/  PRMT R94, R138, 0x5410, R139 ;  /* 0x000054108a5e7816 */ /* 0x000fc6000000008b */
        /* <DEDUP_REMOVED lines=8> */
.L_x_2558:
        /* <DEDUP_REMOVED lines=15> */
.L_x_2609:
        /* <DEDUP_REMOVED lines=12> */
.L_x_2610:
        /* <DEDUP_REMOVED lines=43> */
.L_x_2608:
[----:B------:R-:W-:Y:S01]  /*15270*/  I2FP.F32.U32 R10, R96 ;  /* 0x00000060000a7245 */ /* 0x000fe20000201000 */
[----:B-----5:R-:W-:Y:S01]  /*15280*/  HADD2.F32 R96, -RZ, R92.H0_H0 ;  /* 0x2000005cff607230 */ /* 0x020fe20000004100 */
[----:B------:R-:W-:Y:S01]  /*15290*/  ISETP.NE.AND P2, PT, R103, 0x1, PT ;  /* 0x000000016700780c */ /* 0x000fe20003f45270 */
[----:B------:R-:W-:Y:S02]  /*152a0*/  @P0 HADD2.F32 R97, -RZ, R84.H0_H0 ;  /* 0x20000054ff610230 */ /* 0x000fe40000004100 */
        /* <DEDUP_REMOVED lines=19> */
.L_x_2612:
        /* <DEDUP_REMOVED lines=12> */
.L_x_2613:
        /* <DEDUP_REMOVED lines=43> */
.L_x_2611:
[----:B------:R-:W-:Y:S01]  /*15750*/  I2FP.F32.U32 R96, R97 ;  /* 0x0000006100607245 */ /* 0x000fe20000201000 */
[----:B-1----:R-:W-:Y:S01]  /*15760*/  HADD2.F32 R92, -RZ, R92.H1_H1 ;  /* 0x3000005cff5c7230 */ /* 0x002fe20000004100 */
[----:B------:R-:W-:Y:S01]  /*15770*/  ISETP.NE.AND P2, PT, R110, 0x1, PT ;  /* 0x000000016e00780c */ /* 0x000fe20003f45270 */
[----:B------:R-:W-:Y:S02]  /*15780*/  @P0 HADD2.F32 R97, -RZ, R84.H1_H1 ;  /* 0x30000054ff610230 */ /* 0x000fe40000004100 */
        /* <DEDUP_REMOVED lines=19> */
.L_x_2615:
        /* <DEDUP_REMOVED lines=12> */
.L_x_2616:
        /* <DEDUP_REMOVED lines=41> */
[----:B------:R-:W-:Y:S02]  /*15c10*/  LOP3.LUT R6, R6, UR40, R111, 0x96, !PT ;  /* 0x0000002806067c12 */ /* 0x000fe4000f8e966f */
[----:B------:R-:W-:-:S07]  /*15c20*/  MOV R8, R110 ;  /* 0x0000006e00087202 */ /* 0x000fce0000000f00 */
.L_x_2614:
[----:B------:R-:W-:Y:S01]  /*15c30*/  I2FP.F32.U32 R92, R92 ;  /* 0x0000005c005c7245 */ /* 0x000fe20000201000 */
[----:B------:R-:W-:Y:S01]  /*15c40*/  HADD2.F32 R97, -RZ, R93.H0_H0 ;  /* 0x2000005dff617230 */ /* 0x000fe20000004100 */
[----:B------:R-:W-:Y:S01]  /*15c50*/  ISETP.NE.AND P2, PT, R103, 0x1, PT ;  /* 0x000000016700780c */ /* 0x000fe20003f45270 */
[----:B------:R-:W-:Y:S02]  /*15c60*/  HFMA2 R110, -RZ, RZ, 0, 1.1920928955078125e-07 ;  /* 0x00000002ff6e7431 */ /* 0x000fe400000001ff */
[----:B------:R-:W-:Y:S01]  /*15c70*/  FFMA.FTZ R92, R92, R131, 1.1641532182693481445e-10 ;  /* 0x2f0000005c5c7423 */ /* 0x000fe20000010083 */
[----:B------:R-:W-:-:S04]  /*15c80*/  FMUL.FTZ R97, R97, UR5 ;  /* 0x0000000561617c20 */ /* 0x000fc80008410000 */
[----:B------:R-:W-:Y:S01]  /*15c90*/  FSETP.GTU.FTZ.AND P1, PT, R92, UR4, PT ;  /* 0x000000045c007c0b */ /* 0x000fe2000bf3c000 */
[----:B------:R-:W-:-:S03]  /*15ca0*/  @P0 HADD2.F32 R92, -RZ, R85.H0_H0 ;  /* 0x20000055ff5c0230 */ /* 0x000fc60000004100 */
        /* <DEDUP_REMOVED lines=15> */
.L_x_2618:
[----:B------:R-:W-:-:S04]  /*15da0*/  IADD3 R4, PT, PT, R4, 0x1, RZ ;  /* 0x0000000104047810 */ /* 0x000fc80007ffe0ff */
        /* <DEDUP_REMOVED lines=11> */
.L_x_2619:
        /* <DEDUP_REMOVED lines=43> */
.L_x_2617:
        /* <DEDUP_REMOVED lines=9> */
[----:B------:R-:W-:Y:S02]  /*161a0*/  PLOP3.LUT P1, PT, P1, PT, PT, 0x8, 0x80 ;  /* 0x000000000080781c */ /* 0x000fe40000f2e170 */
[----:B------:R-:W-:Y:S01]  /*161b0*/  MOV R93, R12 ;  /* 0x0000000c005d7202 */ /* 0x000fe20000000f00 */
        /* <DEDUP_REMOVED lines=11> */
.L_x_2621:
[----:B------:R-:W-:-:S04]  /*16270*/  VIADD R4, R4, 0x1 ;  /* 0x0000000104047836 */ /* 0x000fc80000000000 */
        /* <DEDUP_REMOVED lines=11> */
.L_x_2622:
        /* <DEDUP_REMOVED lines=41> */
[----:B------:R-:W-:Y:S01]  /*165c0*/  IMAD.MOV.U32 R93, RZ, RZ, R8 ;  /* 0x000000ffff5d7224 */ /* 0x000fe200078e0008 */
[----:B------:R-:W-:-:S07]  /*165d0*/  MOV R8, R92 ;  /* 0x0000005c00087202 */ /* 0x000fce0000000f00 */
.L_x_2620:
        /* <DEDUP_REMOVED lines=8> */
[----:B------:R-:W-:Y:S01]  /*16660*/  IMAD.MOV.U32 R93, RZ, RZ, R12 ;  /* 0x000000ffff5d7224 */ /* 0x000fe200078e000c */
        /* <DEDUP_REMOVED lines=13> */
.L_x_2624:
[----:B------:R-:W-:-:S04]  /*16740*/  IADD3 R4, PT, PT, R4, 0x1, RZ ;  /* 0x0000000104047810 */ /* 0x000fc80007ffe0ff */
[C---:B------:R-:W-:Y:S01]  /*16750*/  ISETP.NE.AND P3, PT, R4.reuse, RZ, PT ;  /* 0x000000ff0400720c */ /* 0x040fe20003f65270 */
[----:B------:R-:W-:-:S12]  /*16760*/  IMAD.WIDE.U32 R128, R4, -0x2daee0ad, RZ ;  /* 0xd2511f5304807825 */ /* 0x000fd800078e00ff */
[----:B------:R-:W-:Y:S05]  /*16770*/  @P3 BRA `(.L_x_2625) ;  /* 0x0000000000203947 */ /* 0x000fea0003800000 */
[----:B------:R-:W-:-:S05]  /*16780*/  VIADD R5, R5, 0x1 ;  /* 0x0000000105057836 */ /* 0x000fca0000000000 */
[----:B------:R-:W-:-:S13]  /*16790*/  ISETP.NE.AND P3, PT, R5, RZ, PT ;  /* 0x000000ff0500720c */ /* 0x000fda0003f65270 */
[----:B------:R-:W-:Y:S01]  /*167a0*/  @!P3 IADD3 R2, PT, PT, R2, 0x1, RZ ;  /* 0x000000010202b810 */ /* 0x000fe20007ffe0ff */
[----:B------:R-:W-:Y:S01]  /*167b0*/  @!P3 VIADD R6, R9, 0x1 ;  /* 0x000000010906b836 */ /* 0x000fe20000000000 */
[----:B------:R-:W-:Y:S02]  /*167c0*/  @!P3 MOV R5, RZ ;  /* 0x000000ff0005b202 */ /* 0x000fe40000000f00 */
[----:B------:R-:W-:-:S13]  /*167d0*/  ISETP.NE.AND P4, PT, R2, RZ, !P3 ;  /* 0x000000ff0200720c */ /* 0x000fda0005f85270 */
[----:B------:R-:W-:-:S05]  /*167e0*/  @P4 IADD3 R6, PT, PT, R9, RZ, RZ ;  /* 0x000000ff09064210 */ /* 0x000fca0007ffe0ff */
[----:B------:R-:W-:-:S07]  /*167f0*/  @!P3 IMAD.MOV.U32 R9, RZ, RZ, R6 ;  /* 0x000000ffff09b224 */ /* 0x000fce00078e0006 */
.L_x_2625:
        /* <DEDUP_REMOVED lines=43> */
.L_x_2623:
        /* <DEDUP_REMOVED lines=22> */
.L_x_2627:
        /* <DEDUP_REMOVED lines=12> */
.L_x_2628:
        /* <DEDUP_REMOVED lines=43> */
.L_x_2626:
        /* <DEDUP_REMOVED lines=22> */
.L_x_2630:
        /* <DEDUP_REMOVED lines=12> */
.L_x_2631:
        /* <DEDUP_REMOVED lines=43> */
.L_x_2629:
[----:B------:R-:W-:Y:S01]  /*17450*/  I2FP.F32.U32 R92, R93 ;  /* 0x0000005d005c7245 */ /* 0x000fe20000201000 */
[----:B------:R-:W-:Y:S01]  /*17460*/  HADD2.F32 R95, -RZ, R95.H1_H1 ;  /* 0x3000005fff5f7230 */ /* 0x000fe20000004100 */
[----:B------:R-:W-:Y:S01]  /*17470*/  PRMT R94, R141, 0x5410, R94 ;  /* 0x000054108d5e7816 */ /* 0x000fe2000000005e */
[----:B------:R-:W-:Y:S01]  /*17480*/  @P0 HADD2.F32 R128, -RZ, R87.H1_H1 ;  /* 0x30000057ff800230 */ /* 0x000fe20000004100 */
[----:B------:R-:W-:Y:S01]  /*17490*/  PRMT R93, R138, 0x5410, R140 ;  /* 0x000054108a5d7816 */ /* 0x000fe2000000008c */
[----:B------:R-:W-:Y:S01]  /*174a0*/  FFMA.FTZ R92, R92, R131, 1.1641532182693481445e-10 ;  /* 0x2f0000005c5c7423 */ /* 0x000fe20000010083 */
[----:B------:R-:W-:-:S04]  /*174b0*/  FMUL.FTZ R95, R95, UR5 ;  /* 0x000000055f5f7c20 */ /* 0x000fc80008410000 */
[----:B------:R-:W-:Y:S02]  /*174c0*/  FSETP.GTU.FTZ.AND P5, PT, R92, UR4, PT ;  /* 0x000000045c007c0b */ /* 0x000fe4000bfbc000 */
[----:B------:R-:W-:Y:S02]  /*174d0*/  PRMT R92, R127, 0x5410, R133 ;  /* 0x000054107f5c7816 */ /* 0x000fe40000000085 */
[----:B------:R-:W-:Y:S02]  /*174e0*/  FSEL R103, R95, RZ, !P5 ;  /* 0x000000ff5f677208 */ /* 0x000fe40006800000 */
[----:B------:R-:W-:-:S03]  /*174f0*/  PLOP3.LUT P5, PT, P5, PT, PT, 0x8, 0x80 ;  /* 0x000000000080781c */ /* 0x000fc60002fae170 */
[----:B------:R-:W-:-:S05]  /*17500*/  @P0 FADD.FTZ R103, R128, R103 ;  /* 0x0000006780670221 */ /* 0x000fca0000010000 */
[----:B------:R-:W-:-:S04]  /*17510*/  F2FP.F16.F32.PACK_AB R95, RZ, R103 ;  /* 0x00000067ff5f723e */ /* 0x000fc800000000ff */
[----:B------:R-:W-:-:S07]  /*17520*/  PRMT R95, R139, 0x5410, R95 ;  /* 0x000054108b5f7816 */ /* 0x000fce000000005f */
.L_x_2607:
[----:B------:R-:W-:Y:S01]  /*17530*/  ISETP.NE.AND P6, PT, R10, RZ, PT ;  /* 0x000000ff0a00720c */ /* 0x000fe20003fc5270 */
[----:B------:R-:W-:Y:S01]  /*17540*/  IMAD.WIDE.U32 R128, R122, 0x10, R134 ;  /* 0x000000107a807825 */ /* 0x000fe200078e0086 */
[----:B------:R-:W-:Y:S01]  /*17550*/  SEL R10, RZ, 0x1000000, !P5 ;  /* 0x01000000ff0a7807 */ /* 0x000fe20006800000 */
[----:B------:R-:W0:Y:S01]  /*17560*/  @P0 LDC.64 R138, c[0x0][0x3a0] ;  /* 0x0000e800ff8a0b82 */ /* 0x000e220000000a00 */
[----:B------:R-:W-:Y:S01]  /*17570*/  SEL R127, RZ, 0x10000, !P4 ;  /* 0x00010000ff7f7807 */ /* 0x000fe20006000000 */
[----:B------:R-:W1:Y:S01]  /*17580*/  @UP0 LDCU.64 UR20, c[0x0][0x398] ;  /* 0x00007300ff1407ac */ /* 0x000e620008000a00 */
[----:B------:R-:W-:Y:S01]  /*17590*/  SEL R136, RZ, 0x100, !P3 ;  /* 0x00000100ff887807 */ /* 0x000fe20005800000 */
[----:B------:R2:W-:Y:S01]  /*175a0*/  STG.E.128 desc[UR8][R128.64], R92 ;  /* 0x0000005c80007986 */ /* 0x0005e2000c101d08 */
[----:B------:R-:W-:Y:S01]  /*175b0*/  ISETP.NE.AND P5, PT, R112, RZ, PT ;  /* 0x000000ff7000720c */ /* 0x000fe20003fa5270 */
[----:B------:R-:W-:Y:S01]  /*175c0*/  VIADD R137, R126, 0x180 ;  /* 0x000001807e897836 */ /* 0x000fe20000000000 */
[----:B------:R-:W-:-:S02]  /*175d0*/  ISETP.NE.AND P4, PT, R115, RZ, PT ;  /* 0x000000ff7300720c */ /* 0x000fc40003f85270 */
[----:B------:R-:W-:Y:S01]  /*175e0*/  LOP3.LUT R136, R136, R10, R127, 0xfe, !PT ;  /* 0x0000000a88887212 */ /* 0x000fe200078efe7f */
[----:B------:R-:W-:Y:S01]  /*175f0*/  IMAD.WIDE.U32 R144, R137, 0x10, R108 ;  /* 0x0000001089907825 */ /* 0x000fe200078e006c */
[----:B------:R-:W-:Y:S02]  /*17600*/  SEL R112, RZ, 0x1000000, !P1 ;  /* 0x01000000ff707807 */ /* 0x000fe40004800000 */
[----:B------:R-:W-:Y:S02]  /*17610*/  SEL R115, RZ, 0x10000, !P4 ;  /* 0x00010000ff737807 */ /* 0x000fe40006000000 */
[----:B------:R-:W-:Y:S02]  /*17620*/  SEL R10, RZ, 0x100, !P5 ;  /* 0x00000100ff0a7807 */ /* 0x000fe40006800000 */
[----:B------:R-:W-:Y:S02]  /*17630*/  SEL R127, RZ, 0x1, !P2 ;  /* 0x00000001ff7f7807 */ /* 0x000fe40005000000 */
[----:B------:R-:W-:-:S02]  /*17640*/  LOP3.LUT R10, R10, R112, R115, 0xfe, !PT ;  /* 0x000000700a0a7212 */ /* 0x000fc400078efe73 */
[----:B------:R-:W-:Y:S01]  /*17650*/  SEL R115, RZ, 0x1, !P6 ;  /* 0x00000001ff737807 */ /* 0x000fe20007000000 */
[----:B--2---:R-:W-:Y:S01]  /*17660*/  IMAD.WIDE.U32 R94, R122, 0x8, R98 ;  /* 0x000000087a5e7825 */ /* 0x004fe200078e0062 */
[----:B------:R-:W-:Y:S02]  /*17670*/  LOP3.LUT R93, R136, R127, RZ, 0xfc, !PT ;  /* 0x0000007f885d7212 */ /* 0x000fe400078efcff */
[----:B------:R-:W-:Y:S01]  /*17680*/  LOP3.LUT R92, R10, R115, RZ, 0xfc, !PT ;  /* 0x000000730a5c7212 */ /* 0x000fe200078efcff */
[----:B0-----:R-:W-:Y:S01]  /*17690*/  @P0 IMAD.WIDE.U32 R138, R137, 0x10, R138 ;  /* 0x00000010898a0825 */ /* 0x001fe200078e008a */
[----:B------:R-:W-:Y:S02]  /*176a0*/  PLOP3.LUT P3, PT, PT, PT, UP0, 0x80, 0x8 ;  /* 0x000000000008781c */ /* 0x000fe40003f6f008 */
[----:B------:R-:W-:Y:S01]  /*176b0*/  MOV R140, 0x10 ;  /* 0x00000010008c7802 */ /* 0x000fe20000000f00 */
[----:B------:R0:W-:Y:S01]  /*176c0*/  STG.E.64 desc[UR8][R94.64], R92 ;  /* 0x0000005c5e007986 */ /* 0x0001e2000c101b08 */
[----:B------:R-:W-:-:S09]  /*176d0*/  PLOP3.LUT P1, PT, PT, PT, UP0, 0x80, 0x8 ;  /* 0x000000000008781c */ /* 0x000fd20003f2f008 */
[----:B-1----:R-:W-:Y:S01]  /*176e0*/  @P3 IMAD.WIDE.U32 R140, R137, R140, UR20 ;  /* 0x00000014898c3e25 */ /* 0x002fe2000f8e008c */
[----:B------:R-:W-:Y:S06]  /*176f0*/  BRA.U !UP0, `(.L_x_2632) ;  /* 0x0000000108507547 */ /* 0x000fec000b800000 */
        /* <DEDUP_REMOVED lines=20> */
.L_x_2632:
[----:B------:R2:W5:Y:S04]  /*17840*/  @P1 LDG.E.128 R88, desc[UR8][R140.64] ;  /* 0x000000088c581981 */ /* 0x000568000c1e1d00 */
[----:B------:R2:W5:Y:S04]  /*17850*/  @P0 LDG.E.128 R84, desc[UR8][R138.64] ;  /* 0x000000088a540981 */ /* 0x000568000c1e1d00 */
[----:B01----:R2:W5:Y:S01]  /*17860*/  LDG.E.128 R92, desc[UR8][R144.64] ;  /* 0x00000008905c7981 */ /* 0x003562000c1e1d00 */
[----:B------:R-:W-:Y:S05]  /*17870*/  BRA.U !UP0, `(.L_x_2633) ;  /* 0x0000004d08487547 */ /* 0x000fea000b800000 */
[----:B------:R-:W-:Y:S01]  /*17880*/  ISETP.NE.AND P1, PT, R142, 0x1, PT ;  /* 0x000000018e00780c */ /* 0x000fe20003f25270 */
[----:B------:R-:W-:Y:S02]  /*17890*/  HFMA2 R13, -RZ, RZ, 0, 1.1920928955078125e-07 ;  /* 0x00000002ff0d7431 */ /* 0x000fe400000001ff */
[----:B------:R-:W-:Y:S01]  /*178a0*/  IMAD.MOV.U32 R11, RZ, RZ, R12 ;  /* 0x000000ffff0b7224 */ /* 0x000fe200078e000c */
[----:B------:R-:W-:-:S09]  /*178b0*/  MOV R10, R8 ;  /* 0x00000008000a7202 */ /* 0x000fd20000000f00 */
[----:B------:R-:W-:Y:S05]  /*178c0*/  @!P1 BRA `(.L_x_2634) ;  /* 0x0000000400009947 */ /* 0x000fea0003800000 */
[----:B------:R-:W-:-:S13]  /*178d0*/  ISETP.NE.AND P1, PT, R142, 0x3, PT ;  /* 0x000000038e00780c */ /* 0x000fda0003f25270 */
[----:B------:R-:W-:Y:S05]  /*178e0*/  @!P1 BRA `(.L_x_2635) ;  /* 0x0000000000209947 */ /* 0x000fea0003800000 */
[----:B------:R-:W-:-:S13]  /*178f0*/  ISETP.NE.AND P1, PT, R142, 0x2, PT ;  /* 0x000000028e00780c */ /* 0x000fda0003f25270 */
[----:B------:R-:W-:Y:S01]  /*17900*/  @!P1 IMAD.MOV.U32 R13, RZ, RZ, 0x3 ;  /* 0x00000003ff0d9424 */ /* 0x000fe200078e00ff */
[----:B------:R-:W-:Y:S01]  /*17910*/  @!P1 MOV R10, R8 ;  /* 0x00000008000a9202 */ /* 0x000fe20000000f00 */
[----:B------:R-:W-:Y:S01]  /*17920*/  @!P1 IMAD.MOV.U32 R11, RZ, RZ, R6 ;  /* 0x000000ffff0b9224 */ /* 0x000fe200078e0006 */
[----:B------:R-:W-:Y:S01]  /*17930*/  @P1 IADD3 R13, PT, PT, R142, 0x1, RZ ;  /* 0x000000018e0d1810 */ /* 0x000fe20007ffe0ff */
[----:B------:R-:W-:Y:S01]  /*17940*/  @P1 IMAD.MOV.U32 R10, RZ, RZ, R8 ;  /* 0x000000ffff0a1224 */ /* 0x000fe200078e0008 */
[----:B------:R-:W-:Y:S01]  /*17950*/  @P1 MOV R11, R7 ;  /* 0x00000007000b1202 */ /* 0x000fe20000000f00 */
[----:B------:R-:W-:Y:S06]  /*17960*/  BRA `(.L_x_2634) ;  /* 0x0000000000d87947 */ /* 0x000fec0003800000 */
.L_x_2635:
        /* <DEDUP_REMOVED lines=12> */
.L_x_2636:
        /* <DEDUP_REMOVED lines=41> */
[----:B------:R-:W-:-:S07]  /*17cc0*/  IMAD.MOV.U32 R11, RZ, RZ, R8 ;  /* 0x000000ffff0b7224 */ /* 0x000fce00078e0008 */
.L_x_2634:
[----:B------:R-:W-:Y:S01]  /*17cd0*/  I2FP.F32.U32 R8, R11 ;  /* 0x0000000b00087245 */ /* 0x000fe20000201000 */
[----:B-----5:R-:W-:Y:S01]  /*17ce0*/  HADD2.F32 R11, -RZ, R92.H0_H0 ;  /* 0x2000005cff0b7230 */ /* 0x020fe20000004100 */
[----:B------:R-:W-:Y:S01]  /*17cf0*/  ISETP.NE.AND P2, PT, R13, 0x1, PT ;  /* 0x000000010d00780c */ /* 0x000fe20003f45270 */
[----:B------:R-:W-:Y:S02]  /*17d00*/  IMAD.MOV.U32 R15, RZ, RZ, 0x2 ;  /* 0x00000002ff0f7424 */ /* 0x000fe400078e00ff */
[----:B------:R-:W-:-:S05]  /*17d10*/  FFMA.FTZ R8, R8, R131, 1.1641532182693481445e-10 ;  /* 0x2f00000008087423 */ /* 0x000fca0000010083 */
[----:B------:R-:W-:Y:S01]  /*17d20*/  FSETP.GTU.FTZ.AND P1, PT, R8, UR4, PT ;  /* 0x0000000408007c0b */ /* 0x000fe2000bf3c000 */
[----:B------:R-:W-:Y:S01]  /*17d30*/  FMUL.FTZ R8, R11, UR5 ;  /* 0x000000050b087c20 */ /* 0x000fe20008410000 */
        /* <DEDUP_REMOVED lines=13> */
.L_x_2638:
        /* <DEDUP_REMOVED lines=12> */
.L_x_2639:
        /* <DEDUP_REMOVED lines=42> */
.L_x_2637:
[----:B------:R-:W-:Y:S01]  /*18170*/  I2FP.F32.U32 R14, R11 ;  /* 0x0000000b000e7245 */ /* 0x000fe20000201000 */
[----:B------:R-:W-:Y:S01]  /*18180*/  HADD2.F32 R11, -RZ, R88.H0_H0 ;  /* 0x20000058ff0b7230 */ /* 0x000fe20000004100 */
[----:B------:R-:W-:Y:S01]  /*18190*/  ISETP.NE.AND P2, PT, R15, 0x1, PT ;  /* 0x000000010f00780c */ /* 0x000fe20003f45270 */
[----:B------:R-:W-:Y:S02]  /*181a0*/  @P0 HADD2.F32 R13, -RZ, R84.H0_H0 ;  /* 0x20000054ff0d0230 */ /* 0x000fe40000004100 */
[----:B------:R-:W-:Y:S01]  /*181b0*/  FFMA.FTZ R14, R14, R131, 1.1641532182693481445e-10 ;  /* 0x2f0000000e0e7423 */ /* 0x000fe20000010083 */
[----:B------:R-:W-:-:S04]  /*181c0*/  FMUL.FTZ R11, R11, UR5 ;  /* 0x000000050b0b7c20 */ /* 0x000fc80008410000 */
[----:B------:R-:W-:Y:S02]  /*181d0*/  FSETP.GTU.FTZ.AND P1, PT, R14, UR4, PT ;  /* 0x000000040e007c0b */ /* 0x000fe4000bf3c000 */
[----:B------:R-:W-:Y:S02]  /*181e0*/  MOV R14, 0x2 ;  /* 0x00000002000e7802 */ /* 0x000fe40000000f00 */
[----:B------:R-:W-:-:S05]  /*181f0*/  FSEL R11, R11, RZ, !P1 ;  /* 0x000000ff0b0b7208 */ /* 0x000fca0004800000 */
[----:B------:R-:W-:Y:S01]  /*18200*/  FADD.FTZ R8, R8, R11 ;  /* 0x0000000b08087221 */ /* 0x000fe20000010000 */
[----:B------:R-:W-:-:S03]  /*18210*/  SEL R11, RZ, 0x1, P1 ;  /* 0x00000001ff0b7807 */ /* 0x000fc60000800000 */
[--C-:B------:R-:W-:Y:S01]  /*18220*/  @P0 FADD.FTZ R112, R13, R8.reuse ;  /* 0x000000080d700221 */ /* 0x100fe20000010000 */
[----:B------:R-:W-:Y:S02]  /*18230*/  @!P0 IMAD.MOV.U32 R112, RZ, RZ, R8 ;  /* 0x000000ffff708224 */ /* 0x000fe400078e0008 */
[----:B------:R-:W-:-:S03]  /*18240*/  IMAD.MOV.U32 R8, RZ, RZ, R12 ;  /* 0x000000ffff087224 */ /* 0x000fc600078e000c */
[----:B--2---:R-:W-:Y:S01]  /*18250*/  F2FP.F16.F32.PACK_AB R140, RZ, R112 ;  /* 0x00000070ff8c723e */ /* 0x004fe200000000ff */
        /* <DEDUP_REMOVED lines=9> */
.L_x_2641:
        /* <DEDUP_REMOVED lines=12> */
.L_x_2642:
        /* <DEDUP_REMOVED lines=42> */
.L_x_2640:
[----:B------:R-:W-:Y:S01]  /*18650*/  I2FP.F32.U32 R8, R8 ;  /* 0x0000000800087245 */ /* 0x000fe20000201000 */
[----:B------:R-:W-:Y:S01]  /*18660*/  HADD2.F32 R92, -RZ, R92.H1_H1 ;  /* 0x3000005cff5c7230 */ /* 0x000fe20000004100 */
[----:B------:R-:W-:Y:S01]  /*18670*/  ISETP.NE.AND P2, PT, R14, 0x1, PT ;  /* 0x000000010e00780c */ /* 0x000fe20003f45270 */
[----:B------:R-:W-:Y:S02]  /*18680*/  HFMA2 R16, -RZ, RZ, 0, 1.1920928955078125e-07 ;  /* 0x00000002ff107431 */ /* 0x000fe400000001ff */
[----:B------:R-:W-:Y:S02]  /*18690*/  IMAD.MOV.U32 R13, RZ, RZ, R12 ;  /* 0x000000ffff0d7224 */ /* 0x000fe400078e000c */
[----:B------:R-:W-:-:S05]  /*186a0*/  FFMA.FTZ R8, R8, R131, 1.1641532182693481445e-10 ;  /* 0x2f00000008087423 */ /* 0x000fca0000010083 */
[----:B------:R-:W-:Y:S01]  /*186b0*/  FSETP.GTU.FTZ.AND P1, PT, R8, UR4, PT ;  /* 0x0000000408007c0b */ /* 0x000fe2000bf3c000 */
[----:B------:R-:W-:-:S03]  /*186c0*/  FMUL.FTZ R8, R92, UR5 ;  /* 0x000000055c087c20 */ /* 0x000fc60008410000 */
        /* <DEDUP_REMOVED lines=12> */
.L_x_2644:
        /* <DEDUP_REMOVED lines=12> */
.L_x_2645:
        /* <DEDUP_REMOVED lines=42> */
.L_x_2643:
        /* <DEDUP_REMOVED lines=10> */
[----:B------:R-:W-:-:S03]  /*18b90*/  SEL R13, RZ, 0x1, P1 ;  /* 0x00000001ff0d7807 */ /* 0x000fc60000800000 */
[----:B------:R-:W-:Y:S01]  /*18ba0*/  @P0 FADD.FTZ R108, R15, R8 ;  /* 0x000000080f6c0221 */ /* 0x000fe20000010000 */
[----:B------:R-:W-:Y:S02]  /*18bb0*/  @!P0 MOV R108, R8 ;  /* 0x00000008006c8202 */ /* 0x000fe40000000f00 */
[----:B------:R-:W-:Y:S02]  /*18bc0*/  MOV R8, R12 ;  /* 0x0000000c00087202 */ /* 0x000fe40000000f00 */
        /* <DEDUP_REMOVED lines=10> */
.L_x_2647:
        /* <DEDUP_REMOVED lines=12> */
.L_x_2648:
        /* <DEDUP_REMOVED lines=41> */
[----:B------:R-:W-:Y:S02]  /*18fc0*/  LOP3.LUT R6, R6, UR40, R15, 0x96, !PT ;  /* 0x0000002806067c12 */ /* 0x000fe4000f8e960f */
[----:B------:R-:W-:-:S07]  /*18fd0*/  MOV R10, R14 ;  /* 0x0000000e000a7202 */ /* 0x000fce0000000f00 */
.L_x_2646:
[----:B------:R-:W-:Y:S01]  /*18fe0*/  I2FP.F32.U32 R8, R8 ;  /* 0x0000000800087245 */ /* 0x000fe20000201000 */
[----:B------:R-:W-:Y:S01]  /*18ff0*/  HADD2.F32 R14, -RZ, R93.H0_H0 ;  /* 0x2000005dff0e7230 */ /* 0x000fe20000004100 */
        /* <DEDUP_REMOVED lines=18> */
.L_x_2650:
        /* <DEDUP_REMOVED lines=12> */
.L_x_2651:
        /* <DEDUP_REMOVED lines=43> */
.L_x_2649:
        /* <DEDUP_REMOVED lines=24> */
.L_x_2653:
        /* <DEDUP_REMOVED lines=12> */
.L_x_2654:
        /* <DEDUP_REMOVED lines=43> */
.L_x_2652:
[----:B------:R-:W-:Y:S01]  /*19980*/  I2FP.F32.U32 R8, R8 ;  /* 0x0000000800087245 */ /* 0x000fe20000201000 */
[----:B------:R-:W-:Y:S01]  /*19990*/  HADD2.F32 R93, -RZ, R93.H1_H1 ;  /* 0x3000005dff5d7230 */ /* 0x000fe20000004100 */
[----:B------:R-:W-:Y:S01]  /*199a0*/  ISETP.NE.AND P3, PT, R17, 0x1, PT ;  /* 0x000000011100780c */ /* 0x000fe20003f65270 */
[----:B------:R-:W-:Y:S01]  /*199b0*/  IMAD.MOV.U32 R18, RZ, RZ, 0x2 ;  /* 0x00000002ff127424 */ /* 0x000fe200078e00ff */
[----:B------:R-:W-:Y:S01]  /*199c0*/  MOV R15, R12 ;  /* 0x0000000c000f7202 */ /* 0x000fe20000000f00 */
[----:B------:R-:W-:-:S05]  /*199d0*/  FFMA.FTZ R8, R8, R131, 1.1641532182693481445e-10 ;  /* 0x2f00000008087423 */ /* 0x000fca0000010083 */
[----:B------:R-:W-:Y:S01]  /*199e0*/  FSETP.GTU.FTZ.AND P2, PT, R8, UR4, PT ;  /* 0x0000000408007c0b */ /* 0x000fe2000bf5c000 */
[----:B------:R-:W-:-:S03]  /*199f0*/  FMUL.FTZ R8, R93, UR5 ;  /* 0x000000055d087c20 */ /* 0x000fc60008410000 */
        /* <DEDUP_REMOVED lines=11> */
.L_x_2656:
        /* <DEDUP_REMOVED lines=12> */
.L_x_2657:
        /* <DEDUP_REMOVED lines=43> */
.L_x_2655:
        /* <DEDUP_REMOVED lines=24> */
.L_x_2659:
        /* <DEDUP_REMOVED lines=12> */
.L_x_2660:
        /* <DEDUP_REMOVED lines=41> */
[----:B------:R-:W-:Y:S02]  /*1a2f0*/  LOP3.LUT R6, R6, UR40, R17, 0x96, !PT ;  /* 0x0000002806067c12 */ /* 0x000fe4000f8e9611 */
[----:B------:R-:W-:-:S07]  /*1a300*/  MOV R10, R16 ;  /* 0x00000010000a7202 */ /* 0x000fce0000000f00 */
.L_x_2658:
        /* <DEDUP_REMOVED lines=19> */
.L_x_2662:
        /* <DEDUP_REMOVED lines=12> */
.L_x_2663:
        /* <DEDUP_REMOVED lines=43> */
.L_x_2661:
        /* <DEDUP_REMOVED lines=24> */
.L_x_2665:
        /* <DEDUP_REMOVED lines=12> */
.L_x_2666:
        /* <DEDUP_REMOVED lines=43> */
.L_x_2664:
        /* <DEDUP_REMOVED lines=19> */
.L_x_2668:
        /* <DEDUP_REMOVED lines=12> */
.L_x_2669:
        /* <DEDUP_REMOVED lines=43> */
.L_x_2667:
[----:B------:R-:W-:Y:S01]  /*1b140*/  I2FP.F32.U32 R18, R17 ;  /* 0x0000001100127245 */ /* 0x000fe20000201000 */
[----:B------:R-:W-:Y:S02]  /*1b150*/  HADD2.F32 R17, -RZ, R90.H1_H1 ;  /* 0x3000005aff117230 */ /* 0x000fe40000004100 */
[----:B------:R-:W-:Y:S02]  /*1b160*/  @P0 HADD2.F32 R129, -RZ, R86.H1_H1 ;  /* 0x30000056ff810230 */ /* 0x000fe40000004100 */
[----:B------:R-:W-:Y:S01]  /*1b170*/  FFMA.FTZ R18, R18, R131, 1.1641532182693481445e-10 ;  /* 0x2f00000012127423 */ /* 0x000fe20000010083 */
[----:B------:R-:W-:Y:S01]  /*1b180*/  FMUL.FTZ R17, R17, UR5 ;  /* 0x0000000511117c20 */ /* 0x000fe20008410000 */
[----:B------:R-:W-:-:S03]  /*1b190*/  IMAD.MOV.U32 R92, RZ, RZ, 0x2 ;  /* 0x00000002ff5c7424 */ /* 0x000fc600078e00ff */
[----:B------:R-:W-:-:S04]  /*1b1a0*/  FSETP.GTU.FTZ.AND P4, PT, R18, UR4, PT ;  /* 0x0000000412007c0b */ /* 0x000fc8000bf9c000 */
        /* <DEDUP_REMOVED lines=17> */
.L_x_2671:
        /* <DEDUP_REMOVED lines=12> */
.L_x_2672:
        /* <DEDUP_REMOVED lines=43> */
.L_x_2670:
        /* <DEDUP_REMOVED lines=19> */
.L_x_2674:
        /* <DEDUP_REMOVED lines=12> */
.L_x_2675:
        /* <DEDUP_REMOVED lines=43> */
.L_x_2673:
        /* <DEDUP_REMOVED lines=24> */
.L_x_2677:
        /* <DEDUP_REMOVED lines=12> */
.L_x_2678:
        /* <DEDUP_REMOVED lines=43> */
.L_x_2676:
[----:B------:R-:W-:Y:S01]  /*1bfc0*/  I2FP.F32.U32 R8, R8 ;  /* 0x0000000800087245 */ /* 0x000fe20000201000 */
[----:B------:R-:W-:Y:S01]  /*1bfd0*/  HADD2.F32 R95, -RZ, R95.H1_H1 ;  /* 0x3000005fff5f7230 */ /* 0x000fe20000004100 */
[----:B------:R-:W-:Y:S02]  /*1bfe0*/  ISETP.NE.AND P6, PT, R138, 0x1, PT ;  /* 0x000000018a00780c */ /* 0x000fe40003fc5270 */
[----:B------:R-:W-:Y:S01]  /*1bff0*/  MOV R93, R12 ;  /* 0x0000000c005d7202 */ /* 0x000fe20000000f00 */
[----:B------:R-:W-:Y:S01]  /*1c000*/  FFMA.FTZ R92, R8, R131, 1.1641532182693481445e-10 ;  /* 0x2f000000085c7423 */ /* 0x000fe20000010083 */
[----:B------:R-:W-:Y:S01]  /*1c010*/  FMUL.FTZ R95, R95, UR5 ;  /* 0x000000055f5f7c20 */ /* 0x000fe20008410000 */
[----:B------:R-:W-:-:S03]  /*1c020*/  IMAD.MOV.U32 R8, RZ, RZ, 0x2 ;  /* 0x00000002ff087424 */ /* 0x000fc600078e00ff */
        /* <DEDUP_REMOVED lines=12> */
.L_x_2680:
        /* <DEDUP_REMOVED lines=8> */
[----:B------:R-:W-:Y:S02]  /*1c170*/  @!P6 IADD3 R7, PT, PT, R9, 0x1, RZ ;  /* 0x000000010907e810 */ /* 0x000fe40007ffe0ff */
[----:B------:R-:W-:Y:S02]  /*1c180*/  @!P6 MOV R5, RZ ;  /* 0x000000ff0005e202 */ /* 0x000fe40000000f00 */
[----:B------:R-:W-:-:S13]  /*1c190*/  ISETP.NE.AND P0, PT, R2, RZ, !P6 ;  /* 0x000000ff0200720c */ /* 0x000fda0007705270 */
[----:B------:R-:W-:Y:S01]  /*1c1a0*/  @P0 IMAD.MOV R7, RZ, RZ, R9 ;  /* 0x000000ffff070224 */ /* 0x000fe200078e0209 */
[----:B------:R-:W-:-:S03]  /*1c1b0*/  ISETP.NE.AND P0, PT, R6, RZ, PT ;  /* 0x000000ff0600720c */ /* 0x000fc60003f05270 */
[----:B------:R-:W-:-:S10]  /*1c1c0*/  @!P6 IMAD.MOV.U32 R9, RZ, RZ, R7 ;  /* 0x000000ffff09e224 */ /* 0x000fd400078e0007 */
.L_x_2681:
        /* <DEDUP_REMOVED lines=43> */
.L_x_2679:
[----:B------:R-:W-:Y:S01]  /*1c480*/  I2FP.F32.U32 R92, R93 ;  /* 0x0000005d005c7245 */ /* 0x000fe20000201000 */
[----:B------:R-:W-:Y:S02]  /*1c490*/  HADD2.F32 R93, -RZ, R91.H1_H1 ;  /* 0x3000005bff5d7230 */ /* 0x000fe40000004100 */
[----:B------:R-:W-:Y:S02]  /*1c4a0*/  @P0 HADD2.F32 R94, -RZ, R87.H1_H1 ;  /* 0x30000057ff5e0230 */ /* 0x000fe40000004100 */
[----:B------:R-:W-:Y:S01]  /*1c4b0*/  FFMA.FTZ R92, R92, R131, 1.1641532182693481445e-10 ;  /* 0x2f0000005c5c7423 */ /* 0x000fe20000010083 */
[----:B------:R-:W-:-:S04]  /*1c4c0*/  FMUL.FTZ R93, R93, UR5 ;  /* 0x000000055d5d7c20 */ /* 0x000fc80008410000 */
[----:B------:R-:W-:-:S04]  /*1c4d0*/  FSETP.GTU.FTZ.AND P6, PT, R92, UR4, PT ;  /* 0x000000045c007c0b */ /* 0x000fc8000bfdc000 */
[----:B------:R-:W-:Y:S02]  /*1c4e0*/  FSEL R92, R93, RZ, !P6 ;  /* 0x000000ff5d5c7208 */ /* 0x000fe40007000000 */
[----:B------:R-:W-:-:S03]  /*1c4f0*/  PRMT R93, R19, 0x5410, R144 ;  /* 0x00005410135d7816 */ /* 0x000fc60000000090 */
        /* <DEDUP_REMOVED lines=10> */
.L_x_2633:
        /* <DEDUP_REMOVED lines=15> */
.L_x_2684:
[----:B------:R-:W-:-:S04]  /*1c690*/  IADD3 R4, PT, PT, R4, 0x1, RZ ;  /* 0x0000000104047810 */ /* 0x000fc80007ffe0ff */
[C---:B------:R-:W-:Y:S01]  /*1c6a0*/  ISETP.NE.AND P1, PT, R4.reuse, RZ, PT ;  /* 0x000000ff0400720c */ /* 0x040fe20003f25270 */
[----:B--2---:R-:W-:-:S12]  /*1c6b0*/  IMAD.WIDE.U32 R138, R4, -0x2daee0ad, RZ ;  /* 0xd2511f53048a7825 */ /* 0x004fd800078e00ff */
        /* <DEDUP_REMOVED lines=9> */
.L_x_2685:
        /* <DEDUP_REMOVED lines=42> */
[----:B------:R-:W-:-:S07]  /*1c9f0*/  LOP3.LUT R6, R6, UR40, R109, 0x96, !PT ;  /* 0x0000002806067c12 */ /* 0x000fce000f8e966d */
.L_x_2683:
[----:B------:R-:W-:Y:S01]  /*1ca00*/  I2FP.F32.U32 R8, R108 ;  /* 0x0000006c00087245 */ /* 0x000fe20000201000 */
[----:B-----5:R-:W-:Y:S01]  /*1ca10*/  HADD2.F32 R108, -RZ, R92.H0_H0 ;  /* 0x2000005cff6c7230 */ /* 0x020fe20000004100 */
[----:B------:R-:W-:Y:S01]  /*1ca20*/  ISETP.NE.AND P2, PT, R115, 0x1, PT ;  /* 0x000000017300780c */ /* 0x000fe20003f45270 */
[----:B------:R-:W-:Y:S02]  /*1ca30*/  @P0 HADD2.F32 R109, -RZ, R84.H0_H0 ;  /* 0x20000054ff6d0230 */ /* 0x000fe40000004100 */
[----:B------:R-:W-:Y:S01]  /*1ca40*/  FFMA.FTZ R8, R8, R131, 1.1641532182693481445e-10 ;  /* 0x2f00000008087423 */ /* 0x000fe20000010083 */
[----:B------:R-:W-:Y:S01]  /*1ca50*/  FMUL.FTZ R108, R108, UR5 ;  /* 0x000000056c6c7c20 */ /* 0x000fe20008410000 */
[----:B------:R-:W-:-:S03]  /*1ca60*/  IMAD.MOV.U32 R127, RZ, RZ, 0x2 ;  /* 0x00000002ff7f7424 */ /* 0x000fc600078e00ff */
[----:B------:R-:W-:Y:S02]  /*1ca70*/  FSETP.GTU.FTZ.AND P1, PT, R8, UR4, PT ;  /* 0x0000000408007c0b */ /* 0x000fe4000bf3c000 */
[----:B------:R-:W-:Y:S02]  /*1ca80*/  MOV R8, R12 ;  /* 0x0000000c00087202 */ /* 0x000fe40000000f00 */
        /* <DEDUP_REMOVED lines=14> */
.L_x_2687:
[----:B------:R-:W-:-:S04]  /*1cb70*/  VIADD R4, R4, 0x1 ;  /* 0x0000000104047836 */ /* 0x000fc80000000000 */
[C---:B--2---:R-:W-:Y:S01]  /*1cb80*/  IMAD.WIDE.U32 R138, R4.reuse, -0x2daee0ad, RZ ;  /* 0xd2511f53048a7825 */ /* 0x044fe200078e00ff */
        /* <DEDUP_REMOVED lines=10> */
.L_x_2688:
        /* <DEDUP_REMOVED lines=43> */
.L_x_2686:
        /* <DEDUP_REMOVED lines=23> */
.L_x_2690:
        /* <DEDUP_REMOVED lines=12> */
.L_x_2691:
[----:B------:R-:W-:Y:S01]  /*1d110*/  IMAD.WIDE.U32 R6, R2, -0x326172a9, RZ ;  /* 0xcd9e8d5702067825 */ /* 0x000fe200078e00ff */
[----:B------:R-:W-:-:S03]  /*1d120*/  LOP3.LUT R128, R9, UR11, R141, 0x96, !PT ;  /* 0x0000000b09807c12 */ /* 0x000fc6000f8e968d */
[----:B------:R-:W-:Y:S01]  /*1d130*/  HFMA2 R115, -RZ, RZ, 0, 0 ;  /* 0x00000000ff737431 */ /* 0x000fe200000001ff */
        /* <DEDUP_REMOVED lines=40> */
.L_x_2689:
[----:B------:R-:W-:Y:S01]  /*1d3c0*/  I2FP.F32.U32 R8, R8 ;  /* 0x0000000800087245 */ /* 0x000fe20000201000 */
[----:B------:R-:W-:Y:S01]  /*1d3d0*/  HADD2.F32 R92, -RZ, R93.H0_H0 ;  /* 0x2000005dff5c7230 */ /* 0x000fe20000004100 */
[----:B------:R-:W-:-:S03]  /*1d3e0*/  ISETP.NE.AND P2, PT, R115, 0x1, PT ;  /* 0x000000017300780c */ /* 0x000fc60003f45270 */
[----:B------:R-:W-:Y:S01]  /*1d3f0*/  FFMA.FTZ R8, R8, R131, 1.1641532182693481445e-10 ;  /* 0x2f00000008087423 */ /* 0x000fe20000010083 */
[----:B------:R-:W-:-:S04]  /*1d400*/  FMUL.FTZ R92, R92, UR5 ;  /* 0x000000055c5c7c20 */ /* 0x000fc80008410000 */
[----:B------:R-:W-:Y:S01]  /*1d410*/  FSETP.GTU.FTZ.AND P1, PT, R8, UR4, PT ;  /* 0x0000000408007c0b */ /* 0x000fe2000bf3c000 */
[----:B------:R-:W-:-:S03]  /*1d420*/  @P0 HADD2.F32 R8, -RZ, R85.H0_H0 ;  /* 0x20000055ff080230 */ /* 0x000fc60000004100 */
[----:B------:R-:W-:Y:S01]  /*1d430*/  FSEL R109, R92, RZ, !P1 ;  /* 0x000000ff5c6d7208 */ /* 0x000fe20004800000 */
[----:B------:R-:W-:Y:S01]  /*1d440*/  IMAD.MOV.U32 R92, RZ, RZ, 0x2 ;  /* 0x00000002ff5c7424 */ /* 0x000fe200078e00ff */
        /* <DEDUP_REMOVED lines=14> */
.L_x_2693:
        /* <DEDUP_REMOVED lines=12> */
.L_x_2694:
        /* <DEDUP_REMOVED lines=43> */
.L_x_2692:
[----:B------:R-:W-:Y:S01]  /*1d8a0*/  I2FP.F32.U32 R8, R8 ;  /* 0x0000000800087245 */ /* 0x000fe20000201000 */
[----:B------:R-:W-:Y:S01]  /*1d8b0*/  HADD2.F32 R93, -RZ, R93.H1_H1 ;  /* 0x3000005dff5d7230 */ /* 0x000fe20000004100 */
[----:B------:R-:W-:-:S03]  /*1d8c0*/  ISETP.NE.AND P2, PT, R92, 0x1, PT ;  /* 0x000000015c00780c */ /* 0x000fc60003f45270 */
[----:B------:R-:W-:Y:S01]  /*1d8d0*/  FFMA.FTZ R8, R8, R131, 1.1641532182693481445e-10 ;  /* 0x2f00000008087423 */ /* 0x000fe20000010083 */
[----:B------:R-:W-:-:S04]  /*1d8e0*/  FMUL.FTZ R93, R93, UR5 ;  /* 0x000000055d5d7c20 */ /* 0x000fc80008410000 */
[----:B------:R-:W-:Y:S01]  /*1d8f0*/  FSETP.GTU.FTZ.AND P1, PT, R8, UR4, PT ;  /* 0x0000000408007c0b */ /* 0x000fe2000bf3c000 */
[----:B------:R-:W-:-:S03]  /*1d900*/  @P0 HADD2.F32 R8, -RZ, R85.H1_H1 ;  /* 0x30000055ff080230 */ /* 0x000fc60000004100 */
[----:B------:R-:W-:Y:S01]  /*1d910*/  FSEL R127, R93, RZ, !P1 ;  /* 0x000000ff5d7f7208 */ /* 0x000fe20004800000 */
[----:B------:R-:W-:Y:S01]  /*1d920*/  HFMA2 R93, -RZ, RZ, 0, 1.1920928955078125e-07 ;  /* 0x00000002ff5d7431 */ /* 0x000fe200000001ff */
        /* <DEDUP_REMOVED lines=13> */
.L_x_2696:
        /* <DEDUP_REMOVED lines=12> */
.L_x_2697:
        /* <DEDUP_REMOVED lines=43> */
.L_x_2695:
        /* <DEDUP_REMOVED lines=22> */
.L_x_2699:
[----:B------:R-:W-:-:S04]  /*1ded0*/  VIADD R4, R4, 0x1 ;  /* 0x0000000104047836 */ /* 0x000fc80000000000 */
        /* <DEDUP_REMOVED lines=11> */
.L_x_2700:
        /* <DEDUP_REMOVED lines=43> */
.L_x_2698:
        /* <DEDUP_REMOVED lines=22> */
.L_x_2702:
        /* <DEDUP_REMOVED lines=12> */
.L_x_2703:
        /* <DEDUP_REMOVED lines=42> */
[----:B------:R-:W-:-:S07]  /*1e700*/  IMAD.MOV.U32 R10, RZ, RZ, R92 ;  /* 0x000000ffff0a7224 */ /* 0x000fce00078e005c */
.L_x_2701:
[----:B------:R-:W-:Y:S01]  /*1e710*/  I2FP.F32.U32 R8, R8 ;  /* 0x0000000800087245 */ /* 0x000fe20000201000 */
[----:B------:R-:W-:Y:S01]  /*1e720*/  HADD2.F32 R92, -RZ, R95.H0_H0 ;  /* 0x2000005fff5c7230 */ /* 0x000fe20000004100 */
[----:B------:R-:W-:Y:S01]  /*1e730*/  ISETP.NE.AND P5, PT, R139, 0x1, PT ;  /* 0x000000018b00780c */ /* 0x000fe20003fa5270 */
[----:B------:R-:W-:Y:S01]  /*1e740*/  @P0 HADD2.F32 R138, -RZ, R87.H0_H0 ;  /* 0x20000057ff8a0230 */ /* 0x000fe20000004100 */
[----:B------:R-:W-:Y:S01]  /*1e750*/  MOV R93, R12 ;  /* 0x0000000c005d7202 */ /* 0x000fe20000000f00 */
[----:B------:R-:W-:Y:S01]  /*1e760*/  FFMA.FTZ R8, R8, R131, 1.1641532182693481445e-10 ;  /* 0x2f00000008087423 */ /* 0x000fe20000010083 */
[----:B------:R-:W-:-:S04]  /*1e770*/  FMUL.FTZ R92, R92, UR5 ;  /* 0x000000055c5c7c20 */ /* 0x000fc80008410000 */
[----:B------:R-:W-:Y:S01]  /*1e780*/  FSETP.GTU.FTZ.AND P4, PT, R8, UR4, PT ;  /* 0x0000000408007c0b */ /* 0x000fe2000bf9c000 */
        /* <DEDUP_REMOVED lines=14> */
.L_x_2705:
        /* <DEDUP_REMOVED lines=12> */
.L_x_2706:
        /* <DEDUP_REMOVED lines=43> */
.L_x_2704:
        /* <DEDUP_REMOVED lines=14> */
.L_x_2682:
        /* <DEDUP_REMOVED lines=13> */
[----:B------:R-:W-:Y:S02]  /*1ed90*/  LOP3.LUT R133, R133, R138, R136, 0xfe, !PT ;  /* 0x0000008a85857212 */ /* 0x000fe400078efe88 */
[----:B------:R-:W-:-:S02]  /*1eda0*/  SEL R139, RZ, 0x1, !P2 ;  /* 0x00000001ff8b7807 */ /* 0x000fc40005000000 */
[----:B------:R-:W-:Y:S02]  /*1edb0*/  SEL R136, RZ, 0x1, !P0 ;  /* 0x00000001ff887807 */ /* 0x000fe40004000000 */
[----:B------:R-:W-:Y:S02]  /*1edc0*/  LOP3.LUT R139, R140, R139, RZ, 0xfc, !PT ;  /* 0x0000008b8c8b7212 */ /* 0x000fe400078efcff */
[----:B------:R-:W-:-:S05]  /*1edd0*/  LOP3.LUT R138, R133, R136, RZ, 0xfc, !PT ;  /* 0x00000088858a7212 */ /* 0x000fca00078efcff */
[----:B------:R0:W-:Y:S01]  /*1ede0*/  STG.E.64 desc[UR8][R98.64], R138 ;  /* 0x0000008a62007986 */ /* 0x0001e2000c101b08 */
[----:B------:R-:W-:Y:S05]  /*1edf0*/  BRA.U !UP0, `(.L_x_2707) ;  /* 0x0000000108507547 */ /* 0x000fea000b800000 */
        /* <DEDUP_REMOVED lines=20> */
.L_x_2707:
[----:B01----:R-:W-:Y:S01]  /*1ef40*/  FADD.FTZ R93, RZ, R117 ;  /* 0x00000075ff5d7221 */ /* 0x003fe20000010000 */
[----:B------:R-:W0:Y:S01]  /*1ef50*/  S2UR UR5, SR_CgaCtaId ;  /* 0x00000000000579c3 */ /* 0x000e220000008800 */
[----:B------:R-:W-:Y:S01]  /*1ef60*/  ISETP.NE.AND P0, PT, R3, RZ, PT ;  /* 0x000000ff0300720c */ /* 0x000fe20003f05270 */
[----:B------:R-:W-:Y:S01]  /*1ef70*/  UMOV UR4, 0x400 ;  /* 0x0000040000047882 */ /* 0x000fe20000000000 */
[----:B------:R-:W-:Y:S01]  /*1ef80*/  FADD.FTZ R92, R93, R130 ;  /* 0x000000825d5c7221 */ /* 0x000fe20000010000 */
[----:B------:R-:W-:Y:S01]  /*1ef90*/  ISETP.GT.U32.AND P1, PT, R3, 0x3, PT ;  /* 0x000000030300780c */ /* 0x000fe20003f24070 */
[----:B------:R-:W-:Y:S02]  /*1efa0*/  HADD2.F32 R153, -RZ, R37.H0_H0 ;  /* 0x20000025ff997230 */ /* 0x000fe40000004100 */
[----:B------:R-:W-:Y:S01]  /*1efb0*/  FADD.FTZ R92, R92, R119 ;  /* 0x000000775c5c7221 */ /* 0x000fe20000010000 */
[----:B------:R-:W-:Y:S02]  /*1efc0*/  HADD2.F32 R155, -RZ, R38.H0_H0 ;  /* 0x20000026ff9b7230 */ /* 0x000fe40000004100 */
[----:B------:R-:W-:-:S02]  /*1efd0*/  HADD2.F32 R145, -RZ, R22.H0_H0 ;  /* 0x20000016ff917230 */ /* 0x000fc40000004100 */
[----:B------:R-:W-:Y:S01]  /*1efe0*/  FADD.FTZ R93, R92, R125 ;  /* 0x0000007d5c5d7221 */ /* 0x000fe20000010000 */
[----:B------:R-:W-:Y:S02]  /*1eff0*/  HADD2.F32 R157, -RZ, R39.H0_H0 ;  /* 0x20000027ff9d7230 */ /* 0x000fe40000004100 */
[----:B------:R-:W-:Y:S02]  /*1f000*/  HADD2.F32 R147, -RZ, R41.H1_H1 ;  /* 0x30000029ff937230 */ /* 0x000fe40000004100 */
[----:B------:R-:W-:Y:S01]  /*1f010*/  FADD.FTZ R92, R93, R114 ;  /* 0x000000725d5c7221 */ /* 0x000fe20000010000 */
[----:B------:R-:W-:Y:S02]  /*1f020*/  HADD2.F32 R151, -RZ, R26.H1_H1 ;  /* 0x3000001aff977230 */ /* 0x000fe40000004100 */
[----:B------:R-:W-:Y:S02]  /*1f030*/  HADD2.F32 R149, -RZ, R44.H0_H0 ;  /* 0x2000002cff957230 */ /* 0x000fe40000004100 */
[----:B------:R-:W-:Y:S01]  /*1f040*/  FADD.FTZ R92, R92, R121 ;  /* 0x000000795c5c7221 */ /* 0x000fe20000010000 */
[----:B------:R-:W-:-:S03]  /*1f050*/  HADD2.F32 R159, -RZ, R46.H0_H0 ;  /* 0x2000002eff9f7230 */ /* 0x000fc60000004100 */
        /* <DEDUP_REMOVED lines=118> */
[----:B------:R-:W-:Y:S01]  /*1f7c0*/  IMAD.MOV.U32 R99, RZ, RZ, RZ ;  /* 0x000000ffff637224 */ /* 0x000fe200078e00ff */
[----:B------:R-:W-:-:S03]  /*1f7d0*/  @!P1 MOV R99, 0x400 ;  /* 0x0000040000639802 */ /* 0x000fc60000000f00 */
[----:B------:R0:W-:Y:S01]  /*1f7e0*/  @!P0 STS.64 [R98+UR4], R92 ;  /* 0x0000005c62008988 */ /* 0x0001e20008000a04 */
[----:B------:R-:W-:Y:S01]  /*1f7f0*/  BAR.SYNC.DEFER_BLOCKING 0x0 ;  /* 0x0000000000007b1d */ /* 0x000fe20000010000 */
[----:B------:R-:W-:-:S05]  /*1f800*/  ISETP.NE.AND P0, PT, R0, RZ, PT ;  /* 0x000000ff0000720c */ /* 0x000fca0003f05270 */
[----:B------:R-:W1:Y:S01]  /*1f810*/  SHFL.DOWN PT, R134, R99, 0x2, 0x1f ;  /* 0x08401f0063867f89 */ /* 0x000e6200000e0000 */
[----:B0-----:R-:W-:-:S03]  /*1f820*/  I2FP.F32.U32 R92, R99 ;  /* 0x00000063005c7245 */ /* 0x001fc60000201000 */
[----:B------:R0:W-:Y:S01]  /*1f830*/  @!P1 LDS.64 R94, [R133] ;  /* 0x00000000855e9984 */ /* 0x0001e20000000a00 */
[----:B------:R-:W-:Y:S01]  /*1f840*/  PLOP3.LUT P1, PT, PT, PT, UP2, 0x40, 0x4 ;  /* 0x000000000004781c */ /* 0x000fe20003f2e828 */
[----:B-1----:R-:W-:Y:S01]  /*1f850*/  IMAD.IADD R138, R134, 0x1, R99 ;  /* 0x00000001868a7824 */ /* 0x002fe200078e0263 */
[----:B------:R-:W-:Y:S01]  /*1f860*/  I2FP.F32.S32 R134, R134 ;  /* 0x0000008600867245 */ /* 0x000fe20000201400 */
[----:B------:R-:W1:Y:S01]  /*1f870*/  LDC R99, c[0x0][0x448] ;  /* 0x00011200ff637b82 */ /* 0x000e620000000800 */
[----:B0-----:R-:W-:Y:S02]  /*1f880*/  HADD2.F32 R133, -RZ, R20.H0_H0 ;  /* 0x20000014ff857230 */ /* 0x001fe40000004100 */
[----:B------:R-:W-:Y:S01]  /*1f890*/  I2FP.F32.S32 R139, R138 ;  /* 0x0000008a008b7245 */ /* 0x000fe20000201400 */
[----:B------:R-:W0:Y:S03]  /*1f8a0*/  SHFL.DOWN PT, R141, R138, 0x1, 0x1f ;  /* 0x08201f008a8d7f89 */ /* 0x000e2600000e0000 */
[----:B------:R-:W2:Y:S01]  /*1f8b0*/  MUFU.RCP R140, R139 ;  /* 0x0000008b008c7308 */ /* 0x000ea20000001000 */
[-C--:B0-----:R-:W-:Y:S01]  /*1f8c0*/  IADD3 R138, PT, PT, R138, R141.reuse, RZ ;  /* 0x0000008d8a8a7210 */ /* 0x081fe20007ffe0ff */
[----:B------:R-:W0:Y:S01]  /*1f8d0*/  SHFL.DOWN PT, R135, R94, 0x2, 0x1f ;  /* 0x08401f005e877f89 */ /* 0x000e2200000e0000 */
[----:B------:R-:W-:-:S02]  /*1f8e0*/  I2FP.F32.S32 R141, R141 ;  /* 0x0000008d008d7245 */ /* 0x000fc40000201400 */
[----:B------:R-:W-:Y:S01]  /*1f8f0*/  I2FP.F32.S32 R138, R138 ;  /* 0x0000008a008a7245 */ /* 0x000fe20000201400 */
[----:B------:R-:W3:Y:S05]  /*1f900*/  SHFL.DOWN PT, R136, R95, 0x2, 0x1f ;  /* 0x08401f005f887f89 */ /* 0x000eea00000e0000 */
[----:B------:R-:W4:Y:S01]  /*1f910*/  MUFU.RCP R138, R138 ;  /* 0x0000008a008a7308 */ /* 0x000f220000001000 */
[C---:B0-----:R-:W-:Y:S01]  /*1f920*/  FMUL.FTZ R93, R135.reuse, R134 ;  /* 0x00000086875d7220 */ /* 0x041fe20000410000 */
[----:B------:R-:W-:-:S03]  /*1f930*/  FADD.FTZ R135, -R135, R94 ;  /* 0x0000005e87877221 */ /* 0x000fc60000010100 */
[----:B------:R-:W-:Y:S01]  /*1f940*/  FFMA.FTZ R93, R92, R94, R93 ;  /* 0x0000005e5c5d7223 */ /* 0x000fe2000001005d */
[----:B------:R-:W-:Y:S01]  /*1f950*/  FMUL.FTZ R135, R135, R135 ;  /* 0x0000008787877220 */ /* 0x000fe20000410000 */
[----:B---3--:R-:W-:Y:S02]  /*1f960*/  FADD.FTZ R95, R136, R95 ;  /* 0x0000005f885f7221 */ /* 0x008fe40000010000 */
[----:B--2---:R-:W-:Y:S01]  /*1f970*/  FMUL.FTZ R94, R140, R93 ;  /* 0x0000005d8c5e7220 */ /* 0x004fe20000410000 */
[----:B------:R-:W-:-:S04]  /*1f980*/  FMUL.FTZ R135, R135, R92 ;  /* 0x0000005c87877220 */ /* 0x000fc80000410000 */
[----:B------:R-:W0:Y:S01]  /*1f990*/  SHFL.DOWN PT, R93, R94, 0x1, 0x1f ;  /* 0x08201f005e5d7f89 */ /* 0x000e2200000e0000 */
[----:B------:R-:W-:-:S04]  /*1f9a0*/  FMUL.FTZ R135, R135, R134 ;  /* 0x0000008687877220 */ /* 0x000fc80000410000 */
[----:B------:R-:W-:Y:S01]  /*1f9b0*/  FFMA.FTZ R95, R140, R135, R95 ;  /* 0x000000878c5f7223 */ /* 0x000fe2000001005f */
[----:B------:R-:W-:-:S04]  /*1f9c0*/  HADD2.F32 R140, -RZ, R77.H0_H0 ;  /* 0x2000004dff8c7230 */ /* 0x000fc80000004100 */
[----:B------:R-:W2:Y:S01]  /*1f9d0*/  SHFL.DOWN PT, R92, R95, 0x1, 0x1f ;  /* 0x08201f005f5c7f89 */ /* 0x000ea200000e0000 */
[----:B0-----:R-:W-:Y:S01]  /*1f9e0*/  FADD.FTZ R98, R94, -R93 ;  /* 0x8000005d5e627221 */ /* 0x001fe20000010000 */
[----:B------:R-:W-:-:S03]  /*1f9f0*/  FMUL.FTZ R134, R93, R141 ;  /* 0x0000008d5d867220 */ /* 0x000fc60000410000 */
[----:B------:R-:W-:Y:S01]  /*1fa00*/  FMUL.FTZ R98, R98, R98 ;  /* 0x0000006262627220 */ /* 0x000fe20000410000 */
[----:B------:R-:W-:-:S03]  /*1fa10*/  FFMA.FTZ R93, R139, R94, R134 ;  /* 0x0000005e8b5d7223 */ /* 0x000fc60000010086 */
[----:B------:R-:W-:Y:S01]  /*1fa20*/  FMUL.FTZ R98, R139, R98 ;  /* 0x000000628b627220 */ /* 0x000fe20000410000 */
[----:B----4-:R-:W-:Y:S01]  /*1fa30*/  FMUL.FTZ R94, R138, R93 ;  /* 0x0000005d8a5e7220 */ /* 0x010fe20000410000 */
[----:B--2---:R-:W-:Y:S01]  /*1fa40*/  FADD.FTZ R93, R95, R92 ;  /* 0x0000005c5f5d7221 */ /* 0x004fe20000010000 */
[----:B------:R-:W-:Y:S02]  /*1fa50*/  HADD2.F32 R139, -RZ, R65.H0_H0 ;  /* 0x20000041ff8b7230 */ /* 0x000fe40000004100 */
[----:B------:R-:W-:Y:S01]  /*1fa60*/  FMUL.FTZ R98, R98, R141 ;  /* 0x0000008d62627220 */ /* 0x000fe20000410000 */
[----:B------:R-:W-:Y:S01]  /*1fa70*/  HADD2.F32 R141, -RZ, R36.H0_H0 ;  /* 0x20000024ff8d7230 */ /* 0x000fe20000004100 */
[----:B------:R-:W0:Y:S02]  /*1fa80*/  SHFL.IDX PT, R143, R94, RZ, 0x1f ;  /* 0x00001fff5e8f7589 */ /* 0x000e2400000e0000 */
[----:B------:R-:W-:Y:S02]  /*1fa90*/  FFMA.FTZ R98, R138, R98, R93 ;  /* 0x000000628a627223 */ /* 0x000fe4000001005d */
[----:B------:R-:W2:Y:S04]  /*1faa0*/  @!P0 LDC.64 R92, c[0x0][0x3c0] ;  /* 0x0000f000ff5c8b82 */ /* 0x000ea80000000a00 */
[----:B------:R-:W1:Y:S01]  /*1fab0*/  SHFL.IDX PT, R98, R98, RZ, 0x1f ;  /* 0x00001fff62627589 */ /* 0x000e6200000e0000 */
[----:B0-----:R-:W-:-:S05]  /*1fac0*/  FMUL.FTZ R95, R143, R143 ;  /* 0x0000008f8f5f7220 */ /* 0x001fca0000410000 */
[----:B------:R-:W-:Y:S02]  /*1fad0*/  FSEL R134, R95, RZ, !P1 ;  /* 0x000000ff5f867208 */ /* 0x000fe40004800000 */
[----:B------:R-:W-:Y:S01]  /*1fae0*/  PLOP3.LUT P1, PT, PT, PT, UP2, 0x40, 0x4 ;  /* 0x000000000004781c */ /* 0x000fe20003f2e828 */
[----:B-1----:R-:W-:Y:S01]  /*1faf0*/  FFMA.FTZ R95, R98, UR22, R99 ;  /* 0x00000016625f7c23 */ /* 0x002fe20008010063 */
[----:B------:R-:W-:Y:S02]  /*1fb00*/  IMAD.U32 R99, RZ, RZ, UR18 ;  /* 0x00000012ff637e24 */ /* 0x000fe4000f8e00ff */
[----:B------:R-:W-:Y:S02]  /*1fb10*/  HADD2.F32 R98, -RZ, R80.H0_H0 ;  /* 0x20000050ff627230 */ /* 0x000fe40000004100 */
[----:B------:R-:W-:Y:S01]  /*1fb20*/  FADD.FTZ R95, R95, R134 ;  /* 0x000000865f5f7221 */ /* 0x000fe20000010000 */
[----:B------:R-:W-:Y:S01]  /*1fb30*/  FSEL R134, R143, RZ, P1 ;  /* 0x000000ff8f867208 */ /* 0x000fe20000800000 */
[----:B--2---:R-:W-:-:S02]  /*1fb40*/  @!P0 IMAD.WIDE R92, R99, 0x4, R92 ;  /* 0x00000004635c8825 */ /* 0x004fc400078e025c */
[----:B------:R0:W1:Y:S02]  /*1fb50*/  MUFU.RSQ R135, R95 ;  /* 0x0000005f00877308 */ /* 0x0000640000001400 */
[C---:B------:R-:W-:Y:S01]  /*1fb60*/  FADD.FTZ R94, -R134.reuse, R117 ;  /* 0x00000075865e7221 */ /* 0x040fe20000010100 */
[--C-:B------:R-:W-:Y:S02]  /*1fb70*/  HADD2.F32 R99, -RZ, R64.reuse.H0_H0 ;  /* 0x20000040ff637230 */ /* 0x100fe40000004100 */
[C---:B------:R-:W-:Y:S01]  /*1fb80*/  FADD.FTZ R130, -R134.reuse, R130 ;  /* 0x0000008286827221 */ /* 0x040fe20000010100 */
[----:B------:R-:W-:Y:S01]  /*1fb90*/  HADD2.F32 R117, -RZ, R64.H1_H1 ;  /* 0x30000040ff757230 */ /* 0x000fe20000004100 */
[----:B------:R2:W-:Y:S01]  /*1fba0*/  @!P0 STG.E desc[UR8][R92.64], R143 ;  /* 0x0000008f5c008986 */ /* 0x0005e2000c101908 */
[C---:B------:R-:W-:Y:S01]  /*1fbb0*/  FADD.FTZ R114, -R134.reuse, R114 ;  /* 0x0000007286727221 */ /* 0x040fe20000010100 */
[----:B------:R-:W-:Y:S01]  /*1fbc0*/  FADD.FTZ R116, -R134, R116 ;  /* 0x0000007486747221 */ /* 0x000fe20000010100 */
[----:B0-----:R-:W-:-:S02]  /*1fbd0*/  HADD2.F32 R95, -RZ, R20.H1_H1 ;  /* 0x30000014ff5f7230 */ /* 0x001fc40000004100 */
        /* <DEDUP_REMOVED lines=8> */
[C---:B-1----:R-:W-:Y:S01]  /*1fc60*/  FMUL.FTZ R94, R135.reuse, R94 ;  /* 0x0000005e875e7220 */ /* 0x042fe20000410000 */
[----:B------:R-:W-:Y:S01]  /*1fc70*/  FMUL.FTZ R142, R135, R130 ;  /* 0x00000082878e7220 */ /* 0x000fe20000410000 */
[----:B--2---:R-:W-:Y:S01]  /*1fc80*/  FADD.FTZ R92, -R134, R125 ;  /* 0x0000007d865c7221 */ /* 0x004fe20000010100 */
[----:B------:R-:W-:-:S02]  /*1fc90*/  HADD2.F32 R93, -RZ, R21.H1_H1 ;  /* 0x30000015ff5d7230 */ /* 0x000fc40000004100 */
[C---:B------:R-:W-:Y:S01]  /*1fca0*/  FFMA.FTZ R133, R94.reuse, R133, R99 ;  /* 0x000000855e857223 */ /* 0x040fe20000010063 */
[----:B------:R-:W-:Y:S01]  /*1fcb0*/  FFMA.FTZ R141, R94, R141, R98 ;  /* 0x0000008d5e8d7223 */ /* 0x000fe20000010062 */
[----:B------:R-:W-:Y:S01]  /*1fcc0*/  FADD.FTZ R94, -R134, R119 ;  /* 0x00000077865e7221 */ /* 0x000fe20000010100 */
[----:B------:R-:W-:Y:S01]  /*1fcd0*/  FFMA.FTZ R130, R142, R95, R117 ;  /* 0x0000005f8e827223 */ /* 0x000fe20000010075 */
[----:B------:R-:W-:Y:S02]  /*1fce0*/  HADD2.F32 R95, -RZ, R36.H1_H1 ;  /* 0x30000024ff5f7230 */ /* 0x000fe40000004100 */
[C---:B------:R-:W-:Y:S01]  /*1fcf0*/  FMUL.FTZ R92, R135.reuse, R92 ;  /* 0x0000005c875c7220 */ /* 0x040fe20000410000 */
[----:B------:R-:W-:Y:S02]  /*1fd00*/  HADD2.F32 R99, -RZ, R80.H1_H1 ;  /* 0x30000050ff637230 */ /* 0x000fe40000004100 */
[----:B------:R-:W-:Y:S01]  /*1fd10*/  FMUL.FTZ R94, R135, R94 ;  /* 0x0000005e875e7220 */ /* 0x000fe20000410000 */
[----:B------:R-:W-:-:S02]  /*1fd20*/  HADD2.F32 R98, -RZ, R81.H0_H0 ;  /* 0x20000051ff627230 */ /* 0x000fc40000004100 */
[----:B------:R-:W-:Y:S01]  /*1fd30*/  FMUL.FTZ R114, R135, R114 ;  /* 0x0000007287727220 */ /* 0x000fe20000410000 */
[----:B------:R-:W-:Y:S02]  /*1fd40*/  HADD2.F32 R119, -RZ, R65.H1_H1 ;  /* 0x30000041ff777230 */ /* 0x000fe40000004100 */
[----:B------:R-:W-:Y:S01]  /*1fd50*/  FFMA.FTZ R142, R142, R95, R99 ;  /* 0x0000005f8e8e7223 */ /* 0x000fe20000010063 */
[----:B------:R-:W-:Y:S02]  /*1fd60*/  HADD2.F32 R117, -RZ, R21.H0_H0 ;  /* 0x20000015ff757230 */ /* 0x000fe40000004100 */
[----:B------:R-:W-:Y:S01]  /*1fd70*/  FFMA.FTZ R153, R94, R153, R98 ;  /* 0x000000995e997223 */ /* 0x000fe20000010062 */
[----:B------:R-:W-:Y:S02]  /*1fd80*/  HADD2.F32 R95, -RZ, R81.H1_H1 ;  /* 0x30000051ff5f7230 */ /* 0x000fe40000004100 */
[----:B------:R-:W-:Y:S01]  /*1fd90*/  FFMA.FTZ R136, R92, R93, R119 ;  /* 0x0000005d5c887223 */ /* 0x000fe20000010077 */
[----:B------:R-:W-:-:S02]  /*1fda0*/  HADD2.F32 R93, -RZ, R37.H1_H1 ;  /* 0x30000025ff5d7230 */ /* 0x000fc40000004100 */
[----:B------:R-:W-:Y:S01]  /*1fdb0*/  FADD.FTZ R98, -R134, R121 ;  /* 0x0000007986627221 */ /* 0x000fe20000010100 */
[----:B------:R-:W-:Y:S01]  /*1fdc0*/  FFMA.FTZ R125, R94, R117, R139 ;  /* 0x000000755e7d7223 */ /* 0x000fe2000001008b */
[----:B------:R-:W-:Y:S02]  /*1fdd0*/  HADD2.F32 R94, -RZ, R82.H0_H0 ;  /* 0x20000052ff5e7230 */ /* 0x000fe40000004100 */
[C---:B------:R-:W-:Y:S01]  /*1fde0*/  FMUL.FTZ R116, R135.reuse, R116 ;  /* 0x0000007487747220 */ /* 0x040fe20000410000 */
[----:B------:R-:W-:Y:S02]  /*1fdf0*/  HADD2.F32 R99, -RZ, R66.H0_H0 ;  /* 0x20000042ff637230 */ /* 0x000fe40000004100 */
[----:B------:R-:W-:Y:S01]  /*1fe00*/  FMUL.FTZ R98, R135, R98 ;  /* 0x0000006287627220 */ /* 0x000fe20000410000 */
[----:B------:R-:W-:Y:S02]  /*1fe10*/  HADD2.F32 R117, -RZ, R22.H1_H1 ;  /* 0x30000016ff757230 */ /* 0x000fe40000004100 */
[----:B------:R-:W-:Y:S01]  /*1fe20*/  FFMA.FTZ R154, R92, R93, R95 ;  /* 0x0000005d5c9a7223 */ /* 0x000fe2000001005f */
[----:B------:R-:W-:-:S02]  /*1fe30*/  HADD2.F32 R119, -RZ, R66.H1_H1 ;  /* 0x30000042ff777230 */ /* 0x000fc40000004100 */
[----:B------:R-:W-:Y:S01]  /*1fe40*/  FADD.FTZ R92, -R134, R107 ;  /* 0x0000006b865c7221 */ /* 0x000fe20000010100 */
[C---:B------:R-:W-:Y:S01]  /*1fe50*/  FFMA.FTZ R155, R114.reuse, R155, R94 ;  /* 0x0000009b729b7223 */ /* 0x040fe2000001005e */
[----:B------:R-:W-:Y:S01]  /*1fe60*/  FFMA.FTZ R145, R114, R145, R99 ;  /* 0x0000009172917223 */ /* 0x000fe20000010063 */
[----:B------:R-:W-:Y:S02]  /*1fe70*/  HADD2.F32 R93, -RZ, R38.H1_H1 ;  /* 0x30000026ff5d7230 */ /* 0x000fe40000004100 */
[----:B------:R-:W-:Y:S01]  /*1fe80*/  FFMA.FTZ R94, R98, R117, R119 ;  /* 0x00000075625e7223 */ /* 0x000fe20000010077 */
[----:B------:R-:W-:Y:S02]  /*1fe90*/  HADD2.F32 R95, -RZ, R82.H1_H1 ;  /* 0x30000052ff5f7230 */ /* 0x000fe40000004100 */
[C---:B------:R-:W-:Y:S01]  /*1fea0*/  FMUL.FTZ R92, R135.reuse, R92 ;  /* 0x0000005c875c7220 */ /* 0x040fe20000410000 */
[----:B------:R-:W-:Y:S02]  /*1feb0*/  HADD2.F32 R99, -RZ, R23.H0_H0 ;  /* 0x20000017ff637230 */ /* 0x000fe40000004100 */
[----:B------:R-:W-:Y:S01]  /*1fec0*/  FMUL.FTZ R132, R135, R132 ;  /* 0x0000008487847220 */ /* 0x000fe20000410000 */
[----:B------:R-:W-:-:S02]  /*1fed0*/  HADD2.F32 R117, -RZ, R67.H0_H0 ;  /* 0x20000043ff757230 */ /* 0x000fc40000004100 */
[----:B------:R-:W-:Y:S01]  /*1fee0*/  FFMA.FTZ R156, R98, R93, R95 ;  /* 0x0000005d629c7223 */ /* 0x000fe2000001005f */
[----:B------:R-:W-:Y:S02]  /*1fef0*/  HADD2.F32 R114, -RZ, R83.H0_H0 ;  /* 0x20000053ff727230 */ /* 0x000fe40000004100 */
[----:B------:R-:W-:Y:S01]  /*1ff00*/  FMUL.FTZ R106, R135, R106 ;  /* 0x0000006a876a7220 */ /* 0x000fe20000410000 */
[----:B------:R-:W-:Y:S02]  /*1ff10*/  HADD2.F32 R107, -RZ, R23.H1_H1 ;  /* 0x30000017ff6b7230 */ /* 0x000fe40000004100 */
[C---:B------:R-:W-:Y:S01]  /*1ff20*/  FFMA.FTZ R95, R92.reuse, R99, R117 ;  /* 0x000000635c5f7223 */ /* 0x040fe20000010075 */
[----:B------:R-:W-:Y:S02]  /*1ff30*/  HADD2.F32 R119, -RZ, R67.H1_H1 ;  /* 0x30000043ff777230 */ /* 0x000fe40000004100 */
[----:B------:R-:W-:Y:S01]  /*1ff40*/  FFMA.FTZ R157, R92, R157, R114 ;  /* 0x0000009d5c9d7223 */ /* 0x000fe20000010072 */
[----:B------:R-:W-:Y:S01]  /*1ff50*/  FADD.FTZ R92, -R134, R123 ;  /* 0x0000007b865c7221 */ /* 0x000fe20000010100 */
[----:B------:R-:W-:-:S02]  /*1ff60*/  HADD2.F32 R93, -RZ, R39.H1_H1 ;  /* 0x30000027ff5d7230 */ /* 0x000fc40000004100 */
[C---:B------:R-:W-:Y:S01]  /*1ff70*/  FMUL.FTZ R118, R135.reuse, R118 ;  /* 0x0000007687767220 */ /* 0x040fe20000410000 */
[C---:B------:R-:W-:Y:S01]  /*1ff80*/  FFMA.FTZ R138, R116.reuse, R107, R119 ;  /* 0x0000006b748a7223 */ /* 0x040fe20000010077 */
[----:B------:R-:W-:Y:S02]  /*1ff90*/  HADD2.F32 R99, -RZ, R83.H1_H1 ;  /* 0x30000053ff637230 */ /* 0x000fe40000004100 */
[C---:B------:R-:W-:Y:S01]  /*1ffa0*/  FMUL.FTZ R92, R135.reuse, R92 ;  /* 0x0000005c875c7220 */ /* 0x040fe20000410000 */
[----:B------:R-:W-:Y:S02]  /*1ffb0*/  HADD2.F32 R107, -RZ, R24.H0_H0 ;  /* 0x20000018ff6b7230 */ /* 0x000fe40000004100 */
[----:B------:R-:W-:Y:S01]  /*1ffc0*/  FMUL.FTZ R104, R135, R104 ;  /* 0x0000006887687220 */ /* 0x000fe20000410000 */
[----:B------:R-:W-:Y:S02]  /*1ffd0*/  HADD2.F32 R117, -RZ, R60.H0_H0 ;  /* 0x2000003cff757230 */ /* 0x000fe40000004100 */
[----:B------:R-:W-:Y:S01]  /*1ffe0*/  FFMA.FTZ R158, R116, R93, R99 ;  /* 0x0000005d749e7223 */ /* 0x000fe20000010063 */
[----:B------:R-:W-:-:S02]  /*1fff0*/  HADD2.F32 R121, -RZ, R24.H1_H1 ;  /* 0x30000018ff797230 */ /* 0x000fc40000004100 */
[----:B------:R-:W-:Y:S01]  /*20000*/  FMUL.FTZ R100, R135, R100 ;  /* 0x0000006487647220 */ /* 0x000fe20000410000 */
[----:B------:R-:W-:Y:S02]  /*20010*/  HADD2.F32 R123, -RZ, R60.H1_H1 ;  /* 0x3000003cff7b7230 */ /* 0x000fe40000004100 */
[----:B------:R-:W-:Y:S01]  /*20020*/  FFMA.FTZ R116, R92, R107, R117 ;  /* 0x0000006b5c747223 */ /* 0x000fe20000010075 */
[----:B------:R-:W-:Y:S01]  /*20030*/  HADD2.F32 R119, -RZ, R40.H0_H0 ;  /* 0x20000028ff777230 */ /* 0x000fe20000004100 */
[----:B------:R-:W-:Y:S01]  /*20040*/  F2FP.F16.F32.PACK_AB R95, R138, R95 ;  /* 0x0000005f8a5f723e */ /* 0x000fe200000000ff */
[----:B------:R-:W-:Y:S02]  /*20050*/  HADD2.F32 R98, -RZ, R76.H0_H0 ;  /* 0x2000004cff627230 */ /* 0x000fe40000004100 */
[----:B------:R-:W-:Y:S01]  /*20060*/  FFMA.FTZ R117, R132, R121, R123 ;  /* 0x0000007984757223 */ /* 0x000fe2000001007b */
[----:B------:R-:W-:Y:S01]  /*20070*/  HADD2.F32 R123, -RZ, R41.H0_H0 ;  /* 0x20000029ff7b7230 */ /* 0x000fe20000004100 */
[----:B------:R-:W-:Y:S01]  /*20080*/  F2FP.F16.F32.PACK_AB R94, R94, R145 ;  /* 0x000000915e5e723e */ /* 0x000fe200000000ff */
[----:B------:R-:W-:-:S02]  /*20090*/  HADD2.F32 R139, -RZ, R25.H1_H1 ;  /* 0x30000019ff8b7230 */ /* 0x000fc40000004100 */
[----:B------:R-:W-:Y:S01]  /*200a0*/  FFMA.FTZ R99, R92, R119, R98 ;  /* 0x000000775c637223 */ /* 0x000fe20000010062 */
[----:B------:R-:W-:Y:S02]  /*200b0*/  HADD2.F32 R143, -RZ, R61.H1_H1 ;  /* 0x3000003dff8f7230 */ /* 0x000fe40000004100 */
[----:B------:R-:W-:Y:S01]  /*200c0*/  FFMA.FTZ R140, R106, R123, R140 ;  /* 0x0000007b6a8c7223 */ /* 0x000fe2000001008c */
[----:B------:R-:W-:Y:S02]  /*200d0*/  HADD2.F32 R93, -RZ, R40.H1_H1 ;  /* 0x30000028ff5d7230 */ /* 0x000fe40000004100 */
[----:B------:R-:W-:Y:S01]  /*200e0*/  FMUL.FTZ R124, R135, R124 ;  /* 0x0000007c877c7220 */ /* 0x000fe20000410000 */
[----:B------:R-:W-:Y:S02]  /*200f0*/  HADD2.F32 R107, -RZ, R76.H1_H1 ;  /* 0x3000004cff6b7230 */ /* 0x000fe40000004100 */
[----:B------:R-:W-:Y:S01]  /*20100*/  FFMA.FTZ R123, R118, R139, R143 ;  /* 0x0000008b767b7223 */ /* 0x000fe2000001008f */
[----:B------:R-:W-:-:S02]  /*20110*/  HADD2.F32 R92, -RZ, R77.H1_H1 ;  /* 0x3000004dff5c7230 */ /* 0x000fc40000004100 */
[----:B------:R-:W-:Y:S01]  /*20120*/  FADD.FTZ R110, -R134, R110 ;  /* 0x0000006e866e7221 */ /* 0x000fe20000010100 */
[----:B------:R-:W-:Y:S02]  /*20130*/  HADD2.F32 R121, -RZ, R25.H0_H0 ;  /* 0x20000019ff797230 */ /* 0x000fe40000004100 */
[----:B------:R-:W-:Y:S01]  /*20140*/  FFMA.FTZ R98, R132, R93, R107 ;  /* 0x0000005d84627223 */ /* 0x000fe2000001006b */
[----:B------:R-:W-:Y:S02]  /*20150*/  HADD2.F32 R119, -RZ, R61.H0_H0 ;  /* 0x2000003dff777230 */ /* 0x000fe40000004100 */
[----:B------:R-:W-:Y:S01]  /*20160*/  FFMA.FTZ R139, R118, R147, R92 ;  /* 0x00000093768b7223 */ /* 0x000fe2000001005c */
[----:B------:R-:W-:Y:S02]  /*20170*/  HADD2.F32 R93, -RZ, R26.H0_H0 ;  /* 0x2000001aff5d7230 */ /* 0x000fe40000004100 */
[----:B------:R-:W-:Y:S01]  /*20180*/  FADD.FTZ R92, -R134, R105 ;  /* 0x00000069865c7221 */ /* 0x000fe20000010100 */
[----:B------:R-:W-:-:S02]  /*20190*/  HADD2.F32 R107, -RZ, R62.H0_H0 ;  /* 0x2000003eff6b7230 */ /* 0x000fc40000004100 */
[----:B------:R-:W-:Y:S01]  /*201a0*/  FFMA.FTZ R121, R106, R121, R119 ;  /* 0x000000796a797223 */ /* 0x000fe20000010077 */
[----:B------:R-:W-:Y:S02]  /*201b0*/  HADD2.F32 R143, -RZ, R42.H0_H0 ;  /* 0x2000002aff8f7230 */ /* 0x000fe40000004100 */
[----:B------:R-:W-:Y:S01]  /*201c0*/  FMUL.FTZ R144, R135, R92 ;  /* 0x0000005c87907220 */ /* 0x000fe20000410000 */
[----:B------:R-:W-:Y:S02]  /*201d0*/  HADD2.F32 R114, -RZ, R78.H0_H0 ;  /* 0x2000004eff727230 */ /* 0x000fe40000004100 */
[C---:B------:R-:W-:Y:S01]  /*201e0*/  FFMA.FTZ R106, R104.reuse, R93, R107 ;  /* 0x0000005d686a7223 */ /* 0x040fe2000001006b */
[----:B------:R-:W-:Y:S01]  /*201f0*/  HADD2.F32 R119, -RZ, R62.H1_H1 ;  /* 0x3000003eff777230 */ /* 0x000fe20000004100 */
[----:B------:R-:W0:Y:S01]  /*20200*/  @!P0 LDC.64 R92, c[0x0][0x3c8] ;  /* 0x0000f200ff5c8b82 */ /* 0x000e220000000a00 */
[----:B------:R-:W-:Y:S02]  /*20210*/  HADD2.F32 R105, -RZ, R42.H1_H1 ;  /* 0x3000002aff697230 */ /* 0x000fe40000004100 */
[----:B------:R-:W-:Y:S01]  /*20220*/  FFMA.FTZ R143, R104, R143, R114 ;  /* 0x0000008f688f7223 */ /* 0x000fe20000010072 */
[----:B------:R-:W-:Y:S01]  /*20230*/  FADD.FTZ R114, -R134, R101 ;  /* 0x0000006586727221 */ /* 0x000fe20000010100 */
[----:B------:R-:W-:-:S02]  /*20240*/  HADD2.F32 R118, -RZ, R78.H1_H1 ;  /* 0x3000004eff767230 */ /* 0x000fc40000004100 */
[C---:B------:R-:W-:Y:S01]  /*20250*/  FFMA.FTZ R151, R144.reuse, R151, R119 ;  /* 0x0000009790977223 */ /* 0x040fe20000010077 */
[----:B------:R-:W-:Y:S02]  /*20260*/  HADD2.F32 R101, -RZ, R27.H1_H1 ;  /* 0x3000001bff657230 */ /* 0x000fe40000004100 */
[C---:B------:R-:W-:Y:S01]  /*20270*/  FMUL.FTZ R114, R135.reuse, R114 ;  /* 0x0000007287727220 */ /* 0x040fe20000410000 */
[----:B------:R-:W-:Y:S02]  /*20280*/  HADD2.F32 R119, -RZ, R63.H1_H1 ;  /* 0x3000003fff777230 */ /* 0x000fe40000004100 */
[----:B------:R-:W-:Y:S01]  /*20290*/  FFMA.FTZ R144, R144, R105, R118 ;  /* 0x0000006990907223 */ /* 0x000fe20000010076 */
[----:B------:R-:W-:Y:S02]  /*202a0*/  HADD2.F32 R107, -RZ, R27.H0_H0 ;  /* 0x2000001bff6b7230 */ /* 0x000fe40000004100 */
[----:B------:R-:W-:Y:S01]  /*202b0*/  FMUL.FTZ R110, R135, R110 ;  /* 0x0000006e876e7220 */ /* 0x000fe20000410000 */
[----:B------:R-:W-:-:S02]  /*202c0*/  HADD2.F32 R105, -RZ, R63.H0_H0 ;  /* 0x2000003fff697230 */ /* 0x000fc40000004100 */
[----:B------:R-:W-:Y:S01]  /*202d0*/  FFMA.FTZ R152, R114, R101, R119 ;  /* 0x0000006572987223 */ /* 0x000fe20000010077 */
[----:B------:R-:W-:Y:S01]  /*202e0*/  MOV R119, UR18 ;  /* 0x0000001200777c02 */ /* 0x000fe20008000f00 */
[----:B------:R-:W-:Y:S02]  /*202f0*/  HADD2.F32 R101, -RZ, R43.H1_H1 ;  /* 0x3000002bff657230 */ /* 0x000fe40000004100 */
[----:B------:R-:W-:Y:S01]  /*20300*/  FADD.FTZ R112, -R134, R112 ;  /* 0x0000007086707221 */ /* 0x000fe20000010100 */
[----:B------:R-:W-:Y:S01]  /*20310*/  FFMA.FTZ R107, R100, R107, R105 ;  /* 0x0000006b646b7223 */ /* 0x000fe20000010069 */
[----:B------:R-:W-:Y:S02]  /*20320*/  HADD2.F32 R105, -RZ, R79.H1_H1 ;  /* 0x3000004fff697230 */ /* 0x000fe40000004100 */
[----:B------:R-:W-:Y:S01]  /*20330*/  FADD.FTZ R108, -R134, R108 ;  /* 0x0000006c866c7221 */ /* 0x000fe20000010100 */
[----:B------:R-:W-:Y:S02]  /*20340*/  HADD2.F32 R147, -RZ, R43.H0_H0 ;  /* 0x2000002bff937230 */ /* 0x000fe40000004100 */
[----:B------:R-:W-:Y:S01]  /*20350*/  FMUL.FTZ R112, R135, R112 ;  /* 0x0000007087707220 */ /* 0x000fe20000410000 */
[----:B------:R-:W-:-:S02]  /*20360*/  HADD2.F32 R104, -RZ, R79.H0_H0 ;  /* 0x2000004fff687230 */ /* 0x000fc40000004100 */
[----:B------:R-:W-:Y:S01]  /*20370*/  FFMA.FTZ R148, R114, R101, R105 ;  /* 0x0000006572947223 */ /* 0x000fe20000010069 */
[----:B0-----:R-:W-:-:S04]  /*20380*/  @!P0 IMAD.WIDE R92, R119, 0x4, R92 ;  /* 0x00000004775c8825 */ /* 0x001fc800078e025c */
[C---:B------:R-:W-:Y:S01]  /*20390*/  FMUL.FTZ R114, R135.reuse, R102 ;  /* 0x0000006687727220 */ /* 0x040fe20000410000 */
[----:B------:R-:W0:Y:S01]  /*203a0*/  LDC.64 R118, c[0x0][0x428] ;  /* 0x00010a00ff767b82 */ /* 0x000e220000000a00 */
[----:B------:R-:W-:Y:S01]  /*203b0*/  FFMA.FTZ R147, R100, R147, R104 ;  /* 0x0000009364937223 */ /* 0x000fe20000010068 */
[----:B------:R-:W-:Y:S01]  /*203c0*/  HADD2.F32 R101, -RZ, R28.H0_H0 ;  /* 0x2000001cff657230 */ /* 0x000fe20000004100 */
[----:B------:R1:W-:Y:S01]  /*203d0*/  @!P0 STG.E desc[UR8][R92.64], R135 ;  /* 0x000000875c008986 */ /* 0x0003e2000c101908 */
[----:B------:R-:W-:Y:S02]  /*203e0*/  HADD2.F32 R105, -RZ, R56.H0_H0 ;  /* 0x20000038ff697230 */ /* 0x000fe40000004100 */
[----:B------:R-:W-:Y:S01]  /*203f0*/  FADD.FTZ R104, -R134, R97 ;  /* 0x0000006186687221 */ /* 0x000fe20000010100 */
[----:B------:R-:W-:Y:S02]  /*20400*/  HADD2.F32 R100, -RZ, R72.H0_H0 ;  /* 0x20000048ff647230 */ /* 0x000fe40000004100 */
[----:B------:R-:W-:Y:S01]  /*20410*/  FMUL.FTZ R108, R135, R108 ;  /* 0x0000006c876c7220 */ /* 0x000fe20000410000 */
[----:B------:R-:W-:-:S02]  /*20420*/  HADD2.F32 R132, -RZ, R57.H0_H0 ;  /* 0x20000039ff847230 */ /* 0x000fc40000004100 */
[C---:B------:R-:W-:Y:S01]  /*20430*/  FFMA.FTZ R102, R114.reuse, R101, R105 ;  /* 0x0000006572667223 */ /* 0x040fe20000010069 */
[----:B------:R-:W-:Y:S02]  /*20440*/  HADD2.F32 R101, -RZ, R28.H1_H1 ;  /* 0x3000001cff657230 */ /* 0x000fe40000004100 */
[----:B------:R-:W-:Y:S01]  /*20450*/  FFMA.FTZ R114, R114, R149, R100 ;  /* 0x0000009572727223 */ /* 0x000fe20000010064 */
[----:B------:R-:W-:Y:S02]  /*20460*/  HADD2.F32 R105, -RZ, R56.H1_H1 ;  /* 0x30000038ff697230 */ /* 0x000fe40000004100 */
[C---:B------:R-:W-:Y:S01]  /*20470*/  FMUL.FTZ R100, R135.reuse, R96 ;  /* 0x0000006087647220 */ /* 0x040fe20000410000 */
[----:B------:R-:W-:Y:S01]  /*20480*/  HADD2.F32 R149, -RZ, R44.H1_H1 ;  /* 0x3000002cff957230 */ /* 0x000fe20000004100 */
[----:B-1----:R-:W-:Y:S01]  /*20490*/  F2FP.F16.F32.PACK_AB R93, R136, R125 ;  /* 0x0000007d885d723e */ /* 0x002fe200000000ff */
[----:B------:R-:W-:Y:S02]  /*204a0*/  HADD2.F32 R92, -RZ, R72.H1_H1 ;  /* 0x30000048ff5c7230 */ /* 0x000fe40000004100 */
[----:B------:R-:W-:Y:S01]  /*204b0*/  FFMA.FTZ R96, R100, R101, R105 ;  /* 0x0000006564607223 */ /* 0x000fe20000010069 */
[----:B------:R-:W-:Y:S01]  /*204c0*/  FMUL.FTZ R101, R135, R104 ;  /* 0x0000006887657220 */ /* 0x000fe20000410000 */
[----:B------:R-:W-:Y:S01]  /*204d0*/  HADD2.F32 R136, -RZ, R45.H0_H0 ;  /* 0x2000002dff887230 */ /* 0x000fe20000004100 */
[----:B------:R-:W-:Y:S01]  /*204e0*/  F2FP.F16.F32.PACK_AB R107, R152, R107 ;  /* 0x0000006b986b723e */ /* 0x000fe200000000ff */
[----:B------:R-:W-:Y:S01]  /*204f0*/  FFMA.FTZ R100, R100, R149, R92 ;  /* 0x0000009564647223 */ /* 0x000fe2000001005c */
[----:B------:R-:W-:Y:S01]  /*20500*/  F2FP.F16.F32.PACK_AB R92, R130, R133 ;  /* 0x00000085825c723e */ /* 0x000fe200000000ff */
[----:B------:R-:W-:Y:S01]  /*20510*/  HADD2.F32 R130, -RZ, R29.H0_H0 ;  /* 0x2000001dff827230 */ /* 0x000fe20000004100 */
[----:B------:R-:W-:Y:S01]  /*20520*/  F2FP.F16.F32.PACK_AB R106, R151, R106 ;  /* 0x0000006a976a723e */ /* 0x000fe200000000ff */
[----:B------:R-:W-:Y:S01]  /*20530*/  HADD2.F32 R125, -RZ, R73.H0_H0 ;  /* 0x20000049ff7d7230 */ /* 0x000fe20000004100 */
[----:B------:R-:W-:Y:S01]  /*20540*/  F2FP.F16.F32.PACK_AB R96, R96, R102 ;  /* 0x000000666060723e */ /* 0x000fe200000000ff */
[----:B0-----:R-:W-:-:S04]  /*20550*/  IMAD.WIDE.U32 R104, R126, 0x10, R118 ;  /* 0x000000107e687825 */ /* 0x001fc800078e0076 */
[C---:B------:R-:W-:Y:S01]  /*20560*/  FFMA.FTZ R97, R101.reuse, R130, R132 ;  /* 0x0000008265617223 */ /* 0x040fe20000010084 */
[----:B------:R-:W-:Y:S01]  /*20570*/  FADD.FTZ R130, -R134, R113 ;  /* 0x0000007186827221 */ /* 0x000fe20000010100 */
[----:B------:R-:W-:Y:S01]  /*20580*/  FFMA.FTZ R101, R101, R136, R125 ;  /* 0x0000008865657223 */ /* 0x000fe2000001007d */
[----:B------:R-:W-:Y:S01]  /*20590*/  HADD2.F32 R125, -RZ, R29.H1_H1 ;  /* 0x3000001dff7d7230 */ /* 0x000fe20000004100 */
[----:B------:R0:W-:Y:S01]  /*205a0*/  STG.E.128 desc[UR8][R104.64], R92 ;  /* 0x0000005c68007986 */ /* 0x0001e2000c101d08 */
[----:B------:R-:W-:Y:S02]  /*205b0*/  HADD2.F32 R133, -RZ, R57.H1_H1 ;  /* 0x30000039ff857230 */ /* 0x000fe40000004100 */
[----:B------:R-:W-:Y:S01]  /*205c0*/  FMUL.FTZ R130, R135, R130 ;  /* 0x0000008287827220 */ /* 0x000fe20000410000 */
[----:B------:R-:W-:Y:S01]  /*205d0*/  HADD2.F32 R145, -RZ, R45.H1_H1 ;  /* 0x3000002dff917230 */ /* 0x000fe20000004100 */
[----:B------:R-:W-:Y:S01]  /*205e0*/  F2FP.F16.F32.PACK_AB R100, R100, R114 ;  /* 0x000000726464723e */ /* 0x000fe200000000ff */
[----:B------:R-:W-:-:S02]  /*205f0*/  HADD2.F32 R132, -RZ, R73.H1_H1 ;  /* 0x30000049ff847230 */ /* 0x000fc40000004100 */
[C---:B------:R-:W-:Y:S01]  /*20600*/  FFMA.FTZ R138, R130.reuse, R125, R133 ;  /* 0x0000007d828a7223 */ /* 0x040fe20000010085 */
[----:B------:R-:W-:Y:S01]  /*20610*/  HADD2.F32 R149, -RZ, R30.H0_H0 ;  /* 0x2000001eff957230 */ /* 0x000fe20000004100 */
[----:B------:R-:W-:Y:S01]  /*20620*/  UIADD3 UR18, UPT, UPT, UR18, UR16, URZ ;  /* 0x0000001012127290 */ /* 0x000fe2000fffe0ff */
[----:B------:R-:W-:Y:S02]  /*20630*/  HADD2.F32 R113, -RZ, R58.H0_H0 ;  /* 0x2000003aff717230 */ /* 0x000fe40000004100 */
[----:B------:R-:W-:Y:S01]  /*20640*/  FFMA.FTZ R130, R130, R145, R132 ;  /* 0x0000009182827223 */ /* 0x000fe20000010084 */
[----:B------:R-:W-:Y:S01]  /*20650*/  HADD2.F32 R133, -RZ, R46.H1_H1 ;  /* 0x3000002eff857230 */ /* 0x000fe20000004100 */
[----:B------:R-:W-:Y:S01]  /*20660*/  F2FP.F16.F32.PACK_AB R97, R138, R97 ;  /* 0x000000618a61723e */ /* 0x000fe200000000ff */
[----:B------:R-:W-:Y:S01]  /*20670*/  UISETP.GE.AND UP3, UPT, UR18, UR17, UPT ;  /* 0x000000111200728c */ /* 0x000fe2000bf66270 */
[----:B------:R-:W-:Y:S01]  /*20680*/  FFMA.FTZ R145, R124, R149, R113 ;  /* 0x000000957c917223 */ /* 0x000fe20000010071 */
[----:B------:R-:W-:Y:S01]  /*20690*/  HADD2.F32 R149, -RZ, R31.H0_H0 ;  /* 0x2000001fff957230 */ /* 0x000fe20000004100 */
[----:B------:R-:W-:Y:S01]  /*206a0*/  F2FP.F16.F32.PACK_AB R101, R130, R101 ;  /* 0x000000658265723e */ /* 0x000fe200000000ff */
[----:B------:R-:W-:-:S02]  /*206b0*/  HADD2.F32 R113, -RZ, R33.H0_H0 ;  /* 0x20000021ff717230 */ /* 0x000fc40000004100 */
[----:B0-----:R-:W-:Y:S01]  /*206c0*/  FADD.FTZ R94, -R134, R111 ;  /* 0x0000006f865e7221 */ /* 0x001fe20000010100 */
[----:B------:R-:W-:Y:S02]  /*206d0*/  HADD2.F32 R92, -RZ, R74.H0_H0 ;  /* 0x2000004aff5c7230 */ /* 0x000fe40000004100 */
[----:B------:R-:W-:Y:S02]  /*206e0*/  HADD2.F32 R93, -RZ, R30.H1_H1 ;  /* 0x3000001eff5d7230 */ /* 0x000fe40000004100 */
[----:B------:R-:W-:Y:S01]  /*206f0*/  FMUL.FTZ R94, R135, R94 ;  /* 0x0000005e875e7220 */ /* 0x000fe20000410000 */
[----:B------:R-:W-:Y:S02]  /*20700*/  HADD2.F32 R95, -RZ, R58.H1_H1 ;  /* 0x3000003aff5f7230 */ /* 0x000fe40000004100 */
[----:B------:R-:W-:Y:S01]  /*20710*/  FFMA.FTZ R132, R124, R159, R92 ;  /* 0x0000009f7c847223 */ /* 0x000fe2000001005c */
[----:B------:R-:W-:Y:S01]  /*20720*/  HADD2.F32 R92, -RZ, R74.H1_H1 ;  /* 0x3000004aff5c7230 */ /* 0x000fe20000004100 */
[----:B------:R-:W0:Y:S01]  /*20730*/  LDC.64 R124, c[0x0][0x430] ;  /* 0x00010c00ff7c7b82 */ /* 0x000e220000000a00 */
[----:B------:R-:W-:-:S02]  /*20740*/  HADD2.F32 R105, -RZ, R59.H0_H0 ;  /* 0x2000003bff697230 */ /* 0x000fc40000004100 */
[C---:B------:R-:W-:Y:S01]  /*20750*/  FFMA.FTZ R146, R110.reuse, R93, R95 ;  /* 0x0000005d6e927223 */ /* 0x040fe2000001005f */
[----:B------:R-:W-:Y:S02]  /*20760*/  HADD2.F32 R93, -RZ, R47.H0_H0 ;  /* 0x2000002fff5d7230 */ /* 0x000fe40000004100 */
[----:B------:R-:W-:Y:S01]  /*20770*/  FFMA.FTZ R133, R110, R133, R92 ;  /* 0x000000856e857223 */ /* 0x000fe2000001005c */
[----:B------:R-:W-:Y:S01]  /*20780*/  FADD.FTZ R92, -R134, R103 ;  /* 0x00000067865c7221 */ /* 0x000fe20000010100 */
[----:B------:R-:W-:Y:S01]  /*20790*/  FFMA.FTZ R149, R94, R149, R105 ;  /* 0x000000955e957223 */ /* 0x000fe20000010069 */
[----:B------:R-:W-:Y:S02]  /*207a0*/  HADD2.F32 R103, -RZ, R75.H0_H0 ;  /* 0x2000004bff677230 */ /* 0x000fe40000004100 */
[----:B------:R-:W-:Y:S02]  /*207b0*/  HADD2.F32 R95, -RZ, R31.H1_H1 ;  /* 0x3000001fff5f7230 */ /* 0x000fe40000004100 */
[----:B------:R-:W-:Y:S01]  /*207c0*/  FMUL.FTZ R92, R135, R92 ;  /* 0x0000005c875c7220 */ /* 0x000fe20000410000 */
[----:B------:R-:W-:-:S02]  /*207d0*/  HADD2.F32 R105, -RZ, R59.H1_H1 ;  /* 0x3000003bff697230 */ /* 0x000fc40000004100 */
[----:B------:R-:W-:Y:S01]  /*207e0*/  FFMA.FTZ R103, R94, R93, R103 ;  /* 0x0000005d5e677223 */ /* 0x000fe20000010067 */
[----:B------:R-:W-:Y:S01]  /*207f0*/  HADD2.F32 R93, -RZ, R47.H1_H1 ;  /* 0x3000002fff5d7230 */ /* 0x000fe20000004100 */
[----:B------:R-:W-:Y:S01]  /*20800*/  F2FP.F16.F32.PACK_AB R102, R133, R132 ;  /* 0x000000848566723e */ /* 0x000fe200000000ff */
[----:B------:R-:W-:Y:S02]  /*20810*/  HADD2.F32 R111, -RZ, R32.H0_H0 ;  /* 0x20000020ff6f7230 */ /* 0x000fe40000004100 */
[----:B------:R-:W-:Y:S01]  /*20820*/  FFMA.FTZ R150, R92, R95, R105 ;  /* 0x0000005f5c967223 */ /* 0x000fe20000010069 */
[----:B------:R-:W-:Y:S02]  /*20830*/  HADD2.F32 R95, -RZ, R75.H1_H1 ;  /* 0x3000004bff5f7230 */ /* 0x000fe40000004100 */
[----:B------:R-:W-:Y:S02]  /*20840*/  HADD2.F32 R105, -RZ, R52.H0_H0 ;  /* 0x20000034ff697230 */ /* 0x000fe40000004100 */
[----:B------:R-:W-:-:S02]  /*20850*/  HADD2.F32 R94, -RZ, R69.H0_H0 ;  /* 0x20000045ff5e7230 */ /* 0x000fc40000004100 */
[----:B------:R-:W-:Y:S01]  /*20860*/  FFMA.FTZ R136, R92, R93, R95 ;  /* 0x0000005d5c887223 */ /* 0x000fe2000001005f */
[----:B------:R-:W-:Y:S02]  /*20870*/  HADD2.F32 R93, -RZ, R48.H0_H0 ;  /* 0x20000030ff5d7230 */ /* 0x000fe40000004100 */
[----:B------:R-:W-:Y:S01]  /*20880*/  FFMA.FTZ R111, R112, R111, R105 ;  /* 0x0000006f706f7223 */ /* 0x000fe20000010069 */
[----:B------:R-:W-:Y:S02]  /*20890*/  HADD2.F32 R95, -RZ, R68.H0_H0 ;  /* 0x20000044ff5f7230 */ /* 0x000fe40000004100 */
[----:B------:R-:W-:Y:S01]  /*208a0*/  HADD2.F32 R105, -RZ, R48.H1_H1 ;  /* 0x30000030ff697230 */ /* 0x000fe20000004100 */
[----:B------:R-:W-:Y:S01]  /*208b0*/  F2FP.F16.F32.PACK_AB R103, R136, R103 ;  /* 0x000000678867723e */ /* 0x000fe200000000ff */
[----:B------:R-:W-:Y:S02]  /*208c0*/  HADD2.F32 R92, -RZ, R68.H1_H1 ;  /* 0x30000044ff5c7230 */ /* 0x000fe40000004100 */
[----:B------:R-:W-:Y:S01]  /*208d0*/  FFMA.FTZ R112, R112, R93, R95 ;  /* 0x0000005d70707223 */ /* 0x000fe2000001005f */
[----:B------:R-:W-:-:S02]  /*208e0*/  HADD2.F32 R93, -RZ, R32.H1_H1 ;  /* 0x30000020ff5d7230 */ /* 0x000fc40000004100 */
[----:B------:R-:W-:-:S05]  /*208f0*/  HADD2.F32 R95, -RZ, R52.H1_H1 ;  /* 0x30000034ff5f7230 */ /* 0x000fca0000004100 */
[C---:B------:R-:W-:Y:S01]  /*20900*/  FFMA.FTZ R110, R108.reuse, R93, R95 ;  /* 0x0000005d6c6e7223 */ /* 0x040fe2000001005f */
[----:B------:R-:W-:Y:S01]  /*20910*/  FFMA.FTZ R108, R108, R105, R92 ;  /* 0x000000696c6c7223 */ /* 0x000fe2000001005c */
[----:B------:R-:W-:Y:S01]  /*20920*/  FADD.FTZ R92, -R134, R109 ;  /* 0x0000006d865c7221 */ /* 0x000fe20000010100 */
[----:B------:R-:W-:Y:S01]  /*20930*/  HADD2.F32 R93, -RZ, R53.H0_H0 ;  /* 0x20000035ff5d7230 */ /* 0x000fe20000004100 */
[----:B------:R-:W-:Y:S01]  /*20940*/  F2FP.F16.F32.PACK_AB R95, R158, R157 ;  /* 0x0000009d9e5f723e */ /* 0x000fe200000000ff */
[----:B------:R-:W-:Y:S02]  /*20950*/  HADD2.F32 R109, -RZ, R49.H0_H0 ;  /* 0x20000031ff6d7230 */ /* 0x000fe40000004100 */
[----:B------:R-:W-:Y:S01]  /*20960*/  FMUL.FTZ R92, R135, R92 ;  /* 0x0000005c875c7220 */ /* 0x000fe20000410000 */
[----:B0-----:R-:W-:-:S04]  /*20970*/  IMAD.WIDE.U32 R104, R126, 0x10, R124 ;  /* 0x000000107e687825 */ /* 0x001fc800078e007c */
[----:B------:R-:W-:Y:S01]  /*20980*/  FADD.FTZ R126, -R134, R127 ;  /* 0x0000007f867e7221 */ /* 0x000fe20000010100 */
[----:B------:R-:W-:Y:S01]  /*20990*/  F2FP.F16.F32.PACK_AB R108, R108, R112 ;  /* 0x000000706c6c723e */ /* 0x000fe200000000ff */
[C---:B------:R-:W-:Y:S01]  /*209a0*/  FFMA.FTZ R113, R92.reuse, R113, R93 ;  /* 0x000000715c717223 */ /* 0x040fe2000001005d */
[----:B------:R-:W-:Y:S01]  /*209b0*/  FFMA.FTZ R109, R92, R109, R94 ;  /* 0x0000006d5c6d7223 */ /* 0x000fe2000001005e */
[----:B------:R-:W-:Y:S01]  /*209c0*/  F2FP.F16.F32.PACK_AB R94, R156, R155 ;  /* 0x0000009b9c5e723e */ /* 0x000fe200000000ff */
[----:B------:R-:W-:Y:S01]  /*209d0*/  FADD.FTZ R156, -R134, R115 ;  /* 0x00000073869c7221 */ /* 0x000fe20000010100 */
[----:B------:R-:W-:Y:S01]  /*209e0*/  F2FP.F16.F32.PACK_AB R93, R154, R153 ;  /* 0x000000999a5d723e */ /* 0x000fe200000000ff */
[----:B------:R-:W-:Y:S01]  /*209f0*/  FADD.FTZ R154, -R134, R131 ;  /* 0x00000083869a7221 */ /* 0x000fe20000010100 */
[----:B------:R-:W-:Y:S01]  /*20a00*/  F2FP.F16.F32.PACK_AB R92, R142, R141 ;  /* 0x0000008d8e5c723e */ /* 0x000fe200000000ff */
[C---:B------:R-:W-:Y:S01]  /*20a10*/  FADD.FTZ R142, -R134.reuse, R128 ;  /* 0x00000080868e7221 */ /* 0x040fe20000010100 */
[----:B------:R-:W-:Y:S01]  /*20a20*/  FADD.FTZ R128, -R134, R129 ;  /* 0x0000008186807221 */ /* 0x000fe20000010100 */
[----:B------:R-:W-:-:S02]  /*20a30*/  HADD2.F32 R131, -RZ, R33.H1_H1 ;  /* 0x30000021ff837230 */ /* 0x000fc40000004100 */
[C---:B------:R-:W-:Y:S01]  /*20a40*/  FMUL.FTZ R126, R135.reuse, R126 ;  /* 0x0000007e877e7220 */ /* 0x040fe20000410000 */
[----:B------:R-:W-:Y:S02]  /*20a50*/  HADD2.F32 R115, -RZ, R53.H1_H1 ;  /* 0x30000035ff737230 */ /* 0x000fe40000004100 */
[C---:B------:R-:W-:Y:S01]  /*20a60*/  FMUL.FTZ R156, R135.reuse, R156 ;  /* 0x0000009c879c7220 */ /* 0x040fe20000410000 */
[----:B------:R-:W-:Y:S01]  /*20a70*/  HADD2.F32 R127, -RZ, R49.H1_H1 ;  /* 0x30000031ff7f7230 */ /* 0x000fe20000004100 */
[----:B------:R0:W-:Y:S01]  /*20a80*/  STG.E.128 desc[UR8][R104.64], R92 ;  /* 0x0000005c68007986 */ /* 0x0001e2000c101d08 */
[----:B------:R-:W-:Y:S02]  /*20a90*/  HADD2.F32 R134, -RZ, R69.H1_H1 ;  /* 0x30000045ff867230 */ /* 0x000fe40000004100 */
[----:B------:R-:W-:Y:S01]  /*20aa0*/  FFMA.FTZ R131, R126, R131, R115 ;  /* 0x000000837e837223 */ /* 0x000fe20000010073 */
[----:B------:R-:W-:Y:S02]  /*20ab0*/  HADD2.F32 R129, -RZ, R34.H0_H0 ;  /* 0x20000022ff817230 */ /* 0x000fe40000004100 */
[----:B------:R-:W-:Y:S01]  /*20ac0*/  FMUL.FTZ R128, R135, R128 ;  /* 0x0000008087807220 */ /* 0x000fe20000410000 */
        /* <DEDUP_REMOVED lines=8> */
[----:B------:R-:W-:-:S02]  /*20b50*/  HADD2.F32 R127, -RZ, R50.H1_H1 ;  /* 0x30000032ff7f7230 */ /* 0x000fc40000004100 */
[----:B------:R-:W-:Y:S01]  /*20b60*/  FFMA.FTZ R126, R156, R153, R158 ;  /* 0x000000999c7e7223 */ /* 0x000fe2000001009e */
[----:B------:R-:W-:Y:S01]  /*20b70*/  HADD2.F32 R129, -RZ, R55.H1_H1 ;  /* 0x30000037ff817230 */ /* 0x000fe20000004100 */
[----:B------:R-:W-:Y:S01]  /*20b80*/  F2FP.F16.F32.PACK_AB R109, R115, R109 ;  /* 0x0000006d736d723e */ /* 0x000fe200000000ff */
[----:B------:R-:W-:Y:S01]  /*20b90*/  HADD2.F32 R153, -RZ, R51.H1_H1 ;  /* 0x30000033ff997230 */ /* 0x000fe20000004100 */
[----:B0-----:R-:W-:Y:S01]  /*20ba0*/  F2FP.F16.F32.PACK_AB R104, R117, R116 ;  /* 0x000000747568723e */ /* 0x001fe200000000ff */
[----:B------:R-:W-:Y:S01]  /*20bb0*/  HADD2.F32 R105, -RZ, R55.H0_H0 ;  /* 0x20000037ff697230 */ /* 0x000fe20000004100 */
[----:B------:R-:W-:Y:S01]  /*20bc0*/  F2FP.F16.F32.PACK_AB R94, R144, R143 ;  /* 0x0000008f905e723e */ /* 0x000fe200000000ff */
[----:B------:R-:W-:Y:S02]  /*20bd0*/  HADD2.F32 R93, -RZ, R34.H1_H1 ;  /* 0x30000022ff5d7230 */ /* 0x000fe40000004100 */
[----:B------:R-:W-:Y:S02]  /*20be0*/  HADD2.F32 R95, -RZ, R54.H1_H1 ;  /* 0x30000036ff5f7230 */ /* 0x000fe40000004100 */
[----:B------:R-:W-:Y:S01]  /*20bf0*/  FFMA.FTZ R141, R128, R141, R105 ;  /* 0x0000008d808d7223 */ /* 0x000fe20000010069 */
[----:B------:R-:W-:-:S02]  /*20c00*/  HADD2.F32 R92, -RZ, R70.H1_H1 ;  /* 0x30000046ff5c7230 */ /* 0x000fc40000004100 */
[----:B------:R-:W-:Y:S02]  /*20c10*/  HADD2.F32 R105, -RZ, R35.H1_H1 ;  /* 0x30000023ff697230 */ /* 0x000fe40000004100 */
[C---:B------:R-:W-:Y:S01]  /*20c20*/  FFMA.FTZ R135, R142.reuse, R93, R95 ;  /* 0x0000005d8e877223 */ /* 0x040fe2000001005f */
[----:B------:R-:W-:Y:S02]  /*20c30*/  HADD2.F32 R93, -RZ, R51.H0_H0 ;  /* 0x20000033ff5d7230 */ /* 0x000fe40000004100 */
[----:B------:R-:W-:Y:S01]  /*20c40*/  FFMA.FTZ R127, R142, R127, R92 ;  /* 0x0000007f8e7f7223 */ /* 0x000fe2000001005c */
[--C-:B------:R-:W-:Y:S02]  /*20c50*/  HADD2.F32 R95, -RZ, R71.reuse.H0_H0 ;  /* 0x20000047ff5f7230 */ /* 0x100fe40000004100 */
[----:B------:R-:W-:Y:S01]  /*20c60*/  FFMA.FTZ R142, R154, R105, R129 ;  /* 0x000000699a8e7223 */ /* 0x000fe20000010081 */
[----:B------:R-:W-:Y:S01]  /*20c70*/  HADD2.F32 R92, -RZ, R71.H1_H1 ;  /* 0x30000047ff5c7230 */ /* 0x000fe20000004100 */
[----:B------:R-:W-:Y:S01]  /*20c80*/  F2FP.F16.F32.PACK_AB R105, R123, R121 ;  /* 0x000000797b69723e */ /* 0x000fe200000000ff */
[----:B------:R-:W-:-:S04]  /*20c90*/  IMAD.WIDE.U32 R116, R122, 0x10, R118 ;  /* 0x000000107a747825 */ /* 0x000fc800078e0076 */
[----:B------:R-:W-:Y:S01]  /*20ca0*/  FFMA.FTZ R128, R128, R93, R95 ;  /* 0x0000005d80807223 */ /* 0x000fe2000001005f */
[----:B------:R-:W-:Y:S01]  /*20cb0*/  F2FP.F16.F32.PACK_AB R95, R148, R147 ;  /* 0x00000093945f723e */ /* 0x000fe200000000ff */
[----:B------:R-:W-:Y:S01]  /*20cc0*/  FFMA.FTZ R129, R154, R153, R92 ;  /* 0x000000999a817223 */ /* 0x000fe2000001005c */
[----:B------:R-:W-:-:S04]  /*20cd0*/  IMAD.WIDE.U32 R92, R120, 0x10, R118 ;  /* 0x00000010785c7825 */ /* 0x000fc800078e0076 */
[--C-:B------:R-:W-:Y:S01]  /*20ce0*/  IMAD.WIDE.U32 R120, R120, 0x10, R124.reuse ;  /* 0x0000001078787825 */ /* 0x100fe200078e007c */
[----:B------:R0:W-:Y:S03]  /*20cf0*/  STG.E.128 desc[UR8][R92.64], R104 ;  /* 0x000000685c007986 */ /* 0x0001e6000c101d08 */
[----:B------:R-:W-:-:S04]  /*20d00*/  IMAD.WIDE.U32 R122, R122, 0x10, R124 ;  /* 0x000000107a7a7825 */ /* 0x000fc800078e007c */
[----:B------:R-:W-:-:S04]  /*20d10*/  IMAD.WIDE.U32 R118, R137, 0x10, R118 ;  /* 0x0000001089767825 */ /* 0x000fc800078e0076 */
[----:B------:R-:W-:Y:S01]  /*20d20*/  IMAD.WIDE.U32 R124, R137, 0x10, R124 ;  /* 0x00000010897c7825 */ /* 0x000fe200078e007c */
[----:B0-----:R-:W-:Y:S02]  /*20d30*/  F2FP.F16.F32.PACK_AB R93, R139, R140 ;  /* 0x0000008c8b5d723e */ /* 0x001fe400000000ff */
[----:B------:R-:W-:Y:S02]  /*20d40*/  F2FP.F16.F32.PACK_AB R92, R98, R99 ;  /* 0x00000063625c723e */ /* 0x000fe400000000ff */
[----:B------:R-:W-:Y:S02]  /*20d50*/  F2FP.F16.F32.PACK_AB R99, R150, R149 ;  /* 0x000000959663723e */ /* 0x000fe400000000ff */
[----:B------:R-:W-:Y:S01]  /*20d60*/  F2FP.F16.F32.PACK_AB R98, R146, R145 ;  /* 0x000000919262723e */ /* 0x000fe200000000ff */
[----:B------:R0:W-:Y:S01]  /*20d70*/  STG.E.128 desc[UR8][R120.64], R92 ;  /* 0x0000005c78007986 */ /* 0x0001e2000c101d08 */
[----:B------:R-:W-:Y:S02]  /*20d80*/  F2FP.F16.F32.PACK_AB R107, R142, R141 ;  /* 0x0000008d8e6b723e */ /* 0x000fe400000000ff */
[----:B------:R-:W-:Y:S01]  /*20d90*/  F2FP.F16.F32.PACK_AB R106, R135, R134 ;  /* 0x00000086876a723e */ /* 0x000fe200000000ff */
[----:B------:R0:W-:Y:S01]  /*20da0*/  STG.E.128 desc[UR8][R116.64], R96 ;  /* 0x0000006074007986 */ /* 0x0001e2000c101d08 */
[----:B------:R-:W-:-:S02]  /*20db0*/  F2FP.F16.F32.PACK_AB R105, R131, R113 ;  /* 0x000000718369723e */ /* 0x000fc400000000ff */
[----:B------:R-:W-:Y:S01]  /*20dc0*/  F2FP.F16.F32.PACK_AB R104, R110, R111 ;  /* 0x0000006f6e68723e */ /* 0x000fe200000000ff */
[----:B------:R0:W-:Y:S01]  /*20dd0*/  STG.E.128 desc[UR8][R122.64], R100 ;  /* 0x000000647a007986 */ /* 0x0001e2000c101d08 */
[----:B------:R-:W-:Y:S02]  /*20de0*/  F2FP.F16.F32.PACK_AB R111, R129, R128 ;  /* 0x00000080816f723e */ /* 0x000fe400000000ff */
[----:B------:R-:W-:Y:S01]  /*20df0*/  F2FP.F16.F32.PACK_AB R110, R127, R126 ;  /* 0x0000007e7f6e723e */ /* 0x000fe200000000ff */
[----:B------:R0:W-:Y:S04]  /*20e00*/  STG.E.128 desc[UR8][R118.64], R104 ;  /* 0x0000006876007986 */ /* 0x0001e8000c101d08 */
[----:B------:R0:W-:Y:S01]  /*20e10*/  STG.E.128 desc[UR8][R124.64], R108 ;  /* 0x0000006c7c007986 */ /* 0x0001e2000c101d08 */
[----:B------:R-:W-:Y:S05]  /*20e20*/  BRA.U !UP3, `(.L_x_2708) ;  /* 0xfffffe010b307547 */ /* 0x000fea000b83ffff */
[----:B------:R-:W-:Y:S05]  /*20e30*/  EXIT ;  /* 0x000000000000794d */ /* 0x000fea0003800000 */
.L_x_2709:
        /* <DEDUP_REMOVED lines=12> */
.L_x_17953:


//--------------------- .text._ZN10layer_norm31ln_parallel_residual_fwd_kernelINS_13Kernel_traitsI6__halfS2_S2_S2_fjLj4096ELj1ELj1ELj4ELj16ENS_18Kernel_traits_baseILj4096ES2_S2_S2_S2_fjLj128EEEEELb1ELb1ELb0EEEvNS_9FwdParamsE --------------------------
	.section	.text._ZN10layer_norm31ln_parallel_residual_fwd_kernelINS_13Kernel_traitsI6__halfS2_S2_S2_fjLj4096ELj1ELj1ELj4ELj16ENS_18Kernel_traits_baseILj4096ES2_S2_S2_S2_fjLj128EEEEELb1ELb1ELb0EEEvNS_9FwdParamsE,"ax",@progbits
	.align	128
        .global         _ZN10layer_norm31ln_parallel_residual_fwd_kernelINS_13Kernel_traitsI6__halfS2_S2_S2_fjLj4096ELj1ELj1ELj4ELj16ENS_18Kernel_traits_baseILj4096ES2_S2_S2_S2_fjLj128EEEEELb1ELb1ELb0EEEvNS_9FwdParamsE
        .type           _ZN10layer_norm31ln_parallel_residual_fwd_kernelINS_13Kernel_traitsI6__halfS2_S2_S2_fjLj4096ELj1ELj1ELj4ELj16ENS_18Kernel_traits_baseILj4096ES2_S2_S2_S2_fjLj128EEEEELb1ELb1ELb0EEEvNS_9FwdParamsE,@function
        .size           _ZN10layer_norm31ln_parallel_residual_fwd_kernelINS_13Kernel_traitsI6__halfS2_S2_S2_fjLj4096ELj1ELj1ELj4ELj16ENS_18Kernel_traits_baseILj4096ES2_S2_S2_S2_fjLj128EEEEELb1ELb1ELb0EEEvNS_9FwdParamsE,(.L_x_17954 - _ZN10layer_norm31ln_parallel_residual_fwd_kernelINS_13Kernel_traitsI6__halfS2_S2_S2_fjLj4096ELj1ELj1ELj4ELj16ENS_18Kernel_traits_baseILj4096ES2_S2_S2_S2_fjLj128EEEEELb1ELb1ELb0EEEvNS_9FwdParamsE)
        .other          _ZN10layer_norm31ln_parallel_residual_fwd_kernelINS_13Kernel_traitsI6__halfS2_S2_S2_fjLj4096ELj1ELj1ELj4ELj16ENS_18Kernel_traits_baseILj4096ES2_S2_S2_S2_fjLj128EEEEELb1ELb1ELb0EEEvNS_9FwdParamsE,@"STO_CUDA_ENTRY STV_DEFAULT"
_ZN10layer_norm31ln_parallel_residual_fwd_kernelINS_13Kernel_traitsI6__halfS2_S2_S2_fjLj4096ELj1ELj1ELj4ELj16ENS_18Kernel_traits_baseILj4096ES2_S2_S2_S2_fjLj128EEEEELb1ELb1ELb0EEEvNS_9FwdParamsE:
.text._ZN10layer_norm31ln_parallel_residual_fwd_kernelINS_13Kernel_traitsI6__halfS2_S2_S2_fjLj4096ELj1ELj1ELj4ELj16ENS_18Kernel_traits_baseILj4096ES2_S2_S2_S2_fjLj128EEEEELb1ELb1ELb0EEEvNS_9FwdParamsE:
[----:B------:R-:W-:Y:S01]  /*0000*/  LDC R1, c[0x0][0x37c] ;  /* 0x0000df00ff017b82 */ /* 0x000fe20000000800 */
[----:B------:R-:W0:Y:S07]  /*0010*/  LDCU.U8 UR4, c[0x0][0x464] ;  /* 0x00008c80ff0477ac */ /* 0x000e2e0008000000 */
[----:B------:R-:W1:Y:S01]  /*0020*/  LDC R0, c[0x0][0x458] ;  /* 0x00011600ff007b82 */ /* 0x000e620000000800 */
[----:B------:R-:W2:Y:S01]  /*0030*/  LDCU.64 UR8, c[0x0][0x450] ;  /* 0x00008a00ff0877ac */ /* 0x000ea20008000a00 */
[----:B------:R-:W3:Y:S06]  /*0040*/  LDCU.64 UR10, c[0x0][0x358] ;  /* 0x00006b00ff0a77ac */ /* 0x000eec0008000a00 */
[----:B------:R-:W4:Y:S01]  /*0050*/  LDC R9, c[0x0][0x45c] ;  /* 0x00011700ff097b82 */ /* 0x000f220000000800 */
[----:B------:R-:W5:Y:S07]  /*0060*/  S2R R101, SR_TID.X ;  /* 0x0000000000657919 */ /* 0x000f6e0000002100 */
[----:B------:R-:W5:Y:S01]  /*0070*/  LDC R13, c[0x0][0x388] ;  /* 0x0000e200ff0d7b82 */ /* 0x000f620000000800 */
[----:B0-----:R-:W-:Y:S01]  /*0080*/  ISETP.NE.AND P0, PT, RZ, UR4, PT ;  /* 0x00000004ff007c0c */ /* 0x001fe2000bf05270 */
[----:B------:R-:W0:Y:S01]  /*0090*/  LDCU.64 UR4, c[0x0][0x438] ;  /* 0x00008700ff0477ac */ /* 0x000e220008000a00 */
[----:B--2---:R-:W-:-:S02]  /*00a0*/  IMAD.U32 R2, RZ, RZ, UR8 ;  /* 0x00000008ff027e24 */ /* 0x004fc4000f8e00ff */
[----:B------:R-:W-:-:S09]  /*00b0*/  IMAD.U32 R3, RZ, RZ, UR9 ;  /* 0x00000009ff037e24 */ /* 0x000fd2000f8e00ff */
[----:B-1----:R-:W-:Y:S01]  /*00c0*/  @P0 MOV R4, R0 ;  /* 0x0000000000040202 */ /* 0x002fe20000000f00 */
[----:B---3--:R-:W2:Y:S01]  /*00d0*/  @P0 LDG.E.64 R2, desc[UR10][R2.64] ;  /* 0x0000000a02020981 */ /* 0x008ea2000c1e1b00 */
[----:B----4-:R-:W-:Y:S01]  /*00e0*/  @P0 IMAD.MOV.U32 R5, RZ, RZ, R9 ;  /* 0x000000ffff050224 */ /* 0x010fe200078e0009 */
[----:B------:R-:W1:Y:S04]  /*00f0*/  @P0 LDC R11, c[0x0][0x460] ;  /* 0x00011800ff0b0b82 */ /* 0x000e680000000800 */
[----:B------:R5:W1:Y:S01]  /*0100*/  @P0 LDG.E.64 R6, desc[UR10][R4.64] ;  /* 0x0000000a04060981 */ /* 0x000a62000c1e1b00 */
[----:B0-----:R-:W-:Y:S01]  /*0110*/  UISETP.NE.U32.AND UP0, UPT, UR4, URZ, UPT ;  /* 0x000000ff0400728c */ /* 0x001fe2000bf05070 */
[----:B------:R-:W-:Y:S02]  /*0120*/  BSSY.RECONVERGENT B0, `(.L_x_2710) ;  /* 0x0000067000007945 */ /* 0x000fe40003800200 */
[----:B------:R-:W0:Y:S01]  /*0130*/  S2UR UR6, SR_CTAID.X ;  /* 0x00000000000679c3 */ /* 0x000e220000002500 */
[----:B------:R-:W-:Y:S01]  /*0140*/  UISETP.NE.AND.EX UP0, UPT, UR5, URZ, UPT, UP0 ;  /* 0x000000ff0500728c */ /* 0x000fe2000bf05300 */
[----:B-----5:R-:W-:-:S06]  /*0150*/  LOP3.LUT R4, R101, 0x60, RZ, 0xc0, !PT ;  /* 0x0000006065047812 */ /* 0x020fcc00078ec0ff */
[----:B------:R-:W0:Y:S01]  /*0160*/  LDC R8, c[0x0][0x360] ;  /* 0x0000d800ff087b82 */ /* 0x000e220000000800 */
[----:B--2---:R-:W-:Y:S02]  /*0170*/  @P0 R2UR UR8, R2 ;  /* 0x00000000020802ca */ /* 0x004fe400000e0000 */
[----:B------:R-:W-:Y:S02]  /*0180*/  @P0 R2UR UR9, R3 ;  /* 0x00000000030902ca */ /* 0x000fe400000e0000 */
[----:B------:R-:W-:Y:S02]  /*0190*/  LOP3.LUT R3, R101, 0x1f, RZ, 0xc0, !PT ;  /* 0x0000001f65037812 */ /* 0x000fe400078ec0ff */
[----:B------:R-:W-:Y:S02]  /*01a0*/  SHF.R.S32.HI R2, RZ, 0x1f, R13 ;  /* 0x0000001fff027819 */ /* 0x000fe4000001140d */
[----:B-1----:R-:W-:Y:S02]  /*01b0*/  @P0 IADD3 R0, P1, PT, R6, R11, RZ ;  /* 0x0000000b06000210 */ /* 0x002fe40007f3e0ff */
[----:B------:R-:W-:-:S02]  /*01c0*/  LOP3.LUT R53, R4, R3, RZ, 0xfc, !PT ;  /* 0x0000000304357212 */ /* 0x000fc400078efcff */
[----:B------:R-:W-:Y:S01]  /*01d0*/  LEA.HI R2, R2, R13, RZ, 0x3 ;  /* 0x0000000d02027211 */ /* 0x000fe200078f18ff */
[----:B------:R-:W-:Y:S01]  /*01e0*/  @P0 IMAD.X R9, RZ, RZ, R7, P1 ;  /* 0x000000ffff090224 */ /* 0x000fe200008e0607 */
[----:B------:R-:W-:Y:S01]  /*01f0*/  LOP3.LUT R12, R53, 0x7f, RZ, 0x3c, !PT ;  /* 0x0000007f350c7812 */ /* 0x000fe200078e3cff */
[----:B0-----:R-:W-:Y:S01]  /*0200*/  IMAD R13, R8, UR6, R101 ;  /* 0x00000006080d7c24 */ /* 0x001fe2000f8e0265 */
[----:B------:R-:W-:Y:S01]  /*0210*/  SHF.R.S32.HI R5, RZ, 0x3, R2 ;  /* 0x00000003ff057819 */ /* 0x000fe20000011402 */
[----:B------:R-:W-:Y:S01]  /*0220*/  UIADD3 UR17, UPT, UPT, UR8, -0x61c88647, URZ ;  /* 0x9e3779b908117890 */ /* 0x000fe2000fffe0ff */
[--C-:B------:R-:W-:Y:S01]  /*0230*/  SHF.R.U64 R11, R0, 0x2, R9.reuse ;  /* 0x00000002000b7819 */ /* 0x100fe20000001209 */
[----:B------:R-:W-:Y:S01]  /*0240*/  UIADD3 UR20, UPT, UPT, UR9, -0x4498517b, URZ ;  /* 0xbb67ae8509147890 */ /* 0x000fe2000fffe0ff */
[----:B------:R-:W-:Y:S01]  /*0250*/  IADD3 R12, PT, PT, R5, R12, RZ ;  /* 0x0000000c050c7210 */ /* 0x000fe20007ffe0ff */
        /* <DEDUP_REMOVED lines=17> */
[----:B------:R-:W-:Y:S11]  /*0370*/  BRA.U !UP0, `(.L_x_2711) ;  /* 0x0000000108887547 */ /* 0x000ff6000b800000 */
[C---:B------:R-:W-:Y:S02]  /*0380*/  ISETP.GE.U32.AND P2, PT, R12.reuse, 0x80, PT ;  /* 0x000000800c00780c */ /* 0x040fe40003f46070 */
[C---:B------:R-:W-:Y:S02]  /*0390*/  ISETP.GE.U32.AND P0, PT, R12.reuse, 0x100, PT ;  /* 0x000001000c00780c */ /* 0x040fe40003f06070 */
[----:B------:R-:W-:Y:S02]  /*03a0*/  ISETP.GE.U32.AND P1, PT, R12, 0x180, PT ;  /* 0x000001800c00780c */ /* 0x000fe40003f26070 */
[----:B------:R-:W-:-:S07]  /*03b0*/  P2R R2, PR, RZ, 0x4 ;  /* 0x00000004ff027803 */ /* 0x000fce0000000000 */
[----:B------:R-:W0:Y:S08]  /*03c0*/  @P2 LDC.64 R6, c[0x0][0x3d0] ;  /* 0x0000f400ff062b82 */ /* 0x000e300000000a00 */
        /* <DEDUP_REMOVED lines=29> */
.L_x_2711:
[C---:B------:R-:W-:Y:S02]  /*05a0*/  ISETP.GE.U32.AND P3, PT, R12.reuse, 0x80, PT ;  /* 0x000000800c00780c */ /* 0x040fe40003f66070 */
[C---:B------:R-:W-:Y:S02]  /*05b0*/  ISETP.GE.U32.AND P0, PT, R12.reuse, 0x100, PT ;  /* 0x000001000c00780c */ /* 0x040fe40003f06070 */
[C---:B------:R-:W-:Y:S02]  /*05c0*/  ISETP.GE.U32.AND P1, PT, R12.reuse, 0x180, PT ;  /* 0x000001800c00780c */ /* 0x040fe40003f26070 */
[----:B------:R-:W-:Y:S01]  /*05d0*/  ISETP.GE.U32.AND P2, PT, R12, 0x200, PT ;  /* 0x000002000c00780c */ /* 0x000fe20003f46070 */
[----:B------:R-:W-:Y:S01]  /*05e0*/  HFMA2 R38, -RZ, RZ, 0, 0 ;  /* 0x00000000ff267431 */ /* 0x000fe200000001ff */
[----:B------:R-:W-:-:S05]  /*05f0*/  P2R R2, PR, RZ, 0x8 ;  /* 0x00000008ff027803 */ /* 0x000fca0000000000 */
[----:B------:R-:W0:Y:S08]  /*0600*/  @P3 LDC.64 R6, c[0x0][0x3d0] ;  /* 0x0000f400ff063b82 */ /* 0x000e300000000a00 */
[----:B------:R-:W1:Y:S08]  /*0610*/  @P0 LDC.64 R14, c[0x0][0x3d0] ;  /* 0x0000f400ff0e0b82 */ /* 0x000e700000000a00 */
[----:B------:R-:W2:Y:S08]  /*0620*/  @P1 LDC.64 R16, c[0x0][0x3d0] ;  /* 0x0000f400ff101b82 */ /* 0x000eb00000000a00 */
[----:B------:R-:W3:Y:S01]  /*0630*/  @P2 LDC.64 R18, c[0x0][0x3d0] ;  /* 0x0000f400ff122b82 */ /* 0x000ee20000000a00 */
[C---:B0-----:R-:W-:Y:S01]  /*0640*/  @P3 IMAD.WIDE.U32 R8, R53.reuse, 0x10, R6 ;  /* 0x0000001035083825 */ /* 0x041fe200078e0006 */
[----:B------:R-:W-:-:S04]  /*0650*/  @P3 LOP3.LUT R53, R53, 0x80, RZ, 0xfc, !PT ;  /* 0x0000008035353812 */ /* 0x000fc800078efcff */
[----:B------:R0:W5:Y:S01]  /*0660*/  @P3 LDG.E.128 R48, desc[UR10][R8.64] ;  /* 0x0000000a08303981 */ /* 0x000162000c1e1d00 */
[C---:B-1----:R-:W-:Y:S01]  /*0670*/  @P0 IMAD.WIDE.U32 R14, R53.reuse, 0x10, R14 ;  /* 0x00000010350e0825 */ /* 0x042fe200078e000e */
[----:B------:R-:W-:-:S04]  /*0680*/  @P0 IADD3 R53, PT, PT, R53, 0x80, RZ ;  /* 0x0000008035350810 */ /* 0x000fc80007ffe0ff */
[----:B------:R0:W5:Y:S01]  /*0690*/  @P0 LDG.E.128 R40, desc[UR10][R14.64] ;  /* 0x0000000a0e280981 */ /* 0x000162000c1e1d00 */
[----:B--2---:R-:W-:-:S04]  /*06a0*/  @P1 IMAD.WIDE.U32 R16, R53, 0x10, R16 ;  /* 0x0000001035101825 */ /* 0x004fc800078e0010 */
[----:B------:R-:W-:Y:S01]  /*06b0*/  @P1 VIADD R53, R53, 0x80 ;  /* 0x0000008035351836 */ /* 0x000fe20000000000 */
[----:B------:R0:W5:Y:S03]  /*06c0*/  @P1 LDG.E.128 R32, desc[UR10][R16.64] ;  /* 0x0000000a10201981 */ /* 0x000166000c1e1d00 */
[----:B---3--:R-:W-:-:S05]  /*06d0*/  @P2 IMAD.WIDE.U32 R6, R53, 0x10, R18 ;  /* 0x0000001035062825 */ /* 0x008fca00078e0012 */
[----:B------:R0:W5:Y:S01]  /*06e0*/  @P2 LDG.E.128 R24, desc[UR10][R6.64] ;  /* 0x0000000a06182981 */ /* 0x000162000c1e1d00 */
[----:B------:R-:W-:Y:S01]  /*06f0*/  IMAD.MOV.U32 R30, RZ, RZ, RZ ;  /* 0x000000ffff1e7224 */ /* 0x000fe200078e00ff */
[----:B------:R-:W-:Y:S02]  /*0700*/  CS2R R28, SRZ ;  /* 0x00000000001c7805 */ /* 0x000fe4000001ff00 */
[----:B------:R-:W-:Y:S01]  /*0710*/  CS2R R36, SRZ ;  /* 0x0000000000247805 */ /* 0x000fe2000001ff00 */
[----:B------:R-:W-:Y:S01]  /*0720*/  IMAD.MOV.U32 R46, RZ, RZ, RZ ;  /* 0x000000ffff2e7224 */ /* 0x000fe200078e00ff */
[----:B------:R-:W-:Y:S01]  /*0730*/  CS2R R44, SRZ ;  /* 0x00000000002c7805 */ /* 0x000fe2000001ff00 */
[----:B------:R-:W-:Y:S01]  /*0740*/  @P3 IMAD.MOV.U32 R47, RZ, RZ, RZ ;  /* 0x000000ffff2f3224 */ /* 0x000fe200078e00ff */
[----:B------:R-:W-:Y:S02]  /*0750*/  @P2 CS2R R22, SRZ ;  /* 0x0000000000162805 */ /* 0x000fe4000001ff00 */
[----:B------:R-:W-:-:S02]  /*0760*/  @P2 CS2R R20, SRZ ;  /* 0x0000000000142805 */ /* 0x000fc4000001ff00 */
[----:B------:R-:W-:Y:S01]  /*0770*/  @P0 MOV R39, RZ ;  /* 0x000000ff00270202 */ /* 0x000fe20000000f00 */
[----:B0-----:R-:W-:-:S07]  /*0780*/  @P1 IMAD.MOV.U32 R31, RZ, RZ, RZ ;  /* 0x000000ffff1f1224 */ /* 0x001fce00078e00ff */
.L_x_2712:
[----:B------:R-:W-:Y:S05]  /*0790*/  BSYNC.RECONVERGENT B0 ;  /* 0x0000000000007941 */ /* 0x000fea0003800200 */
.L_x_2710:
[----:B------:R-:W0:Y:S02]  /*07a0*/  LDCU UR4, c[0x0][0x384] ;  /* 0x00007080ff0477ac */ /* 0x000e240008000800 */
[----:B0-----:R-:W-:-:S06]  /*07b0*/  UISETP.GE.AND UP0, UPT, UR6, UR4, UPT ;  /* 0x000000040600728c */ /* 0x001fcc000bf06270 */
[----:B------:R-:W-:-:S13]  /*07c0*/  PLOP3.LUT P0, PT, PT, PT, UP0, 0x80, 0x8 ;  /* 0x000000000008781c */ /* 0x000fda0003f0f008 */
[----:B------:R-:W-:Y:S05]  /*07d0*/  @P0 EXIT ;  /* 0x000000000000094d */ /* 0x000fea0003800000 */
[----:B------:R-:W-:Y:S01]  /*07e0*/  IMAD.HI.U32 R7, R13, -0x326172a9, RZ ;  /* 0xcd9e8d570d077827 */ /* 0x000fe200078e00ff */
[----:B------:R-:W0:Y:S03]  /*07f0*/  LDCU UR37, c[0x0][0x388] ;  /* 0x00007100ff2577ac */ /* 0x000e260008000800 */
        /* <DEDUP_REMOVED lines=16> */
[----:B------:R-:W0:Y:S03]  /*0900*/  LDCU.64 UR18, c[0x0][0x380] ;  /* 0x00007000ff1277ac */ /* 0x000e260008000a00 */
[----:B------:R-:W-:Y:S01]  /*0910*/  IMAD.HI.U32 R7, R8, -0x2daee0ad, RZ ;  /* 0xd2511f5308077827 */ /* 0x000fe200078e00ff */
[----:B------:R-:W-:Y:S01]  /*0920*/  LOP3.LUT R6, R9, UR21, R6, 0x96, !PT ;  /* 0x0000001509067c12 */ /* 0x000fe2000f8e9606 */
[----:B------:R-:W-:-:S02]  /*0930*/  UPLOP3.LUT UP1, UPT, UPT, UPT, UPT, 0x40, 0x4 ;  /* 0x000000000004789c */ /* 0x000fc40003f2e870 */
        /* <DEDUP_REMOVED lines=29> */
[----:B------:R-:W-:Y:S01]  /*0b10*/  IMAD.HI.U32 R8, R7, -0x326172a9, RZ ;  /* 0xcd9e8d5707087827 */ /* 0x000fe200078e00ff */
[----:B------:R-:W-:-:S03]  /*0b20*/  LOP3.LUT R15, R5, 0x7f, RZ, 0xc0, !PT ;  /* 0x0000007f050f7812 */ /* 0x000fc600078ec0ff */
[----:B------:R-:W-:Y:S01]  /*0b30*/  IMAD.SHL.U32 R5, R5, 0x2, RZ ;  /* 0x0000000205057824 */ /* 0x000fe200078e00ff */
[----:B------:R-:W-:Y:S01]  /*0b40*/  LOP3.LUT R8, R9, UR31, R8, 0x96, !PT ;  /* 0x0000001f09087c12 */ /* 0x000fe2000f8e9608 */
[----:B------:R-:W-:Y:S02]  /*0b50*/  IMAD R9, R6, -0x2daee0ad, RZ ;  /* 0xd2511f5306097824 */ /* 0x000fe400078e02ff */
[----:B------:R-:W-:Y:S01]  /*0b60*/  IMAD R3, R3, -0x20, R15 ;  /* 0xffffffe003037824 */ /* 0x000fe200078e020f */
[----:B------:R-:W-:Y:S01]  /*0b70*/  VIADDMNMX R15, R15, -R4, RZ, !PT ;  /* 0x800000040f0f7246 */ /* 0x000fe200078001ff */
[----:B------:R-:W-:-:S03]  /*0b80*/  IMAD.HI.U32 R6, R8, -0x2daee0ad, RZ ;  /* 0xd2511f5308067827 */ /* 0x000fc600078e00ff */
[----:B------:R-:W-:Y:S01]  /*0b90*/  VIMNMX R3, PT, PT, RZ, R3, !PT ;  /* 0x00000003ff037248 */ /* 0x000fe20007fe0100 */
[----:B------:R-:W-:Y:S01]  /*0ba0*/  IMAD R16, R7, -0x326172a9, RZ ;  /* 0xcd9e8d5707107824 */ /* 0x000fe200078e02ff */
[----:B------:R-:W-:Y:S01]  /*0bb0*/  LOP3.LUT R4, R9, UR34, R6, 0x96, !PT ;  /* 0x0000002209047c12 */ /* 0x000fe2000f8e9606 */
[----:B------:R-:W-:Y:S01]  /*0bc0*/  IMAD.HI.U32 R7, R14, -0x326172a9, RZ ;  /* 0xcd9e8d570e077827 */ /* 0x000fe200078e00ff */
[----:B------:R-:W-:Y:S02]  /*0bd0*/  LOP3.LUT R6, R5, 0xffffff00, RZ, 0xc0, !PT ;  /* 0xffffff0005067812 */ /* 0x000fe400078ec0ff */
[----:B------:R-:W-:Y:S01]  /*0be0*/  VIMNMX R15, PT, PT, R15, 0x20, PT ;  /* 0x000000200f0f7848 */ /* 0x000fe20003fe0100 */
[----:B------:R-:W-:Y:S01]  /*0bf0*/  IMAD R5, R8, -0x2daee0ad, RZ ;  /* 0xd2511f5308057824 */ /* 0x000fe200078e02ff */
[----:B------:R-:W-:Y:S01]  /*0c00*/  VIMNMX R3, PT, PT, R3, 0x20, PT ;  /* 0x0000002003037848 */ /* 0x000fe20003fe0100 */
[----:B------:R-:W-:Y:S01]  /*0c10*/  IMAD R14, R14, -0x326172a9, RZ ;  /* 0xcd9e8d570e0e7824 */ /* 0x000fe200078e02ff */
[----:B------:R-:W-:-:S02]  /*0c20*/  LEA R15, R15, R6, 0x3 ;  /* 0x000000060f0f7211 */ /* 0x000fc400078e18ff */
[----:B------:R-:W-:Y:S01]  /*0c30*/  LOP3.LUT R16, R16, UR33, R7, 0x96, !PT ;  /* 0x0000002110107c12 */ /* 0x000fe2000f8e9607 */
[----:B------:R-:W-:Y:S01]  /*0c40*/  IMAD R9, R3, 0x8, R6 ;  /* 0x0000000803097824 */ /* 0x000fe200078e0206 */
[----:B------:R-:W-:Y:S01]  /*0c50*/  I2FP.F32.U32 R6, R15 ;  /* 0x0000000f00067245 */ /* 0x000fe20000201000 */
[----:B------:R-:W-:-:S04]  /*0c60*/  IMAD.HI.U32 R7, R4, -0x326172a9, RZ ;  /* 0xcd9e8d5704077827 */ /* 0x000fc800078e00ff */
[----:B------:R-:W-:Y:S01]  /*0c70*/  IMAD.HI.U32 R8, R16, -0x2daee0ad, RZ ;  /* 0xd2511f5310087827 */ /* 0x000fe200078e00ff */
[----:B------:R-:W0:Y:S01]  /*0c80*/  MUFU.RCP R6, R6 ;  /* 0x0000000600067308 */ /* 0x000e220000001000 */
[----:B------:R-:W-:Y:S02]  /*0c90*/  LOP3.LUT R7, R14, UR35, R7, 0x96, !PT ;  /* 0x000000230e077c12 */ /* 0x000fe4000f8e9607 */
[----:B------:R-:W-:Y:S01]  /*0ca0*/  IMAD.MOV.U32 R3, RZ, RZ, RZ ;  /* 0x000000ffff037224 */ /* 0x000fe200078e00ff */
[----:B------:R-:W-:Y:S01]  /*0cb0*/  LOP3.LUT R8, R5, UR36, R8, 0x96, !PT ;  /* 0x0000002405087c12 */ /* 0x000fe2000f8e9608 */
[----:B------:R-:W-:Y:S01]  /*0cc0*/  IMAD R98, R16, -0x2daee0ad, RZ ;  /* 0xd2511f5310627824 */ /* 0x000fe200078e02ff */
[----:B------:R-:W-:Y:S01]  /*0cd0*/  LOP3.LUT R5, R0, 0x3, RZ, 0xc0, !PT ;  /* 0x0000000300057812 */ /* 0x000fe200078ec0ff */
[----:B-1234-:R-:W-:-:S07]  /*0ce0*/  IMAD R4, R4, -0x326172a9, RZ ;  /* 0xcd9e8d5704047824 */ /* 0x01efce00078e02ff */
.L_x_3220:
[----:B0-----:R-:W-:Y:S01]  /*0cf0*/  UIMAD UR4, UR6, UR37, URZ ;  /* 0x00000025060472a4 */ /* 0x001fe2000f8e02ff */
[----:B------:R-:W-:Y:S01]  /*0d00*/  ISETP.NE.AND P0, PT, R2, RZ, PT ;  /* 0x000000ff0200720c */ /* 0x000fe20003f05270 */
[----:B------:R-:W-:Y:S02]  /*0d10*/  BSSY.RECONVERGENT B0, `(.L_x_2713) ;  /* 0x00007db000007945 */ /* 0x000fe40003800200 */
[----:B------:R-:W-:-:S04]  /*0d20*/  USHF.R.S32.HI UR5, URZ, 0x1f, UR4 ;  /* 0x0000001fff057899 */ /* 0x000fc80008011404 */
[----:B------:R-:W-:-:S06]  /*0d30*/  ULEA.HI UR5, UR5, UR4, URZ, 0x3 ;  /* 0x0000000405057291 */ /* 0x000fcc000f8f18ff */
[----:B-1234-:R-:W-:-:S04]  /*0d40*/  MOV R60, UR5 ;  /* 0x00000005003c7c02 */ /* 0x01efc80008000f00 */
[----:B------:R-:W-:-:S05]  /*0d50*/  LEA.HI.SX32 R97, R60, R101, 0x1d ;  /* 0x000000653c617211 */ /* 0x000fca00078feaff */
[----:B------:R-:W-:Y:S01]  /*0d60*/  IMAD.MOV.U32 R101, RZ, RZ, R97 ;  /* 0x000000ffff657224 */ /* 0x000fe200078e0061 */
        /* <DEDUP_REMOVED lines=33> */
.L_x_2718:
        /* <DEDUP_REMOVED lines=13> */
.L_x_2720:
[----:B------:R-:W-:Y:S05]  /*1050*/  BSYNC.RECONVERGENT B2 ;  /* 0x0000000000027941 */ /* 0x000fea0003800200 */
.L_x_2719:
        /* <DEDUP_REMOVED lines=41> */
.L_x_2717:
[----:B------:R-:W-:Y:S05]  /*12f0*/  BSYNC.RECONVERGENT B1 ;  /* 0x0000000000017941 */ /* 0x000fea0003800200 */
.L_x_2716:
[----:B------:R-:W0:Y:S01]  /*1300*/  LDC R113, c[0x0][0x408] ;  /* 0x00010200ff717b82 */ /* 0x000e220000000800 */
[----:B------:R-:W-:Y:S01]  /*1310*/  I2FP.F32.U32 R0, R0 ;  /* 0x0000000000007245 */ /* 0x000fe20000201000 */
[----:B------:R-:W-:Y:S01]  /*1320*/  IMAD.MOV.U32 R93, RZ, RZ, 0x2f800000 ;  /* 0x2f800000ff5d7424 */ /* 0x000fe200078e00ff */
[----:B------:R-:W-:Y:S01]  /*1330*/  ISETP.NE.AND P3, PT, R69, 0x1, PT ;  /* 0x000000014500780c */ /* 0x000fe20003f65270 */
[----:B-----5:R-:W-:Y:S01]  /*1340*/  HADD2.F32 R70, -RZ, R60.H0_H0 ;  /* 0x2000003cff467230 */ /* 0x020fe20000004100 */
[----:B------:R-:W-:Y:S01]  /*1350*/  BSSY.RECONVERGENT B1, `(.L_x_2721) ;  /* 0x000004e000017945 */ /* 0x000fe20003800200 */
[----:B------:R-:W-:Y:S01]  /*1360*/  FFMA.FTZ R5, R0, R93, 1.1641532182693481445e-10 ;  /* 0x2f00000000057423 */ /* 0x000fe2000001005d */
[----:B------:R-:W-:Y:S01]  /*1370*/  HFMA2 R82, -RZ, RZ, 0, 1.1920928955078125e-07 ;  /* 0x00000002ff527431 */ /* 0x000fe200000001ff */
[----:B------:R-:W1:Y:S01]  /*1380*/  LDC R112, c[0x0][0x404] ;  /* 0x00010100ff707b82 */ /* 0x000e620000000800 */
[----:B0-----:R-:W-:Y:S02]  /*1390*/  FMUL.FTZ R70, R70, R113 ;  /* 0x0000007146467220 */ /* 0x001fe40000410000 */
[----:B-1----:R-:W-:Y:S01]  /*13a0*/  FSETP.GTU.FTZ.AND P2, PT, R5, R112, PT ;  /* 0x000000700500720b */ /* 0x002fe20003f5c000 */
        /* <DEDUP_REMOVED lines=16> */
.L_x_2723:
        /* <DEDUP_REMOVED lines=13> */
.L_x_2725:
[----:B------:R-:W-:Y:S05]  /*1580*/  BSYNC.RECONVERGENT B2 ;  /* 0x0000000000027941 */ /* 0x000fea0003800200 */
.L_x_2724:
        /* <DEDUP_REMOVED lines=41> */
[----:B------:R-:W-:-:S07]  /*1820*/  HFMA2 R82, -RZ, RZ, 0, 0 ;  /* 0x00000000ff527431 */ /* 0x000fce00000001ff */
.L_x_2722:
[----:B------:R-:W-:Y:S05]  /*1830*/  BSYNC.RECONVERGENT B1 ;  /* 0x0000000000017941 */ /* 0x000fea0003800200 */
.L_x_2721:
[----:B------:R-:W-:Y:S01]  /*1840*/  I2FP.F32.U32 R70, R5 ;  /* 0x0000000500467245 */ /* 0x000fe20000201000 */
[----:B------:R-:W-:Y:S01]  /*1850*/  HADD2.F32 R60, -RZ, R60.H1_H1 ;  /* 0x3000003cff3c7230 */ /* 0x000fe20000004100 */
[----:B------:R-:W-:Y:S01]  /*1860*/  ISETP.NE.AND P3, PT, R82, 0x1, PT ;  /* 0x000000015200780c */ /* 0x000fe20003f65270 */
[----:B------:R-:W-:Y:S01]  /*1870*/  BSSY.RECONVERGENT B1, `(.L_x_2726) ;  /* 0x000004d000017945 */ /* 0x000fe20003800200 */
[----:B------:R-:W-:Y:S02]  /*1880*/  IMAD.MOV.U32 R83, RZ, RZ, 0x2 ;  /* 0x00000002ff537424 */ /* 0x000fe400078e00ff */
[----:B------:R-:W-:Y:S01]  /*1890*/  FFMA.FTZ R5, R70, R93, 1.1641532182693481445e-10 ;  /* 0x2f00000046057423 */ /* 0x000fe2000001005d */
[----:B------:R-:W-:-:S04]  /*18a0*/  FMUL.FTZ R60, R60, R113 ;  /* 0x000000713c3c7220 */ /* 0x000fc80000410000 */
[----:B------:R-:W-:Y:S01]  /*18b0*/  FSETP.GTU.FTZ.AND P2, PT, R5, R112, PT ;  /* 0x000000700500720b */ /* 0x000fe20003f5c000 */
[----:B------:R-:W-:-:S03]  /*18c0*/  @P1 HADD2.F32 R5, -RZ, R56.H1_H1 ;  /* 0x30000038ff051230 */ /* 0x000fc60000004100 */
        /* <DEDUP_REMOVED lines=15> */
.L_x_2728:
        /* <DEDUP_REMOVED lines=13> */
.L_x_2730:
[----:B------:R-:W-:Y:S05]  /*1a90*/  BSYNC.RECONVERGENT B2 ;  /* 0x0000000000027941 */ /* 0x000fea0003800200 */
.L_x_2729:
        /* <DEDUP_REMOVED lines=42> */
.L_x_2727:
[----:B------:R-:W-:Y:S05]  /*1d40*/  BSYNC.RECONVERGENT B1 ;  /* 0x0000000000017941 */ /* 0x000fea0003800200 */
.L_x_2726:
[----:B------:R-:W-:Y:S01]  /*1d50*/  I2FP.F32.U32 R60, R5 ;  /* 0x00000005003c7245 */ /* 0x000fe20000201000 */
[----:B------:R-:W-:Y:S01]  /*1d60*/  HADD2.F32 R82, -RZ, R61.H0_H0 ;  /* 0x2000003dff527230 */ /* 0x000fe20000004100 */
[----:B------:R-:W-:Y:S01]  /*1d70*/  ISETP.NE.AND P2, PT, R83, 0x1, PT ;  /* 0x000000015300780c */ /* 0x000fe20003f45270 */
[----:B------:R-:W-:Y:S01]  /*1d80*/  BSSY.RECONVERGENT B1, `(.L_x_2731) ;  /* 0x000004d000017945 */ /* 0x000fe20003800200 */
[----:B------:R-:W-:Y:S02]  /*1d90*/  IMAD.MOV.U32 R85, RZ, RZ, 0x2 ;  /* 0x00000002ff557424 */ /* 0x000fe400078e00ff */
[----:B------:R-:W-:Y:S01]  /*1da0*/  FFMA.FTZ R5, R60, R93, 1.1641532182693481445e-10 ;  /* 0x2f0000003c057423 */ /* 0x000fe2000001005d */
[----:B------:R-:W-:Y:S01]  /*1db0*/  FMUL.FTZ R82, R82, R113 ;  /* 0x0000007152527220 */ /* 0x000fe20000410000 */
[----:B------:R-:W-:-:S03]  /*1dc0*/  @P1 HADD2.F32 R60, -RZ, R57.H0_H0 ;  /* 0x20000039ff3c1230 */ /* 0x000fc60000004100 */
[----:B------:R-:W-:Y:S02]  /*1dd0*/  FSETP.GTU.FTZ.AND P3, PT, R5, R112, PT ;  /* 0x000000700500720b */ /* 0x000fe40003f7c000 */
        /* <DEDUP_REMOVED lines=15> */
.L_x_2733:
        /* <DEDUP_REMOVED lines=13> */
.L_x_2735:
[----:B------:R-:W-:Y:S05]  /*1fa0*/  BSYNC.RECONVERGENT B2 ;  /* 0x0000000000027941 */ /* 0x000fea0003800200 */
.L_x_2734:
        /* <DEDUP_REMOVED lines=42> */
.L_x_2732:
[----:B------:R-:W-:Y:S05]  /*2250*/  BSYNC.RECONVERGENT B1 ;  /* 0x0000000000017941 */ /* 0x000fea0003800200 */
.L_x_2731:
[----:B------:R-:W-:Y:S01]  /*2260*/  I2FP.F32.U32 R60, R5 ;  /* 0x00000005003c7245 */ /* 0x000fe20000201000 */
[----:B------:R-:W-:Y:S01]  /*2270*/  HADD2.F32 R82, -RZ, R61.H1_H1 ;  /* 0x3000003dff527230 */ /* 0x000fe20000004100 */
[----:B------:R-:W-:Y:S01]  /*2280*/  BSSY.RECONVERGENT B1, `(.L_x_2736) ;  /* 0x000004e000017945 */ /* 0x000fe20003800200 */
[----:B------:R-:W-:Y:S02]  /*2290*/  HFMA2 R86, -RZ, RZ, 0, 1.1920928955078125e-07 ;  /* 0x00000002ff567431 */ /* 0x000fe400000001ff */
[----:B------:R-:W-:Y:S01]  /*22a0*/  FFMA.FTZ R5, R60, R93, 1.1641532182693481445e-10 ;  /* 0x2f0000003c057423 */ /* 0x000fe2000001005d */
[----:B------:R-:W-:Y:S01]  /*22b0*/  FMUL.FTZ R82, R82, R113 ;  /* 0x0000007152527220 */ /* 0x000fe20000410000 */
[----:B------:R-:W-:-:S03]  /*22c0*/  @P1 HADD2.F32 R60, -RZ, R57.H1_H1 ;  /* 0x30000039ff3c1230 */ /* 0x000fc60000004100 */
[----:B------:R-:W-:Y:S01]  /*22d0*/  FSETP.GTU.FTZ.AND P2, PT, R5, R112, PT ;  /* 0x000000700500720b */ /* 0x000fe20003f5c000 */
[----:B------:R-:W-:-:S03]  /*22e0*/  IMAD.MOV.U32 R5, RZ, RZ, R4 ;  /* 0x000000ffff057224 */ /* 0x000fc600078e0004 */
[----:B------:R-:W-:Y:S02]  /*22f0*/  FSEL R83, R82, RZ, !P2 ;  /* 0x000000ff52537208 */ /* 0x000fe40005000000 */
[----:B------:R-:W-:Y:S02]  /*2300*/  PLOP3.LUT P3, PT, P2, PT, PT, 0x8, 0x80 ;  /* 0x000000000080781c */ /* 0x000fe4000176e170 */
[----:B------:R-:W-:Y:S01]  /*2310*/  ISETP.NE.AND P2, PT, R85, 0x1, PT ;  /* 0x000000015500780c */ /* 0x000fe20003f45270 */
[----:B------:R-:W-:Y:S01]  /*2320*/  @P1 FADD.FTZ R83, R60, R83 ;  /* 0x000000533c531221 */ /* 0x000fe20000010000 */
[----:B------:R-:W-:-:S04]  /*2330*/  P2R R106, PR, RZ, 0x8 ;  /* 0x00000008ff6a7803 */ /* 0x000fc80000000000 */
[----:B------:R-:W-:-:S07]  /*2340*/  F2FP.F16.F32.PACK_AB R111, RZ, R83 ;  /* 0x00000053ff6f723e */ /* 0x000fce00000000ff */
        /* <DEDUP_REMOVED lines=9> */
.L_x_2738:
        /* <DEDUP_REMOVED lines=13> */
.L_x_2740:
[----:B------:R-:W-:Y:S05]  /*24b0*/  BSYNC.RECONVERGENT B2 ;  /* 0x0000000000027941 */ /* 0x000fea0003800200 */
.L_x_2739:
        /* <DEDUP_REMOVED lines=42> */
.L_x_2737:
[----:B------:R-:W-:Y:S05]  /*2760*/  BSYNC.RECONVERGENT B1 ;  /* 0x0000000000017941 */ /* 0x000fea0003800200 */
.L_x_2736:
[----:B------:R-:W-:Y:S01]  /*2770*/  I2FP.F32.U32 R60, R5 ;  /* 0x00000005003c7245 */ /* 0x000fe20000201000 */
[----:B------:R-:W-:Y:S01]  /*2780*/  HADD2.F32 R82, -RZ, R62.H0_H0 ;  /* 0x2000003eff527230 */ /* 0x000fe20000004100 */
[----:B------:R-:W-:Y:S01]  /*2790*/  ISETP.NE.AND P3, PT, R86, 0x1, PT ;  /* 0x000000015600780c */ /* 0x000fe20003f65270 */
[----:B------:R-:W-:Y:S01]  /*27a0*/  @P1 HADD2.F32 R61, -RZ, R58.H0_H0 ;  /* 0x2000003aff3d1230 */ /* 0x000fe20000004100 */
[----:B------:R-:W-:Y:S01]  /*27b0*/  BSSY.RECONVERGENT B1, `(.L_x_2741) ;  /* 0x000004b000017945 */ /* 0x000fe20003800200 */
[----:B------:R-:W-:Y:S01]  /*27c0*/  FFMA.FTZ R5, R60, R93, 1.1641532182693481445e-10 ;  /* 0x2f0000003c057423 */ /* 0x000fe2000001005d */
[----:B------:R-:W-:-:S04]  /*27d0*/  FMUL.FTZ R82, R82, R113 ;  /* 0x0000007152527220 */ /* 0x000fc80000410000 */
[----:B------:R-:W-:Y:S01]  /*27e0*/  FSETP.GTU.FTZ.AND P2, PT, R5, R112, PT ;  /* 0x000000700500720b */ /* 0x000fe20003f5c000 */
[----:B------:R-:W-:-:S03]  /*27f0*/  IMAD.MOV.U32 R5, RZ, RZ, R4 ;  /* 0x000000ffff057224 */ /* 0x000fc600078e0004 */
[----:B------:R-:W-:Y:S02]  /*2800*/  FSEL R82, R82, RZ, !P2 ;  /* 0x000000ff52527208 */ /* 0x000fe40005000000 */
        /* <DEDUP_REMOVED lines=13> */
.L_x_2743:
        /* <DEDUP_REMOVED lines=13> */
.L_x_2745:
[----:B------:R-:W-:Y:S05]  /*29b0*/  BSYNC.RECONVERGENT B2 ;  /* 0x0000000000027941 */ /* 0x000fea0003800200 */
.L_x_2744:
        /* <DEDUP_REMOVED lines=42> */
.L_x_2742:
[----:B------:R-:W-:Y:S05]  /*2c60*/  BSYNC.RECONVERGENT B1 ;  /* 0x0000000000017941 */ /* 0x000fea0003800200 */
.L_x_2741:
        /* <DEDUP_REMOVED lines=8> */
[----:B------:R-:W-:Y:S02]  /*2cf0*/  FSETP.GTU.FTZ.AND P3, PT, R5, R112, PT ;  /* 0x000000700500720b */ /* 0x000fe40003f7c000 */
[----:B------:R-:W-:Y:S02]  /*2d00*/  MOV R5, R4 ;  /* 0x0000000400057202 */ /* 0x000fe40000000f00 */
        /* <DEDUP_REMOVED lines=13> */
.L_x_2748:
        /* <DEDUP_REMOVED lines=13> */
.L_x_2750:
[----:B------:R-:W-:Y:S05]  /*2eb0*/  BSYNC.RECONVERGENT B2 ;  /* 0x0000000000027941 */ /* 0x000fea0003800200 */
.L_x_2749:
        /* <DEDUP_REMOVED lines=42> */
.L_x_2747:
[----:B------:R-:W-:Y:S05]  /*3160*/  BSYNC.RECONVERGENT B1 ;  /* 0x0000000000017941 */ /* 0x000fea0003800200 */
.L_x_2746:
        /* <DEDUP_REMOVED lines=8> */
[----:B------:R-:W-:-:S03]  /*31f0*/  HFMA2 R5, -RZ, RZ, 0, 1.1920928955078125e-07 ;  /* 0x00000002ff057431 */ /* 0x000fc600000001ff */
        /* <DEDUP_REMOVED lines=14> */
.L_x_2753:
        /* <DEDUP_REMOVED lines=13> */
.L_x_2755:
[----:B------:R-:W-:Y:S05]  /*33b0*/  BSYNC.RECONVERGENT B2 ;  /* 0x0000000000027941 */ /* 0x000fea0003800200 */
.L_x_2754:
        /* <DEDUP_REMOVED lines=42> */
.L_x_2752:
[----:B------:R-:W-:Y:S05]  /*3660*/  BSYNC.RECONVERGENT B1 ;  /* 0x0000000000017941 */ /* 0x000fea0003800200 */
.L_x_2751:
        /* <DEDUP_REMOVED lines=15> */
.L_x_2715:
        /* <DEDUP_REMOVED lines=16> */
.L_x_2759:
        /* <DEDUP_REMOVED lines=13> */
.L_x_2761:
[----:B------:R-:W-:Y:S05]  /*3930*/  BSYNC.RECONVERGENT B2 ;  /* 0x0000000000027941 */ /* 0x000fea0003800200 */
.L_x_2760:
        /* <DEDUP_REMOVED lines=39> */
[----:B------:R-:W-:-:S04]  /*3bb0*/  LOP3.LUT R7, R16, UR35, R5, 0x96, !PT ;  /* 0x0000002310077c12 */ /* 0x000fc8000f8e9605 */
[----:B------:R-:W-:-:S07]  /*3bc0*/  LOP3.LUT R8, R14, UR36, R103, 0x96, !PT ;  /* 0x000000240e087c12 */ /* 0x000fce000f8e9667 */
.L_x_2758:
[----:B------:R-:W-:Y:S05]  /*3bd0*/  BSYNC.RECONVERGENT B1 ;  /* 0x0000000000017941 */ /* 0x000fea0003800200 */
.L_x_2757:
[----:B------:R-:W0:Y:S01]  /*3be0*/  LDC R111, c[0x0][0x404] ;  /* 0x00010100ff6f7b82 */ /* 0x000e220000000800 */
[----:B------:R-:W-:Y:S01]  /*3bf0*/  I2FP.F32.U32 R0, R0 ;  /* 0x0000000000007245 */ /* 0x000fe20000201000 */
[----:B------:R-:W-:Y:S01]  /*3c00*/  IMAD.MOV.U32 R65, RZ, RZ, 0x2f800000 ;  /* 0x2f800000ff417424 */ /* 0x000fe200078e00ff */
[----:B------:R-:W-:Y:S01]  /*3c10*/  ISETP.NE.AND P3, PT, R15, 0x1, PT ;  /* 0x000000010f00780c */ /* 0x000fe20003f65270 */
[----:B-----5:R-:W-:Y:S01]  /*3c20*/  HADD2.F32 R14, -RZ, R60.H0_H0 ;  /* 0x2000003cff0e7230 */ /* 0x020fe20000004100 */
[----:B------:R-:W-:Y:S01]  /*3c30*/  BSSY.RECONVERGENT B1, `(.L_x_2762) ;  /* 0x000004b000017945 */ /* 0x000fe20003800200 */
[----:B------:R-:W-:Y:S01]  /*3c40*/  FFMA.FTZ R0, R0, R65, 1.1641532182693481445e-10 ;  /* 0x2f00000000007423 */ /* 0x000fe20000010041 */
[----:B------:R-:W-:Y:S01]  /*3c50*/  IMAD.MOV.U32 R17, RZ, RZ, 0x2 ;  /* 0x00000002ff117424 */ /* 0x000fe200078e00ff */
[----:B------:R-:W1:Y:S01]  /*3c60*/  LDC R93, c[0x0][0x408] ;  /* 0x00010200ff5d7b82 */ /* 0x000e620000000800 */
[----:B------:R-:W-:Y:S02]  /*3c70*/  MOV R5, R4 ;  /* 0x0000000400057202 */ /* 0x000fe40000000f00 */
[----:B0-----:R-:W-:-:S04]  /*3c80*/  FSETP.GTU.FTZ.AND P2, PT, R0, R111, PT ;  /* 0x0000006f0000720b */ /* 0x001fc80003f5c000 */
[----:B------:R-:W-:Y:S01]  /*3c90*/  PLOP3.LUT P4, PT, P2, PT, PT, 0x8, 0x80 ;  /* 0x000000000080781c */ /* 0x000fe2000178e170 */
[----:B-1----:R-:W-:-:S03]  /*3ca0*/  FMUL.FTZ R0, R14, R93 ;  /* 0x0000005d0e007220 */ /* 0x002fc60000410000 */
[----:B------:R-:W-:Y:S02]  /*3cb0*/  P2R R103, PR, RZ, 0x10 ;  /* 0x00000010ff677803 */ /* 0x000fe40000000000 */
[----:B------:R-:W-:Y:S01]  /*3cc0*/  FSEL R0, R0, RZ, !P2 ;  /* 0x000000ff00007208 */ /* 0x000fe20005000000 */
        /* <DEDUP_REMOVED lines=9> */
.L_x_2764:
        /* <DEDUP_REMOVED lines=13> */
.L_x_2766:
[----:B------:R-:W-:Y:S05]  /*3e30*/  BSYNC.RECONVERGENT B2 ;  /* 0x0000000000027941 */ /* 0x000fea0003800200 */
.L_x_2765:
        /* <DEDUP_REMOVED lines=42> */
.L_x_2763:
[----:B------:R-:W-:Y:S05]  /*40e0*/  BSYNC.RECONVERGENT B1 ;  /* 0x0000000000017941 */ /* 0x000fea0003800200 */
.L_x_2762:
        /* <DEDUP_REMOVED lines=25> */
.L_x_2769:
        /* <DEDUP_REMOVED lines=13> */
.L_x_2771:
[----:B------:R-:W-:Y:S05]  /*4350*/  BSYNC.RECONVERGENT B2 ;  /* 0x0000000000027941 */ /* 0x000fea0003800200 */
.L_x_2770:
        /* <DEDUP_REMOVED lines=42> */
.L_x_2768:
[----:B------:R-:W-:Y:S05]  /*4600*/  BSYNC.RECONVERGENT B1 ;  /* 0x0000000000017941 */ /* 0x000fea0003800200 */
.L_x_2767:
        /* <DEDUP_REMOVED lines=21> */
.L_x_2774:
        /* <DEDUP_REMOVED lines=13> */
.L_x_2776:
[----:B------:R-:W-:Y:S05]  /*4830*/  BSYNC.RECONVERGENT B2 ;  /* 0x0000000000027941 */ /* 0x000fea0003800200 */
.L_x_2775:
        /* <DEDUP_REMOVED lines=42> */
.L_x_2773:
[----:B------:R-:W-:Y:S05]  /*4ae0*/  BSYNC.RECONVERGENT B1 ;  /* 0x0000000000017941 */ /* 0x000fea0003800200 */
.L_x_2772:
        /* <DEDUP_REMOVED lines=10> */
[----:B------:R-:W-:-:S05]  /*4b90*/  FSEL R18, R18, RZ, !P2 ;  /* 0x000000ff12127208 */ /* 0x000fca0005000000 */
        /* <DEDUP_REMOVED lines=14> */
.L_x_2779:
        /* <DEDUP_REMOVED lines=13> */
.L_x_2781:
[----:B------:R-:W-:Y:S05]  /*4d50*/  BSYNC.RECONVERGENT B2 ;  /* 0x0000000000027941 */ /* 0x000fea0003800200 */
.L_x_2780:
        /* <DEDUP_REMOVED lines=42> */
.L_x_2778:
[----:B------:R-:W-:Y:S05]  /*5000*/  BSYNC.RECONVERGENT B1 ;  /* 0x0000000000017941 */ /* 0x000fea0003800200 */
.L_x_2777:
        /* <DEDUP_REMOVED lines=10> */
[----:B------:R-:W-:-:S04]  /*50b0*/  PLOP3.LUT P3, PT, P3, PT, PT, 0x8, 0x80 ;  /* 0x000000000080781c */ /* 0x000fc80001f6e170 */
        /* <DEDUP_REMOVED lines=10> */
.L_x_2784:
        /* <DEDUP_REMOVED lines=13> */
.L_x_2786:
[----:B------:R-:W-:Y:S05]  /*5230*/  BSYNC.RECONVERGENT B2 ;  /* 0x0000000000027941 */ /* 0x000fea0003800200 */
.L_x_2785:
        /* <DEDUP_REMOVED lines=42> */
.L_x_2783:
[----:B------:R-:W-:Y:S05]  /*54e0*/  BSYNC.RECONVERGENT B1 ;  /* 0x0000000000017941 */ /* 0x000fea0003800200 */
.L_x_2782:
        /* <DEDUP_REMOVED lines=13> */
[----:B------:R-:W-:Y:S01]  /*55c0*/  @P1 FADD.FTZ R69, R69, R60 ;  /* 0x0000003c45451221 */ /* 0x000fe20000010000 */
[----:B------:R-:W-:-:S04]  /*55d0*/  @!P1 MOV R69, R60 ;  /* 0x0000003c00459202 */ /* 0x000fc80000000f00 */
        /* <DEDUP_REMOVED lines=10> */
.L_x_2789:
        /* <DEDUP_REMOVED lines=13> */
.L_x_2791:
[----:B------:R-:W-:Y:S05]  /*5750*/  BSYNC.RECONVERGENT B2 ;  /* 0x0000000000027941 */ /* 0x000fea0003800200 */
.L_x_2790:
        /* <DEDUP_REMOVED lines=42> */
.L_x_2788:
[----:B------:R-:W-:Y:S05]  /*5a00*/  BSYNC.RECONVERGENT B1 ;  /* 0x0000000000017941 */ /* 0x000fea0003800200 */
.L_x_2787:
[----:B------:R-:W-:Y:S01]  /*5a10*/  I2FP.F32.U32 R18, R5 ;  /* 0x0000000500127245 */ /* 0x000fe20000201000 */
[----:B------:R-:W-:Y:S01]  /*5a20*/  HADD2.F32 R60, -RZ, R61.H1_H1 ;  /* 0x3000003dff3c7230 */ /* 0x000fe20000004100 */
[----:B------:R-:W-:Y:S01]  /*5a30*/  BSSY.RECONVERGENT B1, `(.L_x_2792) ;  /* 0x000004b000017945 */ /* 0x000fe20003800200 */
[----:B------:R-:W-:Y:S01]  /*5a40*/  IMAD.MOV.U32 R61, RZ, RZ, 0x2 ;  /* 0x00000002ff3d7424 */ /* 0x000fe200078e00ff */
[----:B------:R-:W-:Y:S01]  /*5a50*/  MOV R5, R4 ;  /* 0x0000000400057202 */ /* 0x000fe20000000f00 */
[----:B------:R-:W-:Y:S01]  /*5a60*/  FFMA.FTZ R18, R18, R65, 1.1641532182693481445e-10 ;  /* 0x2f00000012127423 */ /* 0x000fe20000010041 */
[----:B------:R-:W-:-:S04]  /*5a70*/  FMUL.FTZ R17, R60, R93 ;  /* 0x0000005d3c117220 */ /* 0x000fc80000410000 */
[----:B------:R-:W-:-:S04]  /*5a80*/  FSETP.GTU.FTZ.AND P2, PT, R18, R111, PT ;  /* 0x0000006f1200720b */ /* 0x000fc80003f5c000 */
        /* <DEDUP_REMOVED lines=13> */
.L_x_2794:
        /* <DEDUP_REMOVED lines=13> */
.L_x_2796:
[----:B------:R-:W-:Y:S05]  /*5c30*/  BSYNC.RECONVERGENT B2 ;  /* 0x0000000000027941 */ /* 0x000fea0003800200 */
.L_x_2795:
        /* <DEDUP_REMOVED lines=42> */
.L_x_2793:
[----:B------:R-:W-:Y:S05]  /*5ee0*/  BSYNC.RECONVERGENT B1 ;  /* 0x0000000000017941 */ /* 0x000fea0003800200 */
.L_x_2792:
[----:B------:R-:W-:Y:S01]  /*5ef0*/  I2FP.F32.U32 R18, R5 ;  /* 0x0000000500127245 */ /* 0x000fe20000201000 */
[----:B------:R-:W-:Y:S01]  /*5f00*/  HADD2.F32 R60, -RZ, R53.H1_H1 ;  /* 0x30000035ff3c7230 */ /* 0x000fe20000004100 */
[----:B------:R-:W-:Y:S01]  /*5f10*/  BSSY.RECONVERGENT B1, `(.L_x_2797) ;  /* 0x0000050000017945 */ /* 0x000fe20003800200 */
[----:B------:R-:W-:Y:S02]  /*5f20*/  IMAD.MOV.U32 R82, RZ, RZ, 0x2 ;  /* 0x00000002ff527424 */ /* 0x000fe400078e00ff */
[----:B------:R-:W-:Y:S01]  /*5f30*/  FFMA.FTZ R18, R18, R65, 1.1641532182693481445e-10 ;  /* 0x2f00000012127423 */ /* 0x000fe20000010041 */
[----:B------:R-:W-:Y:S01]  /*5f40*/  FMUL.FTZ R60, R60, R93 ;  /* 0x0000005d3c3c7220 */ /* 0x000fe20000410000 */
[----:B------:R-:W-:-:S03]  /*5f50*/  IMAD.MOV.U32 R19, RZ, RZ, R4 ;  /* 0x000000ffff137224 */ /* 0x000fc600078e0004 */
[----:B------:R-:W-:Y:S01]  /*5f60*/  FSETP.GTU.FTZ.AND P2, PT, R18, R111, PT ;  /* 0x0000006f1200720b */ /* 0x000fe20003f5c000 */
[----:B------:R-:W-:-:S03]  /*5f70*/  @P1 HADD2.F32 R18, -RZ, R57.H1_H1 ;  /* 0x30000039ff121230 */ /* 0x000fc60000004100 */
        /* <DEDUP_REMOVED lines=17> */
.L_x_2799:
        /* <DEDUP_REMOVED lines=13> */
.L_x_2801:
[----:B------:R-:W-:Y:S05]  /*6160*/  BSYNC.RECONVERGENT B2 ;  /* 0x0000000000027941 */ /* 0x000fea0003800200 */
.L_x_2800:
        /* <DEDUP_REMOVED lines=40> */
[----:B------:R-:W-:Y:S01]  /*63f0*/  IMAD.MOV.U32 R19, RZ, RZ, R102 ;  /* 0x000000ffff137224 */ /* 0x000fe200078e0066 */
[----:B------:R-:W-:-:S07]  /*6400*/  MOV R102, R18 ;  /* 0x0000001200667202 */ /* 0x000fce0000000f00 */
.L_x_2798:
[----:B------:R-:W-:Y:S05]  /*6410*/  BSYNC.RECONVERGENT B1 ;  /* 0x0000000000017941 */ /* 0x000fea0003800200 */
.L_x_2797:
        /* <DEDUP_REMOVED lines=20> */
.L_x_2804:
        /* <DEDUP_REMOVED lines=13> */
.L_x_2806:
[----:B------:R-:W-:Y:S05]  /*6630*/  BSYNC.RECONVERGENT B2 ;  /* 0x0000000000027941 */ /* 0x000fea0003800200 */
.L_x_2805:
        /* <DEDUP_REMOVED lines=42> */
.L_x_2803:
[----:B------:R-:W-:Y:S05]  /*68e0*/  BSYNC.RECONVERGENT B1 ;  /* 0x0000000000017941 */ /* 0x000fea0003800200 */
.L_x_2802:
[----:B------:R-:W-:Y:S01]  /*68f0*/  I2FP.F32.U32 R18, R5 ;  /* 0x0000000500127245 */ /* 0x000fe20000201000 */
[----:B------:R-:W-:Y:S01]  /*6900*/  HADD2.F32 R60, -RZ, R54.H0_H0 ;  /* 0x20000036ff3c7230 */ /* 0x000fe20000004100 */
[----:B------:R-:W-:Y:S01]  /*6910*/  BSSY.RECONVERGENT B1, `(.L_x_2807) ;  /* 0x000004f000017945 */ /* 0x000fe20003800200 */
[----:B------:R-:W-:Y:S02]  /*6920*/  @P1 HADD2.F32 R19, -RZ, R58.H0_H0 ;  /* 0x2000003aff131230 */ /* 0x000fe40000004100 */
        /* <DEDUP_REMOVED lines=21> */
.L_x_2809:
        /* <DEDUP_REMOVED lines=13> */
.L_x_2811:
[----:B------:R-:W-:Y:S05]  /*6b50*/  BSYNC.RECONVERGENT B2 ;  /* 0x0000000000027941 */ /* 0x000fea0003800200 */
.L_x_2810:
        /* <DEDUP_REMOVED lines=42> */
.L_x_2808:
[----:B------:R-:W-:Y:S05]  /*6e00*/  BSYNC.RECONVERGENT B1 ;  /* 0x0000000000017941 */ /* 0x000fea0003800200 */
.L_x_2807:
        /* <DEDUP_REMOVED lines=20> */
.L_x_2814:
        /* <DEDUP_REMOVED lines=13> */
.L_x_2816:
[----:B------:R-:W-:Y:S05]  /*7020*/  BSYNC.RECONVERGENT B2 ;  /* 0x0000000000027941 */ /* 0x000fea0003800200 */
.L_x_2815:
        /* <DEDUP_REMOVED lines=42> */
.L_x_2813:
[----:B------:R-:W-:Y:S05]  /*72d0*/  BSYNC.RECONVERGENT B1 ;  /* 0x0000000000017941 */ /* 0x000fea0003800200 */
.L_x_2812:
        /* <DEDUP_REMOVED lines=26> */
.L_x_2819:
        /* <DEDUP_REMOVED lines=13> */
.L_x_2821:
[----:B------:R-:W-:Y:S05]  /*7550*/  BSYNC.RECONVERGENT B2 ;  /* 0x0000000000027941 */ /* 0x000fea0003800200 */
.L_x_2820:
        /* <DEDUP_REMOVED lines=42> */
.L_x_2818:
[----:B------:R-:W-:Y:S05]  /*7800*/  BSYNC.RECONVERGENT B1 ;  /* 0x0000000000017941 */ /* 0x000fea0003800200 */
.L_x_2817:
        /* <DEDUP_REMOVED lines=20> */
.L_x_2824:
        /* <DEDUP_REMOVED lines=13> */
.L_x_2826:
[----:B------:R-:W-:Y:S05]  /*7a20*/  BSYNC.RECONVERGENT B2 ;  /* 0x0000000000027941 */ /* 0x000fea0003800200 */
.L_x_2825:
        /* <DEDUP_REMOVED lines=42> */
.L_x_2823:
[----:B------:R-:W-:Y:S05]  /*7cd0*/  BSYNC.RECONVERGENT B1 ;  /* 0x0000000000017941 */ /* 0x000fea0003800200 */
.L_x_2822:
        /* <DEDUP_REMOVED lines=25> */
.L_x_2829:
        /* <DEDUP_REMOVED lines=13> */
.L_x_2831:
[----:B------:R-:W-:Y:S05]  /*7f40*/  BSYNC.RECONVERGENT B2 ;  /* 0x0000000000027941 */ /* 0x000fea0003800200 */
.L_x_2830:
        /* <DEDUP_REMOVED lines=42> */
.L_x_2828:
[----:B------:R-:W-:Y:S05]  /*81f0*/  BSYNC.RECONVERGENT B1 ;  /* 0x0000000000017941 */ /* 0x000fea0003800200 */
.L_x_2827:
        /* <DEDUP_REMOVED lines=20> */
.L_x_2834:
        /* <DEDUP_REMOVED lines=15> */
.L_x_2836:
[----:B------:R-:W-:Y:S05]  /*8430*/  BSYNC.RECONVERGENT B2 ;  /* 0x0000000000027941 */ /* 0x000fea0003800200 */
.L_x_2835:
        /* <DEDUP_REMOVED lines=39> */
[----:B------:R-:W-:Y:S02]  /*86b0*/  LOP3.LUT R8, R62, UR36, R61, 0x96, !PT ;  /* 0x000000243e087c12 */ /* 0x000fe4000f8e963d */
[----:B------:R-:W-:Y:S01]  /*86c0*/  MOV R61, R102 ;  /* 0x00000066003d7202 */ /* 0x000fe20000000f00 */
[----:B------:R-:W-:-:S07]  /*86d0*/  IMAD.MOV.U32 R102, RZ, RZ, R60 ;  /* 0x000000ffff667224 */ /* 0x000fce00078e003c */
.L_x_2833:
[----:B------:R-:W-:Y:S05]  /*86e0*/  BSYNC.RECONVERGENT B1 ;  /* 0x0000000000017941 */ /* 0x000fea0003800200 */
.L_x_2832:
[----:B------:R-:W-:Y:S01]  /*86f0*/  I2FP.F32.U32 R60, R61 ;  /* 0x0000003d003c7245 */ /* 0x000fe20000201000 */
[----:B------:R-:W-:Y:S01]  /*8700*/  HADD2.F32 R62, -RZ, R55.H1_H1 ;  /* 0x30000037ff3e7230 */ /* 0x000fe20000004100 */
[----:B------:R-:W-:-:S03]  /*8710*/  PRMT R61, R107, 0x5410, R109 ;  /* 0x000054106b3d7816 */ /* 0x000fc6000000006d */
[----:B------:R-:W-:Y:S01]  /*8720*/  FFMA.FTZ R60, R60, R65, 1.1641532182693481445e-10 ;  /* 0x2f0000003c3c7423 */ /* 0x000fe20000010041 */
[----:B------:R-:W-:-:S04]  /*8730*/  FMUL.FTZ R62, R62, R93 ;  /* 0x0000005d3e3e7220 */ /* 0x000fc80000410000 */
[----:B------:R-:W-:Y:S01]  /*8740*/  FSETP.GTU.FTZ.AND P6, PT, R60, R111, PT ;  /* 0x0000006f3c00720b */ /* 0x000fe20003fdc000 */
[----:B------:R-:W-:-:S03]  /*8750*/  @P1 HADD2.F32 R60, -RZ, R59.H1_H1 ;  /* 0x3000003bff3c1230 */ /* 0x000fc60000004100 */
[----:B------:R-:W-:Y:S02]  /*8760*/  FSEL R62, R62, RZ, !P6 ;  /* 0x000000ff3e3e7208 */ /* 0x000fe40007000000 */
[----:B------:R-:W-:-:S03]  /*8770*/  SEL R65, RZ, 0x1, P6 ;  /* 0x00000001ff417807 */ /* 0x000fc60003000000 */
[----:B------:R-:W-:Y:S01]  /*8780*/  FADD.FTZ R113, R113, R62 ;  /* 0x0000003e71717221 */ /* 0x000fe20000010000 */
[----:B------:R-:W-:-:S03]  /*8790*/  PRMT R62, R110, 0x5410, R112 ;  /* 0x000054106e3e7816 */ /* 0x000fc60000000070 */
[----:B------:R-:W-:Y:S01]  /*87a0*/  @P1 FADD.FTZ R93, R60, R113 ;  /* 0x000000713c5d1221 */ /* 0x000fe20000010000 */
[----:B------:R-:W-:Y:S02]  /*87b0*/  @!P1 MOV R93, R113 ;  /* 0x00000071005d9202 */ /* 0x000fe40000000f00 */
[----:B------:R-:W-:Y:S02]  /*87c0*/  PRMT R60, R100, 0x5410, R101 ;  /* 0x00005410643c7816 */ /* 0x000fe40000000065 */
[----:B------:R-:W-:-:S04]  /*87d0*/  F2FP.F16.F32.PACK_AB R63, RZ, R93 ;  /* 0x0000005dff3f723e */ /* 0x000fc800000000ff */
[----:B------:R-:W-:-:S07]  /*87e0*/  PRMT R63, R108, 0x5410, R63 ;  /* 0x000054106c3f7816 */ /* 0x000fce000000003f */
.L_x_2756:
[----:B------:R-:W0:Y:S01]  /*87f0*/  LDC.64 R100, c[0x0][0x3a8] ;  /* 0x0000ea00ff647b82 */ /* 0x000e220000000a00 */
[----:B------:R-:W-:Y:S02]  /*8800*/  SEL R109, RZ, 0x1000000, !P5 ;  /* 0x01000000ff6d7807 */ /* 0x000fe40006800000 */
[----:B------:R-:W-:Y:S02]  /*8810*/  SEL R108, RZ, 0x10000, !P4 ;  /* 0x00010000ff6c7807 */ /* 0x000fe40006000000 */
[----:B------:R-:W-:Y:S02]  /*8820*/  ISETP.NE.AND P6, PT, R104, RZ, PT ;  /* 0x000000ff6800720c */ /* 0x000fe40003fc5270 */
[----:B------:R-:W-:Y:S01]  /*8830*/  ISETP.NE.AND P5, PT, R105, RZ, PT ;  /* 0x000000ff6900720c */ /* 0x000fe20003fa5270 */
[----:B------:R-:W1:Y:S01]  /*8840*/  LDC.64 R98, c[0x0][0x3b0] ;  /* 0x0000ec00ff627b82 */ /* 0x000e620000000a00 */
[----:B------:R-:W-:Y:S02]  /*8850*/  ISETP.NE.AND P4, PT, R106, RZ, PT ;  /* 0x000000ff6a00720c */ /* 0x000fe40003f85270 */
[----:B------:R-:W-:-:S02]  /*8860*/  ISETP.NE.AND P1, PT, R103, RZ, PT ;  /* 0x000000ff6700720c */ /* 0x000fc40003f25270 */
[----:B------:R-:W-:Y:S02]  /*8870*/  SEL R105, RZ, 0x1000000, !P4 ;  /* 0x01000000ff697807 */ /* 0x000fe40006000000 */
[----:B------:R-:W-:Y:S02]  /*8880*/  SEL R104, RZ, 0x10000, !P5 ;  /* 0x00010000ff687807 */ /* 0x000fe40006800000 */
[----:B------:R-:W-:Y:S02]  /*8890*/  SEL R103, RZ, 0x100, !P6 ;  /* 0x00000100ff677807 */ /* 0x000fe40007000000 */
[----:B------:R-:W-:Y:S02]  /*88a0*/  SEL R107, RZ, 0x100, !P3 ;  /* 0x00000100ff6b7807 */ /* 0x000fe40005800000 */
[----:B------:R-:W-:Y:S02]  /*88b0*/  LOP3.LUT R103, R103, R105, R104, 0xfe, !PT ;  /* 0x0000006967677212 */ /* 0x000fe400078efe68 */
[----:B------:R-:W-:Y:S01]  /*88c0*/  LOP3.LUT R107, R107, R109, R108, 0xfe, !PT ;  /* 0x0000006d6b6b7212 */ /* 0x000fe200078efe6c */
[----:B0-----:R-:W-:Y:S01]  /*88d0*/  IMAD.WIDE.U32 R100, R97, 0x10, R100 ;  /* 0x0000001061647825 */ /* 0x001fe200078e0064 */
[----:B------:R-:W-:-:S02]  /*88e0*/  SEL R106, RZ, 0x1, !P2 ;  /* 0x00000001ff6a7807 */ /* 0x000fc40005000000 */
        /* <DEDUP_REMOVED lines=27> */
.L_x_2837:
[----:B0-----:R-:W-:Y:S01]  /*8aa0*/  IMAD.MOV.U32 R98, RZ, RZ, R102 ;  /* 0x000000ffff627224 */ /* 0x001fe200078e0066 */
[----:B------:R-:W-:-:S07]  /*8ab0*/  IADD3 R101, PT, PT, R97, 0x80, RZ ;  /* 0x0000008061657810 */ /* 0x000fce0007ffe0ff */
.L_x_2714:
[----:B------:R-:W-:Y:S05]  /*8ac0*/  BSYNC.RECONVERGENT B0 ;  /* 0x0000000000007941 */ /* 0x000fea0003800200 */
.L_x_2713:
[----:B------:R-:W-:Y:S01]  /*8ad0*/  ISETP.GE.U32.AND P0, PT, R12, 0x100, PT ;  /* 0x000001000c00780c */ /* 0x000fe20003f06070 */
[----:B------:R-:W-:Y:S03]  /*8ae0*/  BSSY.RECONVERGENT B0, `(.L_x_2838) ;  /* 0x00007d8000007945 */ /* 0x000fe60003800200 */
[----:B------:R-:W-:-:S09]  /*8af0*/  P2R R99, PR, RZ, 0x1 ;  /* 0x00000001ff637803 */ /* 0x000fd20000000000 */
[----:B------:R-:W-:Y:S05]  /*8b00*/  @!P0 BRA `(.L_x_2839) ;  /* 0x0000007c00548947 */ /* 0x000fea0003800000 */
[----:B------:R-:W-:Y:S01]  /*8b10*/  ISETP.NE.U32.AND P0, PT, RZ, UR12, PT ;  /* 0x0000000cff007c0c */ /* 0x000fe2000bf05070 */
[----:B-1----:R-:W0:Y:S01]  /*8b20*/  LDC.64 R60, c[0x0][0x390] ;  /* 0x0000e400ff3c7b82 */ /* 0x002e220000000a00 */
        /* <DEDUP_REMOVED lines=28> */
.L_x_2843:
        /* <DEDUP_REMOVED lines=13> */
.L_x_2845:
[----:B------:R-:W-:Y:S05]  /*8dc0*/  BSYNC.RECONVERGENT B2 ;  /* 0x0000000000027941 */ /* 0x000fea0003800200 */
.L_x_2844:
        /* <DEDUP_REMOVED lines=42> */
.L_x_2842:
[----:B------:R-:W-:Y:S05]  /*9070*/  BSYNC.RECONVERGENT B1 ;  /* 0x0000000000017941 */ /* 0x000fea0003800200 */
.L_x_2841:
[----:B------:R-:W1:Y:S01]  /*9080*/  LDC R112, c[0x0][0x404] ;  /* 0x00010100ff707b82 */ /* 0x000e620000000800 */
[----:B------:R-:W-:Y:S01]  /*9090*/  I2FP.F32.U32 R5, R14 ;  /* 0x0000000e00057245 */ /* 0x000fe20000201000 */
[----:B------:R-:W-:Y:S01]  /*90a0*/  IMAD.MOV.U32 R94, RZ, RZ, 0x2f800000 ;  /* 0x2f800000ff5e7424 */ /* 0x000fe200078e00ff */
[----:B------:R-:W-:Y:S01]  /*90b0*/  ISETP.NE.AND P3, PT, R15, 0x1, PT ;  /* 0x000000010f00780c */ /* 0x000fe20003f65270 */
[----:B-----5:R-:W-:Y:S01]  /*90c0*/  HADD2.F32 R14, -RZ, R60.H0_H0 ;  /* 0x2000003cff0e7230 */ /* 0x020fe20000004100 */
[----:B------:R-:W-:Y:S01]  /*90d0*/  BSSY.RECONVERGENT B1, `(.L_x_2846) ;  /* 0x000004b000017945 */ /* 0x000fe20003800200 */
[----:B------:R-:W-:Y:S01]  /*90e0*/  FFMA.FTZ R5, R5, R94, 1.1641532182693481445e-10 ;  /* 0x2f00000005057423 */ /* 0x000fe2000001005e */
[----:B------:R-:W-:Y:S01]  /*90f0*/  HFMA2 R16, -RZ, RZ, 0, 1.1920928955078125e-07 ;  /* 0x00000002ff107431 */ /* 0x000fe200000001ff */
[----:B------:R-:W2:Y:S03]  /*9100*/  LDC R111, c[0x0][0x408] ;  /* 0x00010200ff6f7b82 */ /* 0x000ea60000000800 */
[----:B-1----:R-:W-:Y:S01]  /*9110*/  FSETP.GTU.FTZ.AND P2, PT, R5, R112, PT ;  /* 0x000000700500720b */ /* 0x002fe20003f5c000 */
[----:B------:R-:W-:-:S03]  /*9120*/  IMAD.MOV.U32 R5, RZ, RZ, R4 ;  /* 0x000000ffff057224 */ /* 0x000fc600078e0004 */
[----:B------:R-:W-:Y:S01]  /*9130*/  PLOP3.LUT P4, PT, P2, PT, PT, 0x8, 0x80 ;  /* 0x000000000080781c */ /* 0x000fe2000178e170 */
[----:B--2---:R-:W-:-:S03]  /*9140*/  FMUL.FTZ R14, R14, R111 ;  /* 0x0000006f0e0e7220 */ /* 0x004fc60000410000 */
[----:B------:R-:W-:Y:S02]  /*9150*/  P2R R98, PR, RZ, 0x10 ;  /* 0x00000010ff627803 */ /* 0x000fe40000000000 */
[----:B------:R-:W-:Y:S01]  /*9160*/  FSEL R64, R14, RZ, !P2 ;  /* 0x000000ff0e407208 */ /* 0x000fe20005000000 */
        /* <DEDUP_REMOVED lines=9> */
.L_x_2848:
        /* <DEDUP_REMOVED lines=13> */
.L_x_2850:
[----:B------:R-:W-:Y:S05]  /*92d0*/  BSYNC.RECONVERGENT B2 ;  /* 0x0000000000027941 */ /* 0x000fea0003800200 */
.L_x_2849:
        /* <DEDUP_REMOVED lines=42> */
.L_x_2847:
[----:B------:R-:W-:Y:S05]  /*9580*/  BSYNC.RECONVERGENT B1 ;  /* 0x0000000000017941 */ /* 0x000fea0003800200 */
.L_x_2846:
        /* <DEDUP_REMOVED lines=11> */
[----:B------:R-:W-:Y:S01]  /*9640*/  FADD.FTZ R64, R64, R5 ;  /* 0x0000000540407221 */ /* 0x000fe20000010000 */
[----:B------:R-:W-:-:S03]  /*9650*/  MOV R5, R4 ;  /* 0x0000000400057202 */ /* 0x000fc60000000f00 */
        /* <DEDUP_REMOVED lines=12> */
.L_x_2853:
        /* <DEDUP_REMOVED lines=13> */
.L_x_2855:
[----:B------:R-:W-:Y:S05]  /*97f0*/  BSYNC.RECONVERGENT B2 ;  /* 0x0000000000027941 */ /* 0x000fea0003800200 */
.L_x_2854:
        /* <DEDUP_REMOVED lines=42> */
.L_x_2852:
[----:B------:R-:W-:Y:S05]  /*9aa0*/  BSYNC.RECONVERGENT B1 ;  /* 0x0000000000017941 */ /* 0x000fea0003800200 */
.L_x_2851:
        /* <DEDUP_REMOVED lines=21> */
.L_x_2858:
        /* <DEDUP_REMOVED lines=13> */
.L_x_2860:
[----:B------:R-:W-:Y:S05]  /*9cd0*/  BSYNC.RECONVERGENT B2 ;  /* 0x0000000000027941 */ /* 0x000fea0003800200 */
.L_x_2859:
        /* <DEDUP_REMOVED lines=42> */
.L_x_2857:
[----:B------:R-:W-:Y:S05]  /*9f80*/  BSYNC.RECONVERGENT B1 ;  /* 0x0000000000017941 */ /* 0x000fea0003800200 */
.L_x_2856:
        /* <DEDUP_REMOVED lines=25> */
.L_x_2863:
        /* <DEDUP_REMOVED lines=13> */
.L_x_2865:
[----:B------:R-:W-:Y:S05]  /*a1f0*/  BSYNC.RECONVERGENT B2 ;  /* 0x0000000000027941 */ /* 0x000fea0003800200 */
.L_x_2864:
        /* <DEDUP_REMOVED lines=42> */
.L_x_2862:
[----:B------:R-:W-:Y:S05]  /*a4a0*/  BSYNC.RECONVERGENT B1 ;  /* 0x0000000000017941 */ /* 0x000fea0003800200 */
.L_x_2861:
[----:B------:R-:W-:Y:S01]  /*a4b0*/  I2FP.F32.U32 R5, R5 ;  /* 0x0000000500057245 */ /* 0x000fe20000201000 */
[----:B------:R-:W-:Y:S01]  /*a4c0*/  HADD2.F32 R16, -RZ, R61.H0_H0 ;  /* 0x2000003dff107230 */ /* 0x000fe20000004100 */
[----:B------:R-:W-:Y:S01]  /*a4d0*/  BSSY.RECONVERGENT B1, `(.L_x_2866) ;  /* 0x000004b000017945 */ /* 0x000fe20003800200 */
[----:B------:R-:W-:Y:S02]  /*a4e0*/  HFMA2 R18, -RZ, RZ, 0, 1.1920928955078125e-07 ;  /* 0x00000002ff127431 */ /* 0x000fe400000001ff */
[----:B------:R-:W-:Y:S01]  /*a4f0*/  FFMA.FTZ R5, R5, R94, 1.1641532182693481445e-10 ;  /* 0x2f00000005057423 */ /* 0x000fe2000001005e */
[----:B------:R-:W-:-:S04]  /*a500*/  FMUL.FTZ R16, R16, R111 ;  /* 0x0000006f10107220 */ /* 0x000fc80000410000 */
[----:B------:R-:W-:Y:S01]  /*a510*/  FSETP.GTU.FTZ.AND P2, PT, R5, R112, PT ;  /* 0x000000700500720b */ /* 0x000fe20003f5c000 */
[----:B------:R-:W-:-:S03]  /*a520*/  IMAD.MOV.U32 R5, RZ, RZ, R4 ;  /* 0x000000ffff057224 */ /* 0x000fc600078e0004 */
        /* <DEDUP_REMOVED lines=13> */
.L_x_2868:
        /* <DEDUP_REMOVED lines=13> */
.L_x_2870:
[----:B------:R-:W-:Y:S05]  /*a6d0*/  BSYNC.RECONVERGENT B2 ;  /* 0x0000000000027941 */ /* 0x000fea0003800200 */
.L_x_2869:
        /* <DEDUP_REMOVED lines=42> */
.L_x_2867:
[----:B------:R-:W-:Y:S05]  /*a980*/  BSYNC.RECONVERGENT B1 ;  /* 0x0000000000017941 */ /* 0x000fea0003800200 */
.L_x_2866:
        /* <DEDUP_REMOVED lines=11> */
[----:B------:R-:W-:-:S03]  /*aa40*/  MOV R5, R4 ;  /* 0x0000000400057202 */ /* 0x000fc60000000f00 */
[--C-:B------:R-:W-:Y:S01]  /*aa50*/  @P1 FADD.FTZ R72, R17, R60.reuse ;  /* 0x0000003c11481221 */ /* 0x100fe20000010000 */
[----:B------:R-:W-:Y:S02]  /*aa60*/  @!P1 IMAD.MOV.U32 R72, RZ, RZ, R60 ;  /* 0x000000ffff489224 */ /* 0x000fe400078e003c */
[----:B------:R-:W-:-:S03]  /*aa70*/  IMAD.MOV.U32 R60, RZ, RZ, 0x2 ;  /* 0x00000002ff3c7424 */ /* 0x000fc600078e00ff */
        /* <DEDUP_REMOVED lines=10> */
.L_x_2873:
[----:B------:R-:W-:Y:S01]  /*ab20*/  VIADD R11, R11, 0x1 ;  /* 0x000000010b0b7836 */ /* 0x000fe20000000000 */
[----:B------:R-:W-:Y:S03]  /*ab30*/  BSSY.RECONVERGENT B2, `(.L_x_2874) ;  /* 0x000000c000027945 */ /* 0x000fe60003800200 */
[C---:B0-----:R-:W-:Y:S01]  /*ab40*/  IMAD.WIDE.U32 R102, R11.reuse, -0x2daee0ad, RZ ;  /* 0xd2511f530b667825 */ /* 0x041fe200078e00ff */
        /* <DEDUP_REMOVED lines=10> */
.L_x_2875:
[----:B------:R-:W-:Y:S05]  /*abf0*/  BSYNC.RECONVERGENT B2 ;  /* 0x0000000000027941 */ /* 0x000fea0003800200 */
.L_x_2874:
        /* <DEDUP_REMOVED lines=42> */
.L_x_2872:
[----:B------:R-:W-:Y:S05]  /*aea0*/  BSYNC.RECONVERGENT B1 ;  /* 0x0000000000017941 */ /* 0x000fea0003800200 */
.L_x_2871:
[----:B------:R-:W-:Y:S01]  /*aeb0*/  I2FP.F32.U32 R5, R5 ;  /* 0x0000000500057245 */ /* 0x000fe20000201000 */
[----:B------:R-:W-:Y:S01]  /*aec0*/  HADD2.F32 R18, -RZ, R61.H1_H1 ;  /* 0x3000003dff127230 */ /* 0x000fe20000004100 */
[----:B------:R-:W-:Y:S01]  /*aed0*/  BSSY.RECONVERGENT B1, `(.L_x_2876) ;  /* 0x000004b000017945 */ /* 0x000fe20003800200 */
[----:B------:R-:W-:Y:S02]  /*aee0*/  HFMA2 R61, -RZ, RZ, 0, 1.1920928955078125e-07 ;  /* 0x00000002ff3d7431 */ /* 0x000fe400000001ff */
[----:B------:R-:W-:Y:S02]  /*aef0*/  IMAD.MOV.U32 R19, RZ, RZ, R4 ;  /* 0x000000ffff137224 */ /* 0x000fe400078e0004 */
        /* <DEDUP_REMOVED lines=16> */
.L_x_2878:
[----:B------:R-:W-:Y:S01]  /*b000*/  IADD3 R11, PT, PT, R11, 0x1, RZ ;  /* 0x000000010b0b7810 */ /* 0x000fe20007ffe0ff */
[----:B------:R-:W-:Y:S03]  /*b010*/  BSSY.RECONVERGENT B2, `(.L_x_2879) ;  /* 0x000000c000027945 */ /* 0x000fe60003800200 */
[C---:B------:R-:W-:Y:S01]  /*b020*/  ISETP.NE.AND P2, PT, R11.reuse, RZ, PT ;  /* 0x000000ff0b00720c */ /* 0x040fe20003f45270 */
[----:B0-----:R-:W-:-:S12]  /*b030*/  IMAD.WIDE.U32 R80, R11, -0x2daee0ad, RZ ;  /* 0xd2511f530b507825 */ /* 0x001fd800078e00ff */
        /* <DEDUP_REMOVED lines=9> */
.L_x_2880:
[----:B------:R-:W-:Y:S05]  /*b0d0*/  BSYNC.RECONVERGENT B2 ;  /* 0x0000000000027941 */ /* 0x000fea0003800200 */
.L_x_2879:
        /* <DEDUP_REMOVED lines=40> */
[----:B------:R-:W-:Y:S02]  /*b360*/  IMAD.MOV.U32 R19, RZ, RZ, R100 ;  /* 0x000000ffff137224 */ /* 0x000fe400078e0064 */
[----:B------:R-:W-:-:S07]  /*b370*/  IMAD.MOV.U32 R100, RZ, RZ, R18 ;  /* 0x000000ffff647224 */ /* 0x000fce00078e0012 */
.L_x_2877:
[----:B------:R-:W-:Y:S05]  /*b380*/  BSYNC.RECONVERGENT B1 ;  /* 0x0000000000017941 */ /* 0x000fea0003800200 */
.L_x_2876:
[----:B------:R-:W-:Y:S01]  /*b390*/  I2FP.F32.U32 R5, R19 ;  /* 0x0000001300057245 */ /* 0x000fe20000201000 */
[----:B------:R-:W-:Y:S01]  /*b3a0*/  HADD2.F32 R18, -RZ, R53.H1_H1 ;  /* 0x30000035ff127230 */ /* 0x000fe20000004100 */
[----:B------:R-:W-:Y:S01]  /*b3b0*/  BSSY.RECONVERGENT B1, `(.L_x_2881) ;  /* 0x0000050000017945 */ /* 0x000fe20003800200 */
[----:B------:R-:W-:Y:S01]  /*b3c0*/  @P1 HADD2.F32 R60, -RZ, R57.H1_H1 ;  /* 0x30000039ff3c1230 */ /* 0x000fe20000004100 */
[----:B------:R-:W-:Y:S01]  /*b3d0*/  MOV R19, R4 ;  /* 0x0000000400137202 */ /* 0x000fe20000000f00 */
[----:B------:R-:W-:Y:S01]  /*b3e0*/  FFMA.FTZ R5, R5, R94, 1.1641532182693481445e-10 ;  /* 0x2f00000005057423 */ /* 0x000fe2000001005e */
[----:B------:R-:W-:-:S04]  /*b3f0*/  FMUL.FTZ R18, R18, R111 ;  /* 0x0000006f12127220 */ /* 0x000fc80000410000 */
[----:B------:R-:W-:-:S04]  /*b400*/  FSETP.GTU.FTZ.AND P2, PT, R5, R112, PT ;  /* 0x000000700500720b */ /* 0x000fc80003f5c000 */
[----:B------:R-:W-:Y:S02]  /*b410*/  FSEL R18, R18, RZ, !P2 ;  /* 0x000000ff12127208 */ /* 0x000fe40005000000 */
[----:B------:R-:W-:Y:S02]  /*b420*/  SEL R5, RZ, 0x1, P2 ;  /* 0x00000001ff057807 */ /* 0x000fe40001000000 */
[----:B------:R-:W-:Y:S01]  /*b430*/  ISETP.NE.AND P2, PT, R61, 0x1, PT ;  /* 0x000000013d00780c */ /* 0x000fe20003f45270 */
[----:B------:R-:W-:-:S04]  /*b440*/  FADD.FTZ R17, R17, R18 ;  /* 0x0000001211117221 */ /* 0x000fc80000010000 */
[--C-:B0-----:R-:W-:Y:S01]  /*b450*/  @P1 FADD.FTZ R81, R60, R17.reuse ;  /* 0x000000113c511221 */ /* 0x101fe20000010000 */
[--C-:B------:R-:W-:Y:S01]  /*b460*/  @!P1 IMAD.MOV.U32 R81, RZ, RZ, R17.reuse ;  /* 0x000000ffff519224 */ /* 0x100fe200078e0011 */
[----:B------:R-:W-:Y:S01]  /*b470*/  PRMT R17, R5, 0x7610, R17 ;  /* 0x0000761005117816 */ /* 0x000fe20000000011 */
        /* <DEDUP_REMOVED lines=11> */
.L_x_2883:
        /* <DEDUP_REMOVED lines=13> */
.L_x_2885:
[----:B------:R-:W-:Y:S05]  /*b600*/  BSYNC.RECONVERGENT B2 ;  /* 0x0000000000027941 */ /* 0x000fea0003800200 */
.L_x_2884:
        /* <DEDUP_REMOVED lines=40> */
[----:B------:R-:W-:Y:S01]  /*b890*/  MOV R19, R100 ;  /* 0x0000006400137202 */ /* 0x000fe20000000f00 */
[----:B------:R-:W-:-:S07]  /*b8a0*/  IMAD.MOV.U32 R100, RZ, RZ, R18 ;  /* 0x000000ffff647224 */ /* 0x000fce00078e0012 */
.L_x_2882:
[----:B------:R-:W-:Y:S05]  /*b8b0*/  BSYNC.RECONVERGENT B1 ;  /* 0x0000000000017941 */ /* 0x000fea0003800200 */
.L_x_2881:
        /* <DEDUP_REMOVED lines=20> */
.L_x_2888:
        /* <DEDUP_REMOVED lines=13> */
.L_x_2890:
[----:B------:R-:W-:Y:S05]  /*bad0*/  BSYNC.RECONVERGENT B2 ;  /* 0x0000000000027941 */ /* 0x000fea0003800200 */
.L_x_2889:
        /* <DEDUP_REMOVED lines=42> */
.L_x_2887:
[----:B------:R-:W-:Y:S05]  /*bd80*/  BSYNC.RECONVERGENT B1 ;  /* 0x0000000000017941 */ /* 0x000fea0003800200 */
.L_x_2886:
        /* <DEDUP_REMOVED lines=12> */
[----:B------:R-:W-:-:S03]  /*be50*/  MOV R5, R4 ;  /* 0x0000000400057202 */ /* 0x000fc60000000f00 */
[--C-:B------:R-:W-:Y:S01]  /*be60*/  @P1 FADD.FTZ R80, R19, R64.reuse ;  /* 0x0000004013501221 */ /* 0x100fe20000010000 */
[----:B------:R-:W-:-:S05]  /*be70*/  @!P1 IMAD.MOV.U32 R80, RZ, RZ, R64 ;  /* 0x000000ffff509224 */ /* 0x000fca00078e0040 */
        /* <DEDUP_REMOVED lines=10> */
.L_x_2893:
        /* <DEDUP_REMOVED lines=13> */
.L_x_2895:
[----:B------:R-:W-:Y:S05]  /*bff0*/  BSYNC.RECONVERGENT B2 ;  /* 0x0000000000027941 */ /* 0x000fea0003800200 */
.L_x_2894:
        /* <DEDUP_REMOVED lines=42> */
.L_x_2892:
[----:B------:R-:W-:Y:S05]  /*c2a0*/  BSYNC.RECONVERGENT B1 ;  /* 0x0000000000017941 */ /* 0x000fea0003800200 */
.L_x_2891:
        /* <DEDUP_REMOVED lines=20> */
.L_x_2898:
        /* <DEDUP_REMOVED lines=13> */
.L_x_2900:
[----:B------:R-:W-:Y:S05]  /*c4c0*/  BSYNC.RECONVERGENT B2 ;  /* 0x0000000000027941 */ /* 0x000fea0003800200 */
.L_x_2899:
        /* <DEDUP_REMOVED lines=42> */
.L_x_2897:
[----:B------:R-:W-:Y:S05]  /*c770*/  BSYNC.RECONVERGENT B1 ;  /* 0x0000000000017941 */ /* 0x000fea0003800200 */
.L_x_2896:
[----:B------:R-:W-:Y:S01]  /*c780*/  I2FP.F32.U32 R5, R61 ;  /* 0x0000003d00057245 */ /* 0x000fe20000201000 */
[----:B------:R-:W-:Y:S01]  /*c790*/  HADD2.F32 R60, -RZ, R54.H1_H1 ;  /* 0x30000036ff3c7230 */ /* 0x000fe20000004100 */
[----:B------:R-:W-:Y:S01]  /*c7a0*/  BSSY.RECONVERGENT B1, `(.L_x_2901) ;  /* 0x0000050000017945 */ /* 0x000fe20003800200 */
[----:B------:R-:W-:Y:S01]  /*c7b0*/  @P1 HADD2.F32 R62, -RZ, R58.H1_H1 ;  /* 0x3000003aff3e1230 */ /* 0x000fe20000004100 */
[----:B------:R-:W-:Y:S01]  /*c7c0*/  MOV R61, R4 ;  /* 0x00000004003d7202 */ /* 0x000fe20000000f00 */
        /* <DEDUP_REMOVED lines=21> */
.L_x_2903:
        /* <DEDUP_REMOVED lines=13> */
.L_x_2905:
[----:B------:R-:W-:Y:S05]  /*c9f0*/  BSYNC.RECONVERGENT B2 ;  /* 0x0000000000027941 */ /* 0x000fea0003800200 */
.L_x_2904:
        /* <DEDUP_REMOVED lines=41> */
[----:B------:R-:W-:-:S07]  /*cc90*/  IMAD.MOV.U32 R100, RZ, RZ, R60 ;  /* 0x000000ffff647224 */ /* 0x000fce00078e003c */
.L_x_2902:
[----:B------:R-:W-:Y:S05]  /*cca0*/  BSYNC.RECONVERGENT B1 ;  /* 0x0000000000017941 */ /* 0x000fea0003800200 */
.L_x_2901:
        /* <DEDUP_REMOVED lines=20> */
.L_x_2908:
        /* <DEDUP_REMOVED lines=13> */
.L_x_2910:
[----:B------:R-:W-:Y:S05]  /*cec0*/  BSYNC.RECONVERGENT B2 ;  /* 0x0000000000027941 */ /* 0x000fea0003800200 */
.L_x_2909:
        /* <DEDUP_REMOVED lines=39> */
[----:B------:R-:W-:Y:S02]  /*d140*/  HFMA2 R102, -RZ, RZ, 0, 0 ;  /* 0x00000000ff667431 */ /* 0x000fe400000001ff */
[----:B------:R-:W-:Y:S02]  /*d150*/  IMAD.MOV.U32 R61, RZ, RZ, R100 ;  /* 0x000000ffff3d7224 */ /* 0x000fe400078e0064 */
[----:B------:R-:W-:-:S07]  /*d160*/  IMAD.MOV.U32 R100, RZ, RZ, R60 ;  /* 0x000000ffff647224 */ /* 0x000fce00078e003c */
.L_x_2907:
[----:B------:R-:W-:Y:S05]  /*d170*/  BSYNC.RECONVERGENT B1 ;  /* 0x0000000000017941 */ /* 0x000fea0003800200 */
.L_x_2906:
        /* <DEDUP_REMOVED lines=25> */
.L_x_2913:
        /* <DEDUP_REMOVED lines=13> */
.L_x_2915:
[----:B------:R-:W-:Y:S05]  /*d3e0*/  BSYNC.RECONVERGENT B2 ;  /* 0x0000000000027941 */ /* 0x000fea0003800200 */
.L_x_2914:
        /* <DEDUP_REMOVED lines=42> */
.L_x_2912:
[----:B------:R-:W-:Y:S05]  /*d690*/  BSYNC.RECONVERGENT B1 ;  /* 0x0000000000017941 */ /* 0x000fea0003800200 */
.L_x_2911:
        /* <DEDUP_REMOVED lines=20> */
.L_x_2918:
        /* <DEDUP_REMOVED lines=15> */
.L_x_2920:
[----:B------:R-:W-:Y:S05]  /*d8d0*/  BSYNC.RECONVERGENT B2 ;  /* 0x0000000000027941 */ /* 0x000fea0003800200 */
.L_x_2919:
        /* <DEDUP_REMOVED lines=42> */
.L_x_2917:
[----:B------:R-:W-:Y:S05]  /*db80*/  BSYNC.RECONVERGENT B1 ;  /* 0x0000000000017941 */ /* 0x000fea0003800200 */
.L_x_2916:
        /* <DEDUP_REMOVED lines=18> */
.L_x_2840:
        /* <DEDUP_REMOVED lines=16> */
.L_x_2924:
        /* <DEDUP_REMOVED lines=13> */
.L_x_2926:
[----:B------:R-:W-:Y:S05]  /*de80*/  BSYNC.RECONVERGENT B2 ;  /* 0x0000000000027941 */ /* 0x000fea0003800200 */
.L_x_2925:
        /* <DEDUP_REMOVED lines=41> */
[----:B------:R-:W-:-:S07]  /*e120*/  MOV R100, R80 ;  /* 0x0000005000647202 */ /* 0x000fce0000000f00 */
.L_x_2923:
[----:B------:R-:W-:Y:S05]  /*e130*/  BSYNC.RECONVERGENT B1 ;  /* 0x0000000000017941 */ /* 0x000fea0003800200 */
.L_x_2922:
[----:B------:R-:W1:Y:S01]  /*e140*/  LDC R115, c[0x0][0x408] ;  /* 0x00010200ff737b82 */ /* 0x000e620000000800 */
[----:B------:R-:W-:Y:S01]  /*e150*/  I2FP.F32.U32 R5, R66 ;  /* 0x0000004200057245 */ /* 0x000fe20000201000 */
[----:B------:R-:W-:Y:S02]  /*e160*/  HFMA2 R94, -RZ, RZ, 0.1171875, 0 ;  /* 0x2f800000ff5e7431 */ /* 0x000fe400000001ff */
[----:B-----5:R-:W-:Y:S01]  /*e170*/  HADD2.F32 R66, -RZ, R60.H0_H0 ;  /* 0x2000003cff427230 */ /* 0x020fe20000004100 */
[----:B------:R-:W-:Y:S01]  /*e180*/  ISETP.NE.AND P3, PT, R71, 0x1, PT ;  /* 0x000000014700780c */ /* 0x000fe20003f65270 */
[----:B------:R-:W-:Y:S01]  /*e190*/  BSSY.RECONVERGENT B1, `(.L_x_2927) ;  /* 0x000004e000017945 */ /* 0x000fe20003800200 */
[----:B0-----:R-:W-:Y:S02]  /*e1a0*/  IMAD.MOV.U32 R80, RZ, RZ, 0x2 ;  /* 0x00000002ff507424 */ /* 0x001fe400078e00ff */
[----:B------:R-:W-:Y:S01]  /*e1b0*/  FFMA.FTZ R5, R5, R94, 1.1641532182693481445e-10 ;  /* 0x2f00000005057423 */ /* 0x000fe2000001005e */
[----:B------:R-:W0:Y:S01]  /*e1c0*/  LDC R114, c[0x0][0x404] ;  /* 0x00010100ff727b82 */ /* 0x000e220000000800 */
[----:B-1----:R-:W-:-:S03]  /*e1d0*/  FMUL.FTZ R66, R66, R115 ;  /* 0x0000007342427220 */ /* 0x002fc60000410000 */
[----:B0-----:R-:W-:Y:S01]  /*e1e0*/  FSETP.GTU.FTZ.AND P2, PT, R5, R114, PT ;  /* 0x000000720500720b */ /* 0x001fe20003f5c000 */
        /* <DEDUP_REMOVED lines=16> */
.L_x_2929:
        /* <DEDUP_REMOVED lines=13> */
.L_x_2931:
[----:B------:R-:W-:Y:S05]  /*e3c0*/  BSYNC.RECONVERGENT B2 ;  /* 0x0000000000027941 */ /* 0x000fea0003800200 */
.L_x_2930:
        /* <DEDUP_REMOVED lines=42> */
.L_x_2928:
[----:B------:R-:W-:Y:S05]  /*e670*/  BSYNC.RECONVERGENT B1 ;  /* 0x0000000000017941 */ /* 0x000fea0003800200 */
.L_x_2927:
[----:B------:R-:W-:Y:S01]  /*e680*/  I2FP.F32.U32 R5, R5 ;  /* 0x0000000500057245 */ /* 0x000fe20000201000 */
[----:B------:R-:W-:Y:S01]  /*e690*/  HADD2.F32 R60, -RZ, R60.H1_H1 ;  /* 0x3000003cff3c7230 */ /* 0x000fe20000004100 */
[----:B------:R-:W-:Y:S01]  /*e6a0*/  ISETP.NE.AND P2, PT, R80, 0x1, PT ;  /* 0x000000015000780c */ /* 0x000fe20003f45270 */
[----:B------:R-:W-:Y:S01]  /*e6b0*/  @P1 HADD2.F32 R72, -RZ, R56.H1_H1 ;  /* 0x30000038ff481230 */ /* 0x000fe20000004100 */
        /* <DEDUP_REMOVED lines=20> */
.L_x_2934:
        /* <DEDUP_REMOVED lines=13> */
.L_x_2936:
[----:B------:R-:W-:Y:S05]  /*e8d0*/  BSYNC.RECONVERGENT B2 ;  /* 0x0000000000027941 */ /* 0x000fea0003800200 */
.L_x_2935:
        /* <DEDUP_REMOVED lines=42> */
.L_x_2933:
[----:B------:R-:W-:Y:S05]  /*eb80*/  BSYNC.RECONVERGENT B1 ;  /* 0x0000000000017941 */ /* 0x000fea0003800200 */
.L_x_2932:
[----:B------:R-:W-:Y:S01]  /*eb90*/  I2FP.F32.U32 R5, R5 ;  /* 0x0000000500057245 */ /* 0x000fe20000201000 */
[----:B------:R-:W-:Y:S01]  /*eba0*/  HADD2.F32 R60, -RZ, R61.H0_H0 ;  /* 0x2000003dff3c7230 */ /* 0x000fe20000004100 */
[----:B------:R-:W-:Y:S01]  /*ebb0*/  BSSY.RECONVERGENT B1, `(.L_x_2937) ;  /* 0x000004e000017945 */ /* 0x000fe20003800200 */
[----:B------:R-:W-:Y:S02]  /*ebc0*/  HFMA2 R87, -RZ, RZ, 0, 1.1920928955078125e-07 ;  /* 0x00000002ff577431 */ /* 0x000fe400000001ff */
[----:B------:R-:W-:Y:S01]  /*ebd0*/  FFMA.FTZ R5, R5, R94, 1.1641532182693481445e-10 ;  /* 0x2f00000005057423 */ /* 0x000fe2000001005e */
[----:B------:R-:W-:-:S04]  /*ebe0*/  FMUL.FTZ R60, R60, R115 ;  /* 0x000000733c3c7220 */ /* 0x000fc80000410000 */
[----:B------:R-:W-:Y:S01]  /*ebf0*/  FSETP.GTU.FTZ.AND P2, PT, R5, R114, PT ;  /* 0x000000720500720b */ /* 0x000fe20003f5c000 */
[----:B------:R-:W-:-:S03]  /*ec00*/  @P1 HADD2.F32 R5, -RZ, R57.H0_H0 ;  /* 0x20000039ff051230 */ /* 0x000fc60000004100 */
[----:B------:R-:W-:Y:S02]  /*ec10*/  FSEL R72, R60, RZ, !P2 ;  /* 0x000000ff3c487208 */ /* 0x000fe40005000000 */
[----:B------:R-:W-:Y:S02]  /*ec20*/  PLOP3.LUT P3, PT, P2, PT, PT, 0x8, 0x80 ;  /* 0x000000000080781c */ /* 0x000fe4000176e170 */
[----:B------:R-:W-:Y:S01]  /*ec30*/  ISETP.NE.AND P2, PT, R81, 0x1, PT ;  /* 0x000000015100780c */ /* 0x000fe20003f45270 */
[----:B------:R-:W-:Y:S01]  /*ec40*/  @P1 FADD.FTZ R72, R5, R72 ;  /* 0x0000004805481221 */ /* 0x000fe20000010000 */
[----:B------:R-:W-:Y:S01]  /*ec50*/  IMAD.MOV.U32 R5, RZ, RZ, R4 ;  /* 0x000000ffff057224 */ /* 0x000fe200078e0004 */
[----:B------:R-:W-:-:S03]  /*ec60*/  P2R R107, PR, RZ, 0x8 ;  /* 0x00000008ff6b7803 */ /* 0x000fc60000000000 */
        /* <DEDUP_REMOVED lines=10> */
.L_x_2939:
        /* <DEDUP_REMOVED lines=13> */
.L_x_2941:
[----:B------:R-:W-:Y:S05]  /*ede0*/  BSYNC.RECONVERGENT B2 ;  /* 0x0000000000027941 */ /* 0x000fea0003800200 */
.L_x_2940:
        /* <DEDUP_REMOVED lines=42> */
.L_x_2938:
[----:B------:R-:W-:Y:S05]  /*f090*/  BSYNC.RECONVERGENT B1 ;  /* 0x0000000000017941 */ /* 0x000fea0003800200 */
.L_x_2937:
[----:B------:R-:W-:Y:S01]  /*f0a0*/  I2FP.F32.U32 R5, R5 ;  /* 0x0000000500057245 */ /* 0x000fe20000201000 */
[----:B------:R-:W-:Y:S01]  /*f0b0*/  HADD2.F32 R60, -RZ, R61.H1_H1 ;  /* 0x3000003dff3c7230 */ /* 0x000fe20000004100 */
[----:B------:R-:W-:Y:S01]  /*f0c0*/  BSSY.RECONVERGENT B1, `(.L_x_2942) ;  /* 0x000004e000017945 */ /* 0x000fe20003800200 */
[----:B------:R-:W-:Y:S02]  /*f0d0*/  @P1 HADD2.F32 R80, -RZ, R57.H1_H1 ;  /* 0x30000039ff501230 */ /* 0x000fe40000004100 */
[----:B------:R-:W-:Y:S01]  /*f0e0*/  FFMA.FTZ R5, R5, R94, 1.1641532182693481445e-10 ;  /* 0x2f00000005057423 */ /* 0x000fe2000001005e */
[----:B------:R-:W-:Y:S01]  /*f0f0*/  FMUL.FTZ R60, R60, R115 ;  /* 0x000000733c3c7220 */ /* 0x000fe20000410000 */
[----:B------:R-:W-:-:S03]  /*f100*/  IMAD.MOV.U32 R88, RZ, RZ, 0x2 ;  /* 0x00000002ff587424 */ /* 0x000fc600078e00ff */
        /* <DEDUP_REMOVED lines=17> */
.L_x_2944:
        /* <DEDUP_REMOVED lines=13> */
.L_x_2946:
[----:B------:R-:W-:Y:S05]  /*f2f0*/  BSYNC.RECONVERGENT B2 ;  /* 0x0000000000027941 */ /* 0x000fea0003800200 */
.L_x_2945:
        /* <DEDUP_REMOVED lines=42> */
.L_x_2943:
[----:B------:R-:W-:Y:S05]  /*f5a0*/  BSYNC.RECONVERGENT B1 ;  /* 0x0000000000017941 */ /* 0x000fea0003800200 */
.L_x_2942:
        /* <DEDUP_REMOVED lines=23> */
.L_x_2949:
        /* <DEDUP_REMOVED lines=13> */
.L_x_2951:
[----:B------:R-:W-:Y:S05]  /*f7f0*/  BSYNC.RECONVERGENT B2 ;  /* 0x0000000000027941 */ /* 0x000fea0003800200 */
.L_x_2950:
        /* <DEDUP_REMOVED lines=42> */
.L_x_2948:
[----:B------:R-:W-:Y:S05]  /*faa0*/  BSYNC.RECONVERGENT B1 ;  /* 0x0000000000017941 */ /* 0x000fea0003800200 */
.L_x_2947:
        /* <DEDUP_REMOVED lines=23> */
.L_x_2954:
        /* <DEDUP_REMOVED lines=13> */
.L_x_2956:
[----:B------:R-:W-:Y:S05]  /*fcf0*/  BSYNC.RECONVERGENT B2 ;  /* 0x0000000000027941 */ /* 0x000fea0003800200 */
.L_x_2955:
        /* <DEDUP_REMOVED lines=42> */
.L_x_2953:
[----:B------:R-:W-:Y:S05]  /*ffa0*/  BSYNC.RECONVERGENT B1 ;  /* 0x0000000000017941 */ /* 0x000fea0003800200 */
.L_x_2952:
        /* <DEDUP_REMOVED lines=8> */
[----:B------:R-:W-:-:S03]  /*10030*/  IMAD.MOV.U32 R5, RZ, RZ, 0x2 ;  /* 0x00000002ff057424 */ /* 0x000fc600078e00ff */
        /* <DEDUP_REMOVED lines=14> */
.L_x_2959:
        /* <DEDUP_REMOVED lines=13> */
.L_x_2961:
[----:B------:R-:W-:Y:S05]  /*101f0*/  BSYNC.RECONVERGENT B2 ;  /* 0x0000000000027941 */ /* 0x000fea0003800200 */
.L_x_2960:
        /* <DEDUP_REMOVED lines=40> */
[----:B------:R-:W-:Y:S01]  /*10480*/  IMAD.MOV.U32 R61, RZ, RZ, R100 ;  /* 0x000000ffff3d7224 */ /* 0x000fe200078e0064 */
[----:B------:R-:W-:-:S07]  /*10490*/  MOV R100, R60 ;  /* 0x0000003c00647202 */ /* 0x000fce0000000f00 */
.L_x_2958:
[----:B------:R-:W-:Y:S05]  /*104a0*/  BSYNC.RECONVERGENT B1 ;  /* 0x0000000000017941 */ /* 0x000fea0003800200 */
.L_x_2957:
        /* <DEDUP_REMOVED lines=14> */
.L_x_2921:
        /* <DEDUP_REMOVED lines=43> */
.L_x_2962:
[----:B------:R-:W-:Y:S01]  /*10840*/  MOV R98, R100 ;  /* 0x0000006400627202 */ /* 0x000fe20000000f00 */
[----:B------:R-:W-:-:S07]  /*10850*/  VIADD R101, R101, 0x80 ;  /* 0x0000008065657836 */ /* 0x000fce0000000000 */
.L_x_2839:
[----:B------:R-:W-:Y:S05]  /*10860*/  BSYNC.RECONVERGENT B0 ;  /* 0x0000000000007941 */ /* 0x000fea0003800200 */
.L_x_2838:
[----:B------:R-:W-:Y:S01]  /*10870*/  ISETP.GE.U32.AND P0, PT, R12, 0x180, PT ;  /* 0x000001800c00780c */ /* 0x000fe20003f06070 */
[----:B------:R-:W-:Y:S03]  /*10880*/  BSSY.RECONVERGENT B0, `(.L_x_2963) ;  /* 0x00007d7000007945 */ /* 0x000fe60003800200 */
[----:B------:R-:W-:-:S09]  /*10890*/  P2R R100, PR, RZ, 0x1 ;  /* 0x00000001ff647803 */ /* 0x000fd20000000000 */
        /* <DEDUP_REMOVED lines=31> */
.L_x_2968:
        /* <DEDUP_REMOVED lines=13> */
.L_x_2970:
[----:B------:R-:W-:Y:S05]  /*10b60*/  BSYNC.RECONVERGENT B2 ;  /* 0x0000000000027941 */ /* 0x000fea0003800200 */
.L_x_2969:
        /* <DEDUP_REMOVED lines=40> */
[----:B------:R-:W-:-:S07]  /*10df0*/  MOV R14, R98 ;  /* 0x00000062000e7202 */ /* 0x000fce0000000f00 */
.L_x_2967:
[----:B------:R-:W-:Y:S05]  /*10e00*/  BSYNC.RECONVERGENT B1 ;  /* 0x0000000000017941 */ /* 0x000fea0003800200 */
.L_x_2966:
        /* <DEDUP_REMOVED lines=8> */
[----:B------:R-:W2:Y:S01]  /*10e90*/  LDC R112, c[0x0][0x404] ;  /* 0x00010100ff707b82 */ /* 0x000ea20000000800 */
[----:B-1----:R-:W-:Y:S02]  /*10ea0*/  FMUL.FTZ R16, R16, R113 ;  /* 0x0000007110107220 */ /* 0x002fe40000410000 */
[----:B--2---:R-:W-:Y:S01]  /*10eb0*/  FSETP.GTU.FTZ.AND P3, PT, R5, R112, PT ;  /* 0x000000700500720b */ /* 0x004fe20003f7c000 */
        /* <DEDUP_REMOVED lines=13> */
.L_x_2973:
        /* <DEDUP_REMOVED lines=13> */
.L_x_2975:
[----:B------:R-:W-:Y:S05]  /*11060*/  BSYNC.RECONVERGENT B2 ;  /* 0x0000000000027941 */ /* 0x000fea0003800200 */
.L_x_2974:
        /* <DEDUP_REMOVED lines=42> */
.L_x_2972:
[----:B------:R-:W-:Y:S05]  /*11310*/  BSYNC.RECONVERGENT B1 ;  /* 0x0000000000017941 */ /* 0x000fea0003800200 */
.L_x_2971:
        /* <DEDUP_REMOVED lines=25> */
.L_x_2978:
        /* <DEDUP_REMOVED lines=13> */
.L_x_2980:
[----:B------:R-:W-:Y:S05]  /*11580*/  BSYNC.RECONVERGENT B2 ;  /* 0x0000000000027941 */ /* 0x000fea0003800200 */
.L_x_2979:
        /* <DEDUP_REMOVED lines=42> */
.L_x_2977:
[----:B------:R-:W-:Y:S05]  /*11830*/  BSYNC.RECONVERGENT B1 ;  /* 0x0000000000017941 */ /* 0x000fea0003800200 */
.L_x_2976:
[----:B------:R-:W-:Y:S01]  /*11840*/  I2FP.F32.U32 R16, R5 ;  /* 0x0000000500107245 */ /* 0x000fe20000201000 */
[----:B------:R-:W-:Y:S01]  /*11850*/  HADD2.F32 R60, -RZ, R60.H1_H1 ;  /* 0x3000003cff3c7230 */ /* 0x000fe20000004100 */
        /* <DEDUP_REMOVED lines=19> */
.L_x_2983:
        /* <DEDUP_REMOVED lines=13> */
.L_x_2985:
[----:B------:R-:W-:Y:S05]  /*11a60*/  BSYNC.RECONVERGENT B2 ;  /* 0x0000000000027941 */ /* 0x000fea0003800200 */
.L_x_2984:
        /* <DEDUP_REMOVED lines=42> */
.L_x_2982:
[----:B------:R-:W-:Y:S05]  /*11d10*/  BSYNC.RECONVERGENT B1 ;  /* 0x0000000000017941 */ /* 0x000fea0003800200 */
.L_x_2981:
[----:B------:R-:W-:Y:S01]  /*11d20*/  I2FP.F32.U32 R16, R5 ;  /* 0x0000000500107245 */ /* 0x000fe20000201000 */
[----:B------:R-:W-:Y:S01]  /*11d30*/  HADD2.F32 R18, -RZ, R52.H1_H1 ;  /* 0x30000034ff127230 */ /* 0x000fe20000004100 */
[----:B------:R-:W-:Y:S01]  /*11d40*/  BSSY.RECONVERGENT B1, `(.L_x_2986) ;  /* 0x0000050000017945 */ /* 0x000fe20003800200 */
[----:B------:R-:W-:Y:S01]  /*11d50*/  IMAD.MOV.U32 R64, RZ, RZ, 0x2 ;  /* 0x00000002ff407424 */ /* 0x000fe200078e00ff */
[----:B------:R-:W-:Y:S01]  /*11d60*/  MOV R17, R4 ;  /* 0x0000000400117202 */ /* 0x000fe20000000f00 */
[----:B------:R-:W-:Y:S01]  /*11d70*/  FFMA.FTZ R5, R16, R95, 1.1641532182693481445e-10 ;  /* 0x2f00000010057423 */ /* 0x000fe2000001005f */
[----:B------:R-:W-:Y:S01]  /*11d80*/  FMUL.FTZ R16, R18, R113 ;  /* 0x0000007112107220 */ /* 0x000fe20000410000 */
[----:B------:R-:W-:-:S03]  /*11d90*/  @P1 HADD2.F32 R18, -RZ, R56.H1_H1 ;  /* 0x30000038ff121230 */ /* 0x000fc60000004100 */
        /* <DEDUP_REMOVED lines=18> */
.L_x_2988:
        /* <DEDUP_REMOVED lines=13> */
.L_x_2990:
[----:B------:R-:W-:Y:S05]  /*11f90*/  BSYNC.RECONVERGENT B2 ;  /* 0x0000000000027941 */ /* 0x000fea0003800200 */
.L_x_2989:
        /* <DEDUP_REMOVED lines=42> */
.L_x_2987:
[----:B------:R-:W-:Y:S05]  /*12240*/  BSYNC.RECONVERGENT B1 ;  /* 0x0000000000017941 */ /* 0x000fea0003800200 */
.L_x_2986:
[----:B------:R-:W-:Y:S01]  /*12250*/  I2FP.F32.U32 R16, R17 ;  /* 0x0000001100107245 */ /* 0x000fe20000201000 */
[----:B------:R-:W-:Y:S01]  /*12260*/  HADD2.F32 R18, -RZ, R61.H0_H0 ;  /* 0x2000003dff127230 */ /* 0x000fe20000004100 */
        /* <DEDUP_REMOVED lines=19> */
.L_x_2993:
        /* <DEDUP_REMOVED lines=13> */
.L_x_2995:
[----:B------:R-:W-:Y:S05]  /*12470*/  BSYNC.RECONVERGENT B2 ;  /* 0x0000000000027941 */ /* 0x000fea0003800200 */
.L_x_2994:
        /* <DEDUP_REMOVED lines=42> */
.L_x_2992:
[----:B------:R-:W-:Y:S05]  /*12720*/  BSYNC.RECONVERGENT B1 ;  /* 0x0000000000017941 */ /* 0x000fea0003800200 */
.L_x_2991:
        /* <DEDUP_REMOVED lines=25> */
.L_x_2998:
        /* <DEDUP_REMOVED lines=13> */
.L_x_3000:
[----:B------:R-:W-:Y:S05]  /*12990*/  BSYNC.RECONVERGENT B2 ;  /* 0x0000000000027941 */ /* 0x000fea0003800200 */
.L_x_2999:
        /* <DEDUP_REMOVED lines=42> */
.L_x_2997:
[----:B------:R-:W-:Y:S05]  /*12c40*/  BSYNC.RECONVERGENT B1 ;  /* 0x0000000000017941 */ /* 0x000fea0003800200 */
.L_x_2996:
        /* <DEDUP_REMOVED lines=21> */
.L_x_3003:
        /* <DEDUP_REMOVED lines=13> */
.L_x_3005:
[----:B------:R-:W-:Y:S05]  /*12e70*/  BSYNC.RECONVERGENT B2 ;  /* 0x0000000000027941 */ /* 0x000fea0003800200 */
.L_x_3004:
        /* <DEDUP_REMOVED lines=42> */
.L_x_3002:
[----:B------:R-:W-:Y:S05]  /*13120*/  BSYNC.RECONVERGENT B1 ;  /* 0x0000000000017941 */ /* 0x000fea0003800200 */
.L_x_3001:
[----:B------:R-:W-:Y:S01]  /*13130*/  I2FP.F32.U32 R18, R19 ;  /* 0x0000001300127245 */ /* 0x000fe20000201000 */
[----:B------:R-:W-:Y:S01]  /*13140*/  HADD2.F32 R60, -RZ, R53.H1_H1 ;  /* 0x30000035ff3c7230 */ /* 0x000fe20000004100 */
[----:B------:R-:W-:Y:S01]  /*13150*/  BSSY.RECONVERGENT B1, `(.L_x_3006) ;  /* 0x0000050000017945 */ /* 0x000fe20003800200 */
[----:B0-----:R-:W-:Y:S01]  /*13160*/  IMAD.MOV.U32 R78, RZ, RZ, 0x2 ;  /* 0x00000002ff4e7424 */ /* 0x001fe200078e00ff */
        /* <DEDUP_REMOVED lines=22> */
.L_x_3008:
        /* <DEDUP_REMOVED lines=13> */
.L_x_3010:
[----:B------:R-:W-:Y:S05]  /*133a0*/  BSYNC.RECONVERGENT B2 ;  /* 0x0000000000027941 */ /* 0x000fea0003800200 */
.L_x_3009:
        /* <DEDUP_REMOVED lines=42> */
.L_x_3007:
[----:B------:R-:W-:Y:S05]  /*13650*/  BSYNC.RECONVERGENT B1 ;  /* 0x0000000000017941 */ /* 0x000fea0003800200 */
.L_x_3006:
        /* <DEDUP_REMOVED lines=20> */
.L_x_3013:
        /* <DEDUP_REMOVED lines=13> */
.L_x_3015:
[----:B------:R-:W-:Y:S05]  /*13870*/  BSYNC.RECONVERGENT B2 ;  /* 0x0000000000027941 */ /* 0x000fea0003800200 */
.L_x_3014:
        /* <DEDUP_REMOVED lines=42> */
.L_x_3012:
[----:B------:R-:W-:Y:S05]  /*13b20*/  BSYNC.RECONVERGENT B1 ;  /* 0x0000000000017941 */ /* 0x000fea0003800200 */
.L_x_3011:
        /* <DEDUP_REMOVED lines=25> */
.L_x_3018:
        /* <DEDUP_REMOVED lines=13> */
.L_x_3020:
[----:B------:R-:W-:Y:S05]  /*13d90*/  BSYNC.RECONVERGENT B2 ;  /* 0x0000000000027941 */ /* 0x000fea0003800200 */
.L_x_3019:
        /* <DEDUP_REMOVED lines=42> */
.L_x_3017:
[----:B------:R-:W-:Y:S05]  /*14040*/  BSYNC.RECONVERGENT B1 ;  /* 0x0000000000017941 */ /* 0x000fea0003800200 */
.L_x_3016:
        /* <DEDUP_REMOVED lines=20> */
.L_x_3023:
        /* <DEDUP_REMOVED lines=13> */
.L_x_3025:
[----:B------:R-:W-:Y:S05]  /*14260*/  BSYNC.RECONVERGENT B2 ;  /* 0x0000000000027941 */ /* 0x000fea0003800200 */
.L_x_3024:
        /* <DEDUP_REMOVED lines=42> */
.L_x_3022:
[----:B------:R-:W-:Y:S05]  /*14510*/  BSYNC.RECONVERGENT B1 ;  /* 0x0000000000017941 */ /* 0x000fea0003800200 */
.L_x_3021:
        /* <DEDUP_REMOVED lines=26> */
.L_x_3028:
        /* <DEDUP_REMOVED lines=13> */
.L_x_3030:
[----:B------:R-:W-:Y:S05]  /*14790*/  BSYNC.RECONVERGENT B2 ;  /* 0x0000000000027941 */ /* 0x000fea0003800200 */
.L_x_3029:
        /* <DEDUP_REMOVED lines=42> */
.L_x_3027:
[----:B------:R-:W-:Y:S05]  /*14a40*/  BSYNC.RECONVERGENT B1 ;  /* 0x0000000000017941 */ /* 0x000fea0003800200 */
.L_x_3026:
        /* <DEDUP_REMOVED lines=20> */
.L_x_3033:
        /* <DEDUP_REMOVED lines=13> */
.L_x_3035:
[----:B------:R-:W-:Y:S05]  /*14c60*/  BSYNC.RECONVERGENT B2 ;  /* 0x0000000000027941 */ /* 0x000fea0003800200 */
.L_x_3034:
        /* <DEDUP_REMOVED lines=42> */
.L_x_3032:
[----:B------:R-:W-:Y:S05]  /*14f10*/  BSYNC.RECONVERGENT B1 ;  /* 0x0000000000017941 */ /* 0x000fea0003800200 */
.L_x_3031:
        /* <DEDUP_REMOVED lines=25> */
.L_x_3038:
        /* <DEDUP_REMOVED lines=13> */
.L_x_3040:
[----:B------:R-:W-:Y:S05]  /*15180*/  BSYNC.RECONVERGENT B2 ;  /* 0x0000000000027941 */ /* 0x000fea0003800200 */
.L_x_3039:
        /* <DEDUP_REMOVED lines=42> */
.L_x_3037:
[----:B------:R-:W-:Y:S05]  /*15430*/  BSYNC.RECONVERGENT B1 ;  /* 0x0000000000017941 */ /* 0x000fea0003800200 */
.L_x_3036:
        /* <DEDUP_REMOVED lines=20> */
.L_x_3043:
        /* <DEDUP_REMOVED lines=15> */
.L_x_3045:
[----:B------:R-:W-:Y:S05]  /*15670*/  BSYNC.RECONVERGENT B2 ;  /* 0x0000000000027941 */ /* 0x000fea0003800200 */
.L_x_3044:
        /* <DEDUP_REMOVED lines=39> */
[----:B------:R-:W-:Y:S02]  /*158f0*/  HFMA2 R5, -RZ, RZ, 0, 0 ;  /* 0x00000000ff057431 */ /* 0x000fe400000001ff */
[----:B------:R-:W-:Y:S01]  /*15900*/  IMAD.MOV.U32 R106, RZ, RZ, R60 ;  /* 0x000000ffff6a7224 */ /* 0x000fe200078e003c */
[----:B------:R-:W-:-:S07]  /*15910*/  LOP3.LUT R8, R62, UR36, R61, 0x96, !PT ;  /* 0x000000243e087c12 */ /* 0x000fce000f8e963d */
.L_x_3042:
[----:B------:R-:W-:Y:S05]  /*15920*/  BSYNC.RECONVERGENT B1 ;  /* 0x0000000000017941 */ /* 0x000fea0003800200 */
.L_x_3041:
[----:B------:R-:W-:Y:S01]  /*15930*/  I2FP.F32.U32 R60, R63 ;  /* 0x0000003f003c7245 */ /* 0x000fe20000201000 */
[----:B------:R-:W-:-:S04]  /*15940*/  HADD2.F32 R62, -RZ, R55.H1_H1 ;  /* 0x30000037ff3e7230 */ /* 0x000fc80000004100 */
[----:B------:R-:W-:Y:S01]  /*15950*/  FFMA.FTZ R95, R60, R95, 1.1641532182693481445e-10 ;  /* 0x2f0000003c5f7423 */ /* 0x000fe2000001005f */
[----:B------:R-:W-:Y:S01]  /*15960*/  FMUL.FTZ R61, R62, R113 ;  /* 0x000000713e3d7220 */ /* 0x000fe20000410000 */
[----:B------:R-:W-:-:S03]  /*15970*/  PRMT R62, R114, 0x5410, R115 ;  /* 0x00005410723e7816 */ /* 0x000fc60000000073 */
[----:B------:R-:W-:Y:S01]  /*15980*/  FSETP.GTU.FTZ.AND P6, PT, R95, R112, PT ;  /* 0x000000705f00720b */ /* 0x000fe20003fdc000 */
[----:B------:R-:W-:-:S03]  /*15990*/  @P1 HADD2.F32 R95, -RZ, R59.H1_H1 ;  /* 0x3000003bff5f1230 */ /* 0x000fc60000004100 */
[----:B------:R-:W-:Y:S02]  /*159a0*/  FSEL R61, R61, RZ, !P6 ;  /* 0x000000ff3d3d7208 */ /* 0x000fe40007000000 */
[----:B------:R-:W-:-:S03]  /*159b0*/  SEL R60, RZ, 0x1, P6 ;  /* 0x00000001ff3c7807 */ /* 0x000fc60003000000 */
[----:B------:R-:W-:Y:S01]  /*159c0*/  FADD.FTZ R116, R116, R61 ;  /* 0x0000003d74747221 */ /* 0x000fe20000010000 */
[----:B------:R-:W-:Y:S02]  /*159d0*/  PRMT R61, R65, 0x5410, R111 ;  /* 0x00005410413d7816 */ /* 0x000fe4000000006f */
[----:B------:R-:W-:Y:S01]  /*159e0*/  PRMT R65, R60, 0x7610, R65 ;  /* 0x000076103c417816 */ /* 0x000fe20000000041 */
[--C-:B------:R-:W-:Y:S01]  /*159f0*/  @P1 FADD.FTZ R95, R95, R116.reuse ;  /* 0x000000745f5f1221 */ /* 0x100fe20000010000 */
[----:B------:R-:W-:Y:S01]  /*15a00*/  @!P1 IMAD.MOV.U32 R95, RZ, RZ, R116 ;  /* 0x000000ffff5f9224 */ /* 0x000fe200078e0074 */
[----:B------:R-:W-:-:S04]  /*15a10*/  PRMT R60, R104, 0x5410, R105 ;  /* 0x00005410683c7816 */ /* 0x000fc80000000069 */
[----:B------:R-:W-:-:S04]  /*15a20*/  F2FP.F16.F32.PACK_AB R63, RZ, R95 ;  /* 0x0000005fff3f723e */ /* 0x000fc800000000ff */
[----:B------:R-:W-:Y:S01]  /*15a30*/  PRMT R63, R110, 0x5410, R63 ;  /* 0x000054106e3f7816 */ /* 0x000fe2000000003f */
[----:B------:R-:W-:Y:S06]  /*15a40*/  BRA `(.L_x_3046) ;  /* 0x0000002800347947 */ /* 0x000fec0003800000 */
.L_x_2965:
        /* <DEDUP_REMOVED lines=16> */
.L_x_3049:
        /* <DEDUP_REMOVED lines=13> */
.L_x_3051:
[----:B------:R-:W-:Y:S05]  /*15c20*/  BSYNC.RECONVERGENT B2 ;  /* 0x0000000000027941 */ /* 0x000fea0003800200 */
.L_x_3050:
        /* <DEDUP_REMOVED lines=41> */
.L_x_3048:
[----:B------:R-:W-:Y:S05]  /*15ec0*/  BSYNC.RECONVERGENT B1 ;  /* 0x0000000000017941 */ /* 0x000fea0003800200 */
.L_x_3047:
[----:B------:R-:W1:Y:S01]  /*15ed0*/  LDC R116, c[0x0][0x408] ;  /* 0x00010200ff747b82 */ /* 0x000e620000000800 */
[----:B------:R-:W-:Y:S01]  /*15ee0*/  I2FP.F32.U32 R74, R67 ;  /* 0x00000043004a7245 */ /* 0x000fe20000201000 */
[----:B------:R-:W-:Y:S01]  /*15ef0*/  IMAD.MOV.U32 R95, RZ, RZ, 0x2f800000 ;  /* 0x2f800000ff5f7424 */ /* 0x000fe200078e00ff */
[----:B------:R-:W-:Y:S01]  /*15f00*/  ISETP.NE.AND P2, PT, R73, 0x1, PT ;  /* 0x000000014900780c */ /* 0x000fe20003f45270 */
[----:B-----5:R-:W-:Y:S01]  /*15f10*/  HADD2.F32 R5, -RZ, R60.H0_H0 ;  /* 0x2000003cff057230 */ /* 0x020fe20000004100 */
[----:B------:R-:W-:Y:S01]  /*15f20*/  BSSY.RECONVERGENT B1, `(.L_x_3052) ;  /* 0x000004e000017945 */ /* 0x000fe20003800200 */
[----:B------:R-:W-:Y:S01]  /*15f30*/  FFMA.FTZ R74, R74, R95, 1.1641532182693481445e-10 ;  /* 0x2f0000004a4a7423 */ /* 0x000fe2000001005f */
[----:B0-----:R-:W-:Y:S01]  /*15f40*/  HFMA2 R78, -RZ, RZ, 0, 1.1920928955078125e-07 ;  /* 0x00000002ff4e7431 */ /* 0x001fe200000001ff */
[----:B------:R-:W0:Y:S01]  /*15f50*/  LDC R115, c[0x0][0x404] ;  /* 0x00010100ff737b82 */ /* 0x000e220000000800 */
[----:B-1----:R-:W-:Y:S02]  /*15f60*/  FMUL.FTZ R5, R5, R116 ;  /* 0x0000007405057220 */ /* 0x002fe40000410000 */
[----:B0-----:R-:W-:Y:S01]  /*15f70*/  FSETP.GTU.FTZ.AND P3, PT, R74, R115, PT ;  /* 0x000000734a00720b */ /* 0x001fe20003f7c000 */
        /* <DEDUP_REMOVED lines=16> */
.L_x_3054:
        /* <DEDUP_REMOVED lines=13> */
.L_x_3056:
[----:B------:R-:W-:Y:S05]  /*16150*/  BSYNC.RECONVERGENT B2 ;  /* 0x0000000000027941 */ /* 0x000fea0003800200 */
.L_x_3055:
        /* <DEDUP_REMOVED lines=42> */
.L_x_3053:
[----:B------:R-:W-:Y:S05]  /*16400*/  BSYNC.RECONVERGENT B1 ;  /* 0x0000000000017941 */ /* 0x000fea0003800200 */
.L_x_3052:
        /* <DEDUP_REMOVED lines=8> */
[----:B------:R-:W-:Y:S01]  /*16490*/  FSEL R73, R5, RZ, !P2 ;  /* 0x000000ff05497208 */ /* 0x000fe20005000000 */
[----:B------:R-:W-:Y:S01]  /*164a0*/  IMAD.MOV.U32 R5, RZ, RZ, R4 ;  /* 0x000000ffff057224 */ /* 0x000fe200078e0004 */
        /* <DEDUP_REMOVED lines=14> */
.L_x_3059:
        /* <DEDUP_REMOVED lines=13> */
.L_x_3061:
[----:B------:R-:W-:Y:S05]  /*16660*/  BSYNC.RECONVERGENT B2 ;  /* 0x0000000000027941 */ /* 0x000fea0003800200 */
.L_x_3060:
        /* <DEDUP_REMOVED lines=42> */
.L_x_3058:
[----:B------:R-:W-:Y:S05]  /*16910*/  BSYNC.RECONVERGENT B1 ;  /* 0x0000000000017941 */ /* 0x000fea0003800200 */
.L_x_3057:
        /* <DEDUP_REMOVED lines=12> */
[----:B------:R-:W-:Y:S02]  /*169e0*/  MOV R5, R4 ;  /* 0x0000000400057202 */ /* 0x000fe40000000f00 */
[----:B------:R-:W-:Y:S02]  /*169f0*/  P2R R108, PR, RZ, 0x8 ;  /* 0x00000008ff6c7803 */ /* 0x000fe40000000000 */
[----:B------:R-:W-:-:S07]  /*16a00*/  F2FP.F16.F32.PACK_AB R112, RZ, R74 ;  /* 0x0000004aff70723e */ /* 0x000fce00000000ff */
        /* <DEDUP_REMOVED lines=9> */
.L_x_3064:
        /* <DEDUP_REMOVED lines=13> */
.L_x_3066:
[----:B------:R-:W-:Y:S05]  /*16b70*/  BSYNC.RECONVERGENT B2 ;  /* 0x0000000000027941 */ /* 0x000fea0003800200 */
.L_x_3065:
        /* <DEDUP_REMOVED lines=42> */
.L_x_3063:
[----:B------:R-:W-:Y:S05]  /*16e20*/  BSYNC.RECONVERGENT B1 ;  /* 0x0000000000017941 */ /* 0x000fea0003800200 */
.L_x_3062:
[----:B------:R-:W-:Y:S01]  /*16e30*/  I2FP.F32.U32 R60, R5 ;  /* 0x00000005003c7245 */ /* 0x000fe20000201000 */
[----:B------:R-:W-:Y:S01]  /*16e40*/  HADD2.F32 R61, -RZ, R61.H1_H1 ;  /* 0x3000003dff3d7230 */ /* 0x000fe20000004100 */
[----:B------:R-:W-:Y:S01]  /*16e50*/  BSSY.RECONVERGENT B1, `(.L_x_3067) ;  /* 0x000004e000017945 */ /* 0x000fe20003800200 */
[----:B------:R-:W-:Y:S02]  /*16e60*/  @P1 HADD2.F32 R78, -RZ, R57.H1_H1 ;  /* 0x30000039ff4e1230 */ /* 0x000fe40000004100 */
[----:B------:R-:W-:Y:S02]  /*16e70*/  HFMA2 R89, -RZ, RZ, 0, 1.1920928955078125e-07 ;  /* 0x00000002ff597431 */ /* 0x000fe400000001ff */
[----:B------:R-:W-:Y:S01]  /*16e80*/  FFMA.FTZ R60, R60, R95, 1.1641532182693481445e-10 ;  /* 0x2f0000003c3c7423 */ /* 0x000fe2000001005f */
[----:B------:R-:W-:Y:S01]  /*16e90*/  FMUL.FTZ R61, R61, R116 ;  /* 0x000000743d3d7220 */ /* 0x000fe20000410000 */
[----:B------:R-:W-:-:S03]  /*16ea0*/  IMAD.MOV.U32 R5, RZ, RZ, R4 ;  /* 0x000000ffff057224 */ /* 0x000fc600078e0004 */
[----:B------:R-:W-:-:S04]  /*16eb0*/  FSETP.GTU.FTZ.AND P2, PT, R60, R115, PT ;  /* 0x000000733c00720b */ /* 0x000fc80003f5c000 */
        /* <DEDUP_REMOVED lines=15> */
.L_x_3069:
        /* <DEDUP_REMOVED lines=13> */
.L_x_3071:
[----:B------:R-:W-:Y:S05]  /*17080*/  BSYNC.RECONVERGENT B2 ;  /* 0x0000000000027941 */ /* 0x000fea0003800200 */
.L_x_3070:
        /* <DEDUP_REMOVED lines=42> */
.L_x_3068:
[----:B------:R-:W-:Y:S05]  /*17330*/  BSYNC.RECONVERGENT B1 ;  /* 0x0000000000017941 */ /* 0x000fea0003800200 */
.L_x_3067:
        /* <DEDUP_REMOVED lines=23> */
.L_x_3074:
        /* <DEDUP_REMOVED lines=13> */
.L_x_3076:
[----:B------:R-:W-:Y:S05]  /*17580*/  BSYNC.RECONVERGENT B2 ;  /* 0x0000000000027941 */ /* 0x000fea0003800200 */
.L_x_3075:
        /* <DEDUP_REMOVED lines=42> */
.L_x_3073:
[----:B------:R-:W-:Y:S05]  /*17830*/  BSYNC.RECONVERGENT B1 ;  /* 0x0000000000017941 */ /* 0x000fea0003800200 */
.L_x_3072:
        /* <DEDUP_REMOVED lines=8> */
[----:B------:R-:W-:-:S04]  /*178c0*/  FSETP.GTU.FTZ.AND P3, PT, R60, R115, PT ;  /* 0x000000733c00720b */ /* 0x000fc80003f7c000 */
[----:B------:R-:W-:Y:S02]  /*178d0*/  FSEL R89, R5, RZ, !P3 ;  /* 0x000000ff05597208 */ /* 0x000fe40005800000 */
[----:B------:R-:W-:Y:S02]  /*178e0*/  MOV R5, R4 ;  /* 0x0000000400057202 */ /* 0x000fe40000000f00 */
[----:B------:R-:W-:Y:S01]  /*178f0*/  PLOP3.LUT P3, PT, P3, PT, PT, 0x8, 0x80 ;  /* 0x000000000080781c */ /* 0x000fe20001f6e170 */
        /* <DEDUP_REMOVED lines=11> */
.L_x_3079:
        /* <DEDUP_REMOVED lines=13> */
.L_x_3081:
[----:B------:R-:W-:Y:S05]  /*17a80*/  BSYNC.RECONVERGENT B2 ;  /* 0x0000000000027941 */ /* 0x000fea0003800200 */
.L_x_3080:
        /* <DEDUP_REMOVED lines=42> */
.L_x_3078:
[----:B------:R-:W-:Y:S05]  /*17d30*/  BSYNC.RECONVERGENT B1 ;  /* 0x0000000000017941 */ /* 0x000fea0003800200 */
.L_x_3077:
        /* <DEDUP_REMOVED lines=23> */
.L_x_3084:
        /* <DEDUP_REMOVED lines=13> */
.L_x_3086:
[----:B------:R-:W-:Y:S05]  /*17f80*/  BSYNC.RECONVERGENT B2 ;  /* 0x0000000000027941 */ /* 0x000fea0003800200 */
.L_x_3085:
        /* <DEDUP_REMOVED lines=42> */
.L_x_3083:
[----:B------:R-:W-:Y:S05]  /*18230*/  BSYNC.RECONVERGENT B1 ;  /* 0x0000000000017941 */ /* 0x000fea0003800200 */
.L_x_3082:
        /* <DEDUP_REMOVED lines=8> */
[----:B------:R-:W-:Y:S02]  /*182c0*/  PRMT R60, R110, 0x5410, R111 ;  /* 0x000054106e3c7816 */ /* 0x000fe4000000006f */
[----:B------:R-:W-:Y:S02]  /*182d0*/  FSEL R95, R63, RZ, !P5 ;  /* 0x000000ff3f5f7208 */ /* 0x000fe40006800000 */
[----:B------:R-:W-:-:S03]  /*182e0*/  PLOP3.LUT P5, PT, P5, PT, PT, 0x8, 0x80 ;  /* 0x000000000080781c */ /* 0x000fc60002fae170 */
[----:B------:R-:W-:-:S05]  /*182f0*/  @P1 FADD.FTZ R95, R102, R95 ;  /* 0x0000005f665f1221 */ /* 0x000fca0000010000 */
[----:B------:R-:W-:-:S04]  /*18300*/  F2FP.F16.F32.PACK_AB R63, RZ, R95 ;  /* 0x0000005fff3f723e */ /* 0x000fc800000000ff */
[----:B------:R-:W-:-:S07]  /*18310*/  PRMT R63, R113, 0x5410, R63 ;  /* 0x00005410713f7816 */ /* 0x000fce000000003f */
.L_x_3046:
        /* <DEDUP_REMOVED lines=43> */
.L_x_3087:
[----:B------:R-:W-:Y:S01]  /*185d0*/  IMAD.MOV.U32 R98, RZ, RZ, R106 ;  /* 0x000000ffff627224 */ /* 0x000fe200078e006a */
[----:B------:R-:W-:-:S07]  /*185e0*/  IADD3 R101, PT, PT, R101, 0x80, RZ ;  /* 0x0000008065657810 */ /* 0x000fce0007ffe0ff */
.L_x_2964:
[----:B------:R-:W-:Y:S05]  /*185f0*/  BSYNC.RECONVERGENT B0 ;  /* 0x0000000000007941 */ /* 0x000fea0003800200 */
.L_x_2963:
        /* <DEDUP_REMOVED lines=33> */
.L_x_3093:
        /* <DEDUP_REMOVED lines=13> */
.L_x_3095:
[----:B------:R-:W-:Y:S05]  /*188e0*/  BSYNC.RECONVERGENT B2 ;  /* 0x0000000000027941 */ /* 0x000fea0003800200 */
.L_x_3094:
        /* <DEDUP_REMOVED lines=42> */
.L_x_3092:
[----:B------:R-:W-:Y:S05]  /*18b90*/  BSYNC.RECONVERGENT B1 ;  /* 0x0000000000017941 */ /* 0x000fea0003800200 */
.L_x_3091:
[----:B------:R-:W1:Y:S01]  /*18ba0*/  LDC R114, c[0x0][0x408] ;  /* 0x00010200ff727b82 */ /* 0x000e620000000800 */
[----:B------:R-:W-:Y:S01]  /*18bb0*/  I2FP.F32.U32 R5, R14 ;  /* 0x0000000e00057245 */ /* 0x000fe20000201000 */
[----:B------:R-:W-:Y:S01]  /*18bc0*/  IMAD.MOV.U32 R96, RZ, RZ, 0x2f800000 ;  /* 0x2f800000ff607424 */ /* 0x000fe200078e00ff */
[----:B------:R-:W-:Y:S01]  /*18bd0*/  BSSY.RECONVERGENT B1, `(.L_x_3096) ;  /* 0x000004d000017945 */ /* 0x000fe20003800200 */
[----:B-----5:R-:W-:Y:S02]  /*18be0*/  HADD2.F32 R15, -RZ, R60.H0_H0 ;  /* 0x2000003cff0f7230 */ /* 0x020fe40000004100 */
[----:B------:R-:W-:Y:S02]  /*18bf0*/  HFMA2 R17, -RZ, RZ, 0, 1.1920928955078125e-07 ;  /* 0x00000002ff117431 */ /* 0x000fe400000001ff */
[----:B------:R-:W-:Y:S01]  /*18c00*/  FFMA.FTZ R14, R5, R96, 1.1641532182693481445e-10 ;  /* 0x2f000000050e7423 */ /* 0x000fe20000010060 */
[----:B------:R-:W-:Y:S01]  /*18c10*/  IMAD.MOV.U32 R5, RZ, RZ, R4 ;  /* 0x000000ffff057224 */ /* 0x000fe200078e0004 */
[----:B------:R-:W2:Y:S01]  /*18c20*/  LDC R113, c[0x0][0x404] ;  /* 0x00010100ff717b82 */ /* 0x000ea20000000800 */
[----:B-1----:R-:W-:-:S02]  /*18c30*/  FMUL.FTZ R15, R15, R114 ;  /* 0x000000720f0f7220 */ /* 0x002fc40000410000 */
[----:B--2---:R-:W-:-:S04]  /*18c40*/  FSETP.GTU.FTZ.AND P3, PT, R14, R113, PT ;  /* 0x000000710e00720b */ /* 0x004fc80003f7c000 */
        /* <DEDUP_REMOVED lines=13> */
.L_x_3098:
        /* <DEDUP_REMOVED lines=13> */
.L_x_3100:
[----:B------:R-:W-:Y:S05]  /*18df0*/  BSYNC.RECONVERGENT B2 ;  /* 0x0000000000027941 */ /* 0x000fea0003800200 */
.L_x_3099:
        /* <DEDUP_REMOVED lines=42> */
.L_x_3097:
[----:B------:R-:W-:Y:S05]  /*190a0*/  BSYNC.RECONVERGENT B1 ;  /* 0x0000000000017941 */ /* 0x000fea0003800200 */
.L_x_3096:
[----:B------:R-:W-:Y:S01]  /*190b0*/  I2FP.F32.U32 R5, R5 ;  /* 0x0000000500057245 */ /* 0x000fe20000201000 */
[----:B------:R-:W-:Y:S01]  /*190c0*/  HADD2.F32 R15, -RZ, R52.H0_H0 ;  /* 0x20000034ff0f7230 */ /* 0x000fe20000004100 */
[----:B------:R-:W-:Y:S01]  /*190d0*/  BSSY.RECONVERGENT B1, `(.L_x_3101) ;  /* 0x000004f000017945 */ /* 0x000fe20003800200 */
[----:B------:R-:W-:Y:S02]  /*190e0*/  IMAD.MOV.U32 R18, RZ, RZ, 0x2 ;  /* 0x00000002ff127424 */ /* 0x000fe400078e00ff */
[----:B------:R-:W-:Y:S01]  /*190f0*/  FFMA.FTZ R14, R5, R96, 1.1641532182693481445e-10 ;  /* 0x2f000000050e7423 */ /* 0x000fe20000010060 */
[----:B------:R-:W-:Y:S01]  /*19100*/  FMUL.FTZ R5, R15, R114 ;  /* 0x000000720f057220 */ /* 0x000fe20000410000 */
[----:B------:R-:W-:-:S03]  /*19110*/  @P2 HADD2.F32 R15, -RZ, R56.H0_H0 ;  /* 0x20000038ff0f2230 */ /* 0x000fc60000004100 */
        /* <DEDUP_REMOVED lines=18> */
.L_x_3103:
        /* <DEDUP_REMOVED lines=13> */
.L_x_3105:
[----:B------:R-:W-:Y:S05]  /*19310*/  BSYNC.RECONVERGENT B2 ;  /* 0x0000000000027941 */ /* 0x000fea0003800200 */
.L_x_3104:
        /* <DEDUP_REMOVED lines=42> */
.L_x_3102:
[----:B------:R-:W-:Y:S05]  /*195c0*/  BSYNC.RECONVERGENT B1 ;  /* 0x0000000000017941 */ /* 0x000fea0003800200 */
.L_x_3101:
[----:B------:R-:W-:Y:S01]  /*195d0*/  I2FP.F32.U32 R5, R5 ;  /* 0x0000000500057245 */ /* 0x000fe20000201000 */
[----:B------:R-:W-:Y:S01]  /*195e0*/  HADD2.F32 R15, -RZ, R60.H1_H1 ;  /* 0x3000003cff0f7230 */ /* 0x000fe20000004100 */
        /* <DEDUP_REMOVED lines=19> */
.L_x_3108:
        /* <DEDUP_REMOVED lines=13> */
.L_x_3110:
[----:B------:R-:W-:Y:S05]  /*197f0*/  BSYNC.RECONVERGENT B2 ;  /* 0x0000000000027941 */ /* 0x000fea0003800200 */
.L_x_3109:
        /* <DEDUP_REMOVED lines=42> */
.L_x_3107:
[----:B------:R-:W-:Y:S05]  /*19aa0*/  BSYNC.RECONVERGENT B1 ;  /* 0x0000000000017941 */ /* 0x000fea0003800200 */
.L_x_3106:
        /* <DEDUP_REMOVED lines=26> */
.L_x_3113:
        /* <DEDUP_REMOVED lines=13> */
.L_x_3115:
[----:B------:R-:W-:Y:S05]  /*19d20*/  BSYNC.RECONVERGENT B2 ;  /* 0x0000000000027941 */ /* 0x000fea0003800200 */
.L_x_3114:
        /* <DEDUP_REMOVED lines=42> */
.L_x_3112:
[----:B------:R-:W-:Y:S05]  /*19fd0*/  BSYNC.RECONVERGENT B1 ;  /* 0x0000000000017941 */ /* 0x000fea0003800200 */
.L_x_3111:
[----:B------:R-:W-:Y:S01]  /*19fe0*/  I2FP.F32.U32 R5, R17 ;  /* 0x0000001100057245 */ /* 0x000fe20000201000 */
[----:B------:R-:W-:Y:S01]  /*19ff0*/  HADD2.F32 R17, -RZ, R61.H0_H0 ;  /* 0x2000003dff117230 */ /* 0x000fe20000004100 */
        /* <DEDUP_REMOVED lines=19> */
.L_x_3118:
        /* <DEDUP_REMOVED lines=13> */
.L_x_3120:
[----:B------:R-:W-:Y:S05]  /*1a200*/  BSYNC.RECONVERGENT B2 ;  /* 0x0000000000027941 */ /* 0x000fea0003800200 */
.L_x_3119:
        /* <DEDUP_REMOVED lines=42> */
.L_x_3117:
[----:B------:R-:W-:Y:S05]  /*1a4b0*/  BSYNC.RECONVERGENT B1 ;  /* 0x0000000000017941 */ /* 0x000fea0003800200 */
.L_x_3116:
[----:B------:R-:W-:Y:S01]  /*1a4c0*/  I2FP.F32.U32 R5, R5 ;  /* 0x0000000500057245 */ /* 0x000fe20000201000 */
[----:B------:R-:W-:Y:S01]  /*1a4d0*/  HADD2.F32 R17, -RZ, R53.H0_H0 ;  /* 0x20000035ff117230 */ /* 0x000fe20000004100 */
[----:B------:R-:W-:Y:S03]  /*1a4e0*/  BSSY.RECONVERGENT B1, `(.L_x_3121) ;  /* 0x000004f000017945 */ /* 0x000fe60003800200 */
        /* <DEDUP_REMOVED lines=9> */
[--C-:B0-----:R-:W-:Y:S01]  /*1a580*/  @P2 FADD.FTZ R76, R17, R60.reuse ;  /* 0x0000003c114c2221 */ /* 0x101fe20000010000 */
        /* <DEDUP_REMOVED lines=12> */
.L_x_3123:
        /* <DEDUP_REMOVED lines=13> */
.L_x_3125:
[----:B------:R-:W-:Y:S05]  /*1a720*/  BSYNC.RECONVERGENT B2 ;  /* 0x0000000000027941 */ /* 0x000fea0003800200 */
.L_x_3124:
        /* <DEDUP_REMOVED lines=42> */
.L_x_3122:
[----:B------:R-:W-:Y:S05]  /*1a9d0*/  BSYNC.RECONVERGENT B1 ;  /* 0x0000000000017941 */ /* 0x000fea0003800200 */
.L_x_3121:
        /* <DEDUP_REMOVED lines=21> */
.L_x_3128:
        /* <DEDUP_REMOVED lines=13> */
.L_x_3130:
[----:B------:R-:W-:Y:S05]  /*1ac00*/  BSYNC.RECONVERGENT B2 ;  /* 0x0000000000027941 */ /* 0x000fea0003800200 */
.L_x_3129:
        /* <DEDUP_REMOVED lines=42> */
.L_x_3127:
[----:B------:R-:W-:Y:S05]  /*1aeb0*/  BSYNC.RECONVERGENT B1 ;  /* 0x0000000000017941 */ /* 0x000fea0003800200 */
.L_x_3126:
        /* <DEDUP_REMOVED lines=26> */
.L_x_3133:
        /* <DEDUP_REMOVED lines=13> */
.L_x_3135:
[----:B------:R-:W-:Y:S05]  /*1b130*/  BSYNC.RECONVERGENT B2 ;  /* 0x0000000000027941 */ /* 0x000fea0003800200 */
.L_x_3134:
        /* <DEDUP_REMOVED lines=42> */
.L_x_3132:
[----:B------:R-:W-:Y:S05]  /*1b3e0*/  BSYNC.RECONVERGENT B1 ;  /* 0x0000000000017941 */ /* 0x000fea0003800200 */
.L_x_3131:
        /* <DEDUP_REMOVED lines=21> */
.L_x_3138:
        /* <DEDUP_REMOVED lines=13> */
.L_x_3140:
[----:B------:R-:W-:Y:S05]  /*1b610*/  BSYNC.RECONVERGENT B2 ;  /* 0x0000000000027941 */ /* 0x000fea0003800200 */
.L_x_3139:
        /* <DEDUP_REMOVED lines=42> */
.L_x_3137:
[----:B------:R-:W-:Y:S05]  /*1b8c0*/  BSYNC.RECONVERGENT B1 ;  /* 0x0000000000017941 */ /* 0x000fea0003800200 */
.L_x_3136:
        /* <DEDUP_REMOVED lines=25> */
.L_x_3143:
        /* <DEDUP_REMOVED lines=13> */
.L_x_3145:
[----:B------:R-:W-:Y:S05]  /*1bb30*/  BSYNC.RECONVERGENT B2 ;  /* 0x0000000000027941 */ /* 0x000fea0003800200 */
.L_x_3144:
        /* <DEDUP_REMOVED lines=42> */
.L_x_3142:
[----:B------:R-:W-:Y:S05]  /*1bde0*/  BSYNC.RECONVERGENT B1 ;  /* 0x0000000000017941 */ /* 0x000fea0003800200 */
.L_x_3141:
        /* <DEDUP_REMOVED lines=20> */
.L_x_3148:
        /* <DEDUP_REMOVED lines=13> */
.L_x_3150:
[----:B------:R-:W-:Y:S05]  /*1c000*/  BSYNC.RECONVERGENT B2 ;  /* 0x0000000000027941 */ /* 0x000fea0003800200 */
.L_x_3149:
        /* <DEDUP_REMOVED lines=42> */
.L_x_3147:
[----:B------:R-:W-:Y:S05]  /*1c2b0*/  BSYNC.RECONVERGENT B1 ;  /* 0x0000000000017941 */ /* 0x000fea0003800200 */
.L_x_3146:
        /* <DEDUP_REMOVED lines=26> */
.L_x_3153:
        /* <DEDUP_REMOVED lines=13> */
.L_x_3155:
[----:B------:R-:W-:Y:S05]  /*1c530*/  BSYNC.RECONVERGENT B2 ;  /* 0x0000000000027941 */ /* 0x000fea0003800200 */
.L_x_3154:
        /* <DEDUP_REMOVED lines=42> */
.L_x_3152:
[----:B------:R-:W-:Y:S05]  /*1c7e0*/  BSYNC.RECONVERGENT B1 ;  /* 0x0000000000017941 */ /* 0x000fea0003800200 */
.L_x_3151:
        /* <DEDUP_REMOVED lines=20> */
.L_x_3158:
        /* <DEDUP_REMOVED lines=13> */
.L_x_3160:
[----:B------:R-:W-:Y:S05]  /*1ca00*/  BSYNC.RECONVERGENT B2 ;  /* 0x0000000000027941 */ /* 0x000fea0003800200 */
.L_x_3159:
        /* <DEDUP_REMOVED lines=42> */
.L_x_3157:
[----:B------:R-:W-:Y:S05]  /*1ccb0*/  BSYNC.RECONVERGENT B1 ;  /* 0x0000000000017941 */ /* 0x000fea0003800200 */
.L_x_3156:
        /* <DEDUP_REMOVED lines=25> */
.L_x_3163:
        /* <DEDUP_REMOVED lines=13> */
.L_x_3165:
[----:B------:R-:W-:Y:S05]  /*1cf20*/  BSYNC.RECONVERGENT B2 ;  /* 0x0000000000027941 */ /* 0x000fea0003800200 */
.L_x_3164:
        /* <DEDUP_REMOVED lines=42> */
.L_x_3162:
[----:B------:R-:W-:Y:S05]  /*1d1d0*/  BSYNC.RECONVERGENT B1 ;  /* 0x0000000000017941 */ /* 0x000fea0003800200 */
.L_x_3161:
        /* <DEDUP_REMOVED lines=20> */
.L_x_3168:
        /* <DEDUP_REMOVED lines=15> */
.L_x_3170:
[----:B------:R-:W-:Y:S05]  /*1d410*/  BSYNC.RECONVERGENT B2 ;  /* 0x0000000000027941 */ /* 0x000fea0003800200 */
.L_x_3169:
        /* <DEDUP_REMOVED lines=42> */
.L_x_3167:
[----:B------:R-:W-:Y:S05]  /*1d6c0*/  BSYNC.RECONVERGENT B1 ;  /* 0x0000000000017941 */ /* 0x000fea0003800200 */
.L_x_3166:
[----:B------:R-:W-:Y:S01]  /*1d6d0*/  I2FP.F32.U32 R61, R61 ;  /* 0x0000003d003d7245 */ /* 0x000fe20000201000 */
[----:B------:R-:W-:Y:S01]  /*1d6e0*/  HADD2.F32 R63, -RZ, R55.H1_H1 ;  /* 0x30000037ff3f7230 */ /* 0x000fe20000004100 */
[----:B------:R-:W-:-:S03]  /*1d6f0*/  PRMT R62, R115, 0x5410, R116 ;  /* 0x00005410733e7816 */ /* 0x000fc60000000074 */
[----:B------:R-:W-:Y:S01]  /*1d700*/  FFMA.FTZ R96, R61, R96, 1.1641532182693481445e-10 ;  /* 0x2f0000003d607423 */ /* 0x000fe20000010060 */
[----:B------:R-:W-:Y:S01]  /*1d710*/  FMUL.FTZ R60, R63, R114 ;  /* 0x000000723f3c7220 */ /* 0x000fe20000410000 */
[----:B------:R-:W-:Y:S01]  /*1d720*/  PRMT R61, R98, 0x5410, R112 ;  /* 0x00005410623d7816 */ /* 0x000fe20000000070 */
[----:B------:R-:W-:Y:S02]  /*1d730*/  IMAD.MOV.U32 R98, RZ, RZ, R65 ;  /* 0x000000ffff627224 */ /* 0x000fe400078e0041 */
[----:B------:R-:W-:Y:S01]  /*1d740*/  FSETP.GTU.FTZ.AND P6, PT, R96, R113, PT ;  /* 0x000000716000720b */ /* 0x000fe20003fdc000 */
[----:B------:R-:W-:-:S03]  /*1d750*/  @P2 HADD2.F32 R96, -RZ, R59.H1_H1 ;  /* 0x3000003bff602230 */ /* 0x000fc60000004100 */
        /* <DEDUP_REMOVED lines=10> */
.L_x_3090:
[----:B------:R-:W-:Y:S01]  /*1d800*/  ISETP.NE.AND P3, PT, R5, 0x1, PT ;  /* 0x000000010500780c */ /* 0x000fe20003f65270 */
[----:B------:R-:W-:Y:S01]  /*1d810*/  BSSY.RECONVERGENT B1, `(.L_x_3172) ;  /* 0x0000046000017945 */ /* 0x000fe20003800200 */
[----:B0-----:R-:W-:Y:S01]  /*1d820*/  MOV R76, 0x2 ;  /* 0x00000002004c7802 */ /* 0x001fe20000000f00 */
        /* <DEDUP_REMOVED lines=9> */
[--C-:B------:R-:W-:Y:S02]  /*1d8c0*/  @!P3 IMAD.MOV.U32 R114, RZ, RZ, R98.reuse ;  /* 0x000000ffff72b224 */ /* 0x100fe400078e0062 */
[----:B------:R-:W-:Y:S02]  /*1d8d0*/  @P3 IMAD.MOV.U32 R68, RZ, RZ, R7 ;  /* 0x000000ffff443224 */ /* 0x000fe400078e0007 */
[----:B------:R-:W-:Y:S01]  /*1d8e0*/  @P3 IMAD.MOV.U32 R114, RZ, RZ, R98 ;  /* 0x000000ffff723224 */ /* 0x000fe200078e0062 */
[----:B------:R-:W-:Y:S06]  /*1d8f0*/  BRA `(.L_x_3173) ;  /* 0x0000000000dc7947 */ /* 0x000fec0003800000 */
.L_x_3174:
        /* <DEDUP_REMOVED lines=13> */
.L_x_3176:
[----:B------:R-:W-:Y:S05]  /*1d9d0*/  BSYNC.RECONVERGENT B2 ;  /* 0x0000000000027941 */ /* 0x000fea0003800200 */
.L_x_3175:
        /* <DEDUP_REMOVED lines=40> */
[----:B------:R-:W-:-:S07]  /*1dc60*/  IMAD.MOV.U32 R76, RZ, RZ, RZ ;  /* 0x000000ffff4c7224 */ /* 0x000fce00078e00ff */
.L_x_3173:
[----:B------:R-:W-:Y:S05]  /*1dc70*/  BSYNC.RECONVERGENT B1 ;  /* 0x0000000000017941 */ /* 0x000fea0003800200 */
.L_x_3172:
[----:B------:R-:W0:Y:S01]  /*1dc80*/  LDC R96, c[0x0][0x408] ;  /* 0x00010200ff607b82 */ /* 0x000e220000000800 */
[----:B------:R-:W-:Y:S01]  /*1dc90*/  I2FP.F32.U32 R68, R68 ;  /* 0x0000004400447245 */ /* 0x000fe20000201000 */
[----:B------:R-:W-:Y:S02]  /*1dca0*/  HFMA2 R117, -RZ, RZ, 0.1171875, 0 ;  /* 0x2f800000ff757431 */ /* 0x000fe400000001ff */
[----:B-----5:R-:W-:Y:S01]  /*1dcb0*/  HADD2.F32 R75, -RZ, R60.H0_H0 ;  /* 0x2000003cff4b7230 */ /* 0x020fe20000004100 */
[----:B------:R-:W-:Y:S01]  /*1dcc0*/  BSSY.RECONVERGENT B1, `(.L_x_3177) ;  /* 0x000004f000017945 */ /* 0x000fe20003800200 */
[----:B------:R-:W-:Y:S02]  /*1dcd0*/  IMAD.MOV.U32 R77, RZ, RZ, 0x2 ;  /* 0x00000002ff4d7424 */ /* 0x000fe400078e00ff */
[----:B------:R-:W-:Y:S01]  /*1dce0*/  FFMA.FTZ R5, R68, R117, 1.1641532182693481445e-10 ;  /* 0x2f00000044057423 */ /* 0x000fe20000010075 */
[----:B------:R-:W1:Y:S01]  /*1dcf0*/  LDC R98, c[0x0][0x404] ;  /* 0x00010100ff627b82 */ /* 0x000e620000000800 */
[----:B0-----:R-:W-:-:S03]  /*1dd00*/  FMUL.FTZ R75, R75, R96 ;  /* 0x000000604b4b7220 */ /* 0x001fc60000410000 */
[----:B-1----:R-:W-:Y:S01]  /*1dd10*/  FSETP.GTU.FTZ.AND P3, PT, R5, R98, PT ;  /* 0x000000620500720b */ /* 0x002fe20003f7c000 */
        /* <DEDUP_REMOVED lines=17> */
.L_x_3179:
        /* <DEDUP_REMOVED lines=13> */
.L_x_3181:
[----:B------:R-:W-:Y:S05]  /*1df00*/  BSYNC.RECONVERGENT B2 ;  /* 0x0000000000027941 */ /* 0x000fea0003800200 */
.L_x_3180:
        /* <DEDUP_REMOVED lines=42> */
.L_x_3178:
[----:B------:R-:W-:Y:S05]  /*1e1b0*/  BSYNC.RECONVERGENT B1 ;  /* 0x0000000000017941 */ /* 0x000fea0003800200 */
.L_x_3177:
[----:B------:R-:W-:Y:S01]  /*1e1c0*/  I2FP.F32.U32 R76, R5 ;  /* 0x00000005004c7245 */ /* 0x000fe20000201000 */
[----:B------:R-:W-:Y:S01]  /*1e1d0*/  HADD2.F32 R75, -RZ, R60.H1_H1 ;  /* 0x3000003cff4b7230 */ /* 0x000fe20000004100 */
[----:B------:R-:W-:Y:S01]  /*1e1e0*/  BSSY.RECONVERGENT B1, `(.L_x_3182) ;  /* 0x000004e000017945 */ /* 0x000fe20003800200 */
[----:B------:R-:W-:Y:S02]  /*1e1f0*/  @P2 HADD2.F32 R60, -RZ, R56.H1_H1 ;  /* 0x30000038ff3c2230 */ /* 0x000fe40000004100 */
[----:B------:R-:W-:Y:S01]  /*1e200*/  FFMA.FTZ R5, R76, R117, 1.1641532182693481445e-10 ;  /* 0x2f0000004c057423 */ /* 0x000fe20000010075 */
[----:B------:R-:W-:Y:S01]  /*1e210*/  FMUL.FTZ R75, R75, R96 ;  /* 0x000000604b4b7220 */ /* 0x000fe20000410000 */
[----:B------:R-:W-:-:S03]  /*1e220*/  IMAD.MOV.U32 R84, RZ, RZ, 0x2 ;  /* 0x00000002ff547424 */ /* 0x000fc600078e00ff */
[----:B------:R-:W-:Y:S02]  /*1e230*/  FSETP.GTU.FTZ.AND P3, PT, R5, R98, PT ;  /* 0x000000620500720b */ /* 0x000fe40003f7c000 */
[----:B------:R-:W-:Y:S02]  /*1e240*/  MOV R5, R4 ;  /* 0x0000000400057202 */ /* 0x000fe40000000f00 */
        /* <DEDUP_REMOVED lines=15> */
.L_x_3184:
        /* <DEDUP_REMOVED lines=13> */
.L_x_3186:
[----:B------:R-:W-:Y:S05]  /*1e410*/  BSYNC.RECONVERGENT B2 ;  /* 0x0000000000027941 */ /* 0x000fea0003800200 */
.L_x_3185:
        /* <DEDUP_REMOVED lines=42> */
.L_x_3183:
[----:B------:R-:W-:Y:S05]  /*1e6c0*/  BSYNC.RECONVERGENT B1 ;  /* 0x0000000000017941 */ /* 0x000fea0003800200 */
.L_x_3182:
[----:B------:R-:W-:Y:S01]  /*1e6d0*/  I2FP.F32.U32 R60, R5 ;  /* 0x00000005003c7245 */ /* 0x000fe20000201000 */
[----:B------:R-:W-:Y:S01]  /*1e6e0*/  HADD2.F32 R77, -RZ, R61.H0_H0 ;  /* 0x2000003dff4d7230 */ /* 0x000fe20000004100 */
[----:B------:R-:W-:Y:S01]  /*1e6f0*/  BSSY.RECONVERGENT B1, `(.L_x_3187) ;  /* 0x000004e000017945 */ /* 0x000fe20003800200 */
[----:B------:R-:W-:Y:S02]  /*1e700*/  @P2 HADD2.F32 R91, -RZ, R57.H0_H0 ;  /* 0x20000039ff5b2230 */ /* 0x000fe40000004100 */
        /* <DEDUP_REMOVED lines=8> */
[----:B------:R-:W-:Y:S01]  /*1e790*/  IMAD.MOV.U32 R91, RZ, RZ, 0x2 ;  /* 0x00000002ff5b7424 */ /* 0x000fe200078e00ff */
        /* <DEDUP_REMOVED lines=11> */
.L_x_3189:
        /* <DEDUP_REMOVED lines=13> */
.L_x_3191:
[----:B------:R-:W-:Y:S05]  /*1e920*/  BSYNC.RECONVERGENT B2 ;  /* 0x0000000000027941 */ /* 0x000fea0003800200 */
.L_x_3190:
        /* <DEDUP_REMOVED lines=42> */
.L_x_3188:
[----:B------:R-:W-:Y:S05]  /*1ebd0*/  BSYNC.RECONVERGENT B1 ;  /* 0x0000000000017941 */ /* 0x000fea0003800200 */
.L_x_3187:
[----:B------:R-:W-:Y:S01]  /*1ebe0*/  I2FP.F32.U32 R60, R5 ;  /* 0x00000005003c7245 */ /* 0x000fe20000201000 */
[----:B------:R-:W-:Y:S01]  /*1ebf0*/  HADD2.F32 R61, -RZ, R61.H1_H1 ;  /* 0x3000003dff3d7230 */ /* 0x000fe20000004100 */
        /* <DEDUP_REMOVED lines=22> */
.L_x_3194:
        /* <DEDUP_REMOVED lines=13> */
.L_x_3196:
[----:B------:R-:W-:Y:S05]  /*1ee30*/  BSYNC.RECONVERGENT B2 ;  /* 0x0000000000027941 */ /* 0x000fea0003800200 */
.L_x_3195:
        /* <DEDUP_REMOVED lines=42> */
.L_x_3193:
[----:B------:R-:W-:Y:S05]  /*1f0e0*/  BSYNC.RECONVERGENT B1 ;  /* 0x0000000000017941 */ /* 0x000fea0003800200 */
.L_x_3192:
[----:B------:R-:W-:Y:S01]  /*1f0f0*/  I2FP.F32.U32 R60, R5 ;  /* 0x00000005003c7245 */ /* 0x000fe20000201000 */
[----:B------:R-:W-:Y:S01]  /*1f100*/  HADD2.F32 R61, -RZ, R62.H0_H0 ;  /* 0x2000003eff3d7230 */ /* 0x000fe20000004100 */
[----:B------:R-:W-:Y:S01]  /*1f110*/  BSSY.RECONVERGENT B1, `(.L_x_3197) ;  /* 0x000004e000017945 */ /* 0x000fe20003800200 */
[----:B------:R-:W-:Y:S02]  /*1f120*/  @P2 HADD2.F32 R91, -RZ, R58.H0_H0 ;  /* 0x2000003aff5b2230 */ /* 0x000fe40000004100 */
        /* <DEDUP_REMOVED lines=20> */
.L_x_3199:
        /* <DEDUP_REMOVED lines=13> */
.L_x_3201:
[----:B------:R-:W-:Y:S05]  /*1f340*/  BSYNC.RECONVERGENT B2 ;  /* 0x0000000000027941 */ /* 0x000fea0003800200 */
.L_x_3200:
        /* <DEDUP_REMOVED lines=42> */
.L_x_3198:
[----:B------:R-:W-:Y:S05]  /*1f5f0*/  BSYNC.RECONVERGENT B1 ;  /* 0x0000000000017941 */ /* 0x000fea0003800200 */
.L_x_3197:
        /* <DEDUP_REMOVED lines=23> */
.L_x_3204:
        /* <DEDUP_REMOVED lines=13> */
.L_x_3206:
[----:B------:R-:W-:Y:S05]  /*1f840*/  BSYNC.RECONVERGENT B2 ;  /* 0x0000000000027941 */ /* 0x000fea0003800200 */
.L_x_3205:
        /* <DEDUP_REMOVED lines=39> */
[----:B------:R-:W-:Y:S01]  /*1fac0*/  MOV R5, R114 ;  /* 0x0000007200057202 */ /* 0x000fe20000000f00 */
[----:B------:R-:W-:Y:S01]  /*1fad0*/  IMAD.MOV.U32 R114, RZ, RZ, R60 ;  /* 0x000000ffff727224 */ /* 0x000fe200078e003c */
[----:B------:R-:W-:-:S07]  /*1fae0*/  LOP3.LUT R8, R102, UR36, R61, 0x96, !PT ;  /* 0x0000002466087c12 */ /* 0x000fce000f8e963d */
.L_x_3203:
[----:B------:R-:W-:Y:S05]  /*1faf0*/  BSYNC.RECONVERGENT B1 ;  /* 0x0000000000017941 */ /* 0x000fea0003800200 */
.L_x_3202:
        /* <DEDUP_REMOVED lines=23> */
.L_x_3209:
        /* <DEDUP_REMOVED lines=13> */
.L_x_3211:
[----:B------:R-:W-:Y:S05]  /*1fd40*/  BSYNC.RECONVERGENT B2 ;  /* 0x0000000000027941 */ /* 0x000fea0003800200 */
.L_x_3210:
        /* <DEDUP_REMOVED lines=39> */
[----:B------:R-:W-:Y:S02]  /*1ffc0*/  LOP3.LUT R8, R102, UR36, R61, 0x96, !PT ;  /* 0x0000002466087c12 */ /* 0x000fe4000f8e963d */
[----:B------:R-:W-:Y:S01]  /*1ffd0*/  MOV R61, R114 ;  /* 0x00000072003d7202 */ /* 0x000fe20000000f00 */
[----:B------:R-:W-:-:S07]  /*1ffe0*/  IMAD.MOV.U32 R114, RZ, RZ, R60 ;  /* 0x000000ffff727224 */ /* 0x000fce00078e003c */
.L_x_3208:
[----:B------:R-:W-:Y:S05]  /*1fff0*/  BSYNC.RECONVERGENT B1 ;  /* 0x0000000000017941 */ /* 0x000fea0003800200 */
.L_x_3207:
[----:B------:R-:W-:Y:S01]  /*20000*/  I2FP.F32.U32 R60, R61 ;  /* 0x0000003d003c7245 */ /* 0x000fe20000201000 */
[----:B------:R-:W-:Y:S01]  /*20010*/  HADD2.F32 R63, -RZ, R63.H1_H1 ;  /* 0x3000003fff3f7230 */ /* 0x000fe20000004100 */
[----:B------:R-:W-:Y:S01]  /*20020*/  PRMT R62, R118, 0x5410, R62 ;  /* 0x00005410763e7816 */ /* 0x000fe2000000003e */
[----:B------:R-:W-:Y:S02]  /*20030*/  @P2 HADD2.F32 R61, -RZ, R59.H1_H1 ;  /* 0x3000003bff3d2230 */ /* 0x000fe40000004100 */
        /* <DEDUP_REMOVED lines=8> */
[----:B------:R-:W-:-:S04]  /*200c0*/  PRMT R61, R113, 0x5410, R116 ;  /* 0x00005410713d7816 */ /* 0x000fc80000000074 */
[----:B------:R-:W-:-:S04]  /*200d0*/  F2FP.F16.F32.PACK_AB R63, RZ, R96 ;  /* 0x00000060ff3f723e */ /* 0x000fc800000000ff */
[----:B------:R-:W-:-:S07]  /*200e0*/  PRMT R63, R115, 0x5410, R63 ;  /* 0x00005410733f7816 */ /* 0x000fce000000003f */
.L_x_3171:
        /* <DEDUP_REMOVED lines=9> */
[----:B------:R-:W-:Y:S02]  /*20180*/  ISETP.NE.AND P3, PT, R110, RZ, PT ;  /* 0x000000ff6e00720c */ /* 0x000fe40003f65270 */
        /* <DEDUP_REMOVED lines=14> */
[----:B--2---:R-:W-:Y:S01]  /*20270*/  SHF.L.U32 R63, R64, 0x10, RZ ;  /* 0x00000010403f7819 */ /* 0x004fe200000006ff */
        /* <DEDUP_REMOVED lines=19> */
.L_x_3089:
[----:B------:R-:W-:Y:S05]  /*203b0*/  BSYNC.RECONVERGENT B0 ;  /* 0x0000000000007941 */ /* 0x000fea0003800200 */
.L_x_3088:
        /* <DEDUP_REMOVED lines=116> */
[----:B------:R-:W-:Y:S02]  /*20b00*/  FFMA.FTZ R102, R101, R101, R102 ;  /* 0x0000006565667223 */ /* 0x000fe40000010066 */
[----:B------:R-:W0:Y:S02]  /*20b10*/  S2R R101, SR_TID.X ;  /* 0x0000000000657919 */ /* 0x000e240000002100 */
[----:B------:R-:W-:-:S05]  /*20b20*/  @P4 FFMA.FTZ R61, R63, R63, R102 ;  /* 0x0000003f3f3d4223 */ /* 0x000fca0000010066 */
[----:B------:R-:W1:Y:S02]  /*20b30*/  SHFL.BFLY PT, R62, R61, 0x1, 0x1f ;  /* 0x0c201f003d3e7f89 */ /* 0x000e6400000e0000 */
[----:B-1----:R-:W-:Y:S01]  /*20b40*/  FADD.FTZ R62, R61, R62 ;  /* 0x0000003e3d3e7221 */ /* 0x002fe20000010000 */
[C---:B0-----:R-:W-:Y:S02]  /*20b50*/  LOP3.LUT P2, RZ, R101.reuse, 0x1f, RZ, 0xc0, !PT ;  /* 0x0000001f65ff7812 */ /* 0x041fe4000784c0ff */
[----:B------:R-:W-:Y:S02]  /*20b60*/  LOP3.LUT R61, R101, 0x1f, RZ, 0xc0, !PT ;  /* 0x0000001f653d7812 */ /* 0x000fe400078ec0ff */
[----:B------:R-:W0:Y:S02]  /*20b70*/  SHFL.BFLY PT, R63, R62, 0x2, 0x1f ;  /* 0x0c401f003e3f7f89 */ /* 0x000e2400000e0000 */
[----:B------:R-:W-:Y:S01]  /*20b80*/  ISETP.GT.U32.AND P3, PT, R61, 0x3, PT ;  /* 0x000000033d00780c */ /* 0x000fe20003f64070 */
[----:B0-----:R-:W-:-:S06]  /*20b90*/  FADD.FTZ R63, R62, R63 ;  /* 0x0000003f3e3f7221 */ /* 0x001fcc0000010000 */
[----:B------:R-:W-:Y:S01]  /*20ba0*/  @!P2 SHF.R.U32.HI R62, RZ, 0x2, R101 ;  /* 0x00000002ff3ea819 */ /* 0x000fe20000011665 */
[----:B------:R-:W0:Y:S02]  /*20bb0*/  SHFL.BFLY PT, R102, R63, 0x4, 0x1f ;  /* 0x0c801f003f667f89 */ /* 0x000e2400000e0000 */
[----:B0-----:R-:W-:-:S05]  /*20bc0*/  FADD.FTZ R102, R63, R102 ;  /* 0x000000663f667221 */ /* 0x001fca0000010000 */
[----:B------:R-:W0:Y:S02]  /*20bd0*/  SHFL.BFLY PT, R103, R102, 0x8, 0x1f ;  /* 0x0d001f0066677f89 */ /* 0x000e2400000e0000 */
[----:B0-----:R-:W-:Y:S01]  /*20be0*/  FADD.FTZ R103, R102, R103 ;  /* 0x0000006766677221 */ /* 0x001fe20000010000 */
[----:B------:R-:W-:-:S04]  /*20bf0*/  @!P3 IMAD.SHL.U32 R102, R101, 0x8, RZ ;  /* 0x000000086566b824 */ /* 0x000fc800078e00ff */
[----:B------:R-:W0:Y:S01]  /*20c00*/  SHFL.BFLY PT, R104, R103, 0x10, 0x1f ;  /* 0x0e001f0067687f89 */ /* 0x000e2200000e0000 */
[----:B------:R-:W-:Y:S01]  /*20c10*/  @!P3 LOP3.LUT R105, R102, 0xf8, RZ, 0xc0, !PT ;  /* 0x000000f86669b812 */ /* 0x000fe200078ec0ff */
[----:B0-----:R-:W-:Y:S01]  /*20c20*/  FADD.FTZ R61, R103, R104 ;  /* 0x00000068673d7221 */ /* 0x001fe20000010000 */
[----:B------:R-:W-:Y:S02]  /*20c30*/  @!P2 LOP3.LUT R103, R62, 0x18, RZ, 0xc0, !PT ;  /* 0x000000183e67a812 */ /* 0x000fe400078ec0ff */
[----:B------:R-:W-:Y:S01]  /*20c40*/  CS2R R62, SRZ ;  /* 0x00000000003e7805 */ /* 0x000fe2000001ff00 */
[----:B------:R-:W-:Y:S02]  /*20c50*/  HFMA2 R104, -RZ, RZ, 0, 0 ;  /* 0x00000000ff687431 */ /* 0x000fe400000001ff */
[----:B------:R-:W-:Y:S01]  /*20c60*/  @!P3 IMAD.MOV.U32 R104, RZ, RZ, R9 ;  /* 0x000000ffff68b224 */ /* 0x000fe200078e0009 */
[----:B------:R0:W-:Y:S01]  /*20c70*/  @!P2 STS.64 [R103+UR4], R60 ;  /* 0x0000003c6700a988 */ /* 0x0001e20008000a04 */
[----:B------:R-:W-:Y:S01]  /*20c80*/  BAR.SYNC.DEFER_BLOCKING 0x0 ;  /* 0x0000000000007b1d */ /* 0x000fe20000010000 */
[----:B------:R-:W-:-:S05]  /*20c90*/  ISETP.NE.AND P2, PT, R101, RZ, PT ;  /* 0x000000ff6500720c */ /* 0x000fca0003f45270 */
        /* <DEDUP_REMOVED lines=35> */
[----:B------:R1:W2:Y:S02]  /*20ed0*/  SHFL.IDX PT, R109, R105, RZ, 0x1f ;  /* 0x00001fff696d7589 */ /* 0x0002a400000e0000 */
[----:B------:R-:W-:-:S05]  /*20ee0*/  FFMA.FTZ R103, R108, R103, R61 ;  /* 0x000000676c677223 */ /* 0x000fca000001003d */
[----:B------:R-:W3:Y:S01]  /*20ef0*/  LDC R104, c[0x0][0x448] ;  /* 0x00011200ff687b82 */ /* 0x000ee20000000800 */
[----:B------:R-:W3:Y:S01]  /*20f00*/  SHFL.IDX PT, R103, R103, RZ, 0x1f ;  /* 0x00001fff67677589 */ /* 0x000ee200000e0000 */
[----:B-1----:R-:W-:-:S06]  /*20f10*/  MOV R105, UR6 ;  /* 0x0000000600697c02 */ /* 0x002fcc0008000f00 */
[----:B------:R-:W1:Y:S01]  /*20f20*/  @!P2 LDC.64 R60, c[0x0][0x3c8] ;  /* 0x0000f200ff3cab82 */ /* 0x000e620000000a00 */
[----:B0-----:R-:W-:-:S04]  /*20f30*/  @!P2 IMAD.WIDE R62, R105, 0x4, R62 ;  /* 0x00000004693ea825 */ /* 0x001fc800078e023e */
[C---:B--2---:R-:W-:Y:S01]  /*20f40*/  FMUL.FTZ R102, R109.reuse, R109 ;  /* 0x0000006d6d667220 */ /* 0x044fe20000410000 */
[----:B------:R-:W-:Y:S01]  /*20f50*/  FSEL R105, R109, RZ, !P3 ;  /* 0x000000ff6d697208 */ /* 0x000fe20005800000 */
[----:B------:R0:W-:Y:S03]  /*20f60*/  @!P2 STG.E desc[UR10][R62.64], R109 ;  /* 0x0000006d3e00a986 */ /* 0x0001e6000c10190a */
[----:B------:R-:W-:Y:S01]  /*20f70*/  FSEL R107, R102, RZ, P3 ;  /* 0x000000ff666b7208 */ /* 0x000fe20001800000 */
[----:B---3--:R-:W-:Y:S01]  /*20f80*/  FFMA.FTZ R102, R103, UR16, R104 ;  /* 0x0000001067667c23 */ /* 0x008fe20008010068 */
[----:B------:R-:W-:-:S03]  /*20f90*/  IMAD.U32 R103, RZ, RZ, UR6 ;  /* 0x00000006ff677e24 */ /* 0x000fc6000f8e00ff */
[----:B------:R-:W-:Y:S01]  /*20fa0*/  FADD.FTZ R102, R102, R107 ;  /* 0x0000006b66667221 */ /* 0x000fe20000010000 */
[----:B-1----:R-:W-:-:S03]  /*20fb0*/  @!P2 IMAD.WIDE R60, R103, 0x4, R60 ;  /* 0x00000004673ca825 */ /* 0x002fc600078e023c */
[----:B------:R-:W1:Y:S02]  /*20fc0*/  MUFU.RSQ R104, R102 ;  /* 0x0000006600687308 */ /* 0x000e640000001400 */
[----:B-1----:R0:W-:Y:S01]  /*20fd0*/  @!P2 STG.E desc[UR10][R60.64], R104 ;  /* 0x000000683c00a986 */ /* 0x0021e2000c10190a */
[----:B------:R-:W-:Y:S05]  /*20fe0*/  @!P1 BRA `(.L_x_3213) ;  /* 0x0000000000c09947 */ /* 0x000fea0003800000 */
[--C-:B0-----:R-:W-:Y:S01]  /*20ff0*/  FADD.FTZ R61, R0, -R105.reuse ;  /* 0x80000069003d7221 */ /* 0x101fe20000010000 */
[--C-:B------:R-:W-:Y:S01]  /*21000*/  FADD.FTZ R107, R69, -R105.reuse ;  /* 0x80000069456b7221 */ /* 0x100fe20000010000 */
        /* <DEDUP_REMOVED lines=8> */
[----:B------:R-:W-:Y:S01]  /*21090*/  FADD.FTZ R111, R86, -R105 ;  /* 0x80000069566f7221 */ /* 0x000fe20000010000 */
[----:B------:R-:W-:Y:S02]  /*210a0*/  HADD2.F32 R106, -RZ, R50.H0_H0 ;  /* 0x20000032ff6a7230 */ /* 0x000fe40000004100 */
[C---:B------:R-:W-:Y:S01]  /*210b0*/  FMUL.FTZ R109, R104.reuse, R109 ;  /* 0x0000006d686d7220 */ /* 0x040fe20000410000 */
[----:B------:R-:W-:Y:S01]  /*210c0*/  FFMA.FTZ R61, R61, R62, R102 ;  /* 0x0000003e3d3d7223 */ /* 0x000fe20000010066 */
[----:B------:R-:W-:Y:S01]  /*210d0*/  HADD2.F32 R108, -RZ, R46.H0_H0 ;  /* 0x2000002eff6c7230 */ /* 0x000fe20000004100 */
[----:B------:R-:W0:Y:S01]  /*210e0*/  LDC.64 R102, c[0x0][0x428] ;  /* 0x00010a00ff667b82 */ /* 0x000e220000000a00 */
[----:B------:R-:W-:Y:S02]  /*210f0*/  HADD2.F32 R110, -RZ, R51.H0_H0 ;  /* 0x20000033ff6e7230 */ /* 0x000fe40000004100 */
[----:B------:R-:W-:Y:S01]  /*21100*/  FMUL.FTZ R111, R104, R111 ;  /* 0x0000006f686f7220 */ /* 0x000fe20000410000 */
[----:B------:R-:W-:-:S02]  /*21110*/  HADD2.F32 R112, -RZ, R47.H0_H0 ;  /* 0x2000002fff707230 */ /* 0x000fc40000004100 */
[----:B------:R-:W-:Y:S01]  /*21120*/  FFMA.FTZ R62, R109, R106, R108 ;  /* 0x0000006a6d3e7223 */ /* 0x000fe2000001006c */
        /* <DEDUP_REMOVED lines=16> */
[----:B------:R-:W-:Y:S02]  /*21230*/  HADD2.F32 R120, -RZ, R47.H1_H1 ;  /* 0x3000002fff787230 */ /* 0x000fe40000004100 */
[----:B------:R-:W-:Y:S01]  /*21240*/  FFMA.FTZ R109, R109, R114, R116 ;  /* 0x000000726d6d7223 */ /* 0x000fe20000010074 */
[----:B------:R-:W-:Y:S01]  /*21250*/  HADD2.F32 R108, -RZ, R44.H1_H1 ;  /* 0x3000002cff6c7230 */ /* 0x000fe20000004100 */
[----:B------:R-:W-:Y:S01]  /*21260*/  F2FP.F16.F32.PACK_AB R61, R110, R61 ;  /* 0x0000003d6e3d723e */ /* 0x000fe200000000ff */
[----:B0-----:R-:W-:-:S04]  /*21270*/  IMAD.WIDE.U32 R102, R97, 0x10, R102 ;  /* 0x0000001061667825 */ /* 0x001fc800078e0066 */
[----:B------:R-:W-:Y:S01]  /*21280*/  FFMA.FTZ R118, R113, R118, R120 ;  /* 0x0000007671767223 */ /* 0x000fe20000010078 */
[----:B------:R-:W-:Y:S01]  /*21290*/  F2FP.F16.F32.PACK_AB R62, R109, R62 ;  /* 0x0000003e6d3e723e */ /* 0x000fe200000000ff */
[----:B------:R-:W-:Y:S01]  /*212a0*/  FFMA.FTZ R107, R63, R106, R108 ;  /* 0x0000006a3f6b7223 */ /* 0x000fe2000001006c */
[----:B------:R-:W-:Y:S02]  /*212b0*/  IADD3 R97, PT, PT, R97, 0x80, RZ ;  /* 0x0000008061617810 */ /* 0x000fe40007ffe0ff */
[----:B------:R-:W-:Y:S02]  /*212c0*/  F2FP.F16.F32.PACK_AB R63, R118, R111 ;  /* 0x0000006f763f723e */ /* 0x000fe400000000ff */
[----:B------:R-:W-:-:S05]  /*212d0*/  F2FP.F16.F32.PACK_AB R60, R107, R60 ;  /* 0x0000003c6b3c723e */ /* 0x000fca00000000ff */
[----:B------:R1:W-:Y:S02]  /*212e0*/  STG.E.128 desc[UR10][R102.64], R60 ;  /* 0x0000003c66007986 */ /* 0x0003e4000c101d0a */
.L_x_3213:
[----:B------:R-:W-:Y:S05]  /*212f0*/  BSYNC.RECONVERGENT B0 ;  /* 0x0000000000007941 */ /* 0x000fea0003800200 */
.L_x_3212:
[----:B------:R-:W-:Y:S01]  /*21300*/  ISETP.NE.AND P1, PT, R99, RZ, PT ;  /* 0x000000ff6300720c */ /* 0x000fe20003f25270 */
[----:B------:R-:W-:-:S12]  /*21310*/  BSSY.RECONVERGENT B0, `(.L_x_3214) ;  /* 0x0000032000007945 */ /* 0x000fd80003800200 */
[----:B------:R-:W-:Y:S05]  /*21320*/  @!P1 BRA `(.L_x_3215) ;  /* 0x0000000000c09947 */ /* 0x000fea0003800000 */
[--C-:B01----:R-:W-:Y:S01]  /*21330*/  FADD.FTZ R61, R66, -R105.reuse ;  /* 0x80000069423d7221 */ /* 0x103fe20000010000 */
[--C-:B------:R-:W-:Y:S01]  /*21340*/  FADD.FTZ R103, R72, -R105.reuse ;  /* 0x8000006948677221 */ /* 0x100fe20000010000 */
[----:B-----5:R-:W-:Y:S02]  /*21350*/  HADD2.F32 R62, -RZ, R41.H0_H0 ;  /* 0x20000029ff3e7230 */ /* 0x020fe40000004100 */
[--C-:B------:R-:W-:Y:S01]  /*21360*/  FADD.FTZ R107, R80, -R105.reuse ;  /* 0x80000069506b7221 */ /* 0x100fe20000010000 */
[----:B------:R-:W-:Y:S02]  /*21370*/  HADD2.F32 R102, -RZ, R37.H0_H0 ;  /* 0x20000025ff667230 */ /* 0x000fe40000004100 */
[C---:B------:R-:W-:Y:S01]  /*21380*/  FMUL.FTZ R60, R104.reuse, R61 ;  /* 0x0000003d683c7220 */ /* 0x040fe20000410000 */
[----:B------:R-:W-:Y:S01]  /*21390*/  FMUL.FTZ R61, R104, R103 ;  /* 0x00000067683d7220 */ /* 0x000fe20000410000 */
[----:B------:R-:W-:Y:S02]  /*213a0*/  HADD2.F32 R63, -RZ, R40.H0_H0 ;  /* 0x20000028ff3f7230 */ /* 0x000fe40000004100 */
[----:B------:R-:W-:Y:S01]  /*213b0*/  FADD.FTZ R109, R88, -R105 ;  /* 0x80000069586d7221 */ /* 0x000fe20000010000 */
[----:B------:R-:W-:-:S02]  /*213c0*/  HADD2.F32 R99, -RZ, R36.H0_H0 ;  /* 0x20000024ff637230 */ /* 0x000fc40000004100 */
[----:B------:R-:W-:Y:S01]  /*213d0*/  FFMA.FTZ R61, R61, R62, R102 ;  /* 0x0000003e3d3d7223 */ /* 0x000fe20000010066 */
[----:B------:R-:W-:Y:S01]  /*213e0*/  HADD2.F32 R106, -RZ, R42.H0_H0 ;  /* 0x2000002aff6a7230 */ /* 0x000fe20000004100 */
[----:B------:R-:W0:Y:S01]  /*213f0*/  LDC.64 R102, c[0x0][0x428] ;  /* 0x00010a00ff667b82 */ /* 0x000e220000000a00 */
[----:B------:R-:W-:Y:S02]  /*21400*/  HADD2.F32 R108, -RZ, R38.H0_H0 ;  /* 0x20000026ff6c7230 */ /* 0x000fe40000004100 */
[C---:B------:R-:W-:Y:S01]  /*21410*/  FMUL.FTZ R107, R104.reuse, R107 ;  /* 0x0000006b686b7220 */ /* 0x040fe20000410000 */
[----:B------:R-:W-:Y:S02]  /*21420*/  HADD2.F32 R110, -RZ, R43.H0_H0 ;  /* 0x2000002bff6e7230 */ /* 0x000fe40000004100 */
[----:B------:R-:W-:Y:S01]  /*21430*/  FMUL.FTZ R109, R104, R109 ;  /* 0x0000006d686d7220 */ /* 0x000fe20000410000 */
[----:B------:R-:W-:Y:S02]  /*21440*/  HADD2.F32 R112, -RZ, R39.H0_H0 ;  /* 0x20000027ff707230 */ /* 0x000fe40000004100 */
[----:B------:R-:W-:Y:S01]  /*21450*/  FFMA.FTZ R60, R60, R63, R99 ;  /* 0x0000003f3c3c7223 */ /* 0x000fe20000010063 */
[----:B------:R-:W-:Y:S01]  /*21460*/  FFMA.FTZ R62, R107, R106, R108 ;  /* 0x0000006a6b3e7223 */ /* 0x000fe2000001006c */
[--C-:B------:R-:W-:Y:S01]  /*21470*/  FADD.FTZ R99, R81, -R105.reuse ;  /* 0x8000006951637221 */ /* 0x100fe20000010000 */
[--C-:B------:R-:W-:Y:S01]  /*21480*/  FADD.FTZ R63, R71, -R105.reuse ;  /* 0x80000069473f7221 */ /* 0x100fe20000010000 */
[--C-:B------:R-:W-:Y:S01]  /*21490*/  FADD.FTZ R107, R87, -R105.reuse ;  /* 0x80000069576b7221 */ /* 0x100fe20000010000 */
[----:B------:R-:W-:Y:S01]  /*214a0*/  FADD.FTZ R111, R94, -R105 ;  /* 0x800000695e6f7221 */ /* 0x000fe20000010000 */
[----:B------:R-:W-:Y:S01]  /*214b0*/  FFMA.FTZ R109, R109, R110, R112 ;  /* 0x0000006e6d6d7223 */ /* 0x000fe20000010070 */
[----:B------:R-:W-:-:S02]  /*214c0*/  HADD2.F32 R110, -RZ, R41.H1_H1 ;  /* 0x30000029ff6e7230 */ /* 0x000fc40000004100 */
[C---:B------:R-:W-:Y:S01]  /*214d0*/  FMUL.FTZ R99, R104.reuse, R99 ;  /* 0x0000006368637220 */ /* 0x040fe20000410000 */
[----:B------:R-:W-:Y:S02]  /*214e0*/  HADD2.F32 R112, -RZ, R37.H1_H1 ;  /* 0x30000025ff707230 */ /* 0x000fe40000004100 */
[C---:B------:R-:W-:Y:S01]  /*214f0*/  FMUL.FTZ R111, R104.reuse, R111 ;  /* 0x0000006f686f7220 */ /* 0x040fe20000410000 */
[----:B------:R-:W-:Y:S02]  /*21500*/  HADD2.F32 R106, -RZ, R40.H1_H1 ;  /* 0x30000028ff6a7230 */ /* 0x000fe40000004100 */
[C---:B------:R-:W-:Y:S01]  /*21510*/  FMUL.FTZ R107, R104.reuse, R107 ;  /* 0x0000006b686b7220 */ /* 0x040fe20000410000 */
[----:B------:R-:W-:Y:S02]  /*21520*/  HADD2.F32 R114, -RZ, R42.H1_H1 ;  /* 0x3000002aff727230 */ /* 0x000fe40000004100 */
[----:B------:R-:W-:Y:S01]  /*21530*/  FMUL.FTZ R63, R104, R63 ;  /* 0x0000003f683f7220 */ /* 0x000fe20000410000 */
[----:B------:R-:W-:-:S02]  /*21540*/  HADD2.F32 R116, -RZ, R38.H1_H1 ;  /* 0x30000026ff747230 */ /* 0x000fc40000004100 */
        /* <DEDUP_REMOVED lines=10> */
[----:B------:R-:W-:Y:S02]  /*215f0*/  VIADD R97, R97, 0x80 ;  /* 0x0000008061617836 */ /* 0x000fe40000000000 */
[----:B------:R-:W-:Y:S02]  /*21600*/  F2FP.F16.F32.PACK_AB R63, R118, R109 ;  /* 0x0000006d763f723e */ /* 0x000fe400000000ff */
[----:B------:R-:W-:-:S05]  /*21610*/  F2FP.F16.F32.PACK_AB R60, R99, R60 ;  /* 0x0000003c633c723e */ /* 0x000fca00000000ff */
[----:B------:R2:W-:Y:S02]  /*21620*/  STG.E.128 desc[UR10][R102.64], R60 ;  /* 0x0000003c66007986 */ /* 0x0005e4000c101d0a */
.L_x_3215:
[----:B------:R-:W-:Y:S05]  /*21630*/  BSYNC.RECONVERGENT B0 ;  /* 0x0000000000007941 */ /* 0x000fea0003800200 */
.L_x_3214:
[----:B------:R-:W-:Y:S01]  /*21640*/  ISETP.NE.AND P1, PT, R100, RZ, PT ;  /* 0x000000ff6400720c */ /* 0x000fe20003f25270 */
[----:B------:R-:W-:-:S12]  /*21650*/  BSSY.RECONVERGENT B0, `(.L_x_3216) ;  /* 0x0000032000007945 */ /* 0x000fd80003800200 */
[----:B------:R-:W-:Y:S05]  /*21660*/  @!P1 BRA `(.L_x_3217) ;  /* 0x0000000000c09947 */ /* 0x000fea0003800000 */
[--C-:B012---:R-:W-:Y:S01]  /*21670*/  FADD.FTZ R61, R67, -R105.reuse ;  /* 0x80000069433d7221 */ /* 0x107fe20000010000 */
[--C-:B------:R-:W-:Y:S01]  /*21680*/  FADD.FTZ R103, R74, -R105.reuse ;  /* 0x800000694a677221 */ /* 0x100fe20000010000 */
[----:B------:R-:W-:Y:S01]  /*21690*/  FADD.FTZ R107, R78, -R105 ;  /* 0x800000694e6b7221 */ /* 0x000fe20000010000 */
[----:B-----5:R-:W-:Y:S02]  /*216a0*/  HADD2.F32 R62, -RZ, R33.H0_H0 ;  /* 0x20000021ff3e7230 */ /* 0x020fe40000004100 */
[C---:B------:R-:W-:Y:S01]  /*216b0*/  FMUL.FTZ R60, R104.reuse, R61 ;  /* 0x0000003d683c7220 */ /* 0x040fe20000410000 */
[----:B------:R-:W-:Y:S02]  /*216c0*/  HADD2.F32 R100, -RZ, R29.H0_H0 ;  /* 0x2000001dff647230 */ /* 0x000fe40000004100 */
[C---:B------:R-:W-:Y:S01]  /*216d0*/  FMUL.FTZ R61, R104.reuse, R103 ;  /* 0x00000067683d7220 */ /* 0x040fe20000410000 */
[----:B------:R-:W-:Y:S02]  /*216e0*/  HADD2.F32 R102, -RZ, R34.H0_H0 ;  /* 0x20000022ff667230 */ /* 0x000fe40000004100 */
[----:B------:R-:W-:Y:S01]  /*216f0*/  FMUL.FTZ R107, R104, R107 ;  /* 0x0000006b686b7220 */ /* 0x000fe20000410000 */
[----:B------:R-:W-:-:S02]  /*21700*/  HADD2.F32 R106, -RZ, R30.H0_H0 ;  /* 0x2000001eff6a7230 */ /* 0x000fc40000004100 */
[----:B------:R-:W-:Y:S01]  /*21710*/  FFMA.FTZ R61, R61, R62, R100 ;  /* 0x0000003e3d3d7223 */ /* 0x000fe20000010064 */
[----:B------:R-:W-:Y:S02]  /*21720*/  HADD2.F32 R63, -RZ, R32.H0_H0 ;  /* 0x20000020ff3f7230 */ /* 0x000fe40000004100 */
[----:B------:R-:W-:Y:S01]  /*21730*/  FADD.FTZ R109, R90, -R105 ;  /* 0x800000695a6d7221 */ /* 0x000fe20000010000 */
[----:B------:R-:W-:Y:S02]  /*21740*/  HADD2.F32 R99, -RZ, R28.H0_H0 ;  /* 0x2000001cff637230 */ /* 0x000fe40000004100 */
[----:B------:R-:W-:Y:S01]  /*21750*/  FFMA.FTZ R62, R107, R102, R106 ;  /* 0x000000666b3e7223 */ /* 0x000fe2000001006a */
[----:B------:R-:W-:Y:S01]  /*21760*/  HADD2.F32 R108, -RZ, R35.H0_H0 ;  /* 0x20000023ff6c7230 */ /* 0x000fe20000004100 */
[----:B------:R-:W0:Y:S01]  /*21770*/  LDC.64 R102, c[0x0][0x428] ;  /* 0x00010a00ff667b82 */ /* 0x000e220000000a00 */
[----:B------:R-:W-:Y:S02]  /*21780*/  HADD2.F32 R110, -RZ, R31.H0_H0 ;  /* 0x2000001fff6e7230 */ /* 0x000fe40000004100 */
[----:B------:R-:W-:Y:S01]  /*21790*/  FMUL.FTZ R109, R104, R109 ;  /* 0x0000006d686d7220 */ /* 0x000fe20000410000 */
        /* <DEDUP_REMOVED lines=29> */
.L_x_3217:
[----:B------:R-:W-:Y:S05]  /*21970*/  BSYNC.RECONVERGENT B0 ;  /* 0x0000000000007941 */ /* 0x000fea0003800200 */
.L_x_3216:
[----:B------:R-:W-:Y:S04]  /*21980*/  BSSY.RECONVERGENT B0, `(.L_x_3218) ;  /* 0x0000031000007945 */ /* 0x000fe80003800200 */
[----:B------:R-:W-:Y:S05]  /*21990*/  @!P0 BRA `(.L_x_3219) ;  /* 0x0000000000bc8947 */ /* 0x000fea0003800000 */
[--C-:B0123--:R-:W-:Y:S01]  /*219a0*/  FADD.FTZ R61, R68, -R105.reuse ;  /* 0x80000069443d7221 */ /* 0x10ffe20000010000 */
        /* <DEDUP_REMOVED lines=9> */
[----:B------:R-:W-:Y:S02]  /*21a40*/  HADD2.F32 R62, -RZ, R21.H0_H0 ;  /* 0x20000015ff3e7230 */ /* 0x000fe40000004100 */
[----:B------:R-:W-:Y:S01]  /*21a50*/  FADD.FTZ R109, R92, -R105 ;  /* 0x800000695c6d7221 */ /* 0x000fe20000010000 */
[----:B------:R-:W-:Y:S02]  /*21a60*/  HADD2.F32 R107, -RZ, R22.H0_H0 ;  /* 0x20000016ff6b7230 */ /* 0x000fe40000004100 */
[----:B------:R-:W-:Y:S01]  /*21a70*/  FMUL.FTZ R102, R104, R61 ;  /* 0x0000003d68667220 */ /* 0x000fe20000410000 */
[----:B------:R-:W-:Y:S01]  /*21a80*/  HADD2.F32 R106, -RZ, R27.H0_H0 ;  /* 0x2000001bff6a7230 */ /* 0x000fe20000004100 */
[----:B------:R-:W0:Y:S01]  /*21a90*/  LDC.64 R60, c[0x0][0x428] ;  /* 0x00010a00ff3c7b82 */ /* 0x000e220000000a00 */
[----:B------:R-:W-:Y:S01]  /*21aa0*/  FFMA.FTZ R100, R63, R100, R62 ;  /* 0x000000643f647223 */ /* 0x000fe2000001003e */
[----:B------:R-:W-:-:S02]  /*21ab0*/  HADD2.F32 R108, -RZ, R23.H0_H0 ;  /* 0x20000017ff6c7230 */ /* 0x000fc40000004100 */
[----:B------:R-:W-:Y:S01]  /*21ac0*/  FFMA.FTZ R62, R102, R103, R107 ;  /* 0x00000067663e7223 */ /* 0x000fe2000001006b */
[----:B------:R-:W-:Y:S01]  /*21ad0*/  FMUL.FTZ R109, R104, R109 ;  /* 0x0000006d686d7220 */ /* 0x000fe20000410000 */
[--C-:B------:R-:W-:Y:S01]  /*21ae0*/  FADD.FTZ R63, R75, -R105.reuse ;  /* 0x800000694b3f7221 */ /* 0x100fe20000010000 */
[--C-:B------:R-:W-:Y:S01]  /*21af0*/  FADD.FTZ R103, R77, -R105.reuse ;  /* 0x800000694d677221 */ /* 0x100fe20000010000 */
[--C-:B------:R-:W-:Y:S01]  /*21b00*/  FADD.FTZ R107, R91, -R105.reuse ;  /* 0x800000695b6b7221 */ /* 0x100fe20000010000 */
[----:B------:R-:W-:Y:S01]  /*21b10*/  FADD.FTZ R105, R96, -R105 ;  /* 0x8000006960697221 */ /* 0x000fe20000010000 */
[----:B------:R-:W-:Y:S01]  /*21b20*/  FFMA.FTZ R109, R109, R106, R108 ;  /* 0x0000006a6d6d7223 */ /* 0x000fe2000001006c */
[----:B------:R-:W-:Y:S02]  /*21b30*/  HADD2.F32 R116, -RZ, R27.H1_H1 ;  /* 0x3000001bff747230 */ /* 0x000fe40000004100 */
[----:B------:R-:W-:Y:S01]  /*21b40*/  FMUL.FTZ R107, R104, R107 ;  /* 0x0000006b686b7220 */ /* 0x000fe20000410000 */
[----:B------:R-:W-:-:S02]  /*21b50*/  HADD2.F32 R118, -RZ, R23.H1_H1 ;  /* 0x30000017ff767230 */ /* 0x000fc40000004100 */
[C---:B------:R-:W-:Y:S01]  /*21b60*/  FMUL.FTZ R105, R104.reuse, R105 ;  /* 0x0000006968697220 */ /* 0x040fe20000410000 */
[----:B------:R-:W-:Y:S02]  /*21b70*/  HADD2.F32 R102, -RZ, R24.H1_H1 ;  /* 0x30000018ff667230 */ /* 0x000fe40000004100 */
[C---:B------:R-:W-:Y:S01]  /*21b80*/  FMUL.FTZ R103, R104.reuse, R103 ;  /* 0x0000006768677220 */ /* 0x040fe20000410000 */
[----:B------:R-:W-:Y:S02]  /*21b90*/  HADD2.F32 R106, -RZ, R20.H1_H1 ;  /* 0x30000014ff6a7230 */ /* 0x000fe40000004100 */
[----:B------:R-:W-:Y:S01]  /*21ba0*/  FMUL.FTZ R63, R104, R63 ;  /* 0x0000003f683f7220 */ /* 0x000fe20000410000 */
[----:B------:R-:W-:Y:S02]  /*21bb0*/  HADD2.F32 R108, -RZ, R25.H1_H1 ;  /* 0x30000019ff6c7230 */ /* 0x000fe40000004100 */
[----:B------:R-:W-:Y:S01]  /*21bc0*/  FFMA.FTZ R116, R105, R116, R118 ;  /* 0x0000007469747223 */ /* 0x000fe20000010076 */
[----:B------:R-:W-:-:S02]  /*21bd0*/  HADD2.F32 R110, -RZ, R21.H1_H1 ;  /* 0x30000015ff6e7230 */ /* 0x000fc40000004100 */
[----:B------:R-:W-:Y:S01]  /*21be0*/  FFMA.FTZ R106, R63, R102, R106 ;  /* 0x000000663f6a7223 */ /* 0x000fe2000001006a */
[----:B------:R-:W-:Y:S02]  /*21bf0*/  HADD2.F32 R112, -RZ, R26.H1_H1 ;  /* 0x3000001aff707230 */ /* 0x000fe40000004100 */
[----:B------:R-:W-:Y:S02]  /*21c00*/  HADD2.F32 R114, -RZ, R22.H1_H1 ;  /* 0x30000016ff727230 */ /* 0x000fe40000004100 */
[----:B------:R-:W-:Y:S01]  /*21c10*/  FFMA.FTZ R105, R103, R108, R110 ;  /* 0x0000006c67697223 */ /* 0x000fe2000001006e */
[----:B0-----:R-:W-:Y:S01]  /*21c20*/  IMAD.WIDE.U32 R102, R97, 0x10, R60 ;  /* 0x0000001061667825 */ /* 0x001fe200078e003c */
[----:B------:R-:W-:-:S03]  /*21c30*/  F2FP.F16.F32.PACK_AB R63, R116, R109 ;  /* 0x0000006d743f723e */ /* 0x000fc600000000ff */
[----:B------:R-:W-:Y:S01]  /*21c40*/  FFMA.FTZ R107, R107, R112, R114 ;  /* 0x000000706b6b7223 */ /* 0x000fe20000010072 */
[----:B------:R-:W-:Y:S02]  /*21c50*/  F2FP.F16.F32.PACK_AB R61, R105, R100 ;  /* 0x00000064693d723e */ /* 0x000fe400000000ff */
[----:B------:R-:W-:Y:S02]  /*21c60*/  F2FP.F16.F32.PACK_AB R60, R106, R99 ;  /* 0x000000636a3c723e */ /* 0x000fe400000000ff */
[----:B------:R-:W-:-:S05]  /*21c70*/  F2FP.F16.F32.PACK_AB R62, R107, R62 ;  /* 0x0000003e6b3e723e */ /* 0x000fca00000000ff */
[----:B------:R4:W-:Y:S02]  /*21c80*/  STG.E.128 desc[UR10][R102.64], R60 ;  /* 0x0000003c66007986 */ /* 0x0009e4000c101d0a */
.L_x_3219:
[----:B------:R-:W-:Y:S05]  /*21c90*/  BSYNC.RECONVERGENT B0 ;  /* 0x0000000000007941 */ /* 0x000fea0003800200 */
.L_x_3218:
[----:B------:R-:W-:Y:S02]  /*21ca0*/  UIADD3 UR6, UPT, UPT, UR6, UR18, URZ ;  /* 0x0000001206067290 */ /* 0x000fe4000fffe0ff */
[----:B------:R-:W-:Y:S02]  /*21cb0*/  UPLOP3.LUT UP1, UPT, UPT, UPT, UP1, 0x40, 0x4 ;  /* 0x000000000004789c */ /* 0x000fe40003f2e810 */
[----:B------:R-:W-:-:S09]  /*21cc0*/  UISETP.GE.AND UP0, UPT, UR6, UR19, UPT ;  /* 0x000000130600728c */ /* 0x000fd2000bf06270 */
[----:B------:R-:W-:Y:S05]  /*21cd0*/  BRA.U !UP0, `(.L_x_3220) ;  /* 0xfffffdf108047547 */ /* 0x000fea000b83ffff */
[----:B------:R-:W-:Y:S05]  /*21ce0*/  EXIT ;  /* 0x000000000000794d */ /* 0x000fea0003800000 */
.L_x_3221:
        /* <DEDUP_REMOVED lines=9> */
.L_x_17954:


//--------------------- .text._ZN10layer_norm31ln_parallel_residual_fwd_kernelINS_13Kernel_traitsI6__halfS2_S2_S2_fjLj4096ELj1ELj1ELj4ELj16ENS_18Kernel_traits_baseILj4096ES2_S2_S2_S2_fjLj128EEEEELb1ELb1ELb1EEEvNS_9FwdParamsE --------------------------
	.section	.text._ZN10layer_norm31ln_parallel_residual_fwd_kernelINS_13Kernel_traitsI6__halfS2_S2_S2_fjLj4096ELj1ELj1ELj4ELj16ENS_18Kernel_traits_baseILj4096ES2_S2_S2_S2_fjLj128EEEEELb1ELb1ELb1EEEvNS_9FwdParamsE,"ax",@progbits
	.align	128
        .global         _ZN10layer_norm31ln_parallel_residual_fwd_kernelINS_13Kernel_traitsI6__halfS2_S2_S2_fjLj4096ELj1ELj1ELj4ELj16ENS_18Kernel_traits_baseILj4096ES2_S2_S2_S2_fjLj128EEEEELb1ELb1ELb1EEEvNS_9FwdParamsE
        .type           _ZN10layer_norm31ln_parallel_residual_fwd_kernelINS_13Kernel_traitsI6__halfS2_S2_S2_fjLj4096ELj1ELj1ELj4ELj16ENS_18Kernel_traits_baseILj4096ES2_S2_S2_S2_fjLj128EEEEELb1ELb1ELb1EEEvNS_9FwdParamsE,@function
        .size           _ZN10layer_norm31ln_parallel_residual_fwd_kernelINS_13Kernel_traitsI6__halfS2_S2_S2_fjLj4096ELj1ELj1ELj4ELj16ENS_18Kernel_traits_baseILj4096ES2_S2_S2_S2_fjLj128EEEEELb1ELb1ELb1EEEvNS_9FwdParamsE,(.L_x_17955 - _ZN10layer_norm31ln_parallel_residual_fwd_kernelINS_13Kernel_traitsI6__halfS2_S2_S2_fjLj4096ELj1ELj1ELj4ELj16ENS_18Kernel_traits_baseILj4096ES2_S2_S2_S2_fjLj128EEEEELb1ELb1ELb1EEEvNS_9FwdParamsE)
        .other          _ZN10layer_norm31ln_parallel_residual_fwd_kernelINS_13Kernel_traitsI6__halfS2_S2_S2_fjLj4096ELj1ELj1ELj4ELj16ENS_18Kernel_traits_baseILj4096ES2_S2_S2_S2_fjLj128EEEEELb1ELb1ELb1EEEvNS_9FwdParamsE,@"STO_CUDA_ENTRY STV_DEFAULT"
_ZN10layer_norm31ln_parallel_residual_fwd_kernelINS_13Kernel_traitsI6__halfS2_S2_S2_fjLj4096ELj1ELj1ELj4ELj16ENS_18Kernel_traits_baseILj4096ES2_S2_S2_S2_fjLj128EEEEELb1ELb1ELb1EEEvNS_9FwdParamsE:
.text._ZN10layer_norm31ln_parallel_residual_fwd_kernelINS_13Kernel_traitsI6__halfS2_S2_S2_fjLj4096ELj1ELj1ELj4ELj16ENS_18Kernel_traits_baseILj4096ES2_S2_S2_S2_fjLj128EEEEELb1ELb1ELb1EEEvNS_9FwdParamsE:
        /* <DEDUP_REMOVED lines=30> */
[----:B---3--:R-:W-:-:S03]  /*01e0*/  @P1 MOV R4, R70 ;  /* 0x0000004600041202 */ /* 0x008fc60000000f00 */
[----:B------:R-:W5:Y:S04]  /*01f0*/  @P1 LDG.E.64 R2, desc[UR10][R2.64] ;  /* 0x0000000a02021981 */ /* 0x000f68000c1e1b00 */
[----:B------:R1:W5:Y:S01]  /*0200*/  @P0 LDG.E.128 R28, desc[UR10][R6.64+0x1800] ;  /* 0x0018000a061c0981 */ /* 0x000362000c1e1d00 */
[----:B----4-:R-:W-:-:S06]  /*0210*/  @P1 IMAD.MOV.U32 R5, RZ, RZ, R71 ;  /* 0x000000ffff051224 */ /* 0x010fcc00078e0047 */
        /* <DEDUP_REMOVED lines=24> */
[----:B------:R-:W-:Y:S01]  /*03a0*/  @!P0 CS2R R28, SRZ ;  /* 0x00000000001c8805 */ /* 0x000fe2000001ff00 */
[----:B------:R-:W-:Y:S01]  /*03b0*/  UIADD3 UR25, UPT, UPT, UR9, -0x4498517b, URZ ;  /* 0xbb67ae8509197890 */ /* 0x000fe2000fffe0ff */
[----:B------:R-:W-:Y:S01]  /*03c0*/  IMAD R9, R0, -0x2daee0ad, RZ ;  /* 0xd2511f5300097824 */ /* 0x000fe200078e02ff */
[----:B------:R-:W-:Y:S01]  /*03d0*/  LOP3.LUT R5, R5, UR9, RZ, 0x3c, !PT ;  /* 0x0000000905057c12 */ /* 0x000fe2000f8e3cff */
[----:B------:R-:W-:Y:S01]  /*03e0*/  UIADD3 UR26, UPT, UPT, UR8, 0x3c6ef372, URZ ;  /* 0x3c6ef372081a7890 */ /* 0x000fe2000fffe0ff */
[----:B0-----:R-:W-:Y:S01]  /*03f0*/  IMAD R2, R7, UR18, R82 ;  /* 0x0000001207027c24 */ /* 0x001fe2000f8e0252 */
[----:B------:R-:W-:Y:S02]  /*0400*/  UIADD3 UR27, UPT, UPT, UR9, 0x76cf5d0a, URZ ;  /* 0x76cf5d0a091b7890 */ /* 0x000fe4000fffe0ff */
[----:B------:R-:W-:Y:S01]  /*0410*/  IMAD.HI.U32 R6, R5, -0x326172a9, RZ ;  /* 0xcd9e8d5705067827 */ /* 0x000fe200078e00ff */
[----:B------:R-:W-:-:S02]  /*0420*/  UIADD3 UR29, UPT, UPT, UR9, 0x32370b8f, URZ ;  /* 0x32370b8f091d7890 */ /* 0x000fc4000fffe0ff */
[----:B------:R-:W-:Y:S01]  /*0430*/  UIADD3 UR28, UPT, UPT, UR8, -0x255992d5, URZ ;  /* 0xdaa66d2b081c7890 */ /* 0x000fe2000fffe0ff */
[C---:B------:R-:W-:Y:S01]  /*0440*/  IMAD.HI.U32 R4, R2.reuse, -0x326172a9, RZ ;  /* 0xcd9e8d5702047827 */ /* 0x040fe200078e00ff */
[----:B------:R-:W-:Y:S02]  /*0450*/  UIADD3 UR30, UPT, UPT, UR8, 0x78dde6e4, URZ ;  /* 0x78dde6e4081e7890 */ /* 0x000fe4000fffe0ff */
[----:B------:R-:W-:Y:S01]  /*0460*/  UIADD3 UR31, UPT, UPT, UR9, -0x126145ec, URZ ;  /* 0xed9eba14091f7890 */ /* 0x000fe2000fffe0ff */
[----:B------:R-:W-:Y:S01]  /*0470*/  IMAD R7, R2, -0x326172a9, RZ ;  /* 0xcd9e8d5702077824 */ /* 0x000fe200078e02ff */
[----:B------:R-:W-:Y:S01]  /*0480*/  LOP3.LUT R4, R3, UR8, R4, 0x96, !PT ;  /* 0x0000000803047c12 */ /* 0x000fe2000f8e9604 */
[----:B------:R-:W-:Y:S01]  /*0490*/  IMAD R5, R5, -0x326172a9, RZ ;  /* 0xcd9e8d5705057824 */ /* 0x000fe200078e02ff */
[----:B------:R-:W-:Y:S02]  /*04a0*/  UIADD3 UR33, UPT, UPT, UR9, -0x56f99767, URZ ;  /* 0xa906689909217890 */ /* 0x000fe4000fffe0ff */
[----:B------:R-:W-:Y:S01]  /*04b0*/  LOP3.LUT R6, R7, UR24, R6, 0x96, !PT ;  /* 0x0000001807067c12 */ /* 0x000fe2000f8e9606 */
[----:B------:R-:W-:Y:S01]  /*04c0*/  IMAD.HI.U32 R8, R4, -0x2daee0ad, RZ ;  /* 0xd2511f5304087827 */ /* 0x000fe200078e00ff */
[----:B------:R-:W-:-:S02]  /*04d0*/  UIADD3 UR32, UPT, UPT, UR8, 0x1715609d, URZ ;  /* 0x1715609d08207890 */ /* 0x000fc4000fffe0ff */
[----:B------:R-:W-:Y:S01]  /*04e0*/  UIADD3 UR34, UPT, UPT, UR8, -0x4ab325aa, URZ ;  /* 0xb54cda5608227890 */ /* 0x000fe2000fffe0ff */
[----:B------:R-:W-:Y:S01]  /*04f0*/  IMAD R10, R4, -0x2daee0ad, RZ ;  /* 0xd2511f53040a7824 */ /* 0x000fe200078e02ff */
[----:B------:R-:W-:Y:S01]  /*0500*/  LOP3.LUT R8, R9, UR25, R8, 0x96, !PT ;  /* 0x0000001909087c12 */ /* 0x000fe2000f8e9608 */
[----:B------:R-:W-:Y:S01]  /*0510*/  IMAD.HI.U32 R7, R6, -0x2daee0ad, RZ ;  /* 0xd2511f5306077827 */ /* 0x000fe200078e00ff */
[----:B------:R-:W-:Y:S02]  /*0520*/  UIADD3 UR35, UPT, UPT, UR9, 0x646e171e, URZ ;  /* 0x646e171e09237890 */ /* 0x000fe4000fffe0ff */
[----:B------:R-:W-:Y:S01]  /*0530*/  UIADD3 UR37, UPT, UPT, UR9, 0x1fd5c5a3, URZ ;  /* 0x1fd5c5a309257890 */ /* 0x000fe2000fffe0ff */
[----:B------:R-:W-:Y:S01]  /*0540*/  IMAD.HI.U32 R4, R8, -0x326172a9, RZ ;  /* 0xcd9e8d5708047827 */ /* 0x000fe200078e00ff */
[----:B------:R-:W-:Y:S01]  /*0550*/  LOP3.LUT R7, R10, UR27, R7, 0x96, !PT ;  /* 0x0000001b0a077c12 */ /* 0x000fe2000f8e9607 */
[----:B------:R-:W-:Y:S02]  /*0560*/  UIADD3 UR36, UPT, UPT, UR8, 0x5384540f, URZ ;  /* 0x5384540f08247890 */ /* 0x000fe4000fffe0ff */
[----:B------:R-:W-:Y:S01]  /*0570*/  IMAD R9, R6, -0x2daee0ad, RZ ;  /* 0xd2511f5306097824 */ /* 0x000fe200078e02ff */
[----:B------:R-:W-:Y:S01]  /*0580*/  LOP3.LUT R4, R5, UR26, R4, 0x96, !PT ;  /* 0x0000001a05047c12 */ /* 0x000fe2000f8e9604 */
[----:B------:R-:W-:Y:S01]  /*0590*/  IMAD R8, R8, -0x326172a9, RZ ;  /* 0xcd9e8d5708087824 */ /* 0x000fe200078e02ff */
[----:B------:R-:W-:Y:S01]  /*05a0*/  UIADD3 UR38, UPT, UPT, UR8, -0xe443238, URZ ;  /* 0xf1bbcdc808267890 */ /* 0x000fe2000fffe0ff */
[----:B------:R-:W-:Y:S01]  /*05b0*/  IMAD.HI.U32 R5, R7, -0x326172a9, RZ ;  /* 0xcd9e8d5707057827 */ /* 0x000fe200078e00ff */
[----:B------:R-:W-:-:S02]  /*05c0*/  UIADD3 UR39, UPT, UPT, UR9, -0x24c28bd8, URZ ;  /* 0xdb3d742809277890 */ /* 0x000fc4000fffe0ff */
[----:B------:R-:W-:Y:S01]  /*05d0*/  UIADD3 UR41, UPT, UPT, UR9, -0x695add53, URZ ;  /* 0x96a522ad09297890 */ /* 0x000fe2000fffe0ff */
[----:B------:R-:W-:Y:S01]  /*05e0*/  IMAD.HI.U32 R6, R4, -0x2daee0ad, RZ ;  /* 0xd2511f5304067827 */ /* 0x000fe200078e00ff */
[----:B------:R-:W-:Y:S01]  /*05f0*/  LOP3.LUT R5, R8, UR28, R5, 0x96, !PT ;  /* 0x0000001c08057c12 */ /* 0x000fe2000f8e9605 */
[----:B------:R-:W-:Y:S02]  /*0600*/  UIADD3 UR40, UPT, UPT, UR8, -0x700cb87f, URZ ;  /* 0x8ff3478108287890 */ /* 0x000fe4000fffe0ff */
[----:B------:R-:W-:Y:S01]  /*0610*/  IMAD R7, R7, -0x326172a9, RZ ;  /* 0xcd9e8d5707077824 */ /* 0x000fe200078e02ff */
[----:B------:R-:W-:Y:S01]  /*0620*/  LOP3.LUT R6, R9, UR29, R6, 0x96, !PT ;  /* 0x0000001d09067c12 */ /* 0x000fe2000f8e9606 */
[----:B------:R-:W-:Y:S01]  /*0630*/  IMAD R9, R4, -0x2daee0ad, RZ ;  /* 0xd2511f5304097824 */ /* 0x000fe200078e02ff */
[----:B-1----:R-:W-:Y:S01]  /*0640*/  UISETP.NE.U32.AND UP0, UPT, UR4, URZ, UPT ;  /* 0x000000ff0400728c */ /* 0x002fe2000bf05070 */
[----:B------:R-:W-:Y:S01]  /*0650*/  IMAD.HI.U32 R8, R5, -0x2daee0ad, RZ ;  /* 0xd2511f5305087827 */ /* 0x000fe200078e00ff */
[----:B------:R-:W-:-:S02]  /*0660*/  UPLOP3.LUT UP1, UPT, UPT, UPT, UPT, 0x40, 0x4 ;  /* 0x000000000004789c */ /* 0x000fc40003f2e870 */
[----:B------:R-:W-:Y:S01]  /*0670*/  UISETP.NE.AND.EX UP0, UPT, UR5, URZ, UPT, UP0 ;  /* 0x000000ff0500728c */ /* 0x000fe2000bf05300 */
[C---:B------:R-:W-:Y:S01]  /*0680*/  IMAD.HI.U32 R4, R6.reuse, -0x326172a9, RZ ;  /* 0xcd9e8d5706047827 */ /* 0x040fe200078e00ff */
[----:B------:R-:W-:Y:S01]  /*0690*/  LOP3.LUT R8, R9, UR31, R8, 0x96, !PT ;  /* 0x0000001f09087c12 */ /* 0x000fe2000f8e9608 */
[----:B------:R-:W0:Y:S02]  /*06a0*/  LDCU UR6, c[0x0][0x404] ;  /* 0x00008080ff0677ac */ /* 0x000e240008000800 */
[----:B------:R-:W-:Y:S01]  /*06b0*/  IMAD R10, R5, -0x2daee0ad, RZ ;  /* 0xd2511f53050a7824 */ /* 0x000fe200078e02ff */
[----:B------:R-:W-:Y:S01]  /*06c0*/  LOP3.LUT R4, R7, UR30, R4, 0x96, !PT ;  /* 0x0000001e07047c12 */ /* 0x000fe2000f8e9604 */
[----:B------:R-:W-:Y:S01]  /*06d0*/  IMAD R7, R6, -0x326172a9, RZ ;  /* 0xcd9e8d5706077824 */ /* 0x000fe200078e02ff */
[----:B------:R-:W1:Y:S01]  /*06e0*/  LDCU UR7, c[0x0][0x408] ;  /* 0x00008100ff0777ac */ /* 0x000e620008000800 */
[----:B------:R-:W-:Y:S01]  /*06f0*/  IMAD.HI.U32 R6, R8, -0x326172a9, RZ ;  /* 0xcd9e8d5708067827 */ /* 0x000fe200078e00ff */
[----:B------:R-:W2:Y:S03]  /*0700*/  LDCU UR19, c[0x0][0x388] ;  /* 0x00007100ff1377ac */ /* 0x000ea60008000800 */
[----:B------:R-:W-:Y:S01]  /*0710*/  IMAD.HI.U32 R5, R4, -0x2daee0ad, RZ ;  /* 0xd2511f5304057827 */ /* 0x000fe200078e00ff */
[----:B------:R-:W-:Y:S01]  /*0720*/  LOP3.LUT R6, R7, UR32, R6, 0x96, !PT ;  /* 0x0000002007067c12 */ /* 0x000fe2000f8e9606 */
[----:B------:R-:W3:Y:S02]  /*0730*/  LDCU.U8 UR22, c[0x0][0x410] ;  /* 0x00008200ff1677ac */ /* 0x000ee40008000000 */
[----:B------:R-:W-:Y:S01]  /*0740*/  IMAD R7, R8, -0x326172a9, RZ ;  /* 0xcd9e8d5708077824 */ /* 0x000fe200078e02ff */
[----:B------:R-:W-:Y:S01]  /*0750*/  LOP3.LUT R5, R10, UR33, R5, 0x96, !PT ;  /* 0x000000210a057c12 */ /* 0x000fe2000f8e9605 */
[----:B------:R-:W-:Y:S01]  /*0760*/  IMAD R10, R4, -0x2daee0ad, RZ ;  /* 0xd2511f53040a7824 */ /* 0x000fe200078e02ff */
[----:B------:R-:W4:Y:S01]  /*0770*/  LDCU UR23, c[0x0][0x400] ;  /* 0x00008000ff1777ac */ /* 0x000f220008000800 */
        /* <DEDUP_REMOVED lines=8> */
[----:B------:R-:W0:Y:S01]  /*0800*/  LDCU.64 UR16, c[0x0][0x380] ;  /* 0x00007000ff1077ac */ /* 0x000e220008000a00 */
[----:B------:R-:W-:-:S04]  /*0810*/  IMAD.HI.U32 R5, R9, -0x326172a9, RZ ;  /* 0xcd9e8d5709057827 */ /* 0x000fc800078e00ff */
        /* <DEDUP_REMOVED lines=16> */
[----:B------:R-:W-:Y:S02]  /*0920*/  HFMA2 R4, -RZ, RZ, 0, 0 ;  /* 0x00000000ff047431 */ /* 0x000fe400000001ff */
[----:B01234-:R-:W-:-:S07]  /*0930*/  IMAD R68, R9, -0x2daee0ad, RZ ;  /* 0xd2511f5309447824 */ /* 0x01ffce00078e02ff */
.L_x_3522:
[----:B------:R-:W-:Y:S01]  /*0940*/  ISETP.NE.U32.AND P0, PT, RZ, UR14, PT ;  /* 0x0000000eff007c0c */ /* 0x000fe2000bf05070 */
[----:B------:R-:W-:Y:S01]  /*0950*/  UIMAD UR4, UR18, UR19, URZ ;  /* 0x00000013120472a4 */ /* 0x000fe2000f8e02ff */
[----:B0-----:R-:W0:Y:S01]  /*0960*/  LDC.64 R102, c[0x0][0x390] ;  /* 0x0000e400ff667b82 */ /* 0x001e220000000a00 */
[----:B------:R-:W1:Y:S01]  /*0970*/  @UP0 LDCU.64 UR20, c[0x0][0x398] ;  /* 0x00007300ff1407ac */ /* 0x000e620008000a00 */
[----:B------:R-:W-:Y:S02]  /*0980*/  ISETP.NE.AND.EX P0, PT, RZ, UR15, PT, P0 ;  /* 0x0000000fff007c0c */ /* 0x000fe4000bf05300 */
[----:B------:R-:W-:Y:S01]  /*0990*/  PLOP3.LUT P1, PT, PT, PT, UP0, 0x80, 0x8 ;  /* 0x000000000008781c */ /* 0x000fe20003f2f008 */
[----:B------:R-:W-:Y:S01]  /*09a0*/  USHF.R.S32.HI UR5, URZ, 0x1f, UR4 ;  /* 0x0000001fff057899 */ /* 0x000fe20008011404 */
[----:B------:R-:W-:-:S03]  /*09b0*/  PLOP3.LUT P2, PT, PT, PT, UP0, 0x80, 0x8 ;  /* 0x000000000008781c */ /* 0x000fc60003f4f008 */
[----:B------:R-:W-:-:S06]  /*09c0*/  ULEA.HI UR5, UR5, UR4, URZ, 0x3 ;  /* 0x0000000405057291 */ /* 0x000fcc000f8f18ff */
[----:B------:R-:W2:Y:S01]  /*09d0*/  @P0 LDC.64 R72, c[0x0][0x3a0] ;  /* 0x0000e800ff480b82 */ /* 0x000ea20000000a00 */
[----:B------:R-:W-:Y:S01]  /*09e0*/  IMAD.U32 R5, RZ, RZ, UR5 ;  /* 0x00000005ff057e24 */ /* 0x000fe2000f8e00ff */
[----:B-1----:R-:W-:Y:S01]  /*09f0*/  MOV R67, UR21 ;  /* 0x0000001500437c02 */ /* 0x002fe20008000f00 */
[----:B------:R-:W-:-:S03]  /*0a00*/  IMAD.U32 R66, RZ, RZ, UR20 ;  /* 0x00000014ff427e24 */ /* 0x000fc6000f8e00ff */
[----:B------:R-:W-:-:S05]  /*0a10*/  LEA.HI.SX32 R5, R5, R82, 0x1d ;  /* 0x0000005205057211 */ /* 0x000fca00078feaff */
[----:B0-----:R-:W-:-:S04]  /*0a20*/  IMAD.WIDE.U32 R60, R5, 0x10, R102 ;  /* 0x00000010053c7825 */ /* 0x001fc800078e0066 */
[C---:B------:R-:W-:Y:S02]  /*0a30*/  @P1 IMAD.WIDE.U32 R66, R5.reuse, 0x10, R66 ;  /* 0x0000001005421825 */ /* 0x040fe400078e0042 */
[----:B------:R-:W5:Y:S04]  /*0a40*/  LDG.E.128 R60, desc[UR10][R60.64] ;  /* 0x0000000a3c3c7981 */ /* 0x000f68000c1e1d00 */
        /* <DEDUP_REMOVED lines=22> */
.L_x_3224:
        /* <DEDUP_REMOVED lines=12> */
.L_x_3225:
        /* <DEDUP_REMOVED lines=41> */
[----:B------:R-:W-:-:S07]  /*0f00*/  MOV R72, R66 ;  /* 0x0000004200487202 */ /* 0x000fce0000000f00 */
.L_x_3223:
[----:B------:R-:W-:Y:S01]  /*0f10*/  I2FP.F32.U32 R7, R7 ;  /* 0x0000000700077245 */ /* 0x000fe20000201000 */
[----:B-----5:R-:W-:Y:S01]  /*0f20*/  HADD2.F32 R15, -RZ, R60.H0_H0 ;  /* 0x2000003cff0f7230 */ /* 0x020fe20000004100 */
[----:B------:R-:W-:Y:S01]  /*0f30*/  UMOV UR5, UR7 ;  /* 0x0000000700057c82 */ /* 0x000fe20008000000 */
[----:B------:R-:W-:Y:S01]  /*0f40*/  UMOV UR4, UR6 ;  /* 0x0000000600047c82 */ /* 0x000fe20008000000 */
[----:B------:R-:W-:Y:S01]  /*0f50*/  ISETP.NE.AND P2, PT, R17, 0x1, PT ;  /* 0x000000011100780c */ /* 0x000fe20003f45270 */
[----:B------:R-:W-:Y:S01]  /*0f60*/  FFMA.FTZ R7, R7, R64, 1.1641532182693481445e-10 ;  /* 0x2f00000007077423 */ /* 0x000fe20000010040 */
[----:B------:R-:W-:Y:S01]  /*0f70*/  FMUL.FTZ R15, R15, UR5 ;  /* 0x000000050f0f7c20 */ /* 0x000fe20008410000 */
[----:B------:R-:W-:Y:S02]  /*0f80*/  @P0 HADD2.F32 R66, -RZ, R20.H0_H0 ;  /* 0x20000014ff420230 */ /* 0x000fe40000004100 */
[----:B------:R-:W-:Y:S01]  /*0f90*/  HFMA2 R65, -RZ, RZ, 0, 1.1920928955078125e-07 ;  /* 0x00000002ff417431 */ /* 0x000fe200000001ff */
[----:B------:R-:W-:-:S04]  /*0fa0*/  FSETP.GTU.FTZ.AND P1, PT, R7, UR4, PT ;  /* 0x0000000407007c0b */ /* 0x000fc8000bf3c000 */
        /* <DEDUP_REMOVED lines=15> */
.L_x_3227:
        /* <DEDUP_REMOVED lines=12> */
.L_x_3228:
        /* <DEDUP_REMOVED lines=42> */
.L_x_3226:
[----:B------:R-:W-:Y:S01]  /*1400*/  I2FP.F32.U32 R15, R15 ;  /* 0x0000000f000f7245 */ /* 0x000fe20000201000 */
[----:B------:R-:W-:Y:S01]  /*1410*/  HADD2.F32 R60, -RZ, R60.H1_H1 ;  /* 0x3000003cff3c7230 */ /* 0x000fe20000004100 */
[----:B------:R-:W-:Y:S01]  /*1420*/  ISETP.NE.AND P2, PT, R65, 0x1, PT ;  /* 0x000000014100780c */ /* 0x000fe20003f45270 */
[----:B------:R-:W-:Y:S02]  /*1430*/  @P0 HADD2.F32 R68, -RZ, R20.H1_H1 ;  /* 0x30000014ff440230 */ /* 0x000fe40000004100 */
[----:B------:R-:W-:Y:S01]  /*1440*/  FFMA.FTZ R15, R15, R64, 1.1641532182693481445e-10 ;  /* 0x2f0000000f0f7423 */ /* 0x000fe20000010040 */
[----:B------:R-:W-:Y:S01]  /*1450*/  FMUL.FTZ R60, R60, UR5 ;  /* 0x000000053c3c7c20 */ /* 0x000fe20008410000 */
[----:B------:R-:W-:Y:S02]  /*1460*/  IMAD.MOV.U32 R67, RZ, RZ, 0x2 ;  /* 0x00000002ff437424 */ /* 0x000fe400078e00ff */
[----:B------:R-:W-:Y:S01]  /*1470*/  IMAD.MOV.U32 R17, RZ, RZ, R18 ;  /* 0x000000ffff117224 */ /* 0x000fe200078e0012 */
[----:B------:R-:W-:-:S04]  /*1480*/  FSETP.GTU.FTZ.AND P1, PT, R15, UR4, PT ;  /* 0x000000040f007c0b */ /* 0x000fc8000bf3c000 */
        /* <DEDUP_REMOVED lines=14> */
.L_x_3230:
        /* <DEDUP_REMOVED lines=12> */
.L_x_3231:
        /* <DEDUP_REMOVED lines=42> */
.L_x_3229:
        /* <DEDUP_REMOVED lines=23> */
.L_x_3233:
        /* <DEDUP_REMOVED lines=12> */
.L_x_3234:
        /* <DEDUP_REMOVED lines=43> */
.L_x_3232:
        /* <DEDUP_REMOVED lines=22> */
.L_x_3236:
        /* <DEDUP_REMOVED lines=12> */
.L_x_3237:
        /* <DEDUP_REMOVED lines=43> */
.L_x_3235:
        /* <DEDUP_REMOVED lines=22> */
.L_x_3239:
        /* <DEDUP_REMOVED lines=12> */
.L_x_3240:
        /* <DEDUP_REMOVED lines=43> */
.L_x_3238:
[----:B------:R-:W-:Y:S01]  /*2750*/  I2FP.F32.U32 R69, R69 ;  /* 0x0000004500457245 */ /* 0x000fe20000201000 */
[----:B------:R-:W-:Y:S01]  /*2760*/  HADD2.F32 R62, -RZ, R62.H1_H1 ;  /* 0x3000003eff3e7230 */ /* 0x000fe20000004100 */
[----:B------:R-:W-:Y:S01]  /*2770*/  ISETP.NE.AND P4, PT, R73, 0x1, PT ;  /* 0x000000014900780c */ /* 0x000fe20003f85270 */
[----:B------:R-:W-:Y:S01]  /*2780*/  @P0 HADD2.F32 R74, -RZ, R22.H1_H1 ;  /* 0x30000016ff4a0230 */ /* 0x000fe20000004100 */
[----:B------:R-:W-:Y:S01]  /*2790*/  MOV R71, R18 ;  /* 0x0000001200477202 */ /* 0x000fe20000000f00 */
[----:B------:R-:W-:Y:S01]  /*27a0*/  FFMA.FTZ R69, R69, R64, 1.1641532182693481445e-10 ;  /* 0x2f00000045457423 */ /* 0x000fe20000010040 */
[----:B------:R-:W-:Y:S01]  /*27b0*/  FMUL.FTZ R62, R62, UR5 ;  /* 0x000000053e3e7c20 */ /* 0x000fe20008410000 */
[----:B------:R-:W-:-:S03]  /*27c0*/  IMAD.MOV.U32 R75, RZ, RZ, 0x2 ;  /* 0x00000002ff4b7424 */ /* 0x000fc600078e00ff */
        /* <DEDUP_REMOVED lines=14> */
.L_x_3242:
        /* <DEDUP_REMOVED lines=12> */
.L_x_3243:
        /* <DEDUP_REMOVED lines=43> */
.L_x_3241:
        /* <DEDUP_REMOVED lines=22> */
.L_x_3245:
        /* <DEDUP_REMOVED lines=12> */
.L_x_3246:
        /* <DEDUP_REMOVED lines=42> */
.L_x_3244:
        /* <DEDUP_REMOVED lines=15> */
.L_x_3222:
        /* <DEDUP_REMOVED lines=15> */
.L_x_3249:
        /* <DEDUP_REMOVED lines=12> */
.L_x_3250:
        /* <DEDUP_REMOVED lines=41> */
.L_x_3248:
        /* <DEDUP_REMOVED lines=8> */
[----:B------:R-:W-:-:S02]  /*3690*/  FSETP.GTU.FTZ.AND P1, PT, R7, UR4, PT ;  /* 0x0000000407007c0b */ /* 0x000fc4000bf3c000 */
        /* <DEDUP_REMOVED lines=13> */
.L_x_3252:
        /* <DEDUP_REMOVED lines=12> */
.L_x_3253:
        /* <DEDUP_REMOVED lines=42> */
.L_x_3251:
        /* <DEDUP_REMOVED lines=24> */
.L_x_3255:
        /* <DEDUP_REMOVED lines=12> */
.L_x_3256:
        /* <DEDUP_REMOVED lines=40> */
[----:B------:R-:W-:Y:S01]  /*3f90*/  MOV R72, R10 ;  /* 0x0000000a00487202 */ /* 0x000fe20000000f00 */
[----:B------:R-:W-:-:S07]  /*3fa0*/  IMAD.MOV.U32 R11, RZ, RZ, RZ ;  /* 0x000000ffff0b7224 */ /* 0x000fce00078e00ff */
.L_x_3254:
        /* <DEDUP_REMOVED lines=20> */
.L_x_3258:
        /* <DEDUP_REMOVED lines=12> */
.L_x_3259:
        /* <DEDUP_REMOVED lines=42> */
.L_x_3257:
        /* <DEDUP_REMOVED lines=10> */
[----:B------:R-:W-:-:S03]  /*44f0*/  IMAD.MOV.U32 R9, RZ, RZ, R18 ;  /* 0x000000ffff097224 */ /* 0x000fc600078e0012 */
        /* <DEDUP_REMOVED lines=13> */
.L_x_3261:
        /* <DEDUP_REMOVED lines=12> */
.L_x_3262:
        /* <DEDUP_REMOVED lines=42> */
.L_x_3260:
[----:B------:R-:W-:Y:S01]  /*4930*/  I2FP.F32.U32 R9, R9 ;  /* 0x0000000900097245 */ /* 0x000fe20000201000 */
[----:B------:R-:W-:Y:S01]  /*4940*/  HADD2.F32 R10, -RZ, R61.H0_H0 ;  /* 0x2000003dff0a7230 */ /* 0x000fe20000004100 */
        /* <DEDUP_REMOVED lines=18> */
.L_x_3264:
        /* <DEDUP_REMOVED lines=12> */
.L_x_3265:
        /* <DEDUP_REMOVED lines=42> */
.L_x_3263:
        /* <DEDUP_REMOVED lines=24> */
.L_x_3267:
        /* <DEDUP_REMOVED lines=12> */
.L_x_3268:
        /* <DEDUP_REMOVED lines=42> */
.L_x_3266:
[----:B------:R-:W-:Y:S01]  /*52b0*/  ISETP.NE.AND P3, PT, R12, 0x1, PT ;  /* 0x000000010c00780c */ /* 0x000fe20003f65270 */
[----:B------:R-:W-:Y:S01]  /*52c0*/  HADD2.F32 R61, -RZ, R61.H1_H1 ;  /* 0x3000003dff3d7230 */ /* 0x000fe20000004100 */
[----:B------:R-:W-:Y:S01]  /*52d0*/  I2FP.F32.U32 R11, R10 ;  /* 0x0000000a000b7245 */ /* 0x000fe20000201000 */
[----:B------:R-:W-:-:S03]  /*52e0*/  IMAD.MOV.U32 R13, RZ, RZ, 0x2 ;  /* 0x00000002ff0d7424 */ /* 0x000fc600078e00ff */
[----:B------:R-:W-:Y:S01]  /*52f0*/  FMUL.FTZ R10, R61, UR5 ;  /* 0x000000053d0a7c20 */ /* 0x000fe20008410000 */
        /* <DEDUP_REMOVED lines=14> */
.L_x_3270:
        /* <DEDUP_REMOVED lines=12> */
.L_x_3271:
        /* <DEDUP_REMOVED lines=43> */
.L_x_3269:
        /* <DEDUP_REMOVED lines=24> */
.L_x_3273:
        /* <DEDUP_REMOVED lines=12> */
.L_x_3274:
        /* <DEDUP_REMOVED lines=43> */
.L_x_3272:
        /* <DEDUP_REMOVED lines=19> */
.L_x_3276:
        /* <DEDUP_REMOVED lines=12> */
.L_x_3277:
        /* <DEDUP_REMOVED lines=43> */
.L_x_3275:
        /* <DEDUP_REMOVED lines=24> */
.L_x_3279:
        /* <DEDUP_REMOVED lines=12> */
.L_x_3280:
        /* <DEDUP_REMOVED lines=43> */
.L_x_3278:
[----:B------:R-:W-:Y:S01]  /*65d0*/  I2FP.F32.U32 R13, R12 ;  /* 0x0000000c000d7245 */ /* 0x000fe20000201000 */
[----:B------:R-:W-:Y:S01]  /*65e0*/  HADD2.F32 R62, -RZ, R62.H1_H1 ;  /* 0x3000003eff3e7230 */ /* 0x000fe20000004100 */
        /* <DEDUP_REMOVED lines=17> */
.L_x_3282:
        /* <DEDUP_REMOVED lines=12> */
.L_x_3283:
        /* <DEDUP_REMOVED lines=43> */
.L_x_3281:
[----:B------:R-:W-:Y:S01]  /*6a70*/  I2FP.F32.U32 R13, R13 ;  /* 0x0000000d000d7245 */ /* 0x000fe20000201000 */
[----:B------:R-:W-:Y:S01]  /*6a80*/  HADD2.F32 R14, -RZ, R26.H1_H1 ;  /* 0x3000001aff0e7230 */ /* 0x000fe20000004100 */
[----:B------:R-:W-:Y:S01]  /*6a90*/  MOV R74, 0x2 ;  /* 0x00000002004a7802 */ /* 0x000fe20000000f00 */
[----:B------:R-:W-:Y:S02]  /*6aa0*/  @P0 HADD2.F32 R71, -RZ, R22.H1_H1 ;  /* 0x30000016ff470230 */ /* 0x000fe40000004100 */
[----:B------:R-:W-:Y:S01]  /*6ab0*/  FFMA.FTZ R13, R13, R64, 1.1641532182693481445e-10 ;  /* 0x2f0000000d0d7423 */ /* 0x000fe20000010040 */
[----:B------:R-:W-:-:S04]  /*6ac0*/  FMUL.FTZ R14, R14, UR5 ;  /* 0x000000050e0e7c20 */ /* 0x000fc80008410000 */
[----:B------:R-:W-:-:S04]  /*6ad0*/  FSETP.GTU.FTZ.AND P4, PT, R13, UR4, PT ;  /* 0x000000040d007c0b */ /* 0x000fc8000bf9c000 */
[----:B------:R-:W-:Y:S01]  /*6ae0*/  FSEL R69, R14, RZ, !P4 ;  /* 0x000000ff0e457208 */ /* 0x000fe20006000000 */
[----:B------:R-:W-:Y:S01]  /*6af0*/  IMAD.MOV.U32 R14, RZ, RZ, R18 ;  /* 0x000000ffff0e7224 */ /* 0x000fe200078e0012 */
        /* <DEDUP_REMOVED lines=16> */
.L_x_3285:
        /* <DEDUP_REMOVED lines=12> */
.L_x_3286:
        /* <DEDUP_REMOVED lines=43> */
.L_x_3284:
        /* <DEDUP_REMOVED lines=19> */
.L_x_3288:
        /* <DEDUP_REMOVED lines=12> */
.L_x_3289:
        /* <DEDUP_REMOVED lines=43> */
.L_x_3287:
[----:B------:R-:W-:Y:S01]  /*7410*/  I2FP.F32.U32 R71, R14 ;  /* 0x0000000e00477245 */ /* 0x000fe20000201000 */
[----:B------:R-:W-:Y:S01]  /*7420*/  HADD2.F32 R14, -RZ, R27.H0_H0 ;  /* 0x2000001bff0e7230 */ /* 0x000fe20000004100 */
[----:B------:R-:W-:Y:S01]  /*7430*/  MOV R73, R18 ;  /* 0x0000001200497202 */ /* 0x000fe20000000f00 */
        /* <DEDUP_REMOVED lines=22> */
.L_x_3291:
        /* <DEDUP_REMOVED lines=12> */
.L_x_3292:
        /* <DEDUP_REMOVED lines=42> */
.L_x_3290:
[----:B------:R-:W-:Y:S01]  /*7900*/  I2FP.F32.U32 R73, R73 ;  /* 0x0000004900497245 */ /* 0x000fe20000201000 */
[----:B------:R-:W-:Y:S01]  /*7910*/  HADD2.F32 R14, -RZ, R63.H1_H1 ;  /* 0x3000003fff0e7230 */ /* 0x000fe20000004100 */
        /* <DEDUP_REMOVED lines=17> */
.L_x_3294:
        /* <DEDUP_REMOVED lines=14> */
.L_x_3295:
        /* <DEDUP_REMOVED lines=42> */
.L_x_3293:
        /* <DEDUP_REMOVED lines=17> */
.L_x_3247:
[----:B------:R-:W0:Y:S01]  /*7ec0*/  LDC.64 R76, c[0x0][0x3a8] ;  /* 0x0000ea00ff4c7b82 */ /* 0x000e220000000a00 */
[----:B------:R-:W-:Y:S01]  /*7ed0*/  ISETP.NE.AND P6, PT, R78, RZ, PT ;  /* 0x000000ff4e00720c */ /* 0x000fe20003fc5270 */
[----:B------:R-:W-:Y:S01]  /*7ee0*/  UISETP.NE.U32.AND UP0, UPT, UR12, URZ, UPT ;  /* 0x000000ff0c00728c */ /* 0x000fe2000bf05070 */
[----:B------:R-:W-:Y:S02]  /*7ef0*/  SEL R78, RZ, 0x1000000, !P5 ;  /* 0x01000000ff4e7807 */ /* 0x000fe40006800000 */
[----:B------:R-:W-:Y:S01]  /*7f00*/  SEL R70, RZ, 0x10000, !P4 ;  /* 0x00010000ff467807 */ /* 0x000fe20006000000 */
[----:B------:R-:W-:Y:S01]  /*7f10*/  UISETP.NE.AND.EX UP0, UPT, UR13, URZ, UPT, UP0 ;  /* 0x000000ff0d00728c */ /* 0x000fe2000bf05300 */
[----:B------:R-:W-:Y:S01]  /*7f20*/  ISETP.NE.AND P5, PT, R79, RZ, PT ;  /* 0x000000ff4f00720c */ /* 0x000fe20003fa5270 */
[----:B------:R-:W1:Y:S01]  /*7f30*/  LDC.64 R74, c[0x0][0x3b0] ;  /* 0x0000ec00ff4a7b82 */ /* 0x000e620000000a00 */
[----:B------:R-:W-:Y:S02]  /*7f40*/  ISETP.NE.AND P4, PT, R80, RZ, PT ;  /* 0x000000ff5000720c */ /* 0x000fe40003f85270 */
[----:B------:R-:W-:-:S02]  /*7f50*/  SEL R85, RZ, 0x100, !P3 ;  /* 0x00000100ff557807 */ /* 0x000fc40005800000 */
[----:B------:R-:W-:Y:S02]  /*7f60*/  SEL R68, RZ, 0x1000000, !P1 ;  /* 0x01000000ff447807 */ /* 0x000fe40004800000 */
[----:B------:R-:W-:Y:S01]  /*7f70*/  SEL R79, RZ, 0x10000, !P4 ;  /* 0x00010000ff4f7807 */ /* 0x000fe20006000000 */
[----:B------:R-:W2:Y:S01]  /*7f80*/  @P0 LDC.64 R80, c[0x0][0x3a0] ;  /* 0x0000e800ff500b82 */ /* 0x000ea20000000a00 */
[----:B------:R-:W-:Y:S01]  /*7f90*/  SEL R66, RZ, 0x100, !P5 ;  /* 0x00000100ff427807 */ /* 0x000fe20006800000 */
[----:B------:R-:W3:Y:S01]  /*7fa0*/  @UP0 LDCU.64 UR20, c[0x0][0x398] ;  /* 0x00007300ff1407ac */ /* 0x000ee20008000a00 */
[----:B------:R-:W-:Y:S02]  /*7fb0*/  LOP3.LUT R85, R85, R78, R70, 0xfe, !PT ;  /* 0x0000004e55557212 */ /* 0x000fe400078efe46 */
        /* <DEDUP_REMOVED lines=8> */
[C---:B-1----:R-:W-:Y:S01]  /*8040*/  IMAD.WIDE.U32 R88, R5.reuse, 0x8, R74 ;  /* 0x0000000805587825 */ /* 0x042fe200078e004a */
[----:B------:R-:W-:Y:S02]  /*8050*/  MOV R83, 0x10 ;  /* 0x0000001000537802 */ /* 0x000fe40000000f00 */
[----:B------:R-:W-:Y:S01]  /*8060*/  PLOP3.LUT P2, PT, PT, PT, UP0, 0x80, 0x8 ;  /* 0x000000000008781c */ /* 0x000fe20003f4f008 */
[----:B------:R-:W-:Y:S01]  /*8070*/  VIADD R66, R5, 0x80 ;  /* 0x0000008005427836 */ /* 0x000fe20000000000 */
[----:B------:R0:W-:Y:S03]  /*8080*/  STG.E.64 desc[UR10][R88.64], R84 ;  /* 0x0000005458007986 */ /* 0x0001e6000c101b0a */
[----:B------:R-:W-:-:S04]  /*8090*/  IMAD.WIDE.U32 R78, R66, 0x10, R102 ;  /* 0x00000010424e7825 */ /* 0x000fc800078e0066 */
[----:B--2---:R-:W-:-:S04]  /*80a0*/  @P0 IMAD.WIDE.U32 R80, R66, 0x10, R80 ;  /* 0x0000001042500825 */ /* 0x004fc800078e0050 */
[----:B---3--:R-:W-:Y:S01]  /*80b0*/  @P1 IMAD.WIDE.U32 R82, R66, R83, UR20 ;  /* 0x0000001442521e25 */ /* 0x008fe2000f8e0053 */
[----:B------:R-:W-:Y:S06]  /*80c0*/  BRA.U !UP0, `(.L_x_3296) ;  /* 0x0000000108507547 */ /* 0x000fec000b800000 */
        /* <DEDUP_REMOVED lines=20> */
.L_x_3296:
        /* <DEDUP_REMOVED lines=19> */
.L_x_3299:
        /* <DEDUP_REMOVED lines=12> */
.L_x_3300:
        /* <DEDUP_REMOVED lines=42> */
.L_x_3298:
        /* <DEDUP_REMOVED lines=20> */
.L_x_3302:
        /* <DEDUP_REMOVED lines=12> */
.L_x_3303:
        /* <DEDUP_REMOVED lines=40> */
[----:B------:R-:W-:Y:S02]  /*8b20*/  IMAD.MOV.U32 R8, RZ, RZ, R68 ;  /* 0x000000ffff087224 */ /* 0x000fe400078e0044 */
[----:B------:R-:W-:-:S07]  /*8b30*/  IMAD.MOV.U32 R68, RZ, RZ, R12 ;  /* 0x000000ffff447224 */ /* 0x000fce00078e000c */
.L_x_3301:
[----:B------:R-:W-:Y:S01]  /*8b40*/  I2FP.F32.U32 R9, R8 ;  /* 0x0000000800097245 */ /* 0x000fe20000201000 */
[----:B------:R-:W-:Y:S01]  /*8b50*/  HADD2.F32 R8, -RZ, R24.H0_H0 ;  /* 0x20000018ff087230 */ /* 0x000fe20000004100 */
[----:B------:R-:W-:Y:S01]  /*8b60*/  ISETP.NE.AND P2, PT, R11, 0x1, PT ;  /* 0x000000010b00780c */ /* 0x000fe20003f45270 */
[----:B--2---:R-:W-:Y:S02]  /*8b70*/  @P0 HADD2.F32 R79, -RZ, R20.H0_H0 ;  /* 0x20000014ff4f0230 */ /* 0x004fe40000004100 */
        /* <DEDUP_REMOVED lines=20> */
.L_x_3305:
        /* <DEDUP_REMOVED lines=12> */
.L_x_3306:
        /* <DEDUP_REMOVED lines=42> */
.L_x_3304:
        /* <DEDUP_REMOVED lines=20> */
.L_x_3308:
        /* <DEDUP_REMOVED lines=12> */
.L_x_3309:
        /* <DEDUP_REMOVED lines=41> */
[----:B------:R-:W-:-:S07]  /*94b0*/  LOP3.LUT R19, R10, UR41, R83, 0x96, !PT ;  /* 0x000000290a137c12 */ /* 0x000fce000f8e9653 */
.L_x_3307:
        /* <DEDUP_REMOVED lines=24> */
.L_x_3311:
        /* <DEDUP_REMOVED lines=12> */
.L_x_3312:
        /* <DEDUP_REMOVED lines=42> */
.L_x_3310:
[----:B------:R-:W-:Y:S01]  /*99a0*/  I2FP.F32.U32 R9, R9 ;  /* 0x0000000900097245 */ /* 0x000fe20000201000 */
[----:B------:R-:W-:Y:S01]  /*99b0*/  HADD2.F32 R10, -RZ, R61.H0_H0 ;  /* 0x2000003dff0a7230 */ /* 0x000fe20000004100 */
[----:B------:R-:W-:Y:S01]  /*99c0*/  ISETP.NE.AND P2, PT, R12, 0x1, PT ;  /* 0x000000010c00780c */ /* 0x000fe20003f45270 */
[----:B------:R-:W-:Y:S02]  /*99d0*/  HFMA2 R13, -RZ, RZ, 0, 1.1920928955078125e-07 ;  /* 0x00000002ff0d7431 */ /* 0x000fe400000001ff */
        /* <DEDUP_REMOVED lines=16> */
.L_x_3314:
        /* <DEDUP_REMOVED lines=12> */
.L_x_3315:
        /* <DEDUP_REMOVED lines=42> */
.L_x_3313:
        /* <DEDUP_REMOVED lines=9> */
[----:B------:R-:W-:-:S03]  /*9ed0*/  MOV R10, R18 ;  /* 0x00000012000a7202 */ /* 0x000fc60000000f00 */
[--C-:B------:R-:W-:Y:S01]  /*9ee0*/  @P0 FADD.FTZ R81, R12, R9.reuse ;  /* 0x000000090c510221 */ /* 0x100fe20000010000 */
[----:B------:R-:W-:Y:S01]  /*9ef0*/  @!P0 IMAD.MOV.U32 R81, RZ, RZ, R9 ;  /* 0x000000ffff518224 */ /* 0x000fe200078e0009 */
[----:B------:R-:W-:Y:S01]  /*9f00*/  SEL R9, RZ, 0x1, P1 ;  /* 0x00000001ff097807 */ /* 0x000fe20000800000 */
        /* <DEDUP_REMOVED lines=11> */
.L_x_3317:
        /* <DEDUP_REMOVED lines=12> */
.L_x_3318:
        /* <DEDUP_REMOVED lines=42> */
.L_x_3316:
        /* <DEDUP_REMOVED lines=19> */
.L_x_3320:
        /* <DEDUP_REMOVED lines=12> */
.L_x_3321:
        /* <DEDUP_REMOVED lines=43> */
.L_x_3319:
        /* <DEDUP_REMOVED lines=24> */
.L_x_3323:
        /* <DEDUP_REMOVED lines=12> */
.L_x_3324:
        /* <DEDUP_REMOVED lines=42> */
.L_x_3322:
        /* <DEDUP_REMOVED lines=19> */
.L_x_3326:
        /* <DEDUP_REMOVED lines=12> */
.L_x_3327:
        /* <DEDUP_REMOVED lines=42> */
.L_x_3325:
[----:B------:R-:W-:Y:S01]  /*b130*/  I2FP.F32.U32 R13, R12 ;  /* 0x0000000c000d7245 */ /* 0x000fe20000201000 */
[----:B------:R-:W-:Y:S02]  /*b140*/  HADD2.F32 R12, -RZ, R26.H0_H0 ;  /* 0x2000001aff0c7230 */ /* 0x000fe40000004100 */
[----:B------:R-:W-:Y:S02]  /*b150*/  @P0 HADD2.F32 R85, -RZ, R22.H0_H0 ;  /* 0x20000016ff550230 */ /* 0x000fe40000004100 */
[----:B------:R-:W-:Y:S01]  /*b160*/  FFMA.FTZ R13, R13, R64, 1.1641532182693481445e-10 ;  /* 0x2f0000000d0d7423 */ /* 0x000fe20000010040 */
[----:B------:R-:W-:-:S04]  /*b170*/  FMUL.FTZ R12, R12, UR5 ;  /* 0x000000050c0c7c20 */ /* 0x000fc80008410000 */
[----:B------:R-:W-:Y:S01]  /*b180*/  FSETP.GTU.FTZ.AND P3, PT, R13, UR4, PT ;  /* 0x000000040d007c0b */ /* 0x000fe2000bf7c000 */
[----:B------:R-:W-:-:S03]  /*b190*/  IMAD.MOV.U32 R13, RZ, RZ, R18 ;  /* 0x000000ffff0d7224 */ /* 0x000fc600078e0012 */
[----:B------:R-:W-:-:S05]  /*b1a0*/  FSEL R12, R12, RZ, !P3 ;  /* 0x000000ff0c0c7208 */ /* 0x000fca0005800000 */
[----:B------:R-:W-:Y:S01]  /*b1b0*/  FADD.FTZ R12, R11, R12 ;  /* 0x0000000c0b0c7221 */ /* 0x000fe20000010000 */
[----:B------:R-:W-:Y:S02]  /*b1c0*/  SEL R11, RZ, 0x1, P3 ;  /* 0x00000001ff0b7807 */ /* 0x000fe40001800000 */
[----:B------:R-:W-:Y:S01]  /*b1d0*/  ISETP.NE.AND P3, PT, R86, 0x1, PT ;  /* 0x000000015600780c */ /* 0x000fe20003f65270 */
[--C-:B------:R-:W-:Y:S01]  /*b1e0*/  @P0 FADD.FTZ R85, R85, R12.reuse ;  /* 0x0000000c55550221 */ /* 0x100fe20000010000 */
[----:B------:R-:W-:Y:S02]  /*b1f0*/  @!P0 IMAD.MOV.U32 R85, RZ, RZ, R12 ;  /* 0x000000ffff558224 */ /* 0x000fe400078e000c */
[----:B------:R-:W-:-:S03]  /*b200*/  HFMA2 R12, -RZ, RZ, 0, 1.1920928955078125e-07 ;  /* 0x00000002ff0c7431 */ /* 0x000fc600000001ff */
        /* <DEDUP_REMOVED lines=10> */
.L_x_3329:
        /* <DEDUP_REMOVED lines=12> */
.L_x_3330:
        /* <DEDUP_REMOVED lines=40> */
[----:B------:R-:W-:Y:S02]  /*b5f0*/  IMAD.MOV.U32 R68, RZ, RZ, R12 ;  /* 0x000000ffff447224 */ /* 0x000fe400078e000c */
[----:B------:R-:W-:-:S07]  /*b600*/  HFMA2 R12, -RZ, RZ, 0, 0 ;  /* 0x00000000ff0c7431 */ /* 0x000fce00000001ff */
.L_x_3328:
        /* <DEDUP_REMOVED lines=19> */
.L_x_3332:
        /* <DEDUP_REMOVED lines=12> */
.L_x_3333:
        /* <DEDUP_REMOVED lines=42> */
.L_x_3331:
[----:B------:R-:W-:Y:S01]  /*baa0*/  I2FP.F32.U32 R13, R13 ;  /* 0x0000000d000d7245 */ /* 0x000fe20000201000 */
[----:B------:R-:W-:Y:S02]  /*bab0*/  HADD2.F32 R12, -RZ, R26.H1_H1 ;  /* 0x3000001aff0c7230 */ /* 0x000fe40000004100 */
[----:B------:R-:W-:Y:S02]  /*bac0*/  HFMA2 R88, -RZ, RZ, 0, 1.1920928955078125e-07 ;  /* 0x00000002ff587431 */ /* 0x000fe400000001ff */
[----:B------:R-:W-:Y:S02]  /*bad0*/  @P0 HADD2.F32 R91, -RZ, R22.H1_H1 ;  /* 0x30000016ff5b0230 */ /* 0x000fe40000004100 */
        /* <DEDUP_REMOVED lines=20> */
.L_x_3335:
        /* <DEDUP_REMOVED lines=12> */
.L_x_3336:
        /* <DEDUP_REMOVED lines=41> */
[----:B------:R-:W-:-:S07]  /*bf70*/  LOP3.LUT R19, R92, UR41, R89, 0x96, !PT ;  /* 0x000000295c137c12 */ /* 0x000fce000f8e9659 */
.L_x_3334:
[----:B------:R-:W-:Y:S01]  /*bf80*/  I2FP.F32.U32 R13, R13 ;  /* 0x0000000d000d7245 */ /* 0x000fe20000201000 */
[----:B------:R-:W-:Y:S01]  /*bf90*/  HADD2.F32 R62, -RZ, R63.H0_H0 ;  /* 0x2000003fff3e7230 */ /* 0x000fe20000004100 */
        /* <DEDUP_REMOVED lines=17> */
.L_x_3338:
        /* <DEDUP_REMOVED lines=12> */
.L_x_3339:
        /* <DEDUP_REMOVED lines=42> */
.L_x_3337:
[----:B------:R-:W-:Y:S01]  /*c410*/  I2FP.F32.U32 R89, R82 ;  /* 0x0000005200597245 */ /* 0x000fe20000201000 */
[----:B------:R-:W-:Y:S02]  /*c420*/  HADD2.F32 R62, -RZ, R27.H0_H0 ;  /* 0x2000001bff3e7230 */ /* 0x000fe40000004100 */
[----:B------:R-:W-:Y:S02]  /*c430*/  HFMA2 R94, -RZ, RZ, 0, 1.1920928955078125e-07 ;  /* 0x00000002ff5e7431 */ /* 0x000fe400000001ff */
        /* <DEDUP_REMOVED lines=22> */
.L_x_3341:
        /* <DEDUP_REMOVED lines=12> */
.L_x_3342:
        /* <DEDUP_REMOVED lines=42> */
.L_x_3340:
        /* <DEDUP_REMOVED lines=19> */
.L_x_3344:
        /* <DEDUP_REMOVED lines=14> */
.L_x_3345:
        /* <DEDUP_REMOVED lines=42> */
.L_x_3343:
[----:B------:R-:W-:Y:S01]  /*cdb0*/  I2FP.F32.U32 R63, R90 ;  /* 0x0000005a003f7245 */ /* 0x000fe20000201000 */
[----:B------:R-:W-:Y:S01]  /*cdc0*/  HADD2.F32 R62, -RZ, R27.H1_H1 ;  /* 0x3000001bff3e7230 */ /* 0x000fe20000004100 */
[----:B------:R-:W-:Y:S01]  /*cdd0*/  PRMT R61, R14, 0x5410, R61 ;  /* 0x000054100e3d7816 */ /* 0x000fe2000000003d */
[----:B------:R-:W-:Y:S01]  /*cde0*/  @P0 HADD2.F32 R95, -RZ, R23.H1_H1 ;  /* 0x30000017ff5f0230 */ /* 0x000fe20000004100 */
[----:B------:R-:W-:Y:S01]  /*cdf0*/  PRMT R60, R80, 0x5410, R60 ;  /* 0x00005410503c7816 */ /* 0x000fe2000000003c */
[----:B------:R-:W-:Y:S01]  /*ce00*/  FFMA.FTZ R63, R63, R64, 1.1641532182693481445e-10 ;  /* 0x2f0000003f3f7423 */ /* 0x000fe20000010040 */
[----:B------:R-:W-:-:S04]  /*ce10*/  FMUL.FTZ R62, R62, UR5 ;  /* 0x000000053e3e7c20 */ /* 0x000fc80008410000 */
[----:B------:R-:W-:-:S04]  /*ce20*/  FSETP.GTU.FTZ.AND P6, PT, R63, UR4, PT ;  /* 0x000000043f007c0b */ /* 0x000fc8000bfdc000 */
[----:B------:R-:W-:Y:S02]  /*ce30*/  FSEL R93, R62, RZ, !P6 ;  /* 0x000000ff3e5d7208 */ /* 0x000fe40007000000 */
[----:B------:R-:W-:Y:S02]  /*ce40*/  SEL R63, RZ, 0x1, P6 ;  /* 0x00000001ff3f7807 */ /* 0x000fe40003000000 */
[----:B------:R-:W-:Y:S01]  /*ce50*/  PRMT R62, R84, 0x5410, R86 ;  /* 0x00005410543e7816 */ /* 0x000fe20000000056 */
[----:B------:R-:W-:Y:S01]  /*ce60*/  FADD.FTZ R88, R88, R93 ;  /* 0x0000005d58587221 */ /* 0x000fe20000010000 */
[----:B------:R-:W-:-:S03]  /*ce70*/  PRMT R14, R63, 0x7610, R14 ;  /* 0x000076103f0e7816 */ /* 0x000fc6000000000e */
[--C-:B------:R-:W-:Y:S01]  /*ce80*/  @P0 FADD.FTZ R93, R95, R88.reuse ;  /* 0x000000585f5d0221 */ /* 0x100fe20000010000 */
[----:B------:R-:W-:-:S05]  /*ce90*/  @!P0 IMAD.MOV.U32 R93, RZ, RZ, R88 ;  /* 0x000000ffff5d8224 */ /* 0x000fca00078e0058 */
[----:B------:R-:W-:-:S04]  /*cea0*/  F2FP.F16.F32.PACK_AB R88, RZ, R93 ;  /* 0x0000005dff58723e */ /* 0x000fc800000000ff */
[----:B------:R-:W-:Y:S01]  /*ceb0*/  PRMT R63, R82, 0x5410, R88 ;  /* 0x00005410523f7816 */ /* 0x000fe20000000058 */
[----:B------:R-:W-:Y:S06]  /*cec0*/  BRA `(.L_x_3346) ;  /* 0x0000002400b07947 */ /* 0x000fec0003800000 */
.L_x_3297:
[----:B------:R-:W-:Y:S01]  /*ced0*/  ISETP.NE.AND P1, PT, R90, 0x1, PT ;  /* 0x000000015a00780c */ /* 0x000fe20003f25270 */
[----:B--2---:R-:W-:Y:S02]  /*cee0*/  HFMA2 R78, -RZ, RZ, 0, 1.1920928955078125e-07 ;  /* 0x00000002ff4e7431 */ /* 0x004fe400000001ff */
[----:B------:R-:W-:Y:S02]  /*cef0*/  IMAD.MOV.U32 R70, RZ, RZ, R18 ;  /* 0x000000ffff467224 */ /* 0x000fe400078e0012 */
[----:B------:R-:W-:-:S08]  /*cf00*/  IMAD.MOV.U32 R68, RZ, RZ, R72 ;  /* 0x000000ffff447224 */ /* 0x000fd000078e0048 */
[----:B------:R-:W-:Y:S05]  /*cf10*/  @!P1 BRA `(.L_x_3347) ;  /* 0x0000000400049947 */ /* 0x000fea0003800000 */
[----:B------:R-:W-:-:S13]  /*cf20*/  ISETP.NE.AND P1, PT, R90, 0x3, PT ;  /* 0x000000035a00780c */ /* 0x000fda0003f25270 */
[----:B------:R-:W-:Y:S05]  /*cf30*/  @!P1 BRA `(.L_x_3348) ;  /* 0x0000000000209947 */ /* 0x000fea0003800000 */
[----:B------:R-:W-:-:S13]  /*cf40*/  ISETP.NE.AND P1, PT, R90, 0x2, PT ;  /* 0x000000025a00780c */ /* 0x000fda0003f25270 */
[----:B------:R-:W-:Y:S01]  /*cf50*/  @!P1 MOV R78, 0x3 ;  /* 0x00000003004e9802 */ /* 0x000fe20000000f00 */
[--C-:B------:R-:W-:Y:S01]  /*cf60*/  @!P1 IMAD.MOV.U32 R68, RZ, RZ, R72.reuse ;  /* 0x000000ffff449224 */ /* 0x100fe200078e0048 */
[----:B------:R-:W-:Y:S01]  /*cf70*/  @P1 IADD3 R78, PT, PT, R90, 0x1, RZ ;  /* 0x000000015a4e1810 */ /* 0x000fe20007ffe0ff */
[----:B------:R-:W-:Y:S02]  /*cf80*/  @!P1 IMAD.MOV.U32 R70, RZ, RZ, R19 ;  /* 0x000000ffff469224 */ /* 0x000fe400078e0013 */
[----:B------:R-:W-:Y:S02]  /*cf90*/  @P1 IMAD.MOV.U32 R68, RZ, RZ, R72 ;  /* 0x000000ffff441224 */ /* 0x000fe400078e0048 */
[----:B------:R-:W-:Y:S01]  /*cfa0*/  @P1 IMAD.MOV.U32 R70, RZ, RZ, R16 ;  /* 0x000000ffff461224 */ /* 0x000fe200078e0010 */
[----:B------:R-:W-:Y:S06]  /*cfb0*/  BRA `(.L_x_3347) ;  /* 0x0000000000dc7947 */ /* 0x000fec0003800000 */
.L_x_3348:
        /* <DEDUP_REMOVED lines=12> */
.L_x_3349:
        /* <DEDUP_REMOVED lines=43> */
.L_x_3347:
[----:B------:R-:W-:Y:S01]  /*d330*/  I2FP.F32.U32 R79, R70 ;  /* 0x00000046004f7245 */ /* 0x000fe20000201000 */
[----:B-----5:R-:W-:Y:S01]  /*d340*/  HADD2.F32 R70, -RZ, R60.H0_H0 ;  /* 0x2000003cff467230 */ /* 0x020fe20000004100 */
        /* <DEDUP_REMOVED lines=21> */
.L_x_3351:
        /* <DEDUP_REMOVED lines=12> */
.L_x_3352:
        /* <DEDUP_REMOVED lines=43> */
.L_x_3350:
        /* <DEDUP_REMOVED lines=23> */
.L_x_3354:
        /* <DEDUP_REMOVED lines=12> */
.L_x_3355:
        /* <DEDUP_REMOVED lines=42> */
.L_x_3353:
        /* <DEDUP_REMOVED lines=23> */
.L_x_3357:
        /* <DEDUP_REMOVED lines=12> */
.L_x_3358:
        /* <DEDUP_REMOVED lines=42> */
.L_x_3356:
        /* <DEDUP_REMOVED lines=22> */
.L_x_3360:
        /* <DEDUP_REMOVED lines=12> */
.L_x_3361:
        /* <DEDUP_REMOVED lines=42> */
.L_x_3359:
        /* <DEDUP_REMOVED lines=22> */
.L_x_3363:
        /* <DEDUP_REMOVED lines=12> */
.L_x_3364:
        /* <DEDUP_REMOVED lines=42> */
.L_x_3362:
[----:B------:R-:W-:Y:S01]  /*eb30*/  I2FP.F32.U32 R61, R61 ;  /* 0x0000003d003d7245 */ /* 0x000fe20000201000 */
[----:B------:R-:W-:Y:S01]  /*eb40*/  HADD2.F32 R62, -RZ, R62.H1_H1 ;  /* 0x3000003eff3e7230 */ /* 0x000fe20000004100 */
[----:B------:R-:W-:Y:S01]  /*eb50*/  ISETP.NE.AND P4, PT, R86, 0x1, PT ;  /* 0x000000015600780c */ /* 0x000fe20003f85270 */
[----:B------:R-:W-:Y:S02]  /*eb60*/  @P0 HADD2.F32 R60, -RZ, R22.H1_H1 ;  /* 0x30000016ff3c0230 */ /* 0x000fe40000004100 */
        /* <DEDUP_REMOVED lines=18> */
.L_x_3366:
        /* <DEDUP_REMOVED lines=12> */
.L_x_3367:
        /* <DEDUP_REMOVED lines=42> */
.L_x_3365:
[----:B------:R-:W-:Y:S01]  /*eff0*/  I2FP.F32.U32 R61, R61 ;  /* 0x0000003d003d7245 */ /* 0x000fe20000201000 */
[----:B------:R-:W-:Y:S01]  /*f000*/  HADD2.F32 R60, -RZ, R63.H0_H0 ;  /* 0x2000003fff3c7230 */ /* 0x000fe20000004100 */
[----:B------:R-:W-:Y:S01]  /*f010*/  ISETP.NE.AND P5, PT, R93, 0x1, PT ;  /* 0x000000015d00780c */ /* 0x000fe20003fa5270 */
[----:B------:R-:W-:Y:S02]  /*f020*/  @P0 HADD2.F32 R86, -RZ, R23.H0_H0 ;  /* 0x20000017ff560230 */ /* 0x000fe40000004100 */
        /* <DEDUP_REMOVED lines=18> */
.L_x_3369:
        /* <DEDUP_REMOVED lines=12> */
.L_x_3370:
        /* <DEDUP_REMOVED lines=42> */
.L_x_3368:
[----:B------:R-:W-:Y:S01]  /*f4b0*/  I2FP.F32.U32 R61, R61 ;  /* 0x0000003d003d7245 */ /* 0x000fe20000201000 */
[----:B------:R-:W-:Y:S01]  /*f4c0*/  HADD2.F32 R63, -RZ, R63.H1_H1 ;  /* 0x3000003fff3f7230 */ /* 0x000fe20000004100 */
[----:B------:R-:W-:Y:S01]  /*f4d0*/  PRMT R62, R90, 0x5410, R62 ;  /* 0x000054105a3e7816 */ /* 0x000fe2000000003e */
[----:B------:R-:W-:Y:S02]  /*f4e0*/  @P0 HADD2.F32 R60, -RZ, R23.H1_H1 ;  /* 0x30000017ff3c0230 */ /* 0x000fe40000004100 */
        /* <DEDUP_REMOVED lines=8> */
[----:B------:R-:W-:-:S04]  /*f570*/  F2FP.F16.F32.PACK_AB R63, RZ, R93 ;  /* 0x0000005dff3f723e */ /* 0x000fc800000000ff */
[----:B------:R-:W-:-:S07]  /*f580*/  PRMT R63, R86, 0x5410, R63 ;  /* 0x00005410563f7816 */ /* 0x000fce000000003f */
.L_x_3346:
        /* <DEDUP_REMOVED lines=8> */
[----:B------:R-:W-:Y:S01]  /*f610*/  ISETP.NE.AND P6, PT, R70, RZ, PT ;  /* 0x000000ff4600720c */ /* 0x000fe20003fc5270 */
[----:B------:R-:W-:Y:S01]  /*f620*/  VIADD R97, R5, 0x100 ;  /* 0x0000010005617836 */ /* 0x000fe20000000000 */
        /* <DEDUP_REMOVED lines=9> */
[----:B------:R-:W-:Y:S01]  /*f6c0*/  LOP3.LUT R95, R107, R94, RZ, 0xfc, !PT ;  /* 0x0000005e6b5f7212 */ /* 0x000fe200078efcff */
[----:B------:R-:W-:Y:S01]  /*f6d0*/  IMAD.WIDE.U32 R106, R97, 0x10, R102 ;  /* 0x00000010616a7825 */ /* 0x000fe200078e0066 */
[----:B------:R-:W-:Y:S02]  /*f6e0*/  LOP3.LUT R94, R70, R99, RZ, 0xfc, !PT ;  /* 0x00000063465e7212 */ /* 0x000fe400078efcff */
[----:B------:R-:W-:Y:S01]  /*f6f0*/  PLOP3.LUT P3, PT, PT, PT, UP0, 0x80, 0x8 ;  /* 0x000000000008781c */ /* 0x000fe20003f6f008 */
[----:B------:R-:W-:Y:S01]  /*f700*/  IMAD.WIDE.U32 R98, R66, 0x8, R74 ;  /* 0x0000000842627825 */ /* 0x000fe200078e004a */
[----:B------:R-:W-:-:S03]  /*f710*/  PLOP3.LUT P1, PT, PT, PT, UP0, 0x80, 0x8 ;  /* 0x000000000008781c */ /* 0x000fc60003f2f008 */
[C---:B0-----:R-:W-:Y:S01]  /*f720*/  @P0 IMAD.WIDE.U32 R100, R97.reuse, 0x10, R100 ;  /* 0x0000001061640825 */ /* 0x041fe200078e0064 */
[----:B------:R0:W-:Y:S07]  /*f730*/  STG.E.64 desc[UR10][R98.64], R94 ;  /* 0x0000005e62007986 */ /* 0x0001ee000c101b0a */
[----:B-1----:R-:W-:Y:S01]  /*f740*/  @P3 IMAD.WIDE.U32 R104, R97, R72, UR20 ;  /* 0x0000001461683e25 */ /* 0x002fe2000f8e0048 */
[----:B------:R-:W-:Y:S06]  /*f750*/  BRA.U !UP0, `(.L_x_3371) ;  /* 0x0000000108507547 */ /* 0x000fec000b800000 */
[----:B------:R-:W-:Y:S01]  /*f760*/  SHF.L.U32 R63, R13, 0x10, RZ ;  /* 0x000000100d3f7819 */ /* 0x000fe200000006ff */
[----:B------:R-:W1:Y:S01]  /*f770*/  LDC.64 R60, c[0x0][0x3b8] ;  /* 0x0000ee00ff3c7b82 */ /* 0x000e620000000a00 */
[----:B------:R-:W-:Y:S02]  /*f780*/  LOP3.LUT R62, R14, 0xffff, RZ, 0xc0, !PT ;  /* 0x0000ffff0e3e7812 */ /* 0x000fe400078ec0ff */
[----:B------:R-:W-:Y:S02]  /*f790*/  LOP3.LUT R63, R63, 0xff0000, RZ, 0xc0, !PT ;  /* 0x00ff00003f3f7812 */ /* 0x000fe400078ec0ff */
[----:B0-----:R-:W-:Y:S02]  /*f7a0*/  PRMT R95, R12, 0x7104, RZ ;  /* 0x000071040c5f7816 */ /* 0x001fe400000000ff */
        /* <DEDUP_REMOVED lines=15> */
.L_x_3371:
[----:B------:R2:W5:Y:S04]  /*f8a0*/  @P1 LDG.E.128 R24, desc[UR10][R104.64] ;  /* 0x0000000a68181981 */ /* 0x000568000c1e1d00 */
[----:B------:R2:W5:Y:S04]  /*f8b0*/  @P0 LDG.E.128 R20, desc[UR10][R100.64] ;  /* 0x0000000a64140981 */ /* 0x000568000c1e1d00 */
[----:B-1----:R2:W5:Y:S01]  /*f8c0*/  LDG.E.128 R60, desc[UR10][R106.64] ;  /* 0x0000000a6a3c7981 */ /* 0x002562000c1e1d00 */
        /* <DEDUP_REMOVED lines=16> */
.L_x_3374:
        /* <DEDUP_REMOVED lines=12> */
.L_x_3375:
        /* <DEDUP_REMOVED lines=42> */
.L_x_3373:
        /* <DEDUP_REMOVED lines=20> */
.L_x_3377:
        /* <DEDUP_REMOVED lines=12> */
.L_x_3378:
        /* <DEDUP_REMOVED lines=42> */
.L_x_3376:
[----:B------:R-:W-:Y:S01]  /*101d0*/  I2FP.F32.U32 R9, R8 ;  /* 0x0000000800097245 */ /* 0x000fe20000201000 */
[----:B------:R-:W-:Y:S01]  /*101e0*/  HADD2.F32 R8, -RZ, R24.H0_H0 ;  /* 0x20000018ff087230 */ /* 0x000fe20000004100 */
[----:B------:R-:W-:Y:S01]  /*101f0*/  ISETP.NE.AND P2, PT, R11, 0x1, PT ;  /* 0x000000010b00780c */ /* 0x000fe20003f45270 */
[----:B0-----:R-:W-:Y:S02]  /*10200*/  @P0 HADD2.F32 R95, -RZ, R20.H0_H0 ;  /* 0x20000014ff5f0230 */ /* 0x001fe40000004100 */
        /* <DEDUP_REMOVED lines=20> */
.L_x_3380:
        /* <DEDUP_REMOVED lines=12> */
.L_x_3381:
        /* <DEDUP_REMOVED lines=42> */
.L_x_3379:
        /* <DEDUP_REMOVED lines=20> */
.L_x_3383:
        /* <DEDUP_REMOVED lines=12> */
.L_x_3384:
        /* <DEDUP_REMOVED lines=26> */
[----:B--2---:R-:W-:Y:S01]  /*10a50*/  LOP3.LUT R100, R8, UR34, R99, 0x96, !PT ;  /* 0x0000002208647c12 */ /* 0x004fe2000f8e9663 */
        /* <DEDUP_REMOVED lines=16> */
.L_x_3382:
[----:B------:R-:W-:Y:S01]  /*10b60*/  I2FP.F32.U32 R9, R8 ;  /* 0x0000000800097245 */ /* 0x000fe20000201000 */
[----:B------:R-:W-:Y:S01]  /*10b70*/  HADD2.F32 R8, -RZ, R24.H1_H1 ;  /* 0x30000018ff087230 */ /* 0x000fe20000004100 */
[----:B------:R-:W-:Y:S01]  /*10b80*/  ISETP.NE.AND P2, PT, R11, 0x1, PT ;  /* 0x000000010b00780c */ /* 0x000fe20003f45270 */
[----:B--2---:R-:W-:Y:S02]  /*10b90*/  @P0 HADD2.F32 R101, -RZ, R20.H1_H1 ;  /* 0x30000014ff650230 */ /* 0x004fe40000004100 */
        /* <DEDUP_REMOVED lines=20> */
.L_x_3386:
        /* <DEDUP_REMOVED lines=12> */
.L_x_3387:
        /* <DEDUP_REMOVED lines=42> */
.L_x_3385:
        /* <DEDUP_REMOVED lines=20> */
.L_x_3389:
        /* <DEDUP_REMOVED lines=12> */
.L_x_3390:
        /* <DEDUP_REMOVED lines=42> */
.L_x_3388:
[----:B------:R-:W-:Y:S01]  /*114e0*/  I2FP.F32.U32 R11, R11 ;  /* 0x0000000b000b7245 */ /* 0x000fe20000201000 */
[----:B------:R-:W-:Y:S01]  /*114f0*/  HADD2.F32 R10, -RZ, R25.H0_H0 ;  /* 0x20000019ff0a7230 */ /* 0x000fe20000004100 */
[----:B------:R-:W-:Y:S01]  /*11500*/  ISETP.NE.AND P2, PT, R13, 0x1, PT ;  /* 0x000000010d00780c */ /* 0x000fe20003f45270 */
[----:B------:R-:W-:Y:S02]  /*11510*/  @P0 HADD2.F32 R12, -RZ, R21.H0_H0 ;  /* 0x20000015ff0c0230 */ /* 0x000fe40000004100 */
[----:B------:R-:W-:Y:S01]  /*11520*/  FFMA.FTZ R11, R11, R64, 1.1641532182693481445e-10 ;  /* 0x2f0000000b0b7423 */ /* 0x000fe20000010040 */
[----:B------:R-:W-:-:S04]  /*11530*/  FMUL.FTZ R10, R10, UR5 ;  /* 0x000000050a0a7c20 */ /* 0x000fc80008410000 */
[----:B------:R-:W-:Y:S02]  /*11540*/  FSETP.GTU.FTZ.AND P1, PT, R11, UR4, PT ;  /* 0x000000040b007c0b */ /* 0x000fe4000bf3c000 */
[----:B------:R-:W-:Y:S02]  /*11550*/  MOV R11, R18 ;  /* 0x00000012000b7202 */ /* 0x000fe40000000f00 */
[----:B------:R-:W-:-:S05]  /*11560*/  FSEL R10, R10, RZ, !P1 ;  /* 0x000000ff0a0a7208 */ /* 0x000fca0004800000 */
[----:B------:R-:W-:Y:S01]  /*11570*/  FADD.FTZ R9, R9, R10 ;  /* 0x0000000a09097221 */ /* 0x000fe20000010000 */
[----:B------:R-:W-:-:S03]  /*11580*/  IMAD.MOV.U32 R10, RZ, RZ, 0x2 ;  /* 0x00000002ff0a7424 */ /* 0x000fc600078e00ff */
        /* <DEDUP_REMOVED lines=13> */
.L_x_3392:
        /* <DEDUP_REMOVED lines=12> */
.L_x_3393:
        /* <DEDUP_REMOVED lines=42> */
.L_x_3391:
        /* <DEDUP_REMOVED lines=19> */
.L_x_3395:
        /* <DEDUP_REMOVED lines=12> */
.L_x_3396:
        /* <DEDUP_REMOVED lines=42> */
.L_x_3394:
        /* <DEDUP_REMOVED lines=24> */
.L_x_3398:
        /* <DEDUP_REMOVED lines=12> */
.L_x_3399:
        /* <DEDUP_REMOVED lines=42> */
.L_x_3397:
        /* <DEDUP_REMOVED lines=19> */
.L_x_3401:
        /* <DEDUP_REMOVED lines=12> */
.L_x_3402:
        /* <DEDUP_REMOVED lines=42> */
.L_x_3400:
[----:B------:R-:W-:Y:S01]  /*127c0*/  I2FP.F32.U32 R13, R13 ;  /* 0x0000000d000d7245 */ /* 0x000fe20000201000 */
[----:B------:R-:W-:Y:S02]  /*127d0*/  HADD2.F32 R12, -RZ, R26.H0_H0 ;  /* 0x2000001aff0c7230 */ /* 0x000fe40000004100 */
[----:B------:R-:W-:Y:S02]  /*127e0*/  @P0 HADD2.F32 R107, -RZ, R22.H0_H0 ;  /* 0x20000016ff6b0230 */ /* 0x000fe40000004100 */
[----:B------:R-:W-:Y:S01]  /*127f0*/  FFMA.FTZ R13, R13, R64, 1.1641532182693481445e-10 ;  /* 0x2f0000000d0d7423 */ /* 0x000fe20000010040 */
[----:B------:R-:W-:-:S04]  /*12800*/  FMUL.FTZ R12, R12, UR5 ;  /* 0x000000050c0c7c20 */ /* 0x000fc80008410000 */
[----:B------:R-:W-:Y:S02]  /*12810*/  FSETP.GTU.FTZ.AND P3, PT, R13, UR4, PT ;  /* 0x000000040d007c0b */ /* 0x000fe4000bf7c000 */
        /* <DEDUP_REMOVED lines=18> */
.L_x_3404:
        /* <DEDUP_REMOVED lines=12> */
.L_x_3405:
        /* <DEDUP_REMOVED lines=42> */
.L_x_3403:
        /* <DEDUP_REMOVED lines=19> */
.L_x_3407:
        /* <DEDUP_REMOVED lines=12> */
.L_x_3408:
        /* <DEDUP_REMOVED lines=42> */
.L_x_3406:
[----:B------:R-:W-:Y:S01]  /*13130*/  I2FP.F32.U32 R13, R13 ;  /* 0x0000000d000d7245 */ /* 0x000fe20000201000 */
[----:B------:R-:W-:Y:S02]  /*13140*/  HADD2.F32 R12, -RZ, R26.H1_H1 ;  /* 0x3000001aff0c7230 */ /* 0x000fe40000004100 */
        /* <DEDUP_REMOVED lines=22> */
.L_x_3410:
        /* <DEDUP_REMOVED lines=12> */
.L_x_3411:
        /* <DEDUP_REMOVED lines=42> */
.L_x_3409:
        /* <DEDUP_REMOVED lines=19> */
.L_x_3413:
        /* <DEDUP_REMOVED lines=12> */
.L_x_3414:
        /* <DEDUP_REMOVED lines=42> */
.L_x_3412:
[----:B------:R-:W-:Y:S01]  /*13aa0*/  I2FP.F32.U32 R61, R61 ;  /* 0x0000003d003d7245 */ /* 0x000fe20000201000 */
[----:B------:R-:W-:Y:S02]  /*13ab0*/  HADD2.F32 R60, -RZ, R27.H0_H0 ;  /* 0x2000001bff3c7230 */ /* 0x000fe40000004100 */
[----:B------:R-:W-:Y:S02]  /*13ac0*/  @P0 HADD2.F32 R84, -RZ, R23.H0_H0 ;  /* 0x20000017ff540230 */ /* 0x000fe40000004100 */
[----:B------:R-:W-:Y:S01]  /*13ad0*/  FFMA.FTZ R61, R61, R64, 1.1641532182693481445e-10 ;  /* 0x2f0000003d3d7423 */ /* 0x000fe20000010040 */
[----:B------:R-:W-:Y:S01]  /*13ae0*/  FMUL.FTZ R60, R60, UR5 ;  /* 0x000000053c3c7c20 */ /* 0x000fe20008410000 */
[----:B------:R-:W-:-:S03]  /*13af0*/  IMAD.MOV.U32 R96, RZ, RZ, 0x2 ;  /* 0x00000002ff607424 */ /* 0x000fc600078e00ff */
[----:B------:R-:W-:Y:S02]  /*13b00*/  FSETP.GTU.FTZ.AND P5, PT, R61, UR4, PT ;  /* 0x000000043d007c0b */ /* 0x000fe4000bfbc000 */
        /* <DEDUP_REMOVED lines=18> */
.L_x_3416:
        /* <DEDUP_REMOVED lines=12> */
.L_x_3417:
        /* <DEDUP_REMOVED lines=42> */
.L_x_3415:
        /* <DEDUP_REMOVED lines=19> */
.L_x_3419:
        /* <DEDUP_REMOVED lines=14> */
.L_x_3420:
        /* <DEDUP_REMOVED lines=42> */
.L_x_3418:
[----:B------:R-:W-:Y:S01]  /*14440*/  I2FP.F32.U32 R61, R62 ;  /* 0x0000003e003d7245 */ /* 0x000fe20000201000 */
[----:B------:R-:W-:Y:S01]  /*14450*/  HADD2.F32 R60, -RZ, R27.H1_H1 ;  /* 0x3000001bff3c7230 */ /* 0x000fe20000004100 */
[----:B------:R-:W-:Y:S01]  /*14460*/  PRMT R62, R88, 0x5410, R90 ;  /* 0x00005410583e7816 */ /* 0x000fe2000000005a */
[----:B------:R-:W-:Y:S02]  /*14470*/  @P0 HADD2.F32 R115, -RZ, R23.H1_H1 ;  /* 0x30000017ff730230 */ /* 0x000fe40000004100 */
[----:B------:R-:W-:Y:S01]  /*14480*/  FFMA.FTZ R61, R61, R64, 1.1641532182693481445e-10 ;  /* 0x2f0000003d3d7423 */ /* 0x000fe20000010040 */
[----:B------:R-:W-:-:S04]  /*14490*/  FMUL.FTZ R60, R60, UR5 ;  /* 0x000000053c3c7c20 */ /* 0x000fc80008410000 */
[----:B------:R-:W-:-:S04]  /*144a0*/  FSETP.GTU.FTZ.AND P6, PT, R61, UR4, PT ;  /* 0x000000043d007c0b */ /* 0x000fc8000bfdc000 */
        /* <DEDUP_REMOVED lines=11> */
.L_x_3372:
        /* <DEDUP_REMOVED lines=15> */
.L_x_3423:
[----:B------:R-:W-:-:S04]  /*14650*/  VIADD R0, R0, 0x1 ;  /* 0x0000000100007836 */ /* 0x000fc80000000000 */
[C---:B--2---:R-:W-:Y:S01]  /*14660*/  IMAD.WIDE.U32 R100, R0.reuse, -0x2daee0ad, RZ ;  /* 0xd2511f5300647825 */ /* 0x044fe200078e00ff */
        /* <DEDUP_REMOVED lines=10> */
.L_x_3424:
        /* <DEDUP_REMOVED lines=42> */
.L_x_3422:
[----:B0-----:R-:W-:Y:S01]  /*149b0*/  I2FP.F32.U32 R95, R72 ;  /* 0x00000048005f7245 */ /* 0x001fe20000201000 */
        /* <DEDUP_REMOVED lines=22> */
.L_x_3426:
[----:B------:R-:W-:-:S04]  /*14b20*/  IADD3 R0, PT, PT, R0, 0x1, RZ ;  /* 0x0000000100007810 */ /* 0x000fc80007ffe0ff */
[C---:B------:R-:W-:Y:S01]  /*14b30*/  ISETP.NE.AND P1, PT, R0.reuse, RZ, PT ;  /* 0x000000ff0000720c */ /* 0x040fe20003f25270 */
[----:B--2---:R-:W-:-:S12]  /*14b40*/  IMAD.WIDE.U32 R104, R0, -0x2daee0ad, RZ ;  /* 0xd2511f5300687825 */ /* 0x004fd800078e00ff */
        /* <DEDUP_REMOVED lines=9> */
.L_x_3427:
        /* <DEDUP_REMOVED lines=42> */
.L_x_3425:
        /* <DEDUP_REMOVED lines=8> */
[----:B--2---:R-:W-:Y:S01]  /*14f00*/  FSEL R101, R60, RZ, !P1 ;  /* 0x000000ff3c657208 */ /* 0x004fe20004800000 */
        /* <DEDUP_REMOVED lines=14> */
.L_x_3429:
        /* <DEDUP_REMOVED lines=12> */
.L_x_3430:
        /* <DEDUP_REMOVED lines=42> */
.L_x_3428:
        /* <DEDUP_REMOVED lines=23> */
.L_x_3432:
        /* <DEDUP_REMOVED lines=12> */
.L_x_3433:
        /* <DEDUP_REMOVED lines=42> */
.L_x_3431:
        /* <DEDUP_REMOVED lines=22> */
.L_x_3435:
        /* <DEDUP_REMOVED lines=12> */
.L_x_3436:
        /* <DEDUP_REMOVED lines=42> */
.L_x_3434:
        /* <DEDUP_REMOVED lines=22> */
.L_x_3438:
        /* <DEDUP_REMOVED lines=12> */
.L_x_3439:
        /* <DEDUP_REMOVED lines=42> */
.L_x_3437:
        /* <DEDUP_REMOVED lines=22> */
.L_x_3441:
        /* <DEDUP_REMOVED lines=12> */
.L_x_3442:
        /* <DEDUP_REMOVED lines=42> */
.L_x_3440:
        /* <DEDUP_REMOVED lines=22> */
.L_x_3444:
        /* <DEDUP_REMOVED lines=12> */
.L_x_3445:
        /* <DEDUP_REMOVED lines=42> */
.L_x_3443:
        /* <DEDUP_REMOVED lines=14> */
.L_x_3421:
        /* <DEDUP_REMOVED lines=11> */
[----:B------:R-:W-:Y:S01]  /*16cb0*/  IMAD.MOV.U32 R120, RZ, RZ, 0x10 ;  /* 0x00000010ff787424 */ /* 0x000fe200078e00ff */
[----:B------:R-:W-:-:S02]  /*16cc0*/  LOP3.LUT R121, R121, R80, R68, 0xfe, !PT ;  /* 0x0000005079797212 */ /* 0x000fc400078efe44 */
[----:B------:R-:W-:Y:S02]  /*16cd0*/  SEL R72, RZ, 0x1000000, !P1 ;  /* 0x01000000ff487807 */ /* 0x000fe40004800000 */
[----:B------:R-:W-:Y:S02]  /*16ce0*/  SEL R105, RZ, 0x10000, !P4 ;  /* 0x00010000ff697807 */ /* 0x000fe40006000000 */
[----:B------:R-:W-:Y:S02]  /*16cf0*/  SEL R68, RZ, 0x100, !P5 ;  /* 0x00000100ff447807 */ /* 0x000fe40006800000 */
[----:B------:R-:W-:Y:S02]  /*16d00*/  SEL R104, RZ, 0x1, !P2 ;  /* 0x00000001ff687807 */ /* 0x000fe40005000000 */
[----:B------:R-:W-:Y:S02]  /*16d10*/  LOP3.LUT R68, R68, R72, R105, 0xfe, !PT ;  /* 0x0000004844447212 */ /* 0x000fe400078efe69 */
[----:B------:R-:W-:Y:S01]  /*16d20*/  LOP3.LUT R105, R121, R104, RZ, 0xfc, !PT ;  /* 0x0000006879697212 */ /* 0x000fe200078efcff */
[----:B-1----:R-:W-:Y:S01]  /*16d30*/  VIADD R119, R5, 0x180 ;  /* 0x0000018005777836 */ /* 0x002fe20000000000 */
[----:B------:R-:W-:-:S02]  /*16d40*/  SEL R121, RZ, 0x1, !P6 ;  /* 0x00000001ff797807 */ /* 0x000fc40007000000 */
[----:B------:R-:W-:Y:S01]  /*16d50*/  PLOP3.LUT P3, PT, PT, PT, UP0, 0x80, 0x8 ;  /* 0x000000000008781c */ /* 0x000fe20003f6f008 */
[C---:B------:R-:W-:Y:S01]  /*16d60*/  IMAD.WIDE.U32 R122, R119.reuse, 0x10, R102 ;  /* 0x00000010777a7825 */ /* 0x040fe200078e0066 */
[----:B------:R-:W-:Y:S02]  /*16d70*/  LOP3.LUT R104, R68, R121, RZ, 0xfc, !PT ;  /* 0x0000007944687212 */ /* 0x000fe400078efcff */
[----:B------:R-:W-:Y:S01]  /*16d80*/  PLOP3.LUT P1, PT, PT, PT, UP0, 0x80, 0x8 ;  /* 0x000000000008781c */ /* 0x000fe20003f2f008 */
[C---:B0-----:R-:W-:Y:S02]  /*16d90*/  @P0 IMAD.WIDE.U32 R116, R119.reuse, 0x10, R116 ;  /* 0x0000001077740825 */ /* 0x041fe400078e0074 */
[----:B------:R0:W-:Y:S06]  /*16da0*/  STG.E.64 desc[UR10][R124.64], R104 ;  /* 0x000000687c007986 */ /* 0x0001ec000c101b0a */
[----:B--2---:R-:W-:Y:S01]  /*16db0*/  @P3 IMAD.WIDE.U32 R120, R119, R120, UR20 ;  /* 0x0000001477783e25 */ /* 0x004fe2000f8e0078 */
[----:B------:R-:W-:Y:S06]  /*16dc0*/  BRA.U !UP0, `(.L_x_3446) ;  /* 0x0000000108507547 */ /* 0x000fec000b800000 */
[----:B------:R-:W-:Y:S01]  /*16dd0*/  SHF.L.U32 R63, R13, 0x10, RZ ;  /* 0x000000100d3f7819 */ /* 0x000fe200000006ff */
[----:B------:R-:W1:Y:S01]  /*16de0*/  LDC.64 R60, c[0x0][0x3b8] ;  /* 0x0000ee00ff3c7b82 */ /* 0x000e620000000a00 */
[----:B------:R-:W-:Y:S02]  /*16df0*/  LOP3.LUT R62, R14, 0xffff, RZ, 0xc0, !PT ;  /* 0x0000ffff0e3e7812 */ /* 0x000fe400078ec0ff */
[----:B------:R-:W-:Y:S02]  /*16e00*/  LOP3.LUT R63, R63, 0xff0000, RZ, 0xc0, !PT ;  /* 0x00ff00003f3f7812 */ /* 0x000fe400078ec0ff */
[----:B------:R-:W-:Y:S02]  /*16e10*/  PRMT R103, R12, 0x7104, RZ ;  /* 0x000071040c677816 */ /* 0x000fe400000000ff */
[----:B------:R-:W-:Y:S02]  /*16e20*/  PRMT R62, R63, 0x4210, R62 ;  /* 0x000042103f3e7816 */ /* 0x000fe4000000003e */
[----:B0-----:R-:W-:-:S02]  /*16e30*/  LOP3.LUT R104, R10, 0xff, RZ, 0xc0, !PT ;  /* 0x000000ff0a687812 */ /* 0x001fc400078ec0ff */
        /* <DEDUP_REMOVED lines=13> */
.L_x_3446:
        /* <DEDUP_REMOVED lines=19> */
.L_x_3449:
        /* <DEDUP_REMOVED lines=12> */
.L_x_3450:
        /* <DEDUP_REMOVED lines=42> */
.L_x_3448:
[----:B------:R-:W-:Y:S01]  /*173a0*/  I2FP.F32.U32 R9, R6 ;  /* 0x0000000600097245 */ /* 0x000fe20000201000 */
[----:B-----5:R-:W-:Y:S01]  /*173b0*/  HADD2.F32 R6, -RZ, R60.H0_H0 ;  /* 0x2000003cff067230 */ /* 0x020fe20000004100 */
        /* <DEDUP_REMOVED lines=18> */
.L_x_3452:
        /* <DEDUP_REMOVED lines=12> */
.L_x_3453:
        /* <DEDUP_REMOVED lines=42> */
.L_x_3451:
[----:B------:R-:W-:Y:S01]  /*17840*/  I2FP.F32.U32 R9, R9 ;  /* 0x0000000900097245 */ /* 0x000fe20000201000 */
[----:B------:R-:W-:Y:S01]  /*17850*/  HADD2.F32 R8, -RZ, R24.H0_H0 ;  /* 0x20000018ff087230 */ /* 0x000fe20000004100 */
[----:B------:R-:W-:Y:S01]  /*17860*/  ISETP.NE.AND P2, PT, R10, 0x1, PT ;  /* 0x000000010a00780c */ /* 0x000fe20003f45270 */
[----:B--2---:R-:W-:Y:S02]  /*17870*/  @P0 HADD2.F32 R117, -RZ, R20.H0_H0 ;  /* 0x20000014ff750230 */ /* 0x004fe40000004100 */
[----:B------:R-:W-:Y:S01]  /*17880*/  FFMA.FTZ R9, R9, R64, 1.1641532182693481445e-10 ;  /* 0x2f00000009097423 */ /* 0x000fe20000010040 */
[----:B------:R-:W-:-:S04]  /*17890*/  FMUL.FTZ R8, R8, UR5 ;  /* 0x0000000508087c20 */ /* 0x000fc80008410000 */
[----:B------:R-:W-:-:S04]  /*178a0*/  FSETP.GTU.FTZ.AND P1, PT, R9, UR4, PT ;  /* 0x0000000409007c0b */ /* 0x000fc8000bf3c000 */
[----:B------:R-:W-:Y:S01]  /*178b0*/  FSEL R9, R8, RZ, !P1 ;  /* 0x000000ff08097208 */ /* 0x000fe20004800000 */
[----:B------:R-:W-:-:S04]  /*178c0*/  IMAD.MOV.U32 R8, RZ, RZ, 0x2 ;  /* 0x00000002ff087424 */ /* 0x000fc800078e00ff */
        /* <DEDUP_REMOVED lines=15> */
.L_x_3455:
        /* <DEDUP_REMOVED lines=12> */
.L_x_3456:
        /* <DEDUP_REMOVED lines=42> */
.L_x_3454:
        /* <DEDUP_REMOVED lines=20> */
.L_x_3458:
        /* <DEDUP_REMOVED lines=12> */
.L_x_3459:
        /* <DEDUP_REMOVED lines=42> */
.L_x_3457:
        /* <DEDUP_REMOVED lines=24> */
.L_x_3461:
        /* <DEDUP_REMOVED lines=12> */
.L_x_3462:
        /* <DEDUP_REMOVED lines=42> */
.L_x_3460:
[----:B------:R-:W-:Y:S01]  /*186a0*/  I2FP.F32.U32 R9, R9 ;  /* 0x0000000900097245 */ /* 0x000fe20000201000 */
[----:B------:R-:W-:Y:S01]  /*186b0*/  HADD2.F32 R10, -RZ, R61.H0_H0 ;  /* 0x2000003dff0a7230 */ /* 0x000fe20000004100 */
[----:B------:R-:W-:Y:S01]  /*186c0*/  ISETP.NE.AND P2, PT, R12, 0x1, PT ;  /* 0x000000010c00780c */ /* 0x000fe20003f45270 */
[----:B------:R-:W-:Y:S01]  /*186d0*/  IMAD.MOV.U32 R13, RZ, RZ, 0x2 ;  /* 0x00000002ff0d7424 */ /* 0x000fe200078e00ff */
[----:B------:R-:W-:Y:S01]  /*186e0*/  MOV R11, R18 ;  /* 0x00000012000b7202 */ /* 0x000fe20000000f00 */
        /* <DEDUP_REMOVED lines=15> */
.L_x_3464:
        /* <DEDUP_REMOVED lines=12> */
.L_x_3465:
        /* <DEDUP_REMOVED lines=42> */
.L_x_3463:
        /* <DEDUP_REMOVED lines=8> */
[----:B------:R-:W-:-:S05]  /*18bc0*/  FSEL R10, R10, RZ, !P1 ;  /* 0x000000ff0a0a7208 */ /* 0x000fca0004800000 */
[----:B------:R-:W-:Y:S01]  /*18bd0*/  FADD.FTZ R9, R9, R10 ;  /* 0x0000000a09097221 */ /* 0x000fe20000010000 */
[----:B------:R-:W-:-:S03]  /*18be0*/  IMAD.MOV.U32 R10, RZ, RZ, 0x2 ;  /* 0x00000002ff0a7424 */ /* 0x000fc600078e00ff */
        /* <DEDUP_REMOVED lines=13> */
.L_x_3467:
        /* <DEDUP_REMOVED lines=12> */
.L_x_3468:
        /* <DEDUP_REMOVED lines=42> */
.L_x_3466:
        /* <DEDUP_REMOVED lines=19> */
.L_x_3470:
        /* <DEDUP_REMOVED lines=12> */
.L_x_3471:
        /* <DEDUP_REMOVED lines=42> */
.L_x_3469:
        /* <DEDUP_REMOVED lines=24> */
.L_x_3473:
        /* <DEDUP_REMOVED lines=12> */
.L_x_3474:
        /* <DEDUP_REMOVED lines=42> */
.L_x_3472:
        /* <DEDUP_REMOVED lines=19> */
.L_x_3476:
        /* <DEDUP_REMOVED lines=12> */
.L_x_3477:
        /* <DEDUP_REMOVED lines=42> */
.L_x_3475:
[----:B------:R-:W-:Y:S01]  /*19e20*/  I2FP.F32.U32 R13, R13 ;  /* 0x0000000d000d7245 */ /* 0x000fe20000201000 */
[----:B------:R-:W-:Y:S02]  /*19e30*/  HADD2.F32 R12, -RZ, R26.H0_H0 ;  /* 0x2000001aff0c7230 */ /* 0x000fe40000004100 */
[----:B0-----:R-:W-:Y:S02]  /*19e40*/  @P0 HADD2.F32 R125, -RZ, R22.H0_H0 ;  /* 0x20000016ff7d0230 */ /* 0x001fe40000004100 */
        /* <DEDUP_REMOVED lines=8> */
[----:B------:R-:W-:Y:S01]  /*19ed0*/  @P0 FADD.FTZ R125, R125, R12 ;  /* 0x0000000c7d7d0221 */ /* 0x000fe20000010000 */
[----:B------:R-:W-:Y:S01]  /*19ee0*/  @!P0 MOV R125, R12 ;  /* 0x0000000c007d8202 */ /* 0x000fe20000000f00 */
[----:B------:R-:W-:-:S03]  /*19ef0*/  IMAD.MOV.U32 R12, RZ, RZ, 0x2 ;  /* 0x00000002ff0c7424 */ /* 0x000fc600078e00ff */
        /* <DEDUP_REMOVED lines=10> */
.L_x_3479:
        /* <DEDUP_REMOVED lines=12> */
.L_x_3480:
        /* <DEDUP_REMOVED lines=41> */
[----:B------:R-:W-:-:S07]  /*1a2f0*/  HFMA2 R12, -RZ, RZ, 0, 0 ;  /* 0x00000000ff0c7431 */ /* 0x000fce00000001ff */
.L_x_3478:
        /* <DEDUP_REMOVED lines=19> */
.L_x_3482:
        /* <DEDUP_REMOVED lines=12> */
.L_x_3483:
        /* <DEDUP_REMOVED lines=39> */
[----:B------:R-:W-:Y:S01]  /*1a760*/  HFMA2 R60, -RZ, RZ, 0, 0 ;  /* 0x00000000ff3c7431 */ /* 0x000fe200000001ff */
[----:B------:R-:W-:Y:S01]  /*1a770*/  MOV R13, R68 ;  /* 0x00000044000d7202 */ /* 0x000fe20000000f00 */
[----:B------:R-:W-:-:S07]  /*1a780*/  IMAD.MOV.U32 R68, RZ, RZ, R12 ;  /* 0x000000ffff447224 */ /* 0x000fce00078e000c */
.L_x_3481:
        /* <DEDUP_REMOVED lines=12> */
[----:B------:R-:W-:Y:S01]  /*1a850*/  @!P0 IMAD.MOV.U32 R80, RZ, RZ, R62 ;  /* 0x000000ffff508224 */ /* 0x000fe200078e003e */
[----:B------:R-:W-:-:S04]  /*1a860*/  MOV R62, 0x2 ;  /* 0x00000002003e7802 */ /* 0x000fc80000000f00 */
        /* <DEDUP_REMOVED lines=10> */
.L_x_3485:
        /* <DEDUP_REMOVED lines=12> */
.L_x_3486:
        /* <DEDUP_REMOVED lines=42> */
.L_x_3484:
        /* <DEDUP_REMOVED lines=19> */
.L_x_3488:
        /* <DEDUP_REMOVED lines=12> */
.L_x_3489:
        /* <DEDUP_REMOVED lines=42> */
.L_x_3487:
        /* <DEDUP_REMOVED lines=25> */
.L_x_3491:
        /* <DEDUP_REMOVED lines=12> */
.L_x_3492:
        /* <DEDUP_REMOVED lines=42> */
.L_x_3490:
        /* <DEDUP_REMOVED lines=19> */
.L_x_3494:
        /* <DEDUP_REMOVED lines=14> */
.L_x_3495:
        /* <DEDUP_REMOVED lines=42> */
.L_x_3493:
        /* <DEDUP_REMOVED lines=18> */
.L_x_3447:
[----:B------:R-:W-:Y:S01]  /*1bbc0*/  ISETP.NE.AND P1, PT, R94, 0x1, PT ;  /* 0x000000015e00780c */ /* 0x000fe20003f25270 */
[----:B------:R-:W-:Y:S01]  /*1bbd0*/  IMAD.MOV.U32 R72, RZ, RZ, R18 ;  /* 0x000000ffff487224 */ /* 0x000fe200078e0012 */
[----:B------:R-:W-:Y:S02]  /*1bbe0*/  MOV R78, 0x2 ;  /* 0x00000002004e7802 */ /* 0x000fe40000000f00 */
        /* <DEDUP_REMOVED lines=12> */
.L_x_3498:
        /* <DEDUP_REMOVED lines=12> */
.L_x_3499:
[----:B0-----:R-:W-:Y:S01]  /*1bd70*/  IMAD.WIDE.U32 R104, R2, -0x326172a9, RZ ;  /* 0xcd9e8d5702687825 */ /* 0x001fe200078e00ff */
        /* <DEDUP_REMOVED lines=41> */
.L_x_3497:
[----:B------:R-:W-:Y:S01]  /*1c010*/  I2FP.F32.U32 R103, R72 ;  /* 0x0000004800677245 */ /* 0x000fe20000201000 */
[----:B-----5:R-:W-:Y:S01]  /*1c020*/  HADD2.F32 R70, -RZ, R60.H0_H0 ;  /* 0x2000003cff467230 */ /* 0x020fe20000004100 */
[----:B------:R-:W-:Y:S01]  /*1c030*/  ISETP.NE.AND P2, PT, R78, 0x1, PT ;  /* 0x000000014e00780c */ /* 0x000fe20003f45270 */
[----:B------:R-:W-:Y:S02]  /*1c040*/  @P0 HADD2.F32 R72, -RZ, R20.H0_H0 ;  /* 0x20000014ff480230 */ /* 0x000fe40000004100 */
[----:B------:R-:W-:Y:S01]  /*1c050*/  FFMA.FTZ R103, R103, R64, 1.1641532182693481445e-10 ;  /* 0x2f00000067677423 */ /* 0x000fe20000010040 */
[----:B------:R-:W-:-:S04]  /*1c060*/  FMUL.FTZ R70, R70, UR5 ;  /* 0x0000000546467c20 */ /* 0x000fc80008410000 */
[----:B------:R-:W-:-:S04]  /*1c070*/  FSETP.GTU.FTZ.AND P1, PT, R103, UR4, PT ;  /* 0x0000000467007c0b */ /* 0x000fc8000bf3c000 */
[----:B--2---:R-:W-:Y:S02]  /*1c080*/  FSEL R117, R70, RZ, !P1 ;  /* 0x000000ff46757208 */ /* 0x004fe40004800000 */
[----:B------:R-:W-:Y:S02]  /*1c090*/  PLOP3.LUT P1, PT, P1, PT, PT, 0x8, 0x80 ;  /* 0x000000000080781c */ /* 0x000fe40000f2e170 */
[----:B------:R-:W-:Y:S01]  /*1c0a0*/  MOV R70, R18 ;  /* 0x0000001200467202 */ /* 0x000fe20000000f00 */
[----:B------:R-:W-:Y:S01]  /*1c0b0*/  @P0 FADD.FTZ R117, R72, R117 ;  /* 0x0000007548750221 */ /* 0x000fe20000010000 */
[----:B------:R-:W-:Y:S01]  /*1c0c0*/  IMAD.MOV.U32 R72, RZ, RZ, 0x2 ;  /* 0x00000002ff487424 */ /* 0x000fe200078e00ff */
[----:B------:R-:W-:-:S03]  /*1c0d0*/  P2R R82, PR, RZ, 0x2 ;  /* 0x00000002ff527803 */ /* 0x000fc60000000000 */
        /* <DEDUP_REMOVED lines=10> */
.L_x_3501:
        /* <DEDUP_REMOVED lines=12> */
.L_x_3502:
[----:B0-----:R-:W-:Y:S01]  /*1c240*/  IMAD.WIDE.U32 R104, R2, -0x326172a9, RZ ;  /* 0xcd9e8d5702687825 */ /* 0x001fe200078e00ff */
        /* <DEDUP_REMOVED lines=41> */
.L_x_3500:
        /* <DEDUP_REMOVED lines=23> */
.L_x_3504:
        /* <DEDUP_REMOVED lines=12> */
.L_x_3505:
        /* <DEDUP_REMOVED lines=42> */
.L_x_3503:
[----:B------:R-:W-:Y:S01]  /*1c9b0*/  I2FP.F32.U32 R103, R60 ;  /* 0x0000003c00677245 */ /* 0x000fe20000201000 */
[----:B------:R-:W-:Y:S01]  /*1c9c0*/  HADD2.F32 R60, -RZ, R61.H0_H0 ;  /* 0x2000003dff3c7230 */ /* 0x000fe20000004100 */
[----:B------:R-:W-:Y:S01]  /*1c9d0*/  ISETP.NE.AND P2, PT, R78, 0x1, PT ;  /* 0x000000014e00780c */ /* 0x000fe20003f45270 */
[----:B------:R-:W-:Y:S02]  /*1c9e0*/  @P0 HADD2.F32 R70, -RZ, R21.H0_H0 ;  /* 0x20000015ff460230 */ /* 0x000fe40000004100 */
[----:B------:R-:W-:Y:S01]  /*1c9f0*/  FFMA.FTZ R103, R103, R64, 1.1641532182693481445e-10 ;  /* 0x2f00000067677423 */ /* 0x000fe20000010040 */
[----:B------:R-:W-:-:S04]  /*1ca00*/  FMUL.FTZ R60, R60, UR5 ;  /* 0x000000053c3c7c20 */ /* 0x000fc80008410000 */
[----:B------:R-:W-:-:S04]  /*1ca10*/  FSETP.GTU.FTZ.AND P1, PT, R103, UR4, PT ;  /* 0x0000000467007c0b */ /* 0x000fc8000bf3c000 */
[----:B------:R-:W-:Y:S02]  /*1ca20*/  FSEL R121, R60, RZ, !P1 ;  /* 0x000000ff3c797208 */ /* 0x000fe40004800000 */
        /* <DEDUP_REMOVED lines=15> */
.L_x_3507:
[----:B------:R-:W-:-:S04]  /*1cb20*/  VIADD R0, R0, 0x1 ;  /* 0x0000000100007836 */ /* 0x000fc80000000000 */
[C---:B0-----:R-:W-:Y:S01]  /*1cb30*/  IMAD.WIDE.U32 R124, R0.reuse, -0x2daee0ad, RZ ;  /* 0xd2511f53007c7825 */ /* 0x041fe200078e00ff */
        /* <DEDUP_REMOVED lines=10> */
.L_x_3508:
        /* <DEDUP_REMOVED lines=42> */
.L_x_3506:
        /* <DEDUP_REMOVED lines=22> */
.L_x_3510:
        /* <DEDUP_REMOVED lines=12> */
.L_x_3511:
        /* <DEDUP_REMOVED lines=42> */
.L_x_3509:
        /* <DEDUP_REMOVED lines=8> */
[----:B0-----:R-:W-:Y:S01]  /*1d3c0*/  FSEL R125, R60, RZ, !P2 ;  /* 0x000000ff3c7d7208 */ /* 0x001fe20005000000 */
        /* <DEDUP_REMOVED lines=13> */
.L_x_3513:
        /* <DEDUP_REMOVED lines=12> */
.L_x_3514:
        /* <DEDUP_REMOVED lines=42> */
.L_x_3512:
        /* <DEDUP_REMOVED lines=22> */
.L_x_3516:
        /* <DEDUP_REMOVED lines=12> */
.L_x_3517:
        /* <DEDUP_REMOVED lines=42> */
.L_x_3515:
[----:B------:R-:W-:Y:S01]  /*1dcc0*/  I2FP.F32.U32 R61, R61 ;  /* 0x0000003d003d7245 */ /* 0x000fe20000201000 */
[----:B------:R-:W-:Y:S01]  /*1dcd0*/  HADD2.F32 R60, -RZ, R63.H0_H0 ;  /* 0x2000003fff3c7230 */ /* 0x000fe20000004100 */
        /* <DEDUP_REMOVED lines=20> */
.L_x_3519:
        /* <DEDUP_REMOVED lines=12> */
.L_x_3520:
        /* <DEDUP_REMOVED lines=42> */
.L_x_3518:
        /* <DEDUP_REMOVED lines=14> */
.L_x_3496:
        /* <DEDUP_REMOVED lines=40> */
.L_x_3521:
[----:B01----:R-:W-:Y:S01]  /*1e4e0*/  FADD.FTZ R60, RZ, R7 ;  /* 0x00000007ff3c7221 */ /* 0x003fe20000010000 */
[----:B------:R-:W0:Y:S01]  /*1e4f0*/  S2R R82, SR_TID.X ;  /* 0x0000000000527919 */ /* 0x000e220000002100 */
[----:B------:R-:W1:Y:S01]  /*1e500*/  S2UR UR5, SR_CgaCtaId ;  /* 0x00000000000579c3 */ /* 0x000e620000008800 */
[----:B------:R-:W-:Y:S01]  /*1e510*/  UMOV UR4, 0x400 ;  /* 0x0000040000047882 */ /* 0x000fe20000000000 */
[----:B------:R-:W-:-:S04]  /*1e520*/  FADD.FTZ R60, R60, R15 ;  /* 0x0000000f3c3c7221 */ /* 0x000fc80000010000 */
        /* <DEDUP_REMOVED lines=127> */
[----:B------:R-:W-:Y:S01]  /*1ed20*/  @!P1 MOV R74, 0x400 ;  /* 0x00000400004a9802 */ /* 0x000fe20000000f00 */
[----:B------:R-:W-:Y:S01]  /*1ed30*/  BAR.SYNC.DEFER_BLOCKING 0x0 ;  /* 0x0000000000007b1d */ /* 0x000fe20000010000 */
[----:B------:R-:W-:-:S05]  /*1ed40*/  ISETP.NE.AND P0, PT, RZ, UR22, PT ;  /* 0x00000016ff007c0c */ /* 0x000fca000bf05270 */
[----:B------:R-:W1:Y:S01]  /*1ed50*/  SHFL.DOWN PT, R77, R74, 0x2, 0x1f ;  /* 0x08401f004a4d7f89 */ /* 0x000e6200000e0000 */
[----:B0-----:R-:W-:-:S03]  /*1ed60*/  I2FP.F32.U32 R60, R74 ;  /* 0x0000004a003c7245 */ /* 0x001fc60000201000 */
[----:B------:R-:W-:Y:S01]  /*1ed70*/  @!P1 LDS.64 R62, [R75+UR4] ;  /* 0x000000044b3e9984 */ /* 0x000fe20008000a00 */
[----:B------:R-:W-:Y:S01]  /*1ed80*/  ISETP.NE.AND P1, PT, R82, RZ, PT ;  /* 0x000000ff5200720c */ /* 0x000fe20003f25270 */
[----:B-1----:R-:W-:Y:S01]  /*1ed90*/  IMAD.IADD R84, R77, 0x1, R74 ;  /* 0x000000014d547824 */ /* 0x002fe200078e024a */
[----:B------:R-:W-:Y:S01]  /*1eda0*/  I2FP.F32.S32 R64, R77 ;  /* 0x0000004d00407245 */ /* 0x000fe20000201400 */
[----:B------:R-:W0:Y:S03]  /*1edb0*/  LDC R74, c[0x0][0x448] ;  /* 0x00011200ff4a7b82 */ /* 0x000e260000000800 */
        /* <DEDUP_REMOVED lines=14> */
[----:B------:R-:W-:Y:S02]  /*1eea0*/  IMAD.U32 R76, RZ, RZ, UR18 ;  /* 0x00000012ff4c7e24 */ /* 0x000fe4000f8e00ff */
        /* <DEDUP_REMOVED lines=13> */
[----:B------:R-:W-:Y:S02]  /*1ef80*/  FMUL.FTZ R75, R75, R77 ;  /* 0x0000004d4b4b7220 */ /* 0x000fe40000410000 */
[----:B------:R-:W1:Y:S02]  /*1ef90*/  SHFL.IDX PT, R63, R103, RZ, 0x1f ;  /* 0x00001fff673f7589 */ /* 0x000e6400000e0000 */
[----:B------:R-:W-:Y:S02]  /*1efa0*/  FFMA.FTZ R75, R84, R75, R61 ;  /* 0x0000004b544b7223 */ /* 0x000fe4000001003d */
[----:B------:R-:W2:Y:S04]  /*1efb0*/  @!P1 LDC.64 R60, c[0x0][0x3c0] ;  /* 0x0000f000ff3c9b82 */ /* 0x000ea80000000a00 */
[----:B------:R-:W0:Y:S01]  /*1efc0*/  SHFL.IDX PT, R75, R75, RZ, 0x1f ;  /* 0x00001fff4b4b7589 */ /* 0x000e2200000e0000 */
[C---:B-1----:R-:W-:Y:S01]  /*1efd0*/  FMUL.FTZ R64, R63.reuse, R63 ;  /* 0x0000003f3f407220 */ /* 0x042fe20000410000 */
[----:B------:R-:W-:Y:S01]  /*1efe0*/  FSEL R62, R63, RZ, !P0 ;  /* 0x000000ff3f3e7208 */ /* 0x000fe20004000000 */
[----:B--2---:R-:W-:-:S03]  /*1eff0*/  @!P1 IMAD.WIDE R60, R76, 0x4, R60 ;  /* 0x000000044c3c9825 */ /* 0x004fc600078e023c */
[----:B------:R-:W-:Y:S01]  /*1f000*/  FSEL R77, R64, RZ, P0 ;  /* 0x000000ff404d7208 */ /* 0x000fe20000000000 */
[C---:B------:R-:W-:Y:S01]  /*1f010*/  FADD.FTZ R76, -R62.reuse, R15 ;  /* 0x0000000f3e4c7221 */ /* 0x040fe20000010100 */
[C---:B------:R-:W-:Y:S01]  /*1f020*/  FADD.FTZ R86, -R62.reuse, R17 ;  /* 0x000000113e567221 */ /* 0x040fe20000010100 */
[----:B0-----:R-:W-:Y:S01]  /*1f030*/  FFMA.FTZ R64, R75, UR23, R74 ;  /* 0x000000174b407c23 */ /* 0x001fe2000801004a */
[C---:B------:R-:W-:Y:S01]  /*1f040*/  FADD.FTZ R74, -R62.reuse, R7 ;  /* 0x000000073e4a7221 */ /* 0x040fe20000010100 */
[C---:B------:R-:W-:Y:S01]  /*1f050*/  FADD.FTZ R92, -R62.reuse, R65 ;  /* 0x000000413e5c7221 */ /* 0x040fe20000010100 */
[----:B------:R-:W-:Y:S01]  /*1f060*/  FADD.FTZ R84, -R62, R69 ;  /* 0x000000453e547221 */ /* 0x000fe20000010100 */
[----:B------:R-:W-:Y:S01]  /*1f070*/  FADD.FTZ R7, R64, R77 ;  /* 0x0000004d40077221 */ /* 0x000fe20000010000 */
[C---:B------:R-:W-:Y:S01]  /*1f080*/  FADD.FTZ R88, -R62.reuse, R71 ;  /* 0x000000473e587221 */ /* 0x040fe20000010100 */
[----:B------:R-:W-:Y:S01]  /*1f090*/  FADD.FTZ R65, -R62, R72 ;  /* 0x000000483e417221 */ /* 0x000fe20000010100 */
[----:B------:R-:W-:-:S02]  /*1f0a0*/  HADD2.F32 R15, -RZ, R56.H0_H0 ;  /* 0x20000038ff0f7230 */ /* 0x000fc40000004100 */
[C---:B------:R-:W-:Y:S01]  /*1f0b0*/  FADD.FTZ R90, -R62.reuse, R73 ;  /* 0x000000493e5a7221 */ /* 0x040fe20000010100 */
[----:B------:R-:W-:Y:S01]  /*1f0c0*/  HADD2.F32 R17, -RZ, R40.H0_H0 ;  /* 0x20000028ff117230 */ /* 0x000fe20000004100 */
[----:B------:R-:W0:Y:S01]  /*1f0d0*/  MUFU.RSQ R7, R7 ;  /* 0x0000000700077308 */ /* 0x000e220000001400 */
[----:B------:R-:W-:Y:S02]  /*1f0e0*/  HADD2.F32 R69, -RZ, R56.H1_H1 ;  /* 0x30000038ff457230 */ /* 0x000fe40000004100 */
[C---:B------:R-:W-:Y:S01]  /*1f0f0*/  FADD.FTZ R64, -R62.reuse, R67 ;  /* 0x000000433e407221 */ /* 0x040fe20000010100 */
[----:B------:R-:W-:Y:S02]  /*1f100*/  HADD2.F32 R71, -RZ, R40.H1_H1 ;  /* 0x30000028ff477230 */ /* 0x000fe40000004100 */
[----:B------:R-:W-:Y:S01]  /*1f110*/  FADD.FTZ R94, -R62, R79 ;  /* 0x0000004f3e5e7221 */ /* 0x000fe20000010100 */
[----:B------:R-:W-:Y:S01]  /*1f120*/  HADD2.F32 R73, -RZ, R57.H0_H0 ;  /* 0x20000039ff497230 */ /* 0x000fe20000004100 */
[----:B------:R1:W-:Y:S01]  /*1f130*/  @!P1 STG.E desc[UR10][R60.64], R63 ;  /* 0x0000003f3c009986 */ /* 0x0003e2000c10190a */
[----:B------:R-:W-:-:S02]  /*1f140*/  HADD2.F32 R75, -RZ, R41.H0_H0 ;  /* 0x20000029ff4b7230 */ /* 0x000fc40000004100 */
[C---:B------:R-:W-:Y:S01]  /*1f150*/  FADD.FTZ R98, -R62.reuse, R83 ;  /* 0x000000533e627221 */ /* 0x040fe20000010100 */
[----:B------:R-:W-:Y:S02]  /*1f160*/  HADD2.F32 R77, -RZ, R57.H1_H1 ;  /* 0x30000039ff4d7230 */ /* 0x000fe40000004100 */
[C---:B------:R-:W-:Y:S01]  /*1f170*/  FADD.FTZ R102, -R62.reuse, R81 ;  /* 0x000000513e667221 */ /* 0x040fe20000010100 */
[----:B------:R-:W-:Y:S02]  /*1f180*/  HADD2.F32 R79, -RZ, R41.H1_H1 ;  /* 0x30000029ff4f7230 */ /* 0x000fe40000004100 */
[C---:B------:R-:W-:Y:S01]  /*1f190*/  FADD.FTZ R108, -R62.reuse, R87 ;  /* 0x000000573e6c7221 */ /* 0x040fe20000010100 */
[C---:B------:R-:W-:Y:S01]  /*1f1a0*/  FADD.FTZ R67, -R62.reuse, R80 ;  /* 0x000000503e437221 */ /* 0x040fe20000010100 */
[----:B------:R-:W-:Y:S02]  /*1f1b0*/  HADD2.F32 R81, -RZ, R53.H1_H1 ;  /* 0x30000035ff517230 */ /* 0x000fe40000004100 */
[----:B------:R-:W-:Y:S01]  /*1f1c0*/  FADD.FTZ R96, -R62, R85 ;  /* 0x000000553e607221 */ /* 0x000fe20000010100 */
[----:B------:R-:W-:-:S02]  /*1f1d0*/  HADD2.F32 R83, -RZ, R37.H1_H1 ;  /* 0x30000025ff537230 */ /* 0x000fc40000004100 */
[----:B------:R-:W-:Y:S01]  /*1f1e0*/  FADD.FTZ R100, -R62, R91 ;  /* 0x0000005b3e647221 */ /* 0x000fe20000010100 */
[C---:B0-----:R-:W-:Y:S01]  /*1f1f0*/  FMUL.FTZ R72, R7.reuse, R74 ;  /* 0x0000004a07487220 */ /* 0x041fe20000410000 */
[C---:B------:R-:W-:Y:S01]  /*1f200*/  FMUL.FTZ R76, R7.reuse, R76 ;  /* 0x0000004c074c7220 */ /* 0x040fe20000410000 */
[C---:B------:R-:W-:Y:S01]  /*1f210*/  FMUL.FTZ R74, R7.reuse, R86 ;  /* 0x00000056074a7220 */ /* 0x040fe20000410000 */
[C---:B------:R-:W-:Y:S01]  /*1f220*/  FMUL.FTZ R92, R7.reuse, R92 ;  /* 0x0000005c075c7220 */ /* 0x040fe20000410000 */
[----:B------:R-:W-:Y:S01]  /*1f230*/  FFMA.FTZ R72, R72, R15, R17 ;  /* 0x0000000f48487223 */ /* 0x000fe20000010011 */
[----:B------:R-:W-:Y:S01]  /*1f240*/  FFMA.FTZ R15, R76, R69, R71 ;  /* 0x000000454c0f7223 */ /* 0x000fe20000010047 */
[----:B------:R-:W-:Y:S01]  /*1f250*/  FFMA.FTZ R74, R74, R73, R75 ;  /* 0x000000494a4a7223 */ /* 0x000fe2000001004b */
[----:B-1----:R-:W-:Y:S02]  /*1f260*/  HADD2.F32 R61, -RZ, R58.H0_H0 ;  /* 0x2000003aff3d7230 */ /* 0x002fe40000004100 */
[----:B------:R-:W-:Y:S01]  /*1f270*/  FMUL.FTZ R64, R7, R64 ;  /* 0x0000004007407220 */ /* 0x000fe20000410000 */
[----:B------:R-:W-:-:S02]  /*1f280*/  HADD2.F32 R63, -RZ, R42.H0_H0 ;  /* 0x2000002aff3f7230 */ /* 0x000fc40000004100 */
        /* <DEDUP_REMOVED lines=8> */
[----:B------:R-:W-:Y:S01]  /*1f310*/  FFMA.FTZ R73, R73, R60, R76 ;  /* 0x0000003c49497223 */ /* 0x000fe2000001004c */
[----:B------:R-:W-:Y:S02]  /*1f320*/  HADD2.F32 R60, -RZ, R52.H0_H0 ;  /* 0x20000034ff3c7230 */ /* 0x000fe40000004100 */
[C---:B------:R-:W-:Y:S01]  /*1f330*/  FMUL.FTZ R98, R7.reuse, R98 ;  /* 0x0000006207627220 */ /* 0x040fe20000410000 */
[----:B------:R-:W-:Y:S02]  /*1f340*/  HADD2.F32 R64, -RZ, R36.H0_H0 ;  /* 0x20000024ff407230 */ /* 0x000fe40000004100 */
[----:B------:R-:W-:Y:S01]  /*1f350*/  FFMA.FTZ R63, R90, R69, R71 ;  /* 0x000000455a3f7223 */ /* 0x000fe20000010047 */
[----:B------:R-:W-:Y:S02]  /*1f360*/  HADD2.F32 R61, -RZ, R52.H1_H1 ;  /* 0x30000034ff3d7230 */ /* 0x000fe40000004100 */
[----:B------:R-:W-:Y:S01]  /*1f370*/  FMUL.FTZ R69, R7, R94 ;  /* 0x0000005e07457220 */ /* 0x000fe20000410000 */
[----:B------:R-:W-:-:S02]  /*1f380*/  HADD2.F32 R71, -RZ, R36.H1_H1 ;  /* 0x30000024ff477230 */ /* 0x000fc40000004100 */
[C---:B------:R-:W-:Y:S01]  /*1f390*/  FMUL.FTZ R76, R7.reuse, R102 ;  /* 0x00000066074c7220 */ /* 0x040fe20000410000 */
[----:B------:R-:W-:Y:S02]  /*1f3a0*/  HADD2.F32 R77, -RZ, R53.H0_H0 ;  /* 0x20000035ff4d7230 */ /* 0x000fe40000004100 */
[C---:B------:R-:W-:Y:S01]  /*1f3b0*/  FMUL.FTZ R108, R7.reuse, R108 ;  /* 0x0000006c076c7220 */ /* 0x040fe20000410000 */
[----:B------:R-:W-:Y:S02]  /*1f3c0*/  HADD2.F32 R79, -RZ, R37.H0_H0 ;  /* 0x20000025ff4f7230 */ /* 0x000fe40000004100 */
[----:B------:R-:W-:Y:S01]  /*1f3d0*/  FMUL.FTZ R75, R7, R88 ;  /* 0x00000058074b7220 */ /* 0x000fe20000410000 */
[----:B------:R-:W-:Y:S02]  /*1f3e0*/  HADD2.F32 R80, -RZ, R59.H0_H0 ;  /* 0x2000003bff507230 */ /* 0x000fe40000004100 */
[----:B------:R-:W-:Y:S01]  /*1f3f0*/  FADD.FTZ R104, -R62, R89 ;  /* 0x000000593e687221 */ /* 0x000fe20000010100 */
[----:B------:R-:W-:-:S02]  /*1f400*/  HADD2.F32 R86, -RZ, R43.H0_H0 ;  /* 0x2000002bff567230 */ /* 0x000fc40000004100 */
[----:B------:R-:W-:Y:S01]  /*1f410*/  FFMA.FTZ R69, R69, R60, R64 ;  /* 0x0000003c45457223 */ /* 0x000fe20000010040 */
[----:B------:R-:W-:Y:S01]  /*1f420*/  FFMA.FTZ R64, R98, R61, R71 ;  /* 0x0000003d62407223 */ /* 0x000fe20000010047 */
[----:B------:R-:W-:Y:S01]  /*1f430*/  FFMA.FTZ R76, R76, R77, R79 ;  /* 0x0000004d4c4c7223 */ /* 0x000fe2000001004f */
[----:B------:R-:W-:Y:S01]  /*1f440*/  FFMA.FTZ R71, R108, R81, R83 ;  /* 0x000000516c477223 */ /* 0x000fe20000010053 */
[----:B------:R-:W-:Y:S02]  /*1f450*/  HADD2.F32 R61, -RZ, R54.H0_H0 ;  /* 0x20000036ff3d7230 */ /* 0x000fe40000004100 */
[----:B------:R-:W-:Y:S01]  /*1f460*/  FFMA.FTZ R75, R75, R80, R86 ;  /* 0x000000504b4b7223 */ /* 0x000fe20000010056 */
[----:B------:R-:W-:Y:S02]  /*1f470*/  HADD2.F32 R77, -RZ, R38.H0_H0 ;  /* 0x20000026ff4d7230 */ /* 0x000fe40000004100 */
[----:B------:R-:W-:Y:S01]  /*1f480*/  FMUL.FTZ R96, R7, R96 ;  /* 0x0000006007607220 */ /* 0x000fe20000410000 */
[----:B------:R-:W-:-:S02]  /*1f490*/  HADD2.F32 R79, -RZ, R55.H0_H0 ;  /* 0x20000037ff4f7230 */ /* 0x000fc40000004100 */
[C---:B------:R-:W-:Y:S01]  /*1f4a0*/  FMUL.FTZ R83, R7.reuse, R100 ;  /* 0x0000006407537220 */ /* 0x040fe20000410000 */
[----:B------:R-:W-:Y:S02]  /*1f4b0*/  HADD2.F32 R81, -RZ, R39.H0_H0 ;  /* 0x20000027ff517230 */ /* 0x000fe40000004100 */
[----:B------:R-:W-:Y:S01]  /*1f4c0*/  FMUL.FTZ R100, R7, R104 ;  /* 0x0000006807647220 */ /* 0x000fe20000410000 */
[----:B------:R-:W-:Y:S02]  /*1f4d0*/  HADD2.F32 R60, -RZ, R54.H1_H1 ;  /* 0x30000036ff3c7230 */ /* 0x000fe40000004100 */
[C---:B------:R-:W-:Y:S01]  /*1f4e0*/  FADD.FTZ R110, -R62.reuse, R95 ;  /* 0x0000005f3e6e7221 */ /* 0x040fe20000010100 */
[----:B------:R-:W-:Y:S02]  /*1f4f0*/  HADD2.F32 R80, -RZ, R38.H1_H1 ;  /* 0x30000026ff507230 */ /* 0x000fe40000004100 */
[C---:B------:R-:W-:Y:S01]  /*1f500*/  FADD.FTZ R116, -R62.reuse, R101 ;  /* 0x000000653e747221 */ /* 0x040fe20000010100 */
[----:B------:R-:W-:Y:S01]  /*1f510*/  FADD.FTZ R109, -R62, R109 ;  /* 0x0000006d3e6d7221 */ /* 0x000fe20000010100 */
[----:B------:R-:W-:Y:S01]  /*1f520*/  FFMA.FTZ R98, R96, R61, R77 ;  /* 0x0000003d60627223 */ /* 0x000fe2000001004d */
[----:B------:R-:W-:Y:S01]  /*1f530*/  FFMA.FTZ R100, R100, R79, R81 ;  /* 0x0000004f64647223 */ /* 0x000fe20000010051 */
[----:B------:R-:W-:-:S02]  /*1f540*/  HADD2.F32 R61, -RZ, R48.H0_H0 ;  /* 0x20000030ff3d7230 */ /* 0x000fc40000004100 */
[----:B------:R-:W-:Y:S01]  /*1f550*/  FFMA.FTZ R83, R83, R60, R80 ;  /* 0x0000003c53537223 */ /* 0x000fe20000010050 */
[----:B------:R-:W-:Y:S02]  /*1f560*/  HADD2.F32 R77, -RZ, R32.H0_H0 ;  /* 0x20000020ff4d7230 */ /* 0x000fe40000004100 */
[C---:B------:R-:W-:Y:S01]  /*1f570*/  FMUL.FTZ R94, R7.reuse, R110 ;  /* 0x0000006e075e7220 */ /* 0x040fe20000410000 */
[----:B------:R-:W-:Y:S02]  /*1f580*/  HADD2.F32 R79, -RZ, R48.H1_H1 ;  /* 0x30000030ff4f7230 */ /* 0x000fe40000004100 */
[C---:B------:R-:W-:Y:S01]  /*1f590*/  FMUL.FTZ R116, R7.reuse, R116 ;  /* 0x0000007407747220 */ /* 0x040fe20000410000 */
[----:B------:R-:W-:Y:S02]  /*1f5a0*/  HADD2.F32 R81, -RZ, R32.H1_H1 ;  /* 0x30000020ff517230 */ /* 0x000fe40000004100 */
[----:B------:R-:W-:Y:S01]  /*1f5b0*/  FMUL.FTZ R109, R7, R109 ;  /* 0x0000006d076d7220 */ /* 0x000fe20000410000 */
[----:B------:R-:W-:-:S02]  /*1f5c0*/  HADD2.F32 R60, -RZ, R49.H1_H1 ;  /* 0x30000031ff3c7230 */ /* 0x000fc40000004100 */
[C---:B------:R-:W-:Y:S01]  /*1f5d0*/  FADD.FTZ R114, -R62.reuse, R107 ;  /* 0x0000006b3e727221 */ /* 0x040fe20000010100 */
[----:B------:R-:W-:Y:S02]  /*1f5e0*/  HADD2.F32 R80, -RZ, R33.H1_H1 ;  /* 0x30000021ff507230 */ /* 0x000fe40000004100 */
[----:B------:R-:W-:Y:S01]  /*1f5f0*/  FADD.FTZ R118, -R62, R113 ;  /* 0x000000713e767221 */ /* 0x000fe20000010100 */
[----:B------:R-:W-:Y:S01]  /*1f600*/  FFMA.FTZ R94, R94, R61, R77 ;  /* 0x0000003d5e5e7223 */ /* 0x000fe2000001004d */
[----:B------:R-:W-:Y:S01]  /*1f610*/  FFMA.FTZ R77, R116, R79, R81 ;  /* 0x0000004f744d7223 */ /* 0x000fe20000010051 */
[----:B------:R-:W-:Y:S01]  /*1f620*/  FADD.FTZ R124, -R62, R99 ;  /* 0x000000633e7c7221 */ /* 0x000fe20000010100 */
[----:B------:R-:W-:Y:S01]  /*1f630*/  FFMA.FTZ R79, R109, R60, R80 ;  /* 0x0000003c6d4f7223 */ /* 0x000fe20000010050 */
[----:B------:R-:W-:Y:S02]  /*1f640*/  HADD2.F32 R60, -RZ, R50.H0_H0 ;  /* 0x20000032ff3c7230 */ /* 0x000fe40000004100 */
[----:B------:R-:W-:Y:S01]  /*1f650*/  FMUL.FTZ R99, R7, R114 ;  /* 0x0000007207637220 */ /* 0x000fe20000410000 */
[----:B------:R-:W-:-:S02]  /*1f660*/  HADD2.F32 R80, -RZ, R34.H0_H0 ;  /* 0x20000022ff507230 */ /* 0x000fc40000004100 */
[----:B------:R-:W-:Y:S01]  /*1f670*/  FMUL.FTZ R104, R7, R118 ;  /* 0x0000007607687220 */ /* 0x000fe20000410000 */
[----:B------:R-:W-:Y:S02]  /*1f680*/  HADD2.F32 R61, -RZ, R50.H1_H1 ;  /* 0x30000032ff3d7230 */ /* 0x000fe40000004100 */
[----:B------:R-:W-:Y:S01]  /*1f690*/  FADD.FTZ R106, -R62, R93 ;  /* 0x0000005d3e6a7221 */ /* 0x000fe20000010100 */
[----:B------:R-:W-:Y:S02]  /*1f6a0*/  HADD2.F32 R81, -RZ, R34.H1_H1 ;  /* 0x30000022ff517230 */ /* 0x000fe40000004100 */
[----:B------:R-:W-:Y:S01]  /*1f6b0*/  FFMA.FTZ R99, R99, R60, R80 ;  /* 0x0000003c63637223 */ /* 0x000fe20000010050 */
[----:B------:R-:W-:Y:S02]  /*1f6c0*/  HADD2.F32 R84, -RZ, R55.H1_H1 ;  /* 0x30000037ff547230 */ /* 0x000fe40000004100 */
[----:B------:R-:W-:Y:S01]  /*1f6d0*/  FMUL.FTZ R93, R7, R106 ;  /* 0x0000006a075d7220 */ /* 0x000fe20000410000 */
[----:B------:R-:W-:-:S02]  /*1f6e0*/  HADD2.F32 R86, -RZ, R39.H1_H1 ;  /* 0x30000027ff567230 */ /* 0x000fc40000004100 */
[----:B------:R-:W-:Y:S01]  /*1f6f0*/  FFMA.FTZ R104, R104, R61, R81 ;  /* 0x0000003d68687223 */ /* 0x000fe20000010051 */
[----:B------:R-:W-:Y:S01]  /*1f700*/  HADD2.F32 R85, -RZ, R49.H0_H0 ;  /* 0x20000031ff557230 */ /* 0x000fe20000004100 */
[----:B------:R-:W0:Y:S01]  /*1f710*/  @!P1 LDC.64 R80, c[0x0][0x3c8] ;  /* 0x0000f200ff509b82 */ /* 0x000e220000000a00 */
[----:B------:R-:W-:Y:S02]  /*1f720*/  HADD2.F32 R87, -RZ, R33.H0_H0 ;  /* 0x20000021ff577230 */ /* 0x000fe40000004100 */
[----:B------:R-:W-:Y:S01]  /*1f730*/  FMUL.FTZ R96, R7, R124 ;  /* 0x0000007c07607220 */ /* 0x000fe20000410000 */
[C---:B------:R-:W-:Y:S01]  /*1f740*/  FADD.FTZ R111, -R62.reuse, R111 ;  /* 0x0000006f3e6f7221 */ /* 0x040fe20000010100 */
[----:B------:R-:W-:Y:S01]  /*1f750*/  FADD.FTZ R115, -R62, R115 ;  /* 0x000000733e737221 */ /* 0x000fe20000010100 */
[----:B------:R-:W-:Y:S01]  /*1f760*/  FFMA.FTZ R93, R93, R84, R86 ;  /* 0x000000545d5d7223 */ /* 0x000fe20000010056 */
[----:B------:R-:W-:Y:S01]  /*1f770*/  FFMA.FTZ R96, R96, R85, R87 ;  /* 0x0000005560607223 */ /* 0x000fe20000010057 */
[----:B------:R-:W-:Y:S01]  /*1f780*/  HADD2.F32 R84, -RZ, R51.H0_H0 ;  /* 0x20000033ff547230 */ /* 0x000fe20000004100 */
[----:B------:R-:W1:Y:S01]  /*1f790*/  LDC.64 R60, c[0x0][0x428] ;  /* 0x00010a00ff3c7b82 */ /* 0x000e620000000a00 */
[----:B------:R-:W-:-:S02]  /*1f7a0*/  HADD2.F32 R86, -RZ, R35.H0_H0 ;  /* 0x20000023ff567230 */ /* 0x000fc40000004100 */
[C---:B------:R-:W-:Y:S01]  /*1f7b0*/  FMUL.FTZ R101, R7.reuse, R111 ;  /* 0x0000006f07657220 */ /* 0x040fe20000410000 */
[----:B------:R-:W-:Y:S02]  /*1f7c0*/  HADD2.F32 R85, -RZ, R51.H1_H1 ;  /* 0x30000033ff557230 */ /* 0x000fe40000004100 */
[----:B------:R-:W-:Y:S01]  /*1f7d0*/  FMUL.FTZ R106, R7, R115 ;  /* 0x00000073076a7220 */ /* 0x000fe20000410000 */
[----:B------:R-:W-:Y:S02]  /*1f7e0*/  HADD2.F32 R87, -RZ, R35.H1_H1 ;  /* 0x30000023ff577230 */ /* 0x000fe40000004100 */
[C---:B------:R-:W-:Y:S01]  /*1f7f0*/  FADD.FTZ R112, -R62.reuse, R117 ;  /* 0x000000753e707221 */ /* 0x040fe20000010100 */
[C---:B------:R-:W-:Y:S01]  /*1f800*/  FADD.FTZ R120, -R62.reuse, R123 ;  /* 0x0000007b3e787221 */ /* 0x040fe20000010100 */
[----:B------:R-:W-:Y:S01]  /*1f810*/  FADD.FTZ R122, -R62, R121 ;  /* 0x000000793e7a7221 */ /* 0x000fe20000010100 */
[----:B------:R-:W-:Y:S01]  /*1f820*/  FFMA.FTZ R101, R101, R84, R86 ;  /* 0x0000005465657223 */ /* 0x000fe20000010056 */
[----:B------:R-:W-:Y:S01]  /*1f830*/  FFMA.FTZ R106, R106, R85, R87 ;  /* 0x000000556a6a7223 */ /* 0x000fe20000010057 */
[----:B------:R-:W-:-:S02]  /*1f840*/  HADD2.F32 R85, -RZ, R44.H0_H0 ;  /* 0x2000002cff557230 */ /* 0x000fc40000004100 */
[C---:B------:R-:W-:Y:S01]  /*1f850*/  FMUL.FTZ R102, R7.reuse, R112 ;  /* 0x0000007007667220 */ /* 0x040fe20000410000 */
[----:B------:R-:W-:Y:S02]  /*1f860*/  HADD2.F32 R87, -RZ, R28.H0_H0 ;  /* 0x2000001cff577230 */ /* 0x000fe40000004100 */
[C---:B------:R-:W-:Y:S01]  /*1f870*/  FMUL.FTZ R95, R7.reuse, R120 ;  /* 0x00000078075f7220 */ /* 0x040fe20000410000 */
[----:B------:R-:W-:Y:S02]  /*1f880*/  HADD2.F32 R84, -RZ, R44.H1_H1 ;  /* 0x3000002cff547230 */ /* 0x000fe40000004100 */
[C---:B------:R-:W-:Y:S01]  /*1f890*/  FMUL.FTZ R103, R7.reuse, R122 ;  /* 0x0000007a07677220 */ /* 0x040fe20000410000 */
[----:B------:R-:W-:Y:S02]  /*1f8a0*/  HADD2.F32 R86, -RZ, R28.H1_H1 ;  /* 0x3000001cff567230 */ /* 0x000fe40000004100 */
[----:B------:R-:W-:Y:S01]  /*1f8b0*/  FMUL.FTZ R65, R7, R65 ;  /* 0x0000004107417220 */ /* 0x000fe20000410000 */
[----:B------:R-:W-:-:S02]  /*1f8c0*/  HADD2.F32 R88, -RZ, R45.H0_H0 ;  /* 0x2000002dff587230 */ /* 0x000fc40000004100 */
[C---:B------:R-:W-:Y:S01]  /*1f8d0*/  FADD.FTZ R125, -R62.reuse, R125 ;  /* 0x0000007d3e7d7221 */ /* 0x040fe20000010100 */
[----:B------:R-:W-:Y:S02]  /*1f8e0*/  HADD2.F32 R90, -RZ, R29.H0_H0 ;  /* 0x2000001dff5a7230 */ /* 0x000fe40000004100 */
[C---:B------:R-:W-:Y:S01]  /*1f8f0*/  FADD.FTZ R78, -R62.reuse, R78 ;  /* 0x0000004e3e4e7221 */ /* 0x040fe20000010100 */
[----:B------:R-:W-:Y:S02]  /*1f900*/  HADD2.F32 R108, -RZ, R45.H1_H1 ;  /* 0x3000002dff6c7230 */ /* 0x000fe40000004100 */
[----:B------:R-:W-:Y:S01]  /*1f910*/  FADD.FTZ R62, -R62, R105 ;  /* 0x000000693e3e7221 */ /* 0x000fe20000010100 */
[----:B------:R-:W-:Y:S02]  /*1f920*/  HADD2.F32 R110, -RZ, R29.H1_H1 ;  /* 0x3000001dff6e7230 */ /* 0x000fe40000004100 */
[----:B------:R-:W-:Y:S01]  /*1f930*/  FFMA.FTZ R102, R102, R85, R87 ;  /* 0x0000005566667223 */ /* 0x000fe20000010057 */
[----:B------:R-:W-:Y:S01]  /*1f940*/  FFMA.FTZ R95, R95, R84, R86 ;  /* 0x000000545f5f7223 */ /* 0x000fe20000010056 */
[----:B------:R-:W-:Y:S01]  /*1f950*/  FFMA.FTZ R103, R103, R88, R90 ;  /* 0x0000005867677223 */ /* 0x000fe2000001005a */
[----:B------:R-:W-:Y:S01]  /*1f960*/  MOV R89, UR18 ;  /* 0x0000001200597c02 */ /* 0x000fe20008000f00 */
        /* <DEDUP_REMOVED lines=10> */
[----:B------:R-:W-:Y:S01]  /*1fa10*/  FFMA.FTZ R78, R125, R84, R86 ;  /* 0x000000547d4e7223 */ /* 0x000fe20000010056 */
[----:B------:R-:W-:Y:S02]  /*1fa20*/  HADD2.F32 R112, -RZ, R31.H0_H0 ;  /* 0x2000001fff707230 */ /* 0x000fe40000004100 */
[----:B------:R-:W-:Y:S01]  /*1fa30*/  FFMA.FTZ R105, R67, R88, R90 ;  /* 0x0000005843697223 */ /* 0x000fe2000001005a */
[----:B------:R-:W-:Y:S01]  /*1fa40*/  HADD2.F32 R85, -RZ, R47.H1_H1 ;  /* 0x3000002fff557230 */ /* 0x000fe20000004100 */
[----:B------:R-:W-:Y:S01]  /*1fa50*/  F2FP.F16.F32.PACK_AB R63, R63, R75 ;  /* 0x0000004b3f3f723e */ /* 0x000fe200000000ff */
[----:B------:R-:W-:Y:S02]  /*1fa60*/  HADD2.F32 R87, -RZ, R31.H1_H1 ;  /* 0x3000001fff577230 */ /* 0x000fe40000004100 */
[----:B------:R-:W-:Y:S01]  /*1fa70*/  FFMA.FTZ R110, R65, R110, R112 ;  /* 0x0000006e416e7223 */ /* 0x000fe20000010070 */
[----:B0-----:R-:W-:Y:S01]  /*1fa80*/  @!P1 IMAD.WIDE R80, R89, 0x4, R80 ;  /* 0x0000000459509825 */ /* 0x001fe200078e0250 */
[----:B------:R-:W-:Y:S01]  /*1fa90*/  F2FP.F16.F32.PACK_AB R67, R93, R100 ;  /* 0x000000645d43723e */ /* 0x000fe200000000ff */
[----:B------:R-:W-:-:S02]  /*1faa0*/  UIADD3 UR18, UPT, UPT, UR18, UR16, URZ ;  /* 0x0000001012127290 */ /* 0x000fc4000fffe0ff */
[----:B------:R-:W-:Y:S01]  /*1fab0*/  FFMA.FTZ R107, R62, R85, R87 ;  /* 0x000000553e6b7223 */ /* 0x000fe20000010057 */
[--C-:B-1----:R-:W-:Y:S01]  /*1fac0*/  IMAD.WIDE.U32 R84, R5, 0x10, R60.reuse ;  /* 0x0000001005547825 */ /* 0x102fe200078e003c */
[----:B------:R-:W-:Y:S01]  /*1fad0*/  F2FP.F16.F32.PACK_AB R62, R73, R92 ;  /* 0x0000005c493e723e */ /* 0x000fe200000000ff */
[----:B------:R0:W-:Y:S01]  /*1fae0*/  @!P1 STG.E desc[UR10][R80.64], R7 ;  /* 0x0000000750009986 */ /* 0x0001e2000c10190a */
        /* <DEDUP_REMOVED lines=8> */
[----:B------:R-:W-:Y:S01]  /*1fb70*/  IMAD.WIDE.U32 R90, R119, 0x10, R60 ;  /* 0x00000010775a7825 */ /* 0x000fe200078e003c */
[----:B------:R-:W-:Y:S02]  /*1fb80*/  F2FP.F16.F32.PACK_AB R61, R17, R74 ;  /* 0x0000004a113d723e */ /* 0x000fe400000000ff */
[----:B------:R-:W-:Y:S02]  /*1fb90*/  F2FP.F16.F32.PACK_AB R60, R15, R72 ;  /* 0x000000480f3c723e */ /* 0x000fe400000000ff */
        /* <DEDUP_REMOVED lines=12> */
.L_x_3523:
        /* <DEDUP_REMOVED lines=10> */
.L_x_17955:


//--------------------- .text._ZN10layer_norm31ln_parallel_residual_fwd_kernelINS_13Kernel_traitsIf13__nv_bfloat16S2_S2_fjLj4096ELj1ELj1ELj4ELj16ENS_18Kernel_traits_baseILj4096EfS2_S2_S2_fjLj128EEEEELb0ELb0ELb0EEEvNS_9FwdParamsE --------------------------
	.section	.text._ZN10layer_norm31ln_parallel_residual_fwd_kernelINS_13Kernel_traitsIf13__nv_bfloat16S2_S2_fjLj4096ELj1ELj1ELj4ELj16ENS_18Kernel_traits_baseILj4096EfS2_S2_S2_fjLj128EEEEELb0ELb0ELb0EEEvNS_9FwdParamsE,"ax",@progbits
	.align	128
        .global         _ZN10layer_norm31ln_parallel_residual_fwd_kernelINS_13Kernel_traitsIf13__nv_bfloat16S2_S2_fjLj4096ELj1ELj1ELj4ELj16ENS_18Kernel_traits_baseILj4096EfS2_S2_S2_fjLj128EEEEELb0ELb0ELb0EEEvNS_9FwdParamsE
        .type           _ZN10layer_norm31ln_parallel_residual_fwd_kernelINS_13Kernel_traitsIf13__nv_bfloat16S2_S2_fjLj4096ELj1ELj1ELj4ELj16ENS_18Kernel_traits_baseILj4096EfS2_S2_S2_fjLj128EEEEELb0ELb0ELb0EEEvNS_9FwdParamsE,@function
        .size           _ZN10layer_norm31ln_parallel_residual_fwd_kernelINS_13Kernel_traitsIf13__nv_bfloat16S2_S2_fjLj4096ELj1ELj1ELj4ELj16ENS_18Kernel_traits_baseILj4096EfS2_S2_S2_fjLj128EEEEELb0ELb0ELb0EEEvNS_9FwdParamsE,(.L_x_17956 - _ZN10layer_norm31ln_parallel_residual_fwd_kernelINS_13Kernel_traitsIf13__nv_bfloat16S2_S2_fjLj4096ELj1ELj1ELj4ELj16ENS_18Kernel_traits_baseILj4096EfS2_S2_S2_fjLj128EEEEELb0ELb0ELb0EEEvNS_9FwdParamsE)
        .other          _ZN10layer_norm31ln_parallel_residual_fwd_kernelINS_13Kernel_traitsIf13__nv_bfloat16S2_S2_fjLj4096ELj1ELj1ELj4ELj16ENS_18Kernel_traits_baseILj4096EfS2_S2_S2_fjLj128EEEEELb0ELb0ELb0EEEvNS_9FwdParamsE,@"STO_CUDA_ENTRY STV_DEFAULT"
_ZN10layer_norm31ln_parallel_residual_fwd_kernelINS_13Kernel_traitsIf13__nv_bfloat16S2_S2_fjLj4096ELj1ELj1ELj4ELj16ENS_18Kernel_traits_baseILj4096EfS2_S2_S2_fjLj128EEEEELb0ELb0ELb0EEEvNS_9FwdParamsE:
.text._ZN10layer_norm31ln_parallel_residual_fwd_kernelINS_13Kernel_traitsIf13__nv_bfloat16S2_S2_fjLj4096ELj1ELj1ELj4ELj16ENS_18Kernel_traits_baseILj4096EfS2_S2_S2_fjLj128EEEEELb0ELb0ELb0EEEvNS_9FwdParamsE:
        /* <DEDUP_REMOVED lines=17> */
[----:B------:R-:W-:Y:S01]  /*0110*/  LOP3.LUT R3, R0, 0x7f, RZ, 0x3c, !PT ;  /* 0x0000007f00037812 */ /* 0x000fe200078e3cff */
[----:B-----5:R-:W-:-:S03]  /*0120*/  IMAD.U32 R2, RZ, RZ, UR4 ;  /* 0x00000004ff027e24 */ /* 0x020fc6000f8e00ff */
        /* <DEDUP_REMOVED lines=17> */
[----:B------:R-:W-:Y:S01]  /*0240*/  @P1 LOP3.LUT R6, R6, 0x80, RZ, 0xfc, !PT ;  /* 0x0000008006061812 */ /* 0x000fe200078efcff */
[----:B------:R0:W5:Y:S04]  /*0250*/  @P1 LDG.E.128 R136, desc[UR6][R8.64+0x10] ;  /* 0x0000100608881981 */ /* 0x000168000c1e1d00 */
[----:B------:R0:W5:Y:S01]  /*0260*/  @P1 LDG.E.128 R132, desc[UR6][R10.64] ;  /* 0x000000060a841981 */ /* 0x000162000c1e1d00 */
[----:B------:R-:W1:Y:S01]  /*0270*/  LDC.64 R18, c[0x0][0x3d8] ;  /* 0x0000f600ff127b82 */ /* 0x000e620000000a00 */
[----:B--2---:R-:W-:-:S02]  /*0280*/  @P2 IMAD.WIDE.U32 R12, R6, 0x20, R12 ;  /* 0x00000020060c2825 */ /* 0x004fc400078e000c */
[----:B------:R0:W5:Y:S04]  /*0290*/  @P1 LDG.E.128 R128, desc[UR6][R10.64+0x10] ;  /* 0x000010060a801981 */ /* 0x000168000c1e1d00 */
[----:B------:R0:W5:Y:S01]  /*02a0*/  @P2 LDG.E.128 R124, desc[UR6][R12.64] ;  /* 0x000000060c7c2981 */ /* 0x000162000c1e1d00 */
[C---:B---3--:R-:W-:Y:S01]  /*02b0*/  @P2 IMAD.WIDE.U32 R14, R6.reuse, 0x20, R14 ;  /* 0x00000020060e2825 */ /* 0x048fe200078e000e */
[----:B------:R-:W-:Y:S02]  /*02c0*/  @P2 IADD3 R6, PT, PT, R6, 0x80, RZ ;  /* 0x0000008006062810 */ /* 0x000fe40007ffe0ff */
[----:B------:R0:W5:Y:S04]  /*02d0*/  @P2 LDG.E.128 R120, desc[UR6][R12.64+0x10] ;  /* 0x000010060c782981 */ /* 0x000168000c1e1d00 */
[----:B------:R0:W5:Y:S01]  /*02e0*/  @P2 LDG.E.128 R116, desc[UR6][R14.64] ;  /* 0x000000060e742981 */ /* 0x000162000c1e1d00 */
[----:B----4-:R-:W-:-:S03]  /*02f0*/  @P3 IMAD.WIDE.U32 R16, R6, 0x20, R16 ;  /* 0x0000002006103825 */ /* 0x010fc600078e0010 */
[----:B------:R0:W5:Y:S04]  /*0300*/  @P2 LDG.E.128 R112, desc[UR6][R14.64+0x10] ;  /* 0x000010060e702981 */ /* 0x000168000c1e1d00 */
[----:B------:R0:W5:Y:S01]  /*0310*/  @P3 LDG.E.128 R108, desc[UR6][R16.64] ;  /* 0x00000006106c3981 */ /* 0x000162000c1e1d00 */
[----:B-1----:R-:W-:-:S03]  /*0320*/  @P3 IMAD.WIDE.U32 R18, R6, 0x20, R18 ;  /* 0x0000002006123825 */ /* 0x002fc600078e0012 */
[----:B------:R0:W5:Y:S04]  /*0330*/  @P3 LDG.E.128 R104, desc[UR6][R16.64+0x10] ;  /* 0x0000100610683981 */ /* 0x000168000c1e1d00 */
[----:B------:R0:W5:Y:S04]  /*0340*/  @P3 LDG.E.128 R100, desc[UR6][R18.64] ;  /* 0x0000000612643981 */ /* 0x000168000c1e1d00 */
[----:B------:R0:W5:Y:S01]  /*0350*/  @P3 LDG.E.128 R96, desc[UR6][R18.64+0x10] ;  /* 0x0000100612603981 */ /* 0x000162000c1e1d00 */
[----:B------:R-:W-:Y:S02]  /*0360*/  ISETP.GE.U32.AND P2, PT, R3, 0x200, PT ;  /* 0x000002000300780c */ /* 0x000fe40003f46070 */
        /* <DEDUP_REMOVED lines=24> */
[----:B------:R-:W-:Y:S01]  /*04f0*/  @P3 VIADD R6, R6, 0x80 ;  /* 0x0000008006063836 */ /* 0x000fe20000000000 */
[----:B0-----:R-:W-:Y:S06]  /*0500*/  @!P2 BRA `(.L_x_3527) ;  /* 0x00000010007ca947 */ /* 0x001fec0003800000 */
[----:B------:R-:W0:Y:S08]  /*0510*/  LDC.64 R8, c[0x0][0x3d0] ;  /* 0x0000f400ff087b82 */ /* 0x000e300000000a00 */
[----:B------:R-:W1:Y:S01]  /*0520*/  LDC.64 R10, c[0x0][0x3d8] ;  /* 0x0000f600ff0a7b82 */ /* 0x000e620000000a00 */
[----:B0-----:R-:W-:-:S05]  /*0530*/  IMAD.WIDE.U32 R8, R6, 0x20, R8 ;  /* 0x0000002006087825 */ /* 0x001fca00078e0008 */
[----:B------:R0:W5:Y:S01]  /*0540*/  LDG.E.128 R44, desc[UR6][R8.64] ;  /* 0x00000006082c7981 */ /* 0x000162000c1e1d00 */
[----:B-1----:R-:W-:-:S03]  /*0550*/  IMAD.WIDE.U32 R6, R6, 0x20, R10 ;  /* 0x0000002006067825 */ /* 0x002fc600078e000a */
[----:B------:R0:W5:Y:S04]  /*0560*/  LDG.E.128 R40, desc[UR6][R8.64+0x10] ;  /* 0x0000100608287981 */ /* 0x000168000c1e1d00 */
[----:B------:R0:W5:Y:S04]  /*0570*/  LDG.E.128 R36, desc[UR6][R6.64] ;  /* 0x0000000606247981 */ /* 0x000168000c1e1d00 */
[----:B------:R0:W5:Y:S01]  /*0580*/  LDG.E.128 R32, desc[UR6][R6.64+0x10] ;  /* 0x0000100606207981 */ /* 0x000162000c1e1d00 */
        /* <DEDUP_REMOVED lines=31> */
[----:B------:R-:W-:Y:S01]  /*0780*/  CS2R R48, SRZ ;  /* 0x0000000000307805 */ /* 0x000fe2000001ff00 */
[----:B0-----:R-:W-:Y:S06]  /*0790*/  BRA `(.L_x_3527) ;  /* 0x0000000c00d87947 */ /* 0x001fec0003800000 */
.L_x_3526:
        /* <DEDUP_REMOVED lines=10> */
[C---:B-1----:R-:W-:Y:S01]  /*0840*/  @P1 IMAD.WIDE.U32 R12, R6.reuse, 0x20, R12 ;  /* 0x00000020060c1825 */ /* 0x042fe200078e000c */
[----:B------:R0:W5:Y:S04]  /*0850*/  @P1 LDG.E.128 R136, desc[UR6][R10.64+0x10] ;  /* 0x000010060a881981 */ /* 0x000168000c1e1d00 */
[----:B------:R0:W5:Y:S02]  /*0860*/  @P1 LDG.E.128 R132, desc[UR6][R12.64] ;  /* 0x000000060c841981 */ /* 0x000164000c1e1d00 */
[----:B------:R-:W1:Y:S01]  /*0870*/  @P2 LDC.64 R18, c[0x0][0x440] ;  /* 0x00011000ff122b82 */ /* 0x000e620000000a00 */
[----:B--2---:R-:W-:-:S07]  /*0880*/  @P1 IMAD.WIDE.U32 R8, R6, 0x20, R8 ;  /* 0x0000002006081825 */ /* 0x004fce00078e0008 */
[----:B------:R-:W2:Y:S08]  /*0890*/  LDC.64 R20, c[0x0][0x3d0] ;  /* 0x0000f400ff147b82 */ /* 0x000eb00000000a00 */
[----:B------:R-:W0:Y:S08]  /*08a0*/  LDC.64 R22, c[0x0][0x3d8] ;  /* 0x0000f600ff167b82 */ /* 0x000e300000000a00 */
[----:B------:R-:W0:Y:S01]  /*08b0*/  @P3 LDC.64 R24, c[0x0][0x440] ;  /* 0x00011000ff183b82 */ /* 0x000e220000000a00 */
[----:B------:R-:W-:Y:S01]  /*08c0*/  @P1 LOP3.LUT R6, R6, 0x80, RZ, 0xfc, !PT ;  /* 0x0000008006061812 */ /* 0x000fe200078efcff */
[----:B------:R0:W5:Y:S04]  /*08d0*/  @P1 LDG.E.128 R128, desc[UR6][R12.64+0x10] ;  /* 0x000010060c801981 */ /* 0x000168000c1e1d00 */
[C---:B---3--:R-:W-:Y:S01]  /*08e0*/  @P2 IMAD.WIDE.U32 R14, R6.reuse, 0x20, R14 ;  /* 0x00000020060e2825 */ /* 0x048fe200078e000e */
[----:B------:R3:W5:Y:S03]  /*08f0*/  @P1 LD.E.128 R48, desc[UR6][R8.64] ;  /* 0x0000000608301980 */ /* 0x000766000c101d00 */
[C---:B----4-:R-:W-:Y:S01]  /*0900*/  @P2 IMAD.WIDE.U32 R16, R6.reuse, 0x20, R16 ;  /* 0x0000002006102825 */ /* 0x050fe200078e0010 */
[----:B------:R3:W5:Y:S03]  /*0910*/  @P1 LD.E.128 R52, desc[UR6][R8.64+0x10] ;  /* 0x0000100608341980 */ /* 0x000766000c101d00 */
[C---:B-1----:R-:W-:Y:S01]  /*0920*/  @P2 IMAD.WIDE.U32 R18, R6.reuse, 0x20, R18 ;  /* 0x0000002006122825 */ /* 0x042fe200078e0012 */
[----:B------:R-:W-:Y:S01]  /*0930*/  @P2 IADD3 R6, PT, PT, R6, 0x80, RZ ;  /* 0x0000008006062810 */ /* 0x000fe20007ffe0ff */
[----:B------:R3:W5:Y:S04]  /*0940*/  @P2 LDG.E.128 R124, desc[UR6][R14.64] ;  /* 0x000000060e7c2981 */ /* 0x000768000c1e1d00 */
[C---:B--2---:R-:W-:Y:S01]  /*0950*/  @P3 IMAD.WIDE.U32 R20, R6.reuse, 0x20, R20 ;  /* 0x0000002006143825 */ /* 0x044fe200078e0014 */
[----:B------:R3:W5:Y:S03]  /*0960*/  @P2 LDG.E.128 R120, desc[UR6][R14.64+0x10] ;  /* 0x000010060e782981 */ /* 0x000766000c1e1d00 */
[C---:B0-----:R-:W-:Y:S01]  /*0970*/  @P3 IMAD.WIDE.U32 R22, R6.reuse, 0x20, R22 ;  /* 0x0000002006163825 */ /* 0x041fe200078e0016 */
[----:B------:R3:W5:Y:S03]  /*0980*/  @P3 LDG.E.128 R108, desc[UR6][R20.64] ;  /* 0x00000006146c3981 */ /* 0x000766000c1e1d00 */
[----:B------:R-:W-:Y:S01]  /*0990*/  @P3 IMAD.WIDE.U32 R24, R6, 0x20, R24 ;  /* 0x0000002006183825 */ /* 0x000fe200078e0018 */
[----:B------:R3:W5:Y:S04]  /*09a0*/  @P3 LDG.E.128 R104, desc[UR6][R20.64+0x10] ;  /* 0x0000100614683981 */ /* 0x000768000c1e1d00 */
[----:B------:R3:W5:Y:S04]  /*09b0*/  @P3 LDG.E.128 R100, desc[UR6][R22.64] ;  /* 0x0000000616643981 */ /* 0x000768000c1e1d00 */
[----:B------:R3:W5:Y:S04]  /*09c0*/  @P3 LDG.E.128 R96, desc[UR6][R22.64+0x10] ;  /* 0x0000100616603981 */ /* 0x000768000c1e1d00 */
[----:B------:R3:W5:Y:S04]  /*09d0*/  @P3 LD.E.128 R64, desc[UR6][R24.64] ;  /* 0x0000000618403980 */ /* 0x000768000c101d00 */
[----:B------:R3:W5:Y:S04]  /*09e0*/  @P3 LD.E.128 R68, desc[UR6][R24.64+0x10] ;  /* 0x0000100618443980 */ /* 0x000768000c101d00 */
[----:B------:R3:W5:Y:S04]  /*09f0*/  @P2 LDG.E.128 R116, desc[UR6][R16.64] ;  /* 0x0000000610742981 */ /* 0x000768000c1e1d00 */
[----:B------:R3:W5:Y:S04]  /*0a00*/  @P2 LDG.E.128 R112, desc[UR6][R16.64+0x10] ;  /* 0x0000100610702981 */ /* 0x000768000c1e1d00 */
[----:B------:R3:W5:Y:S04]  /*0a10*/  @P2 LD.E.128 R56, desc[UR6][R18.64] ;  /* 0x0000000612382980 */ /* 0x000768000c101d00 */
[----:B------:R3:W5:Y:S01]  /*0a20*/  @P2 LD.E.128 R60, desc[UR6][R18.64+0x10] ;  /* 0x00001006123c2980 */ /* 0x000762000c101d00 */
[----:B------:R-:W-:-:S02]  /*0a30*/  ISETP.GE.U32.AND P2, PT, R3, 0x200, PT ;  /* 0x000002000300780c */ /* 0x000fc40003f46070 */
        /* <DEDUP_REMOVED lines=12> */
[----:B------:R-:W-:Y:S01]  /*0b00*/  @P3 VIADD R6, R6, 0x80 ;  /* 0x0000008006063836 */ /* 0x000fe20000000000 */
[----:B---3--:R-:W-:Y:S06]  /*0b10*/  @!P2 BRA `(.L_x_3527) ;  /* 0x0000000800f8a947 */ /* 0x008fec0003800000 */
        /* <DEDUP_REMOVED lines=10> */
[----:B------:R0:W5:Y:S04]  /*0bc0*/  LD.E.128 R16, desc[UR6][R6.64] ;  /* 0x0000000606107980 */ /* 0x000168000c101d00 */
[----:B------:R0:W5:Y:S01]  /*0bd0*/  LD.E.128 R20, desc[UR6][R6.64+0x10] ;  /* 0x0000100606147980 */ /* 0x000162000c101d00 */
        /* <DEDUP_REMOVED lines=16> */
[----:B0-----:R-:W-:Y:S06]  /*0ce0*/  BRA `(.L_x_3527) ;  /* 0x0000000800847947 */ /* 0x001fec0003800000 */
.L_x_3525:
        /* <DEDUP_REMOVED lines=13> */
[----:B------:R-:W4:Y:S08]  /*0dc0*/  LDC.64 R16, c[0x0][0x3d0] ;  /* 0x0000f400ff107b82 */ /* 0x000f300000000a00 */
[----:B------:R-:W0:Y:S08]  /*0dd0*/  @P2 LDC.64 R18, c[0x0][0x438] ;  /* 0x00010e00ff122b82 */ /* 0x000e300000000a00 */
[----:B------:R-:W0:Y:S08]  /*0de0*/  LDC.64 R20, c[0x0][0x3d8] ;  /* 0x0000f600ff147b82 */ /* 0x000e300000000a00 */
[----:B------:R-:W0:Y:S08]  /*0df0*/  @P2 LDC.64 R22, c[0x0][0x440] ;  /* 0x00011000ff162b82 */ /* 0x000e300000000a00 */
[----:B------:R-:W0:Y:S08]  /*0e00*/  LDC.64 R24, c[0x0][0x3d0] ;  /* 0x0000f400ff187b82 */ /* 0x000e300000000a00 */
[----:B------:R-:W0:Y:S08]  /*0e10*/  LDC.64 R28, c[0x0][0x3d8] ;  /* 0x0000f600ff1c7b82 */ /* 0x000e300000000a00 */
[----:B------:R-:W0:Y:S08]  /*0e20*/  @P3 LDC.64 R26, c[0x0][0x438] ;  /* 0x00010e00ff1a3b82 */ /* 0x000e300000000a00 */
[----:B------:R-:W0:Y:S01]  /*0e30*/  @P3 LDC.64 R30, c[0x0][0x440] ;  /* 0x00011000ff1e3b82 */ /* 0x000e220000000a00 */
[C---:B--2---:R-:W-:Y:S01]  /*0e40*/  @P1 IMAD.WIDE.U32 R8, R6.reuse, 0x20, R8 ;  /* 0x0000002006081825 */ /* 0x044fe200078e0008 */
[----:B------:R2:W5:Y:S03]  /*0e50*/  @P1 LDG.E.128 R136, desc[UR6][R10.64+0x10] ;  /* 0x000010060a881981 */ /* 0x000566000c1e1d00 */
[C---:B-1----:R-:W-:Y:S01]  /*0e60*/  @P1 IMAD.WIDE.U32 R12, R6.reuse, 0x20, R12 ;  /* 0x00000020060c1825 */ /* 0x042fe200078e000c */
[----:B------:R2:W5:Y:S03]  /*0e70*/  @P1 LD.E.128 R72, desc[UR6][R8.64] ;  /* 0x0000000608481980 */ /* 0x000566000c101d00 */
[C---:B---3--:R-:W-:Y:S01]  /*0e80*/  @P1 IMAD.WIDE.U32 R14, R6.reuse, 0x20, R14 ;  /* 0x00000020060e1825 */ /* 0x048fe200078e000e */
[----:B------:R-:W-:Y:S01]  /*0e90*/  @P1 LOP3.LUT R6, R6, 0x80, RZ, 0xfc, !PT ;  /* 0x0000008006061812 */ /* 0x000fe200078efcff */
[----:B------:R2:W5:Y:S04]  /*0ea0*/  @P1 LD.E.128 R76, desc[UR6][R8.64+0x10] ;  /* 0x00001006084c1980 */ /* 0x000568000c101d00 */
[C---:B----4-:R-:W-:Y:S01]  /*0eb0*/  @P2 IMAD.WIDE.U32 R16, R6.reuse, 0x20, R16 ;  /* 0x0000002006102825 */ /* 0x050fe200078e0010 */
[----:B------:R2:W5:Y:S03]  /*0ec0*/  @P1 LDG.E.128 R132, desc[UR6][R12.64] ;  /* 0x000000060c841981 */ /* 0x000566000c1e1d00 */
[C---:B0-----:R-:W-:Y:S01]  /*0ed0*/  @P2 IMAD.WIDE.U32 R18, R6.reuse, 0x20, R18 ;  /* 0x0000002006122825 */ /* 0x041fe200078e0012 */
[----:B------:R2:W5:Y:S03]  /*0ee0*/  @P1 LDG.E.128 R128, desc[UR6][R12.64+0x10] ;  /* 0x000010060c801981 */ /* 0x000566000c1e1d00 */
[C---:B------:R-:W-:Y:S01]  /*0ef0*/  @P2 IMAD.WIDE.U32 R20, R6.reuse, 0x20, R20 ;  /* 0x0000002006142825 */ /* 0x040fe200078e0014 */
[----:B------:R2:W5:Y:S03]  /*0f00*/  @P1 LD.E.128 R48, desc[UR6][R14.64] ;  /* 0x000000060e301980 */ /* 0x000566000c101d00 */
[C---:B------:R-:W-:Y:S01]  /*0f10*/  @P2 IMAD.WIDE.U32 R22, R6.reuse, 0x20, R22 ;  /* 0x0000002006162825 */ /* 0x040fe200078e0016 */
[----:B------:R-:W-:Y:S01]  /*0f20*/  @P2 IADD3 R6, PT, PT, R6, 0x80, RZ ;  /* 0x0000008006062810 */ /* 0x000fe20007ffe0ff */
[----:B------:R2:W5:Y:S04]  /*0f30*/  @P1 LD.E.128 R52, desc[UR6][R14.64+0x10] ;  /* 0x000010060e341980 */ /* 0x000568000c101d00 */
[C---:B------:R-:W-:Y:S01]  /*0f40*/  @P3 IMAD.WIDE.U32 R24, R6.reuse, 0x20, R24 ;  /* 0x0000002006183825 */ /* 0x040fe200078e0018 */
[----:B------:R2:W5:Y:S03]  /*0f50*/  @P2 LDG.E.128 R124, desc[UR6][R16.64] ;  /* 0x00000006107c2981 */ /* 0x000566000c1e1d00 */
[C---:B------:R-:W-:Y:S01]  /*0f60*/  @P3 IMAD.WIDE.U32 R26, R6.reuse, 0x20, R26 ;  /* 0x00000020061a3825 */ /* 0x040fe200078e001a */
[----:B------:R2:W5:Y:S03]  /*0f70*/  @P3 LDG.E.128 R108, desc[UR6][R24.64] ;  /* 0x00000006186c3981 */ /* 0x000566000c1e1d00 */
[C---:B------:R-:W-:Y:S01]  /*0f80*/  @P3 IMAD.WIDE.U32 R28, R6.reuse, 0x20, R28 ;  /* 0x00000020061c3825 */ /* 0x040fe200078e001c */
[----:B------:R2:W5:Y:S03]  /*0f90*/  @P3 LDG.E.128 R104, desc[UR6][R24.64+0x10] ;  /* 0x0000100618683981 */ /* 0x000566000c1e1d00 */
[C---:B------:R-:W-:Y:S01]  /*0fa0*/  @P3 IMAD.WIDE.U32 R30, R6.reuse, 0x20, R30 ;  /* 0x00000020061e3825 */ /* 0x040fe200078e001e */
[----:B------:R2:W5:Y:S04]  /*0fb0*/  @P3 LD.E.128 R88, desc[UR6][R26.64] ;  /* 0x000000061a583980 */ /* 0x000568000c101d00 */
[----:B------:R2:W5:Y:S04]  /*0fc0*/  @P3 LD.E.128 R92, desc[UR6][R26.64+0x10] ;  /* 0x000010061a5c3980 */ /* 0x000568000c101d00 */
[----:B------:R2:W5:Y:S04]  /*0fd0*/  @P3 LDG.E.128 R100, desc[UR6][R28.64] ;  /* 0x000000061c643981 */ /* 0x000568000c1e1d00 */
[----:B------:R2:W5:Y:S04]  /*0fe0*/  @P3 LDG.E.128 R96, desc[UR6][R28.64+0x10] ;  /* 0x000010061c603981 */ /* 0x000568000c1e1d00 */
[----:B------:R2:W5:Y:S04]  /*0ff0*/  @P3 LD.E.128 R64, desc[UR6][R30.64] ;  /* 0x000000061e403980 */ /* 0x000568000c101d00 */
[----:B------:R2:W5:Y:S04]  /*1000*/  @P3 LD.E.128 R68, desc[UR6][R30.64+0x10] ;  /* 0x000010061e443980 */ /* 0x000568000c101d00 */
[----:B------:R2:W5:Y:S04]  /*1010*/  @P2 LDG.E.128 R120, desc[UR6][R16.64+0x10] ;  /* 0x0000100610782981 */ /* 0x000568000c1e1d00 */
[----:B------:R2:W5:Y:S04]  /*1020*/  @P2 LD.E.128 R80, desc[UR6][R18.64] ;  /* 0x0000000612502980 */ /* 0x000568000c101d00 */
[----:B------:R2:W5:Y:S04]  /*1030*/  @P2 LD.E.128 R84, desc[UR6][R18.64+0x10] ;  /* 0x0000100612542980 */ /* 0x000568000c101d00 */
[----:B------:R2:W5:Y:S04]  /*1040*/  @P2 LDG.E.128 R116, desc[UR6][R20.64] ;  /* 0x0000000614742981 */ /* 0x000568000c1e1d00 */
[----:B------:R2:W5:Y:S04]  /*1050*/  @P2 LDG.E.128 R112, desc[UR6][R20.64+0x10] ;  /* 0x0000100614702981 */ /* 0x000568000c1e1d00 */
[----:B------:R2:W5:Y:S04]  /*1060*/  @P2 LD.E.128 R56, desc[UR6][R22.64] ;  /* 0x0000000616382980 */ /* 0x000568000c101d00 */
        /* <DEDUP_REMOVED lines=12> */
[----:B------:R0:W5:Y:S01]  /*1130*/  LD.E.128 R24, desc[UR6][R10.64] ;  /* 0x000000060a187980 */ /* 0x000162000c101d00 */
[----:B--2---:R-:W-:-:S03]  /*1140*/  IMAD.WIDE.U32 R12, R6, 0x20, R12 ;  /* 0x00000020060c7825 */ /* 0x004fc600078e000c */
[----:B------:R0:W5:Y:S04]  /*1150*/  LD.E.128 R28, desc[UR6][R10.64+0x10] ;  /* 0x000010060a1c7980 */ /* 0x000168000c101d00 */
[----:B------:R0:W5:Y:S01]  /*1160*/  LDG.E.128 R36, desc[UR6][R12.64] ;  /* 0x000000060c247981 */ /* 0x000162000c1e1d00 */
[----:B---3--:R-:W-:-:S03]  /*1170*/  IMAD.WIDE.U32 R6, R6, 0x20, R14 ;  /* 0x0000002006067825 */ /* 0x008fc600078e000e */
[----:B------:R0:W5:Y:S04]  /*1180*/  LDG.E.128 R32, desc[UR6][R12.64+0x10] ;  /* 0x000010060c207981 */ /* 0x000168000c1e1d00 */
[----:B------:R0:W5:Y:S04]  /*1190*/  LD.E.128 R16, desc[UR6][R6.64] ;  /* 0x0000000606107980 */ /* 0x000168000c101d00 */
[----:B------:R0:W5:Y:S01]  /*11a0*/  LD.E.128 R20, desc[UR6][R6.64+0x10] ;  /* 0x0000100606147980 */ /* 0x000162000c101d00 */
[----:B------:R-:W-:Y:S05]  /*11b0*/  BRA `(.L_x_3527) ;  /* 0x0000000400507947 */ /* 0x000fea0003800000 */
.L_x_3528:
        /* <DEDUP_REMOVED lines=9> */
[----:B------:R-:W4:Y:S01]  /*1250*/  @P2 LDC.64 R16, c[0x0][0x438] ;  /* 0x00010e00ff102b82 */ /* 0x000f220000000a00 */
[C---:B-1----:R-:W-:Y:S01]  /*1260*/  @P1 IMAD.WIDE.U32 R12, R6.reuse, 0x20, R12 ;  /* 0x00000020060c1825 */ /* 0x042fe200078e000c */
[----:B------:R0:W5:Y:S04]  /*1270*/  @P1 LDG.E.128 R136, desc[UR6][R8.64+0x10] ;  /* 0x0000100608881981 */ /* 0x000168000c1e1d00 */
[----:B------:R0:W5:Y:S02]  /*1280*/  @P1 LDG.E.128 R132, desc[UR6][R12.64] ;  /* 0x000000060c841981 */ /* 0x000164000c1e1d00 */
[----:B------:R-:W1:Y:S01]  /*1290*/  LDC.64 R18, c[0x0][0x3d8] ;  /* 0x0000f600ff127b82 */ /* 0x000e620000000a00 */
[----:B--2---:R-:W-:-:S07]  /*12a0*/  @P1 IMAD.WIDE.U32 R10, R6, 0x20, R10 ;  /* 0x00000020060a1825 */ /* 0x004fce00078e000a */
[----:B------:R-:W2:Y:S08]  /*12b0*/  LDC.64 R20, c[0x0][0x3d0] ;  /* 0x0000f400ff147b82 */ /* 0x000eb00000000a00 */
[----:B------:R-:W0:Y:S08]  /*12c0*/  @P3 LDC.64 R22, c[0x0][0x438] ;  /* 0x00010e00ff163b82 */ /* 0x000e300000000a00 */
[----:B------:R-:W0:Y:S01]  /*12d0*/  LDC.64 R24, c[0x0][0x3d8] ;  /* 0x0000f600ff187b82 */ /* 0x000e220000000a00 */
[----:B------:R-:W-:Y:S01]  /*12e0*/  @P1 LOP3.LUT R6, R6, 0x80, RZ, 0xfc, !PT ;  /* 0x0000008006061812 */ /* 0x000fe200078efcff */
[----:B------:R0:W5:Y:S04]  /*12f0*/  @P1 LD.E.128 R72, desc[UR6][R10.64] ;  /* 0x000000060a481980 */ /* 0x000168000c101d00 */
[C---:B---3--:R-:W-:Y:S01]  /*1300*/  @P2 IMAD.WIDE.U32 R14, R6.reuse, 0x20, R14 ;  /* 0x00000020060e2825 */ /* 0x048fe200078e000e */
[----:B------:R3:W5:Y:S03]  /*1310*/  @P1 LD.E.128 R76, desc[UR6][R10.64+0x10] ;  /* 0x000010060a4c1980 */ /* 0x000766000c101d00 */
[C---:B----4-:R-:W-:Y:S01]  /*1320*/  @P2 IMAD.WIDE.U32 R16, R6.reuse, 0x20, R16 ;  /* 0x0000002006102825 */ /* 0x050fe200078e0010 */
[----:B------:R3:W5:Y:S03]  /*1330*/  @P1 LDG.E.128 R128, desc[UR6][R12.64+0x10] ;  /* 0x000010060c801981 */ /* 0x000766000c1e1d00 */
        /* <DEDUP_REMOVED lines=9> */
[----:B------:R3:W5:Y:S04]  /*13d0*/  @P3 LD.E.128 R88, desc[UR6][R22.64] ;  /* 0x0000000616583980 */ /* 0x000768000c101d00 */
[----:B------:R3:W5:Y:S04]  /*13e0*/  @P3 LD.E.128 R92, desc[UR6][R22.64+0x10] ;  /* 0x00001006165c3980 */ /* 0x000768000c101d00 */
[----:B------:R3:W5:Y:S04]  /*13f0*/  @P3 LDG.E.128 R100, desc[UR6][R24.64] ;  /* 0x0000000618643981 */ /* 0x000768000c1e1d00 */
[----:B------:R3:W5:Y:S04]  /*1400*/  @P3 LDG.E.128 R96, desc[UR6][R24.64+0x10] ;  /* 0x0000100618603981 */ /* 0x000768000c1e1d00 */
[----:B------:R3:W5:Y:S04]  /*1410*/  @P2 LD.E.128 R80, desc[UR6][R16.64] ;  /* 0x0000000610502980 */ /* 0x000768000c101d00 */
[----:B------:R3:W5:Y:S04]  /*1420*/  @P2 LD.E.128 R84, desc[UR6][R16.64+0x10] ;  /* 0x0000100610542980 */ /* 0x000768000c101d00 */
[----:B------:R3:W5:Y:S04]  /*1430*/  @P2 LDG.E.128 R116, desc[UR6][R18.64] ;  /* 0x0000000612742981 */ /* 0x000768000c1e1d00 */
[----:B------:R3:W5:Y:S01]  /*1440*/  @P2 LDG.E.128 R112, desc[UR6][R18.64+0x10] ;  /* 0x0000100612702981 */ /* 0x000762000c1e1d00 */
        /* <DEDUP_REMOVED lines=22> */
[----:B------:R0:W5:Y:S01]  /*15b0*/  LD.E.128 R24, desc[UR6][R10.64] ;  /* 0x000000060a187980 */ /* 0x000162000c101d00 */
[----:B--2---:R-:W-:-:S03]  /*15c0*/  IMAD.WIDE.U32 R6, R6, 0x20, R12 ;  /* 0x0000002006067825 */ /* 0x004fc600078e000c */
[----:B------:R0:W5:Y:S04]  /*15d0*/  LD.E.128 R28, desc[UR6][R10.64+0x10] ;  /* 0x000010060a1c7980 */ /* 0x000168000c101d00 */
        /* <DEDUP_REMOVED lines=17> */
[----:B0-----:R-:W-:-:S07]  /*16f0*/  CS2R R48, SRZ ;  /* 0x0000000000307805 */ /* 0x001fce000001ff00 */
.L_x_3527:
[----:B------:R-:W-:Y:S05]  /*1700*/  BSYNC.RECONVERGENT B0 ;  /* 0x0000000000007941 */ /* 0x000fea0003800200 */
.L_x_3524:
[----:B------:R-:W1:Y:S02]  /*1710*/  LDCU UR4, c[0x0][0x384] ;  /* 0x00007080ff0477ac */ /* 0x000e640008000800 */
[----:B-1----:R-:W-:-:S13]  /*1720*/  ISETP.GE.AND P2, PT, R2, UR4, PT ;  /* 0x0000000402007c0c */ /* 0x002fda000bf46270 */
[----:B------:R-:W-:Y:S05]  /*1730*/  @P2 EXIT ;  /* 0x000000000000294d */ /* 0x000fea0003800000 */
[----:B------:R-:W-:Y:S01]  /*1740*/  SHF.R.S32.HI R4, RZ, 0x3, R4 ;  /* 0x00000003ff047819 */ /* 0x000fe20000011404 */
[----:B------:R-:W1:Y:S01]  /*1750*/  LDCU UR10, c[0x0][0x388] ;  /* 0x00007100ff0a77ac */ /* 0x000e620008000800 */
[----:B0-----:R-:W-:Y:S02]  /*1760*/  SHF.L.U32 R7, R0, 0x5, RZ ;  /* 0x0000000500077819 */ /* 0x001fe400000006ff */
[C---:B------:R-:W-:Y:S01]  /*1770*/  LOP3.LUT R6, R4.reuse, 0x7f, RZ, 0xc0, !PT ;  /* 0x0000007f04067812 */ /* 0x040fe200078ec0ff */
[----:B------:R-:W0:Y:S01]  /*1780*/  LDCU.U8 UR8, c[0x0][0x410] ;  /* 0x00008200ff0877ac */ /* 0x000e220008000000 */
[----:B------:R-:W-:Y:S02]  /*1790*/  SHF.L.U32 R4, R4, 0x1, RZ ;  /* 0x0000000104047819 */ /* 0x000fe400000006ff */
[----:B------:R-:W-:Y:S01]  /*17a0*/  VIADDMNMX R5, R6, -R5, RZ, !PT ;  /* 0x8000000506057246 */ /* 0x000fe200078001ff */
[----:B------:R-:W2:Y:S01]  /*17b0*/  LDCU UR9, c[0x0][0x400] ;  /* 0x00008000ff0977ac */ /* 0x000ea20008000800 */
[----:B------:R-:W-:-:S02]  /*17c0*/  LOP3.LUT R4, R4, 0xffffff00, RZ, 0xc0, !PT ;  /* 0xffffff0004047812 */ /* 0x000fc400078ec0ff */
[----:B------:R-:W-:Y:S01]  /*17d0*/  VIMNMX R5, PT, PT, R5, 0x20, PT ;  /* 0x0000002005057848 */ /* 0x000fe20003fe0100 */
[----:B------:R-:W3:Y:S01]  /*17e0*/  LDCU.64 UR12, c[0x0][0x398] ;  /* 0x00007300ff0c77ac */ /* 0x000ee20008000a00 */
[----:B------:R-:W-:-:S03]  /*17f0*/  LOP3.LUT R7, R7, 0x3e0, RZ, 0xc0, !PT ;  /* 0x000003e007077812 */ /* 0x000fc600078ec0ff */
[--C-:B------:R-:W-:Y:S01]  /*1800*/  IMAD R5, R5, 0x8, R4.reuse ;  /* 0x0000000805057824 */ /* 0x100fe200078e0204 */
[----:B------:R-:W-:Y:S01]  /*1810*/  VIADDMNMX R7, R6, -R7, RZ, !PT ;  /* 0x8000000706077246 */ /* 0x000fe200078001ff */
[----:B------:R-:W4:Y:S03]  /*1820*/  LDCU.64 UR14, c[0x0][0x3a0] ;  /* 0x00007400ff0e77ac */ /* 0x000f260008000a00 */
[----:B------:R-:W-:Y:S01]  /*1830*/  I2FP.F32.U32 R5, R5 ;  /* 0x0000000500057245 */ /* 0x000fe20000201000 */
[----:B------:R-:W-:Y:S01]  /*1840*/  UPLOP3.LUT UP1, UPT, UPT, UPT, UPT, 0x40, 0x4 ;  /* 0x000000000004789c */ /* 0x000fe20003f2e870 */
[----:B------:R-:W-:Y:S02]  /*1850*/  VIMNMX R7, PT, PT, R7, 0x20, PT ;  /* 0x0000002007077848 */ /* 0x000fe40003fe0100 */
[----:B------:R0:W0:Y:S03]  /*1860*/  MUFU.RCP R152, R5 ;  /* 0x0000000500987308 */ /* 0x0000260000001000 */
[----:B-12---:R-:W-:-:S07]  /*1870*/  IMAD R153, R7, 0x8, R4 ;  /* 0x0000000807997824 */ /* 0x006fce00078e0204 */
.L_x_3565:
[----:B------:R-:W-:Y:S01]  /*1880*/  IMAD R144, R2, UR10, RZ ;  /* 0x0000000a02907c24 */ /* 0x000fe2000f8e02ff */
[----:B------:R-:W-:Y:S04]  /*1890*/  BSSY.RECONVERGENT B0, `(.L_x_3529) ;  /* 0x00000a9000007945 */ /* 0x000fe80003800200 */
[----:B------:R-:W-:-:S04]  /*18a0*/  SHF.R.S32.HI R145, RZ, 0x1f, R144 ;  /* 0x0000001fff917819 */ /* 0x000fc80000011490 */
[----:B------:R-:W-:-:S04]  /*18b0*/  LEA.HI R145, R145, R144, RZ, 0x3 ;  /* 0x0000009091917211 */ /* 0x000fc800078f18ff */
[----:B------:R-:W-:-:S04]  /*18c0*/  LEA.HI.SX32 R178, R145, R0, 0x1d ;  /* 0x0000000091b27211 */ /* 0x000fc800078feaff */
[----:B------:R-:W-:Y:S01]  /*18d0*/  MOV R0, R178 ;  /* 0x000000b200007202 */ /* 0x000fe20000000f00 */
[----:B------:R-:W-:Y:S06]  /*18e0*/  @!P1 BRA `(.L_x_3530) ;  /* 0x00000008008c9947 */ /* 0x000fec0003800000 */
[----:B---3--:R-:W-:Y:S01]  /*18f0*/  ISETP.NE.U32.AND P1, PT, RZ, UR12, PT ;  /* 0x0000000cff007c0c */ /* 0x008fe2000bf25070 */
[----:B------:R-:W1:Y:S01]  /*1900*/  LDC.64 R144, c[0x0][0x390] ;  /* 0x0000e400ff907b82 */ /* 0x000e620000000a00 */
[----:B----4-:R-:W-:Y:S02]  /*1910*/  ISETP.NE.U32.AND P2, PT, RZ, UR14, PT ;  /* 0x0000000eff007c0c */ /* 0x010fe4000bf45070 */
        /* <DEDUP_REMOVED lines=11> */
[----:B------:R-:W-:Y:S05]  /*19d0*/  @!P2 BRA `(.L_x_3532) ;  /* 0x0000000000e4a947 */ /* 0x000fea0003800000 */
[C---:B-----5:R-:W-:Y:S01]  /*19e0*/  PRMT R0, R144.reuse, 0x7632, R0 ;  /* 0x0000763290007816 */ /* 0x060fe20000000000 */
[----:B------:R-:W-:Y:S01]  /*19f0*/  IMAD.U32 R144, R144, 0x10000, RZ ;  /* 0x0001000090907824 */ /* 0x000fe200078e00ff */
[C---:B------:R-:W-:Y:S01]  /*1a00*/  PRMT R4, R12.reuse, 0x7632, R4 ;  /* 0x000076320c047816 */ /* 0x040fe20000000004 */
[----:B0-----:R-:W-:Y:S01]  /*1a10*/  IMAD.U32 R5, R12, 0x10000, RZ ;  /* 0x000100000c057824 */ /* 0x001fe200078e00ff */
[----:B------:R-:W-:Y:S01]  /*1a20*/  SHF.L.U32 R6, R8, 0x10, RZ ;  /* 0x0000001008067819 */ /* 0x000fe200000006ff */
[----:B-1----:R-:W-:Y:S01]  /*1a30*/  IMAD.U32 R151, R147, 0x10000, RZ ;  /* 0x0001000093977824 */ /* 0x002fe200078e00ff */
        /* <DEDUP_REMOVED lines=51> */
.L_x_3532:
[----:B-1---5:R-:W-:Y:S01]  /*1d70*/  PRMT R148, R145, 0x7632, R148 ;  /* 0x0000763291947816 */ /* 0x022fe20000000094 */
[----:B------:R-:W-:Y:S01]  /*1d80*/  IMAD.U32 R0, R13, 0x10000, RZ ;  /* 0x000100000d007824 */ /* 0x000fe200078e00ff */
[----:B------:R-:W-:Y:S02]  /*1d90*/  SHF.L.U32 R145, R145, 0x10, RZ ;  /* 0x0000001091917819 */ /* 0x000fe400000006ff */
[C---:B------:R-:W-:Y:S01]  /*1da0*/  PRMT R7, R144.reuse, 0x7632, R7 ;  /* 0x0000763290077816 */ /* 0x040fe20000000007 */
[----:B------:R-:W-:Y:S01]  /*1db0*/  IMAD.U32 R144, R144, 0x10000, RZ ;  /* 0x0001000090907824 */ /* 0x000fe200078e00ff */
[----:B------:R-:W-:Y:S01]  /*1dc0*/  PRMT R149, R146, 0x7632, R149 ;  /* 0x0000763292957816 */ /* 0x000fe20000000095 */
[----:B------:R-:W-:Y:S01]  /*1dd0*/  FADD.FTZ R181, R145, R0 ;  /* 0x0000000091b57221 */ /* 0x000fe20000010000 */
[----:B------:R-:W-:Y:S01]  /*1de0*/  SHF.L.U32 R155, R12, 0x10, RZ ;  /* 0x000000100c9b7819 */ /* 0x000fe200000006ff */
[----:B------:R-:W-:Y:S01]  /*1df0*/  IMAD.U32 R146, R146, 0x10000, RZ ;  /* 0x0001000092927824 */ /* 0x000fe200078e00ff */
[----:B------:R-:W-:Y:S01]  /*1e00*/  PRMT R150, R147, 0x7632, R150 ;  /* 0x0000763293967816 */ /* 0x000fe20000000096 */
[----:B------:R-:W-:Y:S01]  /*1e10*/  IMAD.U32 R182, R149, 0x10000, RZ ;  /* 0x0001000095b67824 */ /* 0x000fe200078e00ff */
[----:B------:R-:W-:Y:S01]  /*1e20*/  PRMT R0, R12, 0x7632, R0 ;  /* 0x000076320c007816 */ /* 0x000fe20000000000 */
[----:B------:R-:W-:Y:S01]  /*1e30*/  FADD.FTZ R155, R144, R155 ;  /* 0x0000009b909b7221 */ /* 0x000fe20000010000 */
[----:B------:R-:W-:Y:S01]  /*1e40*/  PRMT R4, R13, 0x7632, R4 ;  /* 0x000076320d047816 */ /* 0x000fe20000000004 */
[----:B------:R-:W-:Y:S01]  /*1e50*/  IMAD.U32 R147, R147, 0x10000, RZ ;  /* 0x0001000093937824 */ /* 0x000fe200078e00ff */
[----:B0-----:R-:W-:Y:S01]  /*1e60*/  PRMT R5, R14, 0x7632, R5 ;  /* 0x000076320e057816 */ /* 0x001fe20000000005 */
        /* <DEDUP_REMOVED lines=21> */
.L_x_3531:
[----:B------:R-:W-:Y:S05]  /*1fc0*/  @!P2 BRA `(.L_x_3534) ;  /* 0x000000000094a947 */ /* 0x000fea0003800000 */
        /* <DEDUP_REMOVED lines=37> */
.L_x_3534:
        /* <DEDUP_REMOVED lines=12> */
.L_x_3533:
[----:B------:R-:W2:Y:S01]  /*22e0*/  @P0 LDC.64 R144, c[0x0][0x3a8] ;  /* 0x0000ea00ff900b82 */ /* 0x000ea20000000a00 */
[C---:B------:R-:W-:Y:S02]  /*22f0*/  VIADD R0, R178.reuse, 0x80 ;  /* 0x00000080b2007836 */ /* 0x040fe40000000000 */
[----:B--2---:R-:W-:-:S05]  /*2300*/  @P0 IMAD.WIDE.U32 R144, R178, 0x10, R144 ;  /* 0x00000010b2900825 */ /* 0x004fca00078e0090 */
[----:B------:R2:W-:Y:S02]  /*2310*/  @P0 STG.E.128 desc[UR6][R144.64], R4 ;  /* 0x0000000490000986 */ /* 0x0005e4000c101d06 */
.L_x_3530:
[----:B0--34-:R-:W-:Y:S05]  /*2320*/  BSYNC.RECONVERGENT B0 ;  /* 0x0000000000007941 */ /* 0x019fea0003800200 */
.L_x_3529:
[----:B------:R-:W-:Y:S01]  /*2330*/  ISETP.GE.U32.AND P2, PT, R3, 0x100, PT ;  /* 0x000001000300780c */ /* 0x000fe20003f46070 */
[----:B------:R-:W-:-:S12]  /*2340*/  BSSY.RECONVERGENT B0, `(.L_x_3535) ;  /* 0x00000ab000007945 */ /* 0x000fd80003800200 */
[----:B------:R-:W-:Y:S05]  /*2350*/  @!P2 BRA `(.L_x_3536) ;  /* 0x0000000800a4a947 */ /* 0x000fea0003800000 */
[----:B------:R-:W-:Y:S01]  /*2360*/  ISETP.NE.U32.AND P1, PT, RZ, UR12, PT ;  /* 0x0000000cff007c0c */ /* 0x000fe2000bf25070 */
[----:B--2---:R-:W0:Y:S01]  /*2370*/  LDC.64 R144, c[0x0][0x390] ;  /* 0x0000e400ff907b82 */ /* 0x004e220000000a00 */
[----:B------:R-:W-:Y:S02]  /*2380*/  ISETP.NE.U32.AND P3, PT, RZ, UR14, PT ;  /* 0x0000000eff007c0c */ /* 0x000fe4000bf65070 */
[----:B------:R-:W-:Y:S02]  /*2390*/  ISETP.NE.AND.EX P1, PT, RZ, UR13, PT, P1 ;  /* 0x0000000dff007c0c */ /* 0x000fe4000bf25310 */
[----:B------:R-:W-:-:S11]  /*23a0*/  ISETP.NE.AND.EX P3, PT, RZ, UR15, PT, P3 ;  /* 0x0000000fff007c0c */ /* 0x000fd6000bf65330 */
[----:B-1----:R-:W1:Y:S08]  /*23b0*/  @P1 LDC.64 R148, c[0x0][0x398] ;  /* 0x0000e600ff941b82 */ /* 0x002e700000000a00 */
        /* <DEDUP_REMOVED lines=26> */
.L_x_3538:
        /* <DEDUP_REMOVED lines=37> */
.L_x_3537:
        /* <DEDUP_REMOVED lines=40> */
.L_x_3540:
[----:B-----5:R-:W-:Y:S01]  /*2a30*/  PRMT R5, R144, 0x7632, R5 ;  /* 0x0000763290057816 */ /* 0x020fe20000000005 */
        /* <DEDUP_REMOVED lines=13> */
[----:B------:R-:W-:Y:S01]  /*2b10*/  IMAD.U32 R145, R145, 0x10000, RZ ;  /* 0x0001000091917824 */ /* 0x000fe200078e00ff */
[C---:B------:R-:W-:Y:S01]  /*2b20*/  SHF.L.U32 R144, R13.reuse, 0x10, RZ ;  /* 0x000000100d907819 */ /* 0x040fe200000006ff */
        /* <DEDUP_REMOVED lines=40> */
.L_x_3539:
[----:B------:R-:W0:Y:S02]  /*2db0*/  @P0 LDC.64 R144, c[0x0][0x3a8] ;  /* 0x0000ea00ff900b82 */ /* 0x000e240000000a00 */
[C---:B0-----:R-:W-:Y:S01]  /*2dc0*/  @P0 IMAD.WIDE.U32 R144, R0.reuse, 0x10, R144 ;  /* 0x0000001000900825 */ /* 0x041fe200078e0090 */
[----:B------:R-:W-:-:S04]  /*2dd0*/  IADD3 R0, PT, PT, R0, 0x80, RZ ;  /* 0x0000008000007810 */ /* 0x000fc80007ffe0ff */
[----:B------:R0:W-:Y:S03]  /*2de0*/  @P0 STG.E.128 desc[UR6][R144.64], R4 ;  /* 0x0000000490000986 */ /* 0x0001e6000c101d06 */
.L_x_3536:
[----:B------:R-:W-:Y:S05]  /*2df0*/  BSYNC.RECONVERGENT B0 ;  /* 0x0000000000007941 */ /* 0x000fea0003800200 */
.L_x_3535:
[----:B------:R-:W-:Y:S01]  /*2e00*/  ISETP.GE.U32.AND P3, PT, R3, 0x180, PT ;  /* 0x000001800300780c */ /* 0x000fe20003f66070 */
[----:B------:R-:W-:-:S12]  /*2e10*/  BSSY.RECONVERGENT B0, `(.L_x_3541) ;  /* 0x00000ab000007945 */ /* 0x000fd80003800200 */
[----:B------:R-:W-:Y:S05]  /*2e20*/  @!P3 BRA `(.L_x_3542) ;  /* 0x0000000800a4b947 */ /* 0x000fea0003800000 */
[----:B------:R-:W-:Y:S01]  /*2e30*/  ISETP.NE.U32.AND P1, PT, RZ, UR12, PT ;  /* 0x0000000cff007c0c */ /* 0x000fe2000bf25070 */
[----:B0-2---:R-:W0:Y:S01]  /*2e40*/  LDC.64 R144, c[0x0][0x390] ;  /* 0x0000e400ff907b82 */ /* 0x005e220000000a00 */
[----:B------:R-:W-:Y:S02]  /*2e50*/  ISETP.NE.U32.AND P4, PT, RZ, UR14, PT ;  /* 0x0000000eff007c0c */ /* 0x000fe4000bf85070 */
[----:B------:R-:W-:Y:S02]  /*2e60*/  ISETP.NE.AND.EX P1, PT, RZ, UR13, PT, P1 ;  /* 0x0000000dff007c0c */ /* 0x000fe4000bf25310 */
[----:B------:R-:W-:-:S11]  /*2e70*/  ISETP.NE.AND.EX P4, PT, RZ, UR15, PT, P4 ;  /* 0x0000000fff007c0c */ /* 0x000fd6000bf85340 */
[----:B------:R-:W2:Y:S08]  /*2e80*/  @P1 LDC.64 R146, c[0x0][0x398] ;  /* 0x0000e600ff921b82 */ /* 0x000eb00000000a00 */
[----:B-1----:R-:W1:Y:S01]  /*2e90*/  @P4 LDC.64 R150, c[0x0][0x3a0] ;  /* 0x0000e800ff964b82 */ /* 0x002e620000000a00 */
[----:B0-----:R-:W-:-:S04]  /*2ea0*/  IMAD.WIDE.U32 R144, R0, 0x10, R144 ;  /* 0x0000001000907825 */ /* 0x001fc800078e0090 */
[C---:B--2---:R-:W-:Y:S02]  /*2eb0*/  @P1 IMAD.WIDE.U32 R148, R0.reuse, 0x10, R146 ;  /* 0x0000001000941825 */ /* 0x044fe400078e0092 */
[----:B------:R-:W5:Y:S04]  /*2ec0*/  LDG.E.128 R144, desc[UR6][R144.64] ;  /* 0x0000000690907981 */ /* 0x000f68000c1e1d00 */
[----:B------:R0:W5:Y:S01]  /*2ed0*/  @P1 LDG.E.128 R12, desc[UR6][R148.64] ;  /* 0x00000006940c1981 */ /* 0x000162000c1e1d00 */
[----:B-1----:R-:W-:-:S05]  /*2ee0*/  @P4 IMAD.WIDE.U32 R150, R0, 0x10, R150 ;  /* 0x0000001000964825 */ /* 0x002fca00078e0096 */
        /* <DEDUP_REMOVED lines=20> */
.L_x_3544:
        /* <DEDUP_REMOVED lines=37> */
.L_x_3543:
        /* <DEDUP_REMOVED lines=40> */
.L_x_3546:
        /* <DEDUP_REMOVED lines=12> */
[C---:B------:R-:W-:Y:S01]  /*35c0*/  PRMT R148, R145.reuse, 0x7632, R148 ;  /* 0x0000763291947816 */ /* 0x040fe20000000094 */
[----:B------:R-:W-:Y:S01]  /*35d0*/  FADD.FTZ R159, R6, R7 ;  /* 0x00000007069f7221 */ /* 0x000fe20000010000 */
[----:B------:R-:W-:Y:S01]  /*35e0*/  SHF.L.U32 R145, R145, 0x10, RZ ;  /* 0x0000001091917819 */ /* 0x000fe200000006ff */
[--C-:B------:R-:W-:Y:S01]  /*35f0*/  FADD.FTZ R164, R5, R4.reuse ;  /* 0x0000000405a47221 */ /* 0x100fe20000010000 */
[----:B------:R-:W-:-:S02]  /*3600*/  PRMT R4, R13, 0x7632, R4 ;  /* 0x000076320d047816 */ /* 0x000fc40000000004 */
[----:B------:R-:W-:Y:S02]  /*3610*/  SHF.L.U32 R144, R13, 0x10, RZ ;  /* 0x000000100d907819 */ /* 0x000fe400000006ff */
[----:B------:R-:W-:Y:S01]  /*3620*/  PRMT R149, R146, 0x7632, R149 ;  /* 0x0000763292957816 */ /* 0x000fe20000000095 */
[----:B------:R-:W-:Y:S01]  /*3630*/  IMAD.U32 R4, R4, 0x10000, RZ ;  /* 0x0001000004047824 */ /* 0x000fe200078e00ff */
[----:B------:R-:W-:Y:S01]  /*3640*/  PRMT R150, R147, 0x7632, R150 ;  /* 0x0000763293967816 */ /* 0x000fe20000000096 */
[----:B------:R-:W-:Y:S01]  /*3650*/  FADD.FTZ R144, R144, R145 ;  /* 0x0000009190907221 */ /* 0x000fe20000010000 */
[----:B------:R-:W-:Y:S02]  /*3660*/  PRMT R5, R14, 0x7632, R5 ;  /* 0x000076320e057816 */ /* 0x000fe40000000005 */
[----:B------:R-:W-:Y:S01]  /*3670*/  PRMT R6, R15, 0x7632, R6 ;  /* 0x000076320f067816 */ /* 0x000fe20000000006 */
[----:B------:R-:W-:Y:S01]  /*3680*/  IMAD.U32 R145, R150, 0x10000, RZ ;  /* 0x0001000096917824 */ /* 0x000fe200078e00ff */
[----:B------:R-:W-:Y:S01]  /*3690*/  SHF.L.U32 R7, R148, 0x10, RZ ;  /* 0x0000001094077819 */ /* 0x000fe200000006ff */
[----:B------:R-:W-:Y:S01]  /*36a0*/  FADD.FTZ R167, R167, R144 ;  /* 0x00000090a7a77221 */ /* 0x000fe20000010000 */
[----:B------:R-:W-:-:S02]  /*36b0*/  SHF.L.U32 R168, R149, 0x10, RZ ;  /* 0x0000001095a87819 */ /* 0x000fc400000006ff */
[----:B------:R-:W-:Y:S01]  /*36c0*/  SHF.L.U32 R5, R5, 0x10, RZ ;  /* 0x0000001005057819 */ /* 0x000fe200000006ff */
[----:B------:R-:W-:Y:S01]  /*36d0*/  FADD.FTZ R166, R7, R4 ;  /* 0x0000000407a67221 */ /* 0x000fe20000010000 */
[----:B------:R-:W-:Y:S02]  /*36e0*/  SHF.L.U32 R6, R6, 0x10, RZ ;  /* 0x0000001006067819 */ /* 0x000fe400000006ff */
[----:B------:R-:W-:Y:S01]  /*36f0*/  SHF.L.U32 R146, R146, 0x10, RZ ;  /* 0x0000001092927819 */ /* 0x000fe200000006ff */
[----:B------:R-:W-:Y:S01]  /*3700*/  FADD.FTZ R168, R168, R5 ;  /* 0x00000005a8a87221 */ /* 0x000fe20000010000 */
        /* <DEDUP_REMOVED lines=8> */
[----:B------:R-:W-:Y:S01]  /*3790*/  SHF.L.U32 R169, R10, 0x10, RZ ;  /* 0x000000100aa97819 */ /* 0x000fe200000006ff */
[----:B------:R-:W-:Y:S01]  /*37a0*/  FADD.FTZ R170, R170, R147 ;  /* 0x00000093aaaa7221 */ /* 0x000fe20000010000 */
[----:B------:R-:W-:Y:S02]  /*37b0*/  SHF.L.U32 R144, R11, 0x10, RZ ;  /* 0x000000100b907819 */ /* 0x000fe400000006ff */
[----:B------:R-:W-:Y:S01]  /*37c0*/  SHF.L.U32 R145, R6, 0x10, RZ ;  /* 0x0000001006917819 */ /* 0x000fe200000006ff */
[----:B------:R-:W-:Y:S01]  /*37d0*/  FADD.FTZ R169, R169, R146 ;  /* 0x00000092a9a97221 */ /* 0x000fe20000010000 */
        /* <DEDUP_REMOVED lines=10> */
.L_x_3545:
[----:B------:R-:W0:Y:S02]  /*3880*/  @P0 LDC.64 R144, c[0x0][0x3a8] ;  /* 0x0000ea00ff900b82 */ /* 0x000e240000000a00 */
[C---:B0-----:R-:W-:Y:S01]  /*3890*/  @P0 IMAD.WIDE.U32 R144, R0.reuse, 0x10, R144 ;  /* 0x0000001000900825 */ /* 0x041fe200078e0090 */
[----:B------:R-:W-:-:S04]  /*38a0*/  IADD3 R0, PT, PT, R0, 0x80, RZ ;  /* 0x0000008000007810 */ /* 0x000fc80007ffe0ff */
[----:B------:R3:W-:Y:S03]  /*38b0*/  @P0 STG.E.128 desc[UR6][R144.64], R4 ;  /* 0x0000000490000986 */ /* 0x0007e6000c101d06 */
.L_x_3542:
[----:B------:R-:W-:Y:S05]  /*38c0*/  BSYNC.RECONVERGENT B0 ;  /* 0x0000000000007941 */ /* 0x000fea0003800200 */
.L_x_3541:
[----:B------:R-:W-:Y:S01]  /*38d0*/  ISETP.GE.U32.AND P4, PT, R3, 0x200, PT ;  /* 0x000002000300780c */ /* 0x000fe20003f86070 */
[----:B------:R-:W-:-:S12]  /*38e0*/  BSSY.RECONVERGENT B0, `(.L_x_3547) ;  /* 0x00000aa000007945 */ /* 0x000fd80003800200 */
[----:B------:R-:W-:Y:S05]  /*38f0*/  @!P4 BRA `(.L_x_3548) ;  /* 0x0000000800a0c947 */ /* 0x000fea0003800000 */
[----:B------:R-:W-:Y:S01]  /*3900*/  ISETP.NE.U32.AND P1, PT, RZ, UR12, PT ;  /* 0x0000000cff007c0c */ /* 0x000fe2000bf25070 */
[----:B0-23--:R-:W0:Y:S01]  /*3910*/  LDC.64 R144, c[0x0][0x390] ;  /* 0x0000e400ff907b82 */ /* 0x00de220000000a00 */
        /* <DEDUP_REMOVED lines=30> */
.L_x_3550:
[C---:B-----5:R-:W-:Y:S01]  /*3b00*/  PRMT R149, R145.reuse, 0x7632, R149 ;  /* 0x0000763291957816 */ /* 0x060fe20000000095 */
        /* <DEDUP_REMOVED lines=36> */
.L_x_3549:
[----:B------:R-:W-:-:S04]  /*3d50*/  UISETP.NE.U32.AND UP0, UPT, UR14, URZ, UPT ;  /* 0x000000ff0e00728c */ /* 0x000fc8000bf05070 */
[----:B------:R-:W-:-:S09]  /*3d60*/  UISETP.NE.AND.EX UP0, UPT, UR15, URZ, UPT, UP0 ;  /* 0x000000ff0f00728c */ /* 0x000fd2000bf05300 */
[----:B------:R-:W-:Y:S05]  /*3d70*/  BRA.U UP0, `(.L_x_3552) ;  /* 0x0000000100947547 */ /* 0x000fea000b800000 */
        /* <DEDUP_REMOVED lines=8> */
[----:B------:R-:W-:Y:S02]  /*3e00*/  PRMT R150, R146, 0x7632, R150 ;  /* 0x0000763292967816 */ /* 0x000fe40000000096 */
[----:B------:R-:W-:Y:S01]  /*3e10*/  PRMT R151, R147, 0x7632, R151 ;  /* 0x0000763293977816 */ /* 0x000fe20000000097 */
[----:B------:R-:W-:Y:S01]  /*3e20*/  FADD.FTZ R161, R161, R144 ;  /* 0x00000090a1a17221 */ /* 0x000fe20000010000 */
[----:B------:R-:W-:-:S02]  /*3e30*/  PRMT R4, R12, 0x7632, R4 ;  /* 0x000076320c047816 */ /* 0x000fc40000000004 */
[----:B------:R-:W-:Y:S02]  /*3e40*/  PRMT R5, R13, 0x7632, R5 ;  /* 0x000076320d057816 */ /* 0x000fe40000000005 */
[----:B------:R-:W-:Y:S02]  /*3e50*/  PRMT R6, R14, 0x7632, R6 ;  /* 0x000076320e067816 */ /* 0x000fe40000000006 */
[----:B------:R-:W-:Y:S02]  /*3e60*/  PRMT R7, R15, 0x7632, R7 ;  /* 0x000076320f077816 */ /* 0x000fe40000000007 */
        /* <DEDUP_REMOVED lines=22> */
.L_x_3552:
[C---:B-----5:R-:W-:Y:S01]  /*3fd0*/  PRMT R5, R144.reuse, 0x7632, R5 ;  /* 0x0000763290057816 */ /* 0x060fe20000000005 */
        /* <DEDUP_REMOVED lines=8> */
[----:B------:R-:W-:Y:S01]  /*4060*/  PRMT R148, R145, 0x7632, R148 ;  /* 0x0000763291947816 */ /* 0x000fe20000000094 */
[--C-:B------:R-:W-:Y:S01]  /*4070*/  FADD.FTZ R174, R5, R4.reuse ;  /* 0x0000000405ae7221 */ /* 0x100fe20000010000 */
[----:B------:R-:W-:Y:S01]  /*4080*/  SHF.L.U32 R151, R147, 0x10, RZ ;  /* 0x0000001093977819 */ /* 0x000fe200000006ff */
[----:B------:R-:W-:Y:S01]  /*4090*/  FADD.FTZ R161, R6, R7 ;  /* 0x0000000706a17221 */ /* 0x000fe20000010000 */
[----:B------:R-:W-:Y:S01]  /*40a0*/  SHF.L.U32 R154, R15, 0x10, RZ ;  /* 0x000000100f9a7819 */ /* 0x000fe200000006ff */
[C---:B------:R-:W-:Y:S01]  /*40b0*/  IMAD.U32 R144, R13.reuse, 0x10000, RZ ;  /* 0x000100000d907824 */ /* 0x040fe200078e00ff */
[----:B------:R-:W-:-:S02]  /*40c0*/  PRMT R4, R13, 0x7632, R4 ;  /* 0x000076320d047816 */ /* 0x000fc40000000004 */
[----:B------:R-:W-:Y:S01]  /*40d0*/  PRMT R149, R146, 0x7632, R149 ;  /* 0x0000763292957816 */ /* 0x000fe20000000095 */
[----:B------:R-:W-:Y:S01]  /*40e0*/  FADD.FTZ R151, R154, R151 ;  /* 0x000000979a977221 */ /* 0x000fe20000010000 */
[----:B------:R-:W-:Y:S01]  /*40f0*/  PRMT R5, R14, 0x7632, R5 ;  /* 0x000076320e057816 */ /* 0x000fe20000000005 */
[----:B------:R-:W-:Y:S01]  /*4100*/  IMAD.U32 R146, R146, 0x10000, RZ ;  /* 0x0001000092927824 */ /* 0x000fe200078e00ff */
[----:B------:R-:W-:Y:S01]  /*4110*/  PRMT R150, R147, 0x7632, R150 ;  /* 0x0000763293967816 */ /* 0x000fe20000000096 */
[----:B------:R-:W-:Y:S01]  /*4120*/  IMAD.U32 R154, R149, 0x10000, RZ ;  /* 0x00010000959a7824 */ /* 0x000fe200078e00ff */
[----:B------:R-:W-:Y:S02]  /*4130*/  PRMT R6, R15, 0x7632, R6 ;  /* 0x000076320f067816 */ /* 0x000fe40000000006 */
[----:B------:R-:W-:Y:S02]  /*4140*/  SHF.L.U32 R145, R145, 0x10, RZ ;  /* 0x0000001091917819 */ /* 0x000fe400000006ff */
[----:B------:R-:W-:Y:S01]  /*4150*/  SHF.L.U32 R7, R148, 0x10, RZ ;  /* 0x0000001094077819 */ /* 0x000fe200000006ff */
[----:B------:R-:W-:Y:S01]  /*4160*/  IMAD.U32 R6, R6, 0x10000, RZ ;  /* 0x0001000006067824 */ /* 0x000fe200078e00ff */
[----:B------:R-:W-:Y:S01]  /*4170*/  SHF.L.U32 R4, R4, 0x10, RZ ;  /* 0x0000001004047819 */ /* 0x000fe200000006ff */
[----:B------:R-:W-:Y:S01]  /*4180*/  FADD.FTZ R144, R144, R145 ;  /* 0x0000009190907221 */ /* 0x000fe20000010000 */
[----:B------:R-:W-:-:S02]  /*4190*/  SHF.L.U32 R5, R5, 0x10, RZ ;  /* 0x0000001005057819 */ /* 0x000fc400000006ff */
[----:B------:R-:W-:Y:S01]  /*41a0*/  SHF.L.U32 R175, R150, 0x10, RZ ;  /* 0x0000001096af7819 */ /* 0x000fe200000006ff */
[----:B------:R-:W-:Y:S01]  /*41b0*/  FADD.FTZ R176, R7, R4 ;  /* 0x0000000407b07221 */ /* 0x000fe20000010000 */
[----:B------:R-:W-:Y:S01]  /*41c0*/  SHF.L.U32 R171, R9, 0x10, RZ ;  /* 0x0000001009ab7819 */ /* 0x000fe200000006ff */
[----:B------:R-:W-:Y:S01]  /*41d0*/  FADD.FTZ R154, R154, R5 ;  /* 0x000000059a9a7221 */ /* 0x000fe20000010000 */
[----:B------:R-:W-:Y:S01]  /*41e0*/  PRMT R7, R11, 0x7632, R7 ;  /* 0x000076320b077816 */ /* 0x000fe20000000007 */
[----:B------:R-:W-:Y:S01]  /*41f0*/  FADD.FTZ R175, R175, R6 ;  /* 0x00000006afaf7221 */ /* 0x000fe20000010000 */
[----:B------:R-:W-:Y:S01]  /*4200*/  PRMT R5, R9, 0x7632, R5 ;  /* 0x0000763209057816 */ /* 0x000fe20000000005 */
[----:B------:R-:W-:Y:S01]  /*4210*/  FADD.FTZ R171, R171, R144 ;  /* 0x00000090abab7221 */ /* 0x000fe20000010000 */
[----:B------:R-:W-:Y:S02]  /*4220*/  SHF.L.U32 R147, R14, 0x10, RZ ;  /* 0x000000100e937819 */ /* 0x000fe400000006ff */
[----:B------:R-:W-:-:S02]  /*4230*/  PRMT R4, R8, 0x7632, R4 ;  /* 0x0000763208047816 */ /* 0x000fc40000000004 */
[----:B------:R-:W-:Y:S01]  /*4240*/  PRMT R6, R10, 0x7632, R6 ;  /* 0x000076320a067816 */ /* 0x000fe20000000006 */
[----:B------:R-:W-:Y:S01]  /*4250*/  FADD.FTZ R146, R147, R146 ;  /* 0x0000009293927221 */ /* 0x000fe20000010000 */
[----:B------:R-:W-:Y:S02]  /*4260*/  SHF.L.U32 R144, R7, 0x10, RZ ;  /* 0x0000001007907819 */ /* 0x000fe400000006ff */
        /* <DEDUP_REMOVED lines=14> */
.L_x_3551:
[----:B------:R-:W0:Y:S02]  /*4350*/  @P0 LDC.64 R144, c[0x0][0x3a8] ;  /* 0x0000ea00ff900b82 */ /* 0x000e240000000a00 */
[----:B0-----:R-:W-:-:S05]  /*4360*/  @P0 IMAD.WIDE.U32 R144, R0, 0x10, R144 ;  /* 0x0000001000900825 */ /* 0x001fca00078e0090 */
[----:B------:R4:W-:Y:S02]  /*4370*/  @P0 STG.E.128 desc[UR6][R144.64], R4 ;  /* 0x0000000490000986 */ /* 0x0009e4000c101d06 */
.L_x_3548:
[----:B------:R-:W-:Y:S05]  /*4380*/  BSYNC.RECONVERGENT B0 ;  /* 0x0000000000007941 */ /* 0x000fea0003800200 */
.L_x_3547:
[----:B0-234-:R-:W-:Y:S01]  /*4390*/  FADD.FTZ R145, RZ, R155 ;  /* 0x0000009bff917221 */ /* 0x01dfe20000010000 */
        /* <DEDUP_REMOVED lines=45> */
[----:B------:R-:W1:Y:S02]  /*4670*/  SHFL.BFLY PT, R144, R147, 0x8, 0x1f ;  /* 0x0d001f0093907f89 */ /* 0x000e6400000e0000 */
[----:B-1----:R-:W-:-:S05]  /*4680*/  FADD.FTZ R148, R147, R144 ;  /* 0x0000009093947221 */ /* 0x002fca0000010000 */
        /* <DEDUP_REMOVED lines=82> */
[----:B------:R-:W-:Y:S02]  /*4bb0*/  IMAD.MOV.U32 R151, RZ, RZ, RZ ;  /* 0x000000ffff977224 */ /* 0x000fe400078e00ff */
        /* <DEDUP_REMOVED lines=9> */
.L_x_3554:
[----:B------:R-:W-:Y:S05]  /*4c50*/  BSYNC.RECONVERGENT B0 ;  /* 0x0000000000007941 */ /* 0x000fea0003800200 */
.L_x_3553:
        /* <DEDUP_REMOVED lines=12> */
.L_x_3556:
[----:B------:R-:W-:Y:S05]  /*4d20*/  BSYNC.RECONVERGENT B0 ;  /* 0x0000000000007941 */ /* 0x000fea0003800200 */
.L_x_3555:
[----:B------:R-:W1:Y:S01]  /*4d30*/  SHFL.DOWN PT, R146, R151, 0x2, 0x1f ;  /* 0x08401f0097927f89 */ /* 0x000e6200000e0000 */
[----:B------:R-:W-:Y:S01]  /*4d40*/  ISETP.NE.AND P5, PT, R0, RZ, PT ;  /* 0x000000ff0000720c */ /* 0x000fe20003fa5270 */
[----:B------:R-:W-:Y:S01]  /*4d50*/  BSSY.RECONVERGENT B0, `(.L_x_3557) ;  /* 0x0000061000007945 */ /* 0x000fe20003800200 */
[----:B------:R-:W-:Y:S01]  /*4d60*/  ISETP.NE.AND P6, PT, RZ, UR8, PT ;  /* 0x00000008ff007c0c */ /* 0x000fe2000bfc5270 */
[----:B0-----:R-:W0:Y:S04]  /*4d70*/  SHFL.DOWN PT, R147, R144, 0x2, 0x1f ;  /* 0x08401f0090937f89 */ /* 0x001e2800000e0000 */
[----:B------:R-:W2:Y:S01]  /*4d80*/  SHFL.DOWN PT, R148, R145, 0x2, 0x1f ;  /* 0x08401f0091947f89 */ /* 0x000ea200000e0000 */
[----:B-1----:R-:W-:Y:S01]  /*4d90*/  IMAD.IADD R149, R146, 0x1, R151 ;  /* 0x0000000192957824 */ /* 0x002fe200078e0297 */
[----:B------:R-:W-:-:S02]  /*4da0*/  I2FP.F32.S32 R188, R146 ;  /* 0x0000009200bc7245 */ /* 0x000fc40000201400 */
[----:B------:R-:W-:Y:S02]  /*4db0*/  I2FP.F32.S32 R146, R151 ;  /* 0x0000009700927245 */ /* 0x000fe40000201400 */
[----:B------:R-:W-:Y:S01]  /*4dc0*/  I2FP.F32.S32 R150, R149 ;  /* 0x0000009500967245 */ /* 0x000fe20000201400 */
[----:B------:R-:W1:Y:S01]  /*4dd0*/  SHFL.DOWN PT, R192, R149, 0x1, 0x1f ;  /* 0x08201f0095c07f89 */ /* 0x000e6200000e0000 */
[C---:B0-----:R-:W-:Y:S01]  /*4de0*/  FMUL.FTZ R189, R147.reuse, R188 ;  /* 0x000000bc93bd7220 */ /* 0x041fe20000410000 */
[----:B------:R-:W-:Y:S01]  /*4df0*/  FADD.FTZ R147, -R147, R144 ;  /* 0x0000009093937221 */ /* 0x000fe20000010100 */
[----:B------:R-:W0:Y:S01]  /*4e00*/  MUFU.RCP R187, R150 ;  /* 0x0000009600bb7308 */ /* 0x000e220000001000 */
[----:B--2---:R-:W-:Y:S01]  /*4e10*/  FADD.FTZ R148, R148, R145 ;  /* 0x0000009194947221 */ /* 0x004fe20000010000 */
[----:B------:R-:W-:Y:S01]  /*4e20*/  FFMA.FTZ R190, R146, R144, R189 ;  /* 0x0000009092be7223 */ /* 0x000fe200000100bd */
        /* <DEDUP_REMOVED lines=37> */
[--C-:B------:R-:W-:Y:S01]  /*5080*/  FADD.FTZ R146, R186, -R192.reuse ;  /* 0x800000c0ba927221 */ /* 0x100fe20000010000 */
[----:B------:R-:W0:Y:S01]  /*5090*/  LDC.64 R190, c[0x0][0x428] ;  /* 0x00010a00ffbe7b82 */ /* 0x000e220000000a00 */
[--C-:B------:R-:W-:Y:S01]  /*50a0*/  FADD.FTZ R148, R181, -R192.reuse ;  /* 0x800000c0b5947221 */ /* 0x100fe20000010000 */
[--C-:B------:R-:W-:Y:S01]  /*50b0*/  FADD.FTZ R194, R184, -R192.reuse ;  /* 0x800000c0b8c27221 */ /* 0x100fe20000010000 */
[--C-:B------:R-:W-:Y:S01]  /*50c0*/  FADD.FTZ R196, R183, -R192.reuse ;  /* 0x800000c0b7c47221 */ /* 0x100fe20000010000 */
[----:B------:R-:W-:Y:S01]  /*50d0*/  FADD.FTZ R198, R182, -R192 ;  /* 0x800000c0b6c67221 */ /* 0x000fe20000010000 */
[C---:B------:R-:W-:Y:S01]  /*50e0*/  FMUL.FTZ R147, R187.reuse, R144 ;  /* 0x00000090bb937220 */ /* 0x040fe20000410000 */
[C---:B------:R-:W-:Y:S01]  /*50f0*/  FMUL.FTZ R150, R187.reuse, R146 ;  /* 0x00000092bb967220 */ /* 0x040fe20000410000 */
[C---:B------:R-:W-:Y:S01]  /*5100*/  FMUL.FTZ R149, R187.reuse, R148 ;  /* 0x00000094bb957220 */ /* 0x040fe20000410000 */
[----:B------:R-:W1:Y:S01]  /*5110*/  LDC.64 R188, c[0x0][0x430] ;  /* 0x00010c00ffbc7b82 */ /* 0x000e620000000a00 */
[C---:B------:R-:W-:Y:S01]  /*5120*/  FMUL.FTZ R194, R187.reuse, R194 ;  /* 0x000000c2bbc27220 */ /* 0x040fe20000410000 */
[C---:B------:R-:W-:Y:S01]  /*5130*/  FMUL.FTZ R193, R187.reuse, R196 ;  /* 0x000000c4bbc17220 */ /* 0x040fe20000410000 */
[----:B------:R-:W-:Y:S01]  /*5140*/  FMUL.FTZ R198, R187, R198 ;  /* 0x000000c6bbc67220 */ /* 0x000fe20000410000 */
[----:B-----5:R-:W-:Y:S01]  /*5150*/  FFMA.FTZ R144, R147, R140, R72 ;  /* 0x0000008c93907223 */ /* 0x020fe20000010048 */
[----:B------:R-:W-:Y:S01]  /*5160*/  FFMA.FTZ R145, R150, R141, R73 ;  /* 0x0000008d96917223 */ /* 0x000fe20000010049 */
[----:B------:R-:W-:Y:S01]  /*5170*/  FFMA.FTZ R146, R149, R142, R74 ;  /* 0x0000008e95927223 */ /* 0x000fe2000001004a */
[----:B------:R-:W-:Y:S01]  /*5180*/  FFMA.FTZ R151, R194, R143, R75 ;  /* 0x0000008fc2977223 */ /* 0x000fe2000001004b */
[--C-:B------:R-:W-:Y:S01]  /*5190*/  FADD.FTZ R196, R185, -R192.reuse ;  /* 0x800000c0b9c47221 */ /* 0x100fe20000010000 */
[----:B------:R-:W-:Y:S01]  /*51a0*/  FADD.FTZ R200, R180, -R192 ;  /* 0x800000c0b4c87221 */ /* 0x000fe20000010000 */
[----:B------:R-:W-:Y:S01]  /*51b0*/  FFMA.FTZ R148, R193, R136, R76 ;  /* 0x00000088c1947223 */ /* 0x000fe2000001004c */
[----:B------:R-:W-:Y:S01]  /*51c0*/  FFMA.FTZ R195, R198, R137, R77 ;  /* 0x00000089c6c37223 */ /* 0x000fe2000001004d */
[----:B------:R-:W-:Y:S01]  /*51d0*/  F2FP.BF16.F32.PACK_AB R144, R145, R144 ;  /* 0x000000909190723e */ /* 0x000fe200000010ff */
[----:B------:R-:W-:Y:S01]  /*51e0*/  FMUL.FTZ R200, R187, R200 ;  /* 0x000000c8bbc87220 */ /* 0x000fe20000410000 */
[----:B------:R-:W-:Y:S01]  /*51f0*/  F2FP.BF16.F32.PACK_AB R145, R151, R146 ;  /* 0x000000929791723e */ /* 0x000fe200000010ff */
[----:B------:R-:W-:Y:S01]  /*5200*/  FMUL.FTZ R151, R187, R196 ;  /* 0x000000c4bb977220 */ /* 0x000fe20000410000 */
[----:B------:R-:W-:Y:S01]  /*5210*/  F2FP.BF16.F32.PACK_AB R146, R195, R148 ;  /* 0x00000094c392723e */ /* 0x000fe200000010ff */
[----:B------:R-:W-:Y:S01]  /*5220*/  FFMA.FTZ R148, R147, R132, R48 ;  /* 0x0000008493947223 */ /* 0x000fe20000010030 */
[----:B------:R-:W-:Y:S01]  /*5230*/  FFMA.FTZ R195, R193, R128, R52 ;  /* 0x00000080c1c37223 */ /* 0x000fe20000010034 */
[----:B------:R-:W-:Y:S01]  /*5240*/  FFMA.FTZ R147, R151, R138, R78 ;  /* 0x0000008a97937223 */ /* 0x000fe2000001004e */
[C---:B------:R-:W-:Y:S01]  /*5250*/  FFMA.FTZ R196, R200.reuse, R139, R79 ;  /* 0x0000008bc8c47223 */ /* 0x040fe2000001004f */
[----:B------:R-:W-:Y:S01]  /*5260*/  FFMA.FTZ R149, R149, R134, R50 ;  /* 0x0000008695957223 */ /* 0x000fe20000010032 */
[----:B------:R-:W-:Y:S01]  /*5270*/  FFMA.FTZ R151, R151, R130, R54 ;  /* 0x0000008297977223 */ /* 0x000fe20000010036 */
[----:B------:R-:W-:Y:S01]  /*5280*/  FFMA.FTZ R200, R200, R131, R55 ;  /* 0x00000083c8c87223 */ /* 0x000fe20000010037 */
[----:B------:R-:W-:Y:S01]  /*5290*/  FFMA.FTZ R198, R198, R129, R53 ;  /* 0x00000081c6c67223 */ /* 0x000fe20000010035 */
[----:B------:R-:W-:Y:S01]  /*52a0*/  FFMA.FTZ R194, R194, R135, R51 ;  /* 0x00000087c2c27223 */ /* 0x000fe20000010033 */
[----:B------:R-:W-:Y:S01]  /*52b0*/  FFMA.FTZ R193, R150, R133, R49 ;  /* 0x0000008596c17223 */ /* 0x000fe20000010031 */
[----:B------:R-:W-:Y:S01]  /*52c0*/  F2FP.BF16.F32.PACK_AB R147, R196, R147 ;  /* 0x00000093c493723e */ /* 0x000fe200000010ff */
[----:B0-----:R-:W-:Y:S01]  /*52d0*/  IMAD.WIDE.U32 R190, R178, 0x10, R190 ;  /* 0x00000010b2be7825 */ /* 0x001fe200078e00be */
[----:B------:R-:W-:-:S02]  /*52e0*/  F2FP.BF16.F32.PACK_AB R151, R200, R151 ;  /* 0x00000097c897723e */ /* 0x000fc400000010ff */
[----:B------:R-:W-:Y:S01]  /*52f0*/  F2FP.BF16.F32.PACK_AB R150, R198, R195 ;  /* 0x000000c3c696723e */ /* 0x000fe200000010ff */
[----:B-1----:R-:W-:Y:S01]  /*5300*/  IMAD.WIDE.U32 R188, R178, 0x10, R188 ;  /* 0x00000010b2bc7825 */ /* 0x002fe200078e00bc */
[----:B------:R-:W-:Y:S01]  /*5310*/  F2FP.BF16.F32.PACK_AB R149, R194, R149 ;  /* 0x00000095c295723e */ /* 0x000fe200000010ff */
[----:B------:R1:W-:Y:S01]  /*5320*/  STG.E.128 desc[UR6][R190.64], R144 ;  /* 0x00000090be007986 */ /* 0x0003e2000c101d06 */
[----:B------:R-:W-:Y:S02]  /*5330*/  F2FP.BF16.F32.PACK_AB R148, R193, R148 ;  /* 0x00000094c194723e */ /* 0x000fe400000010ff */
[----:B------:R-:W-:-:S03]  /*5340*/  IADD3 R178, PT, PT, R178, 0x80, RZ ;  /* 0x00000080b2b27810 */ /* 0x000fc60007ffe0ff */
[----:B------:R1:W-:Y:S04]  /*5350*/  STG.E.128 desc[UR6][R188.64], R148 ;  /* 0x00000094bc007986 */ /* 0x0003e8000c101d06 */
.L_x_3558:
[----:B------:R-:W-:Y:S05]  /*5360*/  BSYNC.RECONVERGENT B0 ;  /* 0x0000000000007941 */ /* 0x000fea0003800200 */
.L_x_3557:
[----:B------:R-:W-:Y:S04]  /*5370*/  BSSY.RECONVERGENT B0, `(.L_x_3559) ;  /* 0x0000031000007945 */ /* 0x000fe80003800200 */
[----:B------:R-:W-:Y:S05]  /*5380*/  @!P2 BRA `(.L_x_3560) ;  /* 0x0000000000bca947 */ /* 0x000fea0003800000 */
[--C-:B01----:R-:W-:Y:S01]  /*5390*/  FADD.FTZ R144, R157, -R192.reuse ;  /* 0x800000c09d907221 */ /* 0x103fe20000010000 */
        /* <DEDUP_REMOVED lines=43> */
[----:B------:R-:W-:Y:S01]  /*5650*/  F2FP.BF16.F32.PACK_AB R148, R193, R148 ;  /* 0x00000094c194723e */ /* 0x000fe200000010ff */
[----:B------:R-:W-:-:S04]  /*5660*/  VIADD R178, R178, 0x80 ;  /* 0x00000080b2b27836 */ /* 0x000fc80000000000 */
[----:B------:R2:W-:Y:S03]  /*5670*/  STG.E.128 desc[UR6][R188.64], R148 ;  /* 0x00000094bc007986 */ /* 0x0005e6000c101d06 */
.L_x_3560:
[----:B------:R-:W-:Y:S05]  /*5680*/  BSYNC.RECONVERGENT B0 ;  /* 0x0000000000007941 */ /* 0x000fea0003800200 */
.L_x_3559:
[----:B------:R-:W-:Y:S04]  /*5690*/  BSSY.RECONVERGENT B0, `(.L_x_3561) ;  /* 0x0000031000007945 */ /* 0x000fe80003800200 */
[----:B------:R-:W-:Y:S05]  /*56a0*/  @!P3 BRA `(.L_x_3562) ;  /* 0x0000000000bcb947 */ /* 0x000fea0003800000 */
[--C-:B012---:R-:W-:Y:S01]  /*56b0*/  FADD.FTZ R144, R159, -R192.reuse ;  /* 0x800000c09f907221 */ /* 0x107fe20000010000 */
        /* <DEDUP_REMOVED lines=46> */
.L_x_3562:
[----:B------:R-:W-:Y:S05]  /*59a0*/  BSYNC.RECONVERGENT B0 ;  /* 0x0000000000007941 */ /* 0x000fea0003800200 */
.L_x_3561:
[----:B------:R-:W-:Y:S04]  /*59b0*/  BSSY.RECONVERGENT B0, `(.L_x_3563) ;  /* 0x0000030000007945 */ /* 0x000fe80003800200 */
[----:B------:R-:W-:Y:S05]  /*59c0*/  @!P4 BRA `(.L_x_3564) ;  /* 0x0000000000b8c947 */ /* 0x000fea0003800000 */
[----:B0123--:R-:W0:Y:S01]  /*59d0*/  LDC.64 R144, c[0x0][0x430] ;  /* 0x00010c00ff907b82 */ /* 0x00fe220000000a00 */
[--C-:B------:R-:W-:Y:S01]  /*59e0*/  FADD.FTZ R190, R171, -R192.reuse ;  /* 0x800000c0abbe7221 */ /* 0x100fe20000010000 */
[--C-:B------:R-:W-:Y:S01]  /*59f0*/  FADD.FTZ R194, R176, -R192.reuse ;  /* 0x800000c0b0c27221 */ /* 0x100fe20000010000 */
[--C-:B------:R-:W-:Y:S01]  /*5a00*/  FADD.FTZ R146, R161, -R192.reuse ;  /* 0x800000c0a1927221 */ /* 0x100fe20000010000 */
[--C-:B------:R-:W-:Y:S01]  /*5a10*/  FADD.FTZ R148, R174, -R192.reuse ;  /* 0x800000c0ae947221 */ /* 0x100fe20000010000 */
[--C-:B------:R-:W-:Y:S01]  /*5a20*/  FADD.FTZ R196, R173, -R192.reuse ;  /* 0x800000c0adc47221 */ /* 0x100fe20000010000 */
[--C-:B------:R-:W-:Y:S01]  /*5a30*/  FADD.FTZ R198, R154, -R192.reuse ;  /* 0x800000c09ac67221 */ /* 0x100fe20000010000 */
[--C-:B------:R-:W-:Y:S01]  /*5a40*/  FADD.FTZ R200, R172, -R192.reuse ;  /* 0x800000c0acc87221 */ /* 0x100fe20000010000 */
[----:B------:R-:W1:Y:S01]  /*5a50*/  LDC.64 R188, c[0x0][0x428] ;  /* 0x00010a00ffbc7b82 */ /* 0x000e620000000a00 */
[----:B------:R-:W-:Y:S01]  /*5a60*/  FADD.FTZ R192, R175, -R192 ;  /* 0x800000c0afc07221 */ /* 0x000fe20000010000 */
[C---:B------:R-:W-:Y:S01]  /*5a70*/  FMUL.FTZ R151, R187.reuse, R190 ;  /* 0x000000bebb977220 */ /* 0x040fe20000410000 */
[C---:B------:R-:W-:Y:S01]  /*5a80*/  FMUL.FTZ R194, R187.reuse, R194 ;  /* 0x000000c2bbc27220 */ /* 0x040fe20000410000 */
[C---:B------:R-:W-:Y:S01]  /*5a90*/  FMUL.FTZ R147, R187.reuse, R146 ;  /* 0x00000092bb937220 */ /* 0x040fe20000410000 */
[C---:B------:R-:W-:Y:S01]  /*5aa0*/  FMUL.FTZ R150, R187.reuse, R148 ;  /* 0x00000094bb967220 */ /* 0x040fe20000410000 */
[C---:B------:R-:W-:Y:S01]  /*5ab0*/  FMUL.FTZ R193, R187.reuse, R196 ;  /* 0x000000c4bbc17220 */ /* 0x040fe20000410000 */
[C---:B------:R-:W-:Y:S01]  /*5ac0*/  FMUL.FTZ R198, R187.reuse, R198 ;  /* 0x000000c6bbc67220 */ /* 0x040fe20000410000 */
[C---:B------:R-:W-:Y:S01]  /*5ad0*/  FMUL.FTZ R197, R187.reuse, R200 ;  /* 0x000000c8bbc57220 */ /* 0x040fe20000410000 */
[----:B------:R-:W-:Y:S01]  /*5ae0*/  FMUL.FTZ R196, R187, R192 ;  /* 0x000000c0bbc47220 */ /* 0x000fe20000410000 */
[----:B-----5:R-:W-:Y:S01]  /*5af0*/  FFMA.FTZ R148, R151, R46, R26 ;  /* 0x0000002e97947223 */ /* 0x020fe2000001001a */
[----:B------:R-:W-:Y:S01]  /*5b00*/  FFMA.FTZ R187, R194, R47, R27 ;  /* 0x0000002fc2bb7223 */ /* 0x000fe2000001001b */
[----:B------:R-:W-:Y:S01]  /*5b10*/  FFMA.FTZ R146, R147, R44, R24 ;  /* 0x0000002c93927223 */ /* 0x000fe20000010018 */
[----:B------:R-:W-:Y:S01]  /*5b20*/  FFMA.FTZ R149, R150, R45, R25 ;  /* 0x0000002d96957223 */ /* 0x000fe20000010019 */
[----:B------:R-:W-:Y:S01]  /*5b30*/  FFMA.FTZ R192, R193, R40, R28 ;  /* 0x00000028c1c07223 */ /* 0x000fe2000001001c */
[----:B------:R-:W-:Y:S01]  /*5b40*/  FFMA.FTZ R195, R198, R41, R29 ;  /* 0x00000029c6c37223 */ /* 0x000fe2000001001d */
[----:B0-----:R-:W-:Y:S01]  /*5b50*/  IMAD.WIDE.U32 R190, R178, 0x10, R144 ;  /* 0x00000010b2be7825 */ /* 0x001fe200078e0090 */
[----:B------:R-:W-:-:S03]  /*5b60*/  F2FP.BF16.F32.PACK_AB R145, R187, R148 ;  /* 0x00000094bb91723e */ /* 0x000fc600000010ff */
[----:B------:R-:W-:Y:S01]  /*5b70*/  FFMA.FTZ R148, R147, R36, R16 ;  /* 0x0000002493947223 */ /* 0x000fe20000010010 */
[----:B------:R-:W-:Y:S01]  /*5b80*/  F2FP.BF16.F32.PACK_AB R144, R149, R146 ;  /* 0x000000929590723e */ /* 0x000fe200000010ff */
[----:B------:R-:W-:Y:S01]  /*5b90*/  FFMA.FTZ R149, R151, R38, R18 ;  /* 0x0000002697957223 */ /* 0x000fe20000010012 */
[----:B------:R-:W-:Y:S01]  /*5ba0*/  FFMA.FTZ R147, R197, R42, R30 ;  /* 0x0000002ac5937223 */ /* 0x000fe2000001001e */
[----:B------:R-:W-:Y:S01]  /*5bb0*/  FFMA.FTZ R193, R193, R32, R20 ;  /* 0x00000020c1c17223 */ /* 0x000fe20000010014 */
[----:B------:R-:W-:Y:S01]  /*5bc0*/  FFMA.FTZ R151, R197, R34, R22 ;  /* 0x00000022c5977223 */ /* 0x000fe20000010016 */
[----:B-1----:R-:W-:-:S04]  /*5bd0*/  IMAD.WIDE.U32 R188, R178, 0x10, R188 ;  /* 0x00000010b2bc7825 */ /* 0x002fc800078e00bc */
[C---:B------:R-:W-:Y:S01]  /*5be0*/  FFMA.FTZ R178, R196.reuse, R43, R31 ;  /* 0x0000002bc4b27223 */ /* 0x040fe2000001001f */
[----:B------:R-:W-:Y:S01]  /*5bf0*/  FFMA.FTZ R196, R196, R35, R23 ;  /* 0x00000023c4c47223 */ /* 0x000fe20000010017 */
[----:B------:R-:W-:Y:S01]  /*5c00*/  FFMA.FTZ R198, R198, R33, R21 ;  /* 0x00000021c6c67223 */ /* 0x000fe20000010015 */
[----:B------:R-:W-:Y:S01]  /*5c10*/  FFMA.FTZ R194, R194, R39, R19 ;  /* 0x00000027c2c27223 */ /* 0x000fe20000010013 */
[----:B------:R-:W-:Y:S01]  /*5c20*/  FFMA.FTZ R187, R150, R37, R17 ;  /* 0x0000002596bb7223 */ /* 0x000fe20000010011 */
[----:B------:R-:W-:Y:S02]  /*5c30*/  F2FP.BF16.F32.PACK_AB R146, R195, R192 ;  /* 0x000000c0c392723e */ /* 0x000fe400000010ff */
[----:B------:R-:W-:Y:S02]  /*5c40*/  F2FP.BF16.F32.PACK_AB R147, R178, R147 ;  /* 0x00000093b293723e */ /* 0x000fe400000010ff */
[----:B------:R-:W-:Y:S02]  /*5c50*/  F2FP.BF16.F32.PACK_AB R151, R196, R151 ;  /* 0x00000097c497723e */ /* 0x000fe400000010ff */
[----:B------:R-:W-:Y:S01]  /*5c60*/  F2FP.BF16.F32.PACK_AB R150, R198, R193 ;  /* 0x000000c1c696723e */ /* 0x000fe200000010ff */
[----:B------:R4:W-:Y:S01]  /*5c70*/  STG.E.128 desc[UR6][R188.64], R144 ;  /* 0x00000090bc007986 */ /* 0x0009e2000c101d06 */
[----:B------:R-:W-:-:S02]  /*5c80*/  F2FP.BF16.F32.PACK_AB R149, R194, R149 ;  /* 0x00000095c295723e */ /* 0x000fc400000010ff */
[----:B------:R-:W-:-:S05]  /*5c90*/  F2FP.BF16.F32.PACK_AB R148, R187, R148 ;  /* 0x00000094bb94723e */ /* 0x000fca00000010ff */
[----:B------:R4:W-:Y:S02]  /*5ca0*/  STG.E.128 desc[UR6][R190.64], R148 ;  /* 0x00000094be007986 */ /* 0x0009e4000c101d06 */
.L_x_3564:
[----:B------:R-:W-:Y:S05]  /*5cb0*/  BSYNC.RECONVERGENT B0 ;  /* 0x0000000000007941 */ /* 0x000fea0003800200 */
.L_x_3563:
[----:B01234-:R-:W0:Y:S01]  /*5cc0*/  LDC.64 R144, c[0x0][0x380] ;  /* 0x0000e000ff907b82 */ /* 0x01fe220000000a00 */
[----:B------:R-:W-:Y:S01]  /*5cd0*/  UPLOP3.LUT UP1, UPT, UPT, UPT, UP1, 0x40, 0x4 ;  /* 0x000000000004789c */ /* 0x000fe20003f2e810 */
[----:B0-----:R-:W-:-:S04]  /*5ce0*/  IADD3 R2, PT, PT, R2, R144, RZ ;  /* 0x0000009002027210 */ /* 0x001fc80007ffe0ff */
[----:B------:R-:W-:-:S13]  /*5cf0*/  ISETP.GE.AND P2, PT, R2, R145, PT ;  /* 0x000000910200720c */ /* 0x000fda0003f46270 */
[----:B------:R-:W-:Y:S05]  /*5d00*/  @!P2 BRA `(.L_x_3565) ;  /* 0xffffffb800dca947 */ /* 0x000fea000383ffff */
[----:B------:R-:W-:Y:S05]  /*5d10*/  EXIT ;  /* 0x000000000000794d */ /* 0x000fea0003800000 */
.L_x_3566:
        /* <DEDUP_REMOVED lines=14> */
.L_x_17956:


//--------------------- .text._ZN10layer_norm31ln_parallel_residual_fwd_kernelINS_13Kernel_traitsIf13__nv_bfloat16S2_S2_fjLj4096ELj1ELj1ELj4ELj16ENS_18Kernel_traits_baseILj4096EfS2_S2_S2_fjLj128EEEEELb0ELb0ELb1EEEvNS_9FwdParamsE --------------------------
	.section	.text._ZN10layer_norm31ln_parallel_residual_fwd_kernelINS_13Kernel_traitsIf13__nv_bfloat16S2_S2_fjLj4096ELj1ELj1ELj4ELj16ENS_18Kernel_traits_baseILj4096EfS2_S2_S2_fjLj128EEEEELb0ELb0ELb1EEEvNS_9FwdParamsE,"ax",@progbits
	.align	128
        .global         _ZN10layer_norm31ln_parallel_residual_fwd_kernelINS_13Kernel_traitsIf13__nv_bfloat16S2_S2_fjLj4096ELj1ELj1ELj4ELj16ENS_18Kernel_traits_baseILj4096EfS2_S2_S2_fjLj128EEEEELb0ELb0ELb1EEEvNS_9FwdParamsE
        .type           _ZN10layer_norm31ln_parallel_residual_fwd_kernelINS_13Kernel_traitsIf13__nv_bfloat16S2_S2_fjLj4096ELj1ELj1ELj4ELj16ENS_18Kernel_traits_baseILj4096EfS2_S2_S2_fjLj128EEEEELb0ELb0ELb1EEEvNS_9FwdParamsE,@function
        .size           _ZN10layer_norm31ln_parallel_residual_fwd_kernelINS_13Kernel_traitsIf13__nv_bfloat16S2_S2_fjLj4096ELj1ELj1ELj4ELj16ENS_18Kernel_traits_baseILj4096EfS2_S2_S2_fjLj128EEEEELb0ELb0ELb1EEEvNS_9FwdParamsE,(.L_x_17957 - _ZN10layer_norm31ln_parallel_residual_fwd_kernelINS_13Kernel_traitsIf13__nv_bfloat16S2_S2_fjLj4096ELj1ELj1ELj4ELj16ENS_18Kernel_traits_baseILj4096EfS2_S2_S2_fjLj128EEEEELb0ELb0ELb1EEEvNS_9FwdParamsE)
        .other          _ZN10layer_norm31ln_parallel_residual_fwd_kernelINS_13Kernel_traitsIf13__nv_bfloat16S2_S2_fjLj4096ELj1ELj1ELj4ELj16ENS_18Kernel_traits_baseILj4096EfS2_S2_S2_fjLj128EEEEELb0ELb0ELb1EEEvNS_9FwdParamsE,@"STO_CUDA_ENTRY STV_DEFAULT"
_ZN10layer_norm31ln_parallel_residual_fwd_kernelINS_13Kernel_traitsIf13__nv_bfloat16S2_S2_fjLj4096ELj1ELj1ELj4ELj16ENS_18Kernel_traits_baseILj4096EfS2_S2_S2_fjLj128EEEEELb0ELb0ELb1EEEvNS_9FwdParamsE:
.text._ZN10layer_norm31ln_parallel_residual_fwd_kernelINS_13Kernel_traitsIf13__nv_bfloat16S2_S2_fjLj4096ELj1ELj1ELj4ELj16ENS_18Kernel_traits_baseILj4096EfS2_S2_S2_fjLj128EEEEELb0ELb0ELb1EEEvNS_9FwdParamsE:
        /* <DEDUP_REMOVED lines=13> */
[----:B------:R-:W0:Y:S01]  /*00d0*/  LDCU.64 UR4, c[0x0][0x440] ;  /* 0x00008800ff0477ac */ /* 0x000e220008000a00 */
        /* <DEDUP_REMOVED lines=56> */
.L_x_3568:
        /* <DEDUP_REMOVED lines=31> */
.L_x_3567:
        /* <DEDUP_REMOVED lines=45> */
.L_x_3570:
        /* <DEDUP_REMOVED lines=45> */
[----:B---3--:R-:W-:-:S07]  /*0bf0*/  CS2R R16, SRZ ;  /* 0x0000000000107805 */ /* 0x008fce000001ff00 */
.L_x_3569:
[----:B------:R-:W1:Y:S02]  /*0c00*/  LDCU UR4, c[0x0][0x384] ;  /* 0x00007080ff0477ac */ /* 0x000e640008000800 */
[----:B-1----:R-:W-:-:S13]  /*0c10*/  ISETP.GE.AND P1, PT, R2, UR4, PT ;  /* 0x0000000402007c0c */ /* 0x002fda000bf26270 */
[----:B------:R-:W-:Y:S05]  /*0c20*/  @P1 EXIT ;  /* 0x000000000000194d */ /* 0x000fea0003800000 */
[----:B------:R-:W-:Y:S01]  /*0c30*/  ISETP.NE.U32.AND P1, PT, R12, RZ, PT ;  /* 0x000000ff0c00720c */ /* 0x000fe20003f25070 */
[----:B------:R-:W1:Y:S03]  /*0c40*/  LDCU UR8, c[0x0][0x388] ;  /* 0x00007100ff0877ac */ /* 0x000e660008000800 */
[----:B------:R-:W-:Y:S01]  /*0c50*/  ISETP.NE.AND.EX P1, PT, R13, RZ, PT, P1 ;  /* 0x000000ff0d00720c */ /* 0x000fe20003f25310 */
[----:B------:R-:W2:Y:S01]  /*0c60*/  LDCU.U8 UR12, c[0x0][0x410] ;  /* 0x00008200ff0c77ac */ /* 0x000ea20008000000 */
[----:B------:R-:W3:Y:S01]  /*0c70*/  LDCU UR9, c[0x0][0x400] ;  /* 0x00008000ff0977ac */ /* 0x000ee20008000800 */
[----:B------:R-:W0:Y:S01]  /*0c80*/  LDCU.64 UR10, c[0x0][0x3a0] ;  /* 0x00007400ff0a77ac */ /* 0x000e220008000a00 */
[----:B------:R-:W-:-:S11]  /*0c90*/  UPLOP3.LUT UP1, UPT, UPT, UPT, UPT, 0x40, 0x4 ;  /* 0x000000000004789c */ /* 0x000fd60003f2e870 */
.L_x_3591:
[----:B0-----:R-:W-:Y:S01]  /*0ca0*/  ISETP.NE.U32.AND P2, PT, RZ, UR10, PT ;  /* 0x0000000aff007c0c */ /* 0x001fe2000bf45070 */
[----:B-1----:R-:W0:Y:S01]  /*0cb0*/  LDC.64 R144, c[0x0][0x390] ;  /* 0x0000e400ff907b82 */ /* 0x002e220000000a00 */
[----:B-1----:R-:W-:Y:S02]  /*0cc0*/  IMAD R3, R2, UR8, RZ ;  /* 0x0000000802037c24 */ /* 0x002fe4000f8e02ff */
[----:B------:R-:W-:-:S03]  /*0cd0*/  ISETP.NE.AND.EX P2, PT, RZ, UR11, PT, P2 ;  /* 0x0000000bff007c0c */ /* 0x000fc6000bf45320 */
[----:B------:R-:W-:Y:S02]  /*0ce0*/  SHF.R.S32.HI R146, RZ, 0x1f, R3 ;  /* 0x0000001fff927819 */ /* 0x000fe40000011403 */
[----:B------:R-:W1:Y:S02]  /*0cf0*/  @P1 LDC.64 R148, c[0x0][0x398] ;  /* 0x0000e600ff941b82 */ /* 0x000e640000000a00 */
[----:B------:R-:W-:-:S04]  /*0d00*/  LEA.HI R3, R146, R3, RZ, 0x3 ;  /* 0x0000000392037211 */ /* 0x000fc800078f18ff */
[----:B------:R-:W-:Y:S02]  /*0d10*/  LEA.HI.SX32 R3, R3, R0, 0x1d ;  /* 0x0000000003037211 */ /* 0x000fe400078feaff */
[----:B------:R-:W4:Y:S03]  /*0d20*/  @P2 LDC.64 R150, c[0x0][0x3a0] ;  /* 0x0000e800ff962b82 */ /* 0x000f260000000a00 */
[----:B0-----:R-:W-:-:S05]  /*0d30*/  IMAD.WIDE.U32 R156, R3, 0x10, R144 ;  /* 0x00000010039c7825 */ /* 0x001fca00078e0090 */
[----:B------:R-:W0:Y:S01]  /*0d40*/  LDC.64 R146, c[0x0][0x398] ;  /* 0x0000e600ff927b82 */ /* 0x000e220000000a00 */
[----:B-----5:R-:W5:Y:S01]  /*0d50*/  LDG.E.128 R156, desc[UR6][R156.64] ;  /* 0x000000069c9c7981 */ /* 0x020f62000c1e1d00 */
[----:B-1----:R-:W-:-:S05]  /*0d60*/  @P1 IMAD.WIDE.U32 R148, R3, 0x10, R148 ;  /* 0x0000001003941825 */ /* 0x002fca00078e0094 */
[----:B------:R1:W5:Y:S01]  /*0d70*/  @P1 LDG.E.128 R12, desc[UR6][R148.64] ;  /* 0x00000006940c1981 */ /* 0x000362000c1e1d00 */
[----:B----4-:R-:W-:-:S05]  /*0d80*/  @P2 IMAD.WIDE.U32 R150, R3, 0x10, R150 ;  /* 0x0000001003962825 */ /* 0x010fca00078e0096 */
[----:B------:R1:W5:Y:S01]  /*0d90*/  @P2 LDG.E.128 R8, desc[UR6][R150.64] ;  /* 0x0000000696082981 */ /* 0x000362000c1e1d00 */
[----:B0-----:R-:W-:-:S04]  /*0da0*/  ISETP.NE.U32.AND P1, PT, R146, RZ, PT ;  /* 0x000000ff9200720c */ /* 0x001fc80003f25070 */
[----:B------:R-:W-:-:S13]  /*0db0*/  ISETP.NE.AND.EX P1, PT, R147, RZ, PT, P1 ;  /* 0x000000ff9300720c */ /* 0x000fda0003f25310 */
[----:B-1----:R-:W-:Y:S05]  /*0dc0*/  @!P1 BRA `(.L_x_3571) ;  /* 0x00000004007c9947 */ /* 0x002fea0003800000 */
[----:B------:R-:W-:Y:S05]  /*0dd0*/  @!P2 BRA `(.L_x_3572) ;  /* 0x0000000000e4a947 */ /* 0x000fea0003800000 */
[----:B-----5:R-:W-:Y:S01]  /*0de0*/  PRMT R0, R156, 0x7632, R0 ;  /* 0x000076329c007816 */ /* 0x020fe20000000000 */
[C---:B------:R-:W-:Y:S01]  /*0df0*/  IMAD.U32 R5, R12.reuse, 0x10000, RZ ;  /* 0x000100000c057824 */ /* 0x040fe200078e00ff */
[----:B------:R-:W-:Y:S01]  /*0e00*/  PRMT R4, R12, 0x7632, R4 ;  /* 0x000076320c047816 */ /* 0x000fe20000000004 */
[----:B------:R-:W-:Y:S01]  /*0e10*/  IMAD.U32 R150, R13, 0x10000, RZ ;  /* 0x000100000d967824 */ /* 0x000fe200078e00ff */
[----:B------:R-:W-:Y:S02]  /*0e20*/  SHF.L.U32 R156, R156, 0x10, RZ ;  /* 0x000000109c9c7819 */ /* 0x000fe400000006ff */
[----:B------:R-:W-:Y:S01]  /*0e30*/  SHF.L.U32 R0, R0, 0x10, RZ ;  /* 0x0000001000007819 */ /* 0x000fe200000006ff */
[----:B------:R-:W-:Y:S01]  /*0e40*/  IMAD.U32 R7, R4, 0x10000, RZ ;  /* 0x0001000004077824 */ /* 0x000fe200078e00ff */
[----:B------:R-:W-:Y:S01]  /*0e50*/  PRMT R152, R158, 0x7632, R152 ;  /* 0x000076329e987816 */ /* 0x000fe20000000098 */
[----:B------:R-:W-:Y:S01]  /*0e60*/  FADD.FTZ R5, R156, R5 ;  /* 0x000000059c057221 */ /* 0x000fe20000010000 */
[----:B------:R-:W-:Y:S01]  /*0e70*/  SHF.L.U32 R158, R158, 0x10, RZ ;  /* 0x000000109e9e7819 */ /* 0x000fe200000006ff */
[----:B------:R-:W-:Y:S01]  /*0e80*/  FADD.FTZ R7, R0, R7 ;  /* 0x0000000700077221 */ /* 0x000fe20000010000 */
[----:B------:R-:W-:-:S02]  /*0e90*/  SHF.L.U32 R149, R14, 0x10, RZ ;  /* 0x000000100e957819 */ /* 0x000fc400000006ff */
[----:B------:R-:W-:Y:S02]  /*0ea0*/  SHF.L.U32 R6, R8, 0x10, RZ ;  /* 0x0000001008067819 */ /* 0x000fe400000006ff */
[----:B------:R-:W-:Y:S01]  /*0eb0*/  PRMT R148, R157, 0x7632, R148 ;  /* 0x000076329d947816 */ /* 0x000fe20000000094 */
[----:B------:R-:W-:Y:S01]  /*0ec0*/  FADD.FTZ R158, R158, R149 ;  /* 0x000000959e9e7221 */ /* 0x000fe20000010000 */
[----:B------:R-:W-:Y:S01]  /*0ed0*/  PRMT R0, R13, 0x7632, R0 ;  /* 0x000076320d007816 */ /* 0x000fe20000000000 */
[----:B------:R-:W-:Y:S01]  /*0ee0*/  FADD.FTZ R149, R5, R6 ;  /* 0x0000000605957221 */ /* 0x000fe20000010000 */
[----:B------:R-:W-:Y:S02]  /*0ef0*/  SHF.L.U32 R157, R157, 0x10, RZ ;  /* 0x000000109d9d7819 */ /* 0x000fe400000006ff */
        /* <DEDUP_REMOVED lines=15> */
[----:B------:R-:W-:-:S02]  /*0ff0*/  PRMT R0, R8, 0x7632, R0 ;  /* 0x0000763208007816 */ /* 0x000fc40000000000 */
[----:B------:R-:W-:Y:S01]  /*1000*/  PRMT R148, R11, 0x7632, R148 ;  /* 0x000076320b947816 */ /* 0x000fe20000000094 */
[----:B------:R-:W-:Y:S01]  /*1010*/  FADD.FTZ R152, R152, R153 ;  /* 0x0000009998987221 */ /* 0x000fe20000010000 */
[C---:B------:R-:W-:Y:S02]  /*1020*/  PRMT R6, R10.reuse, 0x7632, R6 ;  /* 0x000076320a067816 */ /* 0x040fe40000000006 */
[C---:B------:R-:W-:Y:S02]  /*1030*/  PRMT R4, R9.reuse, 0x7632, R4 ;  /* 0x0000763209047816 */ /* 0x040fe40000000004 */
        /* <DEDUP_REMOVED lines=19> */
.L_x_3572:
[----:B-----5:R-:W-:Y:S01]  /*1170*/  SHF.L.U32 R149, R156, 0x10, RZ ;  /* 0x000000109c957819 */ /* 0x020fe200000006ff */
[----:B------:R-:W-:Y:S01]  /*1180*/  IMAD.U32 R155, R158, 0x10000, RZ ;  /* 0x000100009e9b7824 */ /* 0x000fe200078e00ff */
[----:B------:R-:W-:Y:S02]  /*1190*/  SHF.L.U32 R151, R157, 0x10, RZ ;  /* 0x000000109d977819 */ /* 0x000fe400000006ff */
[----:B------:R-:W-:Y:S02]  /*11a0*/  SHF.L.U32 R0, R12, 0x10, RZ ;  /* 0x000000100c007819 */ /* 0x000fe400000006ff */
[----:B------:R-:W-:Y:S02]  /*11b0*/  SHF.L.U32 R4, R13, 0x10, RZ ;  /* 0x000000100d047819 */ /* 0x000fe400000006ff */
[----:B------:R-:W-:Y:S01]  /*11c0*/  SHF.L.U32 R6, R14, 0x10, RZ ;  /* 0x000000100e067819 */ /* 0x000fe200000006ff */
[----:B------:R-:W-:Y:S01]  /*11d0*/  FADD.FTZ R149, R149, R0 ;  /* 0x0000000095957221 */ /* 0x000fe20000010000 */
[----:B------:R-:W-:Y:S01]  /*11e0*/  PRMT R7, R156, 0x7632, R7 ;  /* 0x000076329c077816 */ /* 0x000fe20000000007 */
[----:B------:R-:W-:Y:S01]  /*11f0*/  FADD.FTZ R151, R151, R4 ;  /* 0x0000000497977221 */ /* 0x000fe20000010000 */
[----:B------:R-:W-:Y:S01]  /*1200*/  PRMT R148, R157, 0x7632, R148 ;  /* 0x000076329d947816 */ /* 0x000fe20000000094 */
[----:B------:R-:W-:Y:S01]  /*1210*/  FADD.FTZ R155, R155, R6 ;  /* 0x000000069b9b7221 */ /* 0x000fe20000010000 */
[----:B------:R-:W-:-:S02]  /*1220*/  PRMT R150, R158, 0x7632, R150 ;  /* 0x000076329e967816 */ /* 0x000fc40000000096 */
[C---:B------:R-:W-:Y:S01]  /*1230*/  PRMT R152, R159.reuse, 0x7632, R152 ;  /* 0x000076329f987816 */ /* 0x040fe20000000098 */
[----:B------:R-:W-:Y:S01]  /*1240*/  IMAD.U32 R159, R159, 0x10000, RZ ;  /* 0x000100009f9f7824 */ /* 0x000fe200078e00ff */
[----:B------:R-:W-:Y:S01]  /*1250*/  PRMT R0, R12, 0x7632, R0 ;  /* 0x000076320c007816 */ /* 0x000fe20000000000 */
[----:B------:R-:W-:Y:S01]  /*1260*/  IMAD.U32 R150, R150, 0x10000, RZ ;  /* 0x0001000096967824 */ /* 0x000fe200078e00ff */
[----:B------:R-:W-:Y:S02]  /*1270*/  PRMT R4, R13, 0x7632, R4 ;  /* 0x000076320d047816 */ /* 0x000fe40000000004 */
[----:B------:R-:W-:Y:S02]  /*1280*/  PRMT R5, R14, 0x7632, R5 ;  /* 0x000076320e057816 */ /* 0x000fe40000000005 */
[C---:B------:R-:W-:Y:S01]  /*1290*/  PRMT R6, R15.reuse, 0x7632, R6 ;  /* 0x000076320f067816 */ /* 0x040fe20000000006 */
        /* <DEDUP_REMOVED lines=8> */
[----:B------:R-:W-:Y:S02]  /*1320*/  SHF.L.U32 R5, R5, 0x10, RZ ;  /* 0x0000001005057819 */ /* 0x000fe400000006ff */
        /* <DEDUP_REMOVED lines=9> */
.L_x_3571:
[----:B------:R-:W-:Y:S05]  /*13c0*/  @!P2 BRA `(.L_x_3574) ;  /* 0x000000000094a947 */ /* 0x000fea0003800000 */
        /* <DEDUP_REMOVED lines=37> */
.L_x_3574:
[----:B-----5:R-:W-:Y:S01]  /*1620*/  PRMT R0, R156, 0x7632, R0 ;  /* 0x000076329c007816 */ /* 0x020fe20000000000 */
[----:B------:R-:W-:Y:S01]  /*1630*/  IMAD.U32 R155, R158, 0x10000, RZ ;  /* 0x000100009e9b7824 */ /* 0x000fe200078e00ff */
[----:B------:R-:W-:Y:S02]  /*1640*/  SHF.L.U32 R149, R156, 0x10, RZ ;  /* 0x000000109c957819 */ /* 0x000fe400000006ff */
[C---:B------:R-:W-:Y:S02]  /*1650*/  PRMT R156, R157.reuse, 0x7632, R156 ;  /* 0x000076329d9c7816 */ /* 0x040fe4000000009c */
[----:B------:R-:W-:Y:S02]  /*1660*/  SHF.L.U32 R151, R157, 0x10, RZ ;  /* 0x000000109d977819 */ /* 0x000fe400000006ff */
[----:B------:R-:W-:Y:S02]  /*1670*/  PRMT R150, R158, 0x7632, R150 ;  /* 0x000076329e967816 */ /* 0x000fe40000000096 */
[----:B------:R-:W-:-:S02]  /*1680*/  PRMT R157, R159, 0x7632, R157 ;  /* 0x000076329f9d7816 */ /* 0x000fc4000000009d */
[----:B------:R-:W-:Y:S01]  /*1690*/  SHF.L.U32 R148, R159, 0x10, RZ ;  /* 0x000000109f947819 */ /* 0x000fe200000006ff */
[----:B------:R-:W-:Y:S01]  /*16a0*/  IMAD.U32 R150, R150, 0x10000, RZ ;  /* 0x0001000096967824 */ /* 0x000fe200078e00ff */
[----:B------:R-:W-:Y:S02]  /*16b0*/  SHF.L.U32 R158, R0, 0x10, RZ ;  /* 0x00000010009e7819 */ /* 0x000fe400000006ff */
[----:B------:R-:W-:Y:S02]  /*16c0*/  SHF.L.U32 R156, R156, 0x10, RZ ;  /* 0x000000109c9c7819 */ /* 0x000fe400000006ff */
[----:B------:R-:W-:-:S07]  /*16d0*/  SHF.L.U32 R157, R157, 0x10, RZ ;  /* 0x000000109d9d7819 */ /* 0x000fce00000006ff */
.L_x_3573:
        /* <DEDUP_REMOVED lines=31> */
.L_x_3576:
[----:B-----5:R-:W-:Y:S01]  /*18d0*/  SHF.L.U32 R159, R164, 0x10, RZ ;  /* 0x00000010a49f7819 */ /* 0x020fe200000006ff */
[----:B------:R-:W-:Y:S01]  /*18e0*/  IMAD.U32 R161, R165, 0x10000, RZ ;  /* 0x00010000a5a17824 */ /* 0x000fe200078e00ff */
[----:B------:R-:W-:Y:S01]  /*18f0*/  SHF.L.U32 R163, R166, 0x10, RZ ;  /* 0x00000010a6a37819 */ /* 0x000fe200000006ff */
[----:B------:R-:W-:Y:S01]  /*1900*/  IMAD.U32 R6, R10, 0x10000, RZ ;  /* 0x000100000a067824 */ /* 0x000fe200078e00ff */
        /* <DEDUP_REMOVED lines=12> */
[----:B------:R-:W-:Y:S02]  /*19d0*/  PRMT R5, R10, 0x7632, R5 ;  /* 0x000076320a057816 */ /* 0x000fe40000000005 */
[----:B------:R-:W-:Y:S02]  /*19e0*/  PRMT R6, R11, 0x7632, R6 ;  /* 0x000076320b067816 */ /* 0x000fe40000000006 */
[----:B------:R-:W-:Y:S01]  /*19f0*/  SHF.L.U32 R167, R167, 0x10, RZ ;  /* 0x00000010a7a77819 */ /* 0x000fe200000006ff */
        /* <DEDUP_REMOVED lines=18> */
.L_x_3575:
[----:B------:R-:W-:-:S04]  /*1b20*/  UISETP.NE.U32.AND UP0, UPT, UR10, URZ, UPT ;  /* 0x000000ff0a00728c */ /* 0x000fc8000bf05070 */
[----:B------:R-:W-:-:S09]  /*1b30*/  UISETP.NE.AND.EX UP0, UPT, UR11, URZ, UPT, UP0 ;  /* 0x000000ff0b00728c */ /* 0x000fd2000bf05300 */
[----:B------:R-:W-:Y:S05]  /*1b40*/  BRA.U UP0, `(.L_x_3578) ;  /* 0x0000000100947547 */ /* 0x000fea000b800000 */
        /* <DEDUP_REMOVED lines=37> */
.L_x_3578:
[----:B-----5:R-:W-:Y:S01]  /*1da0*/  PRMT R4, R164, 0x7632, R4 ;  /* 0x00007632a4047816 */ /* 0x020fe20000000004 */
[----:B------:R-:W-:Y:S01]  /*1db0*/  IMAD.U32 R6, R8, 0x10000, RZ ;  /* 0x0001000008067824 */ /* 0x000fe200078e00ff */
[----:B------:R-:W-:Y:S02]  /*1dc0*/  SHF.L.U32 R164, R164, 0x10, RZ ;  /* 0x00000010a4a47819 */ /* 0x000fe400000006ff */
        /* <DEDUP_REMOVED lines=9> */
[----:B------:R-:W-:Y:S01]  /*1e60*/  FADD.FTZ R170, R7, R0 ;  /* 0x0000000007aa7221 */ /* 0x000fe20000010000 */
[C---:B------:R-:W-:Y:S01]  /*1e70*/  PRMT R146, R165.reuse, 0x7632, R146 ;  /* 0x00007632a5927816 */ /* 0x040fe20000000092 */
[----:B------:R-:W-:Y:S01]  /*1e80*/  IMAD.U32 R160, R160, 0x10000, RZ ;  /* 0x00010000a0a07824 */ /* 0x000fe200078e00ff */
[----:B------:R-:W-:Y:S01]  /*1e90*/  SHF.L.U32 R166, R166, 0x10, RZ ;  /* 0x00000010a6a67819 */ /* 0x000fe200000006ff */
[----:B------:R-:W-:Y:S01]  /*1ea0*/  IMAD.U32 R165, R165, 0x10000, RZ ;  /* 0x00010000a5a57824 */ /* 0x000fe200078e00ff */
[----:B------:R-:W-:Y:S01]  /*1eb0*/  SHF.L.U32 R153, R14, 0x10, RZ ;  /* 0x000000100e997819 */ /* 0x000fe200000006ff */
[----:B------:R-:W-:Y:S01]  /*1ec0*/  IMAD.U32 R7, R146, 0x10000, RZ ;  /* 0x0001000092077824 */ /* 0x000fe200078e00ff */
[----:B------:R-:W-:-:S02]  /*1ed0*/  PRMT R0, R13, 0x7632, R0 ;  /* 0x000076320d007816 */ /* 0x000fc40000000000 */
[----:B------:R-:W-:Y:S01]  /*1ee0*/  PRMT R4, R14, 0x7632, R4 ;  /* 0x000076320e047816 */ /* 0x000fe20000000004 */
[----:B------:R-:W-:Y:S01]  /*1ef0*/  FADD.FTZ R153, R153, R166 ;  /* 0x000000a699997221 */ /* 0x000fe20000010000 */
        /* <DEDUP_REMOVED lines=18> */
[C---:B------:R-:W-:Y:S01]  /*2020*/  PRMT R4, R9.reuse, 0x7632, R4 ;  /* 0x0000763209047816 */ /* 0x040fe20000000004 */
[----:B------:R-:W-:Y:S01]  /*2030*/  FADD.FTZ R162, R162, R147 ;  /* 0x00000093a2a27221 */ /* 0x000fe20000010000 */
[----:B------:R-:W-:Y:S02]  /*2040*/  SHF.L.U32 R161, R9, 0x10, RZ ;  /* 0x0000001009a17819 */ /* 0x000fe400000006ff */
[----:B------:R-:W-:-:S02]  /*2050*/  SHF.L.U32 R146, R11, 0x10, RZ ;  /* 0x000000100b927819 */ /* 0x000fc400000006ff */
[----:B------:R-:W-:Y:S01]  /*2060*/  SHF.L.U32 R153, R6, 0x10, RZ ;  /* 0x0000001006997819 */ /* 0x000fe200000006ff */
[----:B------:R-:W-:Y:S01]  /*2070*/  FADD.FTZ R161, R161, R154 ;  /* 0x0000009aa1a17221 */ /* 0x000fe20000010000 */
[----:B------:R-:W-:Y:S01]  /*2080*/  SHF.L.U32 R7, R4, 0x10, RZ ;  /* 0x0000001004077819 */ /* 0x000fe200000006ff */
[----:B------:R-:W-:Y:S01]  /*2090*/  FADD.FTZ R169, R146, R167 ;  /* 0x000000a792a97221 */ /* 0x000fe20000010000 */
[----:B------:R-:W-:Y:S01]  /*20a0*/  SHF.L.U32 R5, R0, 0x10, RZ ;  /* 0x0000001000057819 */ /* 0x000fe200000006ff */
[----:B------:R-:W-:Y:S01]  /*20b0*/  FADD.FTZ R160, R160, R153 ;  /* 0x00000099a0a07221 */ /* 0x000fe20000010000 */
[----:B------:R-:W-:Y:S01]  /*20c0*/  F2FP.BF16.F32.PACK_AB R6, R162, R163 ;  /* 0x000000a3a206723e */ /* 0x000fe200000010ff */
[----:B------:R-:W-:Y:S02]  /*20d0*/  FADD.FTZ R168, R168, R7 ;  /* 0x00000007a8a87221 */ /* 0x000fe40000010000 */
[----:B------:R-:W-:Y:S01]  /*20e0*/  FADD.FTZ R170, R170, R5 ;  /* 0x00000005aaaa7221 */ /* 0x000fe20000010000 */
[----:B------:R-:W-:-:S02]  /*20f0*/  F2FP.BF16.F32.PACK_AB R7, R160, R169 ;  /* 0x000000a9a007723e */ /* 0x000fc400000010ff */
[----:B------:R-:W-:Y:S02]  /*2100*/  F2FP.BF16.F32.PACK_AB R5, R168, R161 ;  /* 0x000000a1a805723e */ /* 0x000fe400000010ff */
[----:B------:R-:W-:-:S07]  /*2110*/  F2FP.BF16.F32.PACK_AB R4, R170, R159 ;  /* 0x0000009faa04723e */ /* 0x000fce00000010ff */
.L_x_3577:
        /* <DEDUP_REMOVED lines=12> */
[----:B------:R-:W-:Y:S05]  /*21e0*/  @P3 BRA `(.L_x_3579) ;  /* 0x0000000000cc3947 */ /* 0x000fea0003800000 */
[----:B------:R-:W-:Y:S05]  /*21f0*/  BRA.U UP0, `(.L_x_3580) ;  /* 0x0000000100347547 */ /* 0x000fea000b800000 */
[C---:B0----5:R-:W-:Y:S01]  /*2200*/  PRMT R174, R164.reuse, 0x7632, R174 ;  /* 0x00007632a4ae7816 */ /* 0x061fe200000000ae */
        /* <DEDUP_REMOVED lines=12> */
.L_x_3580:
[----:B0----5:R-:W-:Y:S01]  /*22d0*/  PRMT R146, R165, 0x7632, R146 ;  /* 0x00007632a5927816 */ /* 0x021fe20000000092 */
[----:B------:R-:W-:Y:S01]  /*22e0*/  IMAD.U32 R0, R9, 0x10000, RZ ;  /* 0x0001000009007824 */ /* 0x000fe200078e00ff */
[----:B------:R-:W-:Y:S02]  /*22f0*/  SHF.L.U32 R165, R165, 0x10, RZ ;  /* 0x00000010a5a57819 */ /* 0x000fe400000006ff */
[C---:B------:R-:W-:Y:S01]  /*2300*/  PRMT R7, R164.reuse, 0x7632, R7 ;  /* 0x00007632a4077816 */ /* 0x040fe20000000007 */
[----:B------:R-:W-:Y:S01]  /*2310*/  IMAD.U32 R164, R164, 0x10000, RZ ;  /* 0x00010000a4a47824 */ /* 0x000fe200078e00ff */
[----:B------:R-:W-:Y:S01]  /*2320*/  SHF.L.U32 R171, R8, 0x10, RZ ;  /* 0x0000001008ab7819 */ /* 0x000fe200000006ff */
[----:B------:R-:W-:Y:S01]  /*2330*/  FADD.FTZ R165, R0, R165 ;  /* 0x000000a500a57221 */ /* 0x000fe20000010000 */
[----:B------:R-:W-:Y:S01]  /*2340*/  PRMT R154, R166, 0x7632, R154 ;  /* 0x00007632a69a7816 */ /* 0x000fe2000000009a */
[----:B------:R-:W-:Y:S01]  /*2350*/  IMAD.U32 R7, R7, 0x10000, RZ ;  /* 0x0001000007077824 */ /* 0x000fe200078e00ff */
[----:B------:R-:W-:Y:S01]  /*2360*/  PRMT R172, R167, 0x7632, R172 ;  /* 0x00007632a7ac7816 */ /* 0x000fe200000000ac */
[----:B------:R-:W-:Y:S01]  /*2370*/  FADD.FTZ R171, R171, R164 ;  /* 0x000000a4abab7221 */ /* 0x000fe20000010000 */
[----:B------:R-:W-:-:S02]  /*2380*/  PRMT R0, R8, 0x7632, R0 ;  /* 0x0000763208007816 */ /* 0x000fc40000000000 */
[----:B------:R-:W-:Y:S02]  /*2390*/  PRMT R4, R9, 0x7632, R4 ;  /* 0x0000763209047816 */ /* 0x000fe40000000004 */
[----:B------:R-:W-:Y:S02]  /*23a0*/  PRMT R5, R10, 0x7632, R5 ;  /* 0x000076320a057816 */ /* 0x000fe40000000005 */
[----:B------:R-:W-:Y:S02]  /*23b0*/  PRMT R6, R11, 0x7632, R6 ;  /* 0x000076320b067816 */ /* 0x000fe40000000006 */
[----:B------:R-:W-:Y:S02]  /*23c0*/  SHF.L.U32 R166, R166, 0x10, RZ ;  /* 0x00000010a6a67819 */ /* 0x000fe400000006ff */
[----:B------:R-:W-:Y:S01]  /*23d0*/  SHF.L.U32 R173, R10, 0x10, RZ ;  /* 0x000000100aad7819 */ /* 0x000fe200000006ff */
[----:B------:R-:W-:Y:S01]  /*23e0*/  IMAD.U32 R6, R6, 0x10000, RZ ;  /* 0x0001000006067824 */ /* 0x000fe200078e00ff */
[----:B------:R-:W-:-:S02]  /*23f0*/  SHF.L.U32 R167, R167, 0x10, RZ ;  /* 0x00000010a7a77819 */ /* 0x000fc400000006ff */
[----:B------:R-:W-:Y:S01]  /*2400*/  SHF.L.U32 R164, R11, 0x10, RZ ;  /* 0x000000100ba47819 */ /* 0x000fe200000006ff */
[----:B------:R-:W-:Y:S01]  /*2410*/  FADD.FTZ R173, R173, R166 ;  /* 0x000000a6adad7221 */ /* 0x000fe20000010000 */
[----:B------:R-:W-:Y:S02]  /*2420*/  SHF.L.U32 R147, R146, 0x10, RZ ;  /* 0x0000001092937819 */ /* 0x000fe400000006ff */
[----:B------:R-:W-:Y:S01]  /*2430*/  SHF.L.U32 R154, R154, 0x10, RZ ;  /* 0x000000109a9a7819 */ /* 0x000fe200000006ff */
[----:B------:R-:W-:Y:S01]  /*2440*/  FADD.FTZ R167, R164, R167 ;  /* 0x000000a7a4a77221 */ /* 0x000fe20000010000 */
[----:B------:R-:W-:Y:S02]  /*2450*/  SHF.L.U32 R175, R172, 0x10, RZ ;  /* 0x00000010acaf7819 */ /* 0x000fe400000006ff */
        /* <DEDUP_REMOVED lines=12> */
.L_x_3579:
[----:B------:R-:W-:Y:S05]  /*2520*/  BRA.U UP0, `(.L_x_3582) ;  /* 0x0000000100947547 */ /* 0x000fea000b800000 */
        /* <DEDUP_REMOVED lines=37> */
.L_x_3582:
[C---:B0----5:R-:W-:Y:S01]  /*2780*/  PRMT R4, R164.reuse, 0x7632, R4 ;  /* 0x00007632a4047816 */ /* 0x061fe20000000004 */
[----:B------:R-:W-:Y:S01]  /*2790*/  IMAD.U32 R164, R164, 0x10000, RZ ;  /* 0x00010000a4a47824 */ /* 0x000fe200078e00ff */
[----:B------:R-:W-:Y:S01]  /*27a0*/  SHF.L.U32 R5, R12, 0x10, RZ ;  /* 0x000000100c057819 */ /* 0x000fe200000006ff */
[C---:B------:R-:W-:Y:S01]  /*27b0*/  IMAD.U32 R171, R167.reuse, 0x10000, RZ ;  /* 0x00010000a7ab7824 */ /* 0x040fe200078e00ff */
        /* <DEDUP_REMOVED lines=9> */
[----:B------:R-:W-:Y:S01]  /*2850*/  SHF.L.U32 R7, R4, 0x10, RZ ;  /* 0x0000001004077819 */ /* 0x000fe200000006ff */
[----:B------:R-:W-:Y:S01]  /*2860*/  FADD.FTZ R166, R167, R166 ;  /* 0x000000a6a7a67221 */ /* 0x000fe20000010000 */
[----:B------:R-:W-:Y:S01]  /*2870*/  SHF.L.U32 R0, R0, 0x10, RZ ;  /* 0x0000001000007819 */ /* 0x000fe200000006ff */
[----:B------:R-:W-:Y:S01]  /*2880*/  FADD.FTZ R167, R164, R171 ;  /* 0x000000aba4a77221 */ /* 0x000fe20000010000 */
[--C-:B------:R-:W-:Y:S01]  /*2890*/  FADD.FTZ R171, R6, R5.reuse ;  /* 0x0000000506ab7221 */ /* 0x100fe20000010000 */
[----:B------:R-:W-:Y:S01]  /*28a0*/  PRMT R146, R165, 0x7632, R146 ;  /* 0x00007632a5927816 */ /* 0x000fe20000000092 */
[----:B------:R-:W-:Y:S01]  /*28b0*/  FADD.FTZ R173, R173, R166 ;  /* 0x000000a6adad7221 */ /* 0x000fe20000010000 */
[----:B------:R-:W-:Y:S01]  /*28c0*/  FADD.FTZ R174, R7, R0 ;  /* 0x0000000007ae7221 */ /* 0x000fe20000010000 */
[----:B------:R-:W-:-:S02]  /*28d0*/  PRMT R5, R15, 0x7632, R5 ;  /* 0x000076320f057816 */ /* 0x000fc40000000005 */
[----:B------:R-:W-:Y:S02]  /*28e0*/  SHF.L.U32 R165, R165, 0x10, RZ ;  /* 0x00000010a5a57819 */ /* 0x000fe400000006ff */
[C---:B------:R-:W-:Y:S02]  /*28f0*/  SHF.L.U32 R154, R13.reuse, 0x10, RZ ;  /* 0x000000100d9a7819 */ /* 0x040fe400000006ff */
[----:B------:R-:W-:Y:S02]  /*2900*/  PRMT R0, R13, 0x7632, R0 ;  /* 0x000076320d007816 */ /* 0x000fe40000000000 */
[----:B------:R-:W-:Y:S01]  /*2910*/  PRMT R4, R14, 0x7632, R4 ;  /* 0x000076320e047816 */ /* 0x000fe20000000004 */
[----:B------:R-:W-:Y:S01]  /*2920*/  FADD.FTZ R165, R154, R165 ;  /* 0x000000a59aa57221 */ /* 0x000fe20000010000 */
        /* <DEDUP_REMOVED lines=8> */
[----:B------:R-:W-:Y:S02]  /*29b0*/  SHF.L.U32 R147, R147, 0x10, RZ ;  /* 0x0000001093937819 */ /* 0x000fe400000006ff */
[----:B------:R-:W-:Y:S01]  /*29c0*/  PRMT R5, R10, 0x7632, R5 ;  /* 0x000076320a057816 */ /* 0x000fe20000000005 */
[--C-:B------:R-:W-:Y:S01]  /*29d0*/  FADD.FTZ R172, R7, R0.reuse ;  /* 0x0000000007ac7221 */ /* 0x100fe20000010000 */
[----:B------:R-:W-:Y:S01]  /*29e0*/  PRMT R0, R8, 0x7632, R0 ;  /* 0x0000763208007816 */ /* 0x000fe20000000000 */
[----:B------:R-:W-:Y:S01]  /*29f0*/  FADD.FTZ R166, R147, R4 ;  /* 0x0000000493a67221 */ /* 0x000fe20000010000 */
        /* <DEDUP_REMOVED lines=16> */
.L_x_3581:
[----:B------:R-:W0:Y:S01]  /*2b00*/  @P0 LDC.64 R176, c[0x0][0x3a8] ;  /* 0x0000ea00ffb00b82 */ /* 0x000e220000000a00 */
[----:B------:R-:W-:-:S04]  /*2b10*/  VIADD R154, R3, 0x180 ;  /* 0x00000180039a7836 */ /* 0x000fc80000000000 */
[----:B------:R-:W-:-:S03]  /*2b20*/  IMAD.WIDE.U32 R144, R154, 0x10, R144 ;  /* 0x000000109a907825 */ /* 0x000fc600078e0090 */
        /* <DEDUP_REMOVED lines=11> */
[C---:B0----5:R-:W-:Y:S02]  /*2be0*/  PRMT R180, R144.reuse, 0x7632, R180 ;  /* 0x0000763290b47816 */ /* 0x061fe400000000b4 */
[----:B------:R-:W-:Y:S02]  /*2bf0*/  SHF.L.U32 R175, R144, 0x10, RZ ;  /* 0x0000001090af7819 */ /* 0x000fe400000006ff */
[C---:B------:R-:W-:Y:S01]  /*2c00*/  PRMT R144, R147.reuse, 0x7632, R144 ;  /* 0x0000763293907816 */ /* 0x040fe20000000090 */
[----:B------:R-:W-:Y:S01]  /*2c10*/  IMAD.U32 R147, R147, 0x10000, RZ ;  /* 0x0001000093937824 */ /* 0x000fe200078e00ff */
[----:B------:R-:W-:Y:S02]  /*2c20*/  PRMT R176, R145, 0x7632, R176 ;  /* 0x0000763291b07816 */ /* 0x000fe400000000b0 */
[----:B------:R-:W-:Y:S01]  /*2c30*/  PRMT R0, R146, 0x7632, R0 ;  /* 0x0000763292007816 */ /* 0x000fe20000000000 */
[----:B------:R-:W-:Y:S01]  /*2c40*/  IMAD.U32 R144, R144, 0x10000, RZ ;  /* 0x0001000090907824 */ /* 0x000fe200078e00ff */
[----:B------:R-:W-:-:S02]  /*2c50*/  SHF.L.U32 R177, R146, 0x10, RZ ;  /* 0x0000001092b17819 */ /* 0x000fc400000006ff */
[----:B------:R-:W-:Y:S02]  /*2c60*/  SHF.L.U32 R145, R145, 0x10, RZ ;  /* 0x0000001091917819 */ /* 0x000fe400000006ff */
[----:B------:R-:W-:Y:S02]  /*2c70*/  SHF.L.U32 R180, R180, 0x10, RZ ;  /* 0x00000010b4b47819 */ /* 0x000fe400000006ff */
[----:B------:R-:W-:Y:S02]  /*2c80*/  SHF.L.U32 R176, R176, 0x10, RZ ;  /* 0x00000010b0b07819 */ /* 0x000fe400000006ff */
[----:B------:R-:W-:Y:S01]  /*2c90*/  SHF.L.U32 R146, R0, 0x10, RZ ;  /* 0x0000001000927819 */ /* 0x000fe200000006ff */
[----:B------:R-:W-:Y:S06]  /*2ca0*/  BRA `(.L_x_3585) ;  /* 0x00000008000c7947 */ /* 0x000fec0003800000 */
.L_x_3584:
[C---:B0----5:R-:W-:Y:S01]  /*2cb0*/  PRMT R176, R145.reuse, 0x7632, R176 ;  /* 0x0000763291b07816 */ /* 0x061fe200000000b0 */
[----:B------:R-:W-:Y:S01]  /*2cc0*/  IMAD.U32 R175, R8, 0x10000, RZ ;  /* 0x0001000008af7824 */ /* 0x000fe200078e00ff */
[----:B------:R-:W-:Y:S02]  /*2cd0*/  SHF.L.U32 R145, R145, 0x10, RZ ;  /* 0x0000001091917819 */ /* 0x000fe400000006ff */
[----:B------:R-:W-:Y:S02]  /*2ce0*/  SHF.L.U32 R0, R9, 0x10, RZ ;  /* 0x0000001009007819 */ /* 0x000fe400000006ff */
[C---:B------:R-:W-:Y:S02]  /*2cf0*/  PRMT R7, R144.reuse, 0x7632, R7 ;  /* 0x0000763290077816 */ /* 0x040fe40000000007 */
[----:B------:R-:W-:Y:S01]  /*2d00*/  SHF.L.U32 R144, R144, 0x10, RZ ;  /* 0x0000001090907819 */ /* 0x000fe200000006ff */
[----:B------:R-:W-:Y:S01]  /*2d10*/  FADD.FTZ R145, R0, R145 ;  /* 0x0000009100917221 */ /* 0x000fe20000010000 */
[----:B------:R-:W-:-:S02]  /*2d20*/  PRMT R178, R146, 0x7632, R178 ;  /* 0x0000763292b27816 */ /* 0x000fc400000000b2 */
        /* <DEDUP_REMOVED lines=8> */
[----:B------:R-:W-:Y:S02]  /*2db0*/  PRMT R6, R11, 0x7632, R6 ;  /* 0x000076320b067816 */ /* 0x000fe40000000006 */
[----:B------:R-:W-:-:S02]  /*2dc0*/  SHF.L.U32 R146, R146, 0x10, RZ ;  /* 0x0000001092927819 */ /* 0x000fc400000006ff */
        /* <DEDUP_REMOVED lines=19> */
.L_x_3583:
        /* <DEDUP_REMOVED lines=38> */
.L_x_3586:
[C---:B0----5:R-:W-:Y:S02]  /*3160*/  PRMT R4, R144.reuse, 0x7632, R4 ;  /* 0x0000763290047816 */ /* 0x061fe40000000004 */
[----:B------:R-:W-:Y:S02]  /*3170*/  SHF.L.U32 R144, R144, 0x10, RZ ;  /* 0x0000001090907819 */ /* 0x000fe400000006ff */
[C---:B------:R-:W-:Y:S02]  /*3180*/  SHF.L.U32 R5, R12.reuse, 0x10, RZ ;  /* 0x000000100c057819 */ /* 0x040fe400000006ff */
[----:B------:R-:W-:Y:S02]  /*3190*/  PRMT R0, R12, 0x7632, R0 ;  /* 0x000076320c007816 */ /* 0x000fe40000000000 */
[----:B------:R-:W-:Y:S01]  /*31a0*/  SHF.L.U32 R175, R147, 0x10, RZ ;  /* 0x0000001093af7819 */ /* 0x000fe200000006ff */
[----:B------:R-:W-:Y:S01]  /*31b0*/  FADD.FTZ R5, R5, R144 ;  /* 0x0000009005057221 */ /* 0x000fe20000010000 */
[----:B------:R-:W-:-:S02]  /*31c0*/  SHF.L.U32 R180, R15, 0x10, RZ ;  /* 0x000000100fb47819 */ /* 0x000fc400000006ff */
[----:B------:R-:W-:Y:S02]  /*31d0*/  SHF.L.U32 R6, R8, 0x10, RZ ;  /* 0x0000001008067819 */ /* 0x000fe400000006ff */
[----:B------:R-:W-:Y:S01]  /*31e0*/  SHF.L.U32 R7, R4, 0x10, RZ ;  /* 0x0000001004077819 */ /* 0x000fe200000006ff */
[----:B------:R-:W-:Y:S01]  /*31f0*/  FADD.FTZ R182, R180, R175 ;  /* 0x000000afb4b67221 */ /* 0x000fe20000010000 */
[----:B------:R-:W-:Y:S01]  /*3200*/  SHF.L.U32 R0, R0, 0x10, RZ ;  /* 0x0000001000007819 */ /* 0x000fe200000006ff */
[----:B------:R-:W-:Y:S01]  /*3210*/  FADD.FTZ R175, R6, R5 ;  /* 0x0000000506af7221 */ /* 0x000fe20000010000 */
[----:B------:R-:W-:Y:S01]  /*3220*/  PRMT R176, R145, 0x7632, R176 ;  /* 0x0000763291b07816 */ /* 0x000fe200000000b0 */
[----:B------:R-:W-:Y:S01]  /*3230*/  IMAD.U32 R6, R9, 0x10000, RZ ;  /* 0x0001000009067824 */ /* 0x000fe200078e00ff */
[----:B------:R-:W-:Y:S01]  /*3240*/  SHF.L.U32 R145, R145, 0x10, RZ ;  /* 0x0000001091917819 */ /* 0x000fe200000006ff */
[----:B------:R-:W-:Y:S01]  /*3250*/  FADD.FTZ R180, R7, R0 ;  /* 0x0000000007b47221 */ /* 0x000fe20000010000 */
[C---:B------:R-:W-:Y:S01]  /*3260*/  PRMT R177, R146.reuse, 0x7632, R177 ;  /* 0x0000763292b17816 */ /* 0x040fe200000000b1 */
[----:B------:R-:W-:Y:S01]  /*3270*/  IMAD.U32 R146, R146, 0x10000, RZ ;  /* 0x0001000092927824 */ /* 0x000fe200078e00ff */
[----:B------:R-:W-:Y:S01]  /*3280*/  PRMT R178, R147, 0x7632, R178 ;  /* 0x0000763293b27816 */ /* 0x000fe200000000b2 */
[----:B------:R-:W-:Y:S01]  /*3290*/  IMAD.U32 R147, R14, 0x10000, RZ ;  /* 0x000100000e937824 */ /* 0x000fe200078e00ff */
[----:B------:R-:W-:Y:S01]  /*32a0*/  SHF.L.U32 R144, R13, 0x10, RZ ;  /* 0x000000100d907819 */ /* 0x000fe200000006ff */
[----:B------:R-:W-:Y:S01]  /*32b0*/  IMAD.U32 R179, R177, 0x10000, RZ ;  /* 0x00010000b1b37824 */ /* 0x000fe200078e00ff */
[----:B------:R-:W-:Y:S01]  /*32c0*/  PRMT R5, R15, 0x7632, R5 ;  /* 0x000076320f057816 */ /* 0x000fe20000000005 */
[----:B------:R-:W-:Y:S01]  /*32d0*/  FADD.FTZ R146, R147, R146 ;  /* 0x0000009293927221 */ /* 0x000fe20000010000 */
[----:B------:R-:W-:Y:S01]  /*32e0*/  PRMT R0, R13, 0x7632, R0 ;  /* 0x000076320d007816 */ /* 0x000fe20000000000 */
[----:B------:R-:W-:Y:S01]  /*32f0*/  FADD.FTZ R145, R144, R145 ;  /* 0x0000009190917221 */ /* 0x000fe20000010000 */
[----:B------:R-:W-:-:S02]  /*3300*/  PRMT R4, R14, 0x7632, R4 ;  /* 0x000076320e047816 */ /* 0x000fc40000000004 */
        /* <DEDUP_REMOVED lines=8> */
[----:B------:R-:W-:-:S02]  /*3390*/  SHF.L.U32 R4, R4, 0x10, RZ ;  /* 0x0000001004047819 */ /* 0x000fc400000006ff */
[----:B------:R-:W-:Y:S01]  /*33a0*/  PRMT R5, R10, 0x7632, R5 ;  /* 0x000076320a057816 */ /* 0x000fe20000000005 */
[--C-:B------:R-:W-:Y:S01]  /*33b0*/  FADD.FTZ R176, R7, R0.reuse ;  /* 0x0000000007b07221 */ /* 0x100fe20000010000 */
[----:B------:R-:W-:Y:S01]  /*33c0*/  PRMT R0, R8, 0x7632, R0 ;  /* 0x0000763208007816 */ /* 0x000fe20000000000 */
[----:B------:R-:W-:Y:S01]  /*33d0*/  FADD.FTZ R146, R179, R4 ;  /* 0x00000004b3927221 */ /* 0x000fe20000010000 */
[----:B------:R-:W-:Y:S02]  /*33e0*/  PRMT R6, R11, 0x7632, R6 ;  /* 0x000076320b067816 */ /* 0x000fe40000000006 */
[----:B------:R-:W-:Y:S02]  /*33f0*/  PRMT R4, R9, 0x7632, R4 ;  /* 0x0000763209047816 */ /* 0x000fe40000000004 */
[----:B------:R-:W-:Y:S01]  /*3400*/  SHF.L.U32 R179, R5, 0x10, RZ ;  /* 0x0000001005b37819 */ /* 0x000fe200000006ff */
[----:B------:R-:W-:Y:S01]  /*3410*/  IMAD.U32 R181, R6, 0x10000, RZ ;  /* 0x0001000006b57824 */ /* 0x000fe200078e00ff */
[----:B------:R-:W-:-:S02]  /*3420*/  SHF.L.U32 R147, R11, 0x10, RZ ;  /* 0x000000100b937819 */ /* 0x000fc400000006ff */
[----:B------:R-:W-:Y:S01]  /*3430*/  SHF.L.U32 R7, R4, 0x10, RZ ;  /* 0x0000001004077819 */ /* 0x000fe200000006ff */
[----:B------:R-:W-:Y:S01]  /*3440*/  FADD.FTZ R144, R144, R181 ;  /* 0x000000b590907221 */ /* 0x000fe20000010000 */
[----:B------:R-:W-:Y:S01]  /*3450*/  SHF.L.U32 R5, R0, 0x10, RZ ;  /* 0x0000001000057819 */ /* 0x000fe200000006ff */
[----:B------:R-:W-:Y:S01]  /*3460*/  FADD.FTZ R147, R147, R182 ;  /* 0x000000b693937221 */ /* 0x000fe20000010000 */
[----:B------:R-:W-:Y:S01]  /*3470*/  FADD.FTZ R146, R146, R179 ;  /* 0x000000b392927221 */ /* 0x000fe20000010000 */
[----:B------:R-:W-:Y:S02]  /*3480*/  FADD.FTZ R176, R176, R7 ;  /* 0x00000007b0b07221 */ /* 0x000fe40000010000 */
[----:B------:R-:W-:Y:S01]  /*3490*/  FADD.FTZ R180, R180, R5 ;  /* 0x00000005b4b47221 */ /* 0x000fe20000010000 */
[----:B------:R-:W-:Y:S02]  /*34a0*/  F2FP.BF16.F32.PACK_AB R7, R144, R147 ;  /* 0x000000939007723e */ /* 0x000fe400000010ff */
[----:B------:R-:W-:-:S02]  /*34b0*/  F2FP.BF16.F32.PACK_AB R6, R146, R177 ;  /* 0x000000b19206723e */ /* 0x000fc400000010ff */
[----:B------:R-:W-:Y:S02]  /*34c0*/  F2FP.BF16.F32.PACK_AB R5, R176, R145 ;  /* 0x00000091b005723e */ /* 0x000fe400000010ff */
[----:B------:R-:W-:-:S07]  /*34d0*/  F2FP.BF16.F32.PACK_AB R4, R180, R175 ;  /* 0x000000afb404723e */ /* 0x000fce00000010ff */
.L_x_3585:
        /* <DEDUP_REMOVED lines=111> */
[----:B0-----:R-:W-:Y:S02]  /*3bd0*/  FADD.FTZ R184, R181, R0 ;  /* 0x00000000b5b87221 */ /* 0x001fe40000010000 */
[----:B------:R-:W0:Y:S03]  /*3be0*/  S2R R0, SR_TID.X ;  /* 0x0000000000007919 */ /* 0x000e260000002100 */
[----:B------:R-:W1:Y:S02]  /*3bf0*/  SHFL.BFLY PT, R183, R184, 0x4, 0x1f ;  /* 0x0c801f00b8b77f89 */ /* 0x000e6400000e0000 */
[----:B-1----:R-:W-:Y:S02]  /*3c00*/  FADD.FTZ R185, R184, R183 ;  /* 0x000000b7b8b97221 */ /* 0x002fe40000010000 */
[----:B------:R-:W1:Y:S01]  /*3c10*/  @P0 LDC.64 R182, c[0x0][0x3a8] ;  /* 0x0000ea00ffb60b82 */ /* 0x000e620000000a00 */
[----:B0-----:R-:W-:-:S02]  /*3c20*/  LOP3.LUT P2, RZ, R0, 0x1f, RZ, 0xc0, !PT ;  /* 0x0000001f00ff7812 */ /* 0x001fc4000784c0ff */
[----:B------:R-:W0:Y:S01]  /*3c30*/  SHFL.BFLY PT, R186, R185, 0x8, 0x1f ;  /* 0x0d001f00b9ba7f89 */ /* 0x000e2200000e0000 */
[----:B-1----:R-:W-:-:S04]  /*3c40*/  @P0 IMAD.WIDE.U32 R182, R154, 0x10, R182 ;  /* 0x000000109ab60825 */ /* 0x002fc800078e00b6 */
[----:B0-----:R-:W-:Y:S01]  /*3c50*/  FADD.FTZ R186, R185, R186 ;  /* 0x000000bab9ba7221 */ /* 0x001fe20000010000 */
        /* <DEDUP_REMOVED lines=11> */
.L_x_3588:
[----:B--23--:R-:W-:Y:S05]  /*3d10*/  BSYNC.RECONVERGENT B0 ;  /* 0x0000000000007941 */ /* 0x00cfea0003800200 */
.L_x_3587:
        /* <DEDUP_REMOVED lines=15> */
.L_x_3590:
[----:B------:R-:W-:Y:S05]  /*3e10*/  BSYNC.RECONVERGENT B0 ;  /* 0x0000000000007941 */ /* 0x000fea0003800200 */
.L_x_3589:
[----:B------:R-:W1:Y:S01]  /*3e20*/  SHFL.DOWN PT, R182, R181, 0x2, 0x1f ;  /* 0x08401f00b5b67f89 */ /* 0x000e6200000e0000 */
[----:B------:R-:W-:Y:S01]  /*3e30*/  ISETP.NE.AND P3, PT, RZ, UR12, PT ;  /* 0x0000000cff007c0c */ /* 0x000fe2000bf65270 */
[----:B------:R-:W-:Y:S01]  /*3e40*/  UPLOP3.LUT UP1, UPT, UPT, UPT, UP1, 0x40, 0x4 ;  /* 0x000000000004789c */ /* 0x000fe20003f2e810 */
[----:B------:R-:W-:Y:S01]  /*3e50*/  ISETP.NE.AND P2, PT, R0, RZ, PT ;  /* 0x000000ff0000720c */ /* 0x000fe20003f45270 */
[----:B0-----:R-:W0:Y:S04]  /*3e60*/  SHFL.DOWN PT, R183, R178, 0x2, 0x1f ;  /* 0x08401f00b2b77f89 */ /* 0x001e2800000e0000 */
[----:B------:R-:W2:Y:S01]  /*3e70*/  SHFL.DOWN PT, R184, R179, 0x2, 0x1f ;  /* 0x08401f00b3b87f89 */ /* 0x000ea200000e0000 */
        /* <DEDUP_REMOVED lines=25> */
[----:B-1----:R-:W-:Y:S02]  /*4010*/  FADD.FTZ R182, R183, R182 ;  /* 0x000000b6b7b67221 */ /* 0x002fe40000010000 */
[----:B------:R-:W-:Y:S01]  /*4020*/  FMUL.FTZ R179, R186, R179 ;  /* 0x000000b3bab37220 */ /* 0x000fe20000410000 */
[----:B--2---:R-:W-:Y:S01]  /*4030*/  FMUL.FTZ R181, R185, R178 ;  /* 0x000000b2b9b57220 */ /* 0x004fe20000410000 */
[----:B------:R-:W0:Y:S02]  /*4040*/  LDC R183, c[0x0][0x448] ;  /* 0x00011200ffb77b82 */ /* 0x000e240000000800 */
[----:B------:R-:W-:Y:S02]  /*4050*/  FMUL.FTZ R179, R179, R192 ;  /* 0x000000c0b3b37220 */ /* 0x000fe40000410000 */
[----:B------:R-:W1:Y:S02]  /*4060*/  SHFL.IDX PT, R193, R181, RZ, 0x1f ;  /* 0x00001fffb5c17589 */ /* 0x000e6400000e0000 */
[----:B------:R-:W-:-:S06]  /*4070*/  FFMA.FTZ R182, R185, R179, R182 ;  /* 0x000000b3b9b67223 */ /* 0x000fcc00000100b6 */
[----:B------:R-:W0:Y:S01]  /*4080*/  SHFL.IDX PT, R182, R182, RZ, 0x1f ;  /* 0x00001fffb6b67589 */ /* 0x000e2200000e0000 */
[C---:B-1----:R-:W-:Y:S01]  /*4090*/  FMUL.FTZ R178, R193.reuse, R193 ;  /* 0x000000c1c1b27220 */ /* 0x042fe20000410000 */
[----:B------:R-:W-:-:S04]  /*40a0*/  FSEL R185, R193, RZ, !P3 ;  /* 0x000000ffc1b97208 */ /* 0x000fc80005800000 */
[----:B------:R-:W-:Y:S01]  /*40b0*/  FSEL R184, R178, RZ, P3 ;  /* 0x000000ffb2b87208 */ /* 0x000fe20001800000 */
[C---:B------:R-:W-:Y:S01]  /*40c0*/  FADD.FTZ R198, -R185.reuse, R163 ;  /* 0x000000a3b9c67221 */ /* 0x040fe20000010100 */
[----:B------:R-:W1:Y:S01]  /*40d0*/  @!P2 LDC.64 R178, c[0x0][0x3c0] ;  /* 0x0000f000ffb2ab82 */ /* 0x000e620000000a00 */
[----:B0-----:R-:W-:Y:S01]  /*40e0*/  FFMA.FTZ R183, R182, UR9, R183 ;  /* 0x00000009b6b77c23 */ /* 0x001fe200080100b7 */
[C---:B------:R-:W-:Y:S01]  /*40f0*/  FADD.FTZ R200, -R185.reuse, R162 ;  /* 0x000000a2b9c87221 */ /* 0x040fe20000010100 */
[C---:B------:R-:W-:Y:S01]  /*4100*/  FADD.FTZ R188, -R185.reuse, R156 ;  /* 0x0000009cb9bc7221 */ /* 0x040fe20000010100 */
[----:B------:R-:W-:Y:S01]  /*4110*/  FADD.FTZ R192, -R185, R157 ;  /* 0x0000009db9c07221 */ /* 0x000fe20000010100 */
[----:B------:R-:W-:Y:S01]  /*4120*/  FADD.FTZ R181, R183, R184 ;  /* 0x000000b8b7b57221 */ /* 0x000fe20000010000 */
[C---:B------:R-:W-:Y:S01]  /*4130*/  FADD.FTZ R158, -R185.reuse, R158 ;  /* 0x0000009eb99e7221 */ /* 0x040fe20000010100 */
[C---:B------:R-:W-:Y:S01]  /*4140*/  FADD.FTZ R186, -R185.reuse, R149 ;  /* 0x00000095b9ba7221 */ /* 0x040fe20000010100 */
[----:B------:R-:W0:Y:S01]  /*4150*/  @!P2 LDC.64 R162, c[0x0][0x3c8] ;  /* 0x0000f200ffa2ab82 */ /* 0x000e220000000a00 */
[C---:B------:R-:W-:Y:S01]  /*4160*/  FADD.FTZ R190, -R185.reuse, R155 ;  /* 0x0000009bb9be7221 */ /* 0x040fe20000010100 */
[C---:B------:R-:W-:Y:S01]  /*4170*/  FADD.FTZ R150, -R185.reuse, R150 ;  /* 0x00000096b9967221 */ /* 0x040fe20000010100 */
[----:B------:R-:W2:Y:S01]  /*4180*/  MUFU.RSQ R181, R181 ;  /* 0x000000b500b57308 */ /* 0x000ea20000001400 */
[C---:B------:R-:W-:Y:S01]  /*4190*/  FADD.FTZ R182, -R185.reuse, R151 ;  /* 0x00000097b9b67221 */ /* 0x040fe20000010100 */
[C---:B------:R-:W-:Y:S01]  /*41a0*/  FADD.FTZ R148, -R185.reuse, R148 ;  /* 0x00000094b9947221 */ /* 0x040fe20000010100 */
[C---:B------:R-:W-:Y:S01]  /*41b0*/  FADD.FTZ R194, -R185.reuse, R159 ;  /* 0x0000009fb9c27221 */ /* 0x040fe20000010100 */
[C---:B------:R-:W-:Y:S01]  /*41c0*/  FADD.FTZ R170, -R185.reuse, R170 ;  /* 0x000000aab9aa7221 */ /* 0x040fe20000010100 */
[----:B------:R-:W3:Y:S01]  /*41d0*/  LDC.64 R156, c[0x0][0x428] ;  /* 0x00010a00ff9c7b82 */ /* 0x000ee20000000a00 */
        /* <DEDUP_REMOVED lines=12> */
[----:B--2---:R-:W-:Y:S01]  /*42a0*/  FMUL.FTZ R184, R181, R158 ;  /* 0x0000009eb5b87220 */ /* 0x004fe20000410000 */
        /* <DEDUP_REMOVED lines=8> */
[C---:B------:R-:W-:Y:S01]  /*4330*/  FMUL.FTZ R183, R181.reuse, R186 ;  /* 0x000000bab5b77220 */ /* 0x040fe20000410000 */
[----:B------:R-:W2:Y:S01]  /*4340*/  LDC.64 R158, c[0x0][0x430] ;  /* 0x00010c00ff9e7b82 */ /* 0x000ea20000000a00 */
[C---:B------:R-:W-:Y:S01]  /*4350*/  FMUL.FTZ R185, R181.reuse, R190 ;  /* 0x000000beb5b97220 */ /* 0x040fe20000410000 */
[C---:B------:R-:W-:Y:S01]  /*4360*/  FMUL.FTZ R186, R181.reuse, R150 ;  /* 0x00000096b5ba7220 */ /* 0x040fe20000410000 */
[C---:B------:R-:W-:Y:S01]  /*4370*/  FMUL.FTZ R147, R181.reuse, R182 ;  /* 0x000000b6b5937220 */ /* 0x040fe20000410000 */
[C---:B------:R-:W-:Y:S01]  /*4380*/  FMUL.FTZ R188, R181.reuse, R188 ;  /* 0x000000bcb5bc7220 */ /* 0x040fe20000410000 */
[C---:B------:R-:W-:Y:S01]  /*4390*/  FMUL.FTZ R187, R181.reuse, R148 ;  /* 0x00000094b5bb7220 */ /* 0x040fe20000410000 */
[----:B------:R-:W-:Y:S01]  /*43a0*/  FMUL.FTZ R192, R181, R192 ;  /* 0x000000c0b5c07220 */ /* 0x000fe20000410000 */
[----:B------:R-:W-:Y:S01]  /*43b0*/  FFMA.FTZ R150, R185, R104, R116 ;  /* 0x00000068b9967223 */ /* 0x000fe20000010074 */
[----:B------:R-:W-:Y:S01]  /*43c0*/  FFMA.FTZ R151, R186, R105, R117 ;  /* 0x00000069ba977223 */ /* 0x000fe20000010075 */
[----:B-1----:R-:W-:-:S04]  /*43d0*/  @!P2 IMAD.WIDE R178, R2, 0x4, R178 ;  /* 0x0000000402b2a825 */ /* 0x002fc800078e02b2 */
[----:B------:R-:W-:Y:S01]  /*43e0*/  FFMA.FTZ R148, R183, R108, R112 ;  /* 0x0000006cb7947223 */ /* 0x000fe20000010070 */
[----:B------:R-:W-:Y:S01]  /*43f0*/  FFMA.FTZ R145, R184, R109, R113 ;  /* 0x0000006db8917223 */ /* 0x000fe20000010071 */
[----:B------:R-:W-:Y:S01]  /*4400*/  FFMA.FTZ R149, R147, R110, R114 ;  /* 0x0000006e93957223 */ /* 0x000fe20000010072 */
[----:B------:R-:W-:Y:S01]  /*4410*/  FFMA.FTZ R144, R188, R111, R115 ;  /* 0x0000006fbc907223 */ /* 0x000fe20000010073 */
[----:B------:R-:W-:Y:S01]  /*4420*/  FFMA.FTZ R146, R187, R106, R118 ;  /* 0x0000006abb927223 */ /* 0x000fe20000010076 */
[----:B------:R-:W-:Y:S01]  /*4430*/  FFMA.FTZ R155, R192, R107, R119 ;  /* 0x0000006bc09b7223 */ /* 0x000fe20000010077 */
[----:B------:R-:W-:Y:S01]  /*4440*/  F2FP.BF16.F32.PACK_AB R150, R151, R150 ;  /* 0x000000969796723e */ /* 0x000fe200000010ff */
[----:B0-----:R-:W-:Y:S01]  /*4450*/  @!P2 IMAD.WIDE R162, R2, 0x4, R162 ;  /* 0x0000000402a2a825 */ /* 0x001fe200078e02a2 */
[----:B------:R0:W-:Y:S01]  /*4460*/  @!P2 STG.E desc[UR6][R178.64], R193 ;  /* 0x000000c1b200a986 */ /* 0x0001e2000c101906 */
[----:B------:R-:W-:Y:S02]  /*4470*/  F2FP.BF16.F32.PACK_AB R148, R145, R148 ;  /* 0x000000949194723e */ /* 0x000fe400000010ff */
[----:B------:R-:W-:Y:S01]  /*4480*/  FMUL.FTZ R182, R181, R200 ;  /* 0x000000c8b5b67220 */ /* 0x000fe20000410000 */
[----:B------:R-:W-:Y:S01]  /*4490*/  F2FP.BF16.F32.PACK_AB R149, R144, R149 ;  /* 0x000000959095723e */ /* 0x000fe200000010ff */
[----:B---3--:R-:W-:Y:S01]  /*44a0*/  IMAD.WIDE.U32 R160, R3, 0x10, R156 ;  /* 0x0000001003a07825 */ /* 0x008fe200078e009c */
[----:B------:R-:W-:-:S03]  /*44b0*/  F2FP.BF16.F32.PACK_AB R151, R155, R146 ;  /* 0x000000929b97723e */ /* 0x000fc600000010ff */
[----:B------:R-:W-:Y:S01]  /*44c0*/  FFMA.FTZ R146, R185, R72, R20 ;  /* 0x00000048b9927223 */ /* 0x000fe20000010014 */
[C---:B------:R-:W-:Y:S01]  /*44d0*/  FMUL.FTZ R191, R181.reuse, R196 ;  /* 0x000000c4b5bf7220 */ /* 0x040fe20000410000 */
[C---:B------:R-:W-:Y:S01]  /*44e0*/  FMUL.FTZ R180, R181.reuse, R168 ;  /* 0x000000a8b5b47220 */ /* 0x040fe20000410000 */
[C---:B------:R-:W-:Y:S01]  /*44f0*/  FMUL.FTZ R195, R181.reuse, R202 ;  /* 0x000000cab5c37220 */ /* 0x040fe20000410000 */
[C---:B------:R-:W-:Y:S01]  /*4500*/  FMUL.FTZ R204, R181.reuse, R204 ;  /* 0x000000ccb5cc7220 */ /* 0x040fe20000410000 */
[C---:B------:R-:W-:Y:S01]  /*4510*/  FMUL.FTZ R189, R181.reuse, R194 ;  /* 0x000000c2b5bd7220 */ /* 0x040fe20000410000 */
[----:B0-----:R-:W-:Y:S01]  /*4520*/  FFMA.FTZ R179, R186, R73, R21 ;  /* 0x00000049bab37223 */ /* 0x001fe20000010015 */
[C---:B------:R-:W-:Y:S01]  /*4530*/  FMUL.FTZ R193, R181.reuse, R198 ;  /* 0x000000c6b5c17220 */ /* 0x040fe20000410000 */
[----:B------:R-:W-:Y:S01]  /*4540*/  FMUL.FTZ R190, R181, R170 ;  /* 0x000000aab5be7220 */ /* 0x000fe20000410000 */
[----:B------:R0:W-:Y:S01]  /*4550*/  @!P2 STG.E desc[UR6][R162.64], R181 ;  /* 0x000000b5a200a986 */ /* 0x0001e2000c101906 */
[----:B------:R-:W-:Y:S01]  /*4560*/  FFMA.FTZ R144, R183, R76, R16 ;  /* 0x0000004cb7907223 */ /* 0x000fe20000010010 */
[----:B------:R-:W-:Y:S01]  /*4570*/  F2FP.BF16.F32.PACK_AB R146, R179, R146 ;  /* 0x00000092b392723e */ /* 0x000fe200000010ff */
[----:B------:R-:W-:Y:S01]  /*4580*/  FFMA.FTZ R179, R184, R77, R17 ;  /* 0x0000004db8b37223 */ /* 0x000fe20000010011 */
[----:B------:R1:W-:Y:S01]  /*4590*/  STG.E.128 desc[UR6][R160.64], R148 ;  /* 0x00000094a0007986 */ /* 0x0003e2000c101d06 */
[----:B------:R-:W-:Y:S01]  /*45a0*/  FFMA.FTZ R185, R191, R102, R122 ;  /* 0x00000066bfb97223 */ /* 0x000fe2000001007a */
[----:B------:R-:W-:Y:S01]  /*45b0*/  FFMA.FTZ R186, R180, R103, R123 ;  /* 0x00000067b4ba7223 */ /* 0x000fe2000001007b */
[----:B------:R-:W-:Y:S01]  /*45c0*/  FFMA.FTZ R145, R147, R78, R18 ;  /* 0x0000004e93917223 */ /* 0x000fe20000010012 */
[----:B------:R-:W-:Y:S01]  /*45d0*/  FFMA.FTZ R183, R189, R100, R120 ;  /* 0x00000064bdb77223 */ /* 0x000fe20000010078 */
[----:B------:R-:W-:Y:S01]  /*45e0*/  FFMA.FTZ R184, R190, R101, R121 ;  /* 0x00000065beb87223 */ /* 0x000fe20000010079 */
[----:B------:R-:W-:Y:S01]  /*45f0*/  FFMA.FTZ R147, R187, R74, R22 ;  /* 0x0000004abb937223 */ /* 0x000fe20000010016 */
[----:B------:R-:W-:Y:S01]  /*4600*/  FFMA.FTZ R192, R192, R75, R23 ;  /* 0x0000004bc0c07223 */ /* 0x000fe20000010017 */
[----:B0-----:R-:W-:Y:S01]  /*4610*/  FFMA.FTZ R162, R193, R96, R124 ;  /* 0x00000060c1a27223 */ /* 0x001fe2000001007c */
[----:B------:R-:W-:Y:S01]  /*4620*/  FFMA.FTZ R188, R188, R79, R19 ;  /* 0x0000004fbcbc7223 */ /* 0x000fe20000010013 */
[C---:B------:R-:W-:Y:S01]  /*4630*/  FMUL.FTZ R171, R181.reuse, R206 ;  /* 0x000000ceb5ab7220 */ /* 0x040fe20000410000 */
[C---:B------:R-:W-:Y:S01]  /*4640*/  FMUL.FTZ R174, R181.reuse, R174 ;  /* 0x000000aeb5ae7220 */ /* 0x040fe20000410000 */
[----:B------:R-:W-:Y:S01]  /*4650*/  F2FP.BF16.F32.PACK_AB R147, R192, R147 ;  /* 0x00000093c093723e */ /* 0x000fe200000010ff */
[C---:B------:R-:W-:Y:S01]  /*4660*/  FMUL.FTZ R173, R181.reuse, R208 ;  /* 0x000000d0b5ad7220 */ /* 0x040fe20000410000 */
[----:B------:R-:W-:Y:S01]  /*4670*/  F2FP.BF16.F32.PACK_AB R145, R188, R145 ;  /* 0x00000091bc91723e */ /* 0x000fe200000010ff */
[----:B------:R-:W-:Y:S01]  /*4680*/  FMUL.FTZ R172, R181, R172 ;  /* 0x000000acb5ac7220 */ /* 0x000fe20000410000 */
[----:B------:R-:W-:Y:S01]  /*4690*/  F2FP.BF16.F32.PACK_AB R144, R179, R144 ;  /* 0x00000090b390723e */ /* 0x000fe200000010ff */
[----:B------:R-:W-:Y:S01]  /*46a0*/  FFMA.FTZ R191, R191, R70, R26 ;  /* 0x00000046bfbf7223 */ /* 0x000fe2000001001a */
[----:B-1----:R-:W-:Y:S01]  /*46b0*/  FFMA.FTZ R151, R182, R97, R125 ;  /* 0x00000061b6977223 */ /* 0x002fe2000001007d */
[----:B------:R-:W-:Y:S01]  /*46c0*/  FFMA.FTZ R160, R195, R98, R126 ;  /* 0x00000062c3a07223 */ /* 0x000fe2000001007e */
[----:B------:R-:W-:Y:S01]  /*46d0*/  FFMA.FTZ R161, R204, R99, R127 ;  /* 0x00000063cca17223 */ /* 0x000fe2000001007f */
[----:B------:R-:W-:Y:S01]  /*46e0*/  F2FP.BF16.F32.PACK_AB R149, R186, R185 ;  /* 0x000000b9ba95723e */ /* 0x000fe200000010ff */
[----:B------:R-:W-:Y:S01]  /*46f0*/  IMAD.WIDE.U32 R186, R152, 0x10, R156 ;  /* 0x0000001098ba7825 */ /* 0x000fe200078e009c */
[----:B------:R-:W-:-:S03]  /*4700*/  F2FP.BF16.F32.PACK_AB R150, R151, R162 ;  /* 0x000000a29796723e */ /* 0x000fc600000010ff */
[----:B------:R-:W-:Y:S01]  /*4710*/  FFMA.FTZ R193, R193, R64, R28 ;  /* 0x00000040c1c17223 */ /* 0x000fe2000001001c */
[----:B------:R-:W-:Y:S01]  /*4720*/  F2FP.BF16.F32.PACK_AB R151, R161, R160 ;  /* 0x000000a0a197723e */ /* 0x000fe200000010ff */
[----:B------:R-:W-:Y:S01]  /*4730*/  IMAD.WIDE.U32 R160, R153, 0x10, R156 ;  /* 0x0000001099a07825 */ /* 0x000fe200078e009c */
[----:B------:R-:W-:-:S03]  /*4740*/  F2FP.BF16.F32.PACK_AB R148, R184, R183 ;  /* 0x000000b7b894723e */ /* 0x000fc600000010ff */
[----:B------:R-:W-:Y:S01]  /*4750*/  FFMA.FTZ R182, R182, R65, R29 ;  /* 0x00000041b6b67223 */ /* 0x000fe2000001001d */
[----:B------:R-:W-:Y:S01]  /*4760*/  FFMA.FTZ R180, R180, R71, R27 ;  /* 0x00000047b4b47223 */ /* 0x000fe2000001001b */
[----:B--2---:R-:W-:-:S04]  /*4770*/  IMAD.WIDE.U32 R162, R152, 0x10, R158 ;  /* 0x0000001098a27825 */ /* 0x004fc800078e009e */
[C---:B------:R-:W-:Y:S01]  /*4780*/  FMUL.FTZ R175, R181.reuse, R210 ;  /* 0x000000d2b5af7220 */ /* 0x040fe20000410000 */
[C---:B------:R-:W-:Y:S01]  /*4790*/  FMUL.FTZ R176, R181.reuse, R166 ;  /* 0x000000a6b5b07220 */ /* 0x040fe20000410000 */
[----:B------:R-:W-:Y:S01]  /*47a0*/  FMUL.FTZ R178, R181, R164 ;  /* 0x000000a4b5b27220 */ /* 0x000fe20000410000 */
[----:B------:R-:W-:-:S04]  /*47b0*/  IMAD.WIDE.U32 R184, R3, 0x10, R158 ;  /* 0x0000001003b87825 */ /* 0x000fc800078e009e */
[----:B------:R-:W-:Y:S01]  /*47c0*/  FFMA.FTZ R3, R171, R92, R128 ;  /* 0x0000005cab037223 */ /* 0x000fe20000010080 */
[C---:B------:R-:W-:Y:S01]  /*47d0*/  FMUL.FTZ R177, R181.reuse, R212 ;  /* 0x000000d4b5b17220 */ /* 0x040fe20000410000 */
[----:B------:R-:W-:Y:S01]  /*47e0*/  FMUL.FTZ R167, R181, R218 ;  /* 0x000000dab5a77220 */ /* 0x000fe20000410000 */
[----:B------:R-:W-:Y:S01]  /*47f0*/  IMAD.WIDE.U32 R152, R153, 0x10, R158 ;  /* 0x0000001099987825 */ /* 0x000fe200078e009e */
[----:B------:R0:W-:Y:S03]  /*4800*/  STG.E.128 desc[UR6][R184.64], R144 ;  /* 0x00000090b8007986 */ /* 0x0001e6000c101d06 */
[C---:B------:R-:W-:Y:S01]  /*4810*/  FMUL.FTZ R168, R181.reuse, R220 ;  /* 0x000000dcb5a87220 */ /* 0x040fe20000410000 */
[C---:B------:R-:W-:Y:S01]  /*4820*/  FMUL.FTZ R169, R181.reuse, R222 ;  /* 0x000000deb5a97220 */ /* 0x040fe20000410000 */
[C---:B------:R-:W-:Y:S01]  /*4830*/  IMAD.WIDE.U32 R156, R154.reuse, 0x10, R156 ;  /* 0x000000109a9c7825 */ /* 0x040fe200078e009c */
[----:B------:R1:W-:Y:S03]  /*4840*/  STG.E.128 desc[UR6][R186.64], R148 ;  /* 0x00000094ba007986 */ /* 0x0003e6000c101d06 */
[----:B------:R-:W-:Y:S01]  /*4850*/  FMUL.FTZ R170, R181, R224 ;  /* 0x000000e0b5aa7220 */ /* 0x000fe20000410000 */
[----:B------:R-:W-:Y:S01]  /*4860*/  FFMA.FTZ R179, R177, R58, R38 ;  /* 0x0000003ab1b37223 */ /* 0x000fe20000010026 */
[----:B------:R-:W-:-:S04]  /*4870*/  IMAD.WIDE.U32 R158, R154, 0x10, R158 ;  /* 0x000000109a9e7825 */ /* 0x000fc800078e009e */
[----:B------:R-:W-:Y:S01]  /*4880*/  FFMA.FTZ R154, R174, R93, R129 ;  /* 0x0000005dae9a7223 */ /* 0x000fe20000010081 */
[C---:B------:R-:W-:Y:S01]  /*4890*/  FMUL.FTZ R165, R181.reuse, R214 ;  /* 0x000000d6b5a57220 */ /* 0x040fe20000410000 */
[C---:B------:R-:W-:Y:S01]  /*48a0*/  FMUL.FTZ R166, R181.reuse, R216 ;  /* 0x000000d8b5a67220 */ /* 0x040fe20000410000 */
[C---:B------:R-:W-:Y:S01]  /*48b0*/  FMUL.FTZ R155, R181.reuse, R226 ;  /* 0x000000e2b59b7220 */ /* 0x040fe20000410000 */
[----:B------:R-:W-:Y:S01]  /*48c0*/  FMUL.FTZ R164, R181, R228 ;  /* 0x000000e4b5a47220 */ /* 0x000fe20000410000 */
[----:B------:R-:W-:Y:S01]  /*48d0*/  FFMA.FTZ R189, R189, R68, R24 ;  /* 0x00000044bdbd7223 */ /* 0x000fe20000010018 */
[----:B------:R-:W-:Y:S01]  /*48e0*/  FFMA.FTZ R190, R190, R69, R25 ;  /* 0x00000045bebe7223 */ /* 0x000fe20000010019 */
[----:B------:R-:W-:Y:S01]  /*48f0*/  FFMA.FTZ R195, R195, R66, R30 ;  /* 0x00000042c3c37223 */ /* 0x000fe2000001001e */
[----:B------:R-:W-:Y:S01]  /*4900*/  FFMA.FTZ R204, R204, R67, R31 ;  /* 0x00000043cccc7223 */ /* 0x000fe2000001001f */
[----:B0-----:R-:W-:Y:S01]  /*4910*/  F2FP.BF16.F32.PACK_AB R146, R182, R193 ;  /* 0x000000c1b692723e */ /* 0x001fe200000010ff */
[----:B------:R-:W-:Y:S01]  /*4920*/  FFMA.FTZ R182, R178, R59, R39 ;  /* 0x0000003bb2b67223 */ /* 0x000fe20000010027 */
[----:B------:R-:W-:Y:S01]  /*4930*/  F2FP.BF16.F32.PACK_AB R145, R180, R191 ;  /* 0x000000bfb491723e */ /* 0x000fe200000010ff */
[----:B------:R-:W-:Y:S01]  /*4940*/  FFMA.FTZ R180, R178, R91, R135 ;  /* 0x0000005bb2b47223 */ /* 0x000fe20000010087 */
[----:B-1----:R-:W-:Y:S01]  /*4950*/  F2FP.BF16.F32.PACK_AB R148, R154, R3 ;  /* 0x000000039a94723e */ /* 0x002fe200000010ff */
[----:B------:R-:W-:Y:S01]  /*4960*/  FFMA.FTZ R149, R173, R94, R130 ;  /* 0x0000005ead957223 */ /* 0x000fe20000010082 */
[----:B------:R-:W-:Y:S01]  /*4970*/  FFMA.FTZ R150, R172, R95, R131 ;  /* 0x0000005fac967223 */ /* 0x000fe20000010083 */
[C---:B------:R-:W-:Y:S01]  /*4980*/  FFMA.FTZ R3, R175.reuse, R88, R132 ;  /* 0x00000058af037223 */ /* 0x040fe20000010084 */
[C---:B------:R-:W-:Y:S01]  /*4990*/  FFMA.FTZ R154, R176.reuse, R89, R133 ;  /* 0x00000059b09a7223 */ /* 0x040fe20000010085 */
[----:B------:R-:W-:Y:S01]  /*49a0*/  FFMA.FTZ R175, R175, R56, R36 ;  /* 0x00000038afaf7223 */ /* 0x000fe20000010024 */
[----:B------:R-:W-:Y:S01]  /*49b0*/  FFMA.FTZ R151, R177, R90, R134 ;  /* 0x0000005ab1977223 */ /* 0x000fe20000010086 */
[----:B------:R-:W-:Y:S01]  /*49c0*/  FFMA.FTZ R178, R176, R57, R37 ;  /* 0x00000039b0b27223 */ /* 0x000fe20000010025 */
[----:B------:R-:W-:Y:S01]  /*49d0*/  F2FP.BF16.F32.PACK_AB R149, R150, R149 ;  /* 0x000000959695723e */ /* 0x000fe200000010ff */
[----:B------:R-:W-:Y:S01]  /*49e0*/  FFMA.FTZ R177, R173, R62, R34 ;  /* 0x0000003eadb17223 */ /* 0x000fe20000010022 */
[----:B------:R-:W-:Y:S01]  /*49f0*/  F2FP.BF16.F32.PACK_AB R150, R154, R3 ;  /* 0x000000039a96723e */ /* 0x000fe200000010ff */
[----:B------:R-:W-:Y:S01]  /*4a00*/  FFMA.FTZ R3, R174, R61, R33 ;  /* 0x0000003dae037223 */ /* 0x000fe20000010021 */
[----:B------:R-:W-:Y:S01]  /*4a10*/  F2FP.BF16.F32.PACK_AB R151, R180, R151 ;  /* 0x00000097b497723e */ /* 0x000fe200000010ff */
[----:B------:R-:W-:Y:S01]  /*4a20*/  FFMA.FTZ R173, R167, R86, R138 ;  /* 0x00000056a7ad7223 */ /* 0x000fe2000001008a */
[----:B------:R-:W-:Y:S01]  /*4a30*/  F2FP.BF16.F32.PACK_AB R178, R178, R175 ;  /* 0x000000afb2b2723e */ /* 0x000fe200000010ff */
[----:B------:R-:W-:Y:S01]  /*4a40*/  FFMA.FTZ R174, R168, R87, R139 ;  /* 0x00000057a8ae7223 */ /* 0x000fe2000001008b */
[----:B------:R-:W-:Y:S01]  /*4a50*/  FFMA.FTZ R175, R169, R80, R140 ;  /* 0x00000050a9af7223 */ /* 0x000fe2000001008c */
[----:B------:R-:W-:Y:S01]  /*4a60*/  FFMA.FTZ R180, R170, R81, R141 ;  /* 0x00000051aab47223 */ /* 0x000fe2000001008d */
[----:B------:R-:W-:Y:S01]  /*4a70*/  FFMA.FTZ R176, R171, R60, R32 ;  /* 0x0000003cabb07223 */ /* 0x000fe20000010020 */
[----:B------:R-:W-:Y:S01]  /*4a80*/  FFMA.FTZ R172, R172, R63, R35 ;  /* 0x0000003facac7223 */ /* 0x000fe20000010023 */
[----:B------:R-:W-:Y:S01]  /*4a90*/  F2FP.BF16.F32.PACK_AB R173, R174, R173 ;  /* 0x000000adaead723e */ /* 0x000fe200000010ff */
[----:B------:R-:W-:Y:S01]  /*4aa0*/  FFMA.FTZ R154, R165, R84, R136 ;  /* 0x00000054a59a7223 */ /* 0x000fe20000010088 */
[----:B------:R-:W-:Y:S01]  /*4ab0*/  F2FP.BF16.F32.PACK_AB R174, R180, R175 ;  /* 0x000000afb4ae723e */ /* 0x000fe200000010ff */
[----:B------:R-:W-:Y:S01]  /*4ac0*/  FFMA.FTZ R171, R166, R85, R137 ;  /* 0x00000055a6ab7223 */ /* 0x000fe20000010089 */
[----:B------:R-:W0:Y:S01]  /*4ad0*/  LDC.64 R180, c[0x0][0x380] ;  /* 0x0000e000ffb47b82 */ /* 0x000e220000000a00 */
[----:B------:R-:W-:Y:S01]  /*4ae0*/  F2FP.BF16.F32.PACK_AB R177, R172, R177 ;  /* 0x000000b1acb1723e */ /* 0x000fe200000010ff */
[----:B------:R-:W-:Y:S01]  /*4af0*/  FFMA.FTZ R169, R169, R48, R44 ;  /* 0x00000030a9a97223 */ /* 0x000fe2000001002c */
[----:B------:R-:W-:Y:S01]  /*4b00*/  FFMA.FTZ R170, R170, R49, R45 ;  /* 0x00000031aaaa7223 */ /* 0x000fe2000001002d */
[----:B------:R-:W-:Y:S01]  /*4b10*/  F2FP.BF16.F32.PACK_AB R172, R171, R154 ;  /* 0x0000009aabac723e */ /* 0x000fe200000010ff */
[----:B------:R-:W-:Y:S01]  /*4b20*/  FFMA.FTZ R167, R167, R54, R42 ;  /* 0x00000036a7a77223 */ /* 0x000fe2000001002a */
[----:B------:R-:W-:Y:S01]  /*4b30*/  FFMA.FTZ R175, R155, R82, R142 ;  /* 0x000000529baf7223 */ /* 0x000fe2000001008e */
[----:B------:R-:W-:Y:S01]  /*4b40*/  FFMA.FTZ R154, R164, R83, R143 ;  /* 0x00000053a49a7223 */ /* 0x000fe2000001008f */
[----:B------:R-:W-:Y:S01]  /*4b50*/  FFMA.FTZ R168, R168, R55, R43 ;  /* 0x00000037a8a87223 */ /* 0x000fe2000001002b */
[----:B------:R-:W-:Y:S01]  /*4b60*/  FFMA.FTZ R165, R165, R52, R40 ;  /* 0x00000034a5a57223 */ /* 0x000fe20000010028 */
[----:B------:R-:W-:Y:S01]  /*4b70*/  FFMA.FTZ R155, R155, R50, R46 ;  /* 0x000000329b9b7223 */ /* 0x000fe2000001002e */
[----:B------:R-:W-:Y:S01]  /*4b80*/  FFMA.FTZ R164, R164, R51, R47 ;  /* 0x00000033a4a47223 */ /* 0x000fe2000001002f */
[----:B------:R-:W-:Y:S01]  /*4b90*/  FFMA.FTZ R166, R166, R53, R41 ;  /* 0x00000035a6a67223 */ /* 0x000fe20000010029 */
[----:B------:R-:W-:-:S02]  /*4ba0*/  F2FP.BF16.F32.PACK_AB R147, R204, R195 ;  /* 0x000000c3cc93723e */ /* 0x000fc400000010ff */
[----:B------:R-:W-:Y:S02]  /*4bb0*/  F2FP.BF16.F32.PACK_AB R144, R190, R189 ;  /* 0x000000bdbe90723e */ /* 0x000fe400000010ff */
[----:B------:R-:W-:Y:S02]  /*4bc0*/  F2FP.BF16.F32.PACK_AB R179, R182, R179 ;  /* 0x000000b3b6b3723e */ /* 0x000fe400000010ff */
[----:B------:R-:W-:Y:S01]  /*4bd0*/  F2FP.BF16.F32.PACK_AB R176, R3, R176 ;  /* 0x000000b003b0723e */ /* 0x000fe200000010ff */
[----:B------:R1:W-:Y:S01]  /*4be0*/  STG.E.128 desc[UR6][R162.64], R144 ;  /* 0x00000090a2007986 */ /* 0x0003e2000c101d06 */
[----:B------:R-:W-:Y:S02]  /*4bf0*/  F2FP.BF16.F32.PACK_AB R170, R170, R169 ;  /* 0x000000a9aaaa723e */ /* 0x000fe400000010ff */
[----:B------:R-:W-:Y:S01]  /*4c00*/  F2FP.BF16.F32.PACK_AB R175, R154, R175 ;  /* 0x000000af9aaf723e */ /* 0x000fe200000010ff */
[----:B------:R1:W-:Y:S01]  /*4c10*/  STG.E.128 desc[UR6][R160.64], R148 ;  /* 0x00000094a0007986 */ /* 0x0003e2000c101d06 */
[----:B------:R-:W-:-:S02]  /*4c20*/  F2FP.BF16.F32.PACK_AB R169, R168, R167 ;  /* 0x000000a7a8a9723e */ /* 0x000fc400000010ff */
[----:B------:R-:W-:Y:S01]  /*4c30*/  F2FP.BF16.F32.PACK_AB R171, R164, R155 ;  /* 0x0000009ba4ab723e */ /* 0x000fe200000010ff */
[----:B------:R1:W-:Y:S01]  /*4c40*/  STG.E.128 desc[UR6][R152.64], R176 ;  /* 0x000000b098007986 */ /* 0x0003e2000c101d06 */
[----:B------:R-:W-:Y:S02]  /*4c50*/  F2FP.BF16.F32.PACK_AB R168, R166, R165 ;  /* 0x000000a5a6a8723e */ /* 0x000fe400000010ff */
[----:B0-----:R-:W-:Y:S01]  /*4c60*/  IADD3 R2, PT, PT, R2, R180, RZ ;  /* 0x000000b402027210 */ /* 0x001fe20007ffe0ff */
[----:B------:R1:W-:Y:S03]  /*4c70*/  STG.E.128 desc[UR6][R156.64], R172 ;  /* 0x000000ac9c007986 */ /* 0x0003e6000c101d06 */
[----:B------:R-:W-:Y:S01]  /*4c80*/  ISETP.GE.AND P2, PT, R2, R181, PT ;  /* 0x000000b50200720c */ /* 0x000fe20003f46270 */
[----:B------:R1:W-:-:S12]  /*4c90*/  STG.E.128 desc[UR6][R158.64], R168 ;  /* 0x000000a89e007986 */ /* 0x0003d8000c101d06 */
[----:B------:R-:W-:Y:S05]  /*4ca0*/  @!P2 BRA `(.L_x_3591) ;  /* 0xffffffbc00fca947 */ /* 0x000fea000383ffff */
[----:B------:R-:W-:Y:S05]  /*4cb0*/  EXIT ;  /* 0x000000000000794d */ /* 0x000fea0003800000 */
.L_x_3592:
        /* <DEDUP_REMOVED lines=12> */
.L_x_17957:


//--------------------- .text._ZN10layer_norm31ln_parallel_residual_fwd_kernelINS_13Kernel_traitsIf13__nv_bfloat16S2_S2_fjLj4096ELj1ELj1ELj4ELj16ENS_18Kernel_traits_baseILj4096EfS2_S2_S2_fjLj128EEEEELb0ELb1ELb0EEEvNS_9FwdParamsE --------------------------
	.section	.text._ZN10layer_norm31ln_parallel_residual_fwd_kernelINS_13Kernel_traitsIf13__nv_bfloat16S2_S2_fjLj4096ELj1ELj1ELj4ELj16ENS_18Kernel_traits_baseILj4096EfS2_S2_S2_fjLj128EEEEELb0ELb1ELb0EEEvNS_9FwdParamsE,"ax",@progbits
	.align	128
        .global         _ZN10layer_norm31ln_parallel_residual_fwd_kernelINS_13Kernel_traitsIf13__nv_bfloat16S2_S2_fjLj4096ELj1ELj1ELj4ELj16ENS_18Kernel_traits_baseILj4096EfS2_S2_S2_fjLj128EEEEELb0ELb1ELb0EEEvNS_9FwdParamsE
        .type           _ZN10layer_norm31ln_parallel_residual_fwd_kernelINS_13Kernel_traitsIf13__nv_bfloat16S2_S2_fjLj4096ELj1ELj1ELj4ELj16ENS_18Kernel_traits_baseILj4096EfS2_S2_S2_fjLj128EEEEELb0ELb1ELb0EEEvNS_9FwdParamsE,@function
        .size           _ZN10layer_norm31ln_parallel_residual_fwd_kernelINS_13Kernel_traitsIf13__nv_bfloat16S2_S2_fjLj4096ELj1ELj1ELj4ELj16ENS_18Kernel_traits_baseILj4096EfS2_S2_S2_fjLj128EEEEELb0ELb1ELb0EEEvNS_9FwdParamsE,(.L_x_17958 - _ZN10layer_norm31ln_parallel_residual_fwd_kernelINS_13Kernel_traitsIf13__nv_bfloat16S2_S2_fjLj4096ELj1ELj1ELj4ELj16ENS_18Kernel_traits_baseILj4096EfS2_S2_S2_fjLj128EEEEELb0ELb1ELb0EEEvNS_9FwdParamsE)
        .other          _ZN10layer_norm31ln_parallel_residual_fwd_kernelINS_13Kernel_traitsIf13__nv_bfloat16S2_S2_fjLj4096ELj1ELj1ELj4ELj16ENS_18Kernel_traits_baseILj4096EfS2_S2_S2_fjLj128EEEEELb0ELb1ELb0EEEvNS_9FwdParamsE,@"STO_CUDA_ENTRY STV_DEFAULT"
_ZN10layer_norm31ln_parallel_residual_fwd_kernelINS_13Kernel_traitsIf13__nv_bfloat16S2_S2_fjLj4096ELj1ELj1ELj4ELj16ENS_18Kernel_traits_baseILj4096EfS2_S2_S2_fjLj128EEEEELb0ELb1ELb0EEEvNS_9FwdParamsE:
.text._ZN10layer_norm31ln_parallel_residual_fwd_kernelINS_13Kernel_traitsIf13__nv_bfloat16S2_S2_fjLj4096ELj1ELj1ELj4ELj16ENS_18Kernel_traits_baseILj4096EfS2_S2_S2_fjLj128EEEEELb0ELb1ELb0EEEvNS_9FwdParamsE:
        /* <DEDUP_REMOVED lines=34> */
[----:B------:R-:W-:Y:S01]  /*0220*/  @P1 IADD3 R17, PT, PT, R17, 0x80, RZ ;  /* 0x0000008011111810 */ /* 0x000fe20007ffe0ff */
[----:B------:R0:W5:Y:S04]  /*0230*/  @P1 LDG.E.128 R64, desc[UR8][R8.64+0x10] ;  /* 0x0000100808401981 */ /* 0x000168000c1e1d00 */
[----:B------:R0:W5:Y:S01]  /*0240*/  @P1 LD.E.128 R60, desc[UR8][R10.64] ;  /* 0x000000080a3c1980 */ /* 0x000162000c101d00 */
[----:B------:R-:W1:Y:S01]  /*0250*/  @P2 LDC.64 R14, c[0x0][0x438] ;  /* 0x00010e00ff0e2b82 */ /* 0x000e620000000a00 */
[----:B--2---:R-:W-:-:S02]  /*0260*/  @P0 IMAD.WIDE.U32 R4, R103, 0x20, R4 ;  /* 0x0000002067040825 */ /* 0x004fc400078e0004 */
[----:B------:R0:W5:Y:S04]  /*0270*/  @P1 LD.E.128 R56, desc[UR8][R10.64+0x10] ;  /* 0x000010080a381980 */ /* 0x000168000c101d00 */
[----:B------:R0:W5:Y:S01]  /*0280*/  @P0 LDG.E.128 R84, desc[UR8][R4.64] ;  /* 0x0000000804540981 */ /* 0x000162000c1e1d00 */
[----:B---3--:R-:W-:-:S03]  /*0290*/  @P0 IMAD.WIDE.U32 R6, R103, 0x20, R6 ;  /* 0x0000002067060825 */ /* 0x008fc600078e0006 */
[----:B------:R0:W5:Y:S04]  /*02a0*/  @P0 LDG.E.128 R80, desc[UR8][R4.64+0x10] ;  /* 0x0000100804500981 */ /* 0x000168000c1e1d00 */
[----:B------:R0:W5:Y:S01]  /*02b0*/  @P0 LD.E.128 R76, desc[UR8][R6.64] ;  /* 0x00000008064c0980 */ /* 0x000162000c101d00 */
[----:B----4-:R-:W-:-:S03]  /*02c0*/  @P2 IMAD.WIDE.U32 R12, R17, 0x20, R12 ;  /* 0x00000020110c2825 */ /* 0x010fc600078e000c */
[----:B------:R0:W5:Y:S04]  /*02d0*/  @P0 LD.E.128 R72, desc[UR8][R6.64+0x10] ;  /* 0x0000100806480980 */ /* 0x000168000c101d00 */
[----:B------:R0:W5:Y:S01]  /*02e0*/  @P2 LDG.E.128 R52, desc[UR8][R12.64] ;  /* 0x000000080c342981 */ /* 0x000162000c1e1d00 */
[----:B-1----:R-:W-:-:S03]  /*02f0*/  @P2 IMAD.WIDE.U32 R14, R17, 0x20, R14 ;  /* 0x00000020110e2825 */ /* 0x002fc600078e000e */
[----:B------:R0:W5:Y:S04]  /*0300*/  @P2 LDG.E.128 R48, desc[UR8][R12.64+0x10] ;  /* 0x000010080c302981 */ /* 0x000168000c1e1d00 */
[----:B------:R0:W5:Y:S04]  /*0310*/  @P2 LD.E.128 R44, desc[UR8][R14.64] ;  /* 0x000000080e2c2980 */ /* 0x000168000c101d00 */
[----:B------:R0:W5:Y:S01]  /*0320*/  @P2 LD.E.128 R40, desc[UR8][R14.64+0x10] ;  /* 0x000010080e282980 */ /* 0x000162000c101d00 */
[----:B------:R-:W-:Y:S01]  /*0330*/  ISETP.GE.U32.AND P1, PT, R102, 0x200, PT ;  /* 0x000002006600780c */ /* 0x000fe20003f26070 */
[----:B------:R-:W-:-:S12]  /*0340*/  @P2 VIADD R17, R17, 0x80 ;  /* 0x0000008011112836 */ /* 0x000fd80000000000 */
[----:B0-----:R-:W-:Y:S05]  /*0350*/  @!P1 BRA `(.L_x_3595) ;  /* 0x0000000000c49947 */ /* 0x001fea0003800000 */
[----:B------:R-:W0:Y:S08]  /*0360*/  LDC.64 R4, c[0x0][0x3d0] ;  /* 0x0000f400ff047b82 */ /* 0x000e300000000a00 */
[----:B------:R-:W1:Y:S01]  /*0370*/  LDC.64 R6, c[0x0][0x438] ;  /* 0x00010e00ff067b82 */ /* 0x000e620000000a00 */
[----:B0-----:R-:W-:-:S05]  /*0380*/  IMAD.WIDE.U32 R4, R17, 0x20, R4 ;  /* 0x0000002011047825 */ /* 0x001fca00078e0004 */
[----:B------:R0:W5:Y:S01]  /*0390*/  LDG.E.128 R36, desc[UR8][R4.64] ;  /* 0x0000000804247981 */ /* 0x000162000c1e1d00 */
[----:B-1----:R-:W-:-:S03]  /*03a0*/  IMAD.WIDE.U32 R6, R17, 0x20, R6 ;  /* 0x0000002011067825 */ /* 0x002fc600078e0006 */
[----:B------:R0:W5:Y:S04]  /*03b0*/  LDG.E.128 R32, desc[UR8][R4.64+0x10] ;  /* 0x0000100804207981 */ /* 0x000168000c1e1d00 */
[----:B------:R0:W5:Y:S04]  /*03c0*/  LD.E.128 R28, desc[UR8][R6.64] ;  /* 0x00000008061c7980 */ /* 0x000168000c101d00 */
[----:B------:R0:W5:Y:S01]  /*03d0*/  LD.E.128 R24, desc[UR8][R6.64+0x10] ;  /* 0x0000100806187980 */ /* 0x000162000c101d00 */
[----:B------:R-:W-:Y:S05]  /*03e0*/  BRA `(.L_x_3595) ;  /* 0x0000000000a07947 */ /* 0x000fea0003800000 */
.L_x_3594:
[C---:B------:R-:W-:Y:S02]  /*03f0*/  ISETP.GE.U32.AND P1, PT, R102.reuse, 0x100, PT ;  /* 0x000001006600780c */ /* 0x040fe40003f26070 */
[C---:B------:R-:W-:Y:S02]  /*0400*/  ISETP.GE.U32.AND P2, PT, R102.reuse, 0x180, PT ;  /* 0x000001806600780c */ /* 0x040fe40003f46070 */
[C---:B------:R-:W-:Y:S02]  /*0410*/  ISETP.GE.U32.AND P3, PT, R102.reuse, 0x200, PT ;  /* 0x000002006600780c */ /* 0x040fe40003f66070 */
[----:B------:R-:W-:Y:S02]  /*0420*/  ISETP.GE.U32.AND P0, PT, R102, 0x80, PT ;  /* 0x000000806600780c */ /* 0x000fe40003f06070 */
[----:B------:R-:W-:-:S05]  /*0430*/  MOV R15, R103 ;  /* 0x00000067000f7202 */ /* 0x000fca0000000f00 */
[----:B------:R-:W0:Y:S06]  /*0440*/  @P1 LDC.64 R4, c[0x0][0x3d0] ;  /* 0x0000f400ff041b82 */ /* 0x000e2c0000000a00 */
[----:B------:R-:W-:Y:S02]  /*0450*/  @P0 LOP3.LUT R15, R103, 0x80, RZ, 0xfc, !PT ;  /* 0x00000080670f0812 */ /* 0x000fe400078efcff */
[----:B------:R-:W1:Y:S08]  /*0460*/  @P2 LDC.64 R6, c[0x0][0x3d0] ;  /* 0x0000f400ff062b82 */ /* 0x000e700000000a00 */
[----:B------:R-:W2:Y:S08]  /*0470*/  @P3 LDC.64 R12, c[0x0][0x3d0] ;  /* 0x0000f400ff0c3b82 */ /* 0x000eb00000000a00 */
[----:B------:R-:W3:Y:S01]  /*0480*/  @P0 LDC.64 R8, c[0x0][0x3d0] ;  /* 0x0000f400ff080b82 */ /* 0x000ee20000000a00 */
[C---:B0-----:R-:W-:Y:S01]  /*0490*/  @P1 IMAD.WIDE.U32 R4, R15.reuse, 0x20, R4 ;  /* 0x000000200f041825 */ /* 0x041fe200078e0004 */
[----:B------:R-:W-:-:S04]  /*04a0*/  @P1 IADD3 R15, PT, PT, R15, 0x80, RZ ;  /* 0x000000800f0f1810 */ /* 0x000fc80007ffe0ff */
[----:B------:R0:W5:Y:S01]  /*04b0*/  @P1 LDG.E.128 R68, desc[UR8][R4.64] ;  /* 0x0000000804441981 */ /* 0x000162000c1e1d00 */
[----:B-1----:R-:W-:-:S03]  /*04c0*/  @P2 IMAD.WIDE.U32 R10, R15, 0x20, R6 ;  /* 0x000000200f0a2825 */ /* 0x002fc600078e0006 */
[----:B------:R0:W5:Y:S01]  /*04d0*/  @P1 LDG.E.128 R64, desc[UR8][R4.64+0x10] ;  /* 0x0000100804401981 */ /* 0x000162000c1e1d00 */
[----:B------:R-:W-:-:S03]  /*04e0*/  @P2 VIADD R15, R15, 0x80 ;  /* 0x000000800f0f2836 */ /* 0x000fc60000000000 */
[----:B------:R0:W5:Y:S01]  /*04f0*/  @P2 LDG.E.128 R52, desc[UR8][R10.64] ;  /* 0x000000080a342981 */ /* 0x000162000c1e1d00 */
[----:B--2---:R-:W-:-:S03]  /*0500*/  @P3 IMAD.WIDE.U32 R6, R15, 0x20, R12 ;  /* 0x000000200f063825 */ /* 0x004fc600078e000c */
[----:B------:R0:W5:Y:S04]  /*0510*/  @P2 LDG.E.128 R48, desc[UR8][R10.64+0x10] ;  /* 0x000010080a302981 */ /* 0x000168000c1e1d00 */
[----:B------:R0:W5:Y:S01]  /*0520*/  @P3 LDG.E.128 R36, desc[UR8][R6.64] ;  /* 0x0000000806243981 */ /* 0x000162000c1e1d00 */
[----:B---3--:R-:W-:-:S03]  /*0530*/  @P0 IMAD.WIDE.U32 R8, R103, 0x20, R8 ;  /* 0x0000002067080825 */ /* 0x008fc600078e0008 */
[----:B------:R0:W5:Y:S04]  /*0540*/  @P3 LDG.E.128 R32, desc[UR8][R6.64+0x10] ;  /* 0x0000100806203981 */ /* 0x000168000c1e1d00 */
[----:B------:R0:W5:Y:S04]  /*0550*/  @P0 LDG.E.128 R84, desc[UR8][R8.64] ;  /* 0x0000000808540981 */ /* 0x000168000c1e1d00 */
[----:B------:R0:W5:Y:S01]  /*0560*/  @P0 LDG.E.128 R80, desc[UR8][R8.64+0x10] ;  /* 0x0000100808500981 */ /* 0x000162000c1e1d00 */
        /* <DEDUP_REMOVED lines=12> */
[----:B------:R-:W-:Y:S02]  /*0630*/  @P3 CS2R R26, SRZ ;  /* 0x00000000001a3805 */ /* 0x000fe4000001ff00 */
[----:B------:R-:W-:-:S02]  /*0640*/  @P3 CS2R R24, SRZ ;  /* 0x0000000000183805 */ /* 0x000fc4000001ff00 */
[----:B------:R-:W-:Y:S02]  /*0650*/  @P3 CS2R R30, SRZ ;  /* 0x00000000001e3805 */ /* 0x000fe4000001ff00 */
[----:B0-----:R-:W-:-:S07]  /*0660*/  @P3 CS2R R28, SRZ ;  /* 0x00000000001c3805 */ /* 0x001fce000001ff00 */
.L_x_3595:
[----:B------:R-:W-:Y:S05]  /*0670*/  BSYNC.RECONVERGENT B0 ;  /* 0x0000000000007941 */ /* 0x000fea0003800200 */
.L_x_3593:
[----:B------:R-:W1:Y:S02]  /*0680*/  LDCU UR4, c[0x0][0x384] ;  /* 0x00007080ff0477ac */ /* 0x000e640008000800 */
[----:B-1----:R-:W-:-:S06]  /*0690*/  UISETP.GE.AND UP1, UPT, UR6, UR4, UPT ;  /* 0x000000040600728c */ /* 0x002fcc000bf26270 */
[----:B------:R-:W-:-:S13]  /*06a0*/  PLOP3.LUT P1, PT, PT, PT, UP1, 0x80, 0x8 ;  /* 0x000000000008781c */ /* 0x000fda0003f2f018 */
[----:B------:R-:W-:Y:S05]  /*06b0*/  @P1 EXIT ;  /* 0x000000000000194d */ /* 0x000fea0003800000 */
[----:B------:R-:W-:Y:S01]  /*06c0*/  SHF.R.S32.HI R2, RZ, 0x3, R2 ;  /* 0x00000003ff027819 */ /* 0x000fe20000011402 */
[----:B------:R-:W1:Y:S01]  /*06d0*/  LDCU.U8 UR4, c[0x0][0x410] ;  /* 0x00008200ff0477ac */ /* 0x000e620008000000 */
[----:B------:R-:W-:Y:S02]  /*06e0*/  SHF.R.U32.HI R99, RZ, 0x5, R0 ;  /* 0x00000005ff637819 */ /* 0x000fe40000011600 */
[C---:B0-----:R-:W-:Y:S01]  /*06f0*/  LOP3.LUT R4, R2.reuse, 0x7f, RZ, 0xc0, !PT ;  /* 0x0000007f02047812 */ /* 0x041fe200078ec0ff */
[----:B------:R-:W0:Y:S01]  /*0700*/  LDCU UR12, c[0x0][0x388] ;  /* 0x00007100ff0c77ac */ /* 0x000e220008000800 */
        /* <DEDUP_REMOVED lines=8> */
[----:B------:R-:W-:Y:S02]  /*0790*/  LEA R3, R3, R2, 0x3 ;  /* 0x0000000203037211 */ /* 0x000fe400078e18ff */
[----:B------:R-:W-:Y:S01]  /*07a0*/  VIMNMX R5, PT, PT, R4, 0x20, PT ;  /* 0x0000002004057848 */ /* 0x000fe20003fe0100 */
[----:B------:R-:W4:Y:S01]  /*07b0*/  LDCU.64 UR16, c[0x0][0x3a0] ;  /* 0x00007400ff1077ac */ /* 0x000f220008000a00 */
[----:B------:R-:W-:-:S03]  /*07c0*/  I2FP.F32.U32 R3, R3 ;  /* 0x0000000300037245 */ /* 0x000fc60000201000 */
[----:B------:R-:W-:Y:S01]  /*07d0*/  IMAD R100, R5, 0x8, R2 ;  /* 0x0000000805647824 */ /* 0x000fe200078e0202 */
[----:B------:R0:W0:Y:S01]  /*07e0*/  MUFU.RCP R101, R3 ;  /* 0x0000000300657308 */ /* 0x0000220000001000 */
[----:B------:R-:W0:Y:S01]  /*07f0*/  LDCU.64 UR10, c[0x0][0x380] ;  /* 0x00007000ff0a77ac */ /* 0x000e220008000a00 */
[----:B------:R-:W-:Y:S02]  /*0800*/  UPLOP3.LUT UP2, UPT, UPT, UPT, UPT, 0x40, 0x4 ;  /* 0x000000000004789c */ /* 0x000fe40003f4e870 */
[----:B-1----:R-:W-:-:S11]  /*0810*/  UISETP.NE.AND UP3, UPT, UR4, URZ, UPT ;  /* 0x000000ff0400728c */ /* 0x002fd6000bf65270 */
.L_x_3628:
[----:B0-----:R-:W-:Y:S01]  /*0820*/  UIMAD UR4, UR6, UR12, URZ ;  /* 0x0000000c060472a4 */ /* 0x001fe2000f8e02ff */
[----:B------:R-:W-:Y:S03]  /*0830*/  BSSY.RECONVERGENT B0, `(.L_x_3596) ;  /* 0x00000a9000007945 */ /* 0x000fe60003800200 */
[----:B------:R-:W-:-:S04]  /*0840*/  USHF.R.S32.HI UR5, URZ, 0x1f, UR4 ;  /* 0x0000001fff057899 */ /* 0x000fc80008011404 */
[----:B------:R-:W-:-:S06]  /*0850*/  ULEA.HI UR5, UR5, UR4, URZ, 0x3 ;  /* 0x0000000405057291 */ /* 0x000fcc000f8f18ff */
[----:B------:R-:W-:-:S04]  /*0860*/  MOV R98, UR5 ;  /* 0x0000000500627c02 */ /* 0x000fc80008000f00 */
[----:B------:R-:W-:-:S04]  /*0870*/  LEA.HI.SX32 R98, R98, R103, 0x1d ;  /* 0x0000006762627211 */ /* 0x000fc800078feaff */
[----:B------:R-:W-:Y:S01]  /*0880*/  MOV R121, R98 ;  /* 0x0000006200797202 */ /* 0x000fe20000000f00 */
[----:B-1234-:R-:W-:Y:S06]  /*0890*/  @!P0 BRA `(.L_x_3597) ;  /* 0x0000000800888947 */ /* 0x01efec0003800000 */
[----:B----4-:R-:W-:Y:S01]  /*08a0*/  ISETP.NE.U32.AND P1, PT, RZ, UR16, PT ;  /* 0x00000010ff007c0c */ /* 0x010fe2000bf25070 */
[----:B------:R-:W0:Y:S01]  /*08b0*/  LDC.64 R88, c[0x0][0x390] ;  /* 0x0000e400ff587b82 */ /* 0x000e220000000a00 */
[----:B---3--:R-:W-:Y:S02]  /*08c0*/  ISETP.NE.U32.AND P0, PT, RZ, UR14, PT ;  /* 0x0000000eff007c0c */ /* 0x008fe4000bf05070 */
[----:B------:R-:W-:Y:S02]  /*08d0*/  ISETP.NE.AND.EX P1, PT, RZ, UR17, PT, P1 ;  /* 0x00000011ff007c0c */ /* 0x000fe4000bf25310 */
[----:B------:R-:W-:-:S11]  /*08e0*/  ISETP.NE.AND.EX P0, PT, RZ, UR15, PT, P0 ;  /* 0x0000000fff007c0c */ /* 0x000fd6000bf05300 */
[----:B------:R-:W1:Y:S08]  /*08f0*/  @P1 LDC.64 R2, c[0x0][0x3a0] ;  /* 0x0000e800ff021b82 */ /* 0x000e700000000a00 */
[----:B------:R-:W3:Y:S01]  /*0900*/  @P0 LDC.64 R4, c[0x0][0x398] ;  /* 0x0000e600ff040b82 */ /* 0x000ee20000000a00 */
[----:B0-----:R-:W-:-:S06]  /*0910*/  IMAD.WIDE.U32 R88, R98, 0x10, R88 ;  /* 0x0000001062587825 */ /* 0x001fcc00078e0058 */
[----:B------:R-:W5:Y:S01]  /*0920*/  LDG.E.128 R88, desc[UR8][R88.64] ;  /* 0x0000000858587981 */ /* 0x000f62000c1e1d00 */
[----:B-1----:R-:W-:-:S05]  /*0930*/  @P1 IMAD.WIDE.U32 R2, R98, 0x10, R2 ;  /* 0x0000001062021825 */ /* 0x002fca00078e0002 */
[----:B------:R-:W4:Y:S01]  /*0940*/  @P1 LDG.E.128 R20, desc[UR8][R2.64] ;  /* 0x0000000802141981 */ /* 0x000f22000c1e1d00 */
[----:B---3--:R-:W-:-:S05]  /*0950*/  @P0 IMAD.WIDE.U32 R4, R98, 0x10, R4 ;  /* 0x0000001062040825 */ /* 0x008fca00078e0004 */
[----:B------:R0:W5:Y:S01]  /*0960*/  @P0 LDG.E.128 R16, desc[UR8][R4.64] ;  /* 0x0000000804100981 */ /* 0x000162000c1e1d00 */
[----:B----4-:R-:W-:Y:S02]  /*0970*/  PRMT R105, R23, 0x7632, R105 ;  /* 0x0000763217697816 */ /* 0x010fe40000000069 */
[----:B------:R-:W-:Y:S02]  /*0980*/  PRMT R119, R22, 0x7632, R119 ;  /* 0x0000763216777816 */ /* 0x000fe40000000077 */
[----:B------:R-:W-:Y:S02]  /*0990*/  PRMT R121, R21, 0x7632, R121 ;  /* 0x0000763215797816 */ /* 0x000fe40000000079 */
[----:B------:R-:W-:Y:S01]  /*09a0*/  PRMT R112, R20, 0x7632, R112 ;  /* 0x0000763214707816 */ /* 0x000fe20000000070 */
[----:B0-----:R-:W-:Y:S06]  /*09b0*/  @!P0 BRA `(.L_x_3598) ;  /* 0x00000004006c8947 */ /* 0x001fec0003800000 */
[----:B-----5:R-:W-:Y:S01]  /*09c0*/  PRMT R12, R16, 0x7632, R12 ;  /* 0x00007632100c7816 */ /* 0x020fe2000000000c */
[----:B------:R-:W-:Y:S06]  /*09d0*/  @!P1 BRA `(.L_x_3599) ;  /* 0x0000000000d49947 */ /* 0x000fec0003800000 */
[----:B------:R-:W-:Y:S02]  /*09e0*/  PRMT R2, R88, 0x7632, R2 ;  /* 0x0000763258027816 */ /* 0x000fe40000000002 */
[----:B------:R-:W-:Y:S02]  /*09f0*/  PRMT R3, R16, 0x7632, R3 ;  /* 0x0000763210037816 */ /* 0x000fe40000000003 */
[----:B------:R-:W-:Y:S01]  /*0a00*/  PRMT R12, R90, 0x7632, R12 ;  /* 0x000076325a0c7816 */ /* 0x000fe2000000000c */
[----:B------:R-:W-:Y:S01]  /*0a10*/  IMAD.U32 R2, R2, 0x10000, RZ ;  /* 0x0001000002027824 */ /* 0x000fe200078e00ff */
[----:B------:R-:W-:Y:S01]  /*0a20*/  SHF.L.U32 R3, R3, 0x10, RZ ;  /* 0x0000001003037819 */ /* 0x000fe200000006ff */
[----:B------:R-:W-:Y:S01]  /*0a30*/  IMAD.U32 R90, R90, 0x10000, RZ ;  /* 0x000100005a5a7824 */ /* 0x000fe200078e00ff */
[----:B------:R-:W-:Y:S02]  /*0a40*/  PRMT R13, R91, 0x7632, R13 ;  /* 0x000076325b0d7816 */ /* 0x000fe4000000000d */
[----:B------:R-:W-:Y:S01]  /*0a50*/  SHF.L.U32 R12, R12, 0x10, RZ ;  /* 0x000000100c0c7819 */ /* 0x000fe200000006ff */
[--C-:B------:R-:W-:Y:S01]  /*0a60*/  FADD.FTZ R120, R2, R3.reuse ;  /* 0x0000000302787221 */ /* 0x100fe20000010000 */
[----:B------:R-:W-:Y:S01]  /*0a70*/  PRMT R2, R17, 0x7632, R2 ;  /* 0x0000763211027816 */ /* 0x000fe20000000002 */
[----:B------:R-:W-:Y:S01]  /*0a80*/  IMAD.U32 R13, R13, 0x10000, RZ ;  /* 0x000100000d0d7824 */ /* 0x000fe200078e00ff */
[----:B------:R-:W-:-:S02]  /*0a90*/  PRMT R3, R89, 0x7632, R3 ;  /* 0x0000763259037816 */ /* 0x000fc40000000003 */
[----:B------:R-:W-:Y:S01]  /*0aa0*/  SHF.L.U32 R121, R121, 0x10, RZ ;  /* 0x0000001079797819 */ /* 0x000fe200000006ff */
[----:B------:R-:W-:Y:S01]  /*0ab0*/  IMAD.U32 R5, R2, 0x10000, RZ ;  /* 0x0001000002057824 */ /* 0x000fe200078e00ff */
[----:B------:R-:W-:Y:S02]  /*0ac0*/  SHF.L.U32 R4, R3, 0x10, RZ ;  /* 0x0000001003047819 */ /* 0x000fe400000006ff */
[----:B------:R-:W-:Y:S02]  /*0ad0*/  PRMT R3, R18, 0x7632, R3 ;  /* 0x0000763212037816 */ /* 0x000fe40000000003 */
[----:B------:R-:W-:Y:S01]  /*0ae0*/  PRMT R2, R19, 0x7632, R2 ;  /* 0x0000763213027816 */ /* 0x000fe20000000002 */
[----:B------:R-:W-:Y:S01]  /*0af0*/  FADD.FTZ R4, R4, R5 ;  /* 0x0000000504047221 */ /* 0x000fe20000010000 */
[----:B------:R-:W-:Y:S02]  /*0b00*/  SHF.L.U32 R3, R3, 0x10, RZ ;  /* 0x0000001003037819 */ /* 0x000fe400000006ff */
[----:B------:R-:W-:-:S02]  /*0b10*/  SHF.L.U32 R2, R2, 0x10, RZ ;  /* 0x0000001002027819 */ /* 0x000fc400000006ff */
[----:B------:R-:W-:Y:S01]  /*0b20*/  SHF.L.U32 R14, R105, 0x10, RZ ;  /* 0x00000010690e7819 */ /* 0x000fe200000006ff */
[----:B------:R-:W-:Y:S01]  /*0b30*/  FADD.FTZ R3, R12, R3 ;  /* 0x000000030c037221 */ /* 0x000fe20000010000 */
[----:B------:R-:W-:Y:S02]  /*0b40*/  IMAD.U32 R12, R119, 0x10000, RZ ;  /* 0x00010000770c7824 */ /* 0x000fe400078e00ff */
[----:B------:R-:W-:Y:S01]  /*0b50*/  FADD.FTZ R13, R13, R2 ;  /* 0x000000020d0d7221 */ /* 0x000fe20000010000 */
[----:B------:R-:W-:Y:S01]  /*0b60*/  FADD.FTZ R2, R4, R121 ;  /* 0x0000007904027221 */ /* 0x000fe20000010000 */
[----:B------:R-:W-:Y:S01]  /*0b70*/  SHF.L.U32 R88, R88, 0x10, RZ ;  /* 0x0000001058587819 */ /* 0x000fe200000006ff */
[----:B------:R-:W-:Y:S01]  /*0b80*/  FADD.FTZ R3, R3, R12 ;  /* 0x0000000c03037221 */ /* 0x000fe20000010000 */
        /* <DEDUP_REMOVED lines=26> */
.L_x_3599:
[----:B------:R-:W-:Y:S01]  /*0d30*/  PRMT R4, R89, 0x7632, R4 ;  /* 0x0000763259047816 */ /* 0x000fe20000000004 */
[----:B------:R-:W-:Y:S01]  /*0d40*/  IMAD.U32 R112, R19, 0x10000, RZ ;  /* 0x0001000013707824 */ /* 0x000fe200078e00ff */
[----:B------:R-:W-:Y:S01]  /*0d50*/  PRMT R2, R17, 0x7632, R2 ;  /* 0x0000763211027816 */ /* 0x000fe20000000002 */
[----:B------:R-:W-:Y:S01]  /*0d60*/  IMAD.U32 R12, R12, 0x10000, RZ ;  /* 0x000100000c0c7824 */ /* 0x000fe200078e00ff */
[----:B------:R-:W-:Y:S01]  /*0d70*/  PRMT R13, R90, 0x7632, R13 ;  /* 0x000076325a0d7816 */ /* 0x000fe2000000000d */
[----:B------:R-:W-:Y:S01]  /*0d80*/  IMAD.U32 R5, R4, 0x10000, RZ ;  /* 0x0001000004057824 */ /* 0x000fe200078e00ff */
[----:B------:R-:W-:Y:S02]  /*0d90*/  SHF.L.U32 R2, R2, 0x10, RZ ;  /* 0x0000001002027819 */ /* 0x000fe400000006ff */
[----:B------:R-:W-:Y:S02]  /*0da0*/  SHF.L.U32 R14, R13, 0x10, RZ ;  /* 0x000000100d0e7819 */ /* 0x000fe400000006ff */
[----:B------:R-:W-:Y:S01]  /*0db0*/  PRMT R3, R18, 0x7632, R3 ;  /* 0x0000763212037816 */ /* 0x000fe20000000003 */
[----:B------:R-:W-:Y:S01]  /*0dc0*/  FADD.FTZ R2, R5, R2 ;  /* 0x0000000205027221 */ /* 0x000fe20000010000 */
[C---:B------:R-:W-:Y:S01]  /*0dd0*/  PRMT R13, R91.reuse, 0x7632, R13 ;  /* 0x000076325b0d7816 */ /* 0x040fe2000000000d */
[----:B------:R-:W-:Y:S01]  /*0de0*/  IMAD.U32 R91, R91, 0x10000, RZ ;  /* 0x000100005b5b7824 */ /* 0x000fe200078e00ff */
[----:B------:R-:W-:Y:S01]  /*0df0*/  PRMT R4, R19, 0x7632, R4 ;  /* 0x0000763213047816 */ /* 0x000fe20000000004 */
[----:B------:R-:W-:Y:S01]  /*0e00*/  IMAD.U32 R3, R3, 0x10000, RZ ;  /* 0x0001000003037824 */ /* 0x000fe200078e00ff */
[----:B------:R-:W-:Y:S01]  /*0e10*/  SHF.L.U32 R13, R13, 0x10, RZ ;  /* 0x000000100d0d7819 */ /* 0x000fe200000006ff */
[----:B------:R-:W-:Y:S01]  /*0e20*/  FADD.FTZ R105, R91, R112 ;  /* 0x000000705b697221 */ /* 0x000fe20000010000 */
[----:B------:R-:W-:Y:S01]  /*0e30*/  SHF.L.U32 R4, R4, 0x10, RZ ;  /* 0x0000001004047819 */ /* 0x000fe200000006ff */
[----:B------:R-:W-:Y:S01]  /*0e40*/  FADD.FTZ R3, R14, R3 ;  /* 0x000000030e037221 */ /* 0x000fe20000010000 */
[C---:B------:R-:W-:Y:S01]  /*0e50*/  SHF.L.U32 R5, R88.reuse, 0x10, RZ ;  /* 0x0000001058057819 */ /* 0x040fe200000006ff */
[----:B------:R-:W-:Y:S01]  /*0e60*/  IMAD.U32 R112, R17, 0x10000, RZ ;  /* 0x0001000011707824 */ /* 0x000fe200078e00ff */
[----:B------:R-:W-:Y:S01]  /*0e70*/  PRMT R88, R88, 0x7632, R88 ;  /* 0x0000763258587816 */ /* 0x000fe20000000058 */
[----:B------:R-:W-:Y:S01]  /*0e80*/  FADD.FTZ R4, R13, R4 ;  /* 0x000000040d047221 */ /* 0x000fe20000010000 */
[----:B------:R-:W-:-:S02]  /*0e90*/  SHF.L.U32 R14, R16, 0x10, RZ ;  /* 0x00000010100e7819 */ /* 0x000fc400000006ff */
[----:B------:R-:W-:Y:S02]  /*0ea0*/  SHF.L.U32 R89, R89, 0x10, RZ ;  /* 0x0000001059597819 */ /* 0x000fe400000006ff */
        /* <DEDUP_REMOVED lines=12> */
.L_x_3598:
[----:B------:R-:W-:Y:S05]  /*0f70*/  @!P1 BRA `(.L_x_3601) ;  /* 0x0000000000849947 */ /* 0x000fea0003800000 */
[C---:B-----5:R-:W-:Y:S01]  /*0f80*/  PRMT R3, R90.reuse, 0x7632, R3 ;  /* 0x000076325a037816 */ /* 0x060fe20000000003 */
[----:B------:R-:W-:Y:S01]  /*0f90*/  IMAD.U32 R12, R105, 0x10000, RZ ;  /* 0x00010000690c7824 */ /* 0x000fe200078e00ff */
[----:B------:R-:W-:Y:S01]  /*0fa0*/  PRMT R5, R91, 0x7632, R5 ;  /* 0x000076325b057816 */ /* 0x000fe20000000005 */
[----:B------:R-:W-:Y:S01]  /*0fb0*/  IMAD.U32 R90, R90, 0x10000, RZ ;  /* 0x000100005a5a7824 */ /* 0x000fe200078e00ff */
[----:B------:R-:W-:Y:S01]  /*0fc0*/  SHF.L.U32 R4, R119, 0x10, RZ ;  /* 0x0000001077047819 */ /* 0x000fe200000006ff */
[----:B------:R-:W-:Y:S01]  /*0fd0*/  IMAD.U32 R119, R22, 0x10000, RZ ;  /* 0x0001000016777824 */ /* 0x000fe200078e00ff */
[----:B------:R-:W-:Y:S01]  /*0fe0*/  SHF.L.U32 R3, R3, 0x10, RZ ;  /* 0x0000001003037819 */ /* 0x000fe200000006ff */
[----:B------:R-:W-:Y:S01]  /*0ff0*/  IMAD.U32 R5, R5, 0x10000, RZ ;  /* 0x0001000005057824 */ /* 0x000fe200078e00ff */
[----:B------:R-:W-:Y:S01]  /*1000*/  PRMT R2, R89, 0x7632, R2 ;  /* 0x0000763259027816 */ /* 0x000fe20000000002 */
[----:B------:R-:W-:Y:S01]  /*1010*/  FADD.FTZ R119, R90, R119 ;  /* 0x000000775a777221 */ /* 0x000fe20000010000 */
[----:B------:R-:W-:Y:S01]  /*1020*/  SHF.L.U32 R13, R112, 0x10, RZ ;  /* 0x00000010700d7819 */ /* 0x000fe200000006ff */
[----:B------:R-:W-:Y:S01]  /*1030*/  FADD.FTZ R3, R3, R4 ;  /* 0x0000000403037221 */ /* 0x000fe20000010000 */
[----:B------:R-:W-:Y:S01]  /*1040*/  FADD.FTZ R4, R5, R12 ;  /* 0x0000000c05047221 */ /* 0x000fe20000010000 */
[----:B------:R-:W-:Y:S01]  /*1050*/  SHF.L.U32 R5, R88, 0x10, RZ ;  /* 0x0000001058057819 */ /* 0x000fe200000006ff */
[----:B------:R-:W-:Y:S01]  /*1060*/  IMAD.U32 R12, R20, 0x10000, RZ ;  /* 0x00010000140c7824 */ /* 0x000fe200078e00ff */
[----:B------:R-:W-:-:S02]  /*1070*/  PRMT R88, R88, 0x7632, R88 ;  /* 0x0000763258587816 */ /* 0x000fc40000000058 */
[----:B------:R-:W-:Y:S01]  /*1080*/  SHF.L.U32 R121, R121, 0x10, RZ ;  /* 0x0000001079797819 */ /* 0x000fe200000006ff */
        /* <DEDUP_REMOVED lines=16> */
.L_x_3601:
        /* <DEDUP_REMOVED lines=12> */
.L_x_3600:
[----:B------:R-:W0:Y:S01]  /*1250*/  @UP0 LDCU.64 UR4, c[0x0][0x3a8] ;  /* 0x00007500ff0407ac */ /* 0x000e220008000a00 */
[----:B------:R-:W-:Y:S01]  /*1260*/  PLOP3.LUT P0, PT, PT, PT, UP0, 0x80, 0x8 ;  /* 0x000000000008781c */ /* 0x000fe20003f0f008 */
[----:B------:R-:W-:Y:S01]  /*1270*/  HFMA2 R89, -RZ, RZ, 0, 9.5367431640625e-07 ;  /* 0x00000010ff597431 */ /* 0x000fe200000001ff */
[----:B------:R-:W-:Y:S02]  /*1280*/  PLOP3.LUT P1, PT, PT, PT, UP0, 0x80, 0x8 ;  /* 0x000000000008781c */ /* 0x000fe40003f2f008 */
[----:B------:R-:W-:-:S09]  /*1290*/  IADD3 R121, PT, PT, R98, 0x80, RZ ;  /* 0x0000008062797810 */ /* 0x000fd20007ffe0ff */
[----:B0-----:R-:W-:-:S05]  /*12a0*/  @P0 IMAD.WIDE.U32 R88, R98, R89, UR4 ;  /* 0x0000000462580e25 */ /* 0x001fca000f8e0059 */
[----:B------:R0:W-:Y:S02]  /*12b0*/  @P1 STG.E.128 desc[UR8][R88.64], R12 ;  /* 0x0000000c58001986 */ /* 0x0001e4000c101d08 */
.L_x_3597:
[----:B--234-:R-:W-:Y:S05]  /*12c0*/  BSYNC.RECONVERGENT B0 ;  /* 0x0000000000007941 */ /* 0x01cfea0003800200 */
.L_x_3596:
        /* <DEDUP_REMOVED lines=21> */
[----:B--2---:R-:W-:Y:S02]  /*1420*/  PRMT R106, R23, 0x7632, R106 ;  /* 0x00007632176a7816 */ /* 0x004fe4000000006a */
        /* <DEDUP_REMOVED lines=20> */
.L_x_3605:
[----:B-----5:R-:W-:Y:S01]  /*1570*/  PRMT R7, R88, 0x7632, R7 ;  /* 0x0000763258077816 */ /* 0x020fe20000000007 */
[----:B------:R-:W-:Y:S01]  /*1580*/  IMAD.U32 R107, R22, 0x10000, RZ ;  /* 0x00010000166b7824 */ /* 0x000fe200078e00ff */
[----:B------:R-:W-:Y:S02]  /*1590*/  SHF.L.U32 R6, R6, 0x10, RZ ;  /* 0x0000001006067819 */ /* 0x000fe400000006ff */
[----:B------:R-:W-:Y:S01]  /*15a0*/  PRMT R12, R89, 0x7632, R12 ;  /* 0x00007632590c7816 */ /* 0x000fe2000000000c */
        /* <DEDUP_REMOVED lines=8> */
[----:B------:R-:W-:Y:S02]  /*1630*/  SHF.L.U32 R13, R13, 0x10, RZ ;  /* 0x000000100d0d7819 */ /* 0x000fe400000006ff */
[----:B------:R-:W-:Y:S01]  /*1640*/  PRMT R14, R91, 0x7632, R14 ;  /* 0x000076325b0e7816 */ /* 0x000fe2000000000e */
        /* <DEDUP_REMOVED lines=19> */
.L_x_3604:
[----:B------:R-:W-:-:S04]  /*1780*/  UISETP.NE.U32.AND UP1, UPT, UR16, URZ, UPT ;  /* 0x000000ff1000728c */ /* 0x000fc8000bf25070 */
[----:B------:R-:W-:-:S09]  /*1790*/  UISETP.NE.AND.EX UP1, UPT, UR17, URZ, UPT, UP1 ;  /* 0x000000ff1100728c */ /* 0x000fd2000bf25310 */
[----:B------:R-:W-:Y:S05]  /*17a0*/  BRA.U UP1, `(.L_x_3607) ;  /* 0x0000000101887547 */ /* 0x000fea000b800000 */
[----:B-----5:R-:W-:Y:S01]  /*17b0*/  PRMT R6, R88, 0x7632, R6 ;  /* 0x0000763258067816 */ /* 0x020fe20000000006 */
        /* <DEDUP_REMOVED lines=8> */
[----:B------:R-:W-:-:S02]  /*1840*/  PRMT R7, R89, 0x7632, R7 ;  /* 0x0000763259077816 */ /* 0x000fc40000000007 */
[C---:B------:R-:W-:Y:S01]  /*1850*/  PRMT R13, R91.reuse, 0x7632, R13 ;  /* 0x000076325b0d7816 */ /* 0x040fe2000000000d */
[----:B------:R-:W-:Y:S01]  /*1860*/  IMAD.U32 R91, R91, 0x10000, RZ ;  /* 0x000100005b5b7824 */ /* 0x000fe200078e00ff */
[----:B------:R-:W-:Y:S02]  /*1870*/  SHF.L.U32 R8, R7, 0x10, RZ ;  /* 0x0000001007087819 */ /* 0x000fe400000006ff */
[----:B------:R-:W-:Y:S01]  /*1880*/  PRMT R7, R19, 0x7632, R7 ;  /* 0x0000763213077816 */ /* 0x000fe20000000007 */
[----:B------:R-:W-:Y:S01]  /*1890*/  IMAD.U32 R14, R13, 0x10000, RZ ;  /* 0x000100000d0e7824 */ /* 0x000fe200078e00ff */
[----:B------:R-:W-:Y:S01]  /*18a0*/  SHF.L.U32 R90, R90, 0x10, RZ ;  /* 0x000000105a5a7819 */ /* 0x000fe200000006ff */
[----:B------:R-:W-:Y:S01]  /*18b0*/  IMAD.U32 R13, R16, 0x10000, RZ ;  /* 0x00010000100d7824 */ /* 0x000fe200078e00ff */
[----:B------:R-:W-:Y:S01]  /*18c0*/  SHF.L.U32 R9, R7, 0x10, RZ ;  /* 0x0000001007097819 */ /* 0x000fe200000006ff */
[----:B------:R-:W-:Y:S01]  /*18d0*/  FADD.FTZ R7, R8, R113 ;  /* 0x0000007108077221 */ /* 0x000fe20000010000 */
        /* <DEDUP_REMOVED lines=8> */
[----:B------:R-:W-:-:S03]  /*1960*/  FADD.FTZ R114, R114, R91 ;  /* 0x0000005b72727221 */ /* 0x000fc60000010000 */
[----:B------:R-:W-:Y:S01]  /*1970*/  F2FP.BF16.F32.PACK_AB R14, R8, R107 ;  /* 0x0000006b080e723e */ /* 0x000fe200000010ff */
[----:B------:R-:W-:Y:S01]  /*1980*/  FADD.FTZ R113, R12, R89 ;  /* 0x000000590c717221 */ /* 0x000fe20000010000 */
[----:B------:R-:W-:Y:S02]  /*1990*/  F2FP.BF16.F32.PACK_AB R15, R9, R114 ;  /* 0x00000072090f723e */ /* 0x000fe400000010ff */
[----:B------:R-:W-:Y:S02]  /*19a0*/  F2FP.BF16.F32.PACK_AB R12, R6, R106 ;  /* 0x0000006a060c723e */ /* 0x000fe400000010ff */
[----:B------:R-:W-:Y:S01]  /*19b0*/  F2FP.BF16.F32.PACK_AB R13, R7, R113 ;  /* 0x00000071070d723e */ /* 0x000fe200000010ff */
[----:B------:R-:W-:Y:S06]  /*19c0*/  BRA `(.L_x_3606) ;  /* 0x0000000000d07947 */ /* 0x000fec0003800000 */
.L_x_3607:
[----:B-----5:R-:W-:Y:S01]  /*19d0*/  PRMT R13, R89, 0x7632, R13 ;  /* 0x00007632590d7816 */ /* 0x020fe2000000000d */
        /* <DEDUP_REMOVED lines=9> */
[----:B------:R-:W-:-:S02]  /*1a70*/  PRMT R13, R90, 0x7632, R13 ;  /* 0x000076325a0d7816 */ /* 0x000fc4000000000d */
[----:B------:R-:W-:Y:S02]  /*1a80*/  SHF.L.U32 R7, R7, 0x10, RZ ;  /* 0x0000001007077819 */ /* 0x000fe400000006ff */
[----:B------:R-:W-:Y:S02]  /*1a90*/  SHF.L.U32 R114, R13, 0x10, RZ ;  /* 0x000000100d727819 */ /* 0x000fe400000006ff */
        /* <DEDUP_REMOVED lines=12> */
[----:B------:R-:W-:Y:S02]  /*1b60*/  IMAD.U32 R9, R106, 0x10000, RZ ;  /* 0x000100006a097824 */ /* 0x000fe400078e00ff */
[----:B------:R-:W-:Y:S01]  /*1b70*/  FADD.FTZ R8, R8, R13 ;  /* 0x0000000d08087221 */ /* 0x000fe20000010000 */
[----:B------:R-:W-:Y:S01]  /*1b80*/  SHF.L.U32 R106, R88, 0x10, RZ ;  /* 0x00000010586a7819 */ /* 0x000fe200000006ff */
[----:B------:R-:W-:Y:S02]  /*1b90*/  IMAD.U32 R13, R16, 0x10000, RZ ;  /* 0x00010000100d7824 */ /* 0x000fe400078e00ff */
        /* <DEDUP_REMOVED lines=15> */
[----:B------:R-:W-:Y:S02]  /*1c90*/  FADD.FTZ R12, R12, R89 ;  /* 0x000000590c0c7221 */ /* 0x000fe40000010000 */
[----:B------:R-:W-:Y:S01]  /*1ca0*/  FADD.FTZ R114, R114, R91 ;  /* 0x0000005b72727221 */ /* 0x000fe20000010000 */
[----:B------:R-:W-:Y:S01]  /*1cb0*/  F2FP.BF16.F32.PACK_AB R14, R8, R107 ;  /* 0x0000006b080e723e */ /* 0x000fe200000010ff */
[----:B------:R-:W-:Y:S01]  /*1cc0*/  FADD.FTZ R113, R113, R12 ;  /* 0x0000000c71717221 */ /* 0x000fe20000010000 */
[----:B------:R-:W-:Y:S02]  /*1cd0*/  FADD.FTZ R106, R13, R106 ;  /* 0x0000006a0d6a7221 */ /* 0x000fe40000010000 */
[----:B------:R-:W-:-:S02]  /*1ce0*/  F2FP.BF16.F32.PACK_AB R15, R9, R114 ;  /* 0x00000072090f723e */ /* 0x000fc400000010ff */
[----:B------:R-:W-:Y:S02]  /*1cf0*/  F2FP.BF16.F32.PACK_AB R13, R7, R113 ;  /* 0x00000071070d723e */ /* 0x000fe400000010ff */
[----:B------:R-:W-:-:S07]  /*1d00*/  F2FP.BF16.F32.PACK_AB R12, R6, R106 ;  /* 0x0000006a060c723e */ /* 0x000fce00000010ff */
.L_x_3606:
[----:B------:R-:W0:Y:S01]  /*1d10*/  @UP0 LDCU.64 UR4, c[0x0][0x3a8] ;  /* 0x00007500ff0407ac */ /* 0x000e220008000a00 */
[----:B------:R-:W-:Y:S02]  /*1d20*/  PLOP3.LUT P0, PT, PT, PT, UP0, 0x80, 0x8 ;  /* 0x000000000008781c */ /* 0x000fe40003f0f008 */
[----:B------:R-:W-:Y:S02]  /*1d30*/  PLOP3.LUT P1, PT, PT, PT, UP0, 0x80, 0x8 ;  /* 0x000000000008781c */ /* 0x000fe40003f2f008 */
[----:B------:R-:W-:-:S09]  /*1d40*/  MOV R88, 0x10 ;  /* 0x0000001000587802 */ /* 0x000fd20000000f00 */
[C---:B0-----:R-:W-:Y:S01]  /*1d50*/  @P0 IMAD.WIDE.U32 R88, R121.reuse, R88, UR4 ;  /* 0x0000000479580e25 */ /* 0x041fe2000f8e0058 */
[----:B------:R-:W-:-:S04]  /*1d60*/  IADD3 R121, PT, PT, R121, 0x80, RZ ;  /* 0x0000008079797810 */ /* 0x000fc80007ffe0ff */
[----:B------:R1:W-:Y:S03]  /*1d70*/  @P1 STG.E.128 desc[UR8][R88.64], R12 ;  /* 0x0000000c58001986 */ /* 0x0003e6000c101d08 */
.L_x_3603:
[----:B------:R-:W-:Y:S05]  /*1d80*/  BSYNC.RECONVERGENT B0 ;  /* 0x0000000000007941 */ /* 0x000fea0003800200 */
.L_x_3602:
[----:B------:R-:W-:Y:S01]  /*1d90*/  ISETP.GE.U32.AND P3, PT, R102, 0x180, PT ;  /* 0x000001806600780c */ /* 0x000fe20003f66070 */
[----:B------:R-:W-:-:S12]  /*1da0*/  BSSY.RECONVERGENT B0, `(.L_x_3608) ;  /* 0x00000a8000007945 */ /* 0x000fd80003800200 */
[----:B------:R-:W-:Y:S05]  /*1db0*/  @!P3 BRA `(.L_x_3609) ;  /* 0x000000080098b947 */ /* 0x000fea0003800000 */
[----:B------:R-:W-:Y:S01]  /*1dc0*/  ISETP.NE.U32.AND P0, PT, RZ, UR14, PT ;  /* 0x0000000eff007c0c */ /* 0x000fe2000bf05070 */
[----:B------:R-:W2:Y:S01]  /*1dd0*/  LDC.64 R90, c[0x0][0x390] ;  /* 0x0000e400ff5a7b82 */ /* 0x000ea20000000a00 */
[----:B------:R-:W-:Y:S02]  /*1de0*/  ISETP.NE.U32.AND P1, PT, RZ, UR16, PT ;  /* 0x00000010ff007c0c */ /* 0x000fe4000bf25070 */
[----:B------:R-:W-:Y:S02]  /*1df0*/  ISETP.NE.AND.EX P0, PT, RZ, UR15, PT, P0 ;  /* 0x0000000fff007c0c */ /* 0x000fe4000bf05300 */
[----:B------:R-:W-:-:S11]  /*1e00*/  ISETP.NE.AND.EX P1, PT, RZ, UR17, PT, P1 ;  /* 0x00000011ff007c0c */ /* 0x000fd6000bf25310 */
[----:B01----:R-:W0:Y:S08]  /*1e10*/  @P0 LDC.64 R88, c[0x0][0x398] ;  /* 0x0000e600ff580b82 */ /* 0x003e300000000a00 */
[----:B------:R-:W1:Y:S01]  /*1e20*/  @P1 LDC.64 R10, c[0x0][0x3a0] ;  /* 0x0000e800ff0a1b82 */ /* 0x000e620000000a00 */
[----:B--2---:R-:W-:-:S04]  /*1e30*/  IMAD.WIDE.U32 R90, R121, 0x10, R90 ;  /* 0x00000010795a7825 */ /* 0x004fc800078e005a */
[----:B0-----:R-:W-:-:S05]  /*1e40*/  @P0 IMAD.WIDE.U32 R88, R121, 0x10, R88 ;  /* 0x0000001079580825 */ /* 0x001fca00078e0058 */
[----:B------:R-:W2:Y:S01]  /*1e50*/  @P0 LDG.E.128 R16, desc[UR8][R88.64] ;  /* 0x0000000858100981 */ /* 0x000ea2000c1e1d00 */
[----:B-1----:R-:W-:-:S05]  /*1e60*/  @P1 IMAD.WIDE.U32 R10, R121, 0x10, R10 ;  /* 0x00000010790a1825 */ /* 0x002fca00078e000a */
[----:B------:R-:W3:Y:S04]  /*1e70*/  @P1 LDG.E.128 R20, desc[UR8][R10.64] ;  /* 0x000000080a141981 */ /* 0x000ee8000c1e1d00 */
[----:B------:R-:W5:Y:S01]  /*1e80*/  LDG.E.128 R88, desc[UR8][R90.64] ;  /* 0x000000085a587981 */ /* 0x000f62000c1e1d00 */
[----:B------:R-:W-:-:S04]  /*1e90*/  UISETP.NE.U32.AND UP1, UPT, UR14, URZ, UPT ;  /* 0x000000ff0e00728c */ /* 0x000fc8000bf25070 */
[----:B------:R-:W-:Y:S01]  /*1ea0*/  UISETP.NE.AND.EX UP1, UPT, UR15, URZ, UPT, UP1 ;  /* 0x000000ff0f00728c */ /* 0x000fe2000bf25310 */
[----:B--2---:R-:W-:Y:S02]  /*1eb0*/  PRMT R109, R19, 0x7632, R109 ;  /* 0x00007632136d7816 */ /* 0x004fe4000000006d */
[----:B------:R-:W-:Y:S02]  /*1ec0*/  PRMT R108, R18, 0x7632, R108 ;  /* 0x00007632126c7816 */ /* 0x000fe4000000006c */
[----:B------:R-:W-:Y:S02]  /*1ed0*/  PRMT R115, R17, 0x7632, R115 ;  /* 0x0000763211737816 */ /* 0x000fe40000000073 */
[----:B------:R-:W-:Y:S02]  /*1ee0*/  PRMT R116, R16, 0x7632, R116 ;  /* 0x0000763210747816 */ /* 0x000fe40000000074 */
[----:B---3--:R-:W-:Y:S02]  /*1ef0*/  PRMT R92, R23, 0x7632, R92 ;  /* 0x00007632175c7816 */ /* 0x008fe4000000005c */
[----:B------:R-:W-:-:S02]  /*1f00*/  PRMT R93, R22, 0x7632, R93 ;  /* 0x00007632165d7816 */ /* 0x000fc4000000005d */
[----:B------:R-:W-:Y:S02]  /*1f10*/  PRMT R11, R21, 0x7632, R11 ;  /* 0x00007632150b7816 */ /* 0x000fe4000000000b */
[----:B------:R-:W-:Y:S01]  /*1f20*/  PRMT R10, R20, 0x7632, R10 ;  /* 0x00007632140a7816 */ /* 0x000fe2000000000a */
[----:B------:R-:W-:Y:S06]  /*1f30*/  BRA.U UP1, `(.L_x_3610) ;  /* 0x0000000101c47547 */ /* 0x000fec000b800000 */
        /* <DEDUP_REMOVED lines=16> */
.L_x_3611:
[----:B-----5:R-:W-:Y:S01]  /*2040*/  PRMT R12, R88, 0x7632, R12 ;  /* 0x00007632580c7816 */ /* 0x020fe2000000000c */
[----:B------:R-:W-:Y:S01]  /*2050*/  IMAD.U32 R10, R10, 0x10000, RZ ;  /* 0x000100000a0a7824 */ /* 0x000fe200078e00ff */
[C---:B------:R-:W-:Y:S01]  /*2060*/  PRMT R15, R90.reuse, 0x7632, R15 ;  /* 0x000076325a0f7816 */ /* 0x040fe2000000000f */
[----:B------:R-:W-:Y:S01]  /*2070*/  IMAD.U32 R90, R90, 0x10000, RZ ;  /* 0x000100005a5a7824 */ /* 0x000fe200078e00ff */
[----:B------:R-:W-:Y:S01]  /*2080*/  SHF.L.U32 R13, R12, 0x10, RZ ;  /* 0x000000100c0d7819 */ /* 0x000fe200000006ff */
[----:B------:R-:W-:Y:S01]  /*2090*/  IMAD.U32 R12, R92, 0x10000, RZ ;  /* 0x000100005c0c7824 */ /* 0x000fe200078e00ff */
[----:B------:R-:W-:Y:S01]  /*20a0*/  PRMT R108, R91, 0x7632, R108 ;  /* 0x000076325b6c7816 */ /* 0x000fe2000000006c */
[----:B------:R-:W-:Y:S01]  /*20b0*/  IMAD.U32 R88, R88, 0x10000, RZ ;  /* 0x0001000058587824 */ /* 0x000fe200078e00ff */
[----:B------:R-:W-:Y:S01]  /*20c0*/  SHF.L.U32 R93, R93, 0x10, RZ ;  /* 0x000000105d5d7819 */ /* 0x000fe200000006ff */
[----:B------:R-:W-:Y:S01]  /*20d0*/  FADD.FTZ R10, R13, R10 ;  /* 0x0000000a0d0a7221 */ /* 0x000fe20000010000 */
[----:B------:R-:W-:-:S02]  /*20e0*/  PRMT R13, R89, 0x7632, R13 ;  /* 0x00007632590d7816 */ /* 0x000fc4000000000d */
        /* <DEDUP_REMOVED lines=22> */
.L_x_3610:
[----:B------:R-:W-:-:S04]  /*2250*/  UISETP.NE.U32.AND UP1, UPT, UR16, URZ, UPT ;  /* 0x000000ff1000728c */ /* 0x000fc8000bf25070 */
[----:B------:R-:W-:-:S09]  /*2260*/  UISETP.NE.AND.EX UP1, UPT, UR17, URZ, UPT, UP1 ;  /* 0x000000ff1100728c */ /* 0x000fd2000bf25310 */
[----:B------:R-:W-:Y:S05]  /*2270*/  BRA.U UP1, `(.L_x_3613) ;  /* 0x0000000101847547 */ /* 0x000fea000b800000 */
        /* <DEDUP_REMOVED lines=33> */
.L_x_3613:
[----:B-----5:R-:W-:Y:S01]  /*2490*/  PRMT R13, R88, 0x7632, R13 ;  /* 0x00007632580d7816 */ /* 0x020fe2000000000d */
[----:B------:R-:W-:Y:S01]  /*24a0*/  IMAD.U32 R15, R116, 0x10000, RZ ;  /* 0x00010000740f7824 */ /* 0x000fe200078e00ff */
[----:B------:R-:W-:Y:S02]  /*24b0*/  PRMT R12, R17, 0x7632, R12 ;  /* 0x00007632110c7816 */ /* 0x000fe4000000000c */
[----:B------:R-:W-:Y:S02]  /*24c0*/  SHF.L.U32 R14, R13, 0x10, RZ ;  /* 0x000000100d0e7819 */ /* 0x000fe400000006ff */
[----:B------:R-:W-:Y:S02]  /*24d0*/  PRMT R109, R89, 0x7632, R109 ;  /* 0x00007632596d7816 */ /* 0x000fe4000000006d */
[----:B------:R-:W-:Y:S01]  /*24e0*/  SHF.L.U32 R13, R12, 0x10, RZ ;  /* 0x000000100c0d7819 */ /* 0x000fe200000006ff */
[--C-:B------:R-:W-:Y:S01]  /*24f0*/  FADD.FTZ R12, R14, R15.reuse ;  /* 0x0000000f0e0c7221 */ /* 0x100fe20000010000 */
[C---:B------:R-:W-:Y:S01]  /*2500*/  PRMT R15, R90.reuse, 0x7632, R15 ;  /* 0x000076325a0f7816 */ /* 0x040fe2000000000f */
        /* <DEDUP_REMOVED lines=19> */
[----:B------:R-:W-:Y:S02]  /*2640*/  IMAD.U32 R108, R88, 0x10000, RZ ;  /* 0x00010000586c7824 */ /* 0x000fe400078e00ff */
[----:B------:R-:W-:Y:S01]  /*2650*/  FADD.FTZ R93, R15, R14 ;  /* 0x0000000e0f5d7221 */ /* 0x000fe20000010000 */
[----:B------:R-:W-:Y:S01]  /*2660*/  SHF.L.U32 R91, R91, 0x10, RZ ;  /* 0x000000105b5b7819 */ /* 0x000fe200000006ff */
[----:B------:R-:W-:Y:S01]  /*2670*/  FADD.FTZ R108, R13, R108 ;  /* 0x0000006c0d6c7221 */ /* 0x000fe20000010000 */
[----:B------:R-:W-:-:S02]  /*2680*/  SHF.L.U32 R14, R19, 0x10, RZ ;  /* 0x00000010130e7819 */ /* 0x000fc400000006ff */
[----:B------:R-:W-:Y:S02]  /*2690*/  SHF.L.U32 R13, R18, 0x10, RZ ;  /* 0x00000010120d7819 */ /* 0x000fe400000006ff */
[----:B------:R-:W-:Y:S01]  /*26a0*/  SHF.L.U32 R89, R89, 0x10, RZ ;  /* 0x0000001059597819 */ /* 0x000fe200000006ff */
[----:B------:R-:W-:Y:S01]  /*26b0*/  FADD.FTZ R91, R14, R91 ;  /* 0x0000005b0e5b7221 */ /* 0x000fe20000010000 */
[----:B------:R-:W-:Y:S02]  /*26c0*/  IMAD.U32 R14, R22, 0x10000, RZ ;  /* 0x00010000160e7824 */ /* 0x000fe400078e00ff */
        /* <DEDUP_REMOVED lines=8> */
[----:B------:R-:W-:Y:S01]  /*2750*/  F2FP.BF16.F32.PACK_AB R14, R92, R109 ;  /* 0x0000006d5c0e723e */ /* 0x000fe200000010ff */
[----:B------:R-:W-:-:S02]  /*2760*/  FADD.FTZ R115, R115, R12 ;  /* 0x0000000c73737221 */ /* 0x000fc40000010000 */
[----:B------:R-:W-:Y:S01]  /*2770*/  FADD.FTZ R108, R13, R108 ;  /* 0x0000006c0d6c7221 */ /* 0x000fe20000010000 */
[----:B------:R-:W-:Y:S02]  /*2780*/  F2FP.BF16.F32.PACK_AB R15, R93, R116 ;  /* 0x000000745d0f723e */ /* 0x000fe400000010ff */
[----:B------:R-:W-:Y:S02]  /*2790*/  F2FP.BF16.F32.PACK_AB R13, R11, R115 ;  /* 0x000000730b0d723e */ /* 0x000fe400000010ff */
[----:B------:R-:W-:-:S07]  /*27a0*/  F2FP.BF16.F32.PACK_AB R12, R10, R108 ;  /* 0x0000006c0a0c723e */ /* 0x000fce00000010ff */
.L_x_3612:
[----:B------:R-:W0:Y:S01]  /*27b0*/  @UP0 LDCU.64 UR4, c[0x0][0x3a8] ;  /* 0x00007500ff0407ac */ /* 0x000e220008000a00 */
[----:B------:R-:W-:Y:S01]  /*27c0*/  PLOP3.LUT P0, PT, PT, PT, UP0, 0x80, 0x8 ;  /* 0x000000000008781c */ /* 0x000fe20003f0f008 */
[----:B------:R-:W-:Y:S01]  /*27d0*/  IMAD.MOV.U32 R88, RZ, RZ, 0x10 ;  /* 0x00000010ff587424 */ /* 0x000fe200078e00ff */
[----:B------:R-:W-:-:S11]  /*27e0*/  PLOP3.LUT P1, PT, PT, PT, UP0, 0x80, 0x8 ;  /* 0x000000000008781c */ /* 0x000fd60003f2f008 */
[C---:B0-----:R-:W-:Y:S01]  /*27f0*/  @P0 IMAD.WIDE.U32 R88, R121.reuse, R88, UR4 ;  /* 0x0000000479580e25 */ /* 0x041fe2000f8e0058 */
[----:B------:R-:W-:-:S04]  /*2800*/  IADD3 R121, PT, PT, R121, 0x80, RZ ;  /* 0x0000008079797810 */ /* 0x000fc80007ffe0ff */
[----:B------:R2:W-:Y:S03]  /*2810*/  @P1 STG.E.128 desc[UR8][R88.64], R12 ;  /* 0x0000000c58001986 */ /* 0x0005e6000c101d08 */
.L_x_3609:
[----:B------:R-:W-:Y:S05]  /*2820*/  BSYNC.RECONVERGENT B0 ;  /* 0x0000000000007941 */ /* 0x000fea0003800200 */
.L_x_3608:
        /* <DEDUP_REMOVED lines=8> */
[----:B012---:R-:W0:Y:S08]  /*28b0*/  @P1 LDC.64 R88, c[0x0][0x3a0] ;  /* 0x0000e800ff581b82 */ /* 0x007e300000000a00 */
[----:B------:R-:W1:Y:S01]  /*28c0*/  @P0 LDC.64 R90, c[0x0][0x398] ;  /* 0x0000e600ff5a0b82 */ /* 0x000e620000000a00 */
[----:B0-----:R-:W-:-:S05]  /*28d0*/  @P1 IMAD.WIDE.U32 R88, R121, 0x10, R88 ;  /* 0x0000001079581825 */ /* 0x001fca00078e0058 */
[----:B------:R3:W2:Y:S01]  /*28e0*/  @P1 LDG.E.128 R20, desc[UR8][R88.64] ;  /* 0x0000000858141981 */ /* 0x0006a2000c1e1d00 */
[----:B-1----:R-:W-:-:S05]  /*28f0*/  @P0 IMAD.WIDE.U32 R90, R121, 0x10, R90 ;  /* 0x00000010795a0825 */ /* 0x002fca00078e005a */
[----:B------:R-:W4:Y:S01]  /*2900*/  @P0 LDG.E.128 R16, desc[UR8][R90.64] ;  /* 0x000000085a100981 */ /* 0x000f22000c1e1d00 */
[----:B---3--:R-:W-:-:S06]  /*2910*/  IMAD.WIDE.U32 R88, R121, 0x10, R94 ;  /* 0x0000001079587825 */ /* 0x008fcc00078e005e */
[----:B------:R-:W5:Y:S01]  /*2920*/  LDG.E.128 R88, desc[UR8][R88.64] ;  /* 0x0000000858587981 */ /* 0x000f62000c1e1d00 */
[----:B------:R-:W-:-:S04]  /*2930*/  UISETP.NE.U32.AND UP1, UPT, UR14, URZ, UPT ;  /* 0x000000ff0e00728c */ /* 0x000fc8000bf25070 */
[----:B------:R-:W-:Y:S01]  /*2940*/  UISETP.NE.AND.EX UP1, UPT, UR15, URZ, UPT, UP1 ;  /* 0x000000ff0f00728c */ /* 0x000fe2000bf25310 */
[----:B--2---:R-:W-:Y:S02]  /*2950*/  PRMT R95, R23, 0x7632, R95 ;  /* 0x00007632175f7816 */ /* 0x004fe4000000005f */
[----:B------:R-:W-:Y:S02]  /*2960*/  PRMT R96, R22, 0x7632, R96 ;  /* 0x0000763216607816 */ /* 0x000fe40000000060 */
[----:B------:R-:W-:Y:S02]  /*2970*/  PRMT R97, R21, 0x7632, R97 ;  /* 0x0000763215617816 */ /* 0x000fe40000000061 */
[----:B------:R-:W-:Y:S02]  /*2980*/  PRMT R94, R20, 0x7632, R94 ;  /* 0x00007632145e7816 */ /* 0x000fe4000000005e */
[----:B----4-:R-:W-:Y:S01]  /*2990*/  PRMT R110, R16, 0x7632, R110 ;  /* 0x00007632106e7816 */ /* 0x010fe2000000006e */
        /* <DEDUP_REMOVED lines=17> */
.L_x_3617:
[----:B-----5:R-:W-:Y:S01]  /*2ab0*/  PRMT R12, R88, 0x7632, R12 ;  /* 0x00007632580c7816 */ /* 0x020fe2000000000c */
[----:B------:R-:W-:Y:S01]  /*2ac0*/  IMAD.U32 R97, R97, 0x10000, RZ ;  /* 0x0001000061617824 */ /* 0x000fe200078e00ff */
[----:B------:R-:W-:Y:S01]  /*2ad0*/  SHF.L.U32 R94, R94, 0x10, RZ ;  /* 0x000000105e5e7819 */ /* 0x000fe200000006ff */
[----:B------:R-:W-:Y:S01]  /*2ae0*/  IMAD.U32 R111, R22, 0x10000, RZ ;  /* 0x00010000166f7824 */ /* 0x000fe200078e00ff */
[----:B------:R-:W-:Y:S02]  /*2af0*/  SHF.L.U32 R13, R12, 0x10, RZ ;  /* 0x000000100c0d7819 */ /* 0x000fe400000006ff */
[----:B------:R-:W-:Y:S02]  /*2b00*/  SHF.L.U32 R12, R95, 0x10, RZ ;  /* 0x000000105f0c7819 */ /* 0x000fe400000006ff */
[----:B------:R-:W-:Y:S01]  /*2b10*/  PRMT R95, R91, 0x7632, R95 ;  /* 0x000076325b5f7816 */ /* 0x000fe2000000005f */
[----:B------:R-:W-:Y:S01]  /*2b20*/  FADD.FTZ R94, R13, R94 ;  /* 0x0000005e0d5e7221 */ /* 0x000fe20000010000 */
        /* <DEDUP_REMOVED lines=25> */
.L_x_3616:
[----:B------:R-:W-:-:S04]  /*2cc0*/  UISETP.NE.U32.AND UP1, UPT, UR16, URZ, UPT ;  /* 0x000000ff1000728c */ /* 0x000fc8000bf25070 */
[----:B------:R-:W-:-:S09]  /*2cd0*/  UISETP.NE.AND.EX UP1, UPT, UR17, URZ, UPT, UP1 ;  /* 0x000000ff1100728c */ /* 0x000fd2000bf25310 */
[----:B------:R-:W-:Y:S05]  /*2ce0*/  BRA.U UP1, `(.L_x_3619) ;  /* 0x0000000101907547 */ /* 0x000fea000b800000 */
[----:B-----5:R-:W-:Y:S01]  /*2cf0*/  PRMT R12, R88, 0x7632, R12 ;  /* 0x00007632580c7816 */ /* 0x020fe2000000000c */
[----:B------:R-:W-:Y:S01]  /*2d00*/  IMAD.U32 R111, R18, 0x10000, RZ ;  /* 0x00010000126f7824 */ /* 0x000fe200078e00ff */
[----:B------:R-:W-:Y:S02]  /*2d10*/  SHF.L.U32 R110, R110, 0x10, RZ ;  /* 0x000000106e6e7819 */ /* 0x000fe400000006ff */
[----:B------:R-:W-:Y:S02]  /*2d20*/  SHF.L.U32 R13, R12, 0x10, RZ ;  /* 0x000000100c0d7819 */ /* 0x000fe400000006ff */
[----:B------:R-:W-:Y:S02]  /*2d30*/  PRMT R14, R89, 0x7632, R14 ;  /* 0x00007632590e7816 */ /* 0x000fe4000000000e */
[----:B------:R-:W-:Y:S01]  /*2d40*/  PRMT R12, R17, 0x7632, R12 ;  /* 0x00007632110c7816 */ /* 0x000fe2000000000c */
[----:B------:R-:W-:Y:S01]  /*2d50*/  FADD.FTZ R94, R13, R110 ;  /* 0x0000006e0d5e7221 */ /* 0x000fe20000010000 */
[----:B------:R-:W-:Y:S01]  /*2d60*/  PRMT R13, R90, 0x7632, R13 ;  /* 0x000076325a0d7816 */ /* 0x000fe2000000000d */
[----:B------:R-:W-:Y:S01]  /*2d70*/  IMAD.U32 R95, R14, 0x10000, RZ ;  /* 0x000100000e5f7824 */ /* 0x000fe200078e00ff */
[----:B------:R-:W-:-:S02]  /*2d80*/  SHF.L.U32 R12, R12, 0x10, RZ ;  /* 0x000000100c0c7819 */ /* 0x000fc400000006ff */
[----:B------:R-:W-:Y:S02]  /*2d90*/  SHF.L.U32 R96, R13, 0x10, RZ ;  /* 0x000000100d607819 */ /* 0x000fe400000006ff */
[----:B------:R-:W-:Y:S01]  /*2da0*/  PRMT R13, R18, 0x7632, R13 ;  /* 0x00007632120d7816 */ /* 0x000fe2000000000d */
[----:B------:R-:W-:Y:S01]  /*2db0*/  FADD.FTZ R95, R95, R12 ;  /* 0x0000000c5f5f7221 */ /* 0x000fe20000010000 */
[----:B------:R-:W-:Y:S01]  /*2dc0*/  PRMT R15, R91, 0x7632, R15 ;  /* 0x000076325b0f7816 */ /* 0x000fe2000000000f */
[----:B------:R-:W-:Y:S01]  /*2dd0*/  IMAD.U32 R12, R17, 0x10000, RZ ;  /* 0x00010000110c7824 */ /* 0x000fe200078e00ff */
[----:B------:R-:W-:Y:S02]  /*2de0*/  SHF.L.U32 R13, R13, 0x10, RZ ;  /* 0x000000100d0d7819 */ /* 0x000fe400000006ff */
[----:B------:R-:W-:Y:S01]  /*2df0*/  PRMT R14, R19, 0x7632, R14 ;  /* 0x00007632130e7816 */ /* 0x000fe2000000000e */
        /* <DEDUP_REMOVED lines=19> */
.L_x_3619:
[----:B-----5:R-:W-:Y:S02]  /*2f30*/  PRMT R12, R88, 0x7632, R12 ;  /* 0x00007632580c7816 */ /* 0x020fe4000000000c */
[----:B------:R-:W-:Y:S02]  /*2f40*/  PRMT R14, R89, 0x7632, R14 ;  /* 0x00007632590e7816 */ /* 0x000fe4000000000e */
[----:B------:R-:W-:Y:S02]  /*2f50*/  PRMT R13, R17, 0x7632, R13 ;  /* 0x00007632110d7816 */ /* 0x000fe4000000000d */
[----:B------:R-:W-:Y:S01]  /*2f60*/  SHF.L.U32 R15, R12, 0x10, RZ ;  /* 0x000000100c0f7819 */ /* 0x000fe200000006ff */
[----:B------:R-:W-:Y:S01]  /*2f70*/  IMAD.U32 R14, R14, 0x10000, RZ ;  /* 0x000100000e0e7824 */ /* 0x000fe200078e00ff */
[----:B------:R-:W-:Y:S02]  /*2f80*/  PRMT R12, R16, 0x7632, R12 ;  /* 0x00007632100c7816 */ /* 0x000fe4000000000c */
[----:B------:R-:W-:-:S02]  /*2f90*/  SHF.L.U32 R13, R13, 0x10, RZ ;  /* 0x000000100d0d7819 */ /* 0x000fc400000006ff */
[----:B------:R-:W-:Y:S02]  /*2fa0*/  SHF.L.U32 R12, R12, 0x10, RZ ;  /* 0x000000100c0c7819 */ /* 0x000fe400000006ff */
[----:B------:R-:W-:Y:S01]  /*2fb0*/  PRMT R110, R91, 0x7632, R110 ;  /* 0x000076325b6e7816 */ /* 0x000fe2000000006e */
[----:B------:R-:W-:Y:S01]  /*2fc0*/  FADD.FTZ R13, R14, R13 ;  /* 0x0000000d0e0d7221 */ /* 0x000fe20000010000 */
[----:B------:R-:W-:Y:S01]  /*2fd0*/  PRMT R14, R90, 0x7632, R14 ;  /* 0x000076325a0e7816 */ /* 0x000fe2000000000e */
[----:B------:R-:W-:Y:S01]  /*2fe0*/  FADD.FTZ R12, R15, R12 ;  /* 0x0000000c0f0c7221 */ /* 0x000fe20000010000 */
[----:B------:R-:W-:Y:S01]  /*2ff0*/  PRMT R15, R19, 0x7632, R15 ;  /* 0x00007632130f7816 */ /* 0x000fe2000000000f */
[----:B------:R-:W-:Y:S01]  /*3000*/  IMAD.U32 R110, R110, 0x10000, RZ ;  /* 0x000100006e6e7824 */ /* 0x000fe200078e00ff */
[----:B------:R-:W-:Y:S02]  /*3010*/  SHF.L.U32 R117, R14, 0x10, RZ ;  /* 0x000000100e757819 */ /* 0x000fe400000006ff */
[----:B------:R-:W-:-:S02]  /*3020*/  PRMT R14, R18, 0x7632, R14 ;  /* 0x00007632120e7816 */ /* 0x000fc4000000000e */
[----:B------:R-:W-:Y:S02]  /*3030*/  SHF.L.U32 R111, R94, 0x10, RZ ;  /* 0x000000105e6f7819 */ /* 0x000fe400000006ff */
        /* <DEDUP_REMOVED lines=9> */
[----:B------:R-:W-:-:S02]  /*30d0*/  IMAD.U32 R13, R16, 0x10000, RZ ;  /* 0x00010000100d7824 */ /* 0x000fc400078e00ff */
[----:B------:R-:W-:Y:S01]  /*30e0*/  FADD.FTZ R96, R97, R14 ;  /* 0x0000000e61607221 */ /* 0x000fe20000010000 */
[----:B------:R-:W-:Y:S01]  /*30f0*/  SHF.L.U32 R91, R91, 0x10, RZ ;  /* 0x000000105b5b7819 */ /* 0x000fe200000006ff */
[----:B------:R-:W-:Y:S01]  /*3100*/  FADD.FTZ R97, R110, R15 ;  /* 0x0000000f6e617221 */ /* 0x000fe20000010000 */
[----:B------:R-:W-:Y:S01]  /*3110*/  SHF.L.U32 R110, R88, 0x10, RZ ;  /* 0x00000010586e7819 */ /* 0x000fe200000006ff */
[----:B------:R-:W-:Y:S01]  /*3120*/  IMAD.U32 R117, R21, 0x10000, RZ ;  /* 0x0001000015757824 */ /* 0x000fe200078e00ff */
[----:B------:R-:W-:Y:S02]  /*3130*/  SHF.L.U32 R14, R19, 0x10, RZ ;  /* 0x00000010130e7819 */ /* 0x000fe400000006ff */
[----:B------:R-:W-:Y:S01]  /*3140*/  SHF.L.U32 R90, R90, 0x10, RZ ;  /* 0x000000105a5a7819 */ /* 0x000fe200000006ff */
[----:B------:R-:W-:Y:S01]  /*3150*/  FADD.FTZ R110, R13, R110 ;  /* 0x0000006e0d6e7221 */ /* 0x000fe20000010000 */
[----:B------:R-:W-:Y:S02]  /*3160*/  IMAD.U32 R13, R18, 0x10000, RZ ;  /* 0x00010000120d7824 */ /* 0x000fe400078e00ff */
        /* <DEDUP_REMOVED lines=12> */
[----:B------:R-:W-:-:S02]  /*3230*/  FADD.FTZ R110, R13, R110 ;  /* 0x0000006e0d6e7221 */ /* 0x000fc40000010000 */
[----:B------:R-:W-:Y:S02]  /*3240*/  F2FP.BF16.F32.PACK_AB R15, R97, R118 ;  /* 0x00000076610f723e */ /* 0x000fe400000010ff */
[----:B------:R-:W-:Y:S02]  /*3250*/  F2FP.BF16.F32.PACK_AB R13, R95, R117 ;  /* 0x000000755f0d723e */ /* 0x000fe400000010ff */
[----:B------:R-:W-:-:S07]  /*3260*/  F2FP.BF16.F32.PACK_AB R12, R94, R110 ;  /* 0x0000006e5e0c723e */ /* 0x000fce00000010ff */
.L_x_3618:
[----:B------:R-:W0:Y:S01]  /*3270*/  @UP0 LDCU.64 UR4, c[0x0][0x3a8] ;  /* 0x00007500ff0407ac */ /* 0x000e220008000a00 */
[----:B------:R-:W-:Y:S01]  /*3280*/  PLOP3.LUT P0, PT, PT, PT, UP0, 0x80, 0x8 ;  /* 0x000000000008781c */ /* 0x000fe20003f0f008 */
[----:B------:R-:W-:Y:S01]  /*3290*/  HFMA2 R88, -RZ, RZ, 0, 9.5367431640625e-07 ;  /* 0x00000010ff587431 */ /* 0x000fe200000001ff */
[----:B------:R-:W-:-:S11]  /*32a0*/  PLOP3.LUT P1, PT, PT, PT, UP0, 0x80, 0x8 ;  /* 0x000000000008781c */ /* 0x000fd60003f2f008 */
[----:B0-----:R-:W-:-:S05]  /*32b0*/  @P0 IMAD.WIDE.U32 R88, R121, R88, UR4 ;  /* 0x0000000479580e25 */ /* 0x001fca000f8e0058 */
[----:B------:R3:W-:Y:S02]  /*32c0*/  @P1 STG.E.128 desc[UR8][R88.64], R12 ;  /* 0x0000000c58001986 */ /* 0x0007e4000c101d08 */
.L_x_3615:
[----:B------:R-:W-:Y:S05]  /*32d0*/  BSYNC.RECONVERGENT B0 ;  /* 0x0000000000007941 */ /* 0x000fea0003800200 */
.L_x_3614:
        /* <DEDUP_REMOVED lines=55> */
[----:B------:R-:W-:Y:S02]  /*3650*/  FADD.FTZ R91, R6, -R88 ;  /* 0x80000058065b7221 */ /* 0x000fe40000010000 */
[----:B------:R-:W-:-:S04]  /*3660*/  FFMA.FTZ R89, R89, R89, RZ ;  /* 0x0000005959597223 */ /* 0x000fc800000100ff */
[----:B------:R-:W-:Y:S01]  /*3670*/  FFMA.FTZ R89, R90, R90, R89 ;  /* 0x0000005a5a597223 */ /* 0x000fe20000010059 */
[----:B------:R-:W-:-:S04]  /*3680*/  FADD.FTZ R90, R112, -R88 ;  /* 0x80000058705a7221 */ /* 0x000fc80000010000 */
        /* <DEDUP_REMOVED lines=12> */
[----:B------:R-:W-:-:S05]  /*3750*/  FSEL R89, R89, RZ, P0 ;  /* 0x000000ff59597208 */ /* 0x000fca0000000000 */
[----:B------:R-:W-:-:S04]  /*3760*/  FFMA.FTZ R90, R90, R90, R89 ;  /* 0x0000005a5a5a7223 */ /* 0x000fc80000010059 */
        /* <DEDUP_REMOVED lines=12> */
[----:B------:R-:W-:Y:S01]  /*3830*/  @P6 FFMA.FTZ R89, R91, R91, R90 ;  /* 0x0000005b5b596223 */ /* 0x000fe2000001005a */
[--C-:B------:R-:W-:Y:S01]  /*3840*/  FADD.FTZ R90, R108, -R88.reuse ;  /* 0x800000586c5a7221 */ /* 0x100fe20000010000 */
[----:B------:R-:W-:-:S03]  /*3850*/  FADD.FTZ R91, R10, -R88 ;  /* 0x800000580a5b7221 */ /* 0x000fc60000010000 */
        /* <DEDUP_REMOVED lines=15> */
[----:B------:R-:W-:Y:S01]  /*3950*/  FADD.FTZ R91, R94, -R88 ;  /* 0x800000585e5b7221 */ /* 0x000fe20000010000 */
[----:B------:R-:W-:Y:S02]  /*3960*/  ISETP.GT.U32.AND P5, PT, R104, 0x3, PT ;  /* 0x000000036800780c */ /* 0x000fe40003fa4070 */
        /* <DEDUP_REMOVED lines=14> */
[----:B------:R-:W-:-:S04]  /*3a50*/  ISETP.NE.AND P1, PT, R104, RZ, PT ;  /* 0x000000ff6800720c */ /* 0x000fc80003f25270 */
[----:B------:R-:W0:Y:S02]  /*3a60*/  SHFL.BFLY PT, R90, R89, 0x1, 0x1f ;  /* 0x0c201f00595a7f89 */ /* 0x000e2400000e0000 */
[----:B0-----:R-:W-:-:S05]  /*3a70*/  FADD.FTZ R90, R89, R90 ;  /* 0x0000005a595a7221 */ /* 0x001fca0000010000 */
[----:B------:R-:W0:Y:S02]  /*3a80*/  SHFL.BFLY PT, R91, R90, 0x2, 0x1f ;  /* 0x0c401f005a5b7f89 */ /* 0x000e2400000e0000 */
[----:B0-----:R-:W-:Y:S01]  /*3a90*/  FADD.FTZ R91, R90, R91 ;  /* 0x0000005b5a5b7221 */ /* 0x001fe20000010000 */
[----:B------:R-:W-:-:S04]  /*3aa0*/  @!P1 LEA R90, R99, UR4, 0x3 ;  /* 0x00000004635a9c11 */ /* 0x000fc8000f8e18ff */
[----:B------:R-:W0:Y:S02]  /*3ab0*/  SHFL.BFLY PT, R122, R91, 0x4, 0x1f ;  /* 0x0c801f005b7a7f89 */ /* 0x000e2400000e0000 */
[----:B0-----:R-:W-:Y:S01]  /*3ac0*/  FADD.FTZ R122, R91, R122 ;  /* 0x0000007a5b7a7221 */ /* 0x001fe20000010000 */
[----:B------:R-:W-:-:S04]  /*3ad0*/  @!P5 LEA R91, R104, UR4, 0x3 ;  /* 0x00000004685bdc11 */ /* 0x000fc8000f8e18ff */
[----:B------:R-:W0:Y:S02]  /*3ae0*/  SHFL.BFLY PT, R121, R122, 0x8, 0x1f ;  /* 0x0d001f007a797f89 */ /* 0x000e2400000e0000 */
[----:B0-----:R-:W-:Y:S01]  /*3af0*/  FADD.FTZ R121, R122, R121 ;  /* 0x000000797a797221 */ /* 0x001fe20000010000 */
[----:B------:R-:W-:Y:S01]  /*3b00*/  MOV R122, RZ ;  /* 0x000000ff007a7202 */ /* 0x000fe20000000f00 */
[----:B------:R-:W-:-:S03]  /*3b10*/  @!P5 IMAD.MOV.U32 R122, RZ, RZ, R100 ;  /* 0x000000ffff7ad224 */ /* 0x000fc600078e0064 */
[----:B------:R-:W0:Y:S04]  /*3b20*/  SHFL.BFLY PT, R124, R121, 0x10, 0x1f ;  /* 0x0e001f00797c7f89 */ /* 0x000e2800000e0000 */
[----:B------:R-:W1:Y:S01]  /*3b30*/  SHFL.DOWN PT, R125, R122, 0x2, 0x1f ;  /* 0x08401f007a7d7f89 */ /* 0x000e6200000e0000 */
[----:B0-----:R-:W-:-:S05]  /*3b40*/  FADD.FTZ R89, R121, R124 ;  /* 0x0000007c79597221 */ /* 0x001fca0000010000 */
[----:B------:R0:W-:Y:S01]  /*3b50*/  @!P1 STS.64 [R90], R88 ;  /* 0x000000585a009388 */ /* 0x0001e20000000a00 */
[----:B------:R-:W-:Y:S01]  /*3b60*/  BAR.SYNC.DEFER_BLOCKING 0x0 ;  /* 0x0000000000007b1d */ /* 0x000fe20000010000 */
[----:B------:R-:W-:Y:S02]  /*3b70*/  ISETP.NE.AND P1, PT, R0, RZ, PT ;  /* 0x000000ff0000720c */ /* 0x000fe40003f25270 */
[----:B0-----:R-:W-:Y:S02]  /*3b80*/  CS2R R88, SRZ ;  /* 0x0000000000587805 */ /* 0x001fe4000001ff00 */
[----:B-1----:R-:W-:Y:S02]  /*3b90*/  IADD3 R90, PT, PT, R125, R122, RZ ;  /* 0x0000007a7d5a7210 */ /* 0x002fe40007ffe0ff */
[----:B------:R-:W-:Y:S02]  /*3ba0*/  I2FP.F32.S32 R125, R125 ;  /* 0x0000007d007d7245 */ /* 0x000fe40000201400 */
[----:B------:R-:W0:Y:S01]  /*3bb0*/  @!P5 LDS.64 R88, [R91] ;  /* 0x000000005b58d984 */ /* 0x000e220000000a00 */
[----:B------:R-:W-:-:S03]  /*3bc0*/  PLOP3.LUT P5, PT, PT, PT, UP3, 0x40, 0x4 ;  /* 0x000000000004781c */ /* 0x000fc60003fae838 */
[----:B0-----:R-:W0:Y:S02]  /*3bd0*/  SHFL.DOWN PT, R121, R88, 0x2, 0x1f ;  /* 0x08401f0058797f89 */ /* 0x001e2400000e0000 */
[----:B0-----:R-:W-:-:S04]  /*3be0*/  FADD.FTZ R123, -R121, R88 ;  /* 0x00000058797b7221 */ /* 0x001fc80000010100 */
[----:B------:R-:W-:Y:S01]  /*3bf0*/  FMUL.FTZ R124, R123, R123 ;  /* 0x0000007b7b7c7220 */ /* 0x000fe20000410000 */
[----:B------:R-:W-:-:S05]  /*3c00*/  I2FP.F32.S32 R123, R122 ;  /* 0x0000007a007b7245 */ /* 0x000fca0000201400 */
[----:B------:R-:W-:-:S04]  /*3c10*/  FMUL.FTZ R124, R124, R123 ;  /* 0x0000007b7c7c7220 */ /* 0x000fc80000410000 */
[-C--:B------:R-:W-:Y:S01]  /*3c20*/  FMUL.FTZ R91, R124, R125.reuse ;  /* 0x0000007d7c5b7220 */ /* 0x080fe20000410000 */
[----:B------:R-:W-:-:S04]  /*3c30*/  FMUL.FTZ R124, R121, R125 ;  /* 0x0000007d797c7220 */ /* 0x000fc80000410000 */
[----:B------:R-:W-:Y:S02]  /*3c40*/  FFMA.FTZ R123, R123, R88, R124 ;  /* 0x000000587b7b7223 */ /* 0x000fe4000001007c */
[----:B------:R-:W0:Y:S02]  /*3c50*/  SHFL.DOWN PT, R88, R89, 0x2, 0x1f ;  /* 0x08401f0059587f89 */ /* 0x000e2400000e0000 */
[----:B0-----:R-:W-:Y:S01]  /*3c60*/  FADD.FTZ R121, R88, R89 ;  /* 0x0000005958797221 */ /* 0x001fe20000010000 */
[----:B------:R-:W-:-:S04]  /*3c70*/  I2FP.F32.S32 R88, R90 ;  /* 0x0000005a00587245 */ /* 0x000fc80000201400 */
[----:B------:R-:W0:Y:S02]  /*3c80*/  MUFU.RCP R122, R88 ;  /* 0x00000058007a7308 */ /* 0x000e240000001000 */
[C---:B0-----:R-:W-:Y:S01]  /*3c90*/  FMUL.FTZ R123, R122.reuse, R123 ;  /* 0x0000007b7a7b7220 */ /* 0x041fe20000410000 */
[----:B------:R-:W-:Y:S02]  /*3ca0*/  FFMA.FTZ R91, R122, R91, R121 ;  /* 0x0000005b7a5b7223 */ /* 0x000fe40000010079 */
[----:B------:R-:W-:Y:S04]  /*3cb0*/  SHFL.DOWN PT, R121, R90, 0x1, 0x1f ;  /* 0x08201f005a797f89 */ /* 0x000fe800000e0000 */
[----:B------:R-:W0:Y:S02]  /*3cc0*/  SHFL.DOWN PT, R122, R123, 0x1, 0x1f ;  /* 0x08201f007b7a7f89 */ /* 0x000e2400000e0000 */
[----:B0-----:R-:W-:-:S04]  /*3cd0*/  FADD.FTZ R124, R123, -R122 ;  /* 0x8000007a7b7c7221 */ /* 0x001fc80000010000 */
[----:B------:R-:W-:Y:S01]  /*3ce0*/  FMUL.FTZ R125, R124, R124 ;  /* 0x0000007c7c7d7220 */ /* 0x000fe20000410000 */
[-C--:B------:R-:W-:Y:S02]  /*3cf0*/  IADD3 R124, PT, PT, R90, R121.reuse, RZ ;  /* 0x000000795a7c7210 */ /* 0x080fe40007ffe0ff */
[----:B------:R-:W-:Y:S01]  /*3d00*/  I2FP.F32.S32 R121, R121 ;  /* 0x0000007900797245 */ /* 0x000fe20000201400 */
[----:B------:R-:W-:Y:S01]  /*3d10*/  FMUL.FTZ R89, R88, R125 ;  /* 0x0000007d58597220 */ /* 0x000fe20000410000 */
[----:B------:R-:W-:-:S03]  /*3d20*/  I2FP.F32.S32 R124, R124 ;  /* 0x0000007c007c7245 */ /* 0x000fc60000201400 */
[-C--:B------:R-:W-:Y:S01]  /*3d30*/  FMUL.FTZ R89, R89, R121.reuse ;  /* 0x0000007959597220 */ /* 0x080fe20000410000 */
[----:B------:R-:W-:Y:S02]  /*3d40*/  FMUL.FTZ R121, R122, R121 ;  /* 0x000000797a797220 */ /* 0x000fe40000410000 */
[----:B------:R-:W0:Y:S02]  /*3d50*/  MUFU.RCP R124, R124 ;  /* 0x0000007c007c7308 */ /* 0x000e240000001000 */
[----:B------:R-:W-:Y:S02]  /*3d60*/  FFMA.FTZ R121, R88, R123, R121 ;  /* 0x0000007b58797223 */ /* 0x000fe40000010079 */
[----:B------:R-:W1:Y:S02]  /*3d70*/  SHFL.DOWN PT, R88, R91, 0x1, 0x1f ;  /* 0x08201f005b587f89 */ /* 0x000e6400000e0000 */
[----:B0-----:R-:W-:-:S06]  /*3d80*/  FMUL.FTZ R121, R124, R121 ;  /* 0x000000797c797220 */ /* 0x001fcc0000410000 */
[----:B------:R-:W0:Y:S01]  /*3d90*/  SHFL.IDX PT, R121, R121, RZ, 0x1f ;  /* 0x00001fff79797589 */ /* 0x000e2200000e0000 */
[----:B-1----:R-:W-:Y:S02]  /*3da0*/  FADD.FTZ R123, R91, R88 ;  /* 0x000000585b7b7221 */ /* 0x002fe40000010000 */
[----:B------:R-:W1:Y:S02]  /*3db0*/  LDC R91, c[0x0][0x448] ;  /* 0x00011200ff5b7b82 */ /* 0x000e640000000800 */
[----:B------:R-:W-:Y:S01]  /*3dc0*/  FFMA.FTZ R90, R124, R89, R123 ;  /* 0x000000597c5a7223 */ /* 0x000fe2000001007b */
[----:B------:R-:W-:-:S05]  /*3dd0*/  MOV R123, UR6 ;  /* 0x00000006007b7c02 */ /* 0x000fca0008000f00 */
[----:B------:R-:W2:Y:S01]  /*3de0*/  @!P1 LDC.64 R88, c[0x0][0x3c0] ;  /* 0x0000f000ff589b82 */ /* 0x000ea20000000a00 */
[----:B------:R-:W1:Y:S01]  /*3df0*/  SHFL.IDX PT, R90, R90, RZ, 0x1f ;  /* 0x00001fff5a5a7589 */ /* 0x000e6200000e0000 */
[----:B0-----:R-:W-:-:S05]  /*3e00*/  FMUL.FTZ R122, R121, R121 ;  /* 0x00000079797a7220 */ /* 0x001fca0000410000 */
[----:B------:R-:W-:Y:S01]  /*3e10*/  FSEL R122, R122, RZ, !P5 ;  /* 0x000000ff7a7a7208 */ /* 0x000fe20006800000 */
[----:B--2---:R-:W-:-:S04]  /*3e20*/  @!P1 IMAD.WIDE R88, R123, 0x4, R88 ;  /* 0x000000047b589825 */ /* 0x004fc800078e0258 */
[----:B-1----:R-:W-:Y:S01]  /*3e30*/  FFMA.FTZ R91, R90, UR7, R91 ;  /* 0x000000075a5b7c23 */ /* 0x002fe2000801005b */
[----:B------:R0:W-:Y:S03]  /*3e40*/  @!P1 STG.E desc[UR8][R88.64], R121 ;  /* 0x0000007958009986 */ /* 0x0001e6000c101908 */
[----:B------:R-:W-:Y:S01]  /*3e50*/  FADD.FTZ R122, R91, R122 ;  /* 0x0000007a5b7a7221 */ /* 0x000fe20000010000 */
[----:B------:R-:W-:-:S05]  /*3e60*/  IMAD.U32 R91, RZ, RZ, UR6 ;  /* 0x00000006ff5b7e24 */ /* 0x000fca000f8e00ff */
[----:B------:R-:W1:Y:S01]  /*3e70*/  MUFU.RSQ R122, R122 ;  /* 0x0000007a007a7308 */ /* 0x000e620000001400 */
[----:B0-----:R-:W0:Y:S02]  /*3e80*/  @!P1 LDC.64 R88, c[0x0][0x3c8] ;  /* 0x0000f200ff589b82 */ /* 0x001e240000000a00 */
[----:B0-----:R-:W-:-:S05]  /*3e90*/  @!P1 IMAD.WIDE R88, R91, 0x4, R88 ;  /* 0x000000045b589825 */ /* 0x001fca00078e0258 */
[----:B-1----:R0:W-:Y:S01]  /*3ea0*/  @!P1 STG.E desc[UR8][R88.64], R122 ;  /* 0x0000007a58009986 */ /* 0x0021e2000c101908 */
[----:B------:R-:W-:-:S04]  /*3eb0*/  PLOP3.LUT P1, PT, PT, PT, UP3, 0x40, 0x4 ;  /* 0x000000000004781c */ /* 0x000fc80003f2e838 */
[----:B------:R-:W-:Y:S01]  /*3ec0*/  FSEL R121, R121, RZ, P1 ;  /* 0x000000ff79797208 */ /* 0x000fe20000800000 */
[----:B------:R-:W-:Y:S08]  /*3ed0*/  @!P0 BRA `(.L_x_3621) ;  /* 0x0000000000808947 */ /* 0x000ff00003800000 */
[--C-:B0-----:R-:W-:Y:S01]  /*3ee0*/  FADD.FTZ R89, R5, -R121.reuse ;  /* 0x8000007905597221 */ /* 0x101fe20000010000 */
[--C-:B------:R-:W-:Y:S01]  /*3ef0*/  FADD.FTZ R91, R120, -R121.reuse ;  /* 0x80000079785b7221 */ /* 0x100fe20000010000 */
[--C-:B------:R-:W-:Y:S02]  /*3f00*/  FADD.FTZ R123, R3, -R121.reuse ;  /* 0x80000079037b7221 */ /* 0x100fe40000010000 */
[C---:B------:R-:W-:Y:S01]  /*3f10*/  FMUL.FTZ R89, R122.reuse, R89 ;  /* 0x000000597a597220 */ /* 0x040fe20000410000 */
[----:B------:R-:W-:Y:S01]  /*3f20*/  FMUL.FTZ R90, R122, R91 ;  /* 0x0000005b7a5a7220 */ /* 0x000fe20000410000 */
[----:B------:R-:W-:Y:S01]  /*3f30*/  FADD.FTZ R91, R2, -R121 ;  /* 0x80000079025b7221 */ /* 0x000fe20000010000 */
[----:B------:R-:W-:Y:S01]  /*3f40*/  FMUL.FTZ R124, R122, R123 ;  /* 0x0000007b7a7c7220 */ /* 0x000fe20000410000 */
[----:B-----5:R-:W-:Y:S01]  /*3f50*/  FFMA.FTZ R88, R89, R84, R76 ;  /* 0x0000005459587223 */ /* 0x020fe2000001004c */
[----:B------:R-:W-:Y:S01]  /*3f60*/  FFMA.FTZ R89, R90, R85, R77 ;  /* 0x000000555a597223 */ /* 0x000fe2000001004d */
[----:B------:R-:W-:Y:S01]  /*3f70*/  FMUL.FTZ R90, R122, R91 ;  /* 0x0000005b7a5a7220 */ /* 0x000fe20000410000 */
[--C-:B------:R-:W-:Y:S01]  /*3f80*/  FADD.FTZ R91, R119, -R121.reuse ;  /* 0x80000079775b7221 */ /* 0x100fe20000010000 */
[----:B------:R-:W-:-:S02]  /*3f90*/  FADD.FTZ R123, R4, -R121 ;  /* 0x80000079047b7221 */ /* 0x000fc40000010000 */
[----:B------:R-:W-:Y:S01]  /*3fa0*/  F2FP.BF16.F32.PACK_AB R88, R89, R88 ;  /* 0x000000585958723e */ /* 0x000fe200000010ff */
[----:B------:R-:W-:Y:S01]  /*3fb0*/  FADD.FTZ R89, R112, -R121 ;  /* 0x8000007970597221 */ /* 0x000fe20000010000 */
[----:B------:R-:W-:Y:S01]  /*3fc0*/  FFMA.FTZ R90, R90, R87, R79 ;  /* 0x000000575a5a7223 */ /* 0x000fe2000001004f */
[C---:B------:R-:W-:Y:S02]  /*3fd0*/  FMUL.FTZ R91, R122.reuse, R91 ;  /* 0x0000005b7a5b7220 */ /* 0x040fe40000410000 */
[----:B------:R-:W-:-:S04]  /*3fe0*/  FMUL.FTZ R89, R122, R89 ;  /* 0x000000597a597220 */ /* 0x000fc80000410000 */
[----:B------:R-:W-:-:S05]  /*3ff0*/  FFMA.FTZ R89, R89, R86, R78 ;  /* 0x0000005659597223 */ /* 0x000fca000001004e */
[----:B------:R-:W-:Y:S01]  /*4000*/  F2FP.BF16.F32.PACK_AB R89, R90, R89 ;  /* 0x000000595a59723e */ /* 0x000fe200000010ff */
[----:B------:R-:W-:Y:S01]  /*4010*/  FFMA.FTZ R90, R91, R80, R72 ;  /* 0x000000505b5a7223 */ /* 0x000fe20000010048 */
[----:B------:R-:W-:Y:S01]  /*4020*/  FFMA.FTZ R91, R124, R81, R73 ;  /* 0x000000517c5b7223 */ /* 0x000fe20000010049 */
[----:B------:R-:W-:-:S04]  /*4030*/  FMUL.FTZ R124, R122, R123 ;  /* 0x0000007b7a7c7220 */ /* 0x000fc80000410000 */
[----:B------:R-:W-:Y:S01]  /*4040*/  F2FP.BF16.F32.PACK_AB R90, R91, R90 ;  /* 0x0000005a5b5a723e */ /* 0x000fe200000010ff */
[----:B------:R-:W-:Y:S01]  /*4050*/  FADD.FTZ R91, R105, -R121 ;  /* 0x80000079695b7221 */ /* 0x000fe20000010000 */
[----:B------:R-:W-:-:S03]  /*4060*/  FFMA.FTZ R124, R124, R83, R75 ;  /* 0x000000537c7c7223 */ /* 0x000fc6000001004b */
[----:B------:R-:W-:-:S04]  /*4070*/  FMUL.FTZ R91, R122, R91 ;  /* 0x0000005b7a5b7220 */ /* 0x000fc80000410000 */
[----:B------:R-:W-:-:S05]  /*4080*/  FFMA.FTZ R91, R91, R82, R74 ;  /* 0x000000525b5b7223 */ /* 0x000fca000001004a */
[----:B------:R-:W-:Y:S02]  /*4090*/  F2FP.BF16.F32.PACK_AB R91, R124, R91 ;  /* 0x0000005b7c5b723e */ /* 0x000fe400000010ff */
[----:B------:R-:W0:Y:S02]  /*40a0*/  LDC.64 R124, c[0x0][0x428] ;  /* 0x00010a00ff7c7b82 */ /* 0x000e240000000a00 */
[C---:B0-----:R-:W-:Y:S01]  /*40b0*/  IMAD.WIDE.U32 R124, R98.reuse, 0x10, R124 ;  /* 0x00000010627c7825 */ /* 0x041fe200078e007c */
[----:B------:R-:W-:-:S04]  /*40c0*/  IADD3 R98, PT, PT, R98, 0x80, RZ ;  /* 0x0000008062627810 */ /* 0x000fc80007ffe0ff */
[----:B------:R1:W-:Y:S03]  /*40d0*/  STG.E.128 desc[UR8][R124.64], R88 ;  /* 0x000000587c007986 */ /* 0x0003e6000c101d08 */
.L_x_3621:
[----:B------:R-:W-:Y:S05]  /*40e0*/  BSYNC.RECONVERGENT B0 ;  /* 0x0000000000007941 */ /* 0x000fea0003800200 */
.L_x_3620:
[----:B------:R-:W-:Y:S04]  /*40f0*/  BSSY.RECONVERGENT B0, `(.L_x_3622) ;  /* 0x0000022000007945 */ /* 0x000fe80003800200 */
[----:B------:R-:W-:Y:S05]  /*4100*/  @!P2 BRA `(.L_x_3623) ;  /* 0x000000000080a947 */ /* 0x000fea0003800000 */
[--C-:B01----:R-:W-:Y:S01]  /*4110*/  FADD.FTZ R89, R106, -R121.reuse ;  /* 0x800000796a597221 */ /* 0x103fe20000010000 */
[--C-:B------:R-:W-:Y:S01]  /*4120*/  FADD.FTZ R91, R6, -R121.reuse ;  /* 0x80000079065b7221 */ /* 0x100fe20000010000 */
[--C-:B------:R-:W-:Y:S02]  /*4130*/  FADD.FTZ R123, R8, -R121.reuse ;  /* 0x80000079087b7221 */ /* 0x100fe40000010000 */
[C---:B------:R-:W-:Y:S01]  /*4140*/  FMUL.FTZ R89, R122.reuse, R89 ;  /* 0x000000597a597220 */ /* 0x040fe20000410000 */
[C---:B------:R-:W-:Y:S01]  /*4150*/  FMUL.FTZ R90, R122.reuse, R91 ;  /* 0x0000005b7a5a7220 */ /* 0x040fe20000410000 */
        /* <DEDUP_REMOVED lines=27> */
.L_x_3623:
[----:B------:R-:W-:Y:S05]  /*4310*/  BSYNC.RECONVERGENT B0 ;  /* 0x0000000000007941 */ /* 0x000fea0003800200 */
.L_x_3622:
[----:B------:R-:W-:Y:S04]  /*4320*/  BSSY.RECONVERGENT B0, `(.L_x_3624) ;  /* 0x0000022000007945 */ /* 0x000fe80003800200 */
[----:B------:R-:W-:Y:S05]  /*4330*/  @!P3 BRA `(.L_x_3625) ;  /* 0x000000000080b947 */ /* 0x000fea0003800000 */
[--C-:B012---:R-:W-:Y:S01]  /*4340*/  FADD.FTZ R89, R108, -R121.reuse ;  /* 0x800000796c597221 */ /* 0x107fe20000010000 */
        /* <DEDUP_REMOVED lines=31> */
.L_x_3625:
[----:B------:R-:W-:Y:S05]  /*4540*/  BSYNC.RECONVERGENT B0 ;  /* 0x0000000000007941 */ /* 0x000fea0003800200 */
.L_x_3624:
[----:B------:R-:W-:Y:S04]  /*4550*/  BSSY.RECONVERGENT B0, `(.L_x_3626) ;  /* 0x0000021000007945 */ /* 0x000fe80003800200 */
[----:B------:R-:W-:Y:S05]  /*4560*/  @!P4 BRA `(.L_x_3627) ;  /* 0x00000000007cc947 */ /* 0x000fea0003800000 */
[--C-:B0123--:R-:W-:Y:S01]  /*4570*/  FADD.FTZ R89, R94, -R121.reuse ;  /* 0x800000795e597221 */ /* 0x10ffe20000010000 */
[--C-:B------:R-:W-:Y:S01]  /*4580*/  FADD.FTZ R91, R117, -R121.reuse ;  /* 0x80000079755b7221 */ /* 0x100fe20000010000 */
[--C-:B------:R-:W-:Y:S01]  /*4590*/  FADD.FTZ R123, R95, -R121.reuse ;  /* 0x800000795f7b7221 */ /* 0x100fe20000010000 */
[--C-:B------:R-:W-:Y:S01]  /*45a0*/  FADD.FTZ R124, R111, -R121.reuse ;  /* 0x800000796f7c7221 */ /* 0x100fe20000010000 */
[C---:B------:R-:W-:Y:S01]  /*45b0*/  FMUL.FTZ R88, R122.reuse, R89 ;  /* 0x000000597a587220 */ /* 0x040fe20000410000 */
[----:B------:R-:W-:Y:S01]  /*45c0*/  FMUL.FTZ R89, R122, R91 ;  /* 0x0000005b7a597220 */ /* 0x000fe20000410000 */
[--C-:B------:R-:W-:Y:S01]  /*45d0*/  FADD.FTZ R91, R96, -R121.reuse ;  /* 0x80000079605b7221 */ /* 0x100fe20000010000 */
[C---:B------:R-:W-:Y:S01]  /*45e0*/  FMUL.FTZ R90, R122.reuse, R123 ;  /* 0x0000007b7a5a7220 */ /* 0x040fe20000410000 */
[----:B------:R-:W-:Y:S01]  /*45f0*/  FMUL.FTZ R123, R122, R124 ;  /* 0x0000007c7a7b7220 */ /* 0x000fe20000410000 */
[--C-:B------:R-:W-:Y:S01]  /*4600*/  FADD.FTZ R125, R110, -R121.reuse ;  /* 0x800000796e7d7221 */ /* 0x100fe20000010000 */
[----:B------:R-:W-:Y:S01]  /*4610*/  FMUL.FTZ R124, R122, R91 ;  /* 0x0000005b7a7c7220 */ /* 0x000fe20000410000 */
[--C-:B------:R-:W-:Y:S01]  /*4620*/  FADD.FTZ R91, R118, -R121.reuse ;  /* 0x80000079765b7221 */ /* 0x100fe20000010000 */
[----:B------:R-:W-:Y:S01]  /*4630*/  FADD.FTZ R121, R97, -R121 ;  /* 0x8000007961797221 */ /* 0x000fe20000010000 */
[C---:B------:R-:W-:Y:S01]  /*4640*/  FMUL.FTZ R125, R122.reuse, R125 ;  /* 0x0000007d7a7d7220 */ /* 0x040fe20000410000 */
[----:B-----5:R-:W-:Y:S01]  /*4650*/  FFMA.FTZ R89, R89, R38, R30 ;  /* 0x0000002659597223 */ /* 0x020fe2000001001e */
[C---:B------:R-:W-:Y:S01]  /*4660*/  FMUL.FTZ R91, R122.reuse, R91 ;  /* 0x0000005b7a5b7220 */ /* 0x040fe20000410000 */
[----:B------:R-:W-:Y:S01]  /*4670*/  FMUL.FTZ R122, R122, R121 ;  /* 0x000000797a7a7220 */ /* 0x000fe20000410000 */
[----:B------:R-:W-:Y:S01]  /*4680*/  FFMA.FTZ R123, R123, R32, R24 ;  /* 0x000000207b7b7223 */ /* 0x000fe20000010018 */
[----:B------:R-:W-:Y:S01]  /*4690*/  FFMA.FTZ R124, R124, R33, R25 ;  /* 0x000000217c7c7223 */ /* 0x000fe20000010019 */
[----:B------:R-:W-:Y:S01]  /*46a0*/  FFMA.FTZ R91, R91, R34, R26 ;  /* 0x000000225b5b7223 */ /* 0x000fe2000001001a */
[----:B------:R-:W-:Y:S01]  /*46b0*/  FFMA.FTZ R122, R122, R35, R27 ;  /* 0x000000237a7a7223 */ /* 0x000fe2000001001b */
[----:B------:R-:W-:Y:S01]  /*46c0*/  FFMA.FTZ R121, R125, R36, R28 ;  /* 0x000000247d797223 */ /* 0x000fe2000001001c */
[----:B------:R-:W-:-:S03]  /*46d0*/  FFMA.FTZ R88, R88, R37, R29 ;  /* 0x0000002558587223 */ /* 0x000fc6000001001d */
[----:B------:R-:W-:Y:S01]  /*46e0*/  F2FP.BF16.F32.PACK_AB R91, R122, R91 ;  /* 0x0000005b7a5b723e */ /* 0x000fe200000010ff */
[----:B------:R-:W-:Y:S01]  /*46f0*/  FFMA.FTZ R122, R90, R39, R31 ;  /* 0x000000275a7a7223 */ /* 0x000fe2000001001f */
[----:B------:R-:W-:Y:S02]  /*4700*/  F2FP.BF16.F32.PACK_AB R90, R124, R123 ;  /* 0x0000007b7c5a723e */ /* 0x000fe400000010ff */
[----:B------:R-:W-:Y:S02]  /*4710*/  F2FP.BF16.F32.PACK_AB R88, R88, R121 ;  /* 0x000000795858723e */ /* 0x000fe400000010ff */
[----:B------:R-:W-:Y:S02]  /*4720*/  F2FP.BF16.F32.PACK_AB R89, R122, R89 ;  /* 0x000000597a59723e */ /* 0x000fe400000010ff */
[----:B------:R-:W0:Y:S02]  /*4730*/  LDC.64 R122, c[0x0][0x428] ;  /* 0x00010a00ff7a7b82 */ /* 0x000e240000000a00 */
[----:B0-----:R-:W-:-:S05]  /*4740*/  IMAD.WIDE.U32 R122, R98, 0x10, R122 ;  /* 0x00000010627a7825 */ /* 0x001fca00078e007a */
[----:B------:R4:W-:Y:S02]  /*4750*/  STG.E.128 desc[UR8][R122.64], R88 ;  /* 0x000000587a007986 */ /* 0x0009e4000c101d08 */
.L_x_3627:
[----:B------:R-:W-:Y:S05]  /*4760*/  BSYNC.RECONVERGENT B0 ;  /* 0x0000000000007941 */ /* 0x000fea0003800200 */
.L_x_3626:
[----:B------:R-:W-:Y:S02]  /*4770*/  UIADD3 UR6, UPT, UPT, UR6, UR10, URZ ;  /* 0x0000000a06067290 */ /* 0x000fe4000fffe0ff */
[----:B------:R-:W-:Y:S02]  /*4780*/  UPLOP3.LUT UP2, UPT, UPT, UPT, UP2, 0x40, 0x4 ;  /* 0x000000000004789c */ /* 0x000fe40003f4e820 */
[----:B------:R-:W-:-:S09]  /*4790*/  UISETP.GE.AND UP1, UPT, UR6, UR11, UPT ;  /* 0x0000000b0600728c */ /* 0x000fd2000bf26270 */
[----:B------:R-:W-:Y:S05]  /*47a0*/  BRA.U !UP1, `(.L_x_3628) ;  /* 0xffffffc1091c7547 */ /* 0x000fea000b83ffff */
[----:B------:R-:W-:Y:S05]  /*47b0*/  EXIT ;  /* 0x000000000000794d */ /* 0x000fea0003800000 */
.L_x_3629:
        /* <DEDUP_REMOVED lines=12> */
.L_x_17958:


//--------------------- .text._ZN10layer_norm31ln_parallel_residual_fwd_kernelINS_13Kernel_traitsIf13__nv_bfloat16S2_S2_fjLj4096ELj1ELj1ELj4ELj16ENS_18Kernel_traits_baseILj4096EfS2_S2_S2_fjLj128EEEEELb0ELb1ELb1EEEvNS_9FwdParamsE --------------------------
	.section	.text._ZN10layer_norm31ln_parallel_residual_fwd_kernelINS_13Kernel_traitsIf13__nv_bfloat16S2_S2_fjLj4096ELj1ELj1ELj4ELj16ENS_18Kernel_traits_baseILj4096EfS2_S2_S2_fjLj128EEEEELb0ELb1ELb1EEEvNS_9FwdParamsE,"ax",@progbits
	.align	128
        .global         _ZN10layer_norm31ln_parallel_residual_fwd_kernelINS_13Kernel_traitsIf13__nv_bfloat16S2_S2_fjLj4096ELj1ELj1ELj4ELj16ENS_18Kernel_traits_baseILj4096EfS2_S2_S2_fjLj128EEEEELb0ELb1ELb1EEEvNS_9FwdParamsE
        .type           _ZN10layer_norm31ln_parallel_residual_fwd_kernelINS_13Kernel_traitsIf13__nv_bfloat16S2_S2_fjLj4096ELj1ELj1ELj4ELj16ENS_18Kernel_traits_baseILj4096EfS2_S2_S2_fjLj128EEEEELb0ELb1ELb1EEEvNS_9FwdParamsE,@function
        .size           _ZN10layer_norm31ln_parallel_residual_fwd_kernelINS_13Kernel_traitsIf13__nv_bfloat16S2_S2_fjLj4096ELj1ELj1ELj4ELj16ENS_18Kernel_traits_baseILj4096EfS2_S2_S2_fjLj128EEEEELb0ELb1ELb1EEEvNS_9FwdParamsE,(.L_x_17959 - _ZN10layer_norm31ln_parallel_residual_fwd_kernelINS_13Kernel_traitsIf13__nv_bfloat16S2_S2_fjLj4096ELj1ELj1ELj4ELj16ENS_18Kernel_traits_baseILj4096EfS2_S2_S2_fjLj128EEEEELb0ELb1ELb1EEEvNS_9FwdParamsE)
        .other          _ZN10layer_norm31ln_parallel_residual_fwd_kernelINS_13Kernel_traitsIf13__nv_bfloat16S2_S2_fjLj4096ELj1ELj1ELj4ELj16ENS_18Kernel_traits_baseILj4096EfS2_S2_S2_fjLj128EEEEELb0ELb1ELb1EEEvNS_9FwdParamsE,@"STO_CUDA_ENTRY STV_DEFAULT"
_ZN10layer_norm31ln_parallel_residual_fwd_kernelINS_13Kernel_traitsIf13__nv_bfloat16S2_S2_fjLj4096ELj1ELj1ELj4ELj16ENS_18Kernel_traits_baseILj4096EfS2_S2_S2_fjLj128EEEEELb0ELb1ELb1EEEvNS_9FwdParamsE:
.text._ZN10layer_norm31ln_parallel_residual_fwd_kernelINS_13Kernel_traitsIf13__nv_bfloat16S2_S2_fjLj4096ELj1ELj1ELj4ELj16ENS_18Kernel_traits_baseILj4096EfS2_S2_S2_fjLj128EEEEELb0ELb1ELb1EEEvNS_9FwdParamsE:
        /* <DEDUP_REMOVED lines=12> */
[----:B--23--:R-:W-:Y:S09]  /*00c0*/  BRA.U !UP0, `(.L_x_3630) ;  /* 0x0000000108547547 */ /* 0x00cff2000b800000 */
        /* <DEDUP_REMOVED lines=21> */
.L_x_3630:
[----:B------:R-:W0:Y:S02]  /*0220*/  LDC.64 R2, c[0x0][0x3d0] ;  /* 0x0000f400ff027b82 */ /* 0x000e240000000a00 */
[----:B0-----:R-:W-:-:S05]  /*0230*/  IMAD.WIDE.U32 R2, R92, 0x20, R2 ;  /* 0x000000205c027825 */ /* 0x001fca00078e0002 */
        /* <DEDUP_REMOVED lines=23> */
[----:B0-----:R-:W-:-:S07]  /*03b0*/  CS2R R52, SRZ ;  /* 0x0000000000347805 */ /* 0x001fce000001ff00 */
.L_x_3631:
        /* <DEDUP_REMOVED lines=10> */
[----:B------:R-:W-:-:S11]  /*0460*/  UPLOP3.LUT UP2, UPT, UPT, UPT, UPT, 0x40, 0x4 ;  /* 0x000000000004789c */ /* 0x000fd60003f4e870 */
.L_x_3652:
[----:B----4-:R-:W-:Y:S01]  /*0470*/  ISETP.NE.U32.AND P2, PT, RZ, UR10, PT ;  /* 0x0000000aff007c0c */ /* 0x010fe2000bf45070 */
[----:B------:R-:W4:Y:S01]  /*0480*/  LDC.64 R112, c[0x0][0x390] ;  /* 0x0000e400ff707b82 */ /* 0x000f220000000a00 */
[----:B-1----:R-:W-:Y:S02]  /*0490*/  IMAD R0, R11, UR8, RZ ;  /* 0x000000080b007c24 */ /* 0x002fe4000f8e02ff */
[----:B------:R-:W-:-:S03]  /*04a0*/  ISETP.NE.AND.EX P2, PT, RZ, UR11, PT, P2 ;  /* 0x0000000bff007c0c */ /* 0x000fc6000bf45320 */
[----:B0-----:R-:W-:Y:S02]  /*04b0*/  SHF.R.S32.HI R3, RZ, 0x1f, R0 ;  /* 0x0000001fff037819 */ /* 0x001fe40000011400 */
[----:B------:R-:W0:Y:S02]  /*04c0*/  @P1 LDC.64 R6, c[0x0][0x398] ;  /* 0x0000e600ff061b82 */ /* 0x000e240000000a00 */
[----:B------:R-:W-:-:S04]  /*04d0*/  LEA.HI R3, R3, R0, RZ, 0x3 ;  /* 0x0000000003037211 */ /* 0x000fc800078f18ff */
[----:B------:R-:W-:Y:S02]  /*04e0*/  LEA.HI.SX32 R10, R3, R92, 0x1d ;  /* 0x0000005c030a7211 */ /* 0x000fe400078feaff */
[----:B------:R-:W1:Y:S03]  /*04f0*/  @P2 LDC.64 R8, c[0x0][0x3a0] ;  /* 0x0000e800ff082b82 */ /* 0x000e660000000a00 */
[----:B----4-:R-:W-:-:S06]  /*0500*/  IMAD.WIDE.U32 R88, R10, 0x10, R112 ;  /* 0x000000100a587825 */ /* 0x010fcc00078e0070 */
[----:B-----5:R-:W5:Y:S01]  /*0510*/  LDG.E.128 R88, desc[UR6][R88.64] ;  /* 0x0000000658587981 */ /* 0x020f62000c1e1d00 */
[----:B0-----:R-:W-:-:S05]  /*0520*/  @P1 IMAD.WIDE.U32 R6, R10, 0x10, R6 ;  /* 0x000000100a061825 */ /* 0x001fca00078e0006 */
[----:B------:R0:W5:Y:S01]  /*0530*/  @P1 LDG.E.128 R16, desc[UR6][R6.64] ;  /* 0x0000000606101981 */ /* 0x000162000c1e1d00 */
[----:B-1----:R-:W-:-:S05]  /*0540*/  @P2 IMAD.WIDE.U32 R8, R10, 0x10, R8 ;  /* 0x000000100a082825 */ /* 0x002fca00078e0008 */
[----:B------:R-:W4:Y:S02]  /*0550*/  @P2 LDG.E.128 R20, desc[UR6][R8.64] ;  /* 0x0000000608142981 */ /* 0x000f24000c1e1d00 */
[----:B----4-:R-:W-:Y:S02]  /*0560*/  PRMT R4, R23, 0x7632, R4 ;  /* 0x0000763217047816 */ /* 0x010fe40000000004 */
[----:B------:R-:W-:Y:S02]  /*0570*/  PRMT R3, R22, 0x7632, R3 ;  /* 0x0000763216037816 */ /* 0x000fe40000000003 */
[----:B------:R-:W-:Y:S02]  /*0580*/  PRMT R2, R21, 0x7632, R2 ;  /* 0x0000763215027816 */ /* 0x000fe40000000002 */
[----:B------:R-:W-:Y:S01]  /*0590*/  PRMT R0, R20, 0x7632, R0 ;  /* 0x0000763214007816 */ /* 0x000fe20000000000 */
[----:B0-----:R-:W-:Y:S06]  /*05a0*/  @!P1 BRA `(.L_x_3632) ;  /* 0x00000004006c9947 */ /* 0x001fec0003800000 */
[----:B------:R-:W-:Y:S05]  /*05b0*/  @!P2 BRA `(.L_x_3633) ;  /* 0x0000000000d4a947 */ /* 0x000fea0003800000 */
[C---:B-----5:R-:W-:Y:S01]  /*05c0*/  PRMT R8, R89.reuse, 0x7632, R8 ;  /* 0x0000763259087816 */ /* 0x060fe20000000008 */
[----:B------:R-:W-:Y:S01]  /*05d0*/  IMAD.U32 R15, R18, 0x10000, RZ ;  /* 0x00010000120f7824 */ /* 0x000fe200078e00ff */
[----:B------:R-:W-:Y:S01]  /*05e0*/  SHF.L.U32 R89, R89, 0x10, RZ ;  /* 0x0000001059597819 */ /* 0x000fe200000006ff */
[----:B------:R-:W-:Y:S01]  /*05f0*/  IMAD.U32 R7, R16, 0x10000, RZ ;  /* 0x0001000010077824 */ /* 0x000fe200078e00ff */
[----:B------:R-:W-:Y:S01]  /*0600*/  SHF.L.U32 R6, R17, 0x10, RZ ;  /* 0x0000001011067819 */ /* 0x000fe200000006ff */
[----:B------:R-:W-:Y:S01]  /*0610*/  IMAD.U32 R8, R8, 0x10000, RZ ;  /* 0x0001000008087824 */ /* 0x000fe200078e00ff */
[----:B------:R-:W-:Y:S02]  /*0620*/  PRMT R5, R88, 0x7632, R5 ;  /* 0x0000763258057816 */ /* 0x000fe40000000005 */
[----:B------:R-:W-:Y:S01]  /*0630*/  PRMT R93, R91, 0x7632, R93 ;  /* 0x000076325b5d7816 */ /* 0x000fe2000000005d */
[--C-:B------:R-:W-:Y:S01]  /*0640*/  FADD.FTZ R89, R89, R6.reuse ;  /* 0x0000000659597221 */ /* 0x100fe20000010000 */
[----:B------:R-:W-:-:S02]  /*0650*/  PRMT R6, R16, 0x7632, R6 ;  /* 0x0000763210067816 */ /* 0x000fc40000000006 */
[----:B------:R-:W-:Y:S01]  /*0660*/  SHF.L.U32 R91, R91, 0x10, RZ ;  /* 0x000000105b5b7819 */ /* 0x000fe200000006ff */
[----:B------:R-:W-:Y:S01]  /*0670*/  IMAD.U32 R93, R93, 0x10000, RZ ;  /* 0x000100005d5d7824 */ /* 0x000fe200078e00ff */
[----:B------:R-:W-:Y:S02]  /*0680*/  SHF.L.U32 R12, R19, 0x10, RZ ;  /* 0x00000010130c7819 */ /* 0x000fe400000006ff */
[----:B------:R-:W-:Y:S02]  /*0690*/  SHF.L.U32 R5, R5, 0x10, RZ ;  /* 0x0000001005057819 */ /* 0x000fe400000006ff */
[----:B------:R-:W-:Y:S01]  /*06a0*/  SHF.L.U32 R6, R6, 0x10, RZ ;  /* 0x0000001006067819 */ /* 0x000fe200000006ff */
[----:B------:R-:W-:Y:S01]  /*06b0*/  FADD.FTZ R91, R91, R12 ;  /* 0x0000000c5b5b7221 */ /* 0x000fe20000010000 */
[C---:B------:R-:W-:Y:S02]  /*06c0*/  PRMT R13, R90.reuse, 0x7632, R13 ;  /* 0x000076325a0d7816 */ /* 0x040fe4000000000d */
[----:B------:R-:W-:Y:S01]  /*06d0*/  SHF.L.U32 R90, R90, 0x10, RZ ;  /* 0x000000105a5a7819 */ /* 0x000fe200000006ff */
[----:B------:R-:W-:Y:S01]  /*06e0*/  FADD.FTZ R12, R5, R6 ;  /* 0x00000006050c7221 */ /* 0x000fe20000010000 */
[----:B------:R-:W-:-:S02]  /*06f0*/  PRMT R9, R17, 0x7632, R9 ;  /* 0x0000763211097816 */ /* 0x000fc40000000009 */
[----:B------:R-:W-:Y:S01]  /*0700*/  PRMT R6, R19, 0x7632, R6 ;  /* 0x0000763213067816 */ /* 0x000fe20000000006 */
[----:B------:R-:W-:Y:S01]  /*0710*/  FADD.FTZ R15, R90, R15 ;  /* 0x0000000f5a0f7221 */ /* 0x000fe20000010000 */
[----:B------:R-:W-:Y:S02]  /*0720*/  SHF.L.U32 R88, R88, 0x10, RZ ;  /* 0x0000001058587819 */ /* 0x000fe400000006ff */
[----:B------:R-:W-:Y:S02]  /*0730*/  PRMT R5, R18, 0x7632, R5 ;  /* 0x0000763212057816 */ /* 0x000fe40000000005 */
        /* <DEDUP_REMOVED lines=11> */
[----:B------:R-:W-:-:S02]  /*07f0*/  SHF.L.U32 R4, R4, 0x10, RZ ;  /* 0x0000001004047819 */ /* 0x000fc400000006ff */
[----:B------:R-:W-:Y:S01]  /*0800*/  FADD.FTZ R90, R13, R90 ;  /* 0x0000005a0d5a7221 */ /* 0x000fe20000010000 */
[----:B------:R-:W-:Y:S02]  /*0810*/  SHF.L.U32 R8, R21, 0x10, RZ ;  /* 0x0000001015087819 */ /* 0x000fe400000006ff */
        /* <DEDUP_REMOVED lines=15> */
.L_x_3633:
[----:B-----5:R-:W-:Y:S01]  /*0910*/  SHF.L.U32 R8, R89, 0x10, RZ ;  /* 0x0000001059087819 */ /* 0x020fe200000006ff */
[----:B------:R-:W-:Y:S01]  /*0920*/  IMAD.U32 R7, R90, 0x10000, RZ ;  /* 0x000100005a077824 */ /* 0x000fe200078e00ff */
[----:B------:R-:W-:Y:S02]  /*0930*/  SHF.L.U32 R3, R17, 0x10, RZ ;  /* 0x0000001011037819 */ /* 0x000fe400000006ff */
[----:B------:R-:W-:Y:S02]  /*0940*/  SHF.L.U32 R2, R18, 0x10, RZ ;  /* 0x0000001012027819 */ /* 0x000fe400000006ff */
[----:B------:R-:W-:Y:S01]  /*0950*/  SHF.L.U32 R9, R88, 0x10, RZ ;  /* 0x0000001058097819 */ /* 0x000fe200000006ff */
[----:B------:R-:W-:Y:S01]  /*0960*/  FADD.FTZ R8, R8, R3 ;  /* 0x0000000308087221 */ /* 0x000fe20000010000 */
[----:B------:R-:W-:Y:S01]  /*0970*/  SHF.L.U32 R0, R16, 0x10, RZ ;  /* 0x0000001010007819 */ /* 0x000fe200000006ff */
[----:B------:R-:W-:Y:S01]  /*0980*/  FADD.FTZ R7, R7, R2 ;  /* 0x0000000207077221 */ /* 0x000fe20000010000 */
[----:B------:R-:W-:-:S02]  /*0990*/  PRMT R5, R88, 0x7632, R5 ;  /* 0x0000763258057816 */ /* 0x000fc40000000005 */
[----:B------:R-:W-:Y:S01]  /*09a0*/  PRMT R14, R91, 0x7632, R14 ;  /* 0x000076325b0e7816 */ /* 0x000fe2000000000e */
[----:B------:R-:W-:Y:S01]  /*09b0*/  FADD.FTZ R9, R9, R0 ;  /* 0x0000000009097221 */ /* 0x000fe20000010000 */
[----:B------:R-:W-:Y:S01]  /*09c0*/  PRMT R4, R19, 0x7632, R4 ;  /* 0x0000763213047816 */ /* 0x000fe20000000004 */
[----:B------:R-:W-:Y:S01]  /*09d0*/  IMAD.U32 R91, R91, 0x10000, RZ ;  /* 0x000100005b5b7824 */ /* 0x000fe200078e00ff */
[----:B------:R-:W-:Y:S02]  /*09e0*/  PRMT R12, R90, 0x7632, R12 ;  /* 0x000076325a0c7816 */ /* 0x000fe4000000000c */
[----:B------:R-:W-:Y:S02]  /*09f0*/  PRMT R3, R18, 0x7632, R3 ;  /* 0x0000763212037816 */ /* 0x000fe40000000003 */
[----:B------:R-:W-:Y:S01]  /*0a00*/  PRMT R6, R89, 0x7632, R6 ;  /* 0x0000763259067816 */ /* 0x000fe20000000006 */
[----:B------:R-:W-:Y:S01]  /*0a10*/  IMAD.U32 R12, R12, 0x10000, RZ ;  /* 0x000100000c0c7824 */ /* 0x000fe200078e00ff */
[----:B------:R-:W-:-:S02]  /*0a20*/  PRMT R2, R17, 0x7632, R2 ;  /* 0x0000763211027816 */ /* 0x000fc40000000002 */
[----:B------:R-:W-:Y:S02]  /*0a30*/  PRMT R0, R16, 0x7632, R0 ;  /* 0x0000763210007816 */ /* 0x000fe40000000000 */
[----:B------:R-:W-:Y:S01]  /*0a40*/  SHF.L.U32 R13, R5, 0x10, RZ ;  /* 0x00000010050d7819 */ /* 0x000fe200000006ff */
        /* <DEDUP_REMOVED lines=17> */
.L_x_3632:
[----:B------:R-:W-:Y:S05]  /*0b60*/  @!P2 BRA `(.L_x_3635) ;  /* 0x000000000084a947 */ /* 0x000fea0003800000 */
[----:B-----5:R-:W-:Y:S02]  /*0b70*/  SHF.L.U32 R8, R89, 0x10, RZ ;  /* 0x0000001059087819 */ /* 0x020fe400000006ff */
[----:B------:R-:W-:Y:S02]  /*0b80*/  SHF.L.U32 R7, R21, 0x10, RZ ;  /* 0x0000001015077819 */ /* 0x000fe400000006ff */
[----:B------:R-:W-:Y:S02]  /*0b90*/  SHF.L.U32 R9, R88, 0x10, RZ ;  /* 0x0000001058097819 */ /* 0x000fe400000006ff */
[C---:B------:R-:W-:Y:S01]  /*0ba0*/  PRMT R14, R90.reuse, 0x7632, R14 ;  /* 0x000076325a0e7816 */ /* 0x040fe2000000000e */
[----:B------:R-:W-:Y:S01]  /*0bb0*/  IMAD.U32 R90, R90, 0x10000, RZ ;  /* 0x000100005a5a7824 */ /* 0x000fe200078e00ff */
[----:B------:R-:W-:Y:S01]  /*0bc0*/  SHF.L.U32 R6, R20, 0x10, RZ ;  /* 0x0000001014067819 */ /* 0x000fe200000006ff */
[----:B------:R-:W-:Y:S01]  /*0bd0*/  FADD.FTZ R8, R8, R7 ;  /* 0x0000000708087221 */ /* 0x000fe20000010000 */
[----:B------:R-:W-:-:S02]  /*0be0*/  SHF.L.U32 R13, R22, 0x10, RZ ;  /* 0x00000010160d7819 */ /* 0x000fc400000006ff */
[----:B------:R-:W-:Y:S01]  /*0bf0*/  PRMT R5, R88, 0x7632, R5 ;  /* 0x0000763258057816 */ /* 0x000fe20000000005 */
[----:B------:R-:W-:Y:S01]  /*0c00*/  FADD.FTZ R9, R9, R6 ;  /* 0x0000000609097221 */ /* 0x000fe20000010000 */
        /* <DEDUP_REMOVED lines=23> */
.L_x_3635:
        /* <DEDUP_REMOVED lines=11> */
[----:B------:R-:W-:-:S07]  /*0e30*/  SHF.L.U32 R5, R5, 0x10, RZ ;  /* 0x0000001005057819 */ /* 0x000fce00000006ff */
.L_x_3634:
        /* <DEDUP_REMOVED lines=22> */
[C---:B------:R-:W-:Y:S01]  /*0fa0*/  PRMT R99, R89.reuse, 0x7632, R99 ;  /* 0x0000763259637816 */ /* 0x040fe20000000063 */
        /* <DEDUP_REMOVED lines=12> */
.L_x_3637:
[----:B------:R-:W-:Y:S01]  /*1070*/  PRMT R12, R88, 0x7632, R12 ;  /* 0x00007632580c7816 */ /* 0x000fe2000000000c */
[----:B------:R-:W-:Y:S01]  /*1080*/  IMAD.U32 R95, R22, 0x10000, RZ ;  /* 0x00010000165f7824 */ /* 0x000fe200078e00ff */
[----:B------:R-:W-:Y:S02]  /*1090*/  PRMT R14, R90, 0x7632, R14 ;  /* 0x000076325a0e7816 */ /* 0x000fe4000000000e */
[----:B------:R-:W-:Y:S02]  /*10a0*/  PRMT R15, R91, 0x7632, R15 ;  /* 0x000076325b0f7816 */ /* 0x000fe4000000000f */
[----:B------:R-:W-:Y:S02]  /*10b0*/  SHF.L.U32 R88, R88, 0x10, RZ ;  /* 0x0000001058587819 */ /* 0x000fe400000006ff */
[----:B------:R-:W-:Y:S02]  /*10c0*/  SHF.L.U32 R93, R20, 0x10, RZ ;  /* 0x00000010145d7819 */ /* 0x000fe400000006ff */
[----:B------:R-:W-:-:S02]  /*10d0*/  SHF.L.U32 R100, R99, 0x10, RZ ;  /* 0x0000001063647819 */ /* 0x000fc400000006ff */
        /* <DEDUP_REMOVED lines=26> */
.L_x_3636:
[----:B------:R-:W-:-:S04]  /*1280*/  UISETP.NE.U32.AND UP1, UPT, UR10, URZ, UPT ;  /* 0x000000ff0a00728c */ /* 0x000fc8000bf25070 */
[----:B------:R-:W-:-:S09]  /*1290*/  UISETP.NE.AND.EX UP1, UPT, UR11, URZ, UPT, UP1 ;  /* 0x000000ff0b00728c */ /* 0x000fd2000bf25310 */
[----:B------:R-:W-:Y:S05]  /*12a0*/  BRA.U UP1, `(.L_x_3639) ;  /* 0x0000000101947547 */ /* 0x000fea000b800000 */
[C---:B-----5:R-:W-:Y:S01]  /*12b0*/  PRMT R97, R89.reuse, 0x7632, R97 ;  /* 0x0000763259617816 */ /* 0x060fe20000000061 */
[----:B------:R-:W-:Y:S01]  /*12c0*/  IMAD.U32 R89, R89, 0x10000, RZ ;  /* 0x0001000059597824 */ /* 0x000fe200078e00ff */
[----:B------:R-:W-:Y:S01]  /*12d0*/  PRMT R98, R90, 0x7632, R98 ;  /* 0x000076325a627816 */ /* 0x000fe20000000062 */
[----:B------:R-:W-:Y:S01]  /*12e0*/  IMAD.U32 R95, R18, 0x10000, RZ ;  /* 0x00010000125f7824 */ /* 0x000fe200078e00ff */
[----:B------:R-:W-:Y:S02]  /*12f0*/  SHF.L.U32 R94, R17, 0x10, RZ ;  /* 0x00000010115e7819 */ /* 0x000fe400000006ff */
[----:B------:R-:W-:Y:S02]  /*1300*/  PRMT R96, R88, 0x7632, R96 ;  /* 0x0000763258607816 */ /* 0x000fe40000000060 */
[----:B------:R-:W-:Y:S01]  /*1310*/  SHF.L.U32 R90, R90, 0x10, RZ ;  /* 0x000000105a5a7819 */ /* 0x000fe200000006ff */
[----:B------:R-:W-:Y:S01]  /*1320*/  FADD.FTZ R94, R94, R89 ;  /* 0x000000595e5e7221 */ /* 0x000fe20000010000 */
[----:B------:R-:W-:-:S02]  /*1330*/  SHF.L.U32 R88, R88, 0x10, RZ ;  /* 0x0000001058587819 */ /* 0x000fc400000006ff */
[C---:B------:R-:W-:Y:S01]  /*1340*/  SHF.L.U32 R93, R16.reuse, 0x10, RZ ;  /* 0x00000010105d7819 */ /* 0x040fe200000006ff */
[----:B------:R-:W-:Y:S01]  /*1350*/  FADD.FTZ R95, R95, R90 ;  /* 0x0000005a5f5f7221 */ /* 0x000fe20000010000 */
[----:B------:R-:W-:Y:S02]  /*1360*/  PRMT R99, R91, 0x7632, R99 ;  /* 0x000076325b637816 */ /* 0x000fe40000000063 */
[----:B------:R-:W-:Y:S01]  /*1370*/  PRMT R12, R16, 0x7632, R12 ;  /* 0x00007632100c7816 */ /* 0x000fe2000000000c */
[----:B------:R-:W-:Y:S01]  /*1380*/  FADD.FTZ R93, R93, R88 ;  /* 0x000000585d5d7221 */ /* 0x000fe20000010000 */
[----:B------:R-:W-:Y:S01]  /*1390*/  PRMT R13, R17, 0x7632, R13 ;  /* 0x00007632110d7816 */ /* 0x000fe2000000000d */
[----:B------:R-:W-:Y:S01]  /*13a0*/  IMAD.U32 R88, R97, 0x10000, RZ ;  /* 0x0001000061587824 */ /* 0x000fe200078e00ff */
[----:B------:R-:W-:Y:S02]  /*13b0*/  PRMT R14, R18, 0x7632, R14 ;  /* 0x00007632120e7816 */ /* 0x000fe4000000000e */
[----:B------:R-:W-:-:S02]  /*13c0*/  PRMT R15, R19, 0x7632, R15 ;  /* 0x00007632130f7816 */ /* 0x000fc4000000000f */
        /* <DEDUP_REMOVED lines=19> */
.L_x_3639:
[----:B-----5:R-:W-:Y:S01]  /*1500*/  PRMT R13, R88, 0x7632, R13 ;  /* 0x00007632580d7816 */ /* 0x020fe2000000000d */
[----:B------:R-:W-:Y:S01]  /*1510*/  IMAD.U32 R14, R20, 0x10000, RZ ;  /* 0x00010000140e7824 */ /* 0x000fe200078e00ff */
[----:B------:R-:W-:Y:S02]  /*1520*/  SHF.L.U32 R88, R88, 0x10, RZ ;  /* 0x0000001058587819 */ /* 0x000fe400000006ff */
[C---:B------:R-:W-:Y:S01]  /*1530*/  SHF.L.U32 R15, R16.reuse, 0x10, RZ ;  /* 0x00000010100f7819 */ /* 0x040fe200000006ff */
[----:B------:R-:W-:Y:S01]  /*1540*/  IMAD.U32 R13, R13, 0x10000, RZ ;  /* 0x000100000d0d7824 */ /* 0x000fe200078e00ff */
[----:B------:R-:W-:Y:S02]  /*1550*/  PRMT R12, R16, 0x7632, R12 ;  /* 0x00007632100c7816 */ /* 0x000fe4000000000c */
[----:B------:R-:W-:Y:S01]  /*1560*/  SHF.L.U32 R93, R91, 0x10, RZ ;  /* 0x000000105b5d7819 */ /* 0x000fe200000006ff */
[----:B------:R-:W-:Y:S01]  /*1570*/  FADD.FTZ R15, R15, R88 ;  /* 0x000000580f0f7221 */ /* 0x000fe20000010000 */
[----:B------:R-:W-:-:S02]  /*1580*/  SHF.L.U32 R98, R19, 0x10, RZ ;  /* 0x0000001013627819 */ /* 0x000fc400000006ff */
[----:B------:R-:W-:Y:S02]  /*1590*/  SHF.L.U32 R12, R12, 0x10, RZ ;  /* 0x000000100c0c7819 */ /* 0x000fe400000006ff */
[----:B------:R-:W-:Y:S01]  /*15a0*/  PRMT R94, R89, 0x7632, R94 ;  /* 0x00007632595e7816 */ /* 0x000fe2000000005e */
[----:B------:R-:W-:Y:S01]  /*15b0*/  FADD.FTZ R101, R98, R93 ;  /* 0x0000005d62657221 */ /* 0x000fe20000010000 */
[----:B------:R-:W-:Y:S01]  /*15c0*/  FADD.FTZ R93, R14, R15 ;  /* 0x0000000f0e5d7221 */ /* 0x000fe20000010000 */
        /* <DEDUP_REMOVED lines=20> */
[----:B------:R-:W-:-:S02]  /*1710*/  SHF.L.U32 R12, R12, 0x10, RZ ;  /* 0x000000100c0c7819 */ /* 0x000fc400000006ff */
[----:B------:R-:W-:Y:S01]  /*1720*/  PRMT R15, R23, 0x7632, R15 ;  /* 0x00007632170f7816 */ /* 0x000fe2000000000f */
[----:B------:R-:W-:Y:S01]  /*1730*/  FADD.FTZ R90, R91, R90 ;  /* 0x0000005a5b5a7221 */ /* 0x000fe20000010000 */
[C---:B------:R-:W-:Y:S01]  /*1740*/  PRMT R14, R22.reuse, 0x7632, R14 ;  /* 0x00007632160e7816 */ /* 0x040fe2000000000e */
[--C-:B------:R-:W-:Y:S01]  /*1750*/  FADD.FTZ R99, R99, R12.reuse ;  /* 0x0000000c63637221 */ /* 0x100fe20000010000 */
[----:B------:R-:W-:Y:S02]  /*1760*/  SHF.L.U32 R89, R22, 0x10, RZ ;  /* 0x0000001016597819 */ /* 0x000fe400000006ff */
[----:B------:R-:W-:Y:S02]  /*1770*/  PRMT R13, R21, 0x7632, R13 ;  /* 0x00007632150d7816 */ /* 0x000fe4000000000d */
[----:B------:R-:W-:Y:S01]  /*1780*/  PRMT R12, R20, 0x7632, R12 ;  /* 0x00007632140c7816 */ /* 0x000fe2000000000c */
[----:B------:R-:W-:Y:S01]  /*1790*/  FADD.FTZ R95, R89, R90 ;  /* 0x0000005a595f7221 */ /* 0x000fe20000010000 */
        /* <DEDUP_REMOVED lines=14> */
.L_x_3638:
[----:B------:R-:W0:Y:S01]  /*1880*/  @P0 LDC.64 R104, c[0x0][0x3a8] ;  /* 0x0000ea00ff680b82 */ /* 0x000e220000000a00 */
[----:B------:R-:W-:-:S05]  /*1890*/  IADD3 R96, PT, PT, R10, 0x100, RZ ;  /* 0x000001000a607810 */ /* 0x000fca0007ffe0ff */
[----:B------:R-:W-:Y:S02]  /*18a0*/  IMAD.WIDE.U32 R102, R96, 0x10, R112 ;  /* 0x0000001060667825 */ /* 0x000fe400078e0070 */
[----:B------:R-:W1:Y:S08]  /*18b0*/  @P1 LDC.64 R90, c[0x0][0x398] ;  /* 0x0000e600ff5a1b82 */ /* 0x000e700000000a00 */
[----:B------:R-:W4:Y:S01]  /*18c0*/  @P2 LDC.64 R88, c[0x0][0x3a0] ;  /* 0x0000e800ff582b82 */ /* 0x000f220000000a00 */
[----:B0-----:R-:W-:-:S05]  /*18d0*/  @P0 IMAD.WIDE.U32 R104, R0, 0x10, R104 ;  /* 0x0000001000680825 */ /* 0x001fca00078e0068 */
[----:B------:R0:W-:Y:S01]  /*18e0*/  @P0 STG.E.128 desc[UR6][R104.64], R12 ;  /* 0x0000000c68000986 */ /* 0x0001e2000c101d06 */
[----:B-1----:R-:W-:-:S05]  /*18f0*/  @P1 IMAD.WIDE.U32 R90, R96, 0x10, R90 ;  /* 0x00000010605a1825 */ /* 0x002fca00078e005a */
[----:B------:R0:W5:Y:S01]  /*1900*/  @P1 LDG.E.128 R16, desc[UR6][R90.64] ;  /* 0x000000065a101981 */ /* 0x000162000c1e1d00 */
[----:B----4-:R-:W-:-:S05]  /*1910*/  @P2 IMAD.WIDE.U32 R88, R96, 0x10, R88 ;  /* 0x0000001060582825 */ /* 0x010fca00078e0058 */
[----:B------:R0:W5:Y:S04]  /*1920*/  @P2 LDG.E.128 R20, desc[UR6][R88.64] ;  /* 0x0000000658142981 */ /* 0x000168000c1e1d00 */
[----:B------:R0:W5:Y:S01]  /*1930*/  LDG.E.128 R88, desc[UR6][R102.64] ;  /* 0x0000000666587981 */ /* 0x000162000c1e1d00 */
[----:B------:R-:W-:Y:S05]  /*1940*/  BRA.U UP0, `(.L_x_3640) ;  /* 0x0000000100cc7547 */ /* 0x000fea000b800000 */
[----:B------:R-:W-:Y:S05]  /*1950*/  BRA.U UP1, `(.L_x_3641) ;  /* 0x0000000101347547 */ /* 0x000fea000b800000 */
[----:B-----5:R-:W-:Y:S01]  /*1960*/  PRMT R108, R89, 0x7632, R108 ;  /* 0x00007632596c7816 */ /* 0x020fe2000000006c */
[C---:B0-----:R-:W-:Y:S01]  /*1970*/  IMAD.U32 R102, R88.reuse, 0x10000, RZ ;  /* 0x0001000058667824 */ /* 0x041fe200078e00ff */
        /* <DEDUP_REMOVED lines=11> */
.L_x_3641:
[C---:B0----5:R-:W-:Y:S02]  /*1a30*/  PRMT R105, R88.reuse, 0x7632, R105 ;  /* 0x0000763258697816 */ /* 0x061fe40000000069 */
[C---:B------:R-:W-:Y:S02]  /*1a40*/  PRMT R106, R89.reuse, 0x7632, R106 ;  /* 0x00007632596a7816 */ /* 0x040fe4000000006a */
[----:B------:R-:W-:Y:S02]  /*1a50*/  SHF.L.U32 R88, R88, 0x10, RZ ;  /* 0x0000001058587819 */ /* 0x000fe400000006ff */
[----:B------:R-:W-:Y:S02]  /*1a60*/  SHF.L.U32 R89, R89, 0x10, RZ ;  /* 0x0000001059597819 */ /* 0x000fe400000006ff */
[C---:B------:R-:W-:Y:S01]  /*1a70*/  PRMT R107, R90.reuse, 0x7632, R107 ;  /* 0x000076325a6b7816 */ /* 0x040fe2000000006b */
        /* <DEDUP_REMOVED lines=9> */
[----:B------:R-:W-:Y:S01]  /*1b10*/  PRMT R13, R21, 0x7632, R13 ;  /* 0x00007632150d7816 */ /* 0x000fe2000000000d */
[----:B------:R-:W-:Y:S01]  /*1b20*/  IMAD.U32 R88, R23, 0x10000, RZ ;  /* 0x0001000017587824 */ /* 0x000fe200078e00ff */
[----:B------:R-:W-:-:S02]  /*1b30*/  PRMT R14, R22, 0x7632, R14 ;  /* 0x00007632160e7816 */ /* 0x000fc4000000000e */
[----:B------:R-:W-:Y:S02]  /*1b40*/  PRMT R15, R23, 0x7632, R15 ;  /* 0x00007632170f7816 */ /* 0x000fe4000000000f */
[----:B------:R-:W-:Y:S02]  /*1b50*/  SHF.L.U32 R108, R106, 0x10, RZ ;  /* 0x000000106a6c7819 */ /* 0x000fe400000006ff */
[----:B------:R-:W-:Y:S01]  /*1b60*/  SHF.L.U32 R91, R91, 0x10, RZ ;  /* 0x000000105b5b7819 */ /* 0x000fe200000006ff */
[----:B------:R-:W-:Y:S01]  /*1b70*/  IMAD.U32 R15, R15, 0x10000, RZ ;  /* 0x000100000f0f7824 */ /* 0x000fe200078e00ff */
        /* <DEDUP_REMOVED lines=12> */
[----:B------:R-:W-:Y:S02]  /*1c40*/  F2FP.BF16.F32.PACK_AB R14, R107, R104 ;  /* 0x000000686b0e723e */ /* 0x000fe400000010ff */
[----:B------:R-:W-:-:S02]  /*1c50*/  F2FP.BF16.F32.PACK_AB R13, R108, R103 ;  /* 0x000000676c0d723e */ /* 0x000fc400000010ff */
[----:B------:R-:W-:Y:S01]  /*1c60*/  F2FP.BF16.F32.PACK_AB R12, R105, R102 ;  /* 0x00000066690c723e */ /* 0x000fe200000010ff */
[----:B------:R-:W-:Y:S06]  /*1c70*/  BRA `(.L_x_3642) ;  /* 0x0000000400787947 */ /* 0x000fec0003800000 */
.L_x_3640:
[----:B------:R-:W-:Y:S05]  /*1c80*/  BRA.U UP1, `(.L_x_3643) ;  /* 0x0000000101947547 */ /* 0x000fea000b800000 */
[----:B0----5:R-:W-:Y:S02]  /*1c90*/  PRMT R105, R88, 0x7632, R105 ;  /* 0x0000763258697816 */ /* 0x021fe40000000069 */
[----:B------:R-:W-:Y:S02]  /*1ca0*/  PRMT R107, R90, 0x7632, R107 ;  /* 0x000076325a6b7816 */ /* 0x000fe4000000006b */
[----:B------:R-:W-:Y:S02]  /*1cb0*/  SHF.L.U32 R88, R88, 0x10, RZ ;  /* 0x0000001058587819 */ /* 0x000fe400000006ff */
[C---:B------:R-:W-:Y:S01]  /*1cc0*/  PRMT R106, R89.reuse, 0x7632, R106 ;  /* 0x00007632596a7816 */ /* 0x040fe2000000006a */
[----:B------:R-:W-:Y:S01]  /*1cd0*/  IMAD.U32 R89, R89, 0x10000, RZ ;  /* 0x0001000059597824 */ /* 0x000fe200078e00ff */
[----:B------:R-:W-:Y:S02]  /*1ce0*/  SHF.L.U32 R90, R90, 0x10, RZ ;  /* 0x000000105a5a7819 */ /* 0x000fe400000006ff */
        /* <DEDUP_REMOVED lines=11> */
[C---:B------:R-:W-:Y:S02]  /*1da0*/  PRMT R15, R19.reuse, 0x7632, R15 ;  /* 0x00007632130f7816 */ /* 0x040fe4000000000f */
[----:B------:R-:W-:Y:S02]  /*1db0*/  SHF.L.U32 R88, R19, 0x10, RZ ;  /* 0x0000001013587819 */ /* 0x000fe400000006ff */
[----:B------:R-:W-:Y:S02]  /*1dc0*/  SHF.L.U32 R105, R105, 0x10, RZ ;  /* 0x0000001069697819 */ /* 0x000fe400000006ff */
[----:B------:R-:W-:Y:S01]  /*1dd0*/  SHF.L.U32 R108, R106, 0x10, RZ ;  /* 0x000000106a6c7819 */ /* 0x000fe200000006ff */
[----:B------:R-:W-:Y:S01]  /*1de0*/  IMAD.U32 R106, R109, 0x10000, RZ ;  /* 0x000100006d6a7824 */ /* 0x000fe200078e00ff */
        /* <DEDUP_REMOVED lines=15> */
.L_x_3643:
[C---:B0----5:R-:W-:Y:S02]  /*1ee0*/  PRMT R103, R89.reuse, 0x7632, R103 ;  /* 0x0000763259677816 */ /* 0x061fe40000000067 */
[----:B------:R-:W-:Y:S02]  /*1ef0*/  SHF.L.U32 R102, R89, 0x10, RZ ;  /* 0x0000001059667819 */ /* 0x000fe400000006ff */
[C---:B------:R-:W-:Y:S01]  /*1f00*/  PRMT R15, R88.reuse, 0x7632, R15 ;  /* 0x00007632580f7816 */ /* 0x040fe2000000000f */
[----:B------:R-:W-:Y:S01]  /*1f10*/  IMAD.U32 R88, R88, 0x10000, RZ ;  /* 0x0001000058587824 */ /* 0x000fe200078e00ff */
[C---:B------:R-:W-:Y:S02]  /*1f20*/  SHF.L.U32 R89, R16.reuse, 0x10, RZ ;  /* 0x0000001010597819 */ /* 0x040fe400000006ff */
[----:B------:R-:W-:Y:S02]  /*1f30*/  PRMT R14, R16, 0x7632, R14 ;  /* 0x00007632100e7816 */ /* 0x000fe4000000000e */
[C---:B------:R-:W-:Y:S01]  /*1f40*/  PRMT R13, R90.reuse, 0x7632, R13 ;  /* 0x000076325a0d7816 */ /* 0x040fe2000000000d */
[----:B------:R-:W-:Y:S01]  /*1f50*/  FADD.FTZ R88, R89, R88 ;  /* 0x0000005859587221 */ /* 0x000fe20000010000 */
[----:B------:R-:W-:Y:S01]  /*1f60*/  SHF.L.U32 R90, R90, 0x10, RZ ;  /* 0x000000105a5a7819 */ /* 0x000fe200000006ff */
[----:B------:R-:W-:Y:S01]  /*1f70*/  IMAD.U32 R14, R14, 0x10000, RZ ;  /* 0x000100000e0e7824 */ /* 0x000fe200078e00ff */
[C---:B------:R-:W-:Y:S01]  /*1f80*/  PRMT R12, R91.reuse, 0x7632, R12 ;  /* 0x000076325b0c7816 */ /* 0x040fe2000000000c */
[----:B------:R-:W-:Y:S01]  /*1f90*/  IMAD.U32 R89, R20, 0x10000, RZ ;  /* 0x0001000014597824 */ /* 0x000fe200078e00ff */
[----:B------:R-:W-:-:S02]  /*1fa0*/  SHF.L.U32 R109, R91, 0x10, RZ ;  /* 0x000000105b6d7819 */ /* 0x000fc400000006ff */
[C---:B------:R-:W-:Y:S02]  /*1fb0*/  SHF.L.U32 R105, R18.reuse, 0x10, RZ ;  /* 0x0000001012697819 */ /* 0x040fe400000006ff */
[----:B------:R-:W-:Y:S02]  /*1fc0*/  SHF.L.U32 R91, R17, 0x10, RZ ;  /* 0x00000010115b7819 */ /* 0x000fe400000006ff */
[----:B------:R-:W-:Y:S01]  /*1fd0*/  SHF.L.U32 R15, R15, 0x10, RZ ;  /* 0x000000100f0f7819 */ /* 0x000fe200000006ff */
[----:B------:R-:W-:Y:S01]  /*1fe0*/  FADD.FTZ R104, R105, R90 ;  /* 0x0000005a69687221 */ /* 0x000fe20000010000 */
[----:B------:R-:W-:Y:S01]  /*1ff0*/  SHF.L.U32 R106, R19, 0x10, RZ ;  /* 0x00000010136a7819 */ /* 0x000fe200000006ff */
[----:B------:R-:W-:Y:S01]  /*2000*/  FADD.FTZ R91, R91, R102 ;  /* 0x000000665b5b7221 */ /* 0x000fe20000010000 */
[----:B------:R-:W-:Y:S01]  /*2010*/  FADD.FTZ R102, R89, R88 ;  /* 0x0000005859667221 */ /* 0x000fe20000010000 */
[----:B------:R-:W-:Y:S01]  /*2020*/  FADD.FTZ R105, R15, R14 ;  /* 0x0000000e0f697221 */ /* 0x000fe20000010000 */
[----:B------:R-:W-:Y:S01]  /*2030*/  PRMT R15, R18, 0x7632, R15 ;  /* 0x00007632120f7816 */ /* 0x000fe2000000000f */
[----:B------:R-:W-:Y:S01]  /*2040*/  FADD.FTZ R109, R106, R109 ;  /* 0x0000006d6a6d7221 */ /* 0x000fe20000010000 */
        /* <DEDUP_REMOVED lines=8> */
[----:B------:R-:W-:Y:S02]  /*20d0*/  PRMT R14, R17, 0x7632, R14 ;  /* 0x00007632110e7816 */ /* 0x000fe4000000000e */
        /* <DEDUP_REMOVED lines=10> */
[----:B------:R-:W-:Y:S02]  /*2180*/  PRMT R13, R21, 0x7632, R13 ;  /* 0x00007632150d7816 */ /* 0x000fe4000000000d */
        /* <DEDUP_REMOVED lines=12> */
[----:B------:R-:W-:-:S07]  /*2250*/  F2FP.BF16.F32.PACK_AB R12, R105, R102 ;  /* 0x00000066690c723e */ /* 0x000fce00000010ff */
.L_x_3642:
        /* <DEDUP_REMOVED lines=14> */
[C---:B0----5:R-:W-:Y:S01]  /*2340*/  PRMT R113, R88.reuse, 0x7632, R113 ;  /* 0x0000763258717816 */ /* 0x061fe20000000071 */
[----:B------:R-:W-:Y:S01]  /*2350*/  IMAD.U32 R111, R88, 0x10000, RZ ;  /* 0x00010000586f7824 */ /* 0x000fe200078e00ff */
[----:B------:R-:W-:Y:S02]  /*2360*/  PRMT R114, R89, 0x7632, R114 ;  /* 0x0000763259727816 */ /* 0x000fe40000000072 */
[----:B------:R-:W-:Y:S02]  /*2370*/  PRMT R115, R90, 0x7632, R115 ;  /* 0x000076325a737816 */ /* 0x000fe40000000073 */
[C---:B------:R-:W-:Y:S01]  /*2380*/  PRMT R88, R91.reuse, 0x7632, R88 ;  /* 0x000076325b587816 */ /* 0x040fe20000000058 */
[----:B------:R-:W-:Y:S01]  /*2390*/  IMAD.U32 R114, R114, 0x10000, RZ ;  /* 0x0001000072727824 */ /* 0x000fe200078e00ff */
[----:B------:R-:W-:Y:S02]  /*23a0*/  SHF.L.U32 R116, R91, 0x10, RZ ;  /* 0x000000105b747819 */ /* 0x000fe400000006ff */
[----:B------:R-:W-:-:S02]  /*23b0*/  SHF.L.U32 R91, R113, 0x10, RZ ;  /* 0x00000010715b7819 */ /* 0x000fc400000006ff */
[----:B------:R-:W-:Y:S02]  /*23c0*/  SHF.L.U32 R112, R89, 0x10, RZ ;  /* 0x0000001059707819 */ /* 0x000fe400000006ff */
[----:B------:R-:W-:Y:S02]  /*23d0*/  SHF.L.U32 R90, R90, 0x10, RZ ;  /* 0x000000105a5a7819 */ /* 0x000fe400000006ff */
[----:B------:R-:W-:Y:S02]  /*23e0*/  SHF.L.U32 R115, R115, 0x10, RZ ;  /* 0x0000001073737819 */ /* 0x000fe400000006ff */
[----:B------:R-:W-:Y:S01]  /*23f0*/  SHF.L.U32 R113, R88, 0x10, RZ ;  /* 0x0000001058717819 */ /* 0x000fe200000006ff */
[----:B------:R-:W-:Y:S06]  /*2400*/  BRA `(.L_x_3646) ;  /* 0x00000008000c7947 */ /* 0x000fec0003800000 */
.L_x_3645:
[----:B-----5:R-:W-:Y:S02]  /*2410*/  SHF.L.U32 R111, R88, 0x10, RZ ;  /* 0x00000010586f7819 */ /* 0x020fe400000006ff */
[----:B0-----:R-:W-:Y:S02]  /*2420*/  SHF.L.U32 R14, R20, 0x10, RZ ;  /* 0x00000010140e7819 */ /* 0x001fe400000006ff */
[----:B------:R-:W-:Y:S02]  /*2430*/  PRMT R113, R91, 0x7632, R113 ;  /* 0x000076325b717816 */ /* 0x000fe40000000071 */
[----:B------:R-:W-:Y:S01]  /*2440*/  PRMT R13, R23, 0x7632, R13 ;  /* 0x00007632170d7816 */ /* 0x000fe2000000000d */
[----:B------:R-:W-:Y:S01]  /*2450*/  FADD.FTZ R111, R14, R111 ;  /* 0x0000006f0e6f7221 */ /* 0x000fe20000010000 */
[----:B------:R-:W-:Y:S02]  /*2460*/  SHF.L.U32 R14, R90, 0x10, RZ ;  /* 0x000000105a0e7819 */ /* 0x000fe400000006ff */
[----:B------:R-:W-:Y:S01]  /*2470*/  SHF.L.U32 R15, R22, 0x10, RZ ;  /* 0x00000010160f7819 */ /* 0x000fe200000006ff */
[----:B------:R-:W-:Y:S01]  /*2480*/  IMAD.U32 R13, R13, 0x10000, RZ ;  /* 0x000100000d0d7824 */ /* 0x000fe200078e00ff */
[----:B------:R-:W-:-:S02]  /*2490*/  SHF.L.U32 R116, R113, 0x10, RZ ;  /* 0x0000001071747819 */ /* 0x000fc400000006ff */
[----:B------:R-:W-:Y:S01]  /*24a0*/  PRMT R114, R90, 0x7632, R114 ;  /* 0x000076325a727816 */ /* 0x000fe20000000072 */
[----:B------:R-:W-:Y:S01]  /*24b0*/  FADD.FTZ R90, R15, R14 ;  /* 0x0000000e0f5a7221 */ /* 0x000fe20000010000 */
        /* <DEDUP_REMOVED lines=26> */
.L_x_3644:
[----:B------:R-:W-:Y:S05]  /*2660*/  BRA.U UP1, `(.L_x_3647) ;  /* 0x0000000101947547 */ /* 0x000fea000b800000 */
[----:B-----5:R-:W-:Y:S01]  /*2670*/  SHF.L.U32 R111, R88, 0x10, RZ ;  /* 0x00000010586f7819 */ /* 0x020fe200000006ff */
[----:B0-----:R-:W-:Y:S01]  /*2680*/  IMAD.U32 R14, R16, 0x10000, RZ ;  /* 0x00010000100e7824 */ /* 0x001fe200078e00ff */
[----:B------:R-:W-:Y:S02]  /*2690*/  PRMT R113, R91, 0x7632, R113 ;  /* 0x000076325b717816 */ /* 0x000fe40000000071 */
[----:B------:R-:W-:Y:S01]  /*26a0*/  PRMT R13, R19, 0x7632, R13 ;  /* 0x00007632130d7816 */ /* 0x000fe2000000000d */
[----:B------:R-:W-:Y:S01]  /*26b0*/  FADD.FTZ R111, R14, R111 ;  /* 0x0000006f0e6f7221 */ /* 0x000fe20000010000 */
[----:B------:R-:W-:Y:S01]  /*26c0*/  SHF.L.U32 R14, R90, 0x10, RZ ;  /* 0x000000105a0e7819 */ /* 0x000fe200000006ff */
[----:B------:R-:W-:Y:S01]  /*26d0*/  IMAD.U32 R116, R113, 0x10000, RZ ;  /* 0x0001000071747824 */ /* 0x000fe200078e00ff */
[----:B------:R-:W-:Y:S02]  /*26e0*/  SHF.L.U32 R15, R18, 0x10, RZ ;  /* 0x00000010120f7819 */ /* 0x000fe400000006ff */
[----:B------:R-:W-:-:S02]  /*26f0*/  SHF.L.U32 R13, R13, 0x10, RZ ;  /* 0x000000100d0d7819 */ /* 0x000fc400000006ff */
[----:B------:R-:W-:Y:S02]  /*2700*/  PRMT R12, R89, 0x7632, R12 ;  /* 0x00007632590c7816 */ /* 0x000fe4000000000c */
[----:B------:R-:W-:Y:S01]  /*2710*/  PRMT R114, R90, 0x7632, R114 ;  /* 0x000076325a727816 */ /* 0x000fe20000000072 */
[----:B------:R-:W-:Y:S01]  /*2720*/  FADD.FTZ R90, R15, R14 ;  /* 0x0000000e0f5a7221 */ /* 0x000fe20000010000 */
[----:B------:R-:W-:Y:S01]  /*2730*/  SHF.L.U32 R89, R89, 0x10, RZ ;  /* 0x0000001059597819 */ /* 0x000fe200000006ff */
[----:B------:R-:W-:Y:S01]  /*2740*/  FADD.FTZ R113, R116, R13 ;  /* 0x0000000d74717221 */ /* 0x000fe20000010000 */
[----:B------:R-:W-:Y:S01]  /*2750*/  SHF.L.U32 R112, R17, 0x10, RZ ;  /* 0x0000001011707819 */ /* 0x000fe200000006ff */
[----:B------:R-:W-:Y:S01]  /*2760*/  IMAD.U32 R114, R114, 0x10000, RZ ;  /* 0x0001000072727824 */ /* 0x000fe200078e00ff */
[----:B------:R-:W-:Y:S02]  /*2770*/  PRMT R15, R18, 0x7632, R15 ;  /* 0x00007632120f7816 */ /* 0x000fe4000000000f */
[----:B------:R-:W-:Y:S01]  /*2780*/  PRMT R88, R88, 0x7632, R88 ;  /* 0x0000763258587816 */ /* 0x000fe20000000058 */
[----:B------:R-:W-:Y:S01]  /*2790*/  FADD.FTZ R112, R112, R89 ;  /* 0x0000005970707221 */ /* 0x000fe20000010000 */
[----:B------:R-:W-:-:S02]  /*27a0*/  PRMT R13, R16, 0x7632, R13 ;  /* 0x00007632100d7816 */ /* 0x000fc4000000000d */
[----:B------:R-:W-:Y:S02]  /*27b0*/  PRMT R14, R17, 0x7632, R14 ;  /* 0x00007632110e7816 */ /* 0x000fe4000000000e */
        /* <DEDUP_REMOVED lines=16> */
.L_x_3647:
[----:B0----5:R-:W-:Y:S01]  /*28c0*/  SHF.L.U32 R12, R16, 0x10, RZ ;  /* 0x00000010100c7819 */ /* 0x021fe200000006ff */
[----:B------:R-:W-:Y:S01]  /*28d0*/  IMAD.U32 R111, R88, 0x10000, RZ ;  /* 0x00010000586f7824 */ /* 0x000fe200078e00ff */
[----:B------:R-:W-:Y:S01]  /*28e0*/  SHF.L.U32 R112, R89, 0x10, RZ ;  /* 0x0000001059707819 */ /* 0x000fe200000006ff */
[----:B------:R-:W-:Y:S01]  /*28f0*/  IMAD.U32 R15, R18, 0x10000, RZ ;  /* 0x00010000120f7824 */ /* 0x000fe200078e00ff */
[----:B------:R-:W-:Y:S01]  /*2900*/  SHF.L.U32 R13, R17, 0x10, RZ ;  /* 0x00000010110d7819 */ /* 0x000fe200000006ff */
[----:B------:R-:W-:Y:S01]  /*2910*/  FADD.FTZ R111, R12, R111 ;  /* 0x0000006f0c6f7221 */ /* 0x000fe20000010000 */
[----:B------:R-:W-:Y:S02]  /*2920*/  SHF.L.U32 R14, R90, 0x10, RZ ;  /* 0x000000105a0e7819 */ /* 0x000fe400000006ff */
[----:B------:R-:W-:Y:S01]  /*2930*/  PRMT R88, R88, 0x7632, R88 ;  /* 0x0000763258587816 */ /* 0x000fe20000000058 */
[----:B------:R-:W-:Y:S01]  /*2940*/  FADD.FTZ R112, R13, R112 ;  /* 0x000000700d707221 */ /* 0x000fe20000010000 */
[----:B------:R-:W-:Y:S01]  /*2950*/  PRMT R89, R89, 0x7632, R89 ;  /* 0x0000763259597816 */ /* 0x000fe20000000059 */
[----:B------:R-:W-:Y:S01]  /*2960*/  FADD.FTZ R12, R15, R14 ;  /* 0x0000000e0f0c7221 */ /* 0x000fe20000010000 */
[----:B------:R-:W-:-:S02]  /*2970*/  PRMT R13, R16, 0x7632, R13 ;  /* 0x00007632100d7816 */ /* 0x000fc4000000000d */
[----:B------:R-:W-:Y:S02]  /*2980*/  PRMT R14, R17, 0x7632, R14 ;  /* 0x00007632110e7816 */ /* 0x000fe4000000000e */
[----:B------:R-:W-:Y:S01]  /*2990*/  SHF.L.U32 R116, R91, 0x10, RZ ;  /* 0x000000105b747819 */ /* 0x000fe200000006ff */
[----:B------:R-:W-:Y:S01]  /*29a0*/  IMAD.U32 R13, R13, 0x10000, RZ ;  /* 0x000100000d0d7824 */ /* 0x000fe200078e00ff */
[----:B------:R-:W-:Y:S02]  /*29b0*/  SHF.L.U32 R114, R20, 0x10, RZ ;  /* 0x0000001014727819 */ /* 0x000fe400000006ff */
[----:B------:R-:W-:Y:S02]  /*29c0*/  PRMT R91, R91, 0x7632, R91 ;  /* 0x000076325b5b7816 */ /* 0x000fe4000000005b */
[----:B------:R-:W-:Y:S01]  /*29d0*/  SHF.L.U32 R88, R88, 0x10, RZ ;  /* 0x0000001058587819 */ /* 0x000fe200000006ff */
[----:B------:R-:W-:Y:S01]  /*29e0*/  FADD.FTZ R111, R114, R111 ;  /* 0x0000006f726f7221 */ /* 0x000fe20000010000 */
[----:B------:R-:W-:-:S02]  /*29f0*/  SHF.L.U32 R89, R89, 0x10, RZ ;  /* 0x0000001059597819 */ /* 0x000fc400000006ff */
[----:B------:R-:W-:Y:S02]  /*2a00*/  SHF.L.U32 R14, R14, 0x10, RZ ;  /* 0x000000100e0e7819 */ /* 0x000fe400000006ff */
[C---:B------:R-:W-:Y:S02]  /*2a10*/  PRMT R15, R19.reuse, 0x7632, R15 ;  /* 0x00007632130f7816 */ /* 0x040fe4000000000f */
[----:B------:R-:W-:Y:S01]  /*2a20*/  SHF.L.U32 R113, R19, 0x10, RZ ;  /* 0x0000001013717819 */ /* 0x000fe200000006ff */
[----:B------:R-:W-:Y:S01]  /*2a30*/  FADD.FTZ R114, R89, R14 ;  /* 0x0000000e59727221 */ /* 0x000fe20000010000 */
[----:B------:R-:W-:Y:S01]  /*2a40*/  SHF.L.U32 R118, R91, 0x10, RZ ;  /* 0x000000105b767819 */ /* 0x000fe200000006ff */
[--C-:B------:R-:W-:Y:S01]  /*2a50*/  FADD.FTZ R91, R88, R13.reuse ;  /* 0x0000000d585b7221 */ /* 0x100fe20000010000 */
[----:B------:R-:W-:Y:S01]  /*2a60*/  SHF.L.U32 R15, R15, 0x10, RZ ;  /* 0x000000100f0f7819 */ /* 0x000fe200000006ff */
[----:B------:R-:W-:Y:S01]  /*2a70*/  FADD.FTZ R116, R113, R116 ;  /* 0x0000007471747221 */ /* 0x000fe20000010000 */
[----:B------:R-:W-:Y:S01]  /*2a80*/  PRMT R90, R90, 0x7632, R90 ;  /* 0x000076325a5a7816 */ /* 0x000fe2000000005a */
[----:B------:R-:W-:Y:S01]  /*2a90*/  IMAD.U32 R89, R21, 0x10000, RZ ;  /* 0x0001000015597824 */ /* 0x000fe200078e00ff */
[----:B------:R-:W-:Y:S01]  /*2aa0*/  PRMT R13, R18, 0x7632, R13 ;  /* 0x00007632120d7816 */ /* 0x000fe2000000000d */
[----:B------:R-:W-:Y:S01]  /*2ab0*/  FADD.FTZ R15, R118, R15 ;  /* 0x0000000f760f7221 */ /* 0x000fe20000010000 */
[----:B------:R-:W-:Y:S01]  /*2ac0*/  PRMT R14, R23, 0x7632, R14 ;  /* 0x00007632170e7816 */ /* 0x000fe2000000000e */
[----:B------:R-:W-:Y:S01]  /*2ad0*/  FADD.FTZ R112, R89, R112 ;  /* 0x0000007059707221 */ /* 0x000fe20000010000 */
[----:B------:R-:W-:-:S02]  /*2ae0*/  SHF.L.U32 R113, R22, 0x10, RZ ;  /* 0x0000001016717819 */ /* 0x000fc400000006ff */
[----:B------:R-:W-:Y:S02]  /*2af0*/  SHF.L.U32 R88, R90, 0x10, RZ ;  /* 0x000000105a587819 */ /* 0x000fe400000006ff */
[----:B------:R-:W-:Y:S01]  /*2b00*/  SHF.L.U32 R13, R13, 0x10, RZ ;  /* 0x000000100d0d7819 */ /* 0x000fe200000006ff */
[--C-:B------:R-:W-:Y:S01]  /*2b10*/  FADD.FTZ R90, R113, R12.reuse ;  /* 0x0000000c715a7221 */ /* 0x100fe20000010000 */
[----:B------:R-:W-:Y:S02]  /*2b20*/  SHF.L.U32 R14, R14, 0x10, RZ ;  /* 0x000000100e0e7819 */ /* 0x000fe400000006ff */
[----:B------:R-:W-:Y:S01]  /*2b30*/  PRMT R12, R20, 0x7632, R12 ;  /* 0x00007632140c7816 */ /* 0x000fe2000000000c */
[--C-:B------:R-:W-:Y:S01]  /*2b40*/  FADD.FTZ R115, R88, R13.reuse ;  /* 0x0000000d58737221 */ /* 0x100fe20000010000 */
[----:B------:R-:W-:Y:S01]  /*2b50*/  PRMT R13, R21, 0x7632, R13 ;  /* 0x00007632150d7816 */ /* 0x000fe2000000000d */
[--C-:B------:R-:W-:Y:S01]  /*2b60*/  FADD.FTZ R113, R15, R14.reuse ;  /* 0x0000000e0f717221 */ /* 0x100fe20000010000 */
[----:B------:R-:W-:Y:S01]  /*2b70*/  PRMT R14, R22, 0x7632, R14 ;  /* 0x00007632160e7816 */ /* 0x000fe2000000000e */
[----:B------:R-:W-:Y:S01]  /*2b80*/  IMAD.U32 R15, R23, 0x10000, RZ ;  /* 0x00010000170f7824 */ /* 0x000fe200078e00ff */
        /* <DEDUP_REMOVED lines=11> */
.L_x_3646:
        /* <DEDUP_REMOVED lines=49> */
[----:B------:R-:W-:-:S04]  /*2f50*/  FFMA.FTZ R89, R122, R122, R89 ;  /* 0x0000007a7a597223 */ /* 0x000fc80000010059 */
        /* <DEDUP_REMOVED lines=80> */
.L_x_3649:
[----:B--23--:R-:W-:Y:S05]  /*3460*/  BSYNC.RECONVERGENT B0 ;  /* 0x0000000000007941 */ /* 0x00cfea0003800200 */
.L_x_3648:
        /* <DEDUP_REMOVED lines=15> */
.L_x_3651:
[----:B------:R-:W-:Y:S05]  /*3560*/  BSYNC.RECONVERGENT B0 ;  /* 0x0000000000007941 */ /* 0x000fea0003800200 */
.L_x_3650:
        /* <DEDUP_REMOVED lines=11> */
[----:B------:R-:W-:Y:S01]  /*3620*/  FFMA.FTZ R119, R122, R88, R119 ;  /* 0x000000587a777223 */ /* 0x000fe20000010077 */
[----:B------:R-:W-:Y:S01]  /*3630*/  I2FP.F32.S32 R88, R117 ;  /* 0x0000007500587245 */ /* 0x000fe20000201400 */
[----:B------:R-:W-:Y:S02]  /*3640*/  FMUL.FTZ R121, R121, R122 ;  /* 0x0000007a79797220 */ /* 0x000fe40000410000 */
[----:B------:R-:W0:Y:S01]  /*3650*/  SHFL.DOWN PT, R122, R89, 0x2, 0x1f ;  /* 0x08401f00597a7f89 */ /* 0x000e2200000e0000 */
[----:B------:R-:W1:Y:S01]  /*3660*/  MUFU.RCP R120, R88 ;  /* 0x0000005800787308 */ /* 0x000e620000001000 */
[----:B------:R-:W-:Y:S01]  /*3670*/  FMUL.FTZ R118, R121, R118 ;  /* 0x0000007679767220 */ /* 0x000fe20000410000 */
[----:B-1----:R-:W-:Y:S01]  /*3680*/  FMUL.FTZ R123, R120, R119 ;  /* 0x00000077787b7220 */ /* 0x002fe20000410000 */
[----:B0-----:R-:W-:-:S04]  /*3690*/  FADD.FTZ R121, R122, R89 ;  /* 0x000000597a797221 */ /* 0x001fc80000010000 */
[----:B------:R-:W-:Y:S01]  /*36a0*/  SHFL.DOWN PT, R122, R123, 0x1, 0x1f ;  /* 0x08201f007b7a7f89 */ /* 0x000fe200000e0000 */
[----:B------:R-:W-:-:S03]  /*36b0*/  FFMA.FTZ R118, R120, R118, R121 ;  /* 0x0000007678767223 */ /* 0x000fc60000010079 */
[----:B------:R-:W0:Y:S04]  /*36c0*/  SHFL.DOWN PT, R120, R117, 0x1, 0x1f ;  /* 0x08201f0075787f89 */ /* 0x000e2800000e0000 */
[----:B------:R-:W1:Y:S01]  /*36d0*/  SHFL.DOWN PT, R121, R118, 0x1, 0x1f ;  /* 0x08201f0076797f89 */ /* 0x000e6200000e0000 */
[-C--:B0-----:R-:W-:Y:S02]  /*36e0*/  I2FP.F32.S32 R119, R120.reuse ;  /* 0x0000007800777245 */ /* 0x081fe40000201400 */
[----:B------:R-:W-:Y:S01]  /*36f0*/  IADD3 R120, PT, PT, R117, R120, RZ ;  /* 0x0000007875787210 */ /* 0x000fe20007ffe0ff */
[----:B-1----:R-:W-:Y:S02]  /*3700*/  FADD.FTZ R121, R118, R121 ;  /* 0x0000007976797221 */ /* 0x002fe40000010000 */
[----:B------:R-:W-:Y:S01]  /*3710*/  FMUL.FTZ R89, R122, R119 ;  /* 0x000000777a597220 */ /* 0x000fe20000410000 */
[----:B------:R-:W-:Y:S01]  /*3720*/  I2FP.F32.S32 R120, R120 ;  /* 0x0000007800787245 */ /* 0x000fe20000201400 */
[----:B------:R-:W-:Y:S01]  /*3730*/  FADD.FTZ R122, R123, -R122 ;  /* 0x8000007a7b7a7221 */ /* 0x000fe20000010000 */
[----:B------:R-:W0:Y:S01]  /*3740*/  LDC R118, c[0x0][0x448] ;  /* 0x00011200ff767b82 */ /* 0x000e220000000800 */
[----:B------:R-:W-:-:S02]  /*3750*/  FFMA.FTZ R89, R88, R123, R89 ;  /* 0x0000007b58597223 */ /* 0x000fc40000010059 */
[----:B------:R-:W-:Y:S01]  /*3760*/  FMUL.FTZ R125, R122, R122 ;  /* 0x0000007a7a7d7220 */ /* 0x000fe20000410000 */
[----:B------:R-:W1:Y:S03]  /*3770*/  MUFU.RCP R120, R120 ;  /* 0x0000007800787308 */ /* 0x000e660000001000 */
[----:B------:R-:W-:-:S04]  /*3780*/  FMUL.FTZ R88, R88, R125 ;  /* 0x0000007d58587220 */ /* 0x000fc80000410000 */
[----:B------:R-:W-:Y:S01]  /*3790*/  FMUL.FTZ R88, R88, R119 ;  /* 0x0000007758587220 */ /* 0x000fe20000410000 */
[----:B-1----:R-:W-:-:S03]  /*37a0*/  FMUL.FTZ R117, R120, R89 ;  /* 0x0000005978757220 */ /* 0x002fc60000410000 */
[----:B------:R-:W-:Y:S02]  /*37b0*/  FFMA.FTZ R121, R120, R88, R121 ;  /* 0x0000005878797223 */ /* 0x000fe40000010079 */
[----:B------:R-:W1:Y:S01]  /*37c0*/  @!P2 LDC.64 R88, c[0x0][0x3c0] ;  /* 0x0000f000ff58ab82 */ /* 0x000e620000000a00 */
[----:B------:R-:W2:Y:S04]  /*37d0*/  SHFL.IDX PT, R117, R117, RZ, 0x1f ;  /* 0x00001fff75757589 */ /* 0x000ea800000e0000 */
[----:B------:R-:W0:Y:S01]  /*37e0*/  SHFL.IDX PT, R121, R121, RZ, 0x1f ;  /* 0x00001fff79797589 */ /* 0x000e2200000e0000 */
[----:B-1----:R-:W-:-:S04]  /*37f0*/  @!P2 IMAD.WIDE R88, R11, 0x4, R88 ;  /* 0x000000040b58a825 */ /* 0x002fc800078e0258 */
[----:B--2---:R-:W-:Y:S01]  /*3800*/  FMUL.FTZ R119, R117, R117 ;  /* 0x0000007575777220 */ /* 0x004fe20000410000 */
[----:B------:R1:W-:Y:S01]  /*3810*/  @!P2 STG.E desc[UR6][R88.64], R117 ;  /* 0x000000755800a986 */ /* 0x0003e2000c101906 */
[----:B0-----:R-:W-:-:S03]  /*3820*/  FFMA.FTZ R118, R121, UR9, R118 ;  /* 0x0000000979767c23 */ /* 0x001fc60008010076 */
[----:B------:R-:W-:Y:S01]  /*3830*/  FSEL R119, R119, RZ, P3 ;  /* 0x000000ff77777208 */ /* 0x000fe20001800000 */
[----:B------:R-:W0:Y:S01]  /*3840*/  LDC.64 R120, c[0x0][0x428] ;  /* 0x00010a00ff787b82 */ /* 0x000e220000000a00 */
[----:B-1----:R-:W-:-:S03]  /*3850*/  FSEL R89, R117, RZ, !P3 ;  /* 0x000000ff75597208 */ /* 0x002fc60005800000 */
[----:B------:R-:W-:Y:S02]  /*3860*/  FADD.FTZ R88, R118, R119 ;  /* 0x0000007776587221 */ /* 0x000fe40000010000 */
[C---:B------:R-:W-:Y:S01]  /*3870*/  FADD.FTZ R117, -R89.reuse, R97 ;  /* 0x0000006159757221 */ /* 0x040fe20000010100 */
[C---:B------:R-:W-:Y:S01]  /*3880*/  FADD.FTZ R7, -R89.reuse, R7 ;  /* 0x0000000759077221 */ /* 0x040fe20000010100 */
[----:B------:R-:W1:Y:S01]  /*3890*/  MUFU.RSQ R97, R88 ;  /* 0x0000005800617308 */ /* 0x000e620000001400 */
        /* <DEDUP_REMOVED lines=18> */
[----:B------:R-:W-:Y:S01]  /*39c0*/  FMUL.FTZ R4, R97, R4 ;  /* 0x0000000461047220 */ /* 0x000fe20000410000 */
        /* <DEDUP_REMOVED lines=14> */
[----:B------:R-:W-:Y:S01]  /*3ab0*/  FMUL.FTZ R88, R97, R5 ;  /* 0x0000000561587220 */ /* 0x000fe20000410000 */
[----:B------:R-:W-:Y:S01]  /*3ac0*/  FFMA.FTZ R6, R7, R80, R48 ;  /* 0x0000005007067223 */ /* 0x000fe20000010030 */
[----:B------:R-:W-:Y:S01]  /*3ad0*/  FFMA.FTZ R5, R4, R81, R49 ;  /* 0x0000005104057223 */ /* 0x000fe20000010031 */
[----:B0-----:R-:W-:-:S04]  /*3ae0*/  IMAD.WIDE.U32 R124, R0, 0x10, R120 ;  /* 0x00000010007c7825 */ /* 0x001fc800078e0078 */
[C---:B------:R-:W-:Y:S01]  /*3af0*/  FMUL.FTZ R9, R97.reuse, R9 ;  /* 0x0000000961097220 */ /* 0x040fe20000410000 */
[C---:B------:R-:W-:Y:S01]  /*3b00*/  FMUL.FTZ R2, R97.reuse, R2 ;  /* 0x0000000261027220 */ /* 0x040fe20000410000 */
[----:B------:R-:W-:Y:S01]  /*3b10*/  FMUL.FTZ R0, R97, R3 ;  /* 0x0000000361007220 */ /* 0x000fe20000410000 */
[----:B------:R-:W-:Y:S01]  /*3b20*/  F2FP.BF16.F32.PACK_AB R6, R5, R6 ;  /* 0x000000060506723e */ /* 0x000fe200000010ff */
[----:B------:R-:W-:Y:S01]  /*3b30*/  FMUL.FTZ R5, R97, R8 ;  /* 0x0000000861057220 */ /* 0x000fe20000410000 */
[----:B------:R-:W-:Y:S01]  /*3b40*/  FFMA.FTZ R4, R9, R84, R52 ;  /* 0x0000005409047223 */ /* 0x000fe20000010034 */
[----:B------:R-:W-:Y:S01]  /*3b50*/  FFMA.FTZ R3, R2, R85, R53 ;  /* 0x0000005502037223 */ /* 0x000fe20000010035 */
[----:B------:R-:W-:Y:S01]  /*3b60*/  FFMA.FTZ R0, R0, R87, R55 ;  /* 0x0000005700007223 */ /* 0x000fe20000010037 */
[----:B------:R-:W-:Y:S01]  /*3b70*/  FFMA.FTZ R5, R5, R86, R54 ;  /* 0x0000005605057223 */ /* 0x000fe20000010036 */
[----:B------:R-:W-:Y:S01]  /*3b80*/  FFMA.FTZ R7, R89, R82, R50 ;  /* 0x0000005259077223 */ /* 0x000fe20000010032 */
[----:B------:R-:W-:Y:S01]  /*3b90*/  FFMA.FTZ R88, R88, R83, R51 ;  /* 0x0000005358587223 */ /* 0x000fe20000010033 */
[----:B------:R-:W-:Y:S01]  /*3ba0*/  F2FP.BF16.F32.PACK_AB R4, R3, R4 ;  /* 0x000000040304723e */ /* 0x000fe200000010ff */
[C---:B------:R-:W-:Y:S01]  /*3bb0*/  FMUL.FTZ R3, R97.reuse, R94 ;  /* 0x0000005e61037220 */ /* 0x040fe20000410000 */
[----:B------:R-:W-:Y:S01]  /*3bc0*/  F2FP.BF16.F32.PACK_AB R5, R0, R5 ;  /* 0x000000050005723e */ /* 0x000fe200000010ff */
[C---:B------:R-:W-:Y:S01]  /*3bd0*/  FMUL.FTZ R101, R97.reuse, R101 ;  /* 0x0000006561657220 */ /* 0x040fe20000410000 */
[C---:B------:R-:W-:Y:S01]  /*3be0*/  FMUL.FTZ R8, R97.reuse, R117 ;  /* 0x0000007561087220 */ /* 0x040fe20000410000 */
[C---:B------:R-:W-:Y:S01]  /*3bf0*/  FMUL.FTZ R93, R97.reuse, R93 ;  /* 0x0000005d615d7220 */ /* 0x040fe20000410000 */
[C---:B------:R-:W-:Y:S01]  /*3c00*/  FMUL.FTZ R100, R97.reuse, R100 ;  /* 0x0000006461647220 */ /* 0x040fe20000410000 */
[C---:B------:R-:W-:Y:S01]  /*3c10*/  FMUL.FTZ R0, R97.reuse, R99 ;  /* 0x0000006361007220 */ /* 0x040fe20000410000 */
[C---:B------:R-:W-:Y:S01]  /*3c20*/  FMUL.FTZ R95, R97.reuse, R95 ;  /* 0x0000005f615f7220 */ /* 0x040fe20000410000 */
[----:B------:R-:W-:Y:S01]  /*3c30*/  FMUL.FTZ R98, R97, R98 ;  /* 0x0000006261627220 */ /* 0x000fe20000410000 */
        /* <DEDUP_REMOVED lines=9> */
[----:B------:R-:W-:Y:S01]  /*3cd0*/  F2FP.BF16.F32.PACK_AB R91, R8, R91 ;  /* 0x0000005b085b723e */ /* 0x000fe200000010ff */
[----:B------:R-:W-:Y:S01]  /*3ce0*/  FMUL.FTZ R93, R97, R104 ;  /* 0x00000068615d7220 */ /* 0x000fe20000410000 */
[----:B------:R-:W-:Y:S01]  /*3cf0*/  F2FP.BF16.F32.PACK_AB R90, R9, R90 ;  /* 0x0000005a095a723e */ /* 0x000fe200000010ff */
[----:B------:R-:W-:Y:S01]  /*3d00*/  FMUL.FTZ R2, R97, R107 ;  /* 0x0000006b61027220 */ /* 0x000fe20000410000 */
[----:B------:R-:W-:Y:S01]  /*3d10*/  F2FP.BF16.F32.PACK_AB R89, R0, R89 ;  /* 0x000000590059723e */ /* 0x000fe200000010ff */
[----:B------:R-:W0:Y:S01]  /*3d20*/  @!P2 LDC.64 R8, c[0x0][0x3c8] ;  /* 0x0000f200ff08ab82 */ /* 0x000e220000000a00 */
[----:B------:R-:W-:Y:S01]  /*3d30*/  F2FP.BF16.F32.PACK_AB R88, R3, R88 ;  /* 0x000000580358723e */ /* 0x000fe200000010ff */
[C---:B------:R-:W-:Y:S01]  /*3d40*/  FMUL.FTZ R3, R97.reuse, R102 ;  /* 0x0000006661037220 */ /* 0x040fe20000410000 */
[----:B------:R-:W-:Y:S01]  /*3d50*/  FMUL.FTZ R0, R97, R105 ;  /* 0x0000006961007220 */ /* 0x000fe20000410000 */
[----:B------:R-:W-:Y:S01]  /*3d60*/  FFMA.FTZ R93, R93, R64, R32 ;  /* 0x000000405d5d7223 */ /* 0x000fe20000010020 */
[----:B------:R-:W-:Y:S01]  /*3d70*/  FFMA.FTZ R2, R2, R65, R33 ;  /* 0x0000004102027223 */ /* 0x000fe20000010021 */
[----:B------:R-:W-:Y:S01]  /*3d80*/  FFMA.FTZ R3, R3, R68, R36 ;  /* 0x0000004403037223 */ /* 0x000fe20000010024 */
[----:B------:R-:W-:Y:S01]  /*3d90*/  FFMA.FTZ R0, R0, R69, R37 ;  /* 0x0000004500007223 */ /* 0x000fe20000010025 */
[C---:B------:R-:W-:Y:S01]  /*3da0*/  FMUL.FTZ R103, R97.reuse, R103 ;  /* 0x0000006761677220 */ /* 0x040fe20000410000 */
[C---:B------:R-:W-:Y:S01]  /*3db0*/  FMUL.FTZ R109, R97.reuse, R109 ;  /* 0x0000006d616d7220 */ /* 0x040fe20000410000 */
[----:B------:R-:W-:Y:S01]  /*3dc0*/  F2FP.BF16.F32.PACK_AB R102, R2, R93 ;  /* 0x0000005d0266723e */ /* 0x000fe200000010ff */
[----:B------:R-:W-:Y:S01]  /*3dd0*/  FMUL.FTZ R106, R97, R106 ;  /* 0x0000006a616a7220 */ /* 0x000fe20000410000 */
[----:B------:R-:W-:Y:S01]  /*3de0*/  F2FP.BF16.F32.PACK_AB R100, R0, R3 ;  /* 0x000000030064723e */ /* 0x000fe200000010ff */
[----:B------:R-:W-:Y:S01]  /*3df0*/  FFMA.FTZ R101, R103, R70, R38 ;  /* 0x0000004667657223 */ /* 0x000fe20000010026 */
[----:B------:R-:W1:Y:S01]  /*3e00*/  LDC.64 R2, c[0x0][0x380] ;  /* 0x0000e000ff027b82 */ /* 0x000e620000000a00 */
[----:B------:R-:W-:Y:S01]  /*3e10*/  FFMA.FTZ R103, R109, R66, R34 ;  /* 0x000000426d677223 */ /* 0x000fe20000010022 */
[----:B------:R-:W-:Y:S01]  /*3e20*/  FFMA.FTZ R106, R106, R67, R35 ;  /* 0x000000436a6a7223 */ /* 0x000fe20000010023 */
[----:B------:R-:W-:-:S04]  /*3e30*/  IMAD.WIDE.U32 R122, R10, 0x10, R120 ;  /* 0x000000100a7a7825 */ /* 0x000fc800078e0078 */
[C---:B------:R-:W-:Y:S01]  /*3e40*/  FMUL.FTZ R108, R97.reuse, R108 ;  /* 0x0000006c616c7220 */ /* 0x040fe20000410000 */
        /* <DEDUP_REMOVED lines=18> */
[----:B0-----:R-:W-:Y:S01]  /*3f70*/  @!P2 IMAD.WIDE R8, R11, 0x4, R8 ;  /* 0x000000040b08a825 */ /* 0x001fe200078e0208 */
[----:B------:R-:W-:-:S02]  /*3f80*/  F2FP.BF16.F32.PACK_AB R101, R108, R101 ;  /* 0x000000656c65723e */ /* 0x000fc400000010ff */
        /* <DEDUP_REMOVED lines=8> */
[----:B-1----:R-:W-:-:S03]  /*4010*/  IADD3 R11, PT, PT, R11, R2, RZ ;  /* 0x000000020b0b7210 */ /* 0x002fc60007ffe0ff */
[----:B------:R0:W-:Y:S01]  /*4020*/  STG.E.128 desc[UR6][R124.64], R88 ;  /* 0x000000587c007986 */ /* 0x0001e2000c101d06 */
[----:B------:R-:W-:-:S03]  /*4030*/  ISETP.GE.AND P2, PT, R11, R3, PT ;  /* 0x000000030b00720c */ /* 0x000fc60003f46270 */
[----:B------:R0:W-:Y:S04]  /*4040*/  STG.E.128 desc[UR6][R126.64], R100 ;  /* 0x000000647e007986 */ /* 0x0001e8000c101d06 */
[----:B------:R0:W-:Y:S06]  /*4050*/  STG.E.128 desc[UR6][R120.64], R104 ;  /* 0x0000006878007986 */ /* 0x0001ec000c101d06 */
[----:B------:R-:W-:Y:S05]  /*4060*/  @!P2 BRA `(.L_x_3652) ;  /* 0xffffffc40000a947 */ /* 0x000fea000383ffff */
[----:B------:R-:W-:Y:S05]  /*4070*/  EXIT ;  /* 0x000000000000794d */ /* 0x000fea0003800000 */
.L_x_3653:
        /* <DEDUP_REMOVED lines=16> */
.L_x_17959:


//--------------------- .text._ZN10layer_norm31ln_parallel_residual_fwd_kernelINS_13Kernel_traitsIf13__nv_bfloat16S2_S2_fjLj4096ELj1ELj1ELj4ELj16ENS_18Kernel_traits_baseILj4096EfS2_S2_S2_fjLj128EEEEELb1ELb0ELb0EEEvNS_9FwdParamsE --------------------------
	.section	.text._ZN10layer_norm31ln_parallel_residual_fwd_kernelINS_13Kernel_traitsIf13__nv_bfloat16S2_S2_fjLj4096ELj1ELj1ELj4ELj16ENS_18Kernel_traits_baseILj4096EfS2_S2_S2_fjLj128EEEEELb1ELb0ELb0EEEvNS_9FwdParamsE,"ax",@progbits
	.align	128
        .global         _ZN10layer_norm31ln_parallel_residual_fwd_kernelINS_13Kernel_traitsIf13__nv_bfloat16S2_S2_fjLj4096ELj1ELj1ELj4ELj16ENS_18Kernel_traits_baseILj4096EfS2_S2_S2_fjLj128EEEEELb1ELb0ELb0EEEvNS_9FwdParamsE
        .type           _ZN10layer_norm31ln_parallel_residual_fwd_kernelINS_13Kernel_traitsIf13__nv_bfloat16S2_S2_fjLj4096ELj1ELj1ELj4ELj16ENS_18Kernel_traits_baseILj4096EfS2_S2_S2_fjLj128EEEEELb1ELb0ELb0EEEvNS_9FwdParamsE,@function
        .size           _ZN10layer_norm31ln_parallel_residual_fwd_kernelINS_13Kernel_traitsIf13__nv_bfloat16S2_S2_fjLj4096ELj1ELj1ELj4ELj16ENS_18Kernel_traits_baseILj4096EfS2_S2_S2_fjLj128EEEEELb1ELb0ELb0EEEvNS_9FwdParamsE,(.L_x_17960 - _ZN10layer_norm31ln_parallel_residual_fwd_kernelINS_13Kernel_traitsIf13__nv_bfloat16S2_S2_fjLj4096ELj1ELj1ELj4ELj16ENS_18Kernel_traits_baseILj4096EfS2_S2_S2_fjLj128EEEEELb1ELb0ELb0EEEvNS_9FwdParamsE)
        .other          _ZN10layer_norm31ln_parallel_residual_fwd_kernelINS_13Kernel_traitsIf13__nv_bfloat16S2_S2_fjLj4096ELj1ELj1ELj4ELj16ENS_18Kernel_traits_baseILj4096EfS2_S2_S2_fjLj128EEEEELb1ELb0ELb0EEEvNS_9FwdParamsE,@"STO_CUDA_ENTRY STV_DEFAULT"
_ZN10layer_norm31ln_parallel_residual_fwd_kernelINS_13Kernel_traitsIf13__nv_bfloat16S2_S2_fjLj4096ELj1ELj1ELj4ELj16ENS_18Kernel_traits_baseILj4096EfS2_S2_S2_fjLj128EEEEELb1ELb0ELb0EEEvNS_9FwdParamsE:
.text._ZN10layer_norm31ln_parallel_residual_fwd_kernelINS_13Kernel_traitsIf13__nv_bfloat16S2_S2_fjLj4096ELj1ELj1ELj4ELj16ENS_18Kernel_traits_baseILj4096EfS2_S2_S2_fjLj128EEEEELb1ELb0ELb0EEEvNS_9FwdParamsE:
        /* <DEDUP_REMOVED lines=23> */
[----:B------:R-:W-:Y:S01]  /*0170*/  LOP3.LUT R21, R24, 0x7f, RZ, 0x3c, !PT ;  /* 0x0000007f18157812 */ /* 0x000fe200078e3cff */
[----:B0-----:R-:W-:Y:S01]  /*0180*/  IMAD R23, R6, UR10, R25 ;  /* 0x0000000a06177c24 */ /* 0x001fe2000f8e0219 */
[----:B--2---:R-:W-:-:S02]  /*0190*/  @P0 R2UR UR8, R2 ;  /* 0x00000000020802ca */ /* 0x004fc400000e0000 */
[----:B------:R-:W-:Y:S02]  /*01a0*/  @P0 R2UR UR9, R3 ;  /* 0x00000000030902ca */ /* 0x000fe400000e0000 */
[----:B---3--:R-:W-:Y:S02]  /*01b0*/  @P0 IADD3 R14, P1, PT, R4, R7, RZ ;  /* 0x00000007040e0210 */ /* 0x008fe40007f3e0ff */
[----:B-----5:R-:W-:-:S03]  /*01c0*/  SHF.R.S32.HI R2, RZ, 0x1f, R9 ;  /* 0x0000001fff027819 */ /* 0x020fc60000011409 */
[----:B------:R-:W-:Y:S01]  /*01d0*/  @P0 IMAD.X R15, RZ, RZ, R5, P1 ;  /* 0x000000ffff0f0224 */ /* 0x000fe200008e0605 */
[----:B------:R-:W-:-:S03]  /*01e0*/  LEA.HI R2, R2, R9, RZ, 0x3 ;  /* 0x0000000902027211 */ /* 0x000fc600078f18ff */
[----:B------:R-:W-:Y:S01]  /*01f0*/  UIADD3 UR18, UPT, UPT, UR8, -0x61c88647, URZ ;  /* 0x9e3779b908127890 */ /* 0x000fe2000fffe0ff */
[----:B------:R-:W-:Y:S01]  /*0200*/  LEA.HI.SX32 R21, R2, R21, 0x1d ;  /* 0x0000001502157211 */ /* 0x000fe200078feaff */
[----:B------:R-:W-:Y:S01]  /*0210*/  UIADD3 UR19, UPT, UPT, UR9, -0x4498517b, URZ ;  /* 0xbb67ae8509137890 */ /* 0x000fe2000fffe0ff */
[--C-:B------:R-:W-:Y:S01]  /*0220*/  SHF.R.U64 R20, R14, 0x2, R15.reuse ;  /* 0x000000020e147819 */ /* 0x100fe2000000120f */
[----:B------:R-:W-:Y:S01]  /*0230*/  UIADD3 UR20, UPT, UPT, UR8, 0x3c6ef372, URZ ;  /* 0x3c6ef37208147890 */ /* 0x000fe2000fffe0ff */
[----:B------:R-:W-:Y:S01]  /*0240*/  SHF.R.U32.HI R19, RZ, 0x2, R15 ;  /* 0x00000002ff137819 */ /* 0x000fe2000001160f */
        /* <DEDUP_REMOVED lines=32> */
[C---:B-1----:R-:W-:Y:S01]  /*0450*/  @P0 IMAD.WIDE.U32 R10, R3.reuse, 0x20, R10 ;  /* 0x00000020030a0825 */ /* 0x042fe200078e000a */
[----:B------:R0:W5:Y:S06]  /*0460*/  @P0 LDG.E.128 R48, desc[UR6][R8.64+0x10] ;  /* 0x0000100608300981 */ /* 0x00016c000c1e1d00 */
[----:B------:R-:W1:Y:S01]  /*0470*/  LDC.64 R16, c[0x0][0x3d8] ;  /* 0x0000f600ff107b82 */ /* 0x000e620000000a00 */
[----:B------:R-:W-:Y:S01]  /*0480*/  @P0 VIADD R3, R3, 0x80 ;  /* 0x0000008003030836 */ /* 0x000fe20000000000 */
[----:B------:R0:W5:Y:S01]  /*0490*/  @P0 LDG.E.128 R52, desc[UR6][R10.64] ;  /* 0x000000060a340981 */ /* 0x000162000c1e1d00 */
[----:B--2---:R-:W-:-:S03]  /*04a0*/  @P1 IMAD.WIDE.U32 R4, R24, 0x20, R4 ;  /* 0x0000002018041825 */ /* 0x004fc600078e0004 */
[----:B------:R0:W5:Y:S01]  /*04b0*/  @P0 LDG.E.128 R56, desc[UR6][R10.64+0x10] ;  /* 0x000010060a380981 */ /* 0x000162000c1e1d00 */
[----:B---3--:R-:W-:-:S03]  /*04c0*/  @P1 IMAD.WIDE.U32 R6, R24, 0x20, R6 ;  /* 0x0000002018061825 */ /* 0x008fc600078e0006 */
        /* <DEDUP_REMOVED lines=78> */
.L_x_3656:
[C---:B------:R-:W-:Y:S01]  /*09b0*/  ISETP.GE.U32.AND P1, PT, R21.reuse, 0x80, PT ;  /* 0x000000801500780c */ /* 0x040fe20003f26070 */
[----:B------:R-:W0:Y:S01]  /*09c0*/  LDC.64 R6, c[0x0][0x3d0] ;  /* 0x0000f400ff067b82 */ /* 0x000e220000000a00 */
[C---:B------:R-:W-:Y:S01]  /*09d0*/  ISETP.GE.U32.AND P0, PT, R21.reuse, 0x100, PT ;  /* 0x000001001500780c */ /* 0x040fe20003f06070 */
[----:B------:R-:W-:Y:S01]  /*09e0*/  IMAD.MOV.U32 R3, RZ, RZ, R24 ;  /* 0x000000ffff037224 */ /* 0x000fe200078e0018 */
[----:B------:R-:W-:-:S05]  /*09f0*/  ISETP.GE.U32.AND P2, PT, R21, 0x180, PT ;  /* 0x000001801500780c */ /* 0x000fca0003f46070 */
[----:B------:R-:W1:Y:S04]  /*0a00*/  LDC.64 R8, c[0x0][0x3d8] ;  /* 0x0000f600ff087b82 */ /* 0x000e680000000a00 */
[----:B------:R-:W-:-:S04]  /*0a10*/  @P1 LOP3.LUT R3, R24, 0x80, RZ, 0xfc, !PT ;  /* 0x0000008018031812 */ /* 0x000fc800078efcff */
[----:B------:R-:W2:Y:S08]  /*0a20*/  LDC.64 R10, c[0x0][0x3d0] ;  /* 0x0000f400ff0a7b82 */ /* 0x000eb00000000a00 */
[----:B------:R-:W3:Y:S01]  /*0a30*/  @P1 LDC.64 R4, c[0x0][0x440] ;  /* 0x00011000ff041b82 */ /* 0x000ee20000000a00 */
[----:B0-----:R-:W-:-:S05]  /*0a40*/  @P1 IMAD.WIDE.U32 R12, R24, 0x20, R6 ;  /* 0x00000020180c1825 */ /* 0x001fca00078e0006 */
[----:B------:R-:W5:Y:S02]  /*0a50*/  @P1 LDG.E.128 R28, desc[UR6][R12.64] ;  /* 0x000000060c1c1981 */ /* 0x000f64000c1e1d00 */
[----:B------:R-:W0:Y:S01]  /*0a60*/  LDC.64 R26, c[0x0][0x3d8] ;  /* 0x0000f600ff1a7b82 */ /* 0x000e220000000a00 */
[C---:B-1----:R-:W-:Y:S01]  /*0a70*/  @P1 IMAD.WIDE.U32 R16, R24.reuse, 0x20, R8 ;  /* 0x0000002018101825 */ /* 0x042fe200078e0008 */
[----:B------:R1:W5:Y:S04]  /*0a80*/  @P1 LDG.E.128 R32, desc[UR6][R12.64+0x10] ;  /* 0x000010060c201981 */ /* 0x000368000c1e1d00 */
[----:B------:R-:W5:Y:S02]  /*0a90*/  @P1 LDG.E.128 R36, desc[UR6][R16.64] ;  /* 0x0000000610241981 */ /* 0x000f64000c1e1d00 */
[----:B------:R-:W4:Y:S08]  /*0aa0*/  @P0 LDC.64 R76, c[0x0][0x440] ;  /* 0x00011000ff4c0b82 */ /* 0x000f300000000a00 */
[----:B------:R-:W1:Y:S08]  /*0ab0*/  LDC.64 R78, c[0x0][0x3d0] ;  /* 0x0000f400ff4e7b82 */ /* 0x000e700000000a00 */
[----:B------:R-:W1:Y:S08]  /*0ac0*/  LDC.64 R80, c[0x0][0x3d8] ;  /* 0x0000f600ff507b82 */ /* 0x000e700000000a00 */
[----:B------:R-:W1:Y:S01]  /*0ad0*/  @P2 LDC.64 R82, c[0x0][0x440] ;  /* 0x00011000ff522b82 */ /* 0x000e620000000a00 */
[C---:B--2---:R-:W-:Y:S01]  /*0ae0*/  @P0 IMAD.WIDE.U32 R6, R3.reuse, 0x20, R10 ;  /* 0x0000002003060825 */ /* 0x044fe200078e000a */
[----:B------:R2:W5:Y:S03]  /*0af0*/  @P1 LDG.E.128 R40, desc[UR6][R16.64+0x10] ;  /* 0x0000100610281981 */ /* 0x000566000c1e1d00 */
[----:B---3--:R-:W-:Y:S01]  /*0b00*/  @P1 IMAD.WIDE.U32 R4, R24, 0x20, R4 ;  /* 0x0000002018041825 */ /* 0x008fe200078e0004 */
[----:B------:R-:W5:Y:S03]  /*0b10*/  @P0 LDG.E.128 R44, desc[UR6][R6.64] ;  /* 0x00000006062c0981 */ /* 0x000f66000c1e1d00 */
[C---:B0-----:R-:W-:Y:S01]  /*0b20*/  @P0 IMAD.WIDE.U32 R8, R3.reuse, 0x20, R26 ;  /* 0x0000002003080825 */ /* 0x041fe200078e001a */
[----:B------:R-:W5:Y:S03]  /*0b30*/  @P1 LD.E.128 R120, desc[UR6][R4.64] ;  /* 0x0000000604781980 */ /* 0x000f66000c101d00 */
[C---:B----4-:R-:W-:Y:S01]  /*0b40*/  @P0 IMAD.WIDE.U32 R10, R3.reuse, 0x20, R76 ;  /* 0x00000020030a0825 */ /* 0x050fe200078e004c */
[----:B------:R-:W-:Y:S01]  /*0b50*/  @P0 IADD3 R3, PT, PT, R3, 0x80, RZ ;  /* 0x0000008003030810 */ /* 0x000fe20007ffe0ff */
[----:B------:R0:W5:Y:S04]  /*0b60*/  @P1 LD.E.128 R116, desc[UR6][R4.64+0x10] ;  /* 0x0000100604741980 */ /* 0x000168000c101d00 */
[C---:B-1----:R-:W-:Y:S01]  /*0b70*/  @P2 IMAD.WIDE.U32 R12, R3.reuse, 0x20, R78 ;  /* 0x00000020030c2825 */ /* 0x042fe200078e004e */
[----:B------:R1:W5:Y:S03]  /*0b80*/  @P0 LDG.E.128 R48, desc[UR6][R6.64+0x10] ;  /* 0x0000100606300981 */ /* 0x000366000c1e1d00 */
[C---:B--2---:R-:W-:Y:S01]  /*0b90*/  @P2 IMAD.WIDE.U32 R16, R3.reuse, 0x20, R80 ;  /* 0x0000002003102825 */ /* 0x044fe200078e0050 */
[----:B------:R1:W5:Y:S03]  /*0ba0*/  @P2 LDG.E.128 R60, desc[UR6][R12.64] ;  /* 0x000000060c3c2981 */ /* 0x000366000c1e1d00 */
[----:B0-----:R-:W-:Y:S01]  /*0bb0*/  @P2 IMAD.WIDE.U32 R4, R3, 0x20, R82 ;  /* 0x0000002003042825 */ /* 0x001fe200078e0052 */
        /* <DEDUP_REMOVED lines=23> */
[----:B-1----:R-:W-:Y:S06]  /*0d30*/  @!P0 BRA `(.L_x_3657) ;  /* 0x0000000c00008947 */ /* 0x002fec0003800000 */
        /* <DEDUP_REMOVED lines=29> */
.L_x_3655:
        /* <DEDUP_REMOVED lines=9> */
[----:B------:R-:W1:Y:S08]  /*0fa0*/  LDC.64 R8, c[0x0][0x3d8] ;  /* 0x0000f600ff087b82 */ /* 0x000e700000000a00 */
[----:B------:R-:W2:Y:S08]  /*0fb0*/  @P1 LDC.64 R10, c[0x0][0x440] ;  /* 0x00011000ff0a1b82 */ /* 0x000eb00000000a00 */
[----:B------:R-:W3:Y:S01]  /*0fc0*/  LDC.64 R12, c[0x0][0x3d0] ;  /* 0x0000f400ff0c7b82 */ /* 0x000ee20000000a00 */
[----:B0-----:R-:W-:-:S07]  /*0fd0*/  @P1 IMAD.WIDE.U32 R6, R24, 0x20, R6 ;  /* 0x0000002018061825 */ /* 0x001fce00078e0006 */
[----:B------:R-:W0:Y:S08]  /*0fe0*/  @P0 LDC.64 R124, c[0x0][0x438] ;  /* 0x00010e00ff7c0b82 */ /* 0x000e300000000a00 */
[----:B------:R-:W4:Y:S08]  /*0ff0*/  LDC.64 R126, c[0x0][0x3d8] ;  /* 0x0000f600ff7e7b82 */ /* 0x000f300000000a00 */
[----:B------:R-:W4:Y:S08]  /*1000*/  @P0 LDC.64 R128, c[0x0][0x440] ;  /* 0x00011000ff800b82 */ /* 0x000f300000000a00 */
[----:B------:R-:W4:Y:S08]  /*1010*/  @P1 LDC.64 R4, c[0x0][0x438] ;  /* 0x00010e00ff041b82 */ /* 0x000f300000000a00 */
[----:B------:R-:W4:Y:S08]  /*1020*/  LDC.64 R130, c[0x0][0x3d0] ;  /* 0x0000f400ff827b82 */ /* 0x000f300000000a00 */
[----:B------:R-:W4:Y:S01]  /*1030*/  LDC.64 R134, c[0x0][0x3d8] ;  /* 0x0000f600ff867b82 */ /* 0x000f220000000a00 */
[C---:B------:R-:W-:Y:S01]  /*1040*/  @P1 LOP3.LUT R3, R24.reuse, 0x80, RZ, 0xfc, !PT ;  /* 0x0000008018031812 */ /* 0x040fe200078efcff */
[----:B------:R-:W5:Y:S06]  /*1050*/  @P1 LDG.E.128 R28, desc[UR6][R6.64] ;  /* 0x00000006061c1981 */ /* 0x000f6c000c1e1d00 */
[----:B------:R-:W4:Y:S01]  /*1060*/  @P2 LDC.64 R132, c[0x0][0x438] ;  /* 0x00010e00ff842b82 */ /* 0x000f220000000a00 */
[----:B------:R3:W5:Y:S01]  /*1070*/  @P1 LDG.E.128 R32, desc[UR6][R6.64+0x10] ;  /* 0x0000100606201981 */ /* 0x000762000c1e1d00 */
[----:B-1----:R-:W-:-:S04]  /*1080*/  @P1 IMAD.WIDE.U32 R16, R24, 0x20, R8 ;  /* 0x0000002018101825 */ /* 0x002fc800078e0008 */
[C---:B--2---:R-:W-:Y:S01]  /*1090*/  @P1 IMAD.WIDE.U32 R26, R24.reuse, 0x20, R10 ;  /* 0x00000020181a1825 */ /* 0x044fe200078e000a */
[----:B------:R1:W5:Y:S01]  /*10a0*/  @P1 LDG.E.128 R36, desc[UR6][R16.64] ;  /* 0x0000000610241981 */ /* 0x000362000c1e1d00 */
[----:B------:R-:W2:Y:S02]  /*10b0*/  @P2 LDC.64 R136, c[0x0][0x440] ;  /* 0x00011000ff882b82 */ /* 0x000ea40000000a00 */
[C---:B0-----:R-:W-:Y:S01]  /*10c0*/  @P0 IMAD.WIDE.U32 R8, R3.reuse, 0x20, R124 ;  /* 0x0000002003080825 */ /* 0x041fe200078e007c */
[----:B------:R1:W5:Y:S03]  /*10d0*/  @P1 LDG.E.128 R40, desc[UR6][R16.64+0x10] ;  /* 0x0000100610281981 */ /* 0x000366000c1e1d00 */
[C---:B---3--:R-:W-:Y:S01]  /*10e0*/  @P0 IMAD.WIDE.U32 R6, R3.reuse, 0x20, R12 ;  /* 0x0000002003060825 */ /* 0x048fe200078e000c */
[----:B------:R1:W5:Y:S03]  /*10f0*/  @P1 LD.E.128 R120, desc[UR6][R26.64] ;  /* 0x000000061a781980 */ /* 0x000366000c101d00 */
[C---:B----4-:R-:W-:Y:S01]  /*1100*/  @P0 IMAD.WIDE.U32 R10, R3.reuse, 0x20, R126 ;  /* 0x00000020030a0825 */ /* 0x050fe200078e007e */
[----:B------:R1:W5:Y:S03]  /*1110*/  @P1 LD.E.128 R116, desc[UR6][R26.64+0x10] ;  /* 0x000010061a741980 */ /* 0x000366000c101d00 */
[C---:B------:R-:W-:Y:S01]  /*1120*/  @P0 IMAD.WIDE.U32 R12, R3.reuse, 0x20, R128 ;  /* 0x00000020030c0825 */ /* 0x040fe200078e0080 */
[----:B------:R1:W5:Y:S03]  /*1130*/  @P0 LDG.E.128 R44, desc[UR6][R6.64] ;  /* 0x00000006062c0981 */ /* 0x000366000c1e1d00 */
[----:B------:R-:W-:Y:S01]  /*1140*/  @P0 VIADD R3, R3, 0x80 ;  /* 0x0000008003030836 */ /* 0x000fe20000000000 */
[----:B------:R1:W5:Y:S01]  /*1150*/  @P0 LDG.E.128 R48, desc[UR6][R6.64+0x10] ;  /* 0x0000100606300981 */ /* 0x000362000c1e1d00 */
[----:B------:R-:W-:-:S03]  /*1160*/  @P1 IMAD.WIDE.U32 R4, R24, 0x20, R4 ;  /* 0x0000002018041825 */ /* 0x000fc600078e0004 */
[----:B------:R1:W5:Y:S01]  /*1170*/  @P0 LD.E.128 R88, desc[UR6][R8.64] ;  /* 0x0000000608580980 */ /* 0x000362000c101d00 */
[----:B------:R-:W-:-:S03]  /*1180*/  @P2 IMAD.WIDE.U32 R130, R3, 0x20, R130 ;  /* 0x0000002003822825 */ /* 0x000fc600078e0082 */
[----:B------:R1:W5:Y:S01]  /*1190*/  @P1 LD.E.128 R96, desc[UR6][R4.64] ;  /* 0x0000000604601980 */ /* 0x000362000c101d00 */
[----:B------:R-:W-:-:S03]  /*11a0*/  @P2 IMAD.WIDE.U32 R132, R3, 0x20, R132 ;  /* 0x0000002003842825 */ /* 0x000fc600078e0084 */
[----:B------:R1:W5:Y:S01]  /*11b0*/  @P1 LD.E.128 R92, desc[UR6][R4.64+0x10] ;  /* 0x00001006045c1980 */ /* 0x000362000c101d00 */
[----:B------:R-:W-:-:S03]  /*11c0*/  @P2 IMAD.WIDE.U32 R134, R3, 0x20, R134 ;  /* 0x0000002003862825 */ /* 0x000fc600078e0086 */
[----:B------:R1:W5:Y:S01]  /*11d0*/  @P2 LDG.E.128 R60, desc[UR6][R130.64] ;  /* 0x00000006823c2981 */ /* 0x000362000c1e1d00 */
[----:B--2---:R-:W-:-:S03]  /*11e0*/  @P2 IMAD.WIDE.U32 R136, R3, 0x20, R136 ;  /* 0x0000002003882825 */ /* 0x004fc600078e0088 */
[----:B------:R1:W5:Y:S04]  /*11f0*/  @P2 LDG.E.128 R64, desc[UR6][R130.64+0x10] ;  /* 0x0000100682402981 */ /* 0x000368000c1e1d00 */
[----:B------:R1:W5:Y:S04]  /*1200*/  @P2 LD.E.128 R80, desc[UR6][R132.64] ;  /* 0x0000000684502980 */ /* 0x000368000c101d00 */
[----:B------:R1:W5:Y:S04]  /*1210*/  @P2 LD.E.128 R76, desc[UR6][R132.64+0x10] ;  /* 0x00001006844c2980 */ /* 0x000368000c101d00 */
[----:B------:R1:W5:Y:S04]  /*1220*/  @P2 LDG.E.128 R68, desc[UR6][R134.64] ;  /* 0x0000000686442981 */ /* 0x000368000c1e1d00 */
[----:B------:R1:W5:Y:S04]  /*1230*/  @P2 LDG.E.128 R72, desc[UR6][R134.64+0x10] ;  /* 0x0000100686482981 */ /* 0x000368000c1e1d00 */
[----:B------:R1:W5:Y:S04]  /*1240*/  @P2 LD.E.128 R104, desc[UR6][R136.64] ;  /* 0x0000000688682980 */ /* 0x000368000c101d00 */
[----:B------:R1:W5:Y:S04]  /*1250*/  @P2 LD.E.128 R100, desc[UR6][R136.64+0x10] ;  /* 0x0000100688642980 */ /* 0x000368000c101d00 */
[----:B------:R1:W5:Y:S04]  /*1260*/  @P0 LD.E.128 R84, desc[UR6][R8.64+0x10] ;  /* 0x0000100608540980 */ /* 0x000368000c101d00 */
[----:B------:R1:W5:Y:S04]  /*1270*/  @P0 LDG.E.128 R52, desc[UR6][R10.64] ;  /* 0x000000060a340981 */ /* 0x000368000c1e1d00 */
[----:B------:R1:W5:Y:S04]  /*1280*/  @P0 LDG.E.128 R56, desc[UR6][R10.64+0x10] ;  /* 0x000010060a380981 */ /* 0x000368000c1e1d00 */
[----:B------:R1:W5:Y:S04]  /*1290*/  @P0 LD.E.128 R112, desc[UR6][R12.64] ;  /* 0x000000060c700980 */ /* 0x000368000c101d00 */
        /* <DEDUP_REMOVED lines=21> */
.L_x_3658:
        /* <DEDUP_REMOVED lines=10> */
[----:B------:R-:W5:Y:S02]  /*1490*/  @P1 LDG.E.128 R28, desc[UR6][R10.64] ;  /* 0x000000060a1c1981 */ /* 0x000f64000c1e1d00 */
[----:B------:R-:W0:Y:S01]  /*14a0*/  @P0 LDC.64 R100, c[0x0][0x438] ;  /* 0x00010e00ff640b82 */ /* 0x000e220000000a00 */
[C---:B-1----:R-:W-:Y:S01]  /*14b0*/  @P1 IMAD.WIDE.U32 R16, R24.reuse, 0x20, R8 ;  /* 0x0000002018101825 */ /* 0x042fe200078e0008 */
[----:B------:R1:W5:Y:S04]  /*14c0*/  @P1 LDG.E.128 R32, desc[UR6][R10.64+0x10] ;  /* 0x000010060a201981 */ /* 0x000368000c1e1d00 */
[----:B------:R-:W5:Y:S02]  /*14d0*/  @P1 LDG.E.128 R36, desc[UR6][R16.64] ;  /* 0x0000000610241981 */ /* 0x000f64000c1e1d00 */
[----:B------:R-:W4:Y:S01]  /*14e0*/  LDC.64 R102, c[0x0][0x3d8] ;  /* 0x0000f600ff667b82 */ /* 0x000f220000000a00 */
[----:B--2---:R-:W-:Y:S01]  /*14f0*/  @P1 IMAD.WIDE.U32 R12, R24, 0x20, R6 ;  /* 0x00000020180c1825 */ /* 0x004fe200078e0006 */
[----:B------:R-:W5:Y:S04]  /*1500*/  @P1 LDG.E.128 R40, desc[UR6][R16.64+0x10] ;  /* 0x0000100610281981 */ /* 0x000f68000c1e1d00 */
[----:B------:R-:W5:Y:S02]  /*1510*/  @P1 LD.E.128 R96, desc[UR6][R12.64] ;  /* 0x000000060c601980 */ /* 0x000f64000c101d00 */
[----:B------:R-:W1:Y:S01]  /*1520*/  @P2 LDC.64 R106, c[0x0][0x438] ;  /* 0x00010e00ff6a2b82 */ /* 0x000e620000000a00 */
[C---:B---3--:R-:W-:Y:S01]  /*1530*/  @P0 IMAD.WIDE.U32 R4, R3.reuse, 0x20, R26 ;  /* 0x0000002003040825 */ /* 0x048fe200078e001a */
[----:B------:R-:W5:Y:S04]  /*1540*/  @P1 LD.E.128 R92, desc[UR6][R12.64+0x10] ;  /* 0x000010060c5c1980 */ /* 0x000f68000c101d00 */
[----:B------:R-:W5:Y:S01]  /*1550*/  @P0 LDG.E.128 R44, desc[UR6][R4.64] ;  /* 0x00000006042c0981 */ /* 0x000f62000c1e1d00 */
[C---:B0-----:R-:W-:Y:S01]  /*1560*/  @P0 IMAD.WIDE.U32 R6, R3.reuse, 0x20, R100 ;  /* 0x0000002003060825 */ /* 0x041fe200078e0064 */
[----:B------:R-:W0:Y:S02]  /*1570*/  LDC.64 R104, c[0x0][0x3d0] ;  /* 0x0000f400ff687b82 */ /* 0x000e240000000a00 */
[----:B------:R-:W5:Y:S04]  /*1580*/  @P0 LDG.E.128 R48, desc[UR6][R4.64+0x10] ;  /* 0x0000100604300981 */ /* 0x000f68000c1e1d00 */
[----:B------:R-:W5:Y:S01]  /*1590*/  @P0 LD.E.128 R88, desc[UR6][R6.64] ;  /* 0x0000000606580980 */ /* 0x000f62000c101d00 */
[C---:B----4-:R-:W-:Y:S01]  /*15a0*/  @P0 IMAD.WIDE.U32 R8, R3.reuse, 0x20, R102 ;  /* 0x0000002003080825 */ /* 0x050fe200078e0066 */
[----:B------:R-:W2:Y:S02]  /*15b0*/  LDC.64 R108, c[0x0][0x3d8] ;  /* 0x0000f600ff6c7b82 */ /* 0x000ea40000000a00 */
[----:B------:R-:W5:Y:S01]  /*15c0*/  @P0 LD.E.128 R84, desc[UR6][R6.64+0x10] ;  /* 0x0000100606540980 */ /* 0x000f62000c101d00 */
[----:B------:R-:W-:-:S03]  /*15d0*/  @P0 VIADD R3, R3, 0x80 ;  /* 0x0000008003030836 */ /* 0x000fc60000000000 */
[----:B------:R-:W5:Y:S01]  /*15e0*/  @P0 LDG.E.128 R52, desc[UR6][R8.64] ;  /* 0x0000000608340981 */ /* 0x000f62000c1e1d00 */
[----:B-1----:R-:W-:-:S03]  /*15f0*/  @P2 IMAD.WIDE.U32 R10, R3, 0x20, R106 ;  /* 0x00000020030a2825 */ /* 0x002fc600078e006a */
[----:B------:R-:W5:Y:S04]  /*1600*/  @P0 LDG.E.128 R56, desc[UR6][R8.64+0x10] ;  /* 0x0000100608380981 */ /* 0x000f68000c1e1d00 */
[----:B------:R-:W5:Y:S04]  /*1610*/  @P2 LD.E.128 R80, desc[UR6][R10.64] ;  /* 0x000000060a502980 */ /* 0x000f68000c101d00 */
[----:B------:R-:W5:Y:S01]  /*1620*/  @P2 LD.E.128 R76, desc[UR6][R10.64+0x10] ;  /* 0x000010060a4c2980 */ /* 0x000f62000c101d00 */
[----:B------:R-:W-:Y:S01]  /*1630*/  ISETP.GE.U32.AND P0, PT, R21, 0x200, PT ;  /* 0x000002001500780c */ /* 0x000fe20003f06070 */
[----:B0-----:R-:W-:-:S04]  /*1640*/  @P2 IMAD.WIDE.U32 R104, R3, 0x20, R104 ;  /* 0x0000002003682825 */ /* 0x001fc800078e0068 */
[----:B--2---:R-:W-:Y:S01]  /*1650*/  @P2 IMAD.WIDE.U32 R108, R3, 0x20, R108 ;  /* 0x00000020036c2825 */ /* 0x004fe200078e006c */
[----:B------:R-:W5:Y:S01]  /*1660*/  @P2 LDG.E.128 R60, desc[UR6][R104.64] ;  /* 0x00000006683c2981 */ /* 0x000f62000c1e1d00 */
[----:B------:R-:W-:Y:S02]  /*1670*/  CS2R R102, SRZ ;  /* 0x0000000000667805 */ /* 0x000fe4000001ff00 */
[----:B------:R-:W-:Y:S02]  /*1680*/  CS2R R100, SRZ ;  /* 0x0000000000647805 */ /* 0x000fe4000001ff00 */
[----:B------:R-:W-:Y:S01]  /*1690*/  CS2R R106, SRZ ;  /* 0x00000000006a7805 */ /* 0x000fe2000001ff00 */
[----:B------:R0:W5:Y:S01]  /*16a0*/  @P2 LDG.E.128 R64, desc[UR6][R104.64+0x10] ;  /* 0x0000100668402981 */ /* 0x000162000c1e1d00 */
[----:B------:R-:W-:Y:S02]  /*16b0*/  CS2R R110, SRZ ;  /* 0x00000000006e7805 */ /* 0x000fe4000001ff00 */
[----:B------:R-:W-:-:S02]  /*16c0*/  CS2R R114, SRZ ;  /* 0x0000000000727805 */ /* 0x000fc4000001ff00 */
[----:B------:R-:W-:Y:S01]  /*16d0*/  CS2R R112, SRZ ;  /* 0x0000000000707805 */ /* 0x000fe2000001ff00 */
[----:B------:R-:W5:Y:S01]  /*16e0*/  @P2 LDG.E.128 R68, desc[UR6][R108.64] ;  /* 0x000000066c442981 */ /* 0x000f62000c1e1d00 */
[----:B------:R-:W-:Y:S02]  /*16f0*/  CS2R R118, SRZ ;  /* 0x0000000000767805 */ /* 0x000fe4000001ff00 */
[----:B------:R-:W-:Y:S02]  /*1700*/  CS2R R116, SRZ ;  /* 0x0000000000747805 */ /* 0x000fe4000001ff00 */
[----:B------:R-:W-:Y:S01]  /*1710*/  CS2R R122, SRZ ;  /* 0x00000000007a7805 */ /* 0x000fe2000001ff00 */
[----:B------:R1:W5:Y:S01]  /*1720*/  @P2 LDG.E.128 R72, desc[UR6][R108.64+0x10] ;  /* 0x000010066c482981 */ /* 0x000362000c1e1d00 */
[----:B------:R-:W-:Y:S02]  /*1730*/  CS2R R120, SRZ ;  /* 0x0000000000787805 */ /* 0x000fe4000001ff00 */
[----:B0-----:R-:W-:Y:S01]  /*1740*/  CS2R R104, SRZ ;  /* 0x0000000000687805 */ /* 0x001fe2000001ff00 */
[----:B------:R-:W-:Y:S01]  /*1750*/  @P2 VIADD R3, R3, 0x80 ;  /* 0x0000008003032836 */ /* 0x000fe20000000000 */
[----:B-1----:R-:W-:Y:S01]  /*1760*/  CS2R R108, SRZ ;  /* 0x00000000006c7805 */ /* 0x002fe2000001ff00 */
[----:B------:R-:W-:Y:S06]  /*1770*/  @!P0 BRA `(.L_x_3657) ;  /* 0x0000000000708947 */ /* 0x000fec0003800000 */
        /* <DEDUP_REMOVED lines=28> */
.L_x_3657:
[----:B------:R-:W-:Y:S05]  /*1940*/  BSYNC.RECONVERGENT B0 ;  /* 0x0000000000007941 */ /* 0x000fea0003800200 */
.L_x_3654:
[----:B------:R-:W1:Y:S02]  /*1950*/  LDCU UR4, c[0x0][0x384] ;  /* 0x00007080ff0477ac */ /* 0x000e640008000800 */
[----:B-1----:R-:W-:-:S06]  /*1960*/  UISETP.GE.AND UP0, UPT, UR10, UR4, UPT ;  /* 0x000000040a00728c */ /* 0x002fcc000bf06270 */
[----:B------:R-:W-:-:S13]  /*1970*/  PLOP3.LUT P0, PT, PT, PT, UP0, 0x80, 0x8 ;  /* 0x000000000008781c */ /* 0x000fda0003f0f008 */
[----:B------:R-:W-:Y:S05]  /*1980*/  @P0 EXIT ;  /* 0x000000000000094d */ /* 0x000fea0003800000 */
[----:B0-----:R-:W-:Y:S01]  /*1990*/  IMAD.HI.U32 R4, R23, -0x326172a9, RZ ;  /* 0xcd9e8d5717047827 */ /* 0x001fe200078e00ff */
[----:B------:R-:W-:Y:S01]  /*19a0*/  SHF.R.S32.HI R10, RZ, 0x3, R2 ;  /* 0x00000003ff0a7819 */ /* 0x000fe20000011402 */
[----:B------:R-:W0:Y:S01]  /*19b0*/  LDCU.U8 UR4, c[0x0][0x410] ;  /* 0x00008200ff0477ac */ /* 0x000e220008000000 */
[----:B------:R-:W-:Y:S01]  /*19c0*/  LOP3.LUT R14, R14, 0x3, RZ, 0xc0, !PT ;  /* 0x000000030e0e7812 */ /* 0x000fe200078ec0ff */
[----:B------:R-:W-:Y:S01]  /*19d0*/  IMAD.HI.U32 R3, R20, -0x2daee0ad, RZ ;  /* 0xd2511f5314037827 */ /* 0x000fe200078e00ff */
[----:B------:R-:W-:Y:S01]  /*19e0*/  LOP3.LUT R4, R19, UR8, R4, 0x96, !PT ;  /* 0x0000000813047c12 */ /* 0x000fe2000f8e9604 */
[----:B------:R-:W1:Y:S01]  /*19f0*/  LDCU UR36, c[0x0][0x388] ;  /* 0x00007100ff2477ac */ /* 0x000e620008000800 */
[----:B------:R-:W-:Y:S01]  /*1a00*/  LOP3.LUT R11, R10, 0x7f, RZ, 0xc0, !PT ;  /* 0x0000007f0a0b7812 */ /* 0x000fe200078ec0ff */
[----:B------:R-:W-:Y:S01]  /*1a10*/  IMAD R8, R20, -0x2daee0ad, RZ ;  /* 0xd2511f5314087824 */ /* 0x000fe200078e02ff */
[----:B------:R-:W-:Y:S01]  /*1a20*/  LOP3.LUT R3, R3, UR9, RZ, 0x3c, !PT ;  /* 0x0000000903037c12 */ /* 0x000fe2000f8e3cff */
[----:B------:R-:W-:Y:S01]  /*1a30*/  IMAD.HI.U32 R7, R4, -0x2daee0ad, RZ ;  /* 0xd2511f5304077827 */ /* 0x000fe200078e00ff */
[----:B------:R-:W-:Y:S01]  /*1a40*/  VIADDMNMX R0, R11, -R0, RZ, !PT ;  /* 0x800000000b007246 */ /* 0x000fe200078001ff */
[----:B------:R-:W2:Y:S01]  /*1a50*/  LDCU UR11, c[0x0][0x400] ;  /* 0x00008000ff0b77ac */ /* 0x000ea20008000800 */
[----:B------:R-:W-:Y:S01]  /*1a60*/  SHF.L.U32 R10, R10, 0x1, RZ ;  /* 0x000000010a0a7819 */ /* 0x000fe200000006ff */
[----:B------:R-:W-:Y:S01]  /*1a70*/  IMAD R6, R23, -0x326172a9, RZ ;  /* 0xcd9e8d5717067824 */ /* 0x000fe200078e02ff */
[----:B------:R-:W-:Y:S01]  /*1a80*/  LOP3.LUT R7, R8, UR19, R7, 0x96, !PT ;  /* 0x0000001308077c12 */ /* 0x000fe2000f8e9607 */
[C---:B------:R-:W-:Y:S01]  /*1a90*/  IMAD.HI.U32 R5, R3.reuse, -0x326172a9, RZ ;  /* 0xcd9e8d5703057827 */ /* 0x040fe200078e00ff */
[----:B------:R-:W-:Y:S01]  /*1aa0*/  VIMNMX R0, PT, PT, R0, 0x20, PT ;  /* 0x0000002000007848 */ /* 0x000fe20003fe0100 */
[----:B------:R-:W3:Y:S02]  /*1ab0*/  LDCU.64 UR12, c[0x0][0x398] ;  /* 0x00007300ff0c77ac */ /* 0x000ee40008000a00 */
        /* <DEDUP_REMOVED lines=45> */
[----:B------:R-:W-:Y:S01]  /*1d90*/  IMAD.HI.U32 R3, R5, -0x2daee0ad, RZ ;  /* 0xd2511f5305037827 */ /* 0x000fe200078e00ff */
[----:B------:R-:W-:-:S03]  /*1da0*/  LOP3.LUT R9, R10, 0xffffff00, RZ, 0xc0, !PT ;  /* 0xffffff000a097812 */ /* 0x000fc600078ec0ff */
[----:B------:R-:W-:Y:S01]  /*1db0*/  IMAD R6, R22, -0x20, R11 ;  /* 0xffffffe016067824 */ /* 0x000fe200078e020b */
[----:B------:R-:W-:Y:S01]  /*1dc0*/  LOP3.LUT R3, R4, UR33, R3, 0x96, !PT ;  /* 0x0000002104037c12 */ /* 0x000fe2000f8e9603 */
[----:B------:R-:W-:Y:S02]  /*1dd0*/  IMAD R0, R0, 0x8, R9 ;  /* 0x0000000800007824 */ /* 0x000fe400078e0209 */
[----:B------:R-:W-:Y:S01]  /*1de0*/  IMAD R7, R7, -0x326172a9, RZ ;  /* 0xcd9e8d5707077824 */ /* 0x000fe200078e02ff */
[----:B------:R-:W-:Y:S01]  /*1df0*/  VIMNMX R6, PT, PT, RZ, R6, !PT ;  /* 0x00000006ff067248 */ /* 0x000fe20007fe0100 */
[----:B------:R-:W-:Y:S01]  /*1e00*/  IMAD R4, R5, -0x2daee0ad, RZ ;  /* 0xd2511f5305047824 */ /* 0x000fe200078e02ff */
[----:B------:R-:W-:Y:S01]  /*1e10*/  I2FP.F32.U32 R0, R0 ;  /* 0x0000000000007245 */ /* 0x000fe20000201000 */
[----:B------:R-:W-:Y:S01]  /*1e20*/  IMAD.HI.U32 R17, R2, -0x2daee0ad, RZ ;  /* 0xd2511f5302117827 */ /* 0x000fe200078e00ff */
[----:B------:R-:W-:Y:S02]  /*1e30*/  VIMNMX R6, PT, PT, R6, 0x20, PT ;  /* 0x0000002006067848 */ /* 0x000fe40003fe0100 */
[----:B------:R0:W0:Y:S01]  /*1e40*/  MUFU.RCP R15, R0 ;  /* 0x00000000000f7308 */ /* 0x0000220000001000 */
[----:B------:R-:W-:Y:S01]  /*1e50*/  IMAD.HI.U32 R16, R3, -0x326172a9, RZ ;  /* 0xcd9e8d5703107827 */ /* 0x000fe200078e00ff */
[----:B------:R-:W-:-:S03]  /*1e60*/  LOP3.LUT R17, R4, UR35, R17, 0x96, !PT ;  /* 0x0000002304117c12 */ /* 0x000fc6000f8e9611 */
[----:B------:R-:W-:Y:S01]  /*1e70*/  IMAD R18, R6, 0x8, R9 ;  /* 0x0000000806127824 */ /* 0x000fe200078e0209 */
[----:B------:R-:W-:Y:S01]  /*1e80*/  LOP3.LUT R16, R7, UR34, R16, 0x96, !PT ;  /* 0x0000002207107c12 */ /* 0x000fe2000f8e9610 */
[----:B------:R-:W-:Y:S02]  /*1e90*/  IMAD.MOV.U32 R13, RZ, RZ, RZ ;  /* 0x000000ffff0d7224 */ /* 0x000fe400078e00ff */
[----:B------:R-:W-:Y:S02]  /*1ea0*/  IMAD R172, R2, -0x2daee0ad, RZ ;  /* 0xd2511f5302ac7824 */ /* 0x000fe400078e02ff */
[----:B-1234-:R-:W-:-:S07]  /*1eb0*/  IMAD R12, R3, -0x326172a9, RZ ;  /* 0xcd9e8d57030c7824 */ /* 0x01efce00078e02ff */
.L_x_4166:
[----:B------:R-:W-:Y:S01]  /*1ec0*/  UIMAD UR4, UR10, UR36, URZ ;  /* 0x000000240a0472a4 */ /* 0x000fe2000f8e02ff */
[----:B------:R-:W-:Y:S03]  /*1ed0*/  BSSY.RECONVERGENT B0, `(.L_x_3659) ;  /* 0x000080c000007945 */ /* 0x000fe60003800200 */
[----:B------:R-:W-:-:S04]  /*1ee0*/  USHF.R.S32.HI UR5, URZ, 0x1f, UR4 ;  /* 0x0000001fff057899 */ /* 0x000fc80008011404 */
[----:B------:R-:W-:-:S06]  /*1ef0*/  ULEA.HI UR5, UR5, UR4, URZ, 0x3 ;  /* 0x0000000405057291 */ /* 0x000fcc000f8f18ff */
[----:B01234-:R-:W-:-:S04]  /*1f00*/  MOV R165, UR5 ;  /* 0x0000000500a57c02 */ /* 0x01ffc80008000f00 */
[----:B------:R-:W-:-:S05]  /*1f10*/  LEA.HI.SX32 R26, R165, R24, 0x1d ;  /* 0x00000018a51a7211 */ /* 0x000fca00078feaff */
[----:B------:R-:W-:Y:S01]  /*1f20*/  IMAD.MOV.U32 R168, RZ, RZ, R26 ;  /* 0x000000ffffa87224 */ /* 0x000fe200078e001a */
        /* <DEDUP_REMOVED lines=11> */
[----:B------:R-:W2:Y:S01]  /*1fe0*/  @P0 LDG.E.128 R156, desc[UR6][R170.64] ;  /* 0x00000006aa9c0981 */ /* 0x000ea2000c1e1d00 */
[----:B---3--:R-:W-:-:S05]  /*1ff0*/  @P1 IMAD.WIDE.U32 R168, R26, 0x10, R168 ;  /* 0x000000101aa81825 */ /* 0x008fca00078e00a8 */
[----:B------:R1:W5:Y:S01]  /*2000*/  @P1 LDG.E.128 R160, desc[UR6][R168.64] ;  /* 0x00000006a8a01981 */ /* 0x000362000c1e1d00 */
[----:B------:R-:W-:-:S04]  /*2010*/  UISETP.NE.U32.AND UP0, UPT, UR12, URZ, UPT ;  /* 0x000000ff0c00728c */ /* 0x000fc8000bf05070 */
[----:B------:R-:W-:Y:S01]  /*2020*/  UISETP.NE.AND.EX UP0, UPT, UR13, URZ, UPT, UP0 ;  /* 0x000000ff0d00728c */ /* 0x000fe2000bf05300 */
[----:B--2---:R-:W-:Y:S02]  /*2030*/  PRMT R186, R158, 0x7632, R186 ;  /* 0x000076329eba7816 */ /* 0x004fe400000000ba */
[----:B------:R-:W-:Y:S02]  /*2040*/  PRMT R184, R157, 0x7632, R184 ;  /* 0x000076329db87816 */ /* 0x000fe400000000b8 */
[----:B------:R-:W-:-:S04]  /*2050*/  PRMT R174, R156, 0x7632, R174 ;  /* 0x000076329cae7816 */ /* 0x000fc800000000ae */
        /* <DEDUP_REMOVED lines=12> */
[--C-:B------:R-:W-:Y:S02]  /*2120*/  @!P2 IMAD.MOV.U32 R168, RZ, RZ, R172.reuse ;  /* 0x000000ffffa8a224 */ /* 0x100fe400078e00ac */
[----:B------:R-:W-:Y:S02]  /*2130*/  @!P2 IMAD.MOV.U32 R11, RZ, RZ, R17 ;  /* 0x000000ffff0ba224 */ /* 0x000fe400078e0011 */
[----:B------:R-:W-:Y:S02]  /*2140*/  @P2 IMAD.MOV.U32 R168, RZ, RZ, R172 ;  /* 0x000000ffffa82224 */ /* 0x000fe400078e00ac */
[----:B------:R-:W-:Y:S01]  /*2150*/  @P2 IMAD.MOV.U32 R11, RZ, RZ, R16 ;  /* 0x000000ffff0b2224 */ /* 0x000fe200078e0010 */
[----:B------:R-:W-:Y:S06]  /*2160*/  BRA `(.L_x_3663) ;  /* 0x0000000000e47947 */ /* 0x000fec0003800000 */
.L_x_3664:
        /* <DEDUP_REMOVED lines=13> */
.L_x_3666:
[----:B------:R-:W-:Y:S05]  /*2240*/  BSYNC.RECONVERGENT B2 ;  /* 0x0000000000027941 */ /* 0x000fea0003800200 */
.L_x_3665:
        /* <DEDUP_REMOVED lines=43> */
.L_x_3663:
[----:B------:R-:W-:Y:S05]  /*2500*/  BSYNC.RECONVERGENT B1 ;  /* 0x0000000000017941 */ /* 0x000fea0003800200 */
.L_x_3662:
[----:B------:R-:W1:Y:S01]  /*2510*/  LDC R182, c[0x0][0x408] ;  /* 0x00010200ffb67b82 */ /* 0x000e620000000800 */
[----:B------:R-:W-:Y:S01]  /*2520*/  I2FP.F32.U32 R11, R11 ;  /* 0x0000000b000b7245 */ /* 0x000fe20000201000 */
[----:B------:R-:W-:Y:S01]  /*2530*/  IMAD.MOV.U32 R178, RZ, RZ, 0x2f800000 ;  /* 0x2f800000ffb27424 */ /* 0x000fe200078e00ff */
[----:B------:R-:W-:Y:S01]  /*2540*/  ISETP.NE.AND P3, PT, R170, 0x1, PT ;  /* 0x00000001aa00780c */ /* 0x000fe20003f65270 */
[----:B-----5:R-:W-:Y:S01]  /*2550*/  IMAD.U32 R169, R164, 0x10000, RZ ;  /* 0x00010000a4a97824 */ /* 0x020fe200078e00ff */
[----:B------:R-:W-:Y:S01]  /*2560*/  @P0 SHF.L.U32 R14, R156, 0x10, RZ ;  /* 0x000000109c0e0819 */ /* 0x000fe200000006ff */
[----:B------:R-:W-:Y:S01]  /*2570*/  FFMA.FTZ R11, R11, R178, 1.1641532182693481445e-10 ;  /* 0x2f0000000b0b7423 */ /* 0x000fe200000100b2 */
[----:B------:R-:W-:Y:S01]  /*2580*/  LOP3.LUT R10, R10, 0xffffffef, RZ, 0xc0, !PT ;  /* 0xffffffef0a0a7812 */ /* 0x000fe200078ec0ff */
[----:B------:R-:W2:Y:S01]  /*2590*/  LDC R180, c[0x0][0x404] ;  /* 0x00010100ffb47b82 */ /* 0x000ea20000000800 */
[----:B------:R-:W-:Y:S01]  /*25a0*/  BSSY.RECONVERGENT B1, `(.L_x_3667) ;  /* 0x000004d000017945 */ /* 0x000fe20003800200 */
[----:B------:R-:W-:Y:S01]  /*25b0*/  PRMT R164, R164, 0x7632, R164 ;  /* 0x00007632a4a47816 */ /* 0x000fe200000000a4 */
[----:B------:R-:W-:-:S02]  /*25c0*/  IMAD.MOV.U32 R176, RZ, RZ, 0x2 ;  /* 0x00000002ffb07424 */ /* 0x000fc400078e00ff */
[----:B-1----:R-:W-:Y:S01]  /*25d0*/  FMUL.FTZ R169, R169, R182 ;  /* 0x000000b6a9a97220 */ /* 0x002fe20000410000 */
[----:B--2---:R-:W-:-:S04]  /*25e0*/  FSETP.GTU.FTZ.AND P2, PT, R11, R180, PT ;  /* 0x000000b40b00720b */ /* 0x004fc80003f5c000 */
        /* <DEDUP_REMOVED lines=15> */
.L_x_3669:
        /* <DEDUP_REMOVED lines=13> */
.L_x_3671:
[----:B------:R-:W-:Y:S05]  /*27b0*/  BSYNC.RECONVERGENT B2 ;  /* 0x0000000000027941 */ /* 0x000fea0003800200 */
.L_x_3670:
        /* <DEDUP_REMOVED lines=43> */
.L_x_3668:
[----:B------:R-:W-:Y:S05]  /*2a70*/  BSYNC.RECONVERGENT B1 ;  /* 0x0000000000017941 */ /* 0x000fea0003800200 */
.L_x_3667:
        /* <DEDUP_REMOVED lines=25> */
.L_x_3674:
        /* <DEDUP_REMOVED lines=13> */
.L_x_3676:
[----:B------:R-:W-:Y:S05]  /*2ce0*/  BSYNC.RECONVERGENT B2 ;  /* 0x0000000000027941 */ /* 0x000fea0003800200 */
.L_x_3675:
        /* <DEDUP_REMOVED lines=43> */
.L_x_3673:
[----:B------:R-:W-:Y:S05]  /*2fa0*/  BSYNC.RECONVERGENT B1 ;  /* 0x0000000000017941 */ /* 0x000fea0003800200 */
.L_x_3672:
        /* <DEDUP_REMOVED lines=8> */
[----:B------:R-:W-:Y:S02]  /*3030*/  IMAD.MOV.U32 R170, RZ, RZ, 0x2 ;  /* 0x00000002ffaa7424 */ /* 0x000fe400078e00ff */
[----:B------:R-:W-:-:S04]  /*3040*/  FSETP.GTU.FTZ.AND P2, PT, R171, R180, PT ;  /* 0x000000b4ab00720b */ /* 0x000fc80003f5c000 */
[----:B------:R-:W-:Y:S02]  /*3050*/  FSEL R183, R183, RZ, !P2 ;  /* 0x000000ffb7b77208 */ /* 0x000fe40005000000 */
[----:B------:R-:W-:-:S03]  /*3060*/  PLOP3.LUT P2, PT, P2, PT, PT, 0x8, 0x80 ;  /* 0x000000000080781c */ /* 0x000fc6000174e170 */
[----:B------:R-:W-:Y:S01]  /*3070*/  @P0 FADD.FTZ R183, R14, R183 ;  /* 0x000000b70eb70221 */ /* 0x000fe20000010000 */
[----:B------:R-:W-:Y:S02]  /*3080*/  PRMT R14, R165, 0x7632, R14 ;  /* 0x00007632a50e7816 */ /* 0x000fe4000000000e */
[----:B------:R-:W-:Y:S02]  /*3090*/  MOV R165, R12 ;  /* 0x0000000c00a57202 */ /* 0x000fe40000000f00 */
        /* <DEDUP_REMOVED lines=11> */
.L_x_3679:
        /* <DEDUP_REMOVED lines=13> */
.L_x_3681:
[----:B------:R-:W-:Y:S05]  /*3220*/  BSYNC.RECONVERGENT B2 ;  /* 0x0000000000027941 */ /* 0x000fea0003800200 */
.L_x_3680:
        /* <DEDUP_REMOVED lines=43> */
.L_x_3678:
[----:B------:R-:W-:Y:S05]  /*34e0*/  BSYNC.RECONVERGENT B1 ;  /* 0x0000000000017941 */ /* 0x000fea0003800200 */
.L_x_3677:
        /* <DEDUP_REMOVED lines=25> */
.L_x_3684:
        /* <DEDUP_REMOVED lines=13> */
.L_x_3686:
[----:B------:R-:W-:Y:S05]  /*3750*/  BSYNC.RECONVERGENT B2 ;  /* 0x0000000000027941 */ /* 0x000fea0003800200 */
.L_x_3685:
        /* <DEDUP_REMOVED lines=43> */
.L_x_3683:
[----:B------:R-:W-:Y:S05]  /*3a10*/  BSYNC.RECONVERGENT B1 ;  /* 0x0000000000017941 */ /* 0x000fea0003800200 */
.L_x_3682:
        /* <DEDUP_REMOVED lines=9> */
[----:B------:R-:W-:-:S04]  /*3ab0*/  FSETP.GTU.FTZ.AND P2, PT, R165, R180, PT ;  /* 0x000000b4a500720b */ /* 0x000fc80003f5c000 */
[----:B------:R-:W-:Y:S02]  /*3ac0*/  FSEL R203, R171, RZ, !P2 ;  /* 0x000000ffabcb7208 */ /* 0x000fe40005000000 */
[----:B------:R-:W-:-:S03]  /*3ad0*/  PLOP3.LUT P2, PT, P2, PT, PT, 0x8, 0x80 ;  /* 0x000000000080781c */ /* 0x000fc6000174e170 */
[----:B------:R-:W-:Y:S01]  /*3ae0*/  @P0 FADD.FTZ R203, R14, R203 ;  /* 0x000000cb0ecb0221 */ /* 0x000fe20000010000 */
[----:B------:R-:W-:-:S04]  /*3af0*/  IMAD.MOV.U32 R14, RZ, RZ, R12 ;  /* 0x000000ffff0e7224 */ /* 0x000fc800078e000c */
        /* <DEDUP_REMOVED lines=10> */
.L_x_3689:
        /* <DEDUP_REMOVED lines=13> */
.L_x_3691:
[----:B------:R-:W-:Y:S05]  /*3c70*/  BSYNC.RECONVERGENT B2 ;  /* 0x0000000000027941 */ /* 0x000fea0003800200 */
.L_x_3690:
        /* <DEDUP_REMOVED lines=43> */
.L_x_3688:
[----:B------:R-:W-:Y:S05]  /*3f30*/  BSYNC.RECONVERGENT B1 ;  /* 0x0000000000017941 */ /* 0x000fea0003800200 */
.L_x_3687:
[----:B------:R-:W-:Y:S01]  /*3f40*/  I2FP.F32.U32 R165, R14 ;  /* 0x0000000e00a57245 */ /* 0x000fe20000201000 */
[----:B------:R-:W-:Y:S01]  /*3f50*/  IMAD.U32 R171, R166, 0x10000, RZ ;  /* 0x00010000a6ab7824 */ /* 0x000fe200078e00ff */
[----:B------:R-:W-:Y:S01]  /*3f60*/  ISETP.NE.AND P4, PT, R170, 0x1, PT ;  /* 0x00000001aa00780c */ /* 0x000fe20003f85270 */
[----:B------:R-:W-:Y:S01]  /*3f70*/  @P0 IMAD.U32 R186, R186, 0x10000, RZ ;  /* 0x00010000baba0824 */ /* 0x000fe200078e00ff */
        /* <DEDUP_REMOVED lines=19> */
.L_x_3694:
        /* <DEDUP_REMOVED lines=13> */
.L_x_3696:
[----:B------:R-:W-:Y:S05]  /*4180*/  BSYNC.RECONVERGENT B2 ;  /* 0x0000000000027941 */ /* 0x000fea0003800200 */
.L_x_3695:
        /* <DEDUP_REMOVED lines=43> */
.L_x_3693:
[----:B------:R-:W-:Y:S05]  /*4440*/  BSYNC.RECONVERGENT B1 ;  /* 0x0000000000017941 */ /* 0x000fea0003800200 */
.L_x_3692:
        /* <DEDUP_REMOVED lines=8> */
[----:B------:R-:W-:Y:S02]  /*44d0*/  FSETP.GTU.FTZ.AND P4, PT, R165, R180, PT ;  /* 0x000000b4a500720b */ /* 0x000fe40003f9c000 */
        /* <DEDUP_REMOVED lines=15> */
.L_x_3699:
        /* <DEDUP_REMOVED lines=13> */
.L_x_3701:
[----:B------:R-:W-:Y:S05]  /*46a0*/  BSYNC.RECONVERGENT B2 ;  /* 0x0000000000027941 */ /* 0x000fea0003800200 */
.L_x_3700:
        /* <DEDUP_REMOVED lines=43> */
.L_x_3698:
[----:B------:R-:W-:Y:S05]  /*4960*/  BSYNC.RECONVERGENT B1 ;  /* 0x0000000000017941 */ /* 0x000fea0003800200 */
.L_x_3697:
        /* <DEDUP_REMOVED lines=16> */
.L_x_3661:
        /* <DEDUP_REMOVED lines=16> */
.L_x_3705:
        /* <DEDUP_REMOVED lines=9> */
[----:B0-----:R-:W-:-:S03]  /*4c00*/  @!P2 VIADD R0, R13, 0x1 ;  /* 0x000000010d00a836 */ /* 0x001fc60000000000 */
[----:B------:R-:W-:-:S13]  /*4c10*/  ISETP.NE.AND P3, PT, R23, RZ, !P2 ;  /* 0x000000ff1700720c */ /* 0x000fda0005765270 */
[----:B------:R-:W-:-:S04]  /*4c20*/  @P3 IMAD.MOV R0, RZ, RZ, R13 ;  /* 0x000000ffff003224 */ /* 0x000fc800078e020d */
[----:B------:R-:W-:-:S07]  /*4c30*/  @!P2 IMAD.MOV.U32 R13, RZ, RZ, R0 ;  /* 0x000000ffff0da224 */ /* 0x000fce00078e0000 */
.L_x_3707:
[----:B------:R-:W-:Y:S05]  /*4c40*/  BSYNC.RECONVERGENT B2 ;  /* 0x0000000000027941 */ /* 0x000fea0003800200 */
.L_x_3706:
        /* <DEDUP_REMOVED lines=42> */
.L_x_3704:
[----:B------:R-:W-:Y:S05]  /*4ef0*/  BSYNC.RECONVERGENT B1 ;  /* 0x0000000000017941 */ /* 0x000fea0003800200 */
.L_x_3703:
[----:B0-----:R-:W0:Y:S01]  /*4f00*/  LDC R0, c[0x0][0x404] ;  /* 0x00010100ff007b82 */ /* 0x001e220000000800 */
        /* <DEDUP_REMOVED lines=10> */
[----:B------:R-:W-:-:S02]  /*4fb0*/  MOV R4, R12 ;  /* 0x0000000c00047202 */ /* 0x000fc40000000f00 */
        /* <DEDUP_REMOVED lines=14> */
.L_x_3710:
        /* <DEDUP_REMOVED lines=13> */
.L_x_3712:
[----:B------:R-:W-:Y:S05]  /*5170*/  BSYNC.RECONVERGENT B2 ;  /* 0x0000000000027941 */ /* 0x000fea0003800200 */
.L_x_3711:
        /* <DEDUP_REMOVED lines=43> */
.L_x_3709:
[----:B------:R-:W-:Y:S05]  /*5430*/  BSYNC.RECONVERGENT B1 ;  /* 0x0000000000017941 */ /* 0x000fea0003800200 */
.L_x_3708:
[----:B------:R-:W-:Y:S01]  /*5440*/  I2FP.F32.U32 R5, R4 ;  /* 0x0000000400057245 */ /* 0x000fe20000201000 */
[----:B------:R-:W-:Y:S01]  /*5450*/  @P0 IMAD.U32 R11, R156, 0x10000, RZ ;  /* 0x000100009c0b0824 */ /* 0x000fe200078e00ff */
[----:B------:R-:W-:Y:S01]  /*5460*/  SHF.L.U32 R7, R160, 0x10, RZ ;  /* 0x00000010a0077819 */ /* 0x000fe200000006ff */
[----:B------:R-:W-:Y:S01]  /*5470*/  BSSY.RECONVERGENT B1, `(.L_x_3713) ;  /* 0x000004f000017945 */ /* 0x000fe20003800200 */
[----:B------:R-:W-:Y:S01]  /*5480*/  ISETP.NE.AND P3, PT, R14, 0x1, PT ;  /* 0x000000010e00780c */ /* 0x000fe20003f65270 */
[----:B------:R-:W-:Y:S01]  /*5490*/  FFMA.FTZ R5, R5, R178, 1.1641532182693481445e-10 ;  /* 0x2f00000005057423 */ /* 0x000fe200000100b2 */
[----:B------:R-:W-:Y:S02]  /*54a0*/  IMAD.MOV.U32 R4, RZ, RZ, 0x2 ;  /* 0x00000002ff047424 */ /* 0x000fe400078e00ff */
[----:B------:R-:W-:Y:S02]  /*54b0*/  FMUL.FTZ R7, R7, R176 ;  /* 0x000000b007077220 */ /* 0x000fe40000410000 */
[----:B------:R-:W-:-:S02]  /*54c0*/  FSETP.GTU.FTZ.AND P2, PT, R5, R0, PT ;  /* 0x000000000500720b */ /* 0x000fc40003f5c000 */
[----:B------:R-:W-:Y:S02]  /*54d0*/  MOV R5, R12 ;  /* 0x0000000c00057202 */ /* 0x000fe40000000f00 */
[----:B------:R-:W-:Y:S02]  /*54e0*/  FSEL R7, R7, RZ, !P2 ;  /* 0x000000ff07077208 */ /* 0x000fe40005000000 */
[----:B------:R-:W-:-:S03]  /*54f0*/  SEL R9, RZ, 0x1, P2 ;  /* 0x00000001ff097807 */ /* 0x000fc60001000000 */
[----:B------:R-:W-:-:S04]  /*5500*/  FADD.FTZ R6, R6, R7 ;  /* 0x0000000706067221 */ /* 0x000fc80000010000 */
        /* <DEDUP_REMOVED lines=12> */
.L_x_3715:
        /* <DEDUP_REMOVED lines=13> */
.L_x_3717:
[----:B------:R-:W-:Y:S05]  /*56a0*/  BSYNC.RECONVERGENT B2 ;  /* 0x0000000000027941 */ /* 0x000fea0003800200 */
.L_x_3716:
        /* <DEDUP_REMOVED lines=43> */
.L_x_3714:
[----:B------:R-:W-:Y:S05]  /*5960*/  BSYNC.RECONVERGENT B1 ;  /* 0x0000000000017941 */ /* 0x000fea0003800200 */
.L_x_3713:
        /* <DEDUP_REMOVED lines=22> */
.L_x_3720:
        /* <DEDUP_REMOVED lines=13> */
.L_x_3722:
[----:B------:R-:W-:Y:S05]  /*5ba0*/  BSYNC.RECONVERGENT B2 ;  /* 0x0000000000027941 */ /* 0x000fea0003800200 */
.L_x_3721:
        /* <DEDUP_REMOVED lines=43> */
.L_x_3719:
[----:B------:R-:W-:Y:S05]  /*5e60*/  BSYNC.RECONVERGENT B1 ;  /* 0x0000000000017941 */ /* 0x000fea0003800200 */
.L_x_3718:
[----:B------:R-:W-:Y:S01]  /*5e70*/  I2FP.F32.U32 R5, R5 ;  /* 0x0000000500057245 */ /* 0x000fe20000201000 */
[----:B------:R-:W-:Y:S01]  /*5e80*/  @P0 IMAD.U32 R185, R174, 0x10000, RZ ;  /* 0x00010000aeb90824 */ /* 0x000fe200078e00ff */
[----:B------:R-:W-:Y:S01]  /*5e90*/  PRMT R4, R160, 0x7632, R4 ;  /* 0x00007632a0047816 */ /* 0x000fe20000000004 */
[----:B------:R-:W-:Y:S01]  /*5ea0*/  BSSY.RECONVERGENT B1, `(.L_x_3723) ;  /* 0x0000050000017945 */ /* 0x000fe20003800200 */
[----:B------:R-:W-:Y:S01]  /*5eb0*/  ISETP.NE.AND P3, PT, R6, 0x1, PT ;  /* 0x000000010600780c */ /* 0x000fe20003f65270 */
[----:B------:R-:W-:Y:S01]  /*5ec0*/  FFMA.FTZ R5, R5, R178, 1.1641532182693481445e-10 ;  /* 0x2f00000005057423 */ /* 0x000fe200000100b2 */
[----:B------:R-:W-:Y:S02]  /*5ed0*/  IMAD.MOV.U32 R14, RZ, RZ, 0x2 ;  /* 0x00000002ff0e7424 */ /* 0x000fe400078e00ff */
[----:B------:R-:W-:Y:S02]  /*5ee0*/  IMAD.U32 R7, R4, 0x10000, RZ ;  /* 0x0001000004077824 */ /* 0x000fe400078e00ff */
[----:B------:R-:W-:-:S02]  /*5ef0*/  FSETP.GTU.FTZ.AND P2, PT, R5, R0, PT ;  /* 0x000000000500720b */ /* 0x000fc40003f5c000 */
[----:B------:R-:W-:Y:S02]  /*5f00*/  FMUL.FTZ R7, R7, R176 ;  /* 0x000000b007077220 */ /* 0x000fe40000410000 */
[----:B------:R-:W-:-:S03]  /*5f10*/  SEL R8, RZ, 0x1, P2 ;  /* 0x00000001ff087807 */ /* 0x000fc60001000000 */
        /* <DEDUP_REMOVED lines=15> */
.L_x_3725:
        /* <DEDUP_REMOVED lines=13> */
.L_x_3727:
[----:B------:R-:W-:Y:S05]  /*60e0*/  BSYNC.RECONVERGENT B2 ;  /* 0x0000000000027941 */ /* 0x000fea0003800200 */
.L_x_3726:
        /* <DEDUP_REMOVED lines=43> */
.L_x_3724:
[----:B------:R-:W-:Y:S05]  /*63a0*/  BSYNC.RECONVERGENT B1 ;  /* 0x0000000000017941 */ /* 0x000fea0003800200 */
.L_x_3723:
        /* <DEDUP_REMOVED lines=23> */
.L_x_3730:
        /* <DEDUP_REMOVED lines=13> */
.L_x_3732:
[----:B------:R-:W-:Y:S05]  /*65f0*/  BSYNC.RECONVERGENT B2 ;  /* 0x0000000000027941 */ /* 0x000fea0003800200 */
.L_x_3731:
        /* <DEDUP_REMOVED lines=43> */
.L_x_3729:
[----:B------:R-:W-:Y:S05]  /*68b0*/  BSYNC.RECONVERGENT B1 ;  /* 0x0000000000017941 */ /* 0x000fea0003800200 */
.L_x_3728:
        /* <DEDUP_REMOVED lines=8> */
[----:B------:R-:W-:-:S04]  /*6940*/  FSETP.GTU.FTZ.AND P2, PT, R5, R0, PT ;  /* 0x000000000500720b */ /* 0x000fc80003f5c000 */
        /* <DEDUP_REMOVED lines=16> */
.L_x_3735:
        /* <DEDUP_REMOVED lines=13> */
.L_x_3737:
[----:B------:R-:W-:Y:S05]  /*6b20*/  BSYNC.RECONVERGENT B2 ;  /* 0x0000000000027941 */ /* 0x000fea0003800200 */
.L_x_3736:
        /* <DEDUP_REMOVED lines=43> */
.L_x_3734:
[----:B------:R-:W-:Y:S05]  /*6de0*/  BSYNC.RECONVERGENT B1 ;  /* 0x0000000000017941 */ /* 0x000fea0003800200 */
.L_x_3733:
[----:B------:R-:W-:Y:S01]  /*6df0*/  I2FP.F32.U32 R5, R2 ;  /* 0x0000000200057245 */ /* 0x000fe20000201000 */
[----:B------:R-:W-:Y:S01]  /*6e00*/  BSSY.RECONVERGENT B1, `(.L_x_3738) ;  /* 0x000004e000017945 */ /* 0x000fe20003800200 */
[----:B------:R-:W-:Y:S01]  /*6e10*/  SHF.L.U32 R165, R165, 0x10, RZ ;  /* 0x00000010a5a57819 */ /* 0x000fe200000006ff */
[----:B------:R-:W-:Y:S01]  /*6e20*/  IMAD.MOV.U32 R170, RZ, RZ, 0x2 ;  /* 0x00000002ffaa7424 */ /* 0x000fe200078e00ff */
[----:B------:R-:W-:Y:S01]  /*6e30*/  ISETP.NE.AND P2, PT, R14, 0x1, PT ;  /* 0x000000010e00780c */ /* 0x000fe20003f45270 */
[----:B------:R-:W-:Y:S01]  /*6e40*/  FFMA.FTZ R5, R5, R178, 1.1641532182693481445e-10 ;  /* 0x2f00000005057423 */ /* 0x000fe200000100b2 */
[----:B------:R-:W-:Y:S01]  /*6e50*/  LOP3.LUT R10, R10, 0xfffffffd, RZ, 0xc0, !PT ;  /* 0xfffffffd0a0a7812 */ /* 0x000fe200078ec0ff */
[----:B------:R-:W-:Y:S01]  /*6e60*/  FMUL.FTZ R2, R165, R176 ;  /* 0x000000b0a5027220 */ /* 0x000fe20000410000 */
[----:B------:R-:W-:Y:S02]  /*6e70*/  IMAD.MOV.U32 R4, RZ, RZ, R12 ;  /* 0x000000ffff047224 */ /* 0x000fe400078e000c */
        /* <DEDUP_REMOVED lines=13> */
.L_x_3740:
        /* <DEDUP_REMOVED lines=13> */
.L_x_3742:
[----:B------:R-:W-:Y:S05]  /*7020*/  BSYNC.RECONVERGENT B2 ;  /* 0x0000000000027941 */ /* 0x000fea0003800200 */
.L_x_3741:
        /* <DEDUP_REMOVED lines=43> */
.L_x_3739:
[----:B------:R-:W-:Y:S05]  /*72e0*/  BSYNC.RECONVERGENT B1 ;  /* 0x0000000000017941 */ /* 0x000fea0003800200 */
.L_x_3738:
[----:B------:R-:W-:Y:S01]  /*72f0*/  I2FP.F32.U32 R5, R4 ;  /* 0x0000000400057245 */ /* 0x000fe20000201000 */
[----:B------:R-:W-:Y:S01]  /*7300*/  @P0 IMAD.U32 R205, R184, 0x10000, RZ ;  /* 0x00010000b8cd0824 */ /* 0x000fe200078e00ff */
[----:B------:R-:W-:Y:S01]  /*7310*/  PRMT R4, R161, 0x7632, R4 ;  /* 0x00007632a1047816 */ /* 0x000fe20000000004 */
[----:B------:R-:W-:Y:S02]  /*7320*/  BSSY.RECONVERGENT B1, `(.L_x_3743) ;  /* 0x0000050000017945 */ /* 0x000fe40003800200 */
[----:B------:R-:W-:Y:S02]  /*7330*/  FFMA.FTZ R5, R5, R178, 1.1641532182693481445e-10 ;  /* 0x2f00000005057423 */ /* 0x000fe400000100b2 */
[----:B------:R-:W-:Y:S02]  /*7340*/  IMAD.U32 R165, R4, 0x10000, RZ ;  /* 0x0001000004a57824 */ /* 0x000fe400078e00ff */
        /* <DEDUP_REMOVED lines=20> */
.L_x_3745:
        /* <DEDUP_REMOVED lines=13> */
.L_x_3747:
[----:B------:R-:W-:Y:S05]  /*7560*/  BSYNC.RECONVERGENT B2 ;  /* 0x0000000000027941 */ /* 0x000fea0003800200 */
.L_x_3746:
        /* <DEDUP_REMOVED lines=43> */
.L_x_3744:
[----:B------:R-:W-:Y:S05]  /*7820*/  BSYNC.RECONVERGENT B1 ;  /* 0x0000000000017941 */ /* 0x000fea0003800200 */
.L_x_3743:
[----:B------:R-:W-:Y:S01]  /*7830*/  I2FP.F32.U32 R5, R2 ;  /* 0x0000000200057245 */ /* 0x000fe20000201000 */
[----:B------:R-:W-:Y:S01]  /*7840*/  IMAD.U32 R171, R166, 0x10000, RZ ;  /* 0x00010000a6ab7824 */ /* 0x000fe200078e00ff */
[----:B------:R-:W-:Y:S01]  /*7850*/  ISETP.NE.AND P3, PT, R4, 0x1, PT ;  /* 0x000000010400780c */ /* 0x000fe20003f65270 */
[----:B------:R-:W-:Y:S01]  /*7860*/  BSSY.RECONVERGENT B1, `(.L_x_3748) ;  /* 0x000004b000017945 */ /* 0x000fe20003800200 */
[----:B------:R-:W-:Y:S01]  /*7870*/  PRMT R166, R166, 0x7632, R166 ;  /* 0x00007632a6a67816 */ /* 0x000fe200000000a6 */
[----:B------:R-:W-:Y:S01]  /*7880*/  FFMA.FTZ R5, R5, R178, 1.1641532182693481445e-10 ;  /* 0x2f00000005057423 */ /* 0x000fe200000100b2 */
[----:B------:R-:W-:Y:S01]  /*7890*/  FMUL.FTZ R2, R171, R176 ;  /* 0x000000b0ab027220 */ /* 0x000fe20000410000 */
[----:B------:R-:W-:-:S03]  /*78a0*/  IMAD.MOV.U32 R14, RZ, RZ, 0x2 ;  /* 0x00000002ff0e7424 */ /* 0x000fc600078e00ff */
[----:B------:R-:W-:Y:S02]  /*78b0*/  FSETP.GTU.FTZ.AND P2, PT, R5, R0, PT ;  /* 0x000000000500720b */ /* 0x000fe40003f5c000 */
        /* <DEDUP_REMOVED lines=12> */
.L_x_3750:
        /* <DEDUP_REMOVED lines=13> */
.L_x_3752:
[----:B------:R-:W-:Y:S05]  /*7a50*/  BSYNC.RECONVERGENT B2 ;  /* 0x0000000000027941 */ /* 0x000fea0003800200 */
.L_x_3751:
        /* <DEDUP_REMOVED lines=43> */
.L_x_3749:
[----:B------:R-:W-:Y:S05]  /*7d10*/  BSYNC.RECONVERGENT B1 ;  /* 0x0000000000017941 */ /* 0x000fea0003800200 */
.L_x_3748:
[----:B------:R-:W-:Y:S01]  /*7d20*/  I2FP.F32.U32 R5, R5 ;  /* 0x0000000500057245 */ /* 0x000fe20000201000 */
[----:B------:R-:W-:Y:S01]  /*7d30*/  @P0 IMAD.U32 R203, R158, 0x10000, RZ ;  /* 0x000100009ecb0824 */ /* 0x000fe200078e00ff */
[----:B------:R-:W-:Y:S01]  /*7d40*/  SHF.L.U32 R171, R162, 0x10, RZ ;  /* 0x00000010a2ab7819 */ /* 0x000fe200000006ff */
        /* <DEDUP_REMOVED lines=22> */
.L_x_3755:
        /* <DEDUP_REMOVED lines=13> */
.L_x_3757:
[----:B------:R-:W-:Y:S05]  /*7f80*/  BSYNC.RECONVERGENT B2 ;  /* 0x0000000000027941 */ /* 0x000fea0003800200 */
.L_x_3756:
        /* <DEDUP_REMOVED lines=43> */
.L_x_3754:
[----:B------:R-:W-:Y:S05]  /*8240*/  BSYNC.RECONVERGENT B1 ;  /* 0x0000000000017941 */ /* 0x000fea0003800200 */
.L_x_3753:
        /* <DEDUP_REMOVED lines=20> */
.L_x_3760:
        /* <DEDUP_REMOVED lines=13> */
.L_x_3762:
[----:B------:R-:W-:Y:S05]  /*8460*/  BSYNC.RECONVERGENT B2 ;  /* 0x0000000000027941 */ /* 0x000fea0003800200 */
.L_x_3761:
        /* <DEDUP_REMOVED lines=43> */
.L_x_3759:
[----:B------:R-:W-:Y:S05]  /*8720*/  BSYNC.RECONVERGENT B1 ;  /* 0x0000000000017941 */ /* 0x000fea0003800200 */
.L_x_3758:
        /* <DEDUP_REMOVED lines=8> */
[----:B------:R-:W-:Y:S02]  /*87b0*/  @P0 IMAD.U32 R171, R186, 0x10000, RZ ;  /* 0x00010000baab0824 */ /* 0x000fe400078e00ff */
        /* <DEDUP_REMOVED lines=17> */
.L_x_3765:
        /* <DEDUP_REMOVED lines=13> */
.L_x_3767:
[----:B------:R-:W-:Y:S05]  /*89a0*/  BSYNC.RECONVERGENT B2 ;  /* 0x0000000000027941 */ /* 0x000fea0003800200 */
.L_x_3766:
        /* <DEDUP_REMOVED lines=43> */
.L_x_3764:
[----:B------:R-:W-:Y:S05]  /*8c60*/  BSYNC.RECONVERGENT B1 ;  /* 0x0000000000017941 */ /* 0x000fea0003800200 */
.L_x_3763:
        /* <DEDUP_REMOVED lines=21> */
.L_x_3770:
        /* <DEDUP_REMOVED lines=13> */
.L_x_3772:
[----:B------:R-:W-:Y:S05]  /*8e90*/  BSYNC.RECONVERGENT B2 ;  /* 0x0000000000027941 */ /* 0x000fea0003800200 */
.L_x_3771:
        /* <DEDUP_REMOVED lines=43> */
.L_x_3769:
[----:B------:R-:W-:Y:S05]  /*9150*/  BSYNC.RECONVERGENT B1 ;  /* 0x0000000000017941 */ /* 0x000fea0003800200 */
.L_x_3768:
        /* <DEDUP_REMOVED lines=26> */
.L_x_3775:
        /* <DEDUP_REMOVED lines=13> */
.L_x_3777:
[----:B------:R-:W-:Y:S05]  /*93d0*/  BSYNC.RECONVERGENT B2 ;  /* 0x0000000000027941 */ /* 0x000fea0003800200 */
.L_x_3776:
        /* <DEDUP_REMOVED lines=43> */
.L_x_3774:
[----:B------:R-:W-:Y:S05]  /*9690*/  BSYNC.RECONVERGENT B1 ;  /* 0x0000000000017941 */ /* 0x000fea0003800200 */
.L_x_3773:
        /* <DEDUP_REMOVED lines=20> */
.L_x_3780:
        /* <DEDUP_REMOVED lines=15> */
.L_x_3782:
[----:B------:R-:W-:Y:S05]  /*98d0*/  BSYNC.RECONVERGENT B2 ;  /* 0x0000000000027941 */ /* 0x000fea0003800200 */
.L_x_3781:
        /* <DEDUP_REMOVED lines=43> */
.L_x_3779:
[----:B------:R-:W-:Y:S05]  /*9b90*/  BSYNC.RECONVERGENT B1 ;  /* 0x0000000000017941 */ /* 0x000fea0003800200 */
.L_x_3778:
[----:B------:R-:W-:Y:S02]  /*9ba0*/  I2FP.F32.U32 R167, R170 ;  /* 0x000000aa00a77245 */ /* 0x000fe40000201000 */
[----:B------:R-:W-:Y:S02]  /*9bb0*/  PRMT R166, R163, 0x7632, R166 ;  /* 0x00007632a3a67816 */ /* 0x000fe400000000a6 */
[----:B------:R-:W-:Y:S01]  /*9bc0*/  PRMT R165, R172, 0x5410, R165 ;  /* 0x00005410aca57816 */ /* 0x000fe200000000a5 */
[----:B------:R-:W-:Y:S01]  /*9bd0*/  FFMA.FTZ R167, R167, R178, 1.1641532182693481445e-10 ;  /* 0x2f000000a7a77423 */ /* 0x000fe200000100b2 */
[----:B------:R-:W-:Y:S01]  /*9be0*/  PRMT R164, R164, 0x5410, R169 ;  /* 0x00005410a4a47816 */ /* 0x000fe200000000a9 */
[----:B------:R-:W-:Y:S01]  /*9bf0*/  IMAD.U32 R171, R166, 0x10000, RZ ;  /* 0x00010000a6ab7824 */ /* 0x000fe200078e00ff */
[----:B------:R-:W-:Y:S02]  /*9c00*/  @P0 PRMT R166, R159, 0x7632, R166 ;  /* 0x000076329fa60816 */ /* 0x000fe400000000a6 */
[----:B------:R-:W-:Y:S01]  /*9c10*/  FSETP.GTU.FTZ.AND P6, PT, R167, R0, PT ;  /* 0x00000000a700720b */ /* 0x000fe20003fdc000 */
[----:B------:R-:W-:-:S02]  /*9c20*/  FMUL.FTZ R171, R171, R176 ;  /* 0x000000b0abab7220 */ /* 0x000fc40000410000 */
[----:B------:R-:W-:Y:S01]  /*9c30*/  @P0 IMAD.U32 R223, R166, 0x10000, RZ ;  /* 0x00010000a6df0824 */ /* 0x000fe200078e00ff */
[----:B------:R-:W-:Y:S02]  /*9c40*/  SEL R0, RZ, 0x1, P6 ;  /* 0x00000001ff007807 */ /* 0x000fe40003000000 */
[----:B------:R-:W-:Y:S02]  /*9c50*/  FSEL R171, R171, RZ, !P6 ;  /* 0x000000ffabab7208 */ /* 0x000fe40007000000 */
[----:B------:R-:W-:-:S03]  /*9c60*/  PRMT R166, R180, 0x5410, R182 ;  /* 0x00005410b4a67816 */ /* 0x000fc600000000b6 */
[----:B------:R-:W-:-:S04]  /*9c70*/  FADD.FTZ R184, R184, R171 ;  /* 0x000000abb8b87221 */ /* 0x000fc80000010000 */
[----:B------:R-:W-:Y:S01]  /*9c80*/  @P0 FADD.FTZ R223, R184, R223 ;  /* 0x000000dfb8df0221 */ /* 0x000fe20000010000 */
[----:B------:R-:W-:-:S04]  /*9c90*/  @!P0 MOV R223, R184 ;  /* 0x000000b800df8202 */ /* 0x000fc80000000f00 */
[----:B------:R-:W-:-:S04]  /*9ca0*/  F2FP.BF16.F32.PACK_AB R167, RZ, R223 ;  /* 0x000000dfffa7723e */ /* 0x000fc800000010ff */
[----:B------:R-:W-:-:S07]  /*9cb0*/  PRMT R167, R174, 0x5410, R167 ;  /* 0x00005410aea77816 */ /* 0x000fce00000000a7 */
.L_x_3702:
        /* <DEDUP_REMOVED lines=13> */
[----:B------:R-:W-:Y:S01]  /*9d90*/  SEL R232, RZ, 0x1, !P2 ;  /* 0x00000001ffe87807 */ /* 0x000fe20005000000 */
[----:B-1----:R-:W-:Y:S01]  /*9da0*/  IMAD.WIDE.U32 R230, R26, 0x10, R230 ;  /* 0x000000101ae67825 */ /* 0x002fe200078e00e6 */
[----:B------:R-:W-:-:S02]  /*9db0*/  LOP3.LUT R169, R169, R174, R172, 0xfe, !PT ;  /* 0x000000aea9a97212 */ /* 0x000fc400078efeac */
        /* <DEDUP_REMOVED lines=27> */
.L_x_3783:
[----:B------:R-:W-:Y:S02]  /*9f70*/  IMAD.MOV.U32 R172, RZ, RZ, R168 ;  /* 0x000000ffffac7224 */ /* 0x000fe400078e00a8 */
[----:B------:R-:W-:-:S07]  /*9f80*/  VIADD R168, R26, 0x80 ;  /* 0x000000801aa87836 */ /* 0x000fce0000000000 */
.L_x_3660:
[----:B------:R-:W-:Y:S05]  /*9f90*/  BSYNC.RECONVERGENT B0 ;  /* 0x0000000000007941 */ /* 0x000fea0003800200 */
.L_x_3659:
        /* <DEDUP_REMOVED lines=18> */
[----:B--2---:R-:W-:Y:S02]  /*a0c0*/  PRMT R182, R157, 0x7632, R182 ;  /* 0x000076329db67816 */ /* 0x004fe400000000b6 */
[----:B------:R-:W-:Y:S01]  /*a0d0*/  PRMT R171, R156, 0x7632, R171 ;  /* 0x000076329cab7816 */ /* 0x000fe200000000ab */
[----:B-1----:R-:W-:Y:S06]  /*a0e0*/  @!P1 BRA `(.L_x_3786) ;  /* 0x0000005000a49947 */ /* 0x002fec0003800000 */
[----:B------:R-:W-:Y:S01]  /*a0f0*/  ISETP.NE.AND P2, PT, R14, 0x1, PT ;  /* 0x000000010e00780c */ /* 0x000fe20003f45270 */
[----:B------:R-:W-:Y:S01]  /*a100*/  BSSY.RECONVERGENT B1, `(.L_x_3787) ;  /* 0x0000048000017945 */ /* 0x000fe20003800200 */
[----:B------:R-:W-:Y:S02]  /*a110*/  HFMA2 R6, -RZ, RZ, 0, 1.1920928955078125e-07 ;  /* 0x00000002ff067431 */ /* 0x000fe400000001ff */
[----:B0-----:R-:W-:Y:S02]  /*a120*/  IMAD.MOV.U32 R0, RZ, RZ, R12 ;  /* 0x000000ffff007224 */ /* 0x001fe400078e000c */
        /* <DEDUP_REMOVED lines=12> */
.L_x_3789:
        /* <DEDUP_REMOVED lines=13> */
.L_x_3791:
[----:B------:R-:W-:Y:S05]  /*a2c0*/  BSYNC.RECONVERGENT B2 ;  /* 0x0000000000027941 */ /* 0x000fea0003800200 */
.L_x_3790:
        /* <DEDUP_REMOVED lines=41> */
[----:B------:R-:W-:Y:S01]  /*a560*/  LOP3.LUT R17, R2, UR35, R5, 0x96, !PT ;  /* 0x0000002302117c12 */ /* 0x000fe2000f8e9605 */
[----:B------:R-:W-:-:S07]  /*a570*/  IMAD.MOV.U32 R6, RZ, RZ, RZ ;  /* 0x000000ffff067224 */ /* 0x000fce00078e00ff */
.L_x_3788:
[----:B------:R-:W-:Y:S05]  /*a580*/  BSYNC.RECONVERGENT B1 ;  /* 0x0000000000017941 */ /* 0x000fea0003800200 */
.L_x_3787:
[----:B------:R-:W0:Y:S01]  /*a590*/  LDC R172, c[0x0][0x404] ;  /* 0x00010100ffac7b82 */ /* 0x000e220000000800 */
[----:B------:R-:W-:Y:S01]  /*a5a0*/  I2FP.F32.U32 R3, R0 ;  /* 0x0000000000037245 */ /* 0x000fe20000201000 */
[----:B------:R-:W-:Y:S01]  /*a5b0*/  HFMA2 R176, -RZ, RZ, 0.1171875, 0 ;  /* 0x2f800000ffb07431 */ /* 0x000fe200000001ff */
[----:B------:R-:W-:Y:S01]  /*a5c0*/  ISETP.NE.AND P3, PT, R6, 0x1, PT ;  /* 0x000000010600780c */ /* 0x000fe20003f65270 */
[----:B-----5:R-:W-:Y:S01]  /*a5d0*/  IMAD.U32 R5, R164, 0x10000, RZ ;  /* 0x00010000a4057824 */ /* 0x020fe200078e00ff */
        /* <DEDUP_REMOVED lines=21> */
.L_x_3794:
        /* <DEDUP_REMOVED lines=13> */
.L_x_3796:
[----:B------:R-:W-:Y:S05]  /*a800*/  BSYNC.RECONVERGENT B2 ;  /* 0x0000000000027941 */ /* 0x000fea0003800200 */
.L_x_3795:
        /* <DEDUP_REMOVED lines=43> */
.L_x_3793:
[----:B------:R-:W-:Y:S05]  /*aac0*/  BSYNC.RECONVERGENT B1 ;  /* 0x0000000000017941 */ /* 0x000fea0003800200 */
.L_x_3792:
[----:B------:R-:W-:Y:S01]  /*aad0*/  I2FP.F32.U32 R3, R2 ;  /* 0x0000000200037245 */ /* 0x000fe20000201000 */
[----:B------:R-:W-:Y:S01]  /*aae0*/  IMAD.U32 R5, R160, 0x10000, RZ ;  /* 0x00010000a0057824 */ /* 0x000fe200078e00ff */
[----:B------:R-:W-:Y:S01]  /*aaf0*/  ISETP.NE.AND P3, PT, R7, 0x1, PT ;  /* 0x000000010700780c */ /* 0x000fe20003f65270 */
[----:B------:R-:W-:Y:S01]  /*ab00*/  BSSY.RECONVERGENT B1, `(.L_x_3797) ;  /* 0x000004f000017945 */ /* 0x000fe20003800200 */
[----:B------:R-:W-:Y:S02]  /*ab10*/  IMAD.MOV.U32 R2, RZ, RZ, R12 ;  /* 0x000000ffff027224 */ /* 0x000fe400078e000c */
        /* <DEDUP_REMOVED lines=20> */
.L_x_3799:
        /* <DEDUP_REMOVED lines=13> */
.L_x_3801:
[----:B------:R-:W-:Y:S05]  /*ad30*/  BSYNC.RECONVERGENT B2 ;  /* 0x0000000000027941 */ /* 0x000fea0003800200 */
.L_x_3800:
        /* <DEDUP_REMOVED lines=43> */
.L_x_3798:
[----:B------:R-:W-:Y:S05]  /*aff0*/  BSYNC.RECONVERGENT B1 ;  /* 0x0000000000017941 */ /* 0x000fea0003800200 */
.L_x_3797:
        /* <DEDUP_REMOVED lines=22> */
.L_x_3804:
        /* <DEDUP_REMOVED lines=13> */
.L_x_3806:
[----:B------:R-:W-:Y:S05]  /*b230*/  BSYNC.RECONVERGENT B2 ;  /* 0x0000000000027941 */ /* 0x000fea0003800200 */
.L_x_3805:
        /* <DEDUP_REMOVED lines=43> */
.L_x_3803:
[----:B------:R-:W-:Y:S05]  /*b4f0*/  BSYNC.RECONVERGENT B1 ;  /* 0x0000000000017941 */ /* 0x000fea0003800200 */
.L_x_3802:
[----:B------:R-:W-:Y:S01]  /*b500*/  I2FP.F32.U32 R5, R2 ;  /* 0x0000000200057245 */ /* 0x000fe20000201000 */
[----:B------:R-:W-:Y:S01]  /*b510*/  @P0 IMAD.U32 R171, R171, 0x10000, RZ ;  /* 0x00010000abab0824 */ /* 0x000fe200078e00ff */
[----:B------:R-:W-:Y:S01]  /*b520*/  PRMT R2, R160, 0x7632, R2 ;  /* 0x00007632a0027816 */ /* 0x000fe20000000002 */
[----:B------:R-:W-:Y:S01]  /*b530*/  BSSY.RECONVERGENT B1, `(.L_x_3807) ;  /* 0x0000050000017945 */ /* 0x000fe20003800200 */
[----:B------:R-:W-:Y:S01]  /*b540*/  ISETP.NE.AND P3, PT, R6, 0x1, PT ;  /* 0x000000010600780c */ /* 0x000fe20003f65270 */
[----:B------:R-:W-:Y:S01]  /*b550*/  FFMA.FTZ R5, R5, R176, 1.1641532182693481445e-10 ;  /* 0x2f00000005057423 */ /* 0x000fe200000100b0 */
[----:B------:R-:W-:Y:S01]  /*b560*/  MOV R4, 0x2 ;  /* 0x0000000200047802 */ /* 0x000fe20000000f00 */
[----:B------:R-:W-:-:S03]  /*b570*/  IMAD.U32 R7, R2, 0x10000, RZ ;  /* 0x0001000002077824 */ /* 0x000fc600078e00ff */
[----:B------:R-:W-:Y:S01]  /*b580*/  FSETP.GTU.FTZ.AND P2, PT, R5, R172, PT ;  /* 0x000000ac0500720b */ /* 0x000fe20003f5c000 */
[----:B------:R-:W-:-:S03]  /*b590*/  FMUL.FTZ R7, R7, R174 ;  /* 0x000000ae07077220 */ /* 0x000fc60000410000 */
[----:B------:R-:W-:Y:S02]  /*b5a0*/  SEL R8, RZ, 0x1, P2 ;  /* 0x00000001ff087807 */ /* 0x000fe40001000000 */
[----:B------:R-:W-:-:S05]  /*b5b0*/  FSEL R7, R7, RZ, !P2 ;  /* 0x000000ff07077208 */ /* 0x000fca0005000000 */
        /* <DEDUP_REMOVED lines=14> */
.L_x_3809:
        /* <DEDUP_REMOVED lines=13> */
.L_x_3811:
[----:B------:R-:W-:Y:S05]  /*b770*/  BSYNC.RECONVERGENT B2 ;  /* 0x0000000000027941 */ /* 0x000fea0003800200 */
.L_x_3810:
        /* <DEDUP_REMOVED lines=43> */
.L_x_3808:
[----:B------:R-:W-:Y:S05]  /*ba30*/  BSYNC.RECONVERGENT B1 ;  /* 0x0000000000017941 */ /* 0x000fea0003800200 */
.L_x_3807:
        /* <DEDUP_REMOVED lines=23> */
.L_x_3814:
        /* <DEDUP_REMOVED lines=13> */
.L_x_3816:
[----:B------:R-:W-:Y:S05]  /*bc80*/  BSYNC.RECONVERGENT B2 ;  /* 0x0000000000027941 */ /* 0x000fea0003800200 */
.L_x_3815:
        /* <DEDUP_REMOVED lines=43> */
.L_x_3813:
[----:B------:R-:W-:Y:S05]  /*bf40*/  BSYNC.RECONVERGENT B1 ;  /* 0x0000000000017941 */ /* 0x000fea0003800200 */
.L_x_3812:
[----:B------:R-:W-:Y:S01]  /*bf50*/  I2FP.F32.U32 R5, R2 ;  /* 0x0000000200057245 */ /* 0x000fe20000201000 */
[----:B------:R-:W-:Y:S01]  /*bf60*/  IMAD.U32 R7, R161, 0x10000, RZ ;  /* 0x00010000a1077824 */ /* 0x000fe200078e00ff */
[----:B------:R-:W-:Y:S01]  /*bf70*/  @P0 SHF.L.U32 R179, R157, 0x10, RZ ;  /* 0x000000109db30819 */ /* 0x000fe200000006ff */
[----:B------:R-:W-:Y:S01]  /*bf80*/  BSSY.RECONVERGENT B1, `(.L_x_3817) ;  /* 0x000004f000017945 */ /* 0x000fe20003800200 */
[----:B------:R-:W-:Y:S02]  /*bf90*/  IMAD.MOV.U32 R14, RZ, RZ, 0x2 ;  /* 0x00000002ff0e7424 */ /* 0x000fe400078e00ff */
[----:B------:R-:W-:Y:S01]  /*bfa0*/  FFMA.FTZ R5, R5, R176, 1.1641532182693481445e-10 ;  /* 0x2f00000005057423 */ /* 0x000fe200000100b0 */
[----:B------:R-:W-:Y:S01]  /*bfb0*/  FMUL.FTZ R7, R7, R174 ;  /* 0x000000ae07077220 */ /* 0x000fe20000410000 */
[----:B------:R-:W-:-:S03]  /*bfc0*/  IMAD.MOV.U32 R2, RZ, RZ, R12 ;  /* 0x000000ffff027224 */ /* 0x000fc600078e000c */
[----:B------:R-:W-:-:S04]  /*bfd0*/  FSETP.GTU.FTZ.AND P2, PT, R5, R172, PT ;  /* 0x000000ac0500720b */ /* 0x000fc80003f5c000 */
        /* <DEDUP_REMOVED lines=16> */
.L_x_3819:
        /* <DEDUP_REMOVED lines=13> */
.L_x_3821:
[----:B------:R-:W-:Y:S05]  /*c1b0*/  BSYNC.RECONVERGENT B2 ;  /* 0x0000000000027941 */ /* 0x000fea0003800200 */
.L_x_3820:
        /* <DEDUP_REMOVED lines=43> */
.L_x_3818:
[----:B------:R-:W-:Y:S05]  /*c470*/  BSYNC.RECONVERGENT B1 ;  /* 0x0000000000017941 */ /* 0x000fea0003800200 */
.L_x_3817:
        /* <DEDUP_REMOVED lines=22> */
.L_x_3824:
        /* <DEDUP_REMOVED lines=13> */
.L_x_3826:
[----:B------:R-:W-:Y:S05]  /*c6b0*/  BSYNC.RECONVERGENT B2 ;  /* 0x0000000000027941 */ /* 0x000fea0003800200 */
.L_x_3825:
        /* <DEDUP_REMOVED lines=43> */
.L_x_3823:
[----:B------:R-:W-:Y:S05]  /*c970*/  BSYNC.RECONVERGENT B1 ;  /* 0x0000000000017941 */ /* 0x000fea0003800200 */
.L_x_3822:
[----:B------:R-:W-:Y:S01]  /*c980*/  I2FP.F32.U32 R5, R4 ;  /* 0x0000000400057245 */ /* 0x000fe20000201000 */
[----:B------:R-:W-:Y:S01]  /*c990*/  @P0 IMAD.U32 R201, R182, 0x10000, RZ ;  /* 0x00010000b6c90824 */ /* 0x000fe200078e00ff */
[----:B------:R-:W-:Y:S01]  /*c9a0*/  PRMT R4, R161, 0x7632, R4 ;  /* 0x00007632a1047816 */ /* 0x000fe20000000004 */
[----:B------:R-:W-:Y:S02]  /*c9b0*/  BSSY.RECONVERGENT B1, `(.L_x_3827) ;  /* 0x0000050000017945 */ /* 0x000fe40003800200 */
[----:B------:R-:W-:Y:S02]  /*c9c0*/  FFMA.FTZ R5, R5, R176, 1.1641532182693481445e-10 ;  /* 0x2f00000005057423 */ /* 0x000fe400000100b0 */
[----:B------:R-:W-:Y:S01]  /*c9d0*/  IMAD.U32 R165, R4, 0x10000, RZ ;  /* 0x0001000004a57824 */ /* 0x000fe200078e00ff */
[----:B------:R-:W-:Y:S02]  /*c9e0*/  MOV R4, 0x2 ;  /* 0x0000000200047802 */ /* 0x000fe40000000f00 */
        /* <DEDUP_REMOVED lines=19> */
.L_x_3829:
        /* <DEDUP_REMOVED lines=13> */
.L_x_3831:
[----:B------:R-:W-:Y:S05]  /*cbf0*/  BSYNC.RECONVERGENT B2 ;  /* 0x0000000000027941 */ /* 0x000fea0003800200 */
.L_x_3830:
        /* <DEDUP_REMOVED lines=43> */
.L_x_3828:
[----:B------:R-:W-:Y:S05]  /*ceb0*/  BSYNC.RECONVERGENT B1 ;  /* 0x0000000000017941 */ /* 0x000fea0003800200 */
.L_x_3827:
        /* <DEDUP_REMOVED lines=21> */
.L_x_3834:
        /* <DEDUP_REMOVED lines=13> */
.L_x_3836:
[----:B------:R-:W-:Y:S05]  /*d0e0*/  BSYNC.RECONVERGENT B2 ;  /* 0x0000000000027941 */ /* 0x000fea0003800200 */
.L_x_3835:
        /* <DEDUP_REMOVED lines=43> */
.L_x_3833:
[----:B------:R-:W-:Y:S05]  /*d3a0*/  BSYNC.RECONVERGENT B1 ;  /* 0x0000000000017941 */ /* 0x000fea0003800200 */
.L_x_3832:
        /* <DEDUP_REMOVED lines=25> */
.L_x_3839:
        /* <DEDUP_REMOVED lines=13> */
.L_x_3841:
[----:B------:R-:W-:Y:S05]  /*d610*/  BSYNC.RECONVERGENT B2 ;  /* 0x0000000000027941 */ /* 0x000fea0003800200 */
.L_x_3840:
        /* <DEDUP_REMOVED lines=43> */
.L_x_3838:
[----:B------:R-:W-:Y:S05]  /*d8d0*/  BSYNC.RECONVERGENT B1 ;  /* 0x0000000000017941 */ /* 0x000fea0003800200 */
.L_x_3837:
        /* <DEDUP_REMOVED lines=20> */
.L_x_3844:
        /* <DEDUP_REMOVED lines=13> */
.L_x_3846:
[----:B------:R-:W-:Y:S05]  /*daf0*/  BSYNC.RECONVERGENT B2 ;  /* 0x0000000000027941 */ /* 0x000fea0003800200 */
.L_x_3845:
        /* <DEDUP_REMOVED lines=43> */
.L_x_3843:
[----:B------:R-:W-:Y:S05]  /*ddb0*/  BSYNC.RECONVERGENT B1 ;  /* 0x0000000000017941 */ /* 0x000fea0003800200 */
.L_x_3842:
[----:B------:R-:W-:Y:S01]  /*ddc0*/  I2FP.F32.U32 R171, R4 ;  /* 0x0000000400ab7245 */ /* 0x000fe20000201000 */
[----:B------:R-:W-:Y:S01]  /*ddd0*/  BSSY.RECONVERGENT B1, `(.L_x_3847) ;  /* 0x0000053000017945 */ /* 0x000fe20003800200 */
[----:B------:R-:W-:Y:S02]  /*dde0*/  PRMT R4, R162, 0x7632, R4 ;  /* 0x00007632a2047816 */ /* 0x000fe40000000004 */
[----:B------:R-:W-:Y:S01]  /*ddf0*/  @P0 PRMT R14, R158, 0x7632, R14 ;  /* 0x000076329e0e0816 */ /* 0x000fe2000000000e */
[----:B------:R-:W-:Y:S01]  /*de00*/  FFMA.FTZ R171, R171, R176, 1.1641532182693481445e-10 ;  /* 0x2f000000abab7423 */ /* 0x000fe200000100b0 */
[----:B------:R-:W-:Y:S01]  /*de10*/  MOV R182, 0x2 ;  /* 0x0000000200b67802 */ /* 0x000fe20000000f00 */
[----:B------:R-:W-:-:S03]  /*de20*/  IMAD.U32 R211, R4, 0x10000, RZ ;  /* 0x0001000004d37824 */ /* 0x000fc600078e00ff */
[----:B------:R-:W-:Y:S01]  /*de30*/  FSETP.GTU.FTZ.AND P4, PT, R171, R172, PT ;  /* 0x000000acab00720b */ /* 0x000fe20003f9c000 */
[----:B------:R-:W-:-:S03]  /*de40*/  FMUL.FTZ R211, R211, R174 ;  /* 0x000000aed3d37220 */ /* 0x000fc60000410000 */
        /* <DEDUP_REMOVED lines=18> */
.L_x_3849:
        /* <DEDUP_REMOVED lines=13> */
.L_x_3851:
[----:B------:R-:W-:Y:S05]  /*e040*/  BSYNC.RECONVERGENT B2 ;  /* 0x0000000000027941 */ /* 0x000fea0003800200 */
.L_x_3850:
        /* <DEDUP_REMOVED lines=43> */
.L_x_3848:
[----:B------:R-:W-:Y:S05]  /*e300*/  BSYNC.RECONVERGENT B1 ;  /* 0x0000000000017941 */ /* 0x000fea0003800200 */
.L_x_3847:
        /* <DEDUP_REMOVED lines=21> */
.L_x_3854:
        /* <DEDUP_REMOVED lines=13> */
.L_x_3856:
[----:B------:R-:W-:Y:S05]  /*e530*/  BSYNC.RECONVERGENT B2 ;  /* 0x0000000000027941 */ /* 0x000fea0003800200 */
.L_x_3855:
        /* <DEDUP_REMOVED lines=43> */
.L_x_3853:
[----:B------:R-:W-:Y:S05]  /*e7f0*/  BSYNC.RECONVERGENT B1 ;  /* 0x0000000000017941 */ /* 0x000fea0003800200 */
.L_x_3852:
        /* <DEDUP_REMOVED lines=26> */
.L_x_3859:
        /* <DEDUP_REMOVED lines=13> */
.L_x_3861:
[----:B------:R-:W-:Y:S05]  /*ea70*/  BSYNC.RECONVERGENT B2 ;  /* 0x0000000000027941 */ /* 0x000fea0003800200 */
.L_x_3860:
        /* <DEDUP_REMOVED lines=43> */
.L_x_3858:
[----:B------:R-:W-:Y:S05]  /*ed30*/  BSYNC.RECONVERGENT B1 ;  /* 0x0000000000017941 */ /* 0x000fea0003800200 */
.L_x_3857:
        /* <DEDUP_REMOVED lines=20> */
.L_x_3864:
        /* <DEDUP_REMOVED lines=15> */
.L_x_3866:
[----:B------:R-:W-:Y:S05]  /*ef70*/  BSYNC.RECONVERGENT B2 ;  /* 0x0000000000027941 */ /* 0x000fea0003800200 */
.L_x_3865:
        /* <DEDUP_REMOVED lines=43> */
.L_x_3863:
[----:B------:R-:W-:Y:S05]  /*f230*/  BSYNC.RECONVERGENT B1 ;  /* 0x0000000000017941 */ /* 0x000fea0003800200 */
.L_x_3862:
        /* <DEDUP_REMOVED lines=8> */
[----:B------:R-:W-:-:S05]  /*f2c0*/  FMUL.FTZ R225, R225, R174 ;  /* 0x000000aee1e17220 */ /* 0x000fca0000410000 */
[----:B------:R-:W-:Y:S01]  /*f2d0*/  FSEL R167, R225, RZ, !P6 ;  /* 0x000000ffe1a77208 */ /* 0x000fe20007000000 */
[----:B------:R-:W-:Y:S01]  /*f2e0*/  @P0 IMAD.U32 R225, R166, 0x10000, RZ ;  /* 0x00010000a6e10824 */ /* 0x000fe200078e00ff */
[----:B------:R-:W-:-:S03]  /*f2f0*/  PRMT R166, R178, 0x5410, R180 ;  /* 0x00005410b2a67816 */ /* 0x000fc600000000b4 */
[----:B------:R-:W-:Y:S01]  /*f300*/  FADD.FTZ R182, R182, R167 ;  /* 0x000000a7b6b67221 */ /* 0x000fe20000010000 */
[----:B------:R-:W-:-:S03]  /*f310*/  SEL R167, RZ, 0x1, P6 ;  /* 0x00000001ffa77807 */ /* 0x000fc60003000000 */
[----:B------:R-:W-:Y:S01]  /*f320*/  @P0 FADD.FTZ R225, R182, R225 ;  /* 0x000000e1b6e10221 */ /* 0x000fe20000010000 */
[----:B------:R-:W-:Y:S01]  /*f330*/  @!P0 IMAD.MOV.U32 R225, RZ, RZ, R182 ;  /* 0x000000ffffe18224 */ /* 0x000fe200078e00b6 */
[----:B------:R-:W-:-:S04]  /*f340*/  PRMT R0, R167, 0x7610, R0 ;  /* 0x00007610a7007816 */ /* 0x000fc80000000000 */
[----:B------:R-:W-:-:S04]  /*f350*/  F2FP.BF16.F32.PACK_AB R172, RZ, R225 ;  /* 0x000000e1ffac723e */ /* 0x000fc800000010ff */
[----:B------:R-:W-:Y:S01]  /*f360*/  PRMT R167, R171, 0x5410, R172 ;  /* 0x00005410aba77816 */ /* 0x000fe200000000ac */
[----:B------:R-:W-:Y:S06]  /*f370*/  BRA `(.L_x_3867) ;  /* 0x0000002800807947 */ /* 0x000fec0003800000 */
.L_x_3786:
[----:B------:R-:W-:Y:S01]  /*f380*/  ISETP.NE.AND P2, PT, R14, 0x1, PT ;  /* 0x000000010e00780c */ /* 0x000fe20003f45270 */
[----:B------:R-:W-:Y:S01]  /*f390*/  BSSY.RECONVERGENT B1, `(.L_x_3868) ;  /* 0x0000048000017945 */ /* 0x000fe20003800200 */
[----:B------:R-:W-:Y:S01]  /*f3a0*/  MOV R174, 0x2 ;  /* 0x0000000200ae7802 */ /* 0x000fe20000000f00 */
[----:B------:R-:W-:Y:S02]  /*f3b0*/  IMAD.MOV.U32 R3, RZ, RZ, R12 ;  /* 0x000000ffff037224 */ /* 0x000fe400078e000c */
[----:B------:R-:W-:-:S08]  /*f3c0*/  IMAD.MOV.U32 R170, RZ, RZ, R172 ;  /* 0x000000ffffaa7224 */ /* 0x000fd000078e00ac */
        /* <DEDUP_REMOVED lines=11> */
.L_x_3870:
        /* <DEDUP_REMOVED lines=13> */
.L_x_3872:
[----:B------:R-:W-:Y:S05]  /*f550*/  BSYNC.RECONVERGENT B2 ;  /* 0x0000000000027941 */ /* 0x000fea0003800200 */
.L_x_3871:
        /* <DEDUP_REMOVED lines=43> */
.L_x_3869:
[----:B------:R-:W-:Y:S05]  /*f810*/  BSYNC.RECONVERGENT B1 ;  /* 0x0000000000017941 */ /* 0x000fea0003800200 */
.L_x_3868:
[----:B------:R-:W1:Y:S01]  /*f820*/  LDC R176, c[0x0][0x408] ;  /* 0x00010200ffb07b82 */ /* 0x000e620000000800 */
[----:B------:R-:W-:Y:S01]  /*f830*/  I2FP.F32.U32 R3, R3 ;  /* 0x0000000300037245 */ /* 0x000fe20000201000 */
[----:B------:R-:W-:Y:S02]  /*f840*/  HFMA2 R180, -RZ, RZ, 0.1171875, 0 ;  /* 0x2f800000ffb47431 */ /* 0x000fe400000001ff */
[----:B-----5:R-:W-:Y:S01]  /*f850*/  IMAD.U32 R169, R164, 0x10000, RZ ;  /* 0x00010000a4a97824 */ /* 0x020fe200078e00ff */
[----:B------:R-:W-:Y:S01]  /*f860*/  ISETP.NE.AND P3, PT, R174, 0x1, PT ;  /* 0x00000001ae00780c */ /* 0x000fe20003f65270 */
[----:B------:R-:W-:Y:S01]  /*f870*/  @P0 IMAD.U32 R14, R156, 0x10000, RZ ;  /* 0x000100009c0e0824 */ /* 0x000fe200078e00ff */
[----:B------:R-:W-:Y:S01]  /*f880*/  LOP3.LUT R10, R10, 0xffffffef, RZ, 0xc0, !PT ;  /* 0xffffffef0a0a7812 */ /* 0x000fe200078ec0ff */
[----:B------:R-:W-:Y:S01]  /*f890*/  FFMA.FTZ R3, R3, R180, 1.1641532182693481445e-10 ;  /* 0x2f00000003037423 */ /* 0x000fe200000100b4 */
        /* <DEDUP_REMOVED lines=21> */
.L_x_3875:
        /* <DEDUP_REMOVED lines=13> */
.L_x_3877:
[----:B------:R-:W-:Y:S05]  /*fac0*/  BSYNC.RECONVERGENT B2 ;  /* 0x0000000000027941 */ /* 0x000fea0003800200 */
.L_x_3876:
        /* <DEDUP_REMOVED lines=43> */
.L_x_3874:
[----:B------:R-:W-:Y:S05]  /*fd80*/  BSYNC.RECONVERGENT B1 ;  /* 0x0000000000017941 */ /* 0x000fea0003800200 */
.L_x_3873:
        /* <DEDUP_REMOVED lines=25> */
.L_x_3880:
        /* <DEDUP_REMOVED lines=13> */
.L_x_3882:
[----:B------:R-:W-:Y:S05]  /*fff0*/  BSYNC.RECONVERGENT B2 ;  /* 0x0000000000027941 */ /* 0x000fea0003800200 */
.L_x_3881:
        /* <DEDUP_REMOVED lines=43> */
.L_x_3879:
[----:B------:R-:W-:Y:S05]  /*102b0*/  BSYNC.RECONVERGENT B1 ;  /* 0x0000000000017941 */ /* 0x000fea0003800200 */
.L_x_3878:
        /* <DEDUP_REMOVED lines=13> */
[----:B------:R-:W-:Y:S01]  /*10390*/  PRMT R14, R165, 0x7632, R14 ;  /* 0x00007632a50e7816 */ /* 0x000fe2000000000e */
[----:B------:R-:W-:-:S03]  /*103a0*/  IMAD.MOV.U32 R165, RZ, RZ, R12 ;  /* 0x000000ffffa57224 */ /* 0x000fc600078e000c */
        /* <DEDUP_REMOVED lines=11> */
.L_x_3885:
        /* <DEDUP_REMOVED lines=13> */
.L_x_3887:
[----:B------:R-:W-:Y:S05]  /*10530*/  BSYNC.RECONVERGENT B2 ;  /* 0x0000000000027941 */ /* 0x000fea0003800200 */
.L_x_3886:
        /* <DEDUP_REMOVED lines=43> */
.L_x_3884:
[----:B------:R-:W-:Y:S05]  /*107f0*/  BSYNC.RECONVERGENT B1 ;  /* 0x0000000000017941 */ /* 0x000fea0003800200 */
.L_x_3883:
[----:B------:R-:W-:Y:S01]  /*10800*/  I2FP.F32.U32 R165, R165 ;  /* 0x000000a500a57245 */ /* 0x000fe20000201000 */
[----:B------:R-:W-:Y:S01]  /*10810*/  IMAD.U32 R199, R14, 0x10000, RZ ;  /* 0x000100000ec77824 */ /* 0x000fe200078e00ff */
[----:B------:R-:W-:Y:S01]  /*10820*/  LOP3.LUT R10, R10, 0xfffffffd, RZ, 0xc0, !PT ;  /* 0xfffffffd0a0a7812 */ /* 0x000fe200078ec0ff */
        /* <DEDUP_REMOVED lines=22> */
.L_x_3890:
        /* <DEDUP_REMOVED lines=13> */
.L_x_3892:
[----:B------:R-:W-:Y:S05]  /*10a60*/  BSYNC.RECONVERGENT B2 ;  /* 0x0000000000027941 */ /* 0x000fea0003800200 */
.L_x_3891:
        /* <DEDUP_REMOVED lines=43> */
.L_x_3889:
[----:B------:R-:W-:Y:S05]  /*10d20*/  BSYNC.RECONVERGENT B1 ;  /* 0x0000000000017941 */ /* 0x000fea0003800200 */
.L_x_3888:
        /* <DEDUP_REMOVED lines=24> */
.L_x_3895:
        /* <DEDUP_REMOVED lines=13> */
.L_x_3897:
[----:B------:R-:W-:Y:S05]  /*10f80*/  BSYNC.RECONVERGENT B2 ;  /* 0x0000000000027941 */ /* 0x000fea0003800200 */
.L_x_3896:
        /* <DEDUP_REMOVED lines=43> */
.L_x_3894:
[----:B------:R-:W-:Y:S05]  /*11240*/  BSYNC.RECONVERGENT B1 ;  /* 0x0000000000017941 */ /* 0x000fea0003800200 */
.L_x_3893:
        /* <DEDUP_REMOVED lines=9> */
[----:B------:R-:W-:-:S03]  /*112e0*/  @P0 IMAD.U32 R14, R14, 0x10000, RZ ;  /* 0x000100000e0e0824 */ /* 0x000fc600078e00ff */
        /* <DEDUP_REMOVED lines=14> */
.L_x_3900:
        /* <DEDUP_REMOVED lines=13> */
.L_x_3902:
[----:B------:R-:W-:Y:S05]  /*114a0*/  BSYNC.RECONVERGENT B2 ;  /* 0x0000000000027941 */ /* 0x000fea0003800200 */
.L_x_3901:
        /* <DEDUP_REMOVED lines=43> */
.L_x_3899:
[----:B------:R-:W-:Y:S05]  /*11760*/  BSYNC.RECONVERGENT B1 ;  /* 0x0000000000017941 */ /* 0x000fea0003800200 */
.L_x_3898:
[----:B------:R-:W-:Y:S01]  /*11770*/  I2FP.F32.U32 R165, R14 ;  /* 0x0000000e00a57245 */ /* 0x000fe20000201000 */
[----:B------:R-:W-:Y:S01]  /*11780*/  IMAD.U32 R213, R167, 0x10000, RZ ;  /* 0x00010000a7d57824 */ /* 0x000fe200078e00ff */
[----:B------:R-:W-:Y:S01]  /*11790*/  ISETP.NE.AND P5, PT, R164, 0x1, PT ;  /* 0x00000001a400780c */ /* 0x000fe20003fa5270 */
[----:B------:R-:W-:Y:S01]  /*117a0*/  BSSY.RECONVERGENT B1, `(.L_x_3903) ;  /* 0x000004e000017945 */ /* 0x000fe20003800200 */
[----:B------:R-:W-:Y:S01]  /*117b0*/  @P0 SHF.L.U32 R14, R159, 0x10, RZ ;  /* 0x000000109f0e0819 */ /* 0x000fe200000006ff */
        /* <DEDUP_REMOVED lines=19> */
.L_x_3905:
        /* <DEDUP_REMOVED lines=13> */
.L_x_3907:
[----:B------:R-:W-:Y:S05]  /*119c0*/  BSYNC.RECONVERGENT B2 ;  /* 0x0000000000027941 */ /* 0x000fea0003800200 */
.L_x_3906:
        /* <DEDUP_REMOVED lines=43> */
.L_x_3904:
[----:B------:R-:W-:Y:S05]  /*11c80*/  BSYNC.RECONVERGENT B1 ;  /* 0x0000000000017941 */ /* 0x000fea0003800200 */
.L_x_3903:
[----:B------:R-:W-:Y:S01]  /*11c90*/  I2FP.F32.U32 R165, R165 ;  /* 0x000000a500a57245 */ /* 0x000fe20000201000 */
[----:B------:R-:W-:Y:S01]  /*11ca0*/  IMAD.U32 R167, R188, 0x10000, RZ ;  /* 0x00010000bca77824 */ /* 0x000fe200078e00ff */
[----:B------:R-:W-:Y:S02]  /*11cb0*/  @P0 PRMT R164, R159, 0x7632, R164 ;  /* 0x000076329fa40816 */ /* 0x000fe400000000a4 */
[----:B------:R-:W-:Y:S01]  /*11cc0*/  PRMT R166, R182, 0x5410, R184 ;  /* 0x00005410b6a67816 */ /* 0x000fe200000000b8 */
[----:B------:R-:W-:Y:S01]  /*11cd0*/  FFMA.FTZ R165, R165, R180, 1.1641532182693481445e-10 ;  /* 0x2f000000a5a57423 */ /* 0x000fe200000100b4 */
[----:B------:R-:W-:Y:S01]  /*11ce0*/  FMUL.FTZ R167, R167, R176 ;  /* 0x000000b0a7a77220 */ /* 0x000fe20000410000 */
[----:B------:R-:W-:-:S03]  /*11cf0*/  @P0 IMAD.U32 R164, R164, 0x10000, RZ ;  /* 0x00010000a4a40824 */ /* 0x000fc600078e00ff */
        /* <DEDUP_REMOVED lines=8> */
.L_x_3867:
        /* <DEDUP_REMOVED lines=43> */
.L_x_3908:
[----:B------:R-:W-:Y:S02]  /*12030*/  IMAD.MOV.U32 R172, RZ, RZ, R170 ;  /* 0x000000ffffac7224 */ /* 0x000fe400078e00aa */
[----:B------:R-:W-:-:S07]  /*12040*/  VIADD R168, R168, 0x80 ;  /* 0x00000080a8a87836 */ /* 0x000fce0000000000 */
.L_x_3785:
[----:B------:R-:W-:Y:S05]  /*12050*/  BSYNC.RECONVERGENT B0 ;  /* 0x0000000000007941 */ /* 0x000fea0003800200 */
.L_x_3784:
        /* <DEDUP_REMOVED lines=12> */
[----:B-1----:R-:W-:-:S04]  /*12120*/  IMAD.WIDE.U32 R164, R168, 0x10, R164 ;  /* 0x00000010a8a47825 */ /* 0x002fc800078e00a4 */
[----:B--2---:R-:W-:-:S05]  /*12130*/  @P0 IMAD.WIDE.U32 R176, R168, 0x10, R170 ;  /* 0x00000010a8b00825 */ /* 0x004fca00078e00aa */
[----:B------:R-:W2:Y:S01]  /*12140*/  @P0 LDG.E.128 R156, desc[UR6][R176.64] ;  /* 0x00000006b09c0981 */ /* 0x000ea2000c1e1d00 */
[----:B---3--:R-:W-:-:S03]  /*12150*/  @P1 IMAD.WIDE.U32 R174, R168, 0x10, R166 ;  /* 0x00000010a8ae1825 */ /* 0x008fc600078e00a6 */
[----:B------:R-:W5:Y:S04]  /*12160*/  LDG.E.128 R164, desc[UR6][R164.64] ;  /* 0x00000006a4a47981 */ /* 0x000f68000c1e1d00 */
[----:B------:R1:W5:Y:S01]  /*12170*/  @P1 LDG.E.128 R160, desc[UR6][R174.64] ;  /* 0x00000006aea01981 */ /* 0x000362000c1e1d00 */
[----:B--2---:R-:W-:Y:S02]  /*12180*/  PRMT R182, R157, 0x7632, R182 ;  /* 0x000076329db67816 */ /* 0x004fe400000000b6 */
[----:B------:R-:W-:Y:S01]  /*12190*/  PRMT R171, R156, 0x7632, R171 ;  /* 0x000076329cab7816 */ /* 0x000fe200000000ab */
[----:B-1----:R-:W-:Y:S06]  /*121a0*/  @!P1 BRA `(.L_x_3911) ;  /* 0x0000005000a49947 */ /* 0x002fec0003800000 */
[----:B------:R-:W-:Y:S01]  /*121b0*/  ISETP.NE.AND P2, PT, R14, 0x1, PT ;  /* 0x000000010e00780c */ /* 0x000fe20003f45270 */
[----:B------:R-:W-:Y:S01]  /*121c0*/  BSSY.RECONVERGENT B1, `(.L_x_3912) ;  /* 0x0000048000017945 */ /* 0x000fe20003800200 */
[----:B------:R-:W-:Y:S01]  /*121d0*/  IMAD.MOV.U32 R6, RZ, RZ, 0x2 ;  /* 0x00000002ff067424 */ /* 0x000fe200078e00ff */
[----:B0-----:R-:W-:Y:S01]  /*121e0*/  MOV R0, R12 ;  /* 0x0000000c00007202 */ /* 0x001fe20000000f00 */
        /* <DEDUP_REMOVED lines=12> */
.L_x_3914:
        /* <DEDUP_REMOVED lines=13> */
.L_x_3916:
[----:B------:R-:W-:Y:S05]  /*12380*/  BSYNC.RECONVERGENT B2 ;  /* 0x0000000000027941 */ /* 0x000fea0003800200 */
.L_x_3915:
        /* <DEDUP_REMOVED lines=43> */
.L_x_3913:
[----:B------:R-:W-:Y:S05]  /*12640*/  BSYNC.RECONVERGENT B1 ;  /* 0x0000000000017941 */ /* 0x000fea0003800200 */
.L_x_3912:
        /* <DEDUP_REMOVED lines=26> */
.L_x_3919:
        /* <DEDUP_REMOVED lines=13> */
.L_x_3921:
[----:B------:R-:W-:Y:S05]  /*128c0*/  BSYNC.RECONVERGENT B2 ;  /* 0x0000000000027941 */ /* 0x000fea0003800200 */
.L_x_3920:
        /* <DEDUP_REMOVED lines=43> */
.L_x_3918:
[----:B------:R-:W-:Y:S05]  /*12b80*/  BSYNC.RECONVERGENT B1 ;  /* 0x0000000000017941 */ /* 0x000fea0003800200 */
.L_x_3917:
        /* <DEDUP_REMOVED lines=25> */
.L_x_3924:
        /* <DEDUP_REMOVED lines=13> */
.L_x_3926:
[----:B------:R-:W-:Y:S05]  /*12df0*/  BSYNC.RECONVERGENT B2 ;  /* 0x0000000000027941 */ /* 0x000fea0003800200 */
.L_x_3925:
        /* <DEDUP_REMOVED lines=43> */
.L_x_3923:
[----:B------:R-:W-:Y:S05]  /*130b0*/  BSYNC.RECONVERGENT B1 ;  /* 0x0000000000017941 */ /* 0x000fea0003800200 */
.L_x_3922:
        /* <DEDUP_REMOVED lines=22> */
.L_x_3929:
        /* <DEDUP_REMOVED lines=13> */
.L_x_3931:
[----:B------:R-:W-:Y:S05]  /*132f0*/  BSYNC.RECONVERGENT B2 ;  /* 0x0000000000027941 */ /* 0x000fea0003800200 */
.L_x_3930:
        /* <DEDUP_REMOVED lines=43> */
.L_x_3928:
[----:B------:R-:W-:Y:S05]  /*135b0*/  BSYNC.RECONVERGENT B1 ;  /* 0x0000000000017941 */ /* 0x000fea0003800200 */
.L_x_3927:
        /* <DEDUP_REMOVED lines=26> */
.L_x_3934:
        /* <DEDUP_REMOVED lines=13> */
.L_x_3936:
[----:B------:R-:W-:Y:S05]  /*13830*/  BSYNC.RECONVERGENT B2 ;  /* 0x0000000000027941 */ /* 0x000fea0003800200 */
.L_x_3935:
        /* <DEDUP_REMOVED lines=43> */
.L_x_3933:
[----:B------:R-:W-:Y:S05]  /*13af0*/  BSYNC.RECONVERGENT B1 ;  /* 0x0000000000017941 */ /* 0x000fea0003800200 */
.L_x_3932:
        /* <DEDUP_REMOVED lines=23> */
.L_x_3939:
        /* <DEDUP_REMOVED lines=13> */
.L_x_3941:
[----:B------:R-:W-:Y:S05]  /*13d40*/  BSYNC.RECONVERGENT B2 ;  /* 0x0000000000027941 */ /* 0x000fea0003800200 */
.L_x_3940:
        /* <DEDUP_REMOVED lines=43> */
.L_x_3938:
[----:B------:R-:W-:Y:S05]  /*14000*/  BSYNC.RECONVERGENT B1 ;  /* 0x0000000000017941 */ /* 0x000fea0003800200 */
.L_x_3937:
[----:B------:R-:W-:Y:S01]  /*14010*/  I2FP.F32.U32 R5, R2 ;  /* 0x0000000200057245 */ /* 0x000fe20000201000 */
[----:B------:R-:W-:Y:S01]  /*14020*/  IMAD.U32 R7, R161, 0x10000, RZ ;  /* 0x00010000a1077824 */ /* 0x000fe200078e00ff */
[----:B------:R-:W-:Y:S01]  /*14030*/  BSSY.RECONVERGENT B1, `(.L_x_3942) ;  /* 0x0000050000017945 */ /* 0x000fe20003800200 */
[----:B------:R-:W-:Y:S02]  /*14040*/  @P0 IMAD.U32 R175, R157, 0x10000, RZ ;  /* 0x000100009daf0824 */ /* 0x000fe400078e00ff */
[----:B------:R-:W-:Y:S01]  /*14050*/  FFMA.FTZ R5, R5, R176, 1.1641532182693481445e-10 ;  /* 0x2f00000005057423 */ /* 0x000fe200000100b0 */
[----:B------:R-:W-:Y:S01]  /*14060*/  FMUL.FTZ R7, R7, R174 ;  /* 0x000000ae07077220 */ /* 0x000fe20000410000 */
[----:B------:R-:W-:Y:S02]  /*14070*/  IMAD.MOV.U32 R14, RZ, RZ, 0x2 ;  /* 0x00000002ff0e7424 */ /* 0x000fe400078e00ff */
[----:B------:R-:W-:Y:S01]  /*14080*/  IMAD.MOV.U32 R2, RZ, RZ, R12 ;  /* 0x000000ffff027224 */ /* 0x000fe200078e000c */
[----:B------:R-:W-:-:S04]  /*14090*/  FSETP.GTU.FTZ.AND P2, PT, R5, R172, PT ;  /* 0x000000ac0500720b */ /* 0x000fc80003f5c000 */
[----:B------:R-:W-:Y:S02]  /*140a0*/  FSEL R5, R7, RZ, !P2 ;  /* 0x000000ff07057208 */ /* 0x000fe40005000000 */
[----:B------:R-:W-:Y:S02]  /*140b0*/  SEL R7, RZ, 0x1, P2 ;  /* 0x00000001ff077807 */ /* 0x000fe40001000000 */
[----:B------:R-:W-:Y:S01]  /*140c0*/  ISETP.NE.AND P2, PT, R6, 0x1, PT ;  /* 0x000000010600780c */ /* 0x000fe20003f45270 */
[----:B------:R-:W-:-:S04]  /*140d0*/  FADD.FTZ R0, R0, R5 ;  /* 0x0000000500007221 */ /* 0x000fc80000010000 */
        /* <DEDUP_REMOVED lines=12> */
.L_x_3944:
        /* <DEDUP_REMOVED lines=13> */
.L_x_3946:
[----:B------:R-:W-:Y:S05]  /*14270*/  BSYNC.RECONVERGENT B2 ;  /* 0x0000000000027941 */ /* 0x000fea0003800200 */
.L_x_3945:
        /* <DEDUP_REMOVED lines=43> */
.L_x_3943:
[----:B------:R-:W-:Y:S05]  /*14530*/  BSYNC.RECONVERGENT B1 ;  /* 0x0000000000017941 */ /* 0x000fea0003800200 */
.L_x_3942:
        /* <DEDUP_REMOVED lines=22> */
.L_x_3949:
        /* <DEDUP_REMOVED lines=13> */
.L_x_3951:
[----:B------:R-:W-:Y:S05]  /*14770*/  BSYNC.RECONVERGENT B2 ;  /* 0x0000000000027941 */ /* 0x000fea0003800200 */
.L_x_3950:
        /* <DEDUP_REMOVED lines=43> */
.L_x_3948:
[----:B------:R-:W-:Y:S05]  /*14a30*/  BSYNC.RECONVERGENT B1 ;  /* 0x0000000000017941 */ /* 0x000fea0003800200 */
.L_x_3947:
[----:B------:R-:W-:Y:S01]  /*14a40*/  I2FP.F32.U32 R5, R4 ;  /* 0x0000000400057245 */ /* 0x000fe20000201000 */
[----:B------:R-:W-:Y:S01]  /*14a50*/  @P0 IMAD.U32 R197, R182, 0x10000, RZ ;  /* 0x00010000b6c50824 */ /* 0x000fe200078e00ff */
[----:B------:R-:W-:Y:S01]  /*14a60*/  PRMT R4, R161, 0x7632, R4 ;  /* 0x00007632a1047816 */ /* 0x000fe20000000004 */
[----:B------:R-:W-:Y:S02]  /*14a70*/  BSSY.RECONVERGENT B1, `(.L_x_3952) ;  /* 0x0000050000017945 */ /* 0x000fe40003800200 */
[----:B------:R-:W-:Y:S01]  /*14a80*/  FFMA.FTZ R5, R5, R176, 1.1641532182693481445e-10 ;  /* 0x2f00000005057423 */ /* 0x000fe200000100b0 */
[----:B------:R-:W-:Y:S01]  /*14a90*/  SHF.L.U32 R165, R4, 0x10, RZ ;  /* 0x0000001004a57819 */ /* 0x000fe200000006ff */
[----:B------:R-:W-:-:S03]  /*14aa0*/  IMAD.MOV.U32 R4, RZ, RZ, 0x2 ;  /* 0x00000002ff047424 */ /* 0x000fc600078e00ff */
        /* <DEDUP_REMOVED lines=19> */
.L_x_3954:
        /* <DEDUP_REMOVED lines=13> */
.L_x_3956:
[----:B------:R-:W-:Y:S05]  /*14cb0*/  BSYNC.RECONVERGENT B2 ;  /* 0x0000000000027941 */ /* 0x000fea0003800200 */
.L_x_3955:
        /* <DEDUP_REMOVED lines=43> */
.L_x_3953:
[----:B------:R-:W-:Y:S05]  /*14f70*/  BSYNC.RECONVERGENT B1 ;  /* 0x0000000000017941 */ /* 0x000fea0003800200 */
.L_x_3952:
        /* <DEDUP_REMOVED lines=21> */
.L_x_3959:
        /* <DEDUP_REMOVED lines=13> */
.L_x_3961:
[----:B------:R-:W-:Y:S05]  /*151a0*/  BSYNC.RECONVERGENT B2 ;  /* 0x0000000000027941 */ /* 0x000fea0003800200 */
.L_x_3960:
        /* <DEDUP_REMOVED lines=43> */
.L_x_3958:
[----:B------:R-:W-:Y:S05]  /*15460*/  BSYNC.RECONVERGENT B1 ;  /* 0x0000000000017941 */ /* 0x000fea0003800200 */
.L_x_3957:
        /* <DEDUP_REMOVED lines=25> */
.L_x_3964:
        /* <DEDUP_REMOVED lines=13> */
.L_x_3966:
[----:B------:R-:W-:Y:S05]  /*156d0*/  BSYNC.RECONVERGENT B2 ;  /* 0x0000000000027941 */ /* 0x000fea0003800200 */
.L_x_3965:
        /* <DEDUP_REMOVED lines=43> */
.L_x_3963:
[----:B------:R-:W-:Y:S05]  /*15990*/  BSYNC.RECONVERGENT B1 ;  /* 0x0000000000017941 */ /* 0x000fea0003800200 */
.L_x_3962:
        /* <DEDUP_REMOVED lines=20> */
.L_x_3969:
        /* <DEDUP_REMOVED lines=13> */
.L_x_3971:
[----:B------:R-:W-:Y:S05]  /*15bb0*/  BSYNC.RECONVERGENT B2 ;  /* 0x0000000000027941 */ /* 0x000fea0003800200 */
.L_x_3970:
        /* <DEDUP_REMOVED lines=43> */
.L_x_3968:
[----:B------:R-:W-:Y:S05]  /*15e70*/  BSYNC.RECONVERGENT B1 ;  /* 0x0000000000017941 */ /* 0x000fea0003800200 */
.L_x_3967:
[----:B------:R-:W-:Y:S01]  /*15e80*/  I2FP.F32.U32 R171, R4 ;  /* 0x0000000400ab7245 */ /* 0x000fe20000201000 */
[----:B------:R-:W-:Y:S01]  /*15e90*/  BSSY.RECONVERGENT B1, `(.L_x_3972) ;  /* 0x0000053000017945 */ /* 0x000fe20003800200 */
[----:B------:R-:W-:Y:S01]  /*15ea0*/  PRMT R4, R162, 0x7632, R4 ;  /* 0x00007632a2047816 */ /* 0x000fe20000000004 */
[----:B------:R-:W-:Y:S01]  /*15eb0*/  IMAD.MOV.U32 R182, RZ, RZ, 0x2 ;  /* 0x00000002ffb67424 */ /* 0x000fe200078e00ff */
[----:B------:R-:W-:Y:S01]  /*15ec0*/  @P0 PRMT R14, R158, 0x7632, R14 ;  /* 0x000076329e0e0816 */ /* 0x000fe2000000000e */
[----:B------:R-:W-:Y:S01]  /*15ed0*/  FFMA.FTZ R171, R171, R176, 1.1641532182693481445e-10 ;  /* 0x2f000000abab7423 */ /* 0x000fe200000100b0 */
[----:B------:R-:W-:-:S04]  /*15ee0*/  SHF.L.U32 R215, R4, 0x10, RZ ;  /* 0x0000001004d77819 */ /* 0x000fc800000006ff */
        /* <DEDUP_REMOVED lines=20> */
.L_x_3974:
        /* <DEDUP_REMOVED lines=13> */
.L_x_3976:
[----:B------:R-:W-:Y:S05]  /*16100*/  BSYNC.RECONVERGENT B2 ;  /* 0x0000000000027941 */ /* 0x000fea0003800200 */
.L_x_3975:
        /* <DEDUP_REMOVED lines=43> */
.L_x_3973:
[----:B------:R-:W-:Y:S05]  /*163c0*/  BSYNC.RECONVERGENT B1 ;  /* 0x0000000000017941 */ /* 0x000fea0003800200 */
.L_x_3972:
        /* <DEDUP_REMOVED lines=21> */
.L_x_3979:
        /* <DEDUP_REMOVED lines=13> */
.L_x_3981:
[----:B------:R-:W-:Y:S05]  /*165f0*/  BSYNC.RECONVERGENT B2 ;  /* 0x0000000000027941 */ /* 0x000fea0003800200 */
.L_x_3980:
        /* <DEDUP_REMOVED lines=43> */
.L_x_3978:
[----:B------:R-:W-:Y:S05]  /*168b0*/  BSYNC.RECONVERGENT B1 ;  /* 0x0000000000017941 */ /* 0x000fea0003800200 */
.L_x_3977:
        /* <DEDUP_REMOVED lines=26> */
.L_x_3984:
        /* <DEDUP_REMOVED lines=13> */
.L_x_3986:
[----:B------:R-:W-:Y:S05]  /*16b30*/  BSYNC.RECONVERGENT B2 ;  /* 0x0000000000027941 */ /* 0x000fea0003800200 */
.L_x_3985:
        /* <DEDUP_REMOVED lines=43> */
.L_x_3983:
[----:B------:R-:W-:Y:S05]  /*16df0*/  BSYNC.RECONVERGENT B1 ;  /* 0x0000000000017941 */ /* 0x000fea0003800200 */
.L_x_3982:
        /* <DEDUP_REMOVED lines=20> */
.L_x_3989:
        /* <DEDUP_REMOVED lines=15> */
.L_x_3991:
[----:B------:R-:W-:Y:S05]  /*17030*/  BSYNC.RECONVERGENT B2 ;  /* 0x0000000000027941 */ /* 0x000fea0003800200 */
.L_x_3990:
        /* <DEDUP_REMOVED lines=43> */
.L_x_3988:
[----:B------:R-:W-:Y:S05]  /*172f0*/  BSYNC.RECONVERGENT B1 ;  /* 0x0000000000017941 */ /* 0x000fea0003800200 */
.L_x_3987:
        /* <DEDUP_REMOVED lines=8> */
[----:B------:R-:W-:-:S04]  /*17380*/  PRMT R164, R164, 0x5410, R169 ;  /* 0x00005410a4a47816 */ /* 0x000fc800000000a9 */
        /* <DEDUP_REMOVED lines=11> */
.L_x_3911:
        /* <DEDUP_REMOVED lines=16> */
.L_x_3995:
        /* <DEDUP_REMOVED lines=13> */
.L_x_3997:
[----:B------:R-:W-:Y:S05]  /*17610*/  BSYNC.RECONVERGENT B2 ;  /* 0x0000000000027941 */ /* 0x000fea0003800200 */
.L_x_3996:
        /* <DEDUP_REMOVED lines=43> */
.L_x_3994:
[----:B------:R-:W-:Y:S05]  /*178d0*/  BSYNC.RECONVERGENT B1 ;  /* 0x0000000000017941 */ /* 0x000fea0003800200 */
.L_x_3993:
[----:B------:R-:W1:Y:S01]  /*178e0*/  LDC R176, c[0x0][0x408] ;  /* 0x00010200ffb07b82 */ /* 0x000e620000000800 */
[----:B------:R-:W-:Y:S01]  /*178f0*/  I2FP.F32.U32 R27, R27 ;  /* 0x0000001b001b7245 */ /* 0x000fe20000201000 */
[----:B------:R-:W-:Y:S01]  /*17900*/  IMAD.MOV.U32 R180, RZ, RZ, 0x2f800000 ;  /* 0x2f800000ffb47424 */ /* 0x000fe200078e00ff */
[----:B-----5:R-:W-:Y:S01]  /*17910*/  SHF.L.U32 R169, R164, 0x10, RZ ;  /* 0x00000010a4a97819 */ /* 0x020fe200000006ff */
[----:B------:R-:W-:Y:S01]  /*17920*/  @P0 IMAD.U32 R14, R156, 0x10000, RZ ;  /* 0x000100009c0e0824 */ /* 0x000fe200078e00ff */
[----:B------:R-:W-:Y:S01]  /*17930*/  ISETP.NE.AND P3, PT, R174, 0x1, PT ;  /* 0x00000001ae00780c */ /* 0x000fe20003f65270 */
        /* <DEDUP_REMOVED lines=23> */
.L_x_4000:
        /* <DEDUP_REMOVED lines=13> */
.L_x_4002:
[----:B------:R-:W-:Y:S05]  /*17b80*/  BSYNC.RECONVERGENT B2 ;  /* 0x0000000000027941 */ /* 0x000fea0003800200 */
.L_x_4001:
        /* <DEDUP_REMOVED lines=43> */
.L_x_3999:
[----:B------:R-:W-:Y:S05]  /*17e40*/  BSYNC.RECONVERGENT B1 ;  /* 0x0000000000017941 */ /* 0x000fea0003800200 */
.L_x_3998:
        /* <DEDUP_REMOVED lines=25> */
.L_x_4005:
        /* <DEDUP_REMOVED lines=13> */
.L_x_4007:
[----:B------:R-:W-:Y:S05]  /*180b0*/  BSYNC.RECONVERGENT B2 ;  /* 0x0000000000027941 */ /* 0x000fea0003800200 */
.L_x_4006:
        /* <DEDUP_REMOVED lines=43> */
.L_x_4004:
[----:B------:R-:W-:Y:S05]  /*18370*/  BSYNC.RECONVERGENT B1 ;  /* 0x0000000000017941 */ /* 0x000fea0003800200 */
.L_x_4003:
[----:B------:R-:W-:Y:S01]  /*18380*/  I2FP.F32.U32 R175, R14 ;  /* 0x0000000e00af7245 */ /* 0x000fe20000201000 */
[----:B------:R-:W-:Y:S01]  /*18390*/  IMAD.U32 R195, R165, 0x10000, RZ ;  /* 0x00010000a5c37824 */ /* 0x000fe200078e00ff */
[----:B------:R-:W-:Y:S01]  /*183a0*/  LOP3.LUT R10, R10, 0xfffffffb, RZ, 0xc0, !PT ;  /* 0xfffffffb0a0a7812 */ /* 0x000fe200078ec0ff */
[----:B------:R-:W-:Y:S01]  /*183b0*/  @P0 IMAD.U32 R14, R157, 0x10000, RZ ;  /* 0x000100009d0e0824 */ /* 0x000fe200078e00ff */
[----:B------:R-:W-:Y:S01]  /*183c0*/  BSSY.RECONVERGENT B1, `(.L_x_4008) ;  /* 0x000004f000017945 */ /* 0x000fe20003800200 */
[----:B------:R-:W-:Y:S01]  /*183d0*/  FFMA.FTZ R175, R175, R180, 1.1641532182693481445e-10 ;  /* 0x2f000000afaf7423 */ /* 0x000fe200000100b4 */
[----:B------:R-:W-:Y:S01]  /*183e0*/  FMUL.FTZ R195, R195, R176 ;  /* 0x000000b0c3c37220 */ /* 0x000fe20000410000 */
[----:B------:R-:W-:-:S03]  /*183f0*/  HFMA2 R184, -RZ, RZ, 0, 1.1920928955078125e-07 ;  /* 0x00000002ffb87431 */ /* 0x000fc600000001ff */
[----:B------:R-:W-:-:S04]  /*18400*/  FSETP.GTU.FTZ.AND P2, PT, R175, R178, PT ;  /* 0x000000b2af00720b */ /* 0x000fc80003f5c000 */
[----:B------:R-:W-:Y:S02]  /*18410*/  FSEL R175, R195, RZ, !P2 ;  /* 0x000000ffc3af7208 */ /* 0x000fe40005000000 */
[----:B------:R-:W-:Y:S02]  /*18420*/  PLOP3.LUT P3, PT, P2, PT, PT, 0x8, 0x80 ;  /* 0x000000000080781c */ /* 0x000fe4000176e170 */
[----:B------:R-:W-:Y:S01]  /*18430*/  ISETP.NE.AND P2, PT, R164, 0x1, PT ;  /* 0x00000001a400780c */ /* 0x000fe20003f45270 */
[----:B------:R-:W-:Y:S01]  /*18440*/  @P0 FADD.FTZ R175, R14, R175 ;  /* 0x000000af0eaf0221 */ /* 0x000fe20000010000 */
[----:B------:R-:W-:Y:S01]  /*18450*/  PRMT R14, R165, 0x7632, R14 ;  /* 0x00007632a50e7816 */ /* 0x000fe2000000000e */
[----:B------:R-:W-:-:S03]  /*18460*/  IMAD.MOV.U32 R165, RZ, RZ, R12 ;  /* 0x000000ffffa57224 */ /* 0x000fc600078e000c */
        /* <DEDUP_REMOVED lines=11> */
.L_x_4010:
        /* <DEDUP_REMOVED lines=13> */
.L_x_4012:
[----:B------:R-:W-:Y:S05]  /*185f0*/  BSYNC.RECONVERGENT B2 ;  /* 0x0000000000027941 */ /* 0x000fea0003800200 */
.L_x_4011:
        /* <DEDUP_REMOVED lines=43> */
.L_x_4009:
[----:B------:R-:W-:Y:S05]  /*188b0*/  BSYNC.RECONVERGENT B1 ;  /* 0x0000000000017941 */ /* 0x000fea0003800200 */
.L_x_4008:
[----:B------:R-:W-:Y:S01]  /*188c0*/  I2FP.F32.U32 R165, R165 ;  /* 0x000000a500a57245 */ /* 0x000fe20000201000 */
[----:B------:R-:W-:Y:S01]  /*188d0*/  IMAD.U32 R195, R14, 0x10000, RZ ;  /* 0x000100000ec37824 */ /* 0x000fe200078e00ff */
[----:B------:R-:W-:Y:S01]  /*188e0*/  LOP3.LUT R10, R10, 0xfffffffd, RZ, 0xc0, !PT ;  /* 0xfffffffd0a0a7812 */ /* 0x000fe200078ec0ff */
[----:B------:R-:W-:Y:S01]  /*188f0*/  @P0 IMAD.U32 R182, R182, 0x10000, RZ ;  /* 0x00010000b6b60824 */ /* 0x000fe200078e00ff */
[----:B------:R-:W-:Y:S01]  /*18900*/  BSSY.RECONVERGENT B1, `(.L_x_4013) ;  /* 0x000004e000017945 */ /* 0x000fe20003800200 */
[----:B------:R-:W-:Y:S01]  /*18910*/  FFMA.FTZ R165, R165, R180, 1.1641532182693481445e-10 ;  /* 0x2f000000a5a57423 */ /* 0x000fe200000100b4 */
        /* <DEDUP_REMOVED lines=19> */
.L_x_4015:
        /* <DEDUP_REMOVED lines=13> */
.L_x_4017:
[----:B------:R-:W-:Y:S05]  /*18b20*/  BSYNC.RECONVERGENT B2 ;  /* 0x0000000000027941 */ /* 0x000fea0003800200 */
.L_x_4016:
        /* <DEDUP_REMOVED lines=43> */
.L_x_4014:
[----:B------:R-:W-:Y:S05]  /*18de0*/  BSYNC.RECONVERGENT B1 ;  /* 0x0000000000017941 */ /* 0x000fea0003800200 */
.L_x_4013:
        /* <DEDUP_REMOVED lines=24> */
.L_x_4020:
        /* <DEDUP_REMOVED lines=13> */
.L_x_4022:
[----:B------:R-:W-:Y:S05]  /*19040*/  BSYNC.RECONVERGENT B2 ;  /* 0x0000000000027941 */ /* 0x000fea0003800200 */
.L_x_4021:
        /* <DEDUP_REMOVED lines=43> */
.L_x_4019:
[----:B------:R-:W-:Y:S05]  /*19300*/  BSYNC.RECONVERGENT B1 ;  /* 0x0000000000017941 */ /* 0x000fea0003800200 */
.L_x_4018:
[----:B------:R-:W-:Y:S01]  /*19310*/  I2FP.F32.U32 R165, R14 ;  /* 0x0000000e00a57245 */ /* 0x000fe20000201000 */
[----:B------:R-:W-:Y:S01]  /*19320*/  IMAD.U32 R215, R166, 0x10000, RZ ;  /* 0x00010000a6d77824 */ /* 0x000fe200078e00ff */
[----:B------:R-:W-:Y:S01]  /*19330*/  ISETP.NE.AND P4, PT, R186, 0x1, PT ;  /* 0x00000001ba00780c */ /* 0x000fe20003f85270 */
[----:B------:R-:W-:Y:S01]  /*19340*/  BSSY.RECONVERGENT B1, `(.L_x_4023) ;  /* 0x000004e000017945 */ /* 0x000fe20003800200 */
[----:B------:R-:W-:Y:S01]  /*19350*/  @P0 PRMT R14, R158, 0x7632, R14 ;  /* 0x000076329e0e0816 */ /* 0x000fe2000000000e */
[----:B------:R-:W-:Y:S01]  /*19360*/  FFMA.FTZ R165, R165, R180, 1.1641532182693481445e-10 ;  /* 0x2f000000a5a57423 */ /* 0x000fe200000100b4 */
[----:B------:R-:W-:Y:S01]  /*19370*/  FMUL.FTZ R215, R215, R176 ;  /* 0x000000b0d7d77220 */ /* 0x000fe20000410000 */
[----:B------:R-:W-:Y:S01]  /*19380*/  IMAD.MOV.U32 R164, RZ, RZ, 0x2 ;  /* 0x00000002ffa47424 */ /* 0x000fe200078e00ff */
[----:B------:R-:W-:Y:S02]  /*19390*/  @P0 SHF.L.U32 R14, R14, 0x10, RZ ;  /* 0x000000100e0e0819 */ /* 0x000fe400000006ff */
        /* <DEDUP_REMOVED lines=15> */
.L_x_4025:
        /* <DEDUP_REMOVED lines=13> */
.L_x_4027:
[----:B------:R-:W-:Y:S05]  /*19560*/  BSYNC.RECONVERGENT B2 ;  /* 0x0000000000027941 */ /* 0x000fea0003800200 */
.L_x_4026:
        /* <DEDUP_REMOVED lines=43> */
.L_x_4024:
[----:B------:R-:W-:Y:S05]  /*19820*/  BSYNC.RECONVERGENT B1 ;  /* 0x0000000000017941 */ /* 0x000fea0003800200 */
.L_x_4023:
        /* <DEDUP_REMOVED lines=24> */
.L_x_4030:
        /* <DEDUP_REMOVED lines=13> */
.L_x_4032:
[----:B------:R-:W-:Y:S05]  /*19a80*/  BSYNC.RECONVERGENT B2 ;  /* 0x0000000000027941 */ /* 0x000fea0003800200 */
.L_x_4031:
        /* <DEDUP_REMOVED lines=43> */
.L_x_4029:
[----:B------:R-:W-:Y:S05]  /*19d40*/  BSYNC.RECONVERGENT B1 ;  /* 0x0000000000017941 */ /* 0x000fea0003800200 */
.L_x_4028:
        /* <DEDUP_REMOVED lines=15> */
.L_x_3992:
        /* <DEDUP_REMOVED lines=43> */
.L_x_4033:
[----:B------:R-:W-:Y:S01]  /*1a0f0*/  MOV R172, R170 ;  /* 0x000000aa00ac7202 */ /* 0x000fe20000000f00 */
[----:B------:R-:W-:-:S07]  /*1a100*/  VIADD R168, R168, 0x80 ;  /* 0x00000080a8a87836 */ /* 0x000fce0000000000 */
.L_x_3910:
[----:B------:R-:W-:Y:S05]  /*1a110*/  BSYNC.RECONVERGENT B0 ;  /* 0x0000000000007941 */ /* 0x000fea0003800200 */
.L_x_3909:
        /* <DEDUP_REMOVED lines=35> */
.L_x_4039:
        /* <DEDUP_REMOVED lines=13> */
.L_x_4041:
[----:B------:R-:W-:Y:S05]  /*1a420*/  BSYNC.RECONVERGENT B2 ;  /* 0x0000000000027941 */ /* 0x000fea0003800200 */
.L_x_4040:
        /* <DEDUP_REMOVED lines=43> */
.L_x_4038:
[----:B------:R-:W-:Y:S05]  /*1a6e0*/  BSYNC.RECONVERGENT B1 ;  /* 0x0000000000017941 */ /* 0x000fea0003800200 */
.L_x_4037:
        /* <DEDUP_REMOVED lines=9> */
[----:B------:R-:W-:Y:S01]  /*1a780*/  HFMA2 R14, -RZ, RZ, 0, 1.1920928955078125e-07 ;  /* 0x00000002ff0e7431 */ /* 0x000fe200000001ff */
[----:B------:R-:W-:Y:S01]  /*1a790*/  PRMT R2, R164, 0x7632, R2 ;  /* 0x00007632a4027816 */ /* 0x000fe20000000002 */
[----:B------:R-:W-:-:S02]  /*1a7a0*/  IMAD.MOV.U32 R4, RZ, RZ, R12 ;  /* 0x000000ffff047224 */ /* 0x000fc400078e000c */
        /* <DEDUP_REMOVED lines=14> */
.L_x_4044:
        /* <DEDUP_REMOVED lines=13> */
.L_x_4046:
[----:B------:R-:W-:Y:S05]  /*1a960*/  BSYNC.RECONVERGENT B2 ;  /* 0x0000000000027941 */ /* 0x000fea0003800200 */
.L_x_4045:
        /* <DEDUP_REMOVED lines=43> */
.L_x_4043:
[----:B------:R-:W-:Y:S05]  /*1ac20*/  BSYNC.RECONVERGENT B1 ;  /* 0x0000000000017941 */ /* 0x000fea0003800200 */
.L_x_4042:
        /* <DEDUP_REMOVED lines=25> */
.L_x_4049:
        /* <DEDUP_REMOVED lines=13> */
.L_x_4051:
[----:B------:R-:W-:Y:S05]  /*1ae90*/  BSYNC.RECONVERGENT B2 ;  /* 0x0000000000027941 */ /* 0x000fea0003800200 */
.L_x_4050:
        /* <DEDUP_REMOVED lines=43> */
.L_x_4048:
[----:B------:R-:W-:Y:S05]  /*1b150*/  BSYNC.RECONVERGENT B1 ;  /* 0x0000000000017941 */ /* 0x000fea0003800200 */
.L_x_4047:
[----:B------:R-:W-:Y:S01]  /*1b160*/  I2FP.F32.U32 R5, R5 ;  /* 0x0000000500057245 */ /* 0x000fe20000201000 */
[----:B------:R-:W-:Y:S01]  /*1b170*/  IMAD.U32 R7, R2, 0x10000, RZ ;  /* 0x0001000002077824 */ /* 0x000fe200078e00ff */
[----:B------:R-:W-:Y:S01]  /*1b180*/  LOP3.LUT R10, R10, 0xffffffef, RZ, 0xc0, !PT ;  /* 0xffffffef0a0a7812 */ /* 0x000fe200078ec0ff */
[----:B------:R-:W-:Y:S01]  /*1b190*/  BSSY.RECONVERGENT B1, `(.L_x_4052) ;  /* 0x000004c000017945 */ /* 0x000fe20003800200 */
[----:B------:R-:W-:Y:S02]  /*1b1a0*/  IMAD.MOV.U32 R6, RZ, RZ, 0x2 ;  /* 0x00000002ff067424 */ /* 0x000fe400078e00ff */
[----:B------:R-:W-:Y:S01]  /*1b1b0*/  FFMA.FTZ R5, R5, R180, 1.1641532182693481445e-10 ;  /* 0x2f00000005057423 */ /* 0x000fe200000100b4 */
[----:B------:R-:W-:-:S04]  /*1b1c0*/  FMUL.FTZ R2, R7, R176 ;  /* 0x000000b007027220 */ /* 0x000fc80000410000 */
        /* <DEDUP_REMOVED lines=15> */
.L_x_4054:
        /* <DEDUP_REMOVED lines=13> */
.L_x_4056:
[----:B------:R-:W-:Y:S05]  /*1b390*/  BSYNC.RECONVERGENT B2 ;  /* 0x0000000000027941 */ /* 0x000fea0003800200 */
.L_x_4055:
        /* <DEDUP_REMOVED lines=43> */
.L_x_4053:
[----:B------:R-:W-:Y:S05]  /*1b650*/  BSYNC.RECONVERGENT B1 ;  /* 0x0000000000017941 */ /* 0x000fea0003800200 */
.L_x_4052:
[----:B------:R-:W-:Y:S01]  /*1b660*/  I2FP.F32.U32 R5, R5 ;  /* 0x0000000500057245 */ /* 0x000fe20000201000 */
[----:B------:R-:W-:Y:S01]  /*1b670*/  BSSY.RECONVERGENT B1, `(.L_x_4057) ;  /* 0x0000052000017945 */ /* 0x000fe20003800200 */
[----:B------:R-:W-:Y:S01]  /*1b680*/  PRMT R4, R160, 0x7632, R4 ;  /* 0x00007632a0047816 */ /* 0x000fe20000000004 */
[----:B------:R-:W-:Y:S01]  /*1b690*/  IMAD.MOV.U32 R14, RZ, RZ, 0x2 ;  /* 0x00000002ff0e7424 */ /* 0x000fe200078e00ff */
[----:B------:R-:W-:Y:S01]  /*1b6a0*/  @P1 SHF.L.U32 R187, R174, 0x10, RZ ;  /* 0x00000010aebb1819 */ /* 0x000fe200000006ff */
[----:B------:R-:W-:Y:S02]  /*1b6b0*/  FFMA.FTZ R5, R5, R180, 1.1641532182693481445e-10 ;  /* 0x2f00000005057423 */ /* 0x000fe400000100b4 */
[----:B------:R-:W-:-:S03]  /*1b6c0*/  IMAD.U32 R7, R4, 0x10000, RZ ;  /* 0x0001000004077824 */ /* 0x000fc600078e00ff */
        /* <DEDUP_REMOVED lines=19> */
.L_x_4059:
        /* <DEDUP_REMOVED lines=13> */
.L_x_4061:
[----:B------:R-:W-:Y:S05]  /*1b8d0*/  BSYNC.RECONVERGENT B2 ;  /* 0x0000000000027941 */ /* 0x000fea0003800200 */
.L_x_4060:
        /* <DEDUP_REMOVED lines=43> */
.L_x_4058:
[----:B------:R-:W-:Y:S05]  /*1bb90*/  BSYNC.RECONVERGENT B1 ;  /* 0x0000000000017941 */ /* 0x000fea0003800200 */
.L_x_4057:
        /* <DEDUP_REMOVED lines=23> */
.L_x_4064:
        /* <DEDUP_REMOVED lines=13> */
.L_x_4066:
[----:B------:R-:W-:Y:S05]  /*1bde0*/  BSYNC.RECONVERGENT B2 ;  /* 0x0000000000027941 */ /* 0x000fea0003800200 */
.L_x_4065:
        /* <DEDUP_REMOVED lines=43> */
.L_x_4063:
[----:B------:R-:W-:Y:S05]  /*1c0a0*/  BSYNC.RECONVERGENT B1 ;  /* 0x0000000000017941 */ /* 0x000fea0003800200 */
.L_x_4062:
        /* <DEDUP_REMOVED lines=25> */
.L_x_4069:
        /* <DEDUP_REMOVED lines=13> */
.L_x_4071:
[----:B------:R-:W-:Y:S05]  /*1c310*/  BSYNC.RECONVERGENT B2 ;  /* 0x0000000000027941 */ /* 0x000fea0003800200 */
.L_x_4070:
        /* <DEDUP_REMOVED lines=43> */
.L_x_4068:
[----:B------:R-:W-:Y:S05]  /*1c5d0*/  BSYNC.RECONVERGENT B1 ;  /* 0x0000000000017941 */ /* 0x000fea0003800200 */
.L_x_4067:
        /* <DEDUP_REMOVED lines=22> */
.L_x_4074:
        /* <DEDUP_REMOVED lines=13> */
.L_x_4076:
[----:B------:R-:W-:Y:S05]  /*1c810*/  BSYNC.RECONVERGENT B2 ;  /* 0x0000000000027941 */ /* 0x000fea0003800200 */
.L_x_4075:
        /* <DEDUP_REMOVED lines=43> */
.L_x_4073:
[----:B------:R-:W-:Y:S05]  /*1cad0*/  BSYNC.RECONVERGENT B1 ;  /* 0x0000000000017941 */ /* 0x000fea0003800200 */
.L_x_4072:
[----:B------:R-:W-:Y:S01]  /*1cae0*/  I2FP.F32.U32 R5, R4 ;  /* 0x0000000400057245 */ /* 0x000fe20000201000 */
[----:B------:R-:W-:Y:S01]  /*1caf0*/  BSSY.RECONVERGENT B1, `(.L_x_4077) ;  /* 0x0000052000017945 */ /* 0x000fe20003800200 */
[----:B------:R-:W-:Y:S02]  /*1cb00*/  PRMT R4, R161, 0x7632, R4 ;  /* 0x00007632a1047816 */ /* 0x000fe40000000004 */
[----:B------:R-:W-:Y:S01]  /*1cb10*/  @P1 SHF.L.U32 R193, R186, 0x10, RZ ;  /* 0x00000010bac11819 */ /* 0x000fe200000006ff */
        /* <DEDUP_REMOVED lines=22> */
.L_x_4079:
        /* <DEDUP_REMOVED lines=13> */
.L_x_4081:
[----:B------:R-:W-:Y:S05]  /*1cd50*/  BSYNC.RECONVERGENT B2 ;  /* 0x0000000000027941 */ /* 0x000fea0003800200 */
.L_x_4080:
        /* <DEDUP_REMOVED lines=43> */
.L_x_4078:
[----:B------:R-:W-:Y:S05]  /*1d010*/  BSYNC.RECONVERGENT B1 ;  /* 0x0000000000017941 */ /* 0x000fea0003800200 */
.L_x_4077:
        /* <DEDUP_REMOVED lines=23> */
.L_x_4084:
        /* <DEDUP_REMOVED lines=13> */
.L_x_4086:
[----:B------:R-:W-:Y:S05]  /*1d260*/  BSYNC.RECONVERGENT B2 ;  /* 0x0000000000027941 */ /* 0x000fea0003800200 */
.L_x_4085:
        /* <DEDUP_REMOVED lines=43> */
.L_x_4083:
[----:B------:R-:W-:Y:S05]  /*1d520*/  BSYNC.RECONVERGENT B1 ;  /* 0x0000000000017941 */ /* 0x000fea0003800200 */
.L_x_4082:
        /* <DEDUP_REMOVED lines=25> */
.L_x_4089:
        /* <DEDUP_REMOVED lines=13> */
.L_x_4091:
[----:B------:R-:W-:Y:S05]  /*1d790*/  BSYNC.RECONVERGENT B2 ;  /* 0x0000000000027941 */ /* 0x000fea0003800200 */
.L_x_4090:
        /* <DEDUP_REMOVED lines=43> */
.L_x_4088:
[----:B------:R-:W-:Y:S05]  /*1da50*/  BSYNC.RECONVERGENT B1 ;  /* 0x0000000000017941 */ /* 0x000fea0003800200 */
.L_x_4087:
        /* <DEDUP_REMOVED lines=20> */
.L_x_4094:
        /* <DEDUP_REMOVED lines=13> */
.L_x_4096:
[----:B------:R-:W-:Y:S05]  /*1dc70*/  BSYNC.RECONVERGENT B2 ;  /* 0x0000000000027941 */ /* 0x000fea0003800200 */
.L_x_4095:
        /* <DEDUP_REMOVED lines=43> */
.L_x_4093:
[----:B------:R-:W-:Y:S05]  /*1df30*/  BSYNC.RECONVERGENT B1 ;  /* 0x0000000000017941 */ /* 0x000fea0003800200 */
.L_x_4092:
[----:B------:R-:W-:Y:S01]  /*1df40*/  I2FP.F32.U32 R171, R4 ;  /* 0x0000000400ab7245 */ /* 0x000fe20000201000 */
[----:B------:R-:W-:Y:S01]  /*1df50*/  BSSY.RECONVERGENT B1, `(.L_x_4097) ;  /* 0x0000053000017945 */ /* 0x000fe20003800200 */
[----:B------:R-:W-:Y:S01]  /*1df60*/  PRMT R4, R162, 0x7632, R4 ;  /* 0x00007632a2047816 */ /* 0x000fe20000000004 */
[----:B------:R-:W-:Y:S01]  /*1df70*/  IMAD.MOV.U32 R170, RZ, RZ, 0x2 ;  /* 0x00000002ffaa7424 */ /* 0x000fe200078e00ff */
[----:B------:R-:W-:Y:S01]  /*1df80*/  @P1 PRMT R14, R158, 0x7632, R14 ;  /* 0x000076329e0e1816 */ /* 0x000fe2000000000e */
[----:B------:R-:W-:Y:S02]  /*1df90*/  FFMA.FTZ R171, R171, R180, 1.1641532182693481445e-10 ;  /* 0x2f000000abab7423 */ /* 0x000fe400000100b4 */
        /* <DEDUP_REMOVED lines=21> */
.L_x_4099:
        /* <DEDUP_REMOVED lines=13> */
.L_x_4101:
[----:B------:R-:W-:Y:S05]  /*1e1c0*/  BSYNC.RECONVERGENT B2 ;  /* 0x0000000000027941 */ /* 0x000fea0003800200 */
.L_x_4100:
        /* <DEDUP_REMOVED lines=43> */
.L_x_4098:
[----:B------:R-:W-:Y:S05]  /*1e480*/  BSYNC.RECONVERGENT B1 ;  /* 0x0000000000017941 */ /* 0x000fea0003800200 */
.L_x_4097:
        /* <DEDUP_REMOVED lines=21> */
.L_x_4104:
        /* <DEDUP_REMOVED lines=13> */
.L_x_4106:
[----:B------:R-:W-:Y:S05]  /*1e6b0*/  BSYNC.RECONVERGENT B2 ;  /* 0x0000000000027941 */ /* 0x000fea0003800200 */
.L_x_4105:
        /* <DEDUP_REMOVED lines=43> */
.L_x_4103:
[----:B------:R-:W-:Y:S05]  /*1e970*/  BSYNC.RECONVERGENT B1 ;  /* 0x0000000000017941 */ /* 0x000fea0003800200 */
.L_x_4102:
        /* <DEDUP_REMOVED lines=26> */
.L_x_4109:
        /* <DEDUP_REMOVED lines=13> */
.L_x_4111:
[----:B------:R-:W-:Y:S05]  /*1ebf0*/  BSYNC.RECONVERGENT B2 ;  /* 0x0000000000027941 */ /* 0x000fea0003800200 */
.L_x_4110:
        /* <DEDUP_REMOVED lines=43> */
.L_x_4108:
[----:B------:R-:W-:Y:S05]  /*1eeb0*/  BSYNC.RECONVERGENT B1 ;  /* 0x0000000000017941 */ /* 0x000fea0003800200 */
.L_x_4107:
        /* <DEDUP_REMOVED lines=20> */
.L_x_4114:
        /* <DEDUP_REMOVED lines=15> */
.L_x_4116:
[----:B------:R-:W-:Y:S05]  /*1f0f0*/  BSYNC.RECONVERGENT B2 ;  /* 0x0000000000027941 */ /* 0x000fea0003800200 */
.L_x_4115:
        /* <DEDUP_REMOVED lines=43> */
.L_x_4113:
[----:B------:R-:W-:Y:S05]  /*1f3b0*/  BSYNC.RECONVERGENT B1 ;  /* 0x0000000000017941 */ /* 0x000fea0003800200 */
.L_x_4112:
[----:B------:R-:W-:Y:S02]  /*1f3c0*/  I2FP.F32.U32 R167, R170 ;  /* 0x000000aa00a77245 */ /* 0x000fe40000201000 */
[----:B------:R-:W-:Y:S02]  /*1f3d0*/  PRMT R166, R163, 0x7632, R166 ;  /* 0x00007632a3a67816 */ /* 0x000fe400000000a6 */
[----:B------:R-:W-:Y:S01]  /*1f3e0*/  PRMT R165, R172, 0x5410, R165 ;  /* 0x00005410aca57816 */ /* 0x000fe200000000a5 */
[----:B------:R-:W-:Y:S01]  /*1f3f0*/  FFMA.FTZ R167, R167, R180, 1.1641532182693481445e-10 ;  /* 0x2f000000a7a77423 */ /* 0x000fe200000100b4 */
[----:B------:R-:W-:Y:S01]  /*1f400*/  IMAD.MOV.U32 R172, RZ, RZ, R0 ;  /* 0x000000ffffac7224 */ /* 0x000fe200078e0000 */
[----:B------:R-:W-:Y:S01]  /*1f410*/  PRMT R164, R164, 0x5410, R169 ;  /* 0x00005410a4a47816 */ /* 0x000fe200000000a9 */
[----:B------:R-:W-:Y:S01]  /*1f420*/  IMAD.U32 R171, R166, 0x10000, RZ ;  /* 0x00010000a6ab7824 */ /* 0x000fe200078e00ff */
[----:B------:R-:W-:Y:S02]  /*1f430*/  @P1 PRMT R166, R159, 0x7632, R166 ;  /* 0x000076329fa61816 */ /* 0x000fe400000000a6 */
[----:B------:R-:W-:Y:S01]  /*1f440*/  FSETP.GTU.FTZ.AND P6, PT, R167, R178, PT ;  /* 0x000000b2a700720b */ /* 0x000fe20003fdc000 */
[----:B------:R-:W-:Y:S01]  /*1f450*/  FMUL.FTZ R171, R171, R176 ;  /* 0x000000b0abab7220 */ /* 0x000fe20000410000 */
[----:B------:R-:W-:-:S02]  /*1f460*/  @P1 SHF.L.U32 R229, R166, 0x10, RZ ;  /* 0x00000010a6e51819 */ /* 0x000fc400000006ff */
[----:B------:R-:W-:Y:S02]  /*1f470*/  SEL R167, RZ, 0x1, P6 ;  /* 0x00000001ffa77807 */ /* 0x000fe40003000000 */
        /* <DEDUP_REMOVED lines=9> */
.L_x_4036:
        /* <DEDUP_REMOVED lines=16> */
.L_x_4120:
        /* <DEDUP_REMOVED lines=13> */
.L_x_4122:
[----:B------:R-:W-:Y:S05]  /*1f6e0*/  BSYNC.RECONVERGENT B2 ;  /* 0x0000000000027941 */ /* 0x000fea0003800200 */
.L_x_4121:
        /* <DEDUP_REMOVED lines=43> */
.L_x_4119:
[----:B------:R-:W-:Y:S05]  /*1f9a0*/  BSYNC.RECONVERGENT B1 ;  /* 0x0000000000017941 */ /* 0x000fea0003800200 */
.L_x_4118:
        /* <DEDUP_REMOVED lines=29> */
.L_x_4125:
        /* <DEDUP_REMOVED lines=13> */
.L_x_4127:
[----:B------:R-:W-:Y:S05]  /*1fc50*/  BSYNC.RECONVERGENT B2 ;  /* 0x0000000000027941 */ /* 0x000fea0003800200 */
.L_x_4126:
        /* <DEDUP_REMOVED lines=43> */
.L_x_4124:
[----:B------:R-:W-:Y:S05]  /*1ff10*/  BSYNC.RECONVERGENT B1 ;  /* 0x0000000000017941 */ /* 0x000fea0003800200 */
.L_x_4123:
[----:B------:R-:W-:Y:S01]  /*1ff20*/  I2FP.F32.U32 R171, R14 ;  /* 0x0000000e00ab7245 */ /* 0x000fe20000201000 */
[----:B------:R-:W-:Y:S01]  /*1ff30*/  IMAD.U32 R187, R164, 0x10000, RZ ;  /* 0x00010000a4bb7824 */ /* 0x000fe200078e00ff */
[----:B------:R-:W-:Y:S01]  /*1ff40*/  LOP3.LUT R10, R10, 0xffffffef, RZ, 0xc0, !PT ;  /* 0xffffffef0a0a7812 */ /* 0x000fe200078ec0ff */
[----:B------:R-:W-:Y:S01]  /*1ff50*/  @P1 IMAD.U32 R174, R174, 0x10000, RZ ;  /* 0x00010000aeae1824 */ /* 0x000fe200078e00ff */
[----:B------:R-:W-:Y:S01]  /*1ff60*/  BSSY.RECONVERGENT B1, `(.L_x_4128) ;  /* 0x000004e000017945 */ /* 0x000fe20003800200 */
[----:B------:R-:W-:Y:S01]  /*1ff70*/  FFMA.FTZ R171, R171, R184, 1.1641532182693481445e-10 ;  /* 0x2f000000abab7423 */ /* 0x000fe200000100b8 */
[----:B------:R-:W-:Y:S01]  /*1ff80*/  FMUL.FTZ R187, R187, R172 ;  /* 0x000000acbbbb7220 */ /* 0x000fe20000410000 */
[----:B------:R-:W-:Y:S01]  /*1ff90*/  MOV R164, 0x2 ;  /* 0x0000000200a47802 */ /* 0x000fe20000000f00 */
[----:B------:R-:W-:Y:S02]  /*1ffa0*/  IMAD.MOV.U32 R14, RZ, RZ, R12 ;  /* 0x000000ffff0e7224 */ /* 0x000fe400078e000c */
        /* <DEDUP_REMOVED lines=16> */
.L_x_4130:
        /* <DEDUP_REMOVED lines=13> */
.L_x_4132:
[----:B------:R-:W-:Y:S05]  /*20180*/  BSYNC.RECONVERGENT B2 ;  /* 0x0000000000027941 */ /* 0x000fea0003800200 */
.L_x_4131:
        /* <DEDUP_REMOVED lines=43> */
.L_x_4129:
[----:B------:R-:W-:Y:S05]  /*20440*/  BSYNC.RECONVERGENT B1 ;  /* 0x0000000000017941 */ /* 0x000fea0003800200 */
.L_x_4128:
        /* <DEDUP_REMOVED lines=26> */
.L_x_4135:
        /* <DEDUP_REMOVED lines=13> */
.L_x_4137:
[----:B------:R-:W-:Y:S05]  /*206c0*/  BSYNC.RECONVERGENT B2 ;  /* 0x0000000000027941 */ /* 0x000fea0003800200 */
.L_x_4136:
        /* <DEDUP_REMOVED lines=43> */
.L_x_4134:
[----:B------:R-:W-:Y:S05]  /*20980*/  BSYNC.RECONVERGENT B1 ;  /* 0x0000000000017941 */ /* 0x000fea0003800200 */
.L_x_4133:
[----:B------:R-:W-:Y:S01]  /*20990*/  I2FP.F32.U32 R165, R165 ;  /* 0x000000a500a57245 */ /* 0x000fe20000201000 */
[----:B------:R-:W-:Y:S01]  /*209a0*/  @P1 IMAD.U32 R186, R186, 0x10000, RZ ;  /* 0x00010000baba1824 */ /* 0x000fe200078e00ff */
[----:B------:R-:W-:Y:S01]  /*209b0*/  SHF.L.U32 R171, R14, 0x10, RZ ;  /* 0x000000100eab7819 */ /* 0x000fe200000006ff */
[----:B------:R-:W-:Y:S01]  /*209c0*/  BSSY.RECONVERGENT B1, `(.L_x_4138) ;  /* 0x000004f000017945 */ /* 0x000fe20003800200 */
[----:B------:R-:W-:Y:S01]  /*209d0*/  LOP3.LUT R10, R10, 0xfffffffb, RZ, 0xc0, !PT ;  /* 0xfffffffb0a0a7812 */ /* 0x000fe200078ec0ff */
[----:B------:R-:W-:Y:S01]  /*209e0*/  FFMA.FTZ R165, R165, R184, 1.1641532182693481445e-10 ;  /* 0x2f000000a5a57423 */ /* 0x000fe200000100b8 */
[----:B------:R-:W-:Y:S02]  /*209f0*/  IMAD.MOV.U32 R164, RZ, RZ, 0x2 ;  /* 0x00000002ffa47424 */ /* 0x000fe400078e00ff */
[----:B------:R-:W-:Y:S01]  /*20a00*/  FMUL.FTZ R171, R171, R172 ;  /* 0x000000acabab7220 */ /* 0x000fe20000410000 */
        /* <DEDUP_REMOVED lines=17> */
.L_x_4140:
        /* <DEDUP_REMOVED lines=13> */
.L_x_4142:
[----:B------:R-:W-:Y:S05]  /*20bf0*/  BSYNC.RECONVERGENT B2 ;  /* 0x0000000000027941 */ /* 0x000fea0003800200 */
.L_x_4141:
        /* <DEDUP_REMOVED lines=43> */
.L_x_4139:
[----:B------:R-:W-:Y:S05]  /*20eb0*/  BSYNC.RECONVERGENT B1 ;  /* 0x0000000000017941 */ /* 0x000fea0003800200 */
.L_x_4138:
[----:B------:R-:W-:Y:S01]  /*20ec0*/  I2FP.F32.U32 R165, R14 ;  /* 0x0000000e00a57245 */ /* 0x000fe20000201000 */
[----:B------:R-:W-:Y:S01]  /*20ed0*/  IMAD.U32 R171, R166, 0x10000, RZ ;  /* 0x00010000a6ab7824 */ /* 0x000fe200078e00ff */
[----:B------:R-:W-:Y:S01]  /*20ee0*/  LOP3.LUT R10, R10, 0xfffffffd, RZ, 0xc0, !PT ;  /* 0xfffffffd0a0a7812 */ /* 0x000fe200078ec0ff */
[----:B------:R-:W-:Y:S01]  /*20ef0*/  @P1 IMAD.U32 R14, R158, 0x10000, RZ ;  /* 0x000100009e0e1824 */ /* 0x000fe200078e00ff */
[----:B------:R-:W-:Y:S01]  /*20f00*/  BSSY.RECONVERGENT B1, `(.L_x_4143) ;  /* 0x000004f000017945 */ /* 0x000fe20003800200 */
[----:B------:R-:W-:Y:S01]  /*20f10*/  FFMA.FTZ R165, R165, R184, 1.1641532182693481445e-10 ;  /* 0x2f000000a5a57423 */ /* 0x000fe200000100b8 */
[----:B------:R-:W-:Y:S01]  /*20f20*/  FMUL.FTZ R171, R171, R172 ;  /* 0x000000acabab7220 */ /* 0x000fe20000410000 */
[----:B------:R-:W-:Y:S02]  /*20f30*/  PRMT R166, R166, 0x7632, R166 ;  /* 0x00007632a6a67816 */ /* 0x000fe400000000a6 */
[----:B------:R-:W-:Y:S02]  /*20f40*/  MOV R170, 0x2 ;  /* 0x0000000200aa7802 */ /* 0x000fe40000000f00 */
        /* <DEDUP_REMOVED lines=17> */
.L_x_4145:
        /* <DEDUP_REMOVED lines=13> */
.L_x_4147:
[----:B------:R-:W-:Y:S05]  /*21130*/  BSYNC.RECONVERGENT B2 ;  /* 0x0000000000027941 */ /* 0x000fea0003800200 */
.L_x_4146:
        /* <DEDUP_REMOVED lines=43> */
.L_x_4144:
[----:B------:R-:W-:Y:S05]  /*213f0*/  BSYNC.RECONVERGENT B1 ;  /* 0x0000000000017941 */ /* 0x000fea0003800200 */
.L_x_4143:
        /* <DEDUP_REMOVED lines=24> */
.L_x_4150:
        /* <DEDUP_REMOVED lines=13> */
.L_x_4152:
[----:B------:R-:W-:Y:S05]  /*21650*/  BSYNC.RECONVERGENT B2 ;  /* 0x0000000000027941 */ /* 0x000fea0003800200 */
.L_x_4151:
        /* <DEDUP_REMOVED lines=43> */
.L_x_4149:
[----:B------:R-:W-:Y:S05]  /*21910*/  BSYNC.RECONVERGENT B1 ;  /* 0x0000000000017941 */ /* 0x000fea0003800200 */
.L_x_4148:
[----:B------:R-:W-:Y:S01]  /*21920*/  I2FP.F32.U32 R165, R14 ;  /* 0x0000000e00a57245 */ /* 0x000fe20000201000 */
[----:B------:R-:W-:Y:S01]  /*21930*/  @P1 IMAD.U32 R14, R159, 0x10000, RZ ;  /* 0x000100009f0e1824 */ /* 0x000fe200078e00ff */
[----:B------:R-:W-:Y:S01]  /*21940*/  SHF.L.U32 R171, R167, 0x10, RZ ;  /* 0x00000010a7ab7819 */ /* 0x000fe200000006ff */
[----:B------:R-:W-:Y:S01]  /*21950*/  BSSY.RECONVERGENT B1, `(.L_x_4153) ;  /* 0x000004e000017945 */ /* 0x000fe20003800200 */
[----:B------:R-:W-:Y:S01]  /*21960*/  ISETP.NE.AND P5, PT, R164, 0x1, PT ;  /* 0x00000001a400780c */ /* 0x000fe20003fa5270 */
[----:B------:R-:W-:Y:S01]  /*21970*/  FFMA.FTZ R165, R165, R184, 1.1641532182693481445e-10 ;  /* 0x2f000000a5a57423 */ /* 0x000fe200000100b8 */
[----:B------:R-:W-:Y:S01]  /*21980*/  PRMT R192, R167, 0x7632, R192 ;  /* 0x00007632a7c07816 */ /* 0x000fe200000000c0 */
[----:B------:R-:W-:-:S03]  /*21990*/  FMUL.FTZ R171, R171, R172 ;  /* 0x000000acabab7220 */ /* 0x000fc60000410000 */
        /* <DEDUP_REMOVED lines=16> */
.L_x_4155:
        /* <DEDUP_REMOVED lines=13> */
.L_x_4157:
[----:B------:R-:W-:Y:S05]  /*21b70*/  BSYNC.RECONVERGENT B2 ;  /* 0x0000000000027941 */ /* 0x000fea0003800200 */
.L_x_4156:
        /* <DEDUP_REMOVED lines=43> */
.L_x_4154:
[----:B------:R-:W-:Y:S05]  /*21e30*/  BSYNC.RECONVERGENT B1 ;  /* 0x0000000000017941 */ /* 0x000fea0003800200 */
.L_x_4153:
[----:B------:R-:W-:Y:S01]  /*21e40*/  I2FP.F32.U32 R165, R165 ;  /* 0x000000a500a57245 */ /* 0x000fe20000201000 */
[----:B------:R-:W-:Y:S01]  /*21e50*/  IMAD.U32 R167, R192, 0x10000, RZ ;  /* 0x00010000c0a77824 */ /* 0x000fe200078e00ff */
[----:B------:R-:W-:Y:S02]  /*21e60*/  @P1 PRMT R164, R159, 0x7632, R164 ;  /* 0x000076329fa41816 */ /* 0x000fe400000000a4 */
[----:B------:R-:W-:Y:S01]  /*21e70*/  PRMT R166, R186, 0x5410, R188 ;  /* 0x00005410baa67816 */ /* 0x000fe200000000bc */
[----:B------:R-:W-:Y:S01]  /*21e80*/  FFMA.FTZ R165, R165, R184, 1.1641532182693481445e-10 ;  /* 0x2f000000a5a57423 */ /* 0x000fe200000100b8 */
[----:B------:R-:W-:Y:S01]  /*21e90*/  FMUL.FTZ R167, R167, R172 ;  /* 0x000000aca7a77220 */ /* 0x000fe20000410000 */
[----:B------:R-:W-:Y:S01]  /*21ea0*/  @P1 IMAD.U32 R164, R164, 0x10000, RZ ;  /* 0x00010000a4a41824 */ /* 0x000fe200078e00ff */
[----:B------:R-:W-:Y:S02]  /*21eb0*/  MOV R172, R176 ;  /* 0x000000b000ac7202 */ /* 0x000fe40000000f00 */
        /* <DEDUP_REMOVED lines=8> */
.L_x_4117:
        /* <DEDUP_REMOVED lines=8> */
[C---:B------:R-:W-:Y:S02]  /*21fc0*/  LOP3.LUT P6, RZ, R10.reuse, 0x2, RZ, 0xc0, !PT ;  /* 0x000000020aff7812 */ /* 0x040fe400078cc0ff */
[----:B------:R-:W-:Y:S02]  /*21fd0*/  SEL R176, RZ, 0x1000000, !P3 ;  /* 0x01000000ffb07807 */ /* 0x000fe40005800000 */
[----:B------:R-:W-:Y:S02]  /*21fe0*/  SEL R174, RZ, 0x10000, !P4 ;  /* 0x00010000ffae7807 */ /* 0x000fe40006000000 */
[----:B------:R-:W-:Y:S02]  /*21ff0*/  SEL R169, RZ, 0x100, !P5 ;  /* 0x00000100ffa97807 */ /* 0x000fe40006800000 */
[----:B------:R-:W-:Y:S02]  /*22000*/  LOP3.LUT P1, RZ, R10, 0x20, RZ, 0xc0, !PT ;  /* 0x000000200aff7812 */ /* 0x000fe4000782c0ff */
[----:B------:R-:W-:Y:S01]  /*22010*/  LOP3.LUT R233, R233, R180, R178, 0xfe, !PT ;  /* 0x000000b4e9e97212 */ /* 0x000fe200078efeb2 */
[----:B-1----:R-:W-:Y:S01]  /*22020*/  IMAD.WIDE.U32 R230, R168, 0x10, R230 ;  /* 0x00000010a8e67825 */ /* 0x002fe200078e00e6 */
[----:B------:R-:W-:-:S02]  /*22030*/  SEL R232, RZ, 0x1, !P6 ;  /* 0x00000001ffe87807 */ /* 0x000fc40007000000 */
[----:B------:R-:W-:Y:S02]  /*22040*/  LOP3.LUT R169, R169, R176, R174, 0xfe, !PT ;  /* 0x000000b0a9a97212 */ /* 0x000fe400078efeae */
        /* <DEDUP_REMOVED lines=27> */
.L_x_4035:
[----:B------:R-:W-:Y:S05]  /*22200*/  BSYNC.RECONVERGENT B0 ;  /* 0x0000000000007941 */ /* 0x000fea0003800200 */
.L_x_4034:
[----:B-1234-:R-:W-:Y:S01]  /*22210*/  FADD.FTZ R164, RZ, R11 ;  /* 0x0000000bffa47221 */ /* 0x01efe20000010000 */
[C---:B------:R-:W-:Y:S01]  /*22220*/  ISETP.GE.U32.AND P1, PT, R21.reuse, 0x80, PT ;  /* 0x000000801500780c */ /* 0x040fe20003f26070 */
[----:B------:R-:W1:Y:S01]  /*22230*/  S2UR UR5, SR_CgaCtaId ;  /* 0x00000000000579c3 */ /* 0x000e620000008800 */
        /* <DEDUP_REMOVED lines=131> */
[----:B------:R-:W-:Y:S01]  /*22a70*/  IMAD.MOV.U32 R169, RZ, RZ, RZ ;  /* 0x000000ffffa97224 */ /* 0x000fe200078e00ff */
[----:B------:R-:W-:-:S02]  /*22a80*/  @!P3 MOV R169, R18 ;  /* 0x0000001200a9b202 */ /* 0x000fc40000000f00 */
        /* <DEDUP_REMOVED lines=49> */
[----:B------:R-:W-:Y:S01]  /*22da0*/  MOV R231, UR10 ;  /* 0x0000000a00e77c02 */ /* 0x000fe20008000f00 */
[----:B---3--:R-:W-:Y:S01]  /*22db0*/  @!P2 IMAD.WIDE R164, R169, 0x4, R164 ;  /* 0x00000004a9a4a825 */ /* 0x008fe200078e02a4 */
[----:B------:R-:W-:Y:S01]  /*22dc0*/  FSEL R176, R171, RZ, P3 ;  /* 0x000000ffabb07208 */ /* 0x000fe20001800000 */
[----:B------:R-:W0:Y:S02]  /*22dd0*/  MUFU.RSQ R174, R168 ;  /* 0x000000a800ae7308 */ /* 0x000e240000001400 */
[----:B-1----:R-:W-:-:S05]  /*22de0*/  @!P2 IMAD.WIDE R166, R231, 0x4, R166 ;  /* 0x00000004e7a6a825 */ /* 0x002fca00078e02a6 */
[----:B------:R1:W-:Y:S04]  /*22df0*/  @!P2 STG.E desc[UR6][R166.64], R171 ;  /* 0x000000aba600a986 */ /* 0x0003e8000c101906 */
[----:B0-----:R1:W-:Y:S01]  /*22e00*/  @!P2 STG.E desc[UR6][R164.64], R174 ;  /* 0x000000aea400a986 */ /* 0x0013e2000c101906 */
[----:B------:R-:W-:Y:S05]  /*22e10*/  @!P1 BRA `(.L_x_4159) ;  /* 0x0000000000bc9947 */ /* 0x000fea0003800000 */
[----:B------:R-:W0:Y:S01]  /*22e20*/  LDC.64 R232, c[0x0][0x428] ;  /* 0x00010a00ffe87b82 */ /* 0x000e220000000a00 */
[--C-:B-1----:R-:W-:Y:S01]  /*22e30*/  FADD.FTZ R165, R11, -R176.reuse ;  /* 0x800000b00ba57221 */ /* 0x102fe20000010000 */
[--C-:B------:R-:W-:Y:S01]  /*22e40*/  FADD.FTZ R169, R185, -R176.reuse ;  /* 0x800000b0b9a97221 */ /* 0x100fe20000010000 */
[--C-:B------:R-:W-:Y:S01]  /*22e50*/  FADD.FTZ R171, R183, -R176.reuse ;  /* 0x800000b0b7ab7221 */ /* 0x100fe20000010000 */
[--C-:B------:R-:W-:Y:S01]  /*22e60*/  FADD.FTZ R235, R205, -R176.reuse ;  /* 0x800000b0cdeb7221 */ /* 0x100fe20000010000 */
[--C-:B------:R-:W-:Y:S01]  /*22e70*/  FADD.FTZ R237, R203, -R176.reuse ;  /* 0x800000b0cbed7221 */ /* 0x100fe20000010000 */
[----:B------:R-:W-:Y:S01]  /*22e80*/  FADD.FTZ R239, R207, -R176 ;  /* 0x800000b0cfef7221 */ /* 0x000fe20000010000 */
[C---:B------:R-:W-:Y:S01]  /*22e90*/  FMUL.FTZ R167, R174.reuse, R165 ;  /* 0x000000a5aea77220 */ /* 0x040fe20000410000 */
[----:B------:R-:W1:Y:S01]  /*22ea0*/  LDC.64 R230, c[0x0][0x430] ;  /* 0x00010c00ffe67b82 */ /* 0x000e620000000a00 */
        /* <DEDUP_REMOVED lines=14> */
[C---:B------:R-:W-:Y:S01]  /*22f90*/  FMUL.FTZ R239, R174.reuse, R239 ;  /* 0x000000efaeef7220 */ /* 0x040fe20000410000 */
[----:B------:R-:W-:Y:S01]  /*22fa0*/  FMUL.FTZ R182, R174, R241 ;  /* 0x000000f1aeb67220 */ /* 0x000fe20000410000 */
[----:B------:R-:W-:Y:S01]  /*22fb0*/  F2FP.BF16.F32.PACK_AB R165, R169, R166 ;  /* 0x000000a6a9a5723e */ /* 0x000fe200000010ff */
[----:B------:R-:W-:Y:S01]  /*22fc0*/  FFMA.FTZ R169, R171, R38, R122 ;  /* 0x00000026aba97223 */ /* 0x000fe2000001007a */
[----:B------:R-:W-:Y:S01]  /*22fd0*/  F2FP.BF16.F32.PACK_AB R166, R235, R168 ;  /* 0x000000a8eba6723e */ /* 0x000fe200000010ff */
        /* <DEDUP_REMOVED lines=19> */
.L_x_4159:
[----:B------:R-:W-:Y:S05]  /*23110*/  BSYNC.RECONVERGENT B0 ;  /* 0x0000000000007941 */ /* 0x000fea0003800200 */
.L_x_4158:
[----:B------:R-:W-:Y:S01]  /*23120*/  ISETP.GE.U32.AND P2, PT, R21, 0x100, PT ;  /* 0x000001001500780c */ /* 0x000fe20003f46070 */
[----:B------:R-:W-:-:S12]  /*23130*/  BSSY.RECONVERGENT B0, `(.L_x_4160) ;  /* 0x0000031000007945 */ /* 0x000fd80003800200 */
[----:B------:R-:W-:Y:S05]  /*23140*/  @!P2 BRA `(.L_x_4161) ;  /* 0x0000000000bca947 */ /* 0x000fea0003800000 */
[----:B0-----:R-:W0:Y:S01]  /*23150*/  LDC.64 R232, c[0x0][0x428] ;  /* 0x00010a00ffe87b82 */ /* 0x001e220000000a00 */
        /* <DEDUP_REMOVED lines=46> */
.L_x_4161:
[----:B------:R-:W-:Y:S05]  /*23440*/  BSYNC.RECONVERGENT B0 ;  /* 0x0000000000007941 */ /* 0x000fea0003800200 */
.L_x_4160:
[----:B------:R-:W-:Y:S01]  /*23450*/  ISETP.GE.U32.AND P2, PT, R21, 0x180, PT ;  /* 0x000001801500780c */ /* 0x000fe20003f46070 */
[----:B------:R-:W-:-:S12]  /*23460*/  BSSY.RECONVERGENT B0, `(.L_x_4162) ;  /* 0x0000031000007945 */ /* 0x000fd80003800200 */
[----:B------:R-:W-:Y:S05]  /*23470*/  @!P2 BRA `(.L_x_4163) ;  /* 0x0000000000bca947 */ /* 0x000fea0003800000 */
[----:B0-2---:R-:W0:Y:S01]  /*23480*/  LDC.64 R232, c[0x0][0x428] ;  /* 0x00010a00ffe87b82 */ /* 0x005e220000000a00 */
        /* <DEDUP_REMOVED lines=46> */
.L_x_4163:
[----:B------:R-:W-:Y:S05]  /*23770*/  BSYNC.RECONVERGENT B0 ;  /* 0x0000000000007941 */ /* 0x000fea0003800200 */
.L_x_4162:
[----:B------:R-:W-:Y:S04]  /*23780*/  BSSY.RECONVERGENT B0, `(.L_x_4164) ;  /* 0x0000030000007945 */ /* 0x000fe80003800200 */
[----:B------:R-:W-:Y:S05]  /*23790*/  @!P0 BRA `(.L_x_4165) ;  /* 0x0000000000b88947 */ /* 0x000fea0003800000 */
[----:B0-23--:R-:W0:Y:S01]  /*237a0*/  LDC.64 R230, c[0x0][0x428] ;  /* 0x00010a00ffe67b82 */ /* 0x00de220000000a00 */
[--C-:B-1----:R-:W-:Y:S01]  /*237b0*/  FADD.FTZ R165, R173, -R176.reuse ;  /* 0x800000b0ada57221 */ /* 0x102fe20000010000 */
        /* <DEDUP_REMOVED lines=20> */
[C---:B------:R-:W-:Y:S01]  /*23900*/  FMUL.FTZ R241, R174.reuse, R241 ;  /* 0x000000f1aef17220 */ /* 0x040fe20000410000 */
[----:B------:R-:W-:Y:S01]  /*23910*/  FMUL.FTZ R174, R174, R243 ;  /* 0x000000f3aeae7220 */ /* 0x000fe20000410000 */
[----:B------:R-:W-:Y:S01]  /*23920*/  F2FP.BF16.F32.PACK_AB R164, R165, R164 ;  /* 0x000000a4a5a4723e */ /* 0x000fe200000010ff */
[----:B0-----:R-:W-:Y:S01]  /*23930*/  IMAD.WIDE.U32 R230, R26, 0x10, R230 ;  /* 0x000000101ae67825 */ /* 0x001fe200078e00e6 */
[----:B------:R-:W-:-:S03]  /*23940*/  F2FP.BF16.F32.PACK_AB R165, R169, R166 ;  /* 0x000000a6a9a5723e */ /* 0x000fc600000010ff */
[----:B------:R-:W-:Y:S01]  /*23950*/  FFMA.FTZ R169, R171, R134, R154 ;  /* 0x00000086aba97223 */ /* 0x000fe2000001009a */
[----:B------:R-:W-:Y:S01]  /*23960*/  F2FP.BF16.F32.PACK_AB R166, R235, R168 ;  /* 0x000000a8eba6723e */ /* 0x000fe200000010ff */
        /* <DEDUP_REMOVED lines=9> */
[----:B------:R-:W-:Y:S01]  /*23a00*/  FFMA.FTZ R235, R170, R133, R153 ;  /* 0x00000085aaeb7223 */ /* 0x000fe20000010099 */
[----:B------:R-:W-:Y:S02]  /*23a10*/  F2FP.BF16.F32.PACK_AB R167, R26, R167 ;  /* 0x000000a71aa7723e */ /* 0x000fe400000010ff */
[----:B------:R-:W-:Y:S02]  /*23a20*/  F2FP.BF16.F32.PACK_AB R171, R174, R171 ;  /* 0x000000abaeab723e */ /* 0x000fe400000010ff */
[----:B------:R-:W-:Y:S01]  /*23a30*/  F2FP.BF16.F32.PACK_AB R170, R178, R237 ;  /* 0x000000edb2aa723e */ /* 0x000fe200000010ff */
[----:B------:R4:W-:Y:S01]  /*23a40*/  STG.E.128 desc[UR6][R230.64], R164 ;  /* 0x000000a4e6007986 */ /* 0x0009e2000c101d06 */
[----:B------:R-:W-:-:S02]  /*23a50*/  F2FP.BF16.F32.PACK_AB R169, R176, R169 ;  /* 0x000000a9b0a9723e */ /* 0x000fc400000010ff */
[----:B------:R-:W-:-:S05]  /*23a60*/  F2FP.BF16.F32.PACK_AB R168, R235, R168 ;  /* 0x000000a8eba8723e */ /* 0x000fca00000010ff */
[----:B------:R4:W-:Y:S02]  /*23a70*/  STG.E.128 desc[UR6][R232.64], R168 ;  /* 0x000000a8e8007986 */ /* 0x0009e4000c101d06 */
.L_x_4165:
[----:B------:R-:W-:Y:S05]  /*23a80*/  BSYNC.RECONVERGENT B0 ;  /* 0x0000000000007941 */ /* 0x000fea0003800200 */
.L_x_4164:
[----:B------:R-:W-:Y:S02]  /*23a90*/  UIADD3 UR10, UPT, UPT, UR10, UR16, URZ ;  /* 0x000000100a0a7290 */ /* 0x000fe4000fffe0ff */
[----:B------:R-:W-:Y:S02]  /*23aa0*/  UPLOP3.LUT UP1, UPT, UPT, UPT, UP1, 0x40, 0x4 ;  /* 0x000000000004789c */ /* 0x000fe40003f2e810 */
[----:B------:R-:W-:-:S09]  /*23ab0*/  UISETP.GE.AND UP0, UPT, UR10, UR17, UPT ;  /* 0x000000110a00728c */ /* 0x000fd2000bf06270 */
[----:B------:R-:W-:Y:S05]  /*23ac0*/  BRA.U !UP0, `(.L_x_4166) ;  /* 0xfffffde108fc7547 */ /* 0x000fea000b83ffff */
[----:B------:R-:W-:Y:S05]  /*23ad0*/  EXIT ;  /* 0x000000000000794d */ /* 0x000fea0003800000 */
.L_x_4167:
        /* <DEDUP_REMOVED lines=10> */
.L_x_17960:


//--------------------- .text._ZN10layer_norm31ln_parallel_residual_fwd_kernelINS_13Kernel_traitsIf13__nv_bfloat16S2_S2_fjLj4096ELj1ELj1ELj4ELj16ENS_18Kernel_traits_baseILj4096EfS2_S2_S2_fjLj128EEEEELb1ELb0ELb1EEEvNS_9FwdParamsE --------------------------
	.section	.text._ZN10layer_norm31ln_parallel_residual_fwd_kernelINS_13Kernel_traitsIf13__nv_bfloat16S2_S2_fjLj4096ELj1ELj1ELj4ELj16ENS_18Kernel_traits_baseILj4096EfS2_S2_S2_fjLj128EEEEELb1ELb0ELb1EEEvNS_9FwdParamsE,"ax",@progbits
	.align	128
        .global         _ZN10layer_norm31ln_parallel_residual_fwd_kernelINS_13Kernel_traitsIf13__nv_bfloat16S2_S2_fjLj4096ELj1ELj1ELj4ELj16ENS_18Kernel_traits_baseILj4096EfS2_S2_S2_fjLj128EEEEELb1ELb0ELb1EEEvNS_9FwdParamsE
        .type           _ZN10layer_norm31ln_parallel_residual_fwd_kernelINS_13Kernel_traitsIf13__nv_bfloat16S2_S2_fjLj4096ELj1ELj1ELj4ELj16ENS_18Kernel_traits_baseILj4096EfS2_S2_S2_fjLj128EEEEELb1ELb0ELb1EEEvNS_9FwdParamsE,@function
        .size           _ZN10layer_norm31ln_parallel_residual_fwd_kernelINS_13Kernel_traitsIf13__nv_bfloat16S2_S2_fjLj4096ELj1ELj1ELj4ELj16ENS_18Kernel_traits_baseILj4096EfS2_S2_S2_fjLj128EEEEELb1ELb0ELb1EEEvNS_9FwdParamsE,(.L_x_17961 - _ZN10layer_norm31ln_parallel_residual_fwd_kernelINS_13Kernel_traitsIf13__nv_bfloat16S2_S2_fjLj4096ELj1ELj1ELj4ELj16ENS_18Kernel_traits_baseILj4096EfS2_S2_S2_fjLj128EEEEELb1ELb0ELb1EEEvNS_9FwdParamsE)
        .other          _ZN10layer_norm31ln_parallel_residual_fwd_kernelINS_13Kernel_traitsIf13__nv_bfloat16S2_S2_fjLj4096ELj1ELj1ELj4ELj16ENS_18Kernel_traits_baseILj4096EfS2_S2_S2_fjLj128EEEEELb1ELb0ELb1EEEvNS_9FwdParamsE,@"STO_CUDA_ENTRY STV_DEFAULT"
_ZN10layer_norm31ln_parallel_residual_fwd_kernelINS_13Kernel_traitsIf13__nv_bfloat16S2_S2_fjLj4096ELj1ELj1ELj4ELj16ENS_18Kernel_traits_baseILj4096EfS2_S2_S2_fjLj128EEEEELb1ELb0ELb1EEEvNS_9FwdParamsE:
.text._ZN10layer_norm31ln_parallel_residual_fwd_kernelINS_13Kernel_traitsIf13__nv_bfloat16S2_S2_fjLj4096ELj1ELj1ELj4ELj16ENS_18Kernel_traits_baseILj4096EfS2_S2_S2_fjLj128EEEEELb1ELb0ELb1EEEvNS_9FwdParamsE:
        /* <DEDUP_REMOVED lines=21> */
[----:B-----5:R-:W-:-:S03]  /*0150*/  LOP3.LUT R183, R187, 0x1f, RZ, 0xc0, !PT ;  /* 0x0000001fbbb77812 */ /* 0x020fc600078ec0ff */
[----:B----4-:R-:W-:Y:S01]  /*0160*/  IMAD R182, R186, UR5, R187 ;  /* 0x00000005bab67c24 */ /* 0x010fe2000f8e02bb */
[----:B0-----:R-:W-:Y:S01]  /*0170*/  @P0 IADD3 R200, P1, PT, R2, R5, RZ ;  /* 0x0000000502c80210 */ /* 0x001fe20007f3e0ff */
[----:B--2---:R-:W-:Y:S01]  /*0180*/  VIADD R181, R184, 0x9e3779b9 ;  /* 0x9e3779b9b8b57836 */ /* 0x004fe20000000000 */
[----:B------:R-:W-:-:S03]  /*0190*/  IADD3 R180, PT, PT, R185, -0x4498517b, RZ ;  /* 0xbb67ae85b9b47810 */ /* 0x000fc60007ffe0ff */
[----:B------:R-:W-:Y:S01]  /*01a0*/  @P0 IMAD.X R201, RZ, RZ, R3, P1 ;  /* 0x000000ffffc90224 */ /* 0x000fe200008e0603 */
[C---:B------:R-:W-:Y:S01]  /*01b0*/  IADD3 R20, PT, PT, R185.reuse, 0x32370b8f, RZ ;  /* 0x32370b8fb9147810 */ /* 0x040fe20007ffe0ff */
[C---:B------:R-:W-:Y:S01]  /*01c0*/  VIADD R23, R184.reuse, 0x3c6ef372 ;  /* 0x3c6ef372b8177836 */ /* 0x040fe20000000000 */
[C---:B------:R-:W-:Y:S01]  /*01d0*/  IADD3 R16, PT, PT, R185.reuse, -0x56f99767, RZ ;  /* 0xa9066899b9107810 */ /* 0x040fe20007ffe0ff */
[C---:B------:R-:W-:Y:S01]  /*01e0*/  VIADD R22, R185.reuse, 0x76cf5d0a ;  /* 0x76cf5d0ab9167836 */ /* 0x040fe20000000000 */
[C---:B------:R-:W-:Y:S01]  /*01f0*/  IADD3 R12, PT, PT, R185.reuse, 0x1fd5c5a3, RZ ;  /* 0x1fd5c5a3b90c7810 */ /* 0x040fe20007ffe0ff */
[C---:B------:R-:W-:Y:S01]  /*0200*/  VIADD R21, R184.reuse, 0xdaa66d2b ;  /* 0xdaa66d2bb8157836 */ /* 0x040fe20000000000 */
[C---:B------:R-:W-:Y:S01]  /*0210*/  IADD3 R8, PT, PT, R185.reuse, -0x695add53, RZ ;  /* 0x96a522adb9087810 */ /* 0x040fe20007ffe0ff */
[----:B------:R-:W-:Y:S01]  /*0220*/  VIADD R19, R184, 0x78dde6e4 ;  /* 0x78dde6e4b8137836 */ /* 0x000fe20000000000 */
        /* <DEDUP_REMOVED lines=9> */
[----:B------:R-:W-:Y:S01]  /*02c0*/  VIADD R9, R184, 0x8ff34781 ;  /* 0x8ff34781b8097836 */ /* 0x000fe20000000000 */
[----:B------:R-:W-:Y:S06]  /*02d0*/  BRA.U UP0, `(.L_x_4168) ;  /* 0x0000000500607547 */ /* 0x000fec000b800000 */
        /* <DEDUP_REMOVED lines=57> */
.L_x_4169:
        /* <DEDUP_REMOVED lines=31> */
.L_x_4168:
        /* <DEDUP_REMOVED lines=45> */
.L_x_4171:
[----:B------:R-:W0:Y:S08]  /*0b30*/  LDC.64 R2, c[0x0][0x3d0] ;  /* 0x0000f400ff027b82 */ /* 0x000e300000000a00 */
[----:B------:R-:W1:Y:S08]  /*0b40*/  LDC.64 R4, c[0x0][0x438] ;  /* 0x00010e00ff047b82 */ /* 0x000e700000000a00 */
[----:B------:R-:W2:Y:S01]  /*0b50*/  LDC.64 R24, c[0x0][0x3d8] ;  /* 0x0000f600ff187b82 */ /* 0x000ea20000000a00 */
[----:B0-----:R-:W-:-:S05]  /*0b60*/  IMAD.WIDE.U32 R2, R187, 0x20, R2 ;  /* 0x00000020bb027825 */ /* 0x001fca00078e0002 */
[----:B------:R-:W5:Y:S01]  /*0b70*/  LDG.E.128 R56, desc[UR8][R2.64] ;  /* 0x0000000802387981 */ /* 0x000f62000c1e1d00 */
[----:B-1----:R-:W-:-:S03]  /*0b80*/  IMAD.WIDE.U32 R4, R187, 0x20, R4 ;  /* 0x00000020bb047825 */ /* 0x002fc600078e0004 */
[----:B------:R-:W5:Y:S04]  /*0b90*/  LDG.E.128 R60, desc[UR8][R2.64+0x10] ;  /* 0x00001008023c7981 */ /* 0x000f68000c1e1d00 */
[----:B------:R-:W5:Y:S01]  /*0ba0*/  LDG.E.128 R64, desc[UR8][R2.64+0x1000] ;  /* 0x0010000802407981 */ /* 0x000f62000c1e1d00 */
[----:B--2---:R-:W-:-:S03]  /*0bb0*/  IMAD.WIDE.U32 R128, R187, 0x20, R24 ;  /* 0x00000020bb807825 */ /* 0x004fc600078e0018 */
[----:B------:R-:W5:Y:S04]  /*0bc0*/  LDG.E.128 R68, desc[UR8][R2.64+0x1010] ;  /* 0x0010100802447981 */ /* 0x000f68000c1e1d00 */
        /* <DEDUP_REMOVED lines=11> */
[----:B------:R-:W5:Y:S01]  /*0c80*/  LDG.E.128 R24, desc[UR8][R4.64+0x3010] ;  /* 0x0030100804187981 */ /* 0x000f62000c1e1d00 */
[----:B------:R-:W-:-:S02]  /*0c90*/  CS2R R122, SRZ ;  /* 0x00000000007a7805 */ /* 0x000fc4000001ff00 */
[----:B------:R-:W-:Y:S02]  /*0ca0*/  CS2R R120, SRZ ;  /* 0x0000000000787805 */ /* 0x000fe4000001ff00 */
[----:B------:R-:W-:Y:S01]  /*0cb0*/  CS2R R126, SRZ ;  /* 0x00000000007e7805 */ /* 0x000fe2000001ff00 */
[----:B------:R-:W5:Y:S01]  /*0cc0*/  LDG.E.128 R88, desc[UR8][R128.64] ;  /* 0x0000000880587981 */ /* 0x000f62000c1e1d00 */
[----:B------:R-:W-:Y:S02]  /*0cd0*/  CS2R R124, SRZ ;  /* 0x00000000007c7805 */ /* 0x000fe4000001ff00 */
[----:B------:R-:W-:Y:S02]  /*0ce0*/  CS2R R130, SRZ ;  /* 0x0000000000827805 */ /* 0x000fe4000001ff00 */
[----:B------:R-:W-:Y:S01]  /*0cf0*/  CS2R R134, SRZ ;  /* 0x0000000000867805 */ /* 0x000fe2000001ff00 */
        /* <DEDUP_REMOVED lines=12> */
[----:B------:R-:W5:Y:S04]  /*0dc0*/  LDG.E.128 R104, desc[UR8][R128.64+0x2000] ;  /* 0x0020000880687981 */ /* 0x000f68000c1e1d00 */
[----:B------:R-:W5:Y:S04]  /*0dd0*/  LDG.E.128 R108, desc[UR8][R128.64+0x2010] ;  /* 0x00201008806c7981 */ /* 0x000f68000c1e1d00 */
[----:B------:R-:W5:Y:S04]  /*0de0*/  LDG.E.128 R112, desc[UR8][R128.64+0x3000] ;  /* 0x0030000880707981 */ /* 0x000f68000c1e1d00 */
[----:B------:R0:W5:Y:S02]  /*0df0*/  LDG.E.128 R116, desc[UR8][R128.64+0x3010] ;  /* 0x0030100880747981 */ /* 0x000164000c1e1d00 */
[----:B0-----:R-:W-:-:S07]  /*0e00*/  CS2R R128, SRZ ;  /* 0x0000000000807805 */ /* 0x001fce000001ff00 */
.L_x_4170:
[----:B------:R-:W1:Y:S02]  /*0e10*/  LDCU UR4, c[0x0][0x384] ;  /* 0x00007080ff0477ac */ /* 0x000e640008000800 */
[----:B-1----:R-:W-:-:S13]  /*0e20*/  ISETP.GE.AND P0, PT, R186, UR4, PT ;  /* 0x00000004ba007c0c */ /* 0x002fda000bf06270 */
[----:B------:R-:W-:Y:S05]  /*0e30*/  @P0 EXIT ;  /* 0x000000000000094d */ /* 0x000fea0003800000 */
[----:B0---4-:R-:W-:Y:S01]  /*0e40*/  IMAD.HI.U32 R3, R182, -0x326172a9, RZ ;  /* 0xcd9e8d57b6037827 */ /* 0x011fe200078e00ff */
[----:B------:R-:W0:Y:S01]  /*0e50*/  LDCU.64 UR4, c[0x0][0x398] ;  /* 0x00007300ff0477ac */ /* 0x000e220008000a00 */
[----:B------:R-:W-:Y:S02]  /*0e60*/  LOP3.LUT R0, R0, 0xffffffdf, RZ, 0xc0, !PT ;  /* 0xffffffdf00007812 */ /* 0x000fe400078ec0ff */
[C---:B------:R-:W-:Y:S01]  /*0e70*/  IMAD.HI.U32 R5, R7.reuse, -0x2daee0ad, RZ ;  /* 0xd2511f5307057827 */ /* 0x040fe200078e00ff */
[----:B------:R-:W-:Y:S01]  /*0e80*/  LOP3.LUT R3, R6, R3, R184, 0x96, !PT ;  /* 0x0000000306037212 */ /* 0x000fe200078e96b8 */
[----:B------:R-:W1:Y:S01]  /*0e90*/  LDCU UR6, c[0x0][0x404] ;  /* 0x00008080ff0677ac */ /* 0x000e620008000800 */
[----:B------:R-:W-:Y:S01]  /*0ea0*/  LOP3.LUT R200, R200, 0x3, RZ, 0xc0, !PT ;  /* 0x00000003c8c87812 */ /* 0x000fe200078ec0ff */
[----:B------:R-:W-:Y:S01]  /*0eb0*/  IMAD R152, R7, -0x2daee0ad, RZ ;  /* 0xd2511f5307987824 */ /* 0x000fe200078e02ff */
[----:B------:R-:W-:Y:S01]  /*0ec0*/  LOP3.LUT R5, R5, R185, RZ, 0x3c, !PT ;  /* 0x000000b905057212 */ /* 0x000fe200078e3cff */
[----:B------:R-:W-:Y:S01]  /*0ed0*/  IMAD.HI.U32 R153, R3, -0x2daee0ad, RZ ;  /* 0xd2511f5303997827 */ /* 0x000fe200078e00ff */
[----:B------:R-:W2:Y:S03]  /*0ee0*/  LDCU UR7, c[0x0][0x408] ;  /* 0x00008100ff0777ac */ /* 0x000ea60008000800 */
[----:B------:R-:W-:Y:S01]  /*0ef0*/  IMAD R4, R182, -0x326172a9, RZ ;  /* 0xcd9e8d57b6047824 */ /* 0x000fe200078e02ff */
[----:B------:R-:W-:Y:S01]  /*0f00*/  LOP3.LUT R152, R180, R152, R153, 0x96, !PT ;  /* 0x00000098b4987212 */ /* 0x000fe200078e9699 */
[C---:B------:R-:W-:Y:S01]  /*0f10*/  IMAD.HI.U32 R2, R5.reuse, -0x326172a9, RZ ;  /* 0xcd9e8d5705027827 */ /* 0x040fe200078e00ff */
[----:B------:R-:W3:Y:S03]  /*0f20*/  LDCU UR10, c[0x0][0x388] ;  /* 0x00007100ff0a77ac */ /* 0x000ee60008000800 */
[----:B------:R-:W-:Y:S01]  /*0f30*/  IMAD R5, R5, -0x326172a9, RZ ;  /* 0xcd9e8d5705057824 */ /* 0x000fe200078e02ff */
[----:B------:R-:W-:Y:S01]  /*0f40*/  LOP3.LUT R2, R181, R4, R2, 0x96, !PT ;  /* 0x00000004b5027212 */ /* 0x000fe200078e9602 */
[----:B------:R-:W-:Y:S01]  /*0f50*/  IMAD.HI.U32 R4, R152, -0x326172a9, RZ ;  /* 0xcd9e8d5798047827 */ /* 0x000fe200078e00ff */
[----:B0-----:R-:W-:Y:S01]  /*0f60*/  UISETP.NE.U32.AND UP0, UPT, UR4, URZ, UPT ;  /* 0x000000ff0400728c */ /* 0x001fe2000bf05070 */
[----:B------:R-:W0:Y:S02]  /*0f70*/  LDCU.U8 UR4, c[0x0][0x410] ;  /* 0x00008200ff0477ac */ /* 0x000e240008000000 */
[----:B------:R-:W-:Y:S01]  /*0f80*/  IMAD R153, R3, -0x2daee0ad, RZ ;  /* 0xd2511f5303997824 */ /* 0x000fe200078e02ff */
[----:B------:R-:W-:Y:S01]  /*0f90*/  LOP3.LUT R4, R23, R5, R4, 0x96, !PT ;  /* 0x0000000517047212 */ /* 0x000fe200078e9604 */
[----:B------:R-:W-:Y:S01]  /*0fa0*/  IMAD.HI.U32 R3, R2, -0x2daee0ad, RZ ;  /* 0xd2511f5302037827 */ /* 0x000fe200078e00ff */
[----:B------:R-:W-:Y:S01]  /*0fb0*/  UISETP.NE.AND.EX UP0, UPT, UR5, URZ, UPT, UP0 ;  /* 0x000000ff0500728c */ /* 0x000fe2000bf05300 */
[----:B------:R-:W4:Y:S02]  /*0fc0*/  LDCU UR11, c[0x0][0x400] ;  /* 0x00008000ff0b77ac */ /* 0x000f240008000800 */
[----:B------:R-:W-:Y:S01]  /*0fd0*/  IMAD.HI.U32 R5, R4, -0x2daee0ad, RZ ;  /* 0xd2511f5304057827 */ /* 0x000fe200078e00ff */
[----:B------:R-:W-:-:S02]  /*0fe0*/  LOP3.LUT R3, R22, R153, R3, 0x96, !PT ;  /* 0x0000009916037212 */ /* 0x000fc400078e9603 */
[----:B------:R-:W-:Y:S01]  /*0ff0*/  PLOP3.LUT P0, PT, PT, PT, UP0, 0x80, 0x8 ;  /* 0x000000000008781c */ /* 0x000fe20003f0f008 */
[----:B------:R-:W-:Y:S01]  /*1000*/  IMAD R153, R2, -0x2daee0ad, RZ ;  /* 0xd2511f5302997824 */ /* 0x000fe200078e02ff */
[----:B------:R-:W1:Y:S01]  /*1010*/  LDCU.64 UR12, c[0x0][0x3a0] ;  /* 0x00007400ff0c77ac */ /* 0x000e620008000a00 */
[----:B------:R-:W-:Y:S02]  /*1020*/  IMAD R152, R152, -0x326172a9, RZ ;  /* 0xcd9e8d5798987824 */ /* 0x000fe400078e02ff */
[C---:B------:R-:W-:Y:S01]  /*1030*/  IMAD.HI.U32 R2, R3.reuse, -0x326172a9, RZ ;  /* 0xcd9e8d5703027827 */ /* 0x040fe200078e00ff */
[----:B------:R-:W-:Y:S01]  /*1040*/  LOP3.LUT R5, R20, R153, R5, 0x96, !PT ;  /* 0x0000009914057212 */ /* 0x000fe200078e9605 */
[----:B------:R-:W-:Y:S01]  /*1050*/  UPLOP3.LUT UP0, UPT, UPT, UPT, UPT, 0x40, 0x4 ;  /* 0x000000000004789c */ /* 0x000fe20003f0e870 */
[----:B0-----:R-:W-:Y:S01]  /*1060*/  ISETP.NE.AND P1, PT, RZ, UR4, PT ;  /* 0x00000004ff007c0c */ /* 0x001fe2000bf25270 */
[----:B------:R-:W-:Y:S01]  /*1070*/  IMAD R3, R3, -0x326172a9, RZ ;  /* 0xcd9e8d5703037824 */ /* 0x000fe200078e02ff */
[----:B------:R-:W-:Y:S01]  /*1080*/  LOP3.LUT R2, R21, R152, R2, 0x96, !PT ;  /* 0x0000009815027212 */ /* 0x000fe200078e9602 */
[----:B------:R-:W-:-:S04]  /*1090*/  IMAD.HI.U32 R152, R5, -0x326172a9, RZ ;  /* 0xcd9e8d5705987827 */ /* 0x000fc800078e00ff */
[----:B------:R-:W-:Y:S01]  /*10a0*/  IMAD R4, R4, -0x2daee0ad, RZ ;  /* 0xd2511f5304047824 */ /* 0x000fe200078e02ff */
[----:B------:R-:W-:Y:S01]  /*10b0*/  LOP3.LUT R3, R19, R3, R152, 0x96, !PT ;  /* 0x0000000313037212 */ /* 0x000fe200078e9698 */
[----:B------:R-:W-:-:S04]  /*10c0*/  IMAD.HI.U32 R153, R2, -0x2daee0ad, RZ ;  /* 0xd2511f5302997827 */ /* 0x000fc800078e00ff */
[----:B------:R-:W-:Y:S01]  /*10d0*/  IMAD R152, R2, -0x2daee0ad, RZ ;  /* 0xd2511f5302987824 */ /* 0x000fe200078e02ff */
[----:B------:R-:W-:Y:S01]  /*10e0*/  LOP3.LUT R4, R18, R4, R153, 0x96, !PT ;  /* 0x0000000412047212 */ /* 0x000fe200078e9699 */
[----:B------:R-:W-:Y:S01]  /*10f0*/  IMAD.HI.U32 R153, R3, -0x2daee0ad, RZ ;  /* 0xd2511f5303997827 */ /* 0x000fe200078e00ff */
[----:B------:R-:W-:-:S03]  /*1100*/  @P1 LOP3.LUT R0, R0, 0x20, RZ, 0xfc, !PT ;  /* 0x0000002000001812 */ /* 0x000fc600078efcff */
[----:B------:R-:W-:Y:S01]  /*1110*/  IMAD R5, R5, -0x326172a9, RZ ;  /* 0xcd9e8d5705057824 */ /* 0x000fe200078e02ff */
[----:B------:R-:W-:Y:S01]  /*1120*/  LOP3.LUT R152, R16, R152, R153, 0x96, !PT ;  /* 0x0000009810987212 */ /* 0x000fe200078e9699 */
[----:B------:R-:W-:-:S04]  /*1130*/  IMAD.HI.U32 R2, R4, -0x326172a9, RZ ;  /* 0xcd9e8d5704027827 */ /* 0x000fc800078e00ff */
[----:B------:R-:W-:Y:S01]  /*1140*/  IMAD R153, R3, -0x2daee0ad, RZ ;  /* 0xd2511f5303997824 */ /* 0x000fe200078e02ff */
[----:B------:R-:W-:Y:S01]  /*1150*/  LOP3.LUT R2, R17, R5, R2, 0x96, !PT ;  /* 0x0000000511027212 */ /* 0x000fe200078e9602 */
[----:B------:R-:W-:Y:S02]  /*1160*/  IMAD R5, R4, -0x326172a9, RZ ;  /* 0xcd9e8d5704057824 */ /* 0x000fe400078e02ff */
[----:B------:R-:W-:-:S04]  /*1170*/  IMAD.HI.U32 R4, R152, -0x326172a9, RZ ;  /* 0xcd9e8d5798047827 */ /* 0x000fc800078e00ff */
[----:B------:R-:W-:Y:S01]  /*1180*/  IMAD.HI.U32 R3, R2, -0x2daee0ad, RZ ;  /* 0xd2511f5302037827 */ /* 0x000fe200078e00ff */
[----:B------:R-:W-:-:S03]  /*1190*/  LOP3.LUT R4, R15, R5, R4, 0x96, !PT ;  /* 0x000000050f047212 */ /* 0x000fc600078e9604 */
        /* <DEDUP_REMOVED lines=18> */
[----:B------:R-:W-:Y:S01]  /*12c0*/  IMAD.MOV.U32 R3, RZ, RZ, RZ ;  /* 0x000000ffff037224 */ /* 0x000fe200078e00ff */
[----:B------:R-:W-:Y:S01]  /*12d0*/  LOP3.LUT R4, R9, R154, R4, 0x96, !PT ;  /* 0x0000009a09047212 */ /* 0x000fe200078e9604 */
[----:B------:R-:W-:Y:S02]  /*12e0*/  IMAD R196, R152, -0x2daee0ad, RZ ;  /* 0xd2511f5398c47824 */ /* 0x000fe400078e02ff */
[----:B-1234-:R-:W-:-:S07]  /*12f0*/  IMAD R2, R153, -0x326172a9, RZ ;  /* 0xcd9e8d5799027824 */ /* 0x01efce00078e02ff */
.L_x_4472:
[----:B------:R-:W-:Y:S01]  /*1300*/  ISETP.NE.U32.AND P1, PT, RZ, UR12, PT ;  /* 0x0000000cff007c0c */ /* 0x000fe2000bf25070 */
[----:B0-----:R-:W0:Y:S01]  /*1310*/  @P0 LDC.64 R170, c[0x0][0x398] ;  /* 0x0000e600ffaa0b82 */ /* 0x001e220000000a00 */
        /* <DEDUP_REMOVED lines=12> */
[----:B-1----:R-:W-:-:S04]  /*13e0*/  ISETP.NE.U32.AND P0, PT, R166, RZ, PT ;  /* 0x000000ffa600720c */ /* 0x002fc80003f05070 */
[----:B------:R-:W-:Y:S01]  /*13f0*/  ISETP.NE.AND.EX P0, PT, R167, RZ, PT, P0 ;  /* 0x000000ffa700720c */ /* 0x000fe20003f05300 */
[----:B0-----:R-:W-:-:S06]  /*1400*/  IMAD.WIDE.U32 R160, R168, 0x10, R216 ;  /* 0x00000010a8a07825 */ /* 0x001fcc00078e00d8 */
[----:B-----5:R-:W5:Y:S01]  /*1410*/  LDG.E.128 R160, desc[UR8][R160.64] ;  /* 0x00000008a0a07981 */ /* 0x020f62000c1e1d00 */
        /* <DEDUP_REMOVED lines=9> */
[----:B------:R-:W-:Y:S06]  /*14b0*/  @P0 BRA `(.L_x_4172) ;  /* 0x0000002400ec0947 */ /* 0x000fec0003800000 */
        /* <DEDUP_REMOVED lines=15> */
.L_x_4174:
        /* <DEDUP_REMOVED lines=12> */
.L_x_4175:
        /* <DEDUP_REMOVED lines=41> */
[----:B------:R-:W-:-:S07]  /*1900*/  IMAD.MOV.U32 R172, RZ, RZ, RZ ;  /* 0x000000ffffac7224 */ /* 0x000fce00078e00ff */
.L_x_4173:
        /* <DEDUP_REMOVED lines=8> */
[----:B------:R-:W-:Y:S01]  /*1990*/  LOP3.LUT R0, R0, 0xfffffff7, RZ, 0xc0, !PT ;  /* 0xfffffff700007812 */ /* 0x000fe200078ec0ff */
[----:B------:R-:W-:Y:S01]  /*19a0*/  HFMA2 R173, -RZ, RZ, 0, 1.1920928955078125e-07 ;  /* 0x00000002ffad7431 */ /* 0x000fe200000001ff */
[----:B------:R-:W-:-:S02]  /*19b0*/  FSETP.GTU.FTZ.AND P0, PT, R164, UR4, PT ;  /* 0x00000004a4007c0b */ /* 0x000fc4000bf1c000 */
[----:B------:R-:W-:Y:S02]  /*19c0*/  PRMT R160, R160, 0x7632, R160 ;  /* 0x00007632a0a07816 */ /* 0x000fe400000000a0 */
        /* <DEDUP_REMOVED lines=15> */
.L_x_4177:
        /* <DEDUP_REMOVED lines=12> */
.L_x_4178:
        /* <DEDUP_REMOVED lines=36> */
[----:B------:R-:W-:Y:S01]  /*1dc0*/  LOP3.LUT R196, R11, R4, R177, 0x96, !PT ;  /* 0x000000040bc47212 */ /* 0x000fe200078e96b1 */
[----:B------:R-:W-:-:S04]  /*1dd0*/  IMAD.WIDE.U32 R198, R198, -0x326172a9, RZ ;  /* 0xcd9e8d57c6c67825 */ /* 0x000fc800078e00ff */
[----:B------:R-:W-:Y:S01]  /*1de0*/  IMAD.WIDE.U32 R196, R196, -0x2daee0ad, RZ ;  /* 0xd2511f53c4c47825 */ /* 0x000fe200078e00ff */
[----:B------:R-:W-:-:S03]  /*1df0*/  LOP3.LUT R4, R9, R176, R199, 0x96, !PT ;  /* 0x000000b009047212 */ /* 0x000fc600078e96c7 */
[----:B------:R-:W-:Y:S01]  /*1e00*/  IMAD.MOV.U32 R2, RZ, RZ, R198 ;  /* 0x000000ffff027224 */ /* 0x000fe200078e00c6 */
[----:B------:R-:W-:Y:S01]  /*1e10*/  LOP3.LUT R5, R8, R172, R197, 0x96, !PT ;  /* 0x000000ac08057212 */ /* 0x000fe200078e96c5 */
[----:B------:R-:W-:-:S07]  /*1e20*/  IMAD.MOV.U32 R204, RZ, RZ, R196 ;  /* 0x000000ffffcc7224 */ /* 0x000fce00078e00c4 */
.L_x_4176:
[----:B------:R-:W-:Y:S01]  /*1e30*/  I2FP.F32.U32 R172, R171 ;  /* 0x000000ab00ac7245 */ /* 0x000fe20000201000 */
[----:B------:R-:W-:Y:S01]  /*1e40*/  IMAD.U32 R160, R160, 0x10000, RZ ;  /* 0x00010000a0a07824 */ /* 0x000fe200078e00ff */
[----:B------:R-:W-:Y:S01]  /*1e50*/  ISETP.NE.AND P2, PT, R173, 0x1, PT ;  /* 0x00000001ad00780c */ /* 0x000fe20003f45270 */
[----:B------:R-:W-:Y:S01]  /*1e60*/  @P1 IMAD.U32 R169, R169, 0x10000, RZ ;  /* 0x00010000a9a91824 */ /* 0x000fe200078e00ff */
[----:B------:R-:W-:Y:S01]  /*1e70*/  LOP3.LUT R0, R0, 0xfffffffb, RZ, 0xc0, !PT ;  /* 0xfffffffb00007812 */ /* 0x000fe200078ec0ff */
        /* <DEDUP_REMOVED lines=19> */
.L_x_4180:
        /* <DEDUP_REMOVED lines=12> */
.L_x_4181:
        /* <DEDUP_REMOVED lines=43> */
.L_x_4179:
[----:B------:R-:W-:Y:S01]  /*2320*/  I2FP.F32.U32 R176, R169 ;  /* 0x000000a900b07245 */ /* 0x000fe20000201000 */
[----:B------:R-:W-:Y:S01]  /*2330*/  IMAD.MOV.U32 R177, RZ, RZ, 0x2 ;  /* 0x00000002ffb17424 */ /* 0x000fe200078e00ff */
[----:B------:R-:W-:Y:S01]  /*2340*/  SHF.L.U32 R169, R161, 0x10, RZ ;  /* 0x00000010a1a97819 */ /* 0x000fe200000006ff */
[----:B------:R-:W-:Y:S01]  /*2350*/  IMAD.MOV.U32 R171, RZ, RZ, R2 ;  /* 0x000000ffffab7224 */ /* 0x000fe200078e0002 */
[----:B------:R-:W-:Y:S01]  /*2360*/  ISETP.NE.AND P2, PT, R175, 0x1, PT ;  /* 0x00000001af00780c */ /* 0x000fe20003f45270 */
[----:B------:R-:W-:Y:S01]  /*2370*/  FFMA.FTZ R176, R176, R179, 1.1641532182693481445e-10 ;  /* 0x2f000000b0b07423 */ /* 0x000fe200000100b3 */
[----:B------:R-:W-:Y:S01]  /*2380*/  LOP3.LUT R0, R0, 0xfffffffd, RZ, 0xc0, !PT ;  /* 0xfffffffd00007812 */ /* 0x000fe200078ec0ff */
[----:B------:R-:W-:Y:S01]  /*2390*/  FMUL.FTZ R169, R169, UR5 ;  /* 0x00000005a9a97c20 */ /* 0x000fe20008410000 */
[----:B------:R-:W-:Y:S02]  /*23a0*/  PRMT R161, R161, 0x7632, R161 ;  /* 0x00007632a1a17816 */ /* 0x000fe400000000a1 */
[----:B------:R-:W-:Y:S01]  /*23b0*/  FSETP.GTU.FTZ.AND P0, PT, R176, UR4, PT ;  /* 0x00000004b0007c0b */ /* 0x000fe2000bf1c000 */
[----:B------:R-:W-:-:S03]  /*23c0*/  @P1 IMAD.U32 R176, R157, 0x10000, RZ ;  /* 0x000100009db01824 */ /* 0x000fc600078e00ff */
        /* <DEDUP_REMOVED lines=14> */
.L_x_4183:
        /* <DEDUP_REMOVED lines=12> */
.L_x_4184:
        /* <DEDUP_REMOVED lines=39> */
[----:B------:R-:W-:-:S03]  /*27e0*/  LOP3.LUT R4, R9, R198, R201, 0x96, !PT ;  /* 0x000000c609047212 */ /* 0x000fc600078e96c9 */
[----:B------:R-:W-:Y:S01]  /*27f0*/  IMAD.MOV.U32 R2, RZ, RZ, R200 ;  /* 0x000000ffff027224 */ /* 0x000fe200078e00c8 */
[----:B------:R-:W-:Y:S01]  /*2800*/  LOP3.LUT R5, R8, R176, R197, 0x96, !PT ;  /* 0x000000b008057212 */ /* 0x000fe200078e96c5 */
[----:B------:R-:W-:-:S07]  /*2810*/  IMAD.MOV.U32 R204, RZ, RZ, R196 ;  /* 0x000000ffffcc7224 */ /* 0x000fce00078e00c4 */
.L_x_4182:
[----:B------:R-:W-:Y:S01]  /*2820*/  I2FP.F32.U32 R176, R171 ;  /* 0x000000ab00b07245 */ /* 0x000fe20000201000 */
[----:B------:R-:W-:Y:S01]  /*2830*/  IMAD.U32 R161, R161, 0x10000, RZ ;  /* 0x00010000a1a17824 */ /* 0x000fe200078e00ff */
[----:B------:R-:W-:Y:S01]  /*2840*/  ISETP.NE.AND P2, PT, R177, 0x1, PT ;  /* 0x00000001b100780c */ /* 0x000fe20003f45270 */
[----:B------:R-:W-:Y:S01]  /*2850*/  IMAD.MOV.U32 R196, RZ, RZ, 0x2 ;  /* 0x00000002ffc47424 */ /* 0x000fe200078e00ff */
[----:B------:R-:W-:Y:S01]  /*2860*/  @P1 SHF.L.U32 R174, R174, 0x10, RZ ;  /* 0x00000010aeae1819 */ /* 0x000fe200000006ff */
[----:B------:R-:W-:Y:S01]  /*2870*/  FFMA.FTZ R176, R176, R179, 1.1641532182693481445e-10 ;  /* 0x2f000000b0b07423 */ /* 0x000fe200000100b3 */
[----:B------:R-:W-:Y:S01]  /*2880*/  FMUL.FTZ R161, R161, UR5 ;  /* 0x00000005a1a17c20 */ /* 0x000fe20008410000 */
[----:B------:R-:W-:-:S03]  /*2890*/  IMAD.MOV.U32 R171, RZ, RZ, R2 ;  /* 0x000000ffffab7224 */ /* 0x000fc600078e0002 */
[----:B------:R-:W-:-:S04]  /*28a0*/  FSETP.GTU.FTZ.AND P0, PT, R176, UR4, PT ;  /* 0x00000004b0007c0b */ /* 0x000fc8000bf1c000 */
        /* <DEDUP_REMOVED lines=13> */
.L_x_4186:
        /* <DEDUP_REMOVED lines=12> */
.L_x_4187:
        /* <DEDUP_REMOVED lines=41> */
[----:B------:R-:W-:Y:S01]  /*2cd0*/  IMAD.MOV.U32 R196, RZ, RZ, RZ ;  /* 0x000000ffffc47224 */ /* 0x000fe200078e00ff */
[----:B------:R-:W-:-:S07]  /*2ce0*/  LOP3.LUT R5, R8, R176, R197, 0x96, !PT ;  /* 0x000000b008057212 */ /* 0x000fce00078e96c5 */
.L_x_4185:
[----:B------:R-:W-:Y:S01]  /*2cf0*/  I2FP.F32.U32 R174, R171 ;  /* 0x000000ab00ae7245 */ /* 0x000fe20000201000 */
[----:B------:R-:W-:Y:S01]  /*2d00*/  IMAD.U32 R171, R162, 0x10000, RZ ;  /* 0x00010000a2ab7824 */ /* 0x000fe200078e00ff */
[----:B------:R-:W-:Y:S01]  /*2d10*/  ISETP.NE.AND P3, PT, R196, 0x1, PT ;  /* 0x00000001c400780c */ /* 0x000fe20003f65270 */
[----:B------:R-:W-:Y:S02]  /*2d20*/  @P1 IMAD.U32 R177, R158, 0x10000, RZ ;  /* 0x000100009eb11824 */ /* 0x000fe400078e00ff */
[----:B------:R-:W-:Y:S02]  /*2d30*/  HFMA2 R197, -RZ, RZ, 0, 1.1920928955078125e-07 ;  /* 0x00000002ffc57431 */ /* 0x000fe400000001ff */
[----:B------:R-:W-:Y:S01]  /*2d40*/  FFMA.FTZ R174, R174, R179, 1.1641532182693481445e-10 ;  /* 0x2f000000aeae7423 */ /* 0x000fe200000100b3 */
[----:B------:R-:W-:Y:S01]  /*2d50*/  FMUL.FTZ R171, R171, UR5 ;  /* 0x00000005abab7c20 */ /* 0x000fe20008410000 */
[----:B------:R-:W-:-:S03]  /*2d60*/  IMAD.MOV.U32 R176, RZ, RZ, R2 ;  /* 0x000000ffffb07224 */ /* 0x000fc600078e0002 */
[----:B------:R-:W-:-:S04]  /*2d70*/  FSETP.GTU.FTZ.AND P2, PT, R174, UR4, PT ;  /* 0x00000004ae007c0b */ /* 0x000fc8000bf5c000 */
[----:B------:R-:W-:Y:S02]  /*2d80*/  FSEL R174, R171, RZ, !P2 ;  /* 0x000000ffabae7208 */ /* 0x000fe40005000000 */
[----:B------:R-:W-:Y:S02]  /*2d90*/  PRMT R171, R162, 0x7632, R171 ;  /* 0x00007632a2ab7816 */ /* 0x000fe400000000ab */
        /* <DEDUP_REMOVED lines=12> */
.L_x_4189:
        /* <DEDUP_REMOVED lines=12> */
.L_x_4190:
        /* <DEDUP_REMOVED lines=43> */
.L_x_4188:
        /* <DEDUP_REMOVED lines=22> */
.L_x_4192:
        /* <DEDUP_REMOVED lines=12> */
.L_x_4193:
        /* <DEDUP_REMOVED lines=43> */
.L_x_4191:
[----:B------:R-:W-:Y:S01]  /*36a0*/  I2FP.F32.U32 R178, R177 ;  /* 0x000000b100b27245 */ /* 0x000fe20000201000 */
[----:B------:R-:W-:Y:S01]  /*36b0*/  @P1 IMAD.U32 R196, R159, 0x10000, RZ ;  /* 0x000100009fc41824 */ /* 0x000fe200078e00ff */
[----:B------:R-:W-:Y:S01]  /*36c0*/  SHF.L.U32 R177, R163, 0x10, RZ ;  /* 0x00000010a3b17819 */ /* 0x000fe200000006ff */
[----:B------:R-:W-:Y:S01]  /*36d0*/  IMAD.MOV.U32 R208, RZ, RZ, 0x2 ;  /* 0x00000002ffd07424 */ /* 0x000fe200078e00ff */
[----:B------:R-:W-:Y:S01]  /*36e0*/  ISETP.NE.AND P5, PT, R198, 0x1, PT ;  /* 0x00000001c600780c */ /* 0x000fe20003fa5270 */
[----:B------:R-:W-:Y:S01]  /*36f0*/  FFMA.FTZ R178, R178, R179, 1.1641532182693481445e-10 ;  /* 0x2f000000b2b27423 */ /* 0x000fe200000100b3 */
[----:B------:R-:W-:Y:S02]  /*3700*/  IMAD.MOV.U32 R197, RZ, RZ, R2 ;  /* 0x000000ffffc57224 */ /* 0x000fe400078e0002 */
[----:B------:R-:W-:Y:S02]  /*3710*/  FMUL.FTZ R177, R177, UR5 ;  /* 0x00000005b1b17c20 */ /* 0x000fe40008410000 */
[----:B------:R-:W-:-:S02]  /*3720*/  FSETP.GTU.FTZ.AND P4, PT, R178, UR4, PT ;  /* 0x00000004b2007c0b */ /* 0x000fc4000bf9c000 */
[----:B------:R-:W-:Y:S02]  /*3730*/  PRMT R178, R163, 0x7632, R178 ;  /* 0x00007632a3b27816 */ /* 0x000fe400000000b2 */
        /* <DEDUP_REMOVED lines=13> */
.L_x_4195:
        /* <DEDUP_REMOVED lines=12> */
.L_x_4196:
        /* <DEDUP_REMOVED lines=43> */
.L_x_4194:
[----:B------:R-:W-:Y:S01]  /*3b80*/  I2FP.F32.U32 R196, R197 ;  /* 0x000000c500c47245 */ /* 0x000fe20000201000 */
[----:B------:R-:W-:Y:S01]  /*3b90*/  IMAD.U32 R178, R178, 0x10000, RZ ;  /* 0x00010000b2b27824 */ /* 0x000fe200078e00ff */
[----:B------:R-:W-:Y:S02]  /*3ba0*/  @P1 SHF.L.U32 R165, R165, 0x10, RZ ;  /* 0x00000010a5a51819 */ /* 0x000fe400000006ff */
[----:B------:R-:W-:Y:S01]  /*3bb0*/  PRMT R162, R162, 0x5410, R171 ;  /* 0x00005410a2a27816 */ /* 0x000fe200000000ab */
[----:B------:R-:W-:Y:S01]  /*3bc0*/  FFMA.FTZ R196, R196, R179, 1.1641532182693481445e-10 ;  /* 0x2f000000c4c47423 */ /* 0x000fe200000100b3 */
[----:B------:R-:W-:Y:S01]  /*3bd0*/  FMUL.FTZ R178, R178, UR5 ;  /* 0x00000005b2b27c20 */ /* 0x000fe20008410000 */
[----:B------:R-:W-:Y:S02]  /*3be0*/  PRMT R161, R169, 0x5410, R161 ;  /* 0x00005410a9a17816 */ /* 0x000fe400000000a1 */
[----:B------:R-:W-:Y:S02]  /*3bf0*/  PRMT R160, R164, 0x5410, R160 ;  /* 0x00005410a4a07816 */ /* 0x000fe400000000a0 */
[----:B------:R-:W-:-:S04]  /*3c00*/  FSETP.GTU.FTZ.AND P5, PT, R196, UR4, PT ;  /* 0x00000004c4007c0b */ /* 0x000fc8000bfbc000 */
[----:B------:R-:W-:Y:S02]  /*3c10*/  FSEL R178, R178, RZ, !P5 ;  /* 0x000000ffb2b27208 */ /* 0x000fe40006800000 */
[----:B------:R-:W-:-:S03]  /*3c20*/  PLOP3.LUT P5, PT, P5, PT, PT, 0x8, 0x80 ;  /* 0x000000000080781c */ /* 0x000fc60002fae170 */
[----:B------:R-:W-:-:S05]  /*3c30*/  @P1 FADD.FTZ R178, R178, R165 ;  /* 0x000000a5b2b21221 */ /* 0x000fca0000010000 */
[----:B------:R-:W-:-:S04]  /*3c40*/  F2FP.BF16.F32.PACK_AB R165, RZ, R178 ;  /* 0x000000b2ffa5723e */ /* 0x000fc800000010ff */
[----:B------:R-:W-:Y:S01]  /*3c50*/  PRMT R163, R163, 0x5410, R165 ;  /* 0x00005410a3a37816 */ /* 0x000fe200000000a5 */
[----:B------:R-:W-:Y:S06]  /*3c60*/  BRA `(.L_x_4197) ;  /* 0x0000004c00747947 */ /* 0x000fec0003800000 */
.L_x_4172:
        /* <DEDUP_REMOVED lines=15> */
.L_x_4199:
        /* <DEDUP_REMOVED lines=12> */
.L_x_4200:
        /* <DEDUP_REMOVED lines=42> */
.L_x_4198:
[----:B------:R-:W-:Y:S01]  /*40c0*/  I2FP.F32.U32 R170, R170 ;  /* 0x000000aa00aa7245 */ /* 0x000fe20000201000 */
[----:B------:R-:W-:Y:S01]  /*40d0*/  UMOV UR4, UR6 ;  /* 0x0000000600047c82 */ /* 0x000fe20008000000 */
[----:B------:R-:W-:Y:S01]  /*40e0*/  ISETP.NE.AND P2, PT, R176, 0x1, PT ;  /* 0x00000001b000780c */ /* 0x000fe20003f45270 */
[----:B------:R-:W-:Y:S01]  /*40f0*/  UMOV UR5, UR7 ;  /* 0x0000000700057c82 */ /* 0x000fe20008000000 */
[----:B-----5:R-:W-:Y:S01]  /*4100*/  SHF.L.U32 R172, R160, 0x10, RZ ;  /* 0x00000010a0ac7819 */ /* 0x020fe200000006ff */
[----:B------:R-:W-:Y:S01]  /*4110*/  FFMA.FTZ R170, R170, R179, 1.1641532182693481445e-10 ;  /* 0x2f000000aaaa7423 */ /* 0x000fe200000100b3 */
[----:B------:R-:W-:Y:S01]  /*4120*/  LOP3.LUT R0, R0, 0xfffffff7, RZ, 0xc0, !PT ;  /* 0xfffffff700007812 */ /* 0x000fe200078ec0ff */
[----:B------:R-:W-:Y:S02]  /*4130*/  IMAD.MOV.U32 R189, RZ, RZ, 0x2 ;  /* 0x00000002ffbd7424 */ /* 0x000fe400078e00ff */
[----:B------:R-:W-:Y:S01]  /*4140*/  FMUL.FTZ R173, R172, UR5 ;  /* 0x00000005acad7c20 */ /* 0x000fe20008410000 */
[----:B------:R-:W-:Y:S01]  /*4150*/  FSETP.GTU.FTZ.AND P0, PT, R170, UR4, PT ;  /* 0x00000004aa007c0b */ /* 0x000fe2000bf1c000 */
[----:B------:R-:W-:Y:S01]  /*4160*/  IMAD.MOV.U32 R170, RZ, RZ, R2 ;  /* 0x000000ffffaa7224 */ /* 0x000fe200078e0002 */
[----:B------:R-:W-:-:S02]  /*4170*/  PRMT R172, R160, 0x7632, R172 ;  /* 0x00007632a0ac7816 */ /* 0x000fc400000000ac */
        /* <DEDUP_REMOVED lines=12> */
.L_x_4202:
        /* <DEDUP_REMOVED lines=12> */
.L_x_4203:
        /* <DEDUP_REMOVED lines=43> */
.L_x_4201:
[----:B------:R-:W-:Y:S01]  /*45b0*/  I2FP.F32.U32 R170, R170 ;  /* 0x000000aa00aa7245 */ /* 0x000fe20000201000 */
[----:B------:R-:W-:Y:S01]  /*45c0*/  IMAD.U32 R173, R152, 0x10000, RZ ;  /* 0x0001000098ad7824 */ /* 0x000fe200078e00ff */
[----:B------:R-:W-:Y:S01]  /*45d0*/  ISETP.NE.AND P2, PT, R189, 0x1, PT ;  /* 0x00000001bd00780c */ /* 0x000fe20003f45270 */
[----:B------:R-:W-:Y:S02]  /*45e0*/  @P1 IMAD.U32 R177, R156, 0x10000, RZ ;  /* 0x000100009cb11824 */ /* 0x000fe400078e00ff */
[----:B------:R-:W-:Y:S01]  /*45f0*/  FFMA.FTZ R170, R170, R179, 1.1641532182693481445e-10 ;  /* 0x2f000000aaaa7423 */ /* 0x000fe200000100b3 */
[----:B------:R-:W-:-:S04]  /*4600*/  FMUL.FTZ R173, R173, UR5 ;  /* 0x00000005adad7c20 */ /* 0x000fc80008410000 */
[----:B------:R-:W-:-:S04]  /*4610*/  FSETP.GTU.FTZ.AND P0, PT, R170, UR4, PT ;  /* 0x00000004aa007c0b */ /* 0x000fc8000bf1c000 */
[----:B------:R-:W-:Y:S02]  /*4620*/  FSEL R173, R173, RZ, !P0 ;  /* 0x000000ffadad7208 */ /* 0x000fe40004000000 */
[----:B------:R-:W-:-:S03]  /*4630*/  SEL R188, RZ, 0x1, P0 ;  /* 0x00000001ffbc7807 */ /* 0x000fc60000000000 */
[----:B------:R-:W-:Y:S01]  /*4640*/  FADD.FTZ R160, R160, R173 ;  /* 0x000000ada0a07221 */ /* 0x000fe20000010000 */
[----:B------:R-:W-:-:S03]  /*4650*/  IMAD.MOV.U32 R173, RZ, RZ, R2 ;  /* 0x000000ffffad7224 */ /* 0x000fc600078e0002 */
[----:B------:R-:W-:Y:S01]  /*4660*/  @P1 FADD.FTZ R170, R177, R160 ;  /* 0x000000a0b1aa1221 */ /* 0x000fe20000010000 */
[----:B------:R-:W-:Y:S01]  /*4670*/  @!P1 MOV R170, R160 ;  /* 0x000000a000aa9202 */ /* 0x000fe20000000f00 */
[----:B------:R-:W-:-:S03]  /*4680*/  IMAD.MOV.U32 R177, RZ, RZ, 0x2 ;  /* 0x00000002ffb17424 */ /* 0x000fc600078e00ff */
        /* <DEDUP_REMOVED lines=10> */
.L_x_4205:
        /* <DEDUP_REMOVED lines=12> */
.L_x_4206:
        /* <DEDUP_REMOVED lines=41> */
[----:B------:R-:W-:Y:S02]  /*4a80*/  LOP3.LUT R5, R8, R176, R191, 0x96, !PT ;  /* 0x000000b008057212 */ /* 0x000fe400078e96bf */
[----:B------:R-:W-:-:S07]  /*4a90*/  MOV R204, R190 ;  /* 0x000000be00cc7202 */ /* 0x000fce0000000f00 */
.L_x_4204:
[----:B------:R-:W-:Y:S01]  /*4aa0*/  I2FP.F32.U32 R176, R173 ;  /* 0x000000ad00b07245 */ /* 0x000fe20000201000 */
[----:B------:R-:W-:Y:S01]  /*4ab0*/  IMAD.U32 R172, R172, 0x10000, RZ ;  /* 0x00010000acac7824 */ /* 0x000fe200078e00ff */
[----:B------:R-:W-:Y:S01]  /*4ac0*/  ISETP.NE.AND P2, PT, R177, 0x1, PT ;  /* 0x00000001b100780c */ /* 0x000fe20003f45270 */
[----:B------:R-:W-:Y:S01]  /*4ad0*/  IMAD.MOV.U32 R190, RZ, RZ, 0x2 ;  /* 0x00000002ffbe7424 */ /* 0x000fe200078e00ff */
[----:B------:R-:W-:Y:S01]  /*4ae0*/  LOP3.LUT R0, R0, 0xfffffffb, RZ, 0xc0, !PT ;  /* 0xfffffffb00007812 */ /* 0x000fe200078ec0ff */
[----:B------:R-:W-:Y:S01]  /*4af0*/  FFMA.FTZ R176, R176, R179, 1.1641532182693481445e-10 ;  /* 0x2f000000b0b07423 */ /* 0x000fe200000100b3 */
[----:B------:R-:W-:Y:S01]  /*4b00*/  FMUL.FTZ R172, R172, UR5 ;  /* 0x00000005acac7c20 */ /* 0x000fe20008410000 */
[----:B------:R-:W-:-:S03]  /*4b10*/  MOV R173, R2 ;  /* 0x0000000200ad7202 */ /* 0x000fc60000000f00 */
        /* <DEDUP_REMOVED lines=13> */
.L_x_4208:
        /* <DEDUP_REMOVED lines=12> */
.L_x_4209:
        /* <DEDUP_REMOVED lines=43> */
.L_x_4207:
        /* <DEDUP_REMOVED lines=24> */
.L_x_4211:
        /* <DEDUP_REMOVED lines=12> */
.L_x_4212:
        /* <DEDUP_REMOVED lines=39> */
[----:B------:R-:W-:Y:S02]  /*5410*/  LOP3.LUT R4, R9, R4, R193, 0x96, !PT ;  /* 0x0000000409047212 */ /* 0x000fe400078e96c1 */
[----:B------:R-:W-:Y:S01]  /*5420*/  MOV R2, R192 ;  /* 0x000000c000027202 */ /* 0x000fe20000000f00 */
[----:B------:R-:W-:Y:S01]  /*5430*/  IMAD.MOV.U32 R204, RZ, RZ, R190 ;  /* 0x000000ffffcc7224 */ /* 0x000fe200078e00be */
[----:B------:R-:W-:-:S07]  /*5440*/  LOP3.LUT R5, R8, R176, R191, 0x96, !PT ;  /* 0x000000b008057212 */ /* 0x000fce00078e96bf */
.L_x_4210:
[----:B------:R-:W-:Y:S01]  /*5450*/  I2FP.F32.U32 R176, R171 ;  /* 0x000000ab00b07245 */ /* 0x000fe20000201000 */
[----:B------:R-:W-:Y:S01]  /*5460*/  IMAD.MOV.U32 R191, RZ, RZ, 0x2 ;  /* 0x00000002ffbf7424 */ /* 0x000fe200078e00ff */
[----:B------:R-:W-:Y:S01]  /*5470*/  ISETP.NE.AND P2, PT, R177, 0x1, PT ;  /* 0x00000001b100780c */ /* 0x000fe20003f45270 */
[----:B------:R-:W-:Y:S01]  /*5480*/  IMAD.MOV.U32 R173, RZ, RZ, R2 ;  /* 0x000000ffffad7224 */ /* 0x000fe200078e0002 */
[C---:B------:R-:W-:Y:S01]  /*5490*/  SHF.L.U32 R171, R161.reuse, 0x10, RZ ;  /* 0x00000010a1ab7819 */ /* 0x040fe200000006ff */
[----:B------:R-:W-:Y:S01]  /*54a0*/  FFMA.FTZ R176, R176, R179, 1.1641532182693481445e-10 ;  /* 0x2f000000b0b07423 */ /* 0x000fe200000100b3 */
[----:B------:R-:W-:Y:S02]  /*54b0*/  LOP3.LUT R0, R0, 0xfffffffd, RZ, 0xc0, !PT ;  /* 0xfffffffd00007812 */ /* 0x000fe400078ec0ff */
[----:B------:R-:W-:Y:S01]  /*54c0*/  PRMT R161, R161, 0x7632, R161 ;  /* 0x00007632a1a17816 */ /* 0x000fe200000000a1 */
[----:B------:R-:W-:Y:S01]  /*54d0*/  FMUL.FTZ R171, R171, UR5 ;  /* 0x00000005abab7c20 */ /* 0x000fe20008410000 */
        /* <DEDUP_REMOVED lines=13> */
.L_x_4214:
        /* <DEDUP_REMOVED lines=12> */
.L_x_4215:
        /* <DEDUP_REMOVED lines=43> */
.L_x_4213:
        /* <DEDUP_REMOVED lines=24> */
.L_x_4217:
        /* <DEDUP_REMOVED lines=12> */
.L_x_4218:
        /* <DEDUP_REMOVED lines=43> */
.L_x_4216:
        /* <DEDUP_REMOVED lines=19> */
.L_x_4220:
        /* <DEDUP_REMOVED lines=12> */
.L_x_4221:
        /* <DEDUP_REMOVED lines=43> */
.L_x_4219:
        /* <DEDUP_REMOVED lines=24> */
.L_x_4223:
        /* <DEDUP_REMOVED lines=12> */
.L_x_4224:
        /* <DEDUP_REMOVED lines=43> */
.L_x_4222:
[----:B------:R-:W-:Y:S01]  /*67a0*/  I2FP.F32.U32 R174, R174 ;  /* 0x000000ae00ae7245 */ /* 0x000fe20000201000 */
[----:B------:R-:W-:Y:S01]  /*67b0*/  IMAD.MOV.U32 R194, RZ, RZ, 0x2 ;  /* 0x00000002ffc27424 */ /* 0x000fe200078e00ff */
[----:B------:R-:W-:Y:S02]  /*67c0*/  ISETP.NE.AND P3, PT, R177, 0x1, PT ;  /* 0x00000001b100780c */ /* 0x000fe40003f65270 */
[----:B------:R-:W-:Y:S01]  /*67d0*/  SHF.L.U32 R176, R162, 0x10, RZ ;  /* 0x00000010a2b07819 */ /* 0x000fe200000006ff */
        /* <DEDUP_REMOVED lines=16> */
.L_x_4226:
        /* <DEDUP_REMOVED lines=12> */
.L_x_4227:
        /* <DEDUP_REMOVED lines=43> */
.L_x_4225:
[----:B------:R-:W-:Y:S01]  /*6c50*/  I2FP.F32.U32 R174, R174 ;  /* 0x000000ae00ae7245 */ /* 0x000fe20000201000 */
[----:B------:R-:W-:Y:S02]  /*6c60*/  IMAD.U32 R176, R154, 0x10000, RZ ;  /* 0x000100009ab07824 */ /* 0x000fe400078e00ff */
[----:B------:R-:W-:Y:S02]  /*6c70*/  @P1 IMAD.U32 R195, R158, 0x10000, RZ ;  /* 0x000100009ec31824 */ /* 0x000fe400078e00ff */
        /* <DEDUP_REMOVED lines=8> */
[----:B------:R-:W-:Y:S01]  /*6d00*/  @P1 FADD.FTZ R174, R195, R162 ;  /* 0x000000a2c3ae1221 */ /* 0x000fe20000010000 */
[----:B------:R-:W-:Y:S01]  /*6d10*/  @!P1 MOV R174, R162 ;  /* 0x000000a200ae9202 */ /* 0x000fe20000000f00 */
[----:B------:R-:W-:-:S03]  /*6d20*/  IMAD.MOV.U32 R195, RZ, RZ, 0x2 ;  /* 0x00000002ffc37424 */ /* 0x000fc600078e00ff */
        /* <DEDUP_REMOVED lines=10> */
.L_x_4229:
        /* <DEDUP_REMOVED lines=12> */
.L_x_4230:
        /* <DEDUP_REMOVED lines=43> */
.L_x_4228:
        /* <DEDUP_REMOVED lines=19> */
.L_x_4232:
        /* <DEDUP_REMOVED lines=12> */
.L_x_4233:
        /* <DEDUP_REMOVED lines=43> */
.L_x_4231:
        /* <DEDUP_REMOVED lines=12> */
[--C-:B------:R-:W-:Y:S01]  /*76a0*/  @!P1 IMAD.MOV.U32 R176, RZ, RZ, R193.reuse ;  /* 0x000000ffffb09224 */ /* 0x100fe200078e00c1 */
[----:B------:R-:W-:Y:S02]  /*76b0*/  MOV R178, R2 ;  /* 0x0000000200b27202 */ /* 0x000fe40000000f00 */
[----:B------:R-:W-:Y:S02]  /*76c0*/  PRMT R193, R177, 0x7610, R193 ;  /* 0x00007610b1c17816 */ /* 0x000fe400000000c1 */
        /* <DEDUP_REMOVED lines=10> */
.L_x_4235:
        /* <DEDUP_REMOVED lines=12> */
.L_x_4236:
        /* <DEDUP_REMOVED lines=43> */
.L_x_4234:
        /* <DEDUP_REMOVED lines=20> */
.L_x_4238:
        /* <DEDUP_REMOVED lines=12> */
.L_x_4239:
        /* <DEDUP_REMOVED lines=43> */
.L_x_4237:
[----:B------:R-:W-:Y:S01]  /*7f90*/  I2FP.F32.U32 R194, R195 ;  /* 0x000000c300c27245 */ /* 0x000fe20000201000 */
[----:B------:R-:W-:Y:S02]  /*7fa0*/  IMAD.U32 R177, R155, 0x10000, RZ ;  /* 0x000100009bb17824 */ /* 0x000fe400078e00ff */
[----:B------:R-:W-:Y:S02]  /*7fb0*/  @P1 IMAD.U32 R198, R159, 0x10000, RZ ;  /* 0x000100009fc61824 */ /* 0x000fe400078e00ff */
        /* <DEDUP_REMOVED lines=21> */
.L_x_4241:
        /* <DEDUP_REMOVED lines=12> */
.L_x_4242:
        /* <DEDUP_REMOVED lines=43> */
.L_x_4240:
        /* <DEDUP_REMOVED lines=19> */
.L_x_4244:
        /* <DEDUP_REMOVED lines=14> */
.L_x_4245:
        /* <DEDUP_REMOVED lines=43> */
.L_x_4243:
[----:B------:R-:W-:Y:S01]  /*8940*/  I2FP.F32.U32 R196, R195 ;  /* 0x000000c300c47245 */ /* 0x000fe20000201000 */
[----:B------:R-:W-:Y:S01]  /*8950*/  @P1 IMAD.U32 R165, R165, 0x10000, RZ ;  /* 0x00010000a5a51824 */ /* 0x000fe200078e00ff */
[----:B------:R-:W-:Y:S02]  /*8960*/  SHF.L.U32 R164, R164, 0x10, RZ ;  /* 0x00000010a4a47819 */ /* 0x000fe400000006ff */
[----:B------:R-:W-:Y:S01]  /*8970*/  PRMT R162, R162, 0x5410, R202 ;  /* 0x00005410a2a27816 */ /* 0x000fe200000000ca */
[----:B------:R-:W-:Y:S01]  /*8980*/  FFMA.FTZ R196, R196, R179, 1.1641532182693481445e-10 ;  /* 0x2f000000c4c47423 */ /* 0x000fe200000100b3 */
[----:B------:R-:W-:Y:S01]  /*8990*/  PRMT R161, R171, 0x5410, R161 ;  /* 0x00005410aba17816 */ /* 0x000fe200000000a1 */
[----:B------:R-:W-:Y:S01]  /*89a0*/  FMUL.FTZ R164, R164, UR5 ;  /* 0x00000005a4a47c20 */ /* 0x000fe20008410000 */
[----:B------:R-:W-:Y:S02]  /*89b0*/  PRMT R160, R160, 0x5410, R169 ;  /* 0x00005410a0a07816 */ /* 0x000fe400000000a9 */
[----:B------:R-:W-:-:S04]  /*89c0*/  FSETP.GTU.FTZ.AND P6, PT, R196, UR4, PT ;  /* 0x00000004c4007c0b */ /* 0x000fc8000bfdc000 */
[----:B------:R-:W-:Y:S02]  /*89d0*/  FSEL R197, R164, RZ, !P6 ;  /* 0x000000ffa4c57208 */ /* 0x000fe40007000000 */
[----:B------:R-:W-:-:S03]  /*89e0*/  SEL R195, RZ, 0x1, P6 ;  /* 0x00000001ffc37807 */ /* 0x000fc60003000000 */
[----:B------:R-:W-:-:S04]  /*89f0*/  FADD.FTZ R164, R178, R197 ;  /* 0x000000c5b2a47221 */ /* 0x000fc80000010000 */
[--C-:B------:R-:W-:Y:S01]  /*8a00*/  @P1 FADD.FTZ R178, R165, R164.reuse ;  /* 0x000000a4a5b21221 */ /* 0x100fe20000010000 */
[----:B------:R-:W-:-:S05]  /*8a10*/  @!P1 IMAD.MOV.U32 R178, RZ, RZ, R164 ;  /* 0x000000ffffb29224 */ /* 0x000fca00078e00a4 */
[----:B------:R-:W-:-:S04]  /*8a20*/  F2FP.BF16.F32.PACK_AB R164, RZ, R178 ;  /* 0x000000b2ffa4723e */ /* 0x000fc800000010ff */
[----:B------:R-:W-:-:S07]  /*8a30*/  PRMT R163, R163, 0x5410, R164 ;  /* 0x00005410a3a37816 */ /* 0x000fce00000000a4 */
.L_x_4197:
[----:B------:R-:W-:Y:S01]  /*8a40*/  SEL R169, RZ, 0x1000000, !P0 ;  /* 0x01000000ffa97807 */ /* 0x000fe20004000000 */
[----:B------:R-:W0:Y:S01]  /*8a50*/  LDC.64 R164, c[0x0][0x3a8] ;  /* 0x0000ea00ffa47b82 */ /* 0x000e220000000a00 */
[----:B------:R-:W-:Y:S02]  /*8a60*/  ISETP.NE.U32.AND P0, PT, R166, RZ, PT ;  /* 0x000000ffa600720c */ /* 0x000fe40003f05070 */
[----:B------:R-:W-:Y:S02]  /*8a70*/  SEL R203, RZ, 0x1000000, !P5 ;  /* 0x01000000ffcb7807 */ /* 0x000fe40006800000 */
[----:B------:R-:W-:Y:S02]  /*8a80*/  ISETP.NE.AND.EX P0, PT, R167, RZ, PT, P0 ;  /* 0x000000ffa700720c */ /* 0x000fe40003f05300 */
[----:B------:R-:W-:Y:S01]  /*8a90*/  SEL R201, RZ, 0x10000, !P4 ;  /* 0x00010000ffc97807 */ /* 0x000fe20006000000 */
[----:B------:R-:W1:Y:S01]  /*8aa0*/  LDC.64 R166, c[0x0][0x3b0] ;  /* 0x0000ec00ffa67b82 */ /* 0x000e620000000a00 */
[----:B------:R-:W-:-:S02]  /*8ab0*/  LOP3.LUT P5, RZ, R0, 0x4, RZ, 0xc0, !PT ;  /* 0x0000000400ff7812 */ /* 0x000fc400078ac0ff */
[C---:B------:R-:W-:Y:S02]  /*8ac0*/  LOP3.LUT P4, RZ, R0.reuse, 0x2, RZ, 0xc0, !PT ;  /* 0x0000000200ff7812 */ /* 0x040fe4000788c0ff */
[----:B------:R-:W-:Y:S02]  /*8ad0*/  SEL R202, RZ, 0x100, !P3 ;  /* 0x00000100ffca7807 */ /* 0x000fe40005800000 */
[----:B------:R-:W-:Y:S01]  /*8ae0*/  SEL R200, RZ, 0x10000, !P4 ;  /* 0x00010000ffc87807 */ /* 0x000fe20006000000 */
[----:B------:R-:W2:Y:S01]  /*8af0*/  @P1 LDC.64 R198, c[0x0][0x3a0] ;  /* 0x0000e800ffc61b82 */ /* 0x000ea20000000a00 */
[----:B------:R-:W-:Y:S02]  /*8b00*/  SEL R171, RZ, 0x100, !P5 ;  /* 0x00000100ffab7807 */ /* 0x000fe40006800000 */
[----:B------:R-:W-:Y:S02]  /*8b10*/  LOP3.LUT P6, RZ, R0, 0x8, RZ, 0xc0, !PT ;  /* 0x0000000800ff7812 */ /* 0x000fe400078cc0ff */
[----:B------:R-:W-:-:S02]  /*8b20*/  LOP3.LUT R202, R202, R203, R201, 0xfe, !PT ;  /* 0x000000cbcaca7212 */ /* 0x000fc400078efec9 */
[----:B------:R-:W-:Y:S01]  /*8b30*/  SEL R201, RZ, 0x1, !P2 ;  /* 0x00000001ffc97807 */ /* 0x000fe20005000000 */
[----:B------:R-:W3:Y:S01]  /*8b40*/  @P0 LDC.64 R196, c[0x0][0x398] ;  /* 0x0000e600ffc40b82 */ /* 0x000ee20000000a00 */
[----:B------:R-:W-:Y:S01]  /*8b50*/  LOP3.LUT R171, R171, R169, R200, 0xfe, !PT ;  /* 0x000000a9abab7212 */ /* 0x000fe200078efec8 */
[----:B0-----:R-:W-:Y:S01]  /*8b60*/  IMAD.WIDE.U32 R206, R168, 0x10, R164 ;  /* 0x00000010a8ce7825 */ /* 0x001fe200078e00a4 */
[----:B------:R-:W-:Y:S02]  /*8b70*/  SEL R200, RZ, 0x1, !P6 ;  /* 0x00000001ffc87807 */ /* 0x000fe40007000000 */
[----:B------:R-:W-:Y:S01]  /*8b80*/  LOP3.LUT R201, R202, R201, RZ, 0xfc, !PT ;  /* 0x000000c9cac97212 */ /* 0x000fe200078efcff */
[C---:B------:R-:W-:Y:S01]  /*8b90*/  VIADD R169, R168.reuse, 0x80 ;  /* 0x00000080a8a97836 */ /* 0x040fe20000000000 */
        /* <DEDUP_REMOVED lines=26> */
.L_x_4246:
        /* <DEDUP_REMOVED lines=29> */
.L_x_4249:
        /* <DEDUP_REMOVED lines=12> */
.L_x_4250:
        /* <DEDUP_REMOVED lines=42> */
.L_x_4248:
[----:B------:R-:W-:Y:S01]  /*9270*/  I2FP.F32.U32 R188, R188 ;  /* 0x000000bc00bc7245 */ /* 0x000fe20000201000 */
[----:B------:R-:W-:Y:S01]  /*9280*/  IMAD.MOV.U32 R195, RZ, RZ, 0x2 ;  /* 0x00000002ffc37424 */ /* 0x000fe200078e00ff */
[----:B------:R-:W-:Y:S01]  /*9290*/  ISETP.NE.AND P3, PT, R194, 0x1, PT ;  /* 0x00000001c200780c */ /* 0x000fe20003f65270 */
[----:B------:R-:W-:Y:S01]  /*92a0*/  IMAD.MOV.U32 R192, RZ, RZ, R2 ;  /* 0x000000ffffc07224 */ /* 0x000fe200078e0002 */
[----:B------:R-:W-:Y:S01]  /*92b0*/  SHF.L.U32 R189, R160, 0x10, RZ ;  /* 0x00000010a0bd7819 */ /* 0x000fe200000006ff */
        /* <DEDUP_REMOVED lines=17> */
.L_x_4252:
        /* <DEDUP_REMOVED lines=12> */
.L_x_4253:
        /* <DEDUP_REMOVED lines=43> */
.L_x_4251:
        /* <DEDUP_REMOVED lines=24> */
.L_x_4255:
        /* <DEDUP_REMOVED lines=12> */
.L_x_4256:
        /* <DEDUP_REMOVED lines=43> */
.L_x_4254:
        /* <DEDUP_REMOVED lines=21> */
.L_x_4258:
        /* <DEDUP_REMOVED lines=12> */
.L_x_4259:
        /* <DEDUP_REMOVED lines=43> */
.L_x_4257:
[----:B------:R-:W-:Y:S01]  /*a0f0*/  I2FP.F32.U32 R190, R189 ;  /* 0x000000bd00be7245 */ /* 0x000fe20000201000 */
[----:B------:R-:W-:Y:S01]  /*a100*/  IMAD.MOV.U32 R195, RZ, RZ, 0x2 ;  /* 0x00000002ffc37424 */ /* 0x000fe200078e00ff */
[----:B------:R-:W-:Y:S02]  /*a110*/  SHF.L.U32 R171, R171, 0x10, RZ ;  /* 0x00000010abab7819 */ /* 0x000fe400000006ff */
[----:B------:R-:W-:Y:S01]  /*a120*/  ISETP.NE.AND P3, PT, R194, 0x1, PT ;  /* 0x00000001c200780c */ /* 0x000fe20003f65270 */
[----:B------:R-:W-:Y:S02]  /*a130*/  FFMA.FTZ R190, R190, R179, 1.1641532182693481445e-10 ;  /* 0x2f000000bebe7423 */ /* 0x000fe400000100b3 */
[----:B------:R-:W-:-:S03]  /*a140*/  FMUL.FTZ R171, R171, UR5 ;  /* 0x00000005abab7c20 */ /* 0x000fc60008410000 */
[----:B------:R-:W-:-:S04]  /*a150*/  FSETP.GTU.FTZ.AND P2, PT, R190, UR4, PT ;  /* 0x00000004be007c0b */ /* 0x000fc8000bf5c000 */
[----:B------:R-:W-:Y:S01]  /*a160*/  FSEL R189, R171, RZ, !P2 ;  /* 0x000000ffabbd7208 */ /* 0x000fe20005000000 */
[----:B------:R-:W-:-:S04]  /*a170*/  @P1 IMAD.U32 R171, R202, 0x10000, RZ ;  /* 0x00010000caab1824 */ /* 0x000fc800078e00ff */
[----:B------:R-:W-:Y:S01]  /*a180*/  FADD.FTZ R160, R160, R189 ;  /* 0x000000bda0a07221 */ /* 0x000fe20000010000 */
[----:B------:R-:W-:-:S03]  /*a190*/  SEL R189, RZ, 0x1, P2 ;  /* 0x00000001ffbd7807 */ /* 0x000fc60001000000 */
        /* <DEDUP_REMOVED lines=13> */
.L_x_4261:
        /* <DEDUP_REMOVED lines=12> */
.L_x_4262:
        /* <DEDUP_REMOVED lines=43> */
.L_x_4260:
        /* <DEDUP_REMOVED lines=22> */
.L_x_4264:
        /* <DEDUP_REMOVED lines=12> */
.L_x_4265:
        /* <DEDUP_REMOVED lines=43> */
.L_x_4263:
[----:B------:R-:W-:Y:S01]  /*aab0*/  I2FP.F32.U32 R160, R161 ;  /* 0x000000a100a07245 */ /* 0x000fe20000201000 */
[----:B------:R-:W-:Y:S02]  /*aac0*/  IMAD.U32 R161, R153, 0x10000, RZ ;  /* 0x0001000099a17824 */ /* 0x000fe400078e00ff */
[----:B------:R-:W-:Y:S02]  /*aad0*/  @P1 IMAD.U32 R199, R157, 0x10000, RZ ;  /* 0x000100009dc71824 */ /* 0x000fe400078e00ff */
[----:B------:R-:W-:Y:S01]  /*aae0*/  FFMA.FTZ R160, R160, R179, 1.1641532182693481445e-10 ;  /* 0x2f000000a0a07423 */ /* 0x000fe200000100b3 */
[----:B------:R-:W-:Y:S01]  /*aaf0*/  FMUL.FTZ R161, R161, UR5 ;  /* 0x00000005a1a17c20 */ /* 0x000fe20008410000 */
[----:B------:R-:W-:-:S03]  /*ab00*/  IMAD.MOV.U32 R195, RZ, RZ, 0x2 ;  /* 0x00000002ffc37424 */ /* 0x000fc600078e00ff */
[----:B------:R-:W-:-:S04]  /*ab10*/  FSETP.GTU.FTZ.AND P2, PT, R160, UR4, PT ;  /* 0x00000004a0007c0b */ /* 0x000fc8000bf5c000 */
[----:B------:R-:W-:-:S05]  /*ab20*/  FSEL R161, R161, RZ, !P2 ;  /* 0x000000ffa1a17208 */ /* 0x000fca0005000000 */
[----:B------:R-:W-:Y:S01]  /*ab30*/  FADD.FTZ R160, R190, R161 ;  /* 0x000000a1bea07221 */ /* 0x000fe20000010000 */
[----:B------:R-:W-:Y:S01]  /*ab40*/  SEL R190, RZ, 0x1, P2 ;  /* 0x00000001ffbe7807 */ /* 0x000fe20001000000 */
[----:B------:R-:W-:Y:S01]  /*ab50*/  IMAD.MOV.U32 R161, RZ, RZ, R2 ;  /* 0x000000ffffa17224 */ /* 0x000fe200078e0002 */
[----:B------:R-:W-:Y:S01]  /*ab60*/  ISETP.NE.AND P2, PT, R194, 0x1, PT ;  /* 0x00000001c200780c */ /* 0x000fe20003f45270 */
[----:B------:R-:W-:Y:S01]  /*ab70*/  @P1 FADD.FTZ R199, R199, R160 ;  /* 0x000000a0c7c71221 */ /* 0x000fe20000010000 */
[----:B------:R-:W-:-:S04]  /*ab80*/  @!P1 MOV R199, R160 ;  /* 0x000000a000c79202 */ /* 0x000fc80000000f00 */
        /* <DEDUP_REMOVED lines=10> */
.L_x_4267:
        /* <DEDUP_REMOVED lines=12> */
.L_x_4268:
        /* <DEDUP_REMOVED lines=43> */
.L_x_4266:
[----:B------:R-:W-:Y:S01]  /*afa0*/  I2FP.F32.U32 R160, R161 ;  /* 0x000000a100a07245 */ /* 0x000fe20000201000 */
[----:B------:R-:W-:Y:S01]  /*afb0*/  IMAD.U32 R192, R192, 0x10000, RZ ;  /* 0x00010000c0c07824 */ /* 0x000fe200078e00ff */
[----:B------:R-:W-:Y:S01]  /*afc0*/  LOP3.LUT R0, R0, 0xfffffffd, RZ, 0xc0, !PT ;  /* 0xfffffffd00007812 */ /* 0x000fe200078ec0ff */
[----:B------:R-:W-:Y:S01]  /*afd0*/  IMAD.MOV.U32 R194, RZ, RZ, 0x2 ;  /* 0x00000002ffc27424 */ /* 0x000fe200078e00ff */
[----:B------:R-:W-:Y:S01]  /*afe0*/  MOV R161, R2 ;  /* 0x0000000200a17202 */ /* 0x000fe20000000f00 */
[----:B------:R-:W-:Y:S01]  /*aff0*/  FFMA.FTZ R160, R160, R179, 1.1641532182693481445e-10 ;  /* 0x2f000000a0a07423 */ /* 0x000fe200000100b3 */
[----:B------:R-:W-:-:S04]  /*b000*/  FMUL.FTZ R192, R192, UR5 ;  /* 0x00000005c0c07c20 */ /* 0x000fc80008410000 */
[----:B------:R-:W-:-:S04]  /*b010*/  FSETP.GTU.FTZ.AND P2, PT, R160, UR4, PT ;  /* 0x00000004a0007c0b */ /* 0x000fc8000bf5c000 */
        /* <DEDUP_REMOVED lines=13> */
.L_x_4270:
        /* <DEDUP_REMOVED lines=12> */
.L_x_4271:
        /* <DEDUP_REMOVED lines=42> */
[----:B------:R-:W-:-:S07]  /*b450*/  IMAD.MOV.U32 R194, RZ, RZ, RZ ;  /* 0x000000ffffc27224 */ /* 0x000fce00078e00ff */
.L_x_4269:
        /* <DEDUP_REMOVED lines=12> */
[----:B------:R-:W-:Y:S01]  /*b520*/  @P1 FADD.FTZ R204, R192, R203 ;  /* 0x000000cbc0cc1221 */ /* 0x000fe20000010000 */
        /* <DEDUP_REMOVED lines=11> */
.L_x_4273:
        /* <DEDUP_REMOVED lines=12> */
.L_x_4274:
        /* <DEDUP_REMOVED lines=43> */
.L_x_4272:
        /* <DEDUP_REMOVED lines=20> */
.L_x_4276:
        /* <DEDUP_REMOVED lines=12> */
.L_x_4277:
        /* <DEDUP_REMOVED lines=43> */
.L_x_4275:
        /* <DEDUP_REMOVED lines=25> */
.L_x_4279:
        /* <DEDUP_REMOVED lines=12> */
.L_x_4280:
        /* <DEDUP_REMOVED lines=43> */
.L_x_4278:
        /* <DEDUP_REMOVED lines=19> */
.L_x_4282:
        /* <DEDUP_REMOVED lines=12> */
.L_x_4283:
        /* <DEDUP_REMOVED lines=43> */
.L_x_4281:
        /* <DEDUP_REMOVED lines=24> */
.L_x_4285:
        /* <DEDUP_REMOVED lines=12> */
.L_x_4286:
        /* <DEDUP_REMOVED lines=43> */
.L_x_4284:
[----:B------:R-:W-:Y:S01]  /*cc90*/  I2FP.F32.U32 R160, R161 ;  /* 0x000000a100a07245 */ /* 0x000fe20000201000 */
[----:B------:R-:W-:Y:S01]  /*cca0*/  IMAD.MOV.U32 R162, RZ, RZ, R2 ;  /* 0x000000ffffa27224 */ /* 0x000fe200078e0002 */
[----:B------:R-:W-:Y:S02]  /*ccb0*/  ISETP.NE.AND P5, PT, R201, 0x1, PT ;  /* 0x00000001c900780c */ /* 0x000fe40003fa5270 */
[C---:B------:R-:W-:Y:S01]  /*ccc0*/  SHF.L.U32 R161, R163.reuse, 0x10, RZ ;  /* 0x00000010a3a17819 */ /* 0x040fe200000006ff */
        /* <DEDUP_REMOVED lines=16> */
.L_x_4288:
        /* <DEDUP_REMOVED lines=12> */
.L_x_4289:
        /* <DEDUP_REMOVED lines=43> */
.L_x_4287:
        /* <DEDUP_REMOVED lines=25> */
.L_x_4291:
        /* <DEDUP_REMOVED lines=12> */
.L_x_4292:
        /* <DEDUP_REMOVED lines=43> */
.L_x_4290:
        /* <DEDUP_REMOVED lines=19> */
.L_x_4294:
        /* <DEDUP_REMOVED lines=14> */
.L_x_4295:
        /* <DEDUP_REMOVED lines=43> */
.L_x_4293:
[----:B------:R-:W-:Y:S01]  /*db00*/  I2FP.F32.U32 R160, R161 ;  /* 0x000000a100a07245 */ /* 0x000fe20000201000 */
[----:B------:R-:W-:Y:S01]  /*db10*/  @P1 IMAD.U32 R162, R207, 0x10000, RZ ;  /* 0x00010000cfa21824 */ /* 0x000fe200078e00ff */
[----:B------:R-:W-:Y:S02]  /*db20*/  SHF.L.U32 R210, R210, 0x10, RZ ;  /* 0x00000010d2d27819 */ /* 0x000fe400000006ff */
[----:B------:R-:W-:Y:S01]  /*db30*/  PRMT R161, R209, 0x5410, R195 ;  /* 0x00005410d1a17816 */ /* 0x000fe200000000c3 */
[----:B------:R-:W-:Y:S02]  /*db40*/  FFMA.FTZ R160, R160, R179, 1.1641532182693481445e-10 ;  /* 0x2f000000a0a07423 */ /* 0x000fe400000100b3 */
[----:B------:R-:W-:-:S03]  /*db50*/  FMUL.FTZ R210, R210, UR5 ;  /* 0x00000005d2d27c20 */ /* 0x000fc60008410000 */
[----:B------:R-:W-:-:S04]  /*db60*/  FSETP.GTU.FTZ.AND P6, PT, R160, UR4, PT ;  /* 0x00000004a0007c0b */ /* 0x000fc8000bfdc000 */
[----:B------:R-:W-:Y:S02]  /*db70*/  FSEL R210, R210, RZ, !P6 ;  /* 0x000000ffd2d27208 */ /* 0x000fe40007000000 */
[----:B------:R-:W-:-:S03]  /*db80*/  SEL R160, RZ, 0x1, P6 ;  /* 0x00000001ffa07807 */ /* 0x000fc60003000000 */
[----:B------:R-:W-:Y:S01]  /*db90*/  FADD.FTZ R213, R213, R210 ;  /* 0x000000d2d5d57221 */ /* 0x000fe20000010000 */
[----:B------:R-:W-:Y:S02]  /*dba0*/  PRMT R195, R160, 0x7610, R195 ;  /* 0x00007610a0c37816 */ /* 0x000fe400000000c3 */
[----:B------:R-:W-:Y:S01]  /*dbb0*/  PRMT R160, R198, 0x5410, R171 ;  /* 0x00005410c6a07816 */ /* 0x000fe200000000ab */
[----:B------:R-:W-:Y:S01]  /*dbc0*/  @P1 FADD.FTZ R207, R213, R162 ;  /* 0x000000a2d5cf1221 */ /* 0x000fe20000010000 */
[----:B------:R-:W-:Y:S01]  /*dbd0*/  @!P1 IMAD.MOV.U32 R207, RZ, RZ, R213 ;  /* 0x000000ffffcf9224 */ /* 0x000fe200078e00d5 */
[----:B------:R-:W-:-:S04]  /*dbe0*/  PRMT R162, R211, 0x5410, R212 ;  /* 0x00005410d3a27816 */ /* 0x000fc800000000d4 */
[----:B------:R-:W-:-:S04]  /*dbf0*/  F2FP.BF16.F32.PACK_AB R163, RZ, R207 ;  /* 0x000000cfffa3723e */ /* 0x000fc800000010ff */
[----:B------:R-:W-:Y:S01]  /*dc00*/  PRMT R163, R208, 0x5410, R163 ;  /* 0x00005410d0a37816 */ /* 0x000fe200000000a3 */
[----:B------:R-:W-:Y:S06]  /*dc10*/  BRA `(.L_x_4296) ;  /* 0x0000002400e87947 */ /* 0x000fec0003800000 */
.L_x_4247:
        /* <DEDUP_REMOVED lines=15> */
.L_x_4298:
        /* <DEDUP_REMOVED lines=12> */
.L_x_4299:
        /* <DEDUP_REMOVED lines=42> */
.L_x_4297:
[----:B------:R-:W-:Y:S01]  /*e070*/  I2FP.F32.U32 R198, R171 ;  /* 0x000000ab00c67245 */ /* 0x000fe20000201000 */
[----:B-----5:R-:W-:Y:S01]  /*e080*/  IMAD.U32 R171, R160, 0x10000, RZ ;  /* 0x00010000a0ab7824 */ /* 0x020fe200078e00ff */
[----:B------:R-:W-:Y:S01]  /*e090*/  ISETP.NE.AND P3, PT, R200, 0x1, PT ;  /* 0x00000001c800780c */ /* 0x000fe20003f65270 */
[----:B------:R-:W-:Y:S01]  /*e0a0*/  HFMA2 R201, -RZ, RZ, 0, 1.1920928955078125e-07 ;  /* 0x00000002ffc97431 */ /* 0x000fe200000001ff */
[----:B------:R-:W-:Y:S01]  /*e0b0*/  LOP3.LUT R0, R0, 0xffffffef, RZ, 0xc0, !PT ;  /* 0xffffffef00007812 */ /* 0x000fe200078ec0ff */
[----:B------:R-:W-:Y:S01]  /*e0c0*/  FFMA.FTZ R198, R198, R179, 1.1641532182693481445e-10 ;  /* 0x2f000000c6c67423 */ /* 0x000fe200000100b3 */
[----:B------:R-:W-:Y:S01]  /*e0d0*/  FMUL.FTZ R171, R171, UR5 ;  /* 0x00000005abab7c20 */ /* 0x000fe20008410000 */
[----:B------:R-:W-:Y:S01]  /*e0e0*/  PRMT R160, R160, 0x7632, R160 ;  /* 0x00007632a0a07816 */ /* 0x000fe200000000a0 */
[----:B------:R-:W-:Y:S02]  /*e0f0*/  IMAD.MOV.U32 R199, RZ, RZ, R2 ;  /* 0x000000ffffc77224 */ /* 0x000fe400078e0002 */
        /* <DEDUP_REMOVED lines=16> */
.L_x_4301:
        /* <DEDUP_REMOVED lines=12> */
.L_x_4302:
        /* <DEDUP_REMOVED lines=41> */
[----:B------:R-:W-:Y:S02]  /*e550*/  IMAD.MOV.U32 R199, RZ, RZ, R196 ;  /* 0x000000ffffc77224 */ /* 0x000fe400078e00c4 */
[----:B------:R-:W-:-:S07]  /*e560*/  IMAD.MOV.U32 R196, RZ, RZ, R198 ;  /* 0x000000ffffc47224 */ /* 0x000fce00078e00c6 */
.L_x_4300:
        /* <DEDUP_REMOVED lines=24> */
.L_x_4304:
        /* <DEDUP_REMOVED lines=12> */
.L_x_4305:
        /* <DEDUP_REMOVED lines=43> */
.L_x_4303:
        /* <DEDUP_REMOVED lines=25> */
.L_x_4307:
        /* <DEDUP_REMOVED lines=12> */
.L_x_4308:
        /* <DEDUP_REMOVED lines=43> */
.L_x_4306:
[----:B------:R-:W-:Y:S01]  /*ef60*/  I2FP.F32.U32 R160, R161 ;  /* 0x000000a100a07245 */ /* 0x000fe20000201000 */
[----:B------:R-:W-:Y:S01]  /*ef70*/  IMAD.U32 R204, R204, 0x10000, RZ ;  /* 0x00010000cccc7824 */ /* 0x000fe200078e00ff */
[----:B------:R-:W-:Y:S01]  /*ef80*/  @P1 SHF.L.U32 R203, R203, 0x10, RZ ;  /* 0x00000010cbcb1819 */ /* 0x000fe200000006ff */
[----:B------:R-:W-:Y:S01]  /*ef90*/  IMAD.MOV.U32 R206, RZ, RZ, 0x2 ;  /* 0x00000002ffce7424 */ /* 0x000fe200078e00ff */
[----:B------:R-:W-:Y:S01]  /*efa0*/  LOP3.LUT R0, R0, 0xfffffffd, RZ, 0xc0, !PT ;  /* 0xfffffffd00007812 */ /* 0x000fe200078ec0ff */
[----:B------:R-:W-:Y:S01]  /*efb0*/  FFMA.FTZ R160, R160, R179, 1.1641532182693481445e-10 ;  /* 0x2f000000a0a07423 */ /* 0x000fe200000100b3 */
[----:B------:R-:W-:Y:S01]  /*efc0*/  FMUL.FTZ R204, R204, UR5 ;  /* 0x00000005cccc7c20 */ /* 0x000fe20008410000 */
[----:B------:R-:W-:-:S03]  /*efd0*/  IMAD.MOV.U32 R161, RZ, RZ, R2 ;  /* 0x000000ffffa17224 */ /* 0x000fc600078e0002 */
[----:B------:R-:W-:-:S04]  /*efe0*/  FSETP.GTU.FTZ.AND P2, PT, R160, UR4, PT ;  /* 0x00000004a0007c0b */ /* 0x000fc8000bf5c000 */
        /* <DEDUP_REMOVED lines=15> */
.L_x_4310:
        /* <DEDUP_REMOVED lines=12> */
.L_x_4311:
        /* <DEDUP_REMOVED lines=43> */
.L_x_4309:
[----:B------:R-:W-:Y:S01]  /*f450*/  I2FP.F32.U32 R160, R161 ;  /* 0x000000a100a07245 */ /* 0x000fe20000201000 */
[----:B------:R-:W-:Y:S01]  /*f460*/  IMAD.U32 R161, R162, 0x10000, RZ ;  /* 0x00010000a2a17824 */ /* 0x000fe200078e00ff */
[----:B------:R-:W-:Y:S01]  /*f470*/  ISETP.NE.AND P3, PT, R206, 0x1, PT ;  /* 0x00000001ce00780c */ /* 0x000fe20003f65270 */
[----:B------:R-:W-:Y:S01]  /*f480*/  @P1 IMAD.U32 R200, R158, 0x10000, RZ ;  /* 0x000100009ec81824 */ /* 0x000fe200078e00ff */
[----:B------:R-:W-:Y:S01]  /*f490*/  PRMT R162, R162, 0x7632, R162 ;  /* 0x00007632a2a27816 */ /* 0x000fe200000000a2 */
        /* <DEDUP_REMOVED lines=18> */
.L_x_4313:
        /* <DEDUP_REMOVED lines=12> */
.L_x_4314:
        /* <DEDUP_REMOVED lines=43> */
.L_x_4312:
[----:B------:R-:W-:Y:S01]  /*f930*/  I2FP.F32.U32 R160, R161 ;  /* 0x000000a100a07245 */ /* 0x000fe20000201000 */
[----:B------:R-:W-:Y:S01]  /*f940*/  IMAD.U32 R162, R162, 0x10000, RZ ;  /* 0x00010000a2a27824 */ /* 0x000fe200078e00ff */
[----:B------:R-:W-:Y:S01]  /*f950*/  ISETP.NE.AND P4, PT, R200, 0x1, PT ;  /* 0x00000001c800780c */ /* 0x000fe20003f85270 */
[----:B------:R-:W-:Y:S01]  /*f960*/  @P1 IMAD.U32 R205, R205, 0x10000, RZ ;  /* 0x00010000cdcd1824 */ /* 0x000fe200078e00ff */
        /* <DEDUP_REMOVED lines=18> */
.L_x_4316:
        /* <DEDUP_REMOVED lines=12> */
.L_x_4317:
        /* <DEDUP_REMOVED lines=43> */
.L_x_4315:
        /* <DEDUP_REMOVED lines=23> */
.L_x_4319:
        /* <DEDUP_REMOVED lines=12> */
.L_x_4320:
        /* <DEDUP_REMOVED lines=43> */
.L_x_4318:
        /* <DEDUP_REMOVED lines=14> */
.L_x_4296:
[----:B------:R-:W0:Y:S01]  /*103c0*/  @P1 LDC.64 R200, c[0x0][0x3a0] ;  /* 0x0000e800ffc81b82 */ /* 0x000e220000000a00 */
[----:B------:R-:W-:Y:S01]  /*103d0*/  SEL R213, RZ, 0x1000000, !P5 ;  /* 0x01000000ffd57807 */ /* 0x000fe20006800000 */
[----:B------:R-:W-:Y:S01]  /*103e0*/  IMAD.WIDE.U32 R214, R169, 0x10, R164 ;  /* 0x00000010a9d67825 */ /* 0x000fe200078e00a4 */
[----:B------:R-:W-:Y:S02]  /*103f0*/  SEL R211, RZ, 0x10000, !P4 ;  /* 0x00010000ffd37807 */ /* 0x000fe40006000000 */
[----:B------:R-:W-:Y:S02]  /*10400*/  SEL R212, RZ, 0x100, !P3 ;  /* 0x00000100ffd47807 */ /* 0x000fe40005800000 */
[C---:B------:R-:W-:Y:S01]  /*10410*/  LOP3.LUT P5, RZ, R0.reuse, 0x8, RZ, 0xc0, !PT ;  /* 0x0000000800ff7812 */ /* 0x040fe200078ac0ff */
[----:B------:R-:W1:Y:S01]  /*10420*/  @P0 LDC.64 R208, c[0x0][0x398] ;  /* 0x0000e600ffd00b82 */ /* 0x000e620000000a00 */
[C---:B------:R-:W-:Y:S01]  /*10430*/  LOP3.LUT P4, RZ, R0.reuse, 0x4, RZ, 0xc0, !PT ;  /* 0x0000000400ff7812 */ /* 0x040fe2000788c0ff */
[----:B------:R2:W-:Y:S01]  /*10440*/  STG.E.128 desc[UR8][R214.64], R160 ;  /* 0x000000a0d6007986 */ /* 0x0005e2000c101d08 */
[----:B------:R-:W-:-:S02]  /*10450*/  LOP3.LUT P3, RZ, R0, 0x2, RZ, 0xc0, !PT ;  /* 0x0000000200ff7812 */ /* 0x000fc4000786c0ff */
        /* <DEDUP_REMOVED lines=10> */
[----:B0-----:R-:W-:Y:S01]  /*10500*/  @P1 IMAD.WIDE.U32 R200, R171, 0x10, R200 ;  /* 0x00000010abc81825 */ /* 0x001fe200078e00c8 */
[----:B------:R-:W-:-:S03]  /*10510*/  LOP3.LUT R210, R198, R213, RZ, 0xfc, !PT ;  /* 0x000000d5c6d27212 */ /* 0x000fc600078efcff */
[----:B------:R-:W-:-:S05]  /*10520*/  IMAD.WIDE.U32 R212, R169, 0x8, R166 ;  /* 0x00000008a9d47825 */ /* 0x000fca00078e00a6 */
[----:B------:R2:W-:Y:S01]  /*10530*/  STG.E.64 desc[UR8][R212.64], R210 ;  /* 0x000000d2d4007986 */ /* 0x0005e2000c101b08 */
[----:B-1----:R-:W-:Y:S05]  /*10540*/  @!P0 BRA `(.L_x_4321) ;  /* 0x0000000000508947 */ /* 0x002fea0003800000 */
        /* <DEDUP_REMOVED lines=20> */
.L_x_4321:
[----:B------:R-:W3:Y:S01]  /*10690*/  @P1 LDG.E.128 R156, desc[UR8][R200.64] ;  /* 0x00000008c89c1981 */ /* 0x000ee2000c1e1d00 */
[----:B0-2---:R-:W-:-:S04]  /*106a0*/  IMAD.WIDE.U32 R160, R171, 0x10, R216 ;  /* 0x00000010aba07825 */ /* 0x005fc800078e00d8 */
[----:B------:R-:W-:Y:S02]  /*106b0*/  @P0 IMAD.WIDE.U32 R208, R171, 0x10, R208 ;  /* 0x00000010abd00825 */ /* 0x000fe400078e00d0 */
[----:B------:R-:W5:Y:S04]  /*106c0*/  LDG.E.128 R160, desc[UR8][R160.64] ;  /* 0x00000008a0a07981 */ /* 0x000f68000c1e1d00 */
[----:B------:R0:W5:Y:S01]  /*106d0*/  @P0 LDG.E.128 R152, desc[UR8][R208.64] ;  /* 0x00000008d0980981 */ /* 0x000162000c1e1d00 */
[----:B---3--:R-:W-:Y:S02]  /*106e0*/  PRMT R215, R159, 0x7632, R215 ;  /* 0x000076329fd77816 */ /* 0x008fe400000000d7 */
[----:B------:R-:W-:Y:S02]  /*106f0*/  PRMT R213, R158, 0x7632, R213 ;  /* 0x000076329ed57816 */ /* 0x000fe400000000d5 */
[----:B------:R-:W-:-:S02]  /*10700*/  PRMT R211, R157, 0x7632, R211 ;  /* 0x000076329dd37816 */ /* 0x000fc400000000d3 */
[----:B0-----:R-:W-:Y:S01]  /*10710*/  PRMT R209, R156, 0x7632, R209 ;  /* 0x000076329cd17816 */ /* 0x001fe200000000d1 */
        /* <DEDUP_REMOVED lines=16> */
.L_x_4324:
        /* <DEDUP_REMOVED lines=12> */
.L_x_4325:
        /* <DEDUP_REMOVED lines=42> */
.L_x_4323:
[----:B------:R-:W-:Y:S01]  /*10b80*/  I2FP.F32.U32 R188, R188 ;  /* 0x000000bc00bc7245 */ /* 0x000fe20000201000 */
[----:B-----5:R-:W-:Y:S01]  /*10b90*/  IMAD.U32 R189, R160, 0x10000, RZ ;  /* 0x00010000a0bd7824 */ /* 0x020fe200078e00ff */
        /* <DEDUP_REMOVED lines=20> */
.L_x_4327:
        /* <DEDUP_REMOVED lines=12> */
.L_x_4328:
        /* <DEDUP_REMOVED lines=43> */
.L_x_4326:
[----:B------:R-:W-:Y:S01]  /*11050*/  I2FP.F32.U32 R188, R190 ;  /* 0x000000be00bc7245 */ /* 0x000fe20000201000 */
[----:B------:R-:W-:Y:S01]  /*11060*/  @P1 IMAD.U32 R191, R156, 0x10000, RZ ;  /* 0x000100009cbf1824 */ /* 0x000fe200078e00ff */
[----:B------:R-:W-:Y:S02]  /*11070*/  SHF.L.U32 R189, R152, 0x10, RZ ;  /* 0x0000001098bd7819 */ /* 0x000fe400000006ff */
[----:B------:R-:W-:Y:S01]  /*11080*/  ISETP.NE.AND P3, PT, R192, 0x1, PT ;  /* 0x00000001c000780c */ /* 0x000fe20003f65270 */
[----:B------:R-:W-:Y:S02]  /*11090*/  FFMA.FTZ R188, R188, R179, 1.1641532182693481445e-10 ;  /* 0x2f000000bcbc7423 */ /* 0x000fe400000100b3 */
[----:B------:R-:W-:-:S03]  /*110a0*/  FMUL.FTZ R189, R189, UR5 ;  /* 0x00000005bdbd7c20 */ /* 0x000fc60008410000 */
        /* <DEDUP_REMOVED lines=18> */
.L_x_4330:
        /* <DEDUP_REMOVED lines=12> */
.L_x_4331:
        /* <DEDUP_REMOVED lines=43> */
.L_x_4329:
[----:B------:R-:W-:Y:S01]  /*11540*/  I2FP.F32.U32 R190, R189 ;  /* 0x000000bd00be7245 */ /* 0x000fe20000201000 */
[----:B------:R-:W-:Y:S01]  /*11550*/  IMAD.MOV.U32 R192, RZ, RZ, 0x2 ;  /* 0x00000002ffc07424 */ /* 0x000fe200078e00ff */
[----:B------:R-:W-:Y:S01]  /*11560*/  ISETP.NE.AND P3, PT, R191, 0x1, PT ;  /* 0x00000001bf00780c */ /* 0x000fe20003f65270 */
[----:B------:R-:W-:Y:S01]  /*11570*/  IMAD.MOV.U32 R189, RZ, RZ, R2 ;  /* 0x000000ffffbd7224 */ /* 0x000fe200078e0002 */
[----:B------:R-:W-:Y:S01]  /*11580*/  SHF.L.U32 R160, R160, 0x10, RZ ;  /* 0x00000010a0a07819 */ /* 0x000fe200000006ff */
[----:B------:R-:W-:Y:S01]  /*11590*/  FFMA.FTZ R190, R190, R179, 1.1641532182693481445e-10 ;  /* 0x2f000000bebe7423 */ /* 0x000fe200000100b3 */
[----:B------:R-:W-:-:S03]  /*115a0*/  LOP3.LUT R0, R0, 0xfffffff7, RZ, 0xc0, !PT ;  /* 0xfffffff700007812 */ /* 0x000fc600078ec0ff */
        /* <DEDUP_REMOVED lines=14> */
.L_x_4333:
        /* <DEDUP_REMOVED lines=12> */
.L_x_4334:
        /* <DEDUP_REMOVED lines=43> */
.L_x_4332:
        /* <DEDUP_REMOVED lines=25> */
.L_x_4336:
        /* <DEDUP_REMOVED lines=12> */
.L_x_4337:
        /* <DEDUP_REMOVED lines=43> */
.L_x_4335:
        /* <DEDUP_REMOVED lines=22> */
.L_x_4339:
        /* <DEDUP_REMOVED lines=12> */
.L_x_4340:
        /* <DEDUP_REMOVED lines=40> */
[----:B------:R-:W-:Y:S02]  /*123a0*/  HFMA2 R192, -RZ, RZ, 0, 0 ;  /* 0x00000000ffc07431 */ /* 0x000fe400000001ff */
[----:B------:R-:W-:Y:S02]  /*123b0*/  IMAD.MOV.U32 R161, RZ, RZ, R218 ;  /* 0x000000ffffa17224 */ /* 0x000fe400078e00da */
[----:B------:R-:W-:-:S07]  /*123c0*/  IMAD.MOV.U32 R218, RZ, RZ, R160 ;  /* 0x000000ffffda7224 */ /* 0x000fce00078e00a0 */
.L_x_4338:
        /* <DEDUP_REMOVED lines=24> */
.L_x_4342:
        /* <DEDUP_REMOVED lines=12> */
.L_x_4343:
        /* <DEDUP_REMOVED lines=43> */
.L_x_4341:
[----:B------:R-:W-:Y:S01]  /*128c0*/  I2FP.F32.U32 R160, R161 ;  /* 0x000000a100a07245 */ /* 0x000fe20000201000 */
[----:B------:R-:W-:Y:S01]  /*128d0*/  IMAD.MOV.U32 R194, RZ, RZ, 0x2 ;  /* 0x00000002ffc27424 */ /* 0x000fe200078e00ff */
[----:B------:R-:W-:Y:S01]  /*128e0*/  SHF.L.U32 R191, R191, 0x10, RZ ;  /* 0x00000010bfbf7819 */ /* 0x000fe200000006ff */
[----:B------:R-:W-:Y:S01]  /*128f0*/  IMAD.MOV.U32 R161, RZ, RZ, R2 ;  /* 0x000000ffffa17224 */ /* 0x000fe200078e0002 */
[----:B------:R-:W-:Y:S01]  /*12900*/  LOP3.LUT R0, R0, 0xfffffffd, RZ, 0xc0, !PT ;  /* 0xfffffffd00007812 */ /* 0x000fe200078ec0ff */
[----:B------:R-:W-:Y:S02]  /*12910*/  FFMA.FTZ R160, R160, R179, 1.1641532182693481445e-10 ;  /* 0x2f000000a0a07423 */ /* 0x000fe400000100b3 */
[----:B------:R-:W-:-:S03]  /*12920*/  FMUL.FTZ R191, R191, UR5 ;  /* 0x00000005bfbf7c20 */ /* 0x000fc60008410000 */
        /* <DEDUP_REMOVED lines=14> */
.L_x_4345:
        /* <DEDUP_REMOVED lines=12> */
.L_x_4346:
        /* <DEDUP_REMOVED lines=43> */
.L_x_4344:
        /* <DEDUP_REMOVED lines=9> */
[----:B------:R-:W-:Y:S01]  /*12e10*/  FSEL R192, R161, RZ, !P2 ;  /* 0x000000ffa1c07208 */ /* 0x000fe20005000000 */
[----:B------:R-:W-:Y:S01]  /*12e20*/  IMAD.MOV.U32 R161, RZ, RZ, R2 ;  /* 0x000000ffffa17224 */ /* 0x000fe200078e0002 */
[----:B------:R-:W-:-:S03]  /*12e30*/  ISETP.NE.AND P2, PT, R194, 0x1, PT ;  /* 0x00000001c200780c */ /* 0x000fc60003f45270 */
[----:B------:R-:W-:-:S04]  /*12e40*/  FADD.FTZ R191, R191, R192 ;  /* 0x000000c0bfbf7221 */ /* 0x000fc80000010000 */
[----:B------:R-:W-:Y:S01]  /*12e50*/  @P1 FADD.FTZ R212, R191, R212 ;  /* 0x000000d4bfd41221 */ /* 0x000fe20000010000 */
[--C-:B------:R-:W-:Y:S01]  /*12e60*/  @!P1 IMAD.MOV.U32 R212, RZ, RZ, R191.reuse ;  /* 0x000000ffffd49224 */ /* 0x100fe200078e00bf */
[----:B------:R-:W-:-:S04]  /*12e70*/  PRMT R191, R160, 0x7610, R191 ;  /* 0x00007610a0bf7816 */ /* 0x000fc800000000bf */
        /* <DEDUP_REMOVED lines=10> */
.L_x_4348:
        /* <DEDUP_REMOVED lines=12> */
.L_x_4349:
        /* <DEDUP_REMOVED lines=43> */
.L_x_4347:
        /* <DEDUP_REMOVED lines=20> */
.L_x_4351:
        /* <DEDUP_REMOVED lines=12> */
.L_x_4352:
        /* <DEDUP_REMOVED lines=43> */
.L_x_4350:
[----:B------:R-:W-:Y:S01]  /*13740*/  I2FP.F32.U32 R160, R192 ;  /* 0x000000c000a07245 */ /* 0x000fe20000201000 */
[----:B------:R-:W-:Y:S01]  /*13750*/  IMAD.U32 R161, R154, 0x10000, RZ ;  /* 0x000100009aa17824 */ /* 0x000fe200078e00ff */
[----:B------:R-:W-:Y:S01]  /*13760*/  @P1 SHF.L.U32 R211, R158, 0x10, RZ ;  /* 0x000000109ed31819 */ /* 0x000fe200000006ff */
[----:B------:R-:W-:Y:S02]  /*13770*/  IMAD.MOV.U32 R193, RZ, RZ, 0x2 ;  /* 0x00000002ffc17424 */ /* 0x000fe400078e00ff */
        /* <DEDUP_REMOVED lines=20> */
.L_x_4354:
        /* <DEDUP_REMOVED lines=12> */
.L_x_4355:
        /* <DEDUP_REMOVED lines=43> */
.L_x_4353:
        /* <DEDUP_REMOVED lines=19> */
.L_x_4357:
        /* <DEDUP_REMOVED lines=12> */
.L_x_4358:
        /* <DEDUP_REMOVED lines=43> */
.L_x_4356:
        /* <DEDUP_REMOVED lines=25> */
.L_x_4360:
        /* <DEDUP_REMOVED lines=12> */
.L_x_4361:
        /* <DEDUP_REMOVED lines=43> */
.L_x_4359:
        /* <DEDUP_REMOVED lines=20> */
.L_x_4363:
        /* <DEDUP_REMOVED lines=12> */
.L_x_4364:
        /* <DEDUP_REMOVED lines=43> */
.L_x_4362:
[----:B------:R-:W-:Y:S01]  /*14a80*/  I2FP.F32.U32 R160, R162 ;  /* 0x000000a200a07245 */ /* 0x000fe20000201000 */
[----:B------:R-:W-:Y:S01]  /*14a90*/  @P1 IMAD.U32 R213, R159, 0x10000, RZ ;  /* 0x000100009fd51824 */ /* 0x000fe200078e00ff */
[----:B------:R-:W-:Y:S01]  /*14aa0*/  SHF.L.U32 R161, R155, 0x10, RZ ;  /* 0x000000109ba17819 */ /* 0x000fe200000006ff */
[----:B------:R-:W-:Y:S02]  /*14ab0*/  HFMA2 R162, -RZ, RZ, 0, 1.1920928955078125e-07 ;  /* 0x00000002ffa27431 */ /* 0x000fe400000001ff */
        /* <DEDUP_REMOVED lines=21> */
.L_x_4366:
        /* <DEDUP_REMOVED lines=12> */
.L_x_4367:
        /* <DEDUP_REMOVED lines=43> */
.L_x_4365:
        /* <DEDUP_REMOVED lines=19> */
.L_x_4369:
        /* <DEDUP_REMOVED lines=14> */
.L_x_4370:
        /* <DEDUP_REMOVED lines=43> */
.L_x_4368:
[----:B------:R-:W-:Y:S02]  /*15440*/  I2FP.F32.U32 R160, R161 ;  /* 0x000000a100a07245 */ /* 0x000fe40000201000 */
[----:B------:R-:W-:Y:S02]  /*15450*/  PRMT R161, R155, 0x7632, R161 ;  /* 0x000076329ba17816 */ /* 0x000fe400000000a1 */
[----:B------:R-:W-:Y:S01]  /*15460*/  @P1 SHF.L.U32 R162, R215, 0x10, RZ ;  /* 0x00000010d7a21819 */ /* 0x000fe200000006ff */
[----:B------:R-:W-:Y:S02]  /*15470*/  FFMA.FTZ R160, R160, R179, 1.1641532182693481445e-10 ;  /* 0x2f000000a0a07423 */ /* 0x000fe400000100b3 */
[----:B------:R-:W-:-:S03]  /*15480*/  IMAD.U32 R161, R161, 0x10000, RZ ;  /* 0x00010000a1a17824 */ /* 0x000fc600078e00ff */
[----:B------:R-:W-:Y:S01]  /*15490*/  FSETP.GTU.FTZ.AND P6, PT, R160, UR4, PT ;  /* 0x00000004a0007c0b */ /* 0x000fe2000bfdc000 */
[----:B------:R-:W-:-:S03]  /*154a0*/  FMUL.FTZ R161, R161, UR5 ;  /* 0x00000005a1a17c20 */ /* 0x000fc60008410000 */
[----:B------:R-:W-:Y:S02]  /*154b0*/  SEL R160, RZ, 0x1, P6 ;  /* 0x00000001ffa07807 */ /* 0x000fe40003000000 */
[----:B------:R-:W-:Y:S02]  /*154c0*/  FSEL R200, R161, RZ, !P6 ;  /* 0x000000ffa1c87208 */ /* 0x000fe40007000000 */
[--C-:B------:R-:W-:Y:S02]  /*154d0*/  PRMT R161, R220, 0x5410, R195.reuse ;  /* 0x00005410dca17816 */ /* 0x100fe400000000c3 */
[----:B------:R-:W-:Y:S01]  /*154e0*/  PRMT R195, R160, 0x7610, R195 ;  /* 0x00007610a0c37816 */ /* 0x000fe200000000c3 */
[----:B------:R-:W-:Y:S01]  /*154f0*/  FADD.FTZ R223, R223, R200 ;  /* 0x000000c8dfdf7221 */ /* 0x000fe20000010000 */
[----:B------:R-:W-:-:S03]  /*15500*/  PRMT R160, R198, 0x5410, R196 ;  /* 0x00005410c6a07816 */ /* 0x000fc600000000c4 */
[----:B------:R-:W-:Y:S01]  /*15510*/  @P1 FADD.FTZ R215, R223, R162 ;  /* 0x000000a2dfd71221 */ /* 0x000fe20000010000 */
[----:B------:R-:W-:Y:S01]  /*15520*/  @!P1 IMAD.MOV.U32 R215, RZ, RZ, R223 ;  /* 0x000000ffffd79224 */ /* 0x000fe200078e00df */
[----:B------:R-:W-:-:S04]  /*15530*/  PRMT R162, R221, 0x5410, R222 ;  /* 0x00005410dda27816 */ /* 0x000fc800000000de */
[----:B------:R-:W-:-:S04]  /*15540*/  F2FP.BF16.F32.PACK_AB R163, RZ, R215 ;  /* 0x000000d7ffa3723e */ /* 0x000fc800000010ff */
[----:B------:R-:W-:Y:S01]  /*15550*/  PRMT R163, R219, 0x5410, R163 ;  /* 0x00005410dba37816 */ /* 0x000fe200000000a3 */
[----:B------:R-:W-:Y:S06]  /*15560*/  BRA `(.L_x_4371) ;  /* 0x0000002400e87947 */ /* 0x000fec0003800000 */
.L_x_4322:
        /* <DEDUP_REMOVED lines=15> */
.L_x_4373:
        /* <DEDUP_REMOVED lines=12> */
.L_x_4374:
        /* <DEDUP_REMOVED lines=41> */
[----:B------:R-:W-:-:S07]  /*159b0*/  IMAD.MOV.U32 R200, RZ, RZ, RZ ;  /* 0x000000ffffc87224 */ /* 0x000fce00078e00ff */
.L_x_4372:
[----:B------:R-:W-:Y:S01]  /*159c0*/  I2FP.F32.U32 R196, R198 ;  /* 0x000000c600c47245 */ /* 0x000fe20000201000 */
[----:B------:R-:W-:Y:S01]  /*159d0*/  @P1 IMAD.U32 R201, R156, 0x10000, RZ ;  /* 0x000100009cc91824 */ /* 0x000fe200078e00ff */
[----:B-----5:R-:W-:Y:S02]  /*159e0*/  SHF.L.U32 R198, R160, 0x10, RZ ;  /* 0x00000010a0c67819 */ /* 0x020fe400000006ff */
[----:B------:R-:W-:Y:S01]  /*159f0*/  ISETP.NE.AND P3, PT, R200, 0x1, PT ;  /* 0x00000001c800780c */ /* 0x000fe20003f65270 */
[----:B------:R-:W-:Y:S01]  /*15a00*/  FFMA.FTZ R196, R196, R179, 1.1641532182693481445e-10 ;  /* 0x2f000000c4c47423 */ /* 0x000fe200000100b3 */
[----:B------:R-:W-:Y:S01]  /*15a10*/  LOP3.LUT R0, R0, 0xffffffef, RZ, 0xc0, !PT ;  /* 0xffffffef00007812 */ /* 0x000fe200078ec0ff */
[----:B------:R-:W-:Y:S01]  /*15a20*/  FMUL.FTZ R198, R198, UR5 ;  /* 0x00000005c6c67c20 */ /* 0x000fe20008410000 */
[----:B------:R-:W-:Y:S02]  /*15a30*/  PRMT R160, R160, 0x7632, R160 ;  /* 0x00007632a0a07816 */ /* 0x000fe400000000a0 */
[----:B------:R-:W-:-:S04]  /*15a40*/  FSETP.GTU.FTZ.AND P2, PT, R196, UR4, PT ;  /* 0x00000004c4007c0b */ /* 0x000fc8000bf5c000 */
[----:B------:R-:W-:Y:S02]  /*15a50*/  FSEL R208, R198, RZ, !P2 ;  /* 0x000000ffc6d07208 */ /* 0x000fe40005000000 */
[----:B------:R-:W-:Y:S02]  /*15a60*/  PLOP3.LUT P2, PT, P2, PT, PT, 0x8, 0x80 ;  /* 0x000000000080781c */ /* 0x000fe4000174e170 */
[----:B------:R-:W-:Y:S01]  /*15a70*/  MOV R198, R2 ;  /* 0x0000000200c67202 */ /* 0x000fe20000000f00 */
        /* <DEDUP_REMOVED lines=13> */
.L_x_4376:
        /* <DEDUP_REMOVED lines=12> */
.L_x_4377:
        /* <DEDUP_REMOVED lines=42> */
[----:B------:R-:W-:-:S07]  /*15eb0*/  HFMA2 R201, -RZ, RZ, 0, 0 ;  /* 0x00000000ffc97431 */ /* 0x000fce00000001ff */
.L_x_4375:
[----:B------:R-:W-:Y:S01]  /*15ec0*/  I2FP.F32.U32 R198, R198 ;  /* 0x000000c600c67245 */ /* 0x000fe20000201000 */
[----:B------:R-:W-:Y:S01]  /*15ed0*/  IMAD.U32 R160, R160, 0x10000, RZ ;  /* 0x00010000a0a07824 */ /* 0x000fe200078e00ff */
[----:B------:R-:W-:Y:S01]  /*15ee0*/  ISETP.NE.AND P3, PT, R201, 0x1, PT ;  /* 0x00000001c900780c */ /* 0x000fe20003f65270 */
[----:B------:R-:W-:Y:S01]  /*15ef0*/  @P1 IMAD.U32 R209, R209, 0x10000, RZ ;  /* 0x00010000d1d11824 */ /* 0x000fe200078e00ff */
[----:B------:R-:W-:Y:S01]  /*15f00*/  LOP3.LUT R0, R0, 0xfffffff7, RZ, 0xc0, !PT ;  /* 0xfffffff700007812 */ /* 0x000fe200078ec0ff */
[----:B------:R-:W-:Y:S01]  /*15f10*/  FFMA.FTZ R198, R198, R179, 1.1641532182693481445e-10 ;  /* 0x2f000000c6c67423 */ /* 0x000fe200000100b3 */
[----:B------:R-:W-:Y:S01]  /*15f20*/  FMUL.FTZ R160, R160, UR5 ;  /* 0x00000005a0a07c20 */ /* 0x000fe20008410000 */
[----:B------:R-:W-:-:S03]  /*15f30*/  MOV R214, 0x2 ;  /* 0x0000000200d67802 */ /* 0x000fc60000000f00 */
        /* <DEDUP_REMOVED lines=16> */
.L_x_4379:
        /* <DEDUP_REMOVED lines=12> */
.L_x_4380:
        /* <DEDUP_REMOVED lines=43> */
.L_x_4378:
[----:B------:R-:W-:Y:S01]  /*163b0*/  I2FP.F32.U32 R160, R160 ;  /* 0x000000a000a07245 */ /* 0x000fe20000201000 */
[C---:B------:R-:W-:Y:S01]  /*163c0*/  IMAD.U32 R200, R161.reuse, 0x10000, RZ ;  /* 0x00010000a1c87824 */ /* 0x040fe200078e00ff */
[----:B------:R-:W-:Y:S02]  /*163d0*/  ISETP.NE.AND P2, PT, R214, 0x1, PT ;  /* 0x00000001d600780c */ /* 0x000fe40003f45270 */
[----:B------:R-:W-:Y:S01]  /*163e0*/  LOP3.LUT R0, R0, 0xfffffffb, RZ, 0xc0, !PT ;  /* 0xfffffffb00007812 */ /* 0x000fe200078ec0ff */
[----:B------:R-:W-:Y:S01]  /*163f0*/  FFMA.FTZ R160, R160, R179, 1.1641532182693481445e-10 ;  /* 0x2f000000a0a07423 */ /* 0x000fe200000100b3 */
[----:B------:R-:W-:Y:S01]  /*16400*/  FMUL.FTZ R200, R200, UR5 ;  /* 0x00000005c8c87c20 */ /* 0x000fe20008410000 */
[----:B------:R-:W-:Y:S01]  /*16410*/  PRMT R212, R161, 0x7632, R212 ;  /* 0x00007632a1d47816 */ /* 0x000fe200000000d4 */
[----:B------:R-:W-:Y:S02]  /*16420*/  IMAD.MOV.U32 R161, RZ, RZ, R2 ;  /* 0x000000ffffa17224 */ /* 0x000fe400078e0002 */
[----:B------:R-:W-:-:S02]  /*16430*/  FSETP.GTU.FTZ.AND P3, PT, R160, UR4, PT ;  /* 0x00000004a0007c0b */ /* 0x000fc4000bf7c000 */
[----:B------:R-:W-:Y:S02]  /*16440*/  @P1 SHF.L.U32 R160, R157, 0x10, RZ ;  /* 0x000000109da01819 */ /* 0x000fe400000006ff */
        /* <DEDUP_REMOVED lines=15> */
.L_x_4382:
        /* <DEDUP_REMOVED lines=12> */
.L_x_4383:
        /* <DEDUP_REMOVED lines=43> */
.L_x_4381:
[----:B------:R-:W-:Y:S01]  /*168b0*/  I2FP.F32.U32 R160, R161 ;  /* 0x000000a100a07245 */ /* 0x000fe20000201000 */
[----:B------:R-:W-:Y:S01]  /*168c0*/  @P1 IMAD.U32 R211, R211, 0x10000, RZ ;  /* 0x00010000d3d31824 */ /* 0x000fe200078e00ff */
[----:B------:R-:W-:Y:S01]  /*168d0*/  SHF.L.U32 R212, R212, 0x10, RZ ;  /* 0x00000010d4d47819 */ /* 0x000fe200000006ff */
[----:B------:R-:W-:Y:S01]  /*168e0*/  IMAD.MOV.U32 R201, RZ, RZ, 0x2 ;  /* 0x00000002ffc97424 */ /* 0x000fe200078e00ff */
[----:B------:R-:W-:Y:S01]  /*168f0*/  LOP3.LUT R0, R0, 0xfffffffd, RZ, 0xc0, !PT ;  /* 0xfffffffd00007812 */ /* 0x000fe200078ec0ff */
[----:B------:R-:W-:Y:S01]  /*16900*/  FFMA.FTZ R160, R160, R179, 1.1641532182693481445e-10 ;  /* 0x2f000000a0a07423 */ /* 0x000fe200000100b3 */
[----:B------:R-:W-:Y:S01]  /*16910*/  MOV R161, R2 ;  /* 0x0000000200a17202 */ /* 0x000fe20000000f00 */
[----:B------:R-:W-:-:S03]  /*16920*/  FMUL.FTZ R212, R212, UR5 ;  /* 0x00000005d4d47c20 */ /* 0x000fc60008410000 */
        /* <DEDUP_REMOVED lines=16> */
.L_x_4385:
        /* <DEDUP_REMOVED lines=12> */
.L_x_4386:
        /* <DEDUP_REMOVED lines=43> */
.L_x_4384:
        /* <DEDUP_REMOVED lines=12> */
[----:B------:R-:W-:-:S04]  /*16e60*/  MOV R200, 0x2 ;  /* 0x0000000200c87802 */ /* 0x000fc80000000f00 */
        /* <DEDUP_REMOVED lines=10> */
.L_x_4388:
        /* <DEDUP_REMOVED lines=12> */
.L_x_4389:
        /* <DEDUP_REMOVED lines=43> */
.L_x_4387:
        /* <DEDUP_REMOVED lines=22> */
.L_x_4391:
        /* <DEDUP_REMOVED lines=12> */
.L_x_4392:
        /* <DEDUP_REMOVED lines=43> */
.L_x_4390:
        /* <DEDUP_REMOVED lines=9> */
[----:B------:R-:W-:Y:S02]  /*177e0*/  FSEL R213, R161, RZ, !P4 ;  /* 0x000000ffa1d57208 */ /* 0x000fe40006000000 */
[----:B------:R-:W-:Y:S02]  /*177f0*/  MOV R161, R2 ;  /* 0x0000000200a17202 */ /* 0x000fe40000000f00 */
        /* <DEDUP_REMOVED lines=12> */
.L_x_4394:
        /* <DEDUP_REMOVED lines=12> */
.L_x_4395:
        /* <DEDUP_REMOVED lines=43> */
.L_x_4393:
[----:B------:R-:W-:Y:S01]  /*17c30*/  I2FP.F32.U32 R160, R161 ;  /* 0x000000a100a07245 */ /* 0x000fe20000201000 */
[----:B------:R-:W-:Y:S01]  /*17c40*/  IMAD.U32 R224, R224, 0x10000, RZ ;  /* 0x00010000e0e07824 */ /* 0x000fe200078e00ff */
[----:B------:R-:W-:Y:S01]  /*17c50*/  PRMT R161, R219, 0x5410, R220 ;  /* 0x00005410dba17816 */ /* 0x000fe200000000dc */
[----:B------:R-:W-:Y:S02]  /*17c60*/  @P1 IMAD.U32 R162, R215, 0x10000, RZ ;  /* 0x00010000d7a21824 */ /* 0x000fe400078e00ff */
        /* <DEDUP_REMOVED lines=10> */
.L_x_4371:
        /* <DEDUP_REMOVED lines=14> */
[----:B------:R-:W-:Y:S01]  /*17df0*/  LOP3.LUT R223, R223, R224, R222, 0xfe, !PT ;  /* 0x000000e0dfdf7212 */ /* 0x000fe200078efede */
[----:B------:R-:W-:Y:S01]  /*17e00*/  IMAD.WIDE.U32 R224, R171, 0x8, R166 ;  /* 0x00000008abe07825 */ /* 0x000fe200078e00a6 */
[----:B------:R-:W-:-:S02]  /*17e10*/  SEL R222, RZ, 0x1, !P2 ;  /* 0x00000001ffde7807 */ /* 0x000fc40005000000 */
[----:B------:R-:W-:Y:S02]  /*17e20*/  LOP3.LUT R196, R196, R198, R219, 0xfe, !PT ;  /* 0x000000c6c4c47212 */ /* 0x000fe400078efedb */
[----:B------:R-:W-:Y:S02]  /*17e30*/  SEL R219, RZ, 0x1, !P6 ;  /* 0x00000001ffdb7807 */ /* 0x000fe40007000000 */
[----:B------:R-:W-:Y:S02]  /*17e40*/  LOP3.LUT R223, R223, R222, RZ, 0xfc, !PT ;  /* 0x000000dedfdf7212 */ /* 0x000fe400078efcff */
[----:B------:R-:W-:Y:S02]  /*17e50*/  LOP3.LUT R222, R196, R219, RZ, 0xfc, !PT ;  /* 0x000000dbc4de7212 */ /* 0x000fe400078efcff */
[----:B------:R-:W-:-:S03]  /*17e60*/  IADD3 R198, PT, PT, R168, 0x180, RZ ;  /* 0x00000180a8c67810 */ /* 0x000fc60007ffe0ff */
[----:B------:R2:W-:Y:S02]  /*17e70*/  STG.E.64 desc[UR8][R224.64], R222 ;  /* 0x000000dee0007986 */ /* 0x0005e4000c101b08 */
[----:B0-----:R-:W-:Y:S01]  /*17e80*/  @P1 IMAD.WIDE.U32 R200, R198, 0x10, R200 ;  /* 0x00000010c6c81825 */ /* 0x001fe200078e00c8 */
[----:B------:R-:W-:Y:S06]  /*17e90*/  @!P0 BRA `(.L_x_4396) ;  /* 0x0000000000508947 */ /* 0x000fec0003800000 */
        /* <DEDUP_REMOVED lines=20> */
.L_x_4396:
[----:B------:R-:W3:Y:S01]  /*17fe0*/  @P1 LDG.E.128 R156, desc[UR8][R200.64] ;  /* 0x00000008c89c1981 */ /* 0x000ee2000c1e1d00 */
[----:B0-2---:R-:W-:-:S04]  /*17ff0*/  IMAD.WIDE.U32 R160, R198, 0x10, R216 ;  /* 0x00000010c6a07825 */ /* 0x005fc800078e00d8 */
[----:B-1----:R-:W-:Y:S02]  /*18000*/  @P0 IMAD.WIDE.U32 R220, R198, 0x10, R220 ;  /* 0x00000010c6dc0825 */ /* 0x002fe400078e00dc */
[----:B------:R-:W5:Y:S04]  /*18010*/  LDG.E.128 R160, desc[UR8][R160.64] ;  /* 0x00000008a0a07981 */ /* 0x000f68000c1e1d00 */
[----:B------:R3:W5:Y:S02]  /*18020*/  @P0 LDG.E.128 R152, desc[UR8][R220.64] ;  /* 0x00000008dc980981 */ /* 0x000764000c1e1d00 */
[----:B---3--:R-:W-:Y:S02]  /*18030*/  PRMT R221, R158, 0x7632, R221 ;  /* 0x000076329edd7816 */ /* 0x008fe400000000dd */
[----:B------:R-:W-:-:S02]  /*18040*/  PRMT R219, R157, 0x7632, R219 ;  /* 0x000076329ddb7816 */ /* 0x000fc400000000db */
        /* <DEDUP_REMOVED lines=17> */
.L_x_4399:
        /* <DEDUP_REMOVED lines=12> */
.L_x_4400:
        /* <DEDUP_REMOVED lines=39> */
[----:B------:R-:W-:Y:S01]  /*18490*/  MOV R2, R192 ;  /* 0x000000c000027202 */ /* 0x000fe20000000f00 */
[----:B------:R-:W-:Y:S01]  /*184a0*/  IMAD.MOV.U32 R196, RZ, RZ, R188 ;  /* 0x000000ffffc47224 */ /* 0x000fe200078e00bc */
[----:B------:R-:W-:Y:S01]  /*184b0*/  LOP3.LUT R5, R8, R190, R189, 0x96, !PT ;  /* 0x000000be08057212 */ /* 0x000fe200078e96bd */
[----:B------:R-:W-:-:S07]  /*184c0*/  IMAD.MOV.U32 R188, RZ, RZ, R218 ;  /* 0x000000ffffbc7224 */ /* 0x000fce00078e00da */
.L_x_4398:
        /* <DEDUP_REMOVED lines=22> */
.L_x_4402:
        /* <DEDUP_REMOVED lines=12> */
.L_x_4403:
        /* <DEDUP_REMOVED lines=43> */
.L_x_4401:
        /* <DEDUP_REMOVED lines=24> */
.L_x_4405:
        /* <DEDUP_REMOVED lines=12> */
.L_x_4406:
        /* <DEDUP_REMOVED lines=43> */
.L_x_4404:
        /* <DEDUP_REMOVED lines=21> */
.L_x_4408:
        /* <DEDUP_REMOVED lines=12> */
.L_x_4409:
        /* <DEDUP_REMOVED lines=43> */
.L_x_4407:
[----:B------:R-:W-:Y:S01]  /*19350*/  I2FP.F32.U32 R190, R189 ;  /* 0x000000bd00be7245 */ /* 0x000fe20000201000 */
[----:B------:R-:W-:Y:S01]  /*19360*/  @P1 IMAD.U32 R217, R217, 0x10000, RZ ;  /* 0x00010000d9d91824 */ /* 0x000fe200078e00ff */
[----:B------:R-:W-:Y:S01]  /*19370*/  PRMT R189, R152, 0x7632, R189 ;  /* 0x0000763298bd7816 */ /* 0x000fe200000000bd */
[----:B------:R-:W-:Y:S01]  /*19380*/  HFMA2 R193, -RZ, RZ, 0, 1.1920928955078125e-07 ;  /* 0x00000002ffc17431 */ /* 0x000fe200000001ff */
[----:B------:R-:W-:Y:S01]  /*19390*/  ISETP.NE.AND P3, PT, R192, 0x1, PT ;  /* 0x00000001c000780c */ /* 0x000fe20003f65270 */
[----:B------:R-:W-:Y:S01]  /*193a0*/  FFMA.FTZ R190, R190, R179, 1.1641532182693481445e-10 ;  /* 0x2f000000bebe7423 */ /* 0x000fe200000100b3 */
[----:B------:R-:W-:-:S04]  /*193b0*/  SHF.L.U32 R189, R189, 0x10, RZ ;  /* 0x00000010bdbd7819 */ /* 0x000fc800000006ff */
        /* <DEDUP_REMOVED lines=18> */
.L_x_4411:
        /* <DEDUP_REMOVED lines=12> */
.L_x_4412:
        /* <DEDUP_REMOVED lines=43> */
.L_x_4410:
[----:B------:R-:W-:Y:S01]  /*19850*/  I2FP.F32.U32 R160, R160 ;  /* 0x000000a000a07245 */ /* 0x000fe20000201000 */
[----:B------:R-:W-:Y:S01]  /*19860*/  IMAD.U32 R190, R161, 0x10000, RZ ;  /* 0x00010000a1be7824 */ /* 0x000fe200078e00ff */
[----:B------:R-:W-:Y:S02]  /*19870*/  ISETP.NE.AND P2, PT, R193, 0x1, PT ;  /* 0x00000001c100780c */ /* 0x000fe40003f45270 */
[----:B------:R-:W-:Y:S01]  /*19880*/  LOP3.LUT R0, R0, 0xfffffffb, RZ, 0xc0, !PT ;  /* 0xfffffffb00007812 */ /* 0x000fe200078ec0ff */
[----:B------:R-:W-:Y:S01]  /*19890*/  FFMA.FTZ R160, R160, R179, 1.1641532182693481445e-10 ;  /* 0x2f000000a0a07423 */ /* 0x000fe200000100b3 */
[----:B------:R-:W-:Y:S01]  /*198a0*/  FMUL.FTZ R190, R190, UR5 ;  /* 0x00000005bebe7c20 */ /* 0x000fe20008410000 */
[----:B------:R-:W-:Y:S01]  /*198b0*/  PRMT R191, R161, 0x7632, R191 ;  /* 0x00007632a1bf7816 */ /* 0x000fe200000000bf */
[----:B------:R-:W-:Y:S01]  /*198c0*/  IMAD.MOV.U32 R161, RZ, RZ, R2 ;  /* 0x000000ffffa17224 */ /* 0x000fe200078e0002 */
[----:B------:R-:W-:Y:S02]  /*198d0*/  MOV R192, 0x2 ;  /* 0x0000000200c07802 */ /* 0x000fe40000000f00 */
        /* <DEDUP_REMOVED lines=13> */
.L_x_4414:
        /* <DEDUP_REMOVED lines=12> */
.L_x_4415:
        /* <DEDUP_REMOVED lines=43> */
.L_x_4413:
[----:B------:R-:W-:Y:S01]  /*19d20*/  I2FP.F32.U32 R160, R161 ;  /* 0x000000a100a07245 */ /* 0x000fe20000201000 */
[----:B------:R-:W-:Y:S01]  /*19d30*/  IMAD.U32 R161, R153, 0x10000, RZ ;  /* 0x0001000099a17824 */ /* 0x000fe200078e00ff */
[----:B------:R-:W-:Y:S01]  /*19d40*/  @P1 SHF.L.U32 R217, R157, 0x10, RZ ;  /* 0x000000109dd91819 */ /* 0x000fe200000006ff */
[----:B------:R-:W-:Y:S02]  /*19d50*/  IMAD.MOV.U32 R193, RZ, RZ, 0x2 ;  /* 0x00000002ffc17424 */ /* 0x000fe400078e00ff */
[----:B------:R-:W-:Y:S01]  /*19d60*/  FFMA.FTZ R160, R160, R179, 1.1641532182693481445e-10 ;  /* 0x2f000000a0a07423 */ /* 0x000fe200000100b3 */
[----:B------:R-:W-:-:S04]  /*19d70*/  FMUL.FTZ R161, R161, UR5 ;  /* 0x00000005a1a17c20 */ /* 0x000fc80008410000 */
        /* <DEDUP_REMOVED lines=18> */
.L_x_4417:
        /* <DEDUP_REMOVED lines=12> */
.L_x_4418:
        /* <DEDUP_REMOVED lines=43> */
.L_x_4416:
        /* <DEDUP_REMOVED lines=21> */
.L_x_4420:
        /* <DEDUP_REMOVED lines=12> */
.L_x_4421:
        /* <DEDUP_REMOVED lines=43> */
.L_x_4419:
        /* <DEDUP_REMOVED lines=14> */
[----:B------:R-:W-:Y:S02]  /*1a7b0*/  @!P1 MOV R220, R191 ;  /* 0x000000bf00dc9202 */ /* 0x000fe40000000f00 */
[----:B------:R-:W-:Y:S02]  /*1a7c0*/  PRMT R191, R160, 0x7610, R191 ;  /* 0x00007610a0bf7816 */ /* 0x000fe400000000bf */
        /* <DEDUP_REMOVED lines=10> */
.L_x_4423:
        /* <DEDUP_REMOVED lines=12> */
.L_x_4424:
        /* <DEDUP_REMOVED lines=43> */
.L_x_4422:
        /* <DEDUP_REMOVED lines=20> */
.L_x_4426:
        /* <DEDUP_REMOVED lines=12> */
.L_x_4427:
        /* <DEDUP_REMOVED lines=43> */
.L_x_4425:
        /* <DEDUP_REMOVED lines=24> */
.L_x_4429:
        /* <DEDUP_REMOVED lines=12> */
.L_x_4430:
        /* <DEDUP_REMOVED lines=43> */
.L_x_4428:
        /* <DEDUP_REMOVED lines=19> */
.L_x_4432:
        /* <DEDUP_REMOVED lines=12> */
.L_x_4433:
        /* <DEDUP_REMOVED lines=43> */
.L_x_4431:
[----:B------:R-:W-:Y:S01]  /*1ba20*/  I2FP.F32.U32 R160, R161 ;  /* 0x000000a100a07245 */ /* 0x000fe20000201000 */
[----:B------:R-:W-:Y:S01]  /*1ba30*/  IMAD.MOV.U32 R200, RZ, RZ, 0x2 ;  /* 0x00000002ffc87424 */ /* 0x000fe200078e00ff */
        /* <DEDUP_REMOVED lines=23> */
.L_x_4435:
        /* <DEDUP_REMOVED lines=12> */
.L_x_4436:
        /* <DEDUP_REMOVED lines=43> */
.L_x_4434:
        /* <DEDUP_REMOVED lines=20> */
.L_x_4438:
        /* <DEDUP_REMOVED lines=12> */
.L_x_4439:
        /* <DEDUP_REMOVED lines=43> */
.L_x_4437:
        /* <DEDUP_REMOVED lines=25> */
.L_x_4441:
        /* <DEDUP_REMOVED lines=12> */
.L_x_4442:
        /* <DEDUP_REMOVED lines=43> */
.L_x_4440:
        /* <DEDUP_REMOVED lines=19> */
.L_x_4444:
        /* <DEDUP_REMOVED lines=14> */
.L_x_4445:
        /* <DEDUP_REMOVED lines=43> */
.L_x_4443:
[----:B------:R-:W-:Y:S02]  /*1cd90*/  I2FP.F32.U32 R160, R161 ;  /* 0x000000a100a07245 */ /* 0x000fe40000201000 */
[----:B------:R-:W-:Y:S02]  /*1cda0*/  PRMT R161, R155, 0x7632, R161 ;  /* 0x000076329ba17816 */ /* 0x000fe400000000a1 */
[----:B------:R-:W-:Y:S01]  /*1cdb0*/  @P1 PRMT R162, R159, 0x7632, R162 ;  /* 0x000076329fa21816 */ /* 0x000fe200000000a2 */
[----:B------:R-:W-:Y:S01]  /*1cdc0*/  FFMA.FTZ R160, R160, R179, 1.1641532182693481445e-10 ;  /* 0x2f000000a0a07423 */ /* 0x000fe200000100b3 */
[----:B------:R-:W-:-:S03]  /*1cdd0*/  SHF.L.U32 R161, R161, 0x10, RZ ;  /* 0x00000010a1a17819 */ /* 0x000fc600000006ff */
[----:B------:R-:W-:Y:S01]  /*1cde0*/  @P1 IMAD.U32 R162, R162, 0x10000, RZ ;  /* 0x00010000a2a21824 */ /* 0x000fe200078e00ff */
[----:B------:R-:W-:Y:S01]  /*1cdf0*/  FSETP.GTU.FTZ.AND P6, PT, R160, UR4, PT ;  /* 0x00000004a0007c0b */ /* 0x000fe2000bfdc000 */
[----:B------:R-:W-:-:S05]  /*1ce00*/  FMUL.FTZ R161, R161, UR5 ;  /* 0x00000005a1a17c20 */ /* 0x000fca0008410000 */
[----:B------:R-:W-:Y:S02]  /*1ce10*/  FSEL R160, R161, RZ, !P6 ;  /* 0x000000ffa1a07208 */ /* 0x000fe40007000000 */
[----:B------:R-:W-:-:S03]  /*1ce20*/  PRMT R161, R226, 0x5410, R195 ;  /* 0x00005410e2a17816 */ /* 0x000fc600000000c3 */
[----:B------:R-:W-:Y:S01]  /*1ce30*/  FADD.FTZ R229, R229, R160 ;  /* 0x000000a0e5e57221 */ /* 0x000fe20000010000 */
[----:B------:R-:W-:-:S03]  /*1ce40*/  SEL R160, RZ, 0x1, P6 ;  /* 0x00000001ffa07807 */ /* 0x000fc60003000000 */
[----:B------:R-:W-:Y:S01]  /*1ce50*/  @P1 FADD.FTZ R179, R229, R162 ;  /* 0x000000a2e5b31221 */ /* 0x000fe20000010000 */
[----:B------:R-:W-:Y:S01]  /*1ce60*/  @!P1 IMAD.MOV.U32 R179, RZ, RZ, R229 ;  /* 0x000000ffffb39224 */ /* 0x000fe200078e00e5 */
[----:B------:R-:W-:Y:S02]  /*1ce70*/  PRMT R195, R160, 0x7610, R195 ;  /* 0x00007610a0c37816 */ /* 0x000fe400000000c3 */
[----:B------:R-:W-:Y:S02]  /*1ce80*/  PRMT R162, R227, 0x5410, R228 ;  /* 0x00005410e3a27816 */ /* 0x000fe400000000e4 */
[----:B------:R-:W-:Y:S02]  /*1ce90*/  F2FP.BF16.F32.PACK_AB R163, RZ, R179 ;  /* 0x000000b3ffa3723e */ /* 0x000fe400000010ff */
[----:B------:R-:W-:Y:S02]  /*1cea0*/  PRMT R160, R224, 0x5410, R223 ;  /* 0x00005410e0a07816 */ /* 0x000fe400000000df */
[----:B------:R-:W-:Y:S01]  /*1ceb0*/  PRMT R163, R225, 0x5410, R163 ;  /* 0x00005410e1a37816 */ /* 0x000fe200000000a3 */
[----:B------:R-:W-:Y:S06]  /*1cec0*/  BRA `(.L_x_4446) ;  /* 0x0000002400f07947 */ /* 0x000fec0003800000 */
.L_x_4397:
        /* <DEDUP_REMOVED lines=15> */
.L_x_4448:
        /* <DEDUP_REMOVED lines=12> */
.L_x_4449:
        /* <DEDUP_REMOVED lines=43> */
.L_x_4447:
[----:B------:R-:W-:Y:S01]  /*1d330*/  I2FP.F32.U32 R200, R200 ;  /* 0x000000c800c87245 */ /* 0x000fe20000201000 */
[----:B-----5:R-:W-:Y:S01]  /*1d340*/  IMAD.U32 R201, R160, 0x10000, RZ ;  /* 0x00010000a0c97824 */ /* 0x020fe200078e00ff */
[----:B------:R-:W-:Y:S01]  /*1d350*/  ISETP.NE.AND P3, PT, R220, 0x1, PT ;  /* 0x00000001dc00780c */ /* 0x000fe20003f65270 */
[----:B------:R-:W-:Y:S01]  /*1d360*/  IMAD.MOV.U32 R222, RZ, RZ, 0x2 ;  /* 0x00000002ffde7424 */ /* 0x000fe200078e00ff */
[----:B------:R-:W-:Y:S01]  /*1d370*/  @P1 SHF.L.U32 R223, R156, 0x10, RZ ;  /* 0x000000109cdf1819 */ /* 0x000fe200000006ff */
[----:B------:R-:W-:Y:S01]  /*1d380*/  FFMA.FTZ R200, R200, R179, 1.1641532182693481445e-10 ;  /* 0x2f000000c8c87423 */ /* 0x000fe200000100b3 */
[----:B------:R-:W-:Y:S01]  /*1d390*/  FMUL.FTZ R201, R201, UR5 ;  /* 0x00000005c9c97c20 */ /* 0x000fe20008410000 */
[----:B------:R-:W-:Y:S02]  /*1d3a0*/  LOP3.LUT R0, R0, 0xffffffef, RZ, 0xc0, !PT ;  /* 0xffffffef00007812 */ /* 0x000fe400078ec0ff */
[----:B------:R-:W-:Y:S02]  /*1d3b0*/  PRMT R160, R160, 0x7632, R160 ;  /* 0x00007632a0a07816 */ /* 0x000fe400000000a0 */
        /* <DEDUP_REMOVED lines=16> */
.L_x_4451:
        /* <DEDUP_REMOVED lines=12> */
.L_x_4452:
        /* <DEDUP_REMOVED lines=43> */
.L_x_4450:
[----:B------:R-:W-:Y:S01]  /*1d830*/  I2FP.F32.U32 R200, R201 ;  /* 0x000000c900c87245 */ /* 0x000fe20000201000 */
[----:B------:R-:W-:Y:S01]  /*1d840*/  @P1 IMAD.U32 R217, R217, 0x10000, RZ ;  /* 0x00010000d9d91824 */ /* 0x000fe200078e00ff */
[----:B------:R-:W-:Y:S01]  /*1d850*/  SHF.L.U32 R160, R160, 0x10, RZ ;  /* 0x00000010a0a07819 */ /* 0x000fe200000006ff */
[----:B------:R-:W-:Y:S01]  /*1d860*/  IMAD.MOV.U32 R201, RZ, RZ, 0x2 ;  /* 0x00000002ffc97424 */ /* 0x000fe200078e00ff */
[----:B------:R-:W-:Y:S01]  /*1d870*/  ISETP.NE.AND P3, PT, R222, 0x1, PT ;  /* 0x00000001de00780c */ /* 0x000fe20003f65270 */
[----:B------:R-:W-:Y:S01]  /*1d880*/  FFMA.FTZ R200, R200, R179, 1.1641532182693481445e-10 ;  /* 0x2f000000c8c87423 */ /* 0x000fe200000100b3 */
[----:B------:R-:W-:Y:S01]  /*1d890*/  LOP3.LUT R0, R0, 0xfffffff7, RZ, 0xc0, !PT ;  /* 0xfffffff700007812 */ /* 0x000fe200078ec0ff */
[----:B------:R-:W-:-:S03]  /*1d8a0*/  FMUL.FTZ R160, R160, UR5 ;  /* 0x00000005a0a07c20 */ /* 0x000fc60008410000 */
        /* <DEDUP_REMOVED lines=16> */
.L_x_4454:
        /* <DEDUP_REMOVED lines=12> */
.L_x_4455:
        /* <DEDUP_REMOVED lines=43> */
.L_x_4453:
[----:B------:R-:W-:Y:S01]  /*1dd20*/  I2FP.F32.U32 R160, R160 ;  /* 0x000000a000a07245 */ /* 0x000fe20000201000 */
[----:B------:R-:W-:Y:S01]  /*1dd30*/  IMAD.U32 R200, R161, 0x10000, RZ ;  /* 0x00010000a1c87824 */ /* 0x000fe200078e00ff */
[----:B------:R-:W-:Y:S02]  /*1dd40*/  ISETP.NE.AND P2, PT, R201, 0x1, PT ;  /* 0x00000001c900780c */ /* 0x000fe40003f45270 */
        /* <DEDUP_REMOVED lines=8> */
[----:B------:R-:W-:Y:S02]  /*1ddd0*/  PLOP3.LUT P3, PT, P3, PT, PT, 0x8, 0x80 ;  /* 0x000000000080781c */ /* 0x000fe40001f6e170 */
[----:B------:R-:W-:Y:S01]  /*1dde0*/  MOV R200, 0x2 ;  /* 0x0000000200c87802 */ /* 0x000fe20000000f00 */
        /* <DEDUP_REMOVED lines=12> */
.L_x_4457:
        /* <DEDUP_REMOVED lines=12> */
.L_x_4458:
        /* <DEDUP_REMOVED lines=43> */
.L_x_4456:
        /* <DEDUP_REMOVED lines=24> */
.L_x_4460:
        /* <DEDUP_REMOVED lines=12> */
.L_x_4461:
        /* <DEDUP_REMOVED lines=43> */
.L_x_4459:
[----:B------:R-:W-:Y:S01]  /*1e710*/  I2FP.F32.U32 R160, R161 ;  /* 0x000000a100a07245 */ /* 0x000fe20000201000 */
[----:B------:R-:W-:Y:S01]  /*1e720*/  @P1 IMAD.U32 R200, R158, 0x10000, RZ ;  /* 0x000100009ec81824 */ /* 0x000fe200078e00ff */
[----:B------:R-:W-:Y:S02]  /*1e730*/  SHF.L.U32 R161, R162, 0x10, RZ ;  /* 0x00000010a2a17819 */ /* 0x000fe400000006ff */
        /* <DEDUP_REMOVED lines=20> */
.L_x_4463:
        /* <DEDUP_REMOVED lines=12> */
.L_x_4464:
        /* <DEDUP_REMOVED lines=43> */
.L_x_4462:
[----:B------:R-:W-:Y:S01]  /*1ebf0*/  I2FP.F32.U32 R160, R161 ;  /* 0x000000a100a07245 */ /* 0x000fe20000201000 */
[----:B------:R-:W-:Y:S01]  /*1ec00*/  IMAD.U32 R162, R162, 0x10000, RZ ;  /* 0x00010000a2a27824 */ /* 0x000fe200078e00ff */
[----:B------:R-:W-:Y:S01]  /*1ec10*/  ISETP.NE.AND P4, PT, R200, 0x1, PT ;  /* 0x00000001c800780c */ /* 0x000fe20003f85270 */
[----:B------:R-:W-:Y:S01]  /*1ec20*/  @P1 IMAD.U32 R221, R221, 0x10000, RZ ;  /* 0x00010000dddd1824 */ /* 0x000fe200078e00ff */
[----:B------:R-:W-:Y:S01]  /*1ec30*/  MOV R201, 0x2 ;  /* 0x0000000200c97802 */ /* 0x000fe20000000f00 */
        /* <DEDUP_REMOVED lines=17> */
.L_x_4466:
        /* <DEDUP_REMOVED lines=12> */
.L_x_4467:
        /* <DEDUP_REMOVED lines=43> */
.L_x_4465:
        /* <DEDUP_REMOVED lines=23> */
.L_x_4469:
        /* <DEDUP_REMOVED lines=12> */
.L_x_4470:
        /* <DEDUP_REMOVED lines=43> */
.L_x_4468:
[----:B------:R-:W-:Y:S02]  /*1f5a0*/  I2FP.F32.U32 R160, R161 ;  /* 0x000000a100a07245 */ /* 0x000fe40000201000 */
[----:B------:R-:W-:Y:S02]  /*1f5b0*/  SHF.L.U32 R230, R230, 0x10, RZ ;  /* 0x00000010e6e67819 */ /* 0x000fe400000006ff */
[----:B------:R-:W-:Y:S01]  /*1f5c0*/  @P1 PRMT R161, R159, 0x7632, R161 ;  /* 0x000076329fa11816 */ /* 0x000fe200000000a1 */
[----:B------:R-:W-:Y:S02]  /*1f5d0*/  FFMA.FTZ R160, R160, R179, 1.1641532182693481445e-10 ;  /* 0x2f000000a0a07423 */ /* 0x000fe400000100b3 */
[----:B------:R-:W-:Y:S02]  /*1f5e0*/  FMUL.FTZ R230, R230, UR5 ;  /* 0x00000005e6e67c20 */ /* 0x000fe40008410000 */
[----:B------:R-:W-:Y:S01]  /*1f5f0*/  @P1 IMAD.U32 R162, R161, 0x10000, RZ ;  /* 0x00010000a1a21824 */ /* 0x000fe200078e00ff */
[----:B------:R-:W-:-:S02]  /*1f600*/  FSETP.GTU.FTZ.AND P5, PT, R160, UR4, PT ;  /* 0x00000004a0007c0b */ /* 0x000fc4000bfbc000 */
[----:B------:R-:W-:Y:S02]  /*1f610*/  PRMT R161, R225, 0x5410, R226 ;  /* 0x00005410e1a17816 */ /* 0x000fe400000000e2 */
[----:B------:R-:W-:Y:S02]  /*1f620*/  FSEL R179, R230, RZ, !P5 ;  /* 0x000000ffe6b37208 */ /* 0x000fe40006800000 */
[----:B------:R-:W-:Y:S02]  /*1f630*/  PLOP3.LUT P5, PT, P5, PT, PT, 0x8, 0x80 ;  /* 0x000000000080781c */ /* 0x000fe40002fae170 */
[----:B------:R-:W-:Y:S01]  /*1f640*/  PRMT R160, R223, 0x5410, R224 ;  /* 0x00005410dfa07816 */ /* 0x000fe200000000e0 */
[----:B------:R-:W-:Y:S01]  /*1f650*/  @P1 FADD.FTZ R179, R179, R162 ;  /* 0x000000a2b3b31221 */ /* 0x000fe20000010000 */
[----:B------:R-:W-:-:S04]  /*1f660*/  PRMT R162, R228, 0x5410, R229 ;  /* 0x00005410e4a27816 */ /* 0x000fc800000000e5 */
[----:B------:R-:W-:-:S04]  /*1f670*/  F2FP.BF16.F32.PACK_AB R163, RZ, R179 ;  /* 0x000000b3ffa3723e */ /* 0x000fc800000010ff */
[----:B------:R-:W-:-:S07]  /*1f680*/  PRMT R163, R227, 0x5410, R163 ;  /* 0x00005410e3a37816 */ /* 0x000fce00000000a3 */
.L_x_4446:
        /* <DEDUP_REMOVED lines=14> */
[----:B------:R-:W-:-:S02]  /*1f770*/  LOP3.LUT R201, R201, R223, R224, 0xfe, !PT ;  /* 0x000000dfc9c97212 */ /* 0x000fc400078efee0 */
[----:B------:R-:W-:Y:S02]  /*1f780*/  SEL R225, RZ, 0x1, !P2 ;  /* 0x00000001ffe17807 */ /* 0x000fe40005000000 */
[----:B------:R-:W-:Y:S02]  /*1f790*/  SEL R224, RZ, 0x1, !P1 ;  /* 0x00000001ffe07807 */ /* 0x000fe40004800000 */
[----:B------:R-:W-:Y:S02]  /*1f7a0*/  LOP3.LUT R225, R226, R225, RZ, 0xfc, !PT ;  /* 0x000000e1e2e17212 */ /* 0x000fe400078efcff */
[----:B------:R-:W-:-:S05]  /*1f7b0*/  LOP3.LUT R224, R201, R224, RZ, 0xfc, !PT ;  /* 0x000000e0c9e07212 */ /* 0x000fca00078efcff */
        /* <DEDUP_REMOVED lines=22> */
.L_x_4471:
[----:B01----:R-:W-:Y:S01]  /*1f920*/  FADD.FTZ R161, RZ, R170 ;  /* 0x000000aaffa17221 */ /* 0x003fe20000010000 */
[----:B------:R-:W0:Y:S01]  /*1f930*/  S2UR UR5, SR_CgaCtaId ;  /* 0x00000000000579c3 */ /* 0x000e220000008800 */
[----:B------:R-:W-:Y:S01]  /*1f940*/  ISETP.NE.AND P1, PT, R183, RZ, PT ;  /* 0x000000ffb700720c */ /* 0x000fe20003f25270 */
[----:B------:R-:W-:Y:S01]  /*1f950*/  UMOV UR4, 0x400 ;  /* 0x0000040000047882 */ /* 0x000fe20000000000 */
[----:B------:R-:W-:Y:S01]  /*1f960*/  FADD.FTZ R160, R161, R172 ;  /* 0x000000aca1a07221 */ /* 0x000fe20000010000 */
[----:B------:R-:W-:Y:S02]  /*1f970*/  ISETP.GT.U32.AND P2, PT, R183, 0x3, PT ;  /* 0x00000003b700780c */ /* 0x000fe40003f44070 */
[----:B------:R-:W-:Y:S01]  /*1f980*/  LOP3.LUT P3, RZ, R0, 0x20, RZ, 0xc0, !PT ;  /* 0x0000002000ff7812 */ /* 0x000fe2000786c0ff */
[----:B------:R-:W-:-:S04]  /*1f990*/  FADD.FTZ R160, R160, R173 ;  /* 0x000000ada0a07221 */ /* 0x000fc80000010000 */
[----:B------:R-:W-:-:S04]  /*1f9a0*/  FADD.FTZ R161, R160, R175 ;  /* 0x000000afa0a17221 */ /* 0x000fc80000010000 */
[----:B------:R-:W-:-:S04]  /*1f9b0*/  FADD.FTZ R161, R161, R174 ;  /* 0x000000aea1a17221 */ /* 0x000fc80000010000 */
[----:B------:R-:W-:-:S04]  /*1f9c0*/  FADD.FTZ R160, R161, R176 ;  /* 0x000000b0a1a07221 */ /* 0x000fc80000010000 */
[----:B------:R-:W-:Y:S01]  /*1f9d0*/  FADD.FTZ R161, R160, R177 ;  /* 0x000000b1a0a17221 */ /* 0x000fe20000010000 */
[----:B0-----:R-:W-:-:S03]  /*1f9e0*/  ULEA UR4, UR5, UR4, 0x18 ;  /* 0x0000000405047291 */ /* 0x001fc6000f8ec0ff */
[----:B------:R-:W-:Y:S01]  /*1f9f0*/  FADD.FTZ R160, R161, R178 ;  /* 0x000000b2a1a07221 */ /* 0x000fe20000010000 */
[----:B------:R-:W-:Y:S02]  /*1fa00*/  @UP0 UIADD3 UR4, UPT, UPT, UR4, 0x20, URZ ;  /* 0x0000002004040890 */ /* 0x000fe4000fffe0ff */
[----:B------:R-:W-:Y:S01]  /*1fa10*/  UPLOP3.LUT UP0, UPT, UPT, UPT, UP0, 0x40, 0x4 ;  /* 0x000000000004789c */ /* 0x000fe20003f0e800 */
        /* <DEDUP_REMOVED lines=114> */
[----:B------:R-:W-:Y:S01]  /*20140*/  @!P2 IMAD.MOV.U32 R165, RZ, RZ, 0x400 ;  /* 0x00000400ffa5a424 */ /* 0x000fe200078e00ff */
[----:B------:R0:W-:Y:S01]  /*20150*/  @!P1 STS.64 [R164+UR4], R160 ;  /* 0x000000a0a4009988 */ /* 0x0001e20008000a04 */
[----:B------:R-:W-:Y:S01]  /*20160*/  BAR.SYNC.DEFER_BLOCKING 0x0 ;  /* 0x0000000000007b1d */ /* 0x000fe20000010000 */
[----:B------:R-:W-:-:S05]  /*20170*/  ISETP.NE.AND P1, PT, R187, RZ, PT ;  /* 0x000000ffbb00720c */ /* 0x000fca0003f25270 */
[----:B------:R-:W1:Y:S01]  /*20180*/  SHFL.DOWN PT, R224, R165, 0x2, 0x1f ;  /* 0x08401f00a5e07f89 */ /* 0x000e6200000e0000 */
[----:B0-----:R-:W-:-:S03]  /*20190*/  I2FP.F32.U32 R160, R165 ;  /* 0x000000a500a07245 */ /* 0x001fc60000201000 */
[----:B------:R-:W-:Y:S01]  /*201a0*/  @!P2 LDS.64 R162, [R166] ;  /* 0x00000000a6a2a984 */ /* 0x000fe20000000a00 */
[----:B-1----:R-:W-:Y:S01]  /*201b0*/  IMAD.IADD R201, R224, 0x1, R165 ;  /* 0x00000001e0c97824 */ /* 0x002fe200078e02a5 */
[----:B------:R-:W-:-:S04]  /*201c0*/  I2FP.F32.S32 R224, R224 ;  /* 0x000000e000e07245 */ /* 0x000fc80000201400 */
[----:B------:R-:W-:Y:S01]  /*201d0*/  I2FP.F32.S32 R223, R201 ;  /* 0x000000c900df7245 */ /* 0x000fe20000201400 */
[----:B------:R-:W0:Y:S03]  /*201e0*/  SHFL.DOWN PT, R228, R201, 0x1, 0x1f ;  /* 0x08201f00c9e47f89 */ /* 0x000e2600000e0000 */
[----:B------:R-:W1:Y:S01]  /*201f0*/  MUFU.RCP R225, R223 ;  /* 0x000000df00e17308 */ /* 0x000e620000001000 */
[-C--:B0-----:R-:W-:Y:S01]  /*20200*/  IADD3 R201, PT, PT, R201, R228.reuse, RZ ;  /* 0x000000e4c9c97210 */ /* 0x081fe20007ffe0ff */
[----:B------:R-:W0:Y:S01]  /*20210*/  SHFL.DOWN PT, R167, R162, 0x2, 0x1f ;  /* 0x08401f00a2a77f89 */ /* 0x000e2200000e0000 */
[----:B------:R-:W-:Y:S02]  /*20220*/  I2FP.F32.S32 R228, R228 ;  /* 0x000000e400e47245 */ /* 0x000fe40000201400 */
        /* <DEDUP_REMOVED lines=9> */
[----:B------:R-:W-:Y:S01]  /*202c0*/  FMUL.FTZ R167, R167, R160 ;  /* 0x000000a0a7a77220 */ /* 0x000fe20000410000 */
[----:B------:R-:W0:Y:S03]  /*202d0*/  LDC R163, c[0x0][0x448] ;  /* 0x00011200ffa37b82 */ /* 0x000e260000000800 */
        /* <DEDUP_REMOVED lines=9> */
[----:B---3--:R-:W-:Y:S01]  /*20370*/  FMUL.FTZ R166, R201, R166 ;  /* 0x000000a6c9a67220 */ /* 0x008fe20000410000 */
[----:B--2---:R-:W-:Y:S02]  /*20380*/  FADD.FTZ R160, R167, R160 ;  /* 0x000000a0a7a07221 */ /* 0x004fe40000010000 */
[----:B------:R-:W-:Y:S02]  /*20390*/  FMUL.FTZ R228, R162, R228 ;  /* 0x000000e4a2e47220 */ /* 0x000fe40000410000 */
[----:B------:R-:W1:Y:S02]  /*203a0*/  SHFL.IDX PT, R162, R166, RZ, 0x1f ;  /* 0x00001fffa6a27589 */ /* 0x000e6400000e0000 */
[----:B------:R-:W-:-:S06]  /*203b0*/  FFMA.FTZ R228, R201, R228, R160 ;  /* 0x000000e4c9e47223 */ /* 0x000fcc00000100a0 */
[----:B------:R-:W0:Y:S01]  /*203c0*/  SHFL.IDX PT, R228, R228, RZ, 0x1f ;  /* 0x00001fffe4e47589 */ /* 0x000e2200000e0000 */
[C---:B-1----:R-:W-:Y:S01]  /*203d0*/  FMUL.FTZ R160, R162.reuse, R162 ;  /* 0x000000a2a2a07220 */ /* 0x042fe20000410000 */
[----:B------:R-:W-:-:S04]  /*203e0*/  FSEL R164, R162, RZ, !P3 ;  /* 0x000000ffa2a47208 */ /* 0x000fc80005800000 */
[----:B------:R-:W-:Y:S01]  /*203f0*/  FSEL R224, R160, RZ, P3 ;  /* 0x000000ffa0e07208 */ /* 0x000fe20001800000 */
[----:B------:R-:W-:Y:S01]  /*20400*/  FADD.FTZ R170, -R164, R170 ;  /* 0x000000aaa4aa7221 */ /* 0x000fe20000010100 */
[----:B------:R-:W1:Y:S01]  /*20410*/  @!P1 LDC.64 R160, c[0x0][0x3c0] ;  /* 0x0000f000ffa09b82 */ /* 0x000e620000000a00 */
        /* <DEDUP_REMOVED lines=34> */
[C---:B0-----:R-:W-:Y:S01]  /*20640*/  FMUL.FTZ R170, R178.reuse, R170 ;  /* 0x000000aab2aa7220 */ /* 0x041fe20000410000 */
[----:B------:R-:W0:Y:S01]  /*20650*/  @!P1 LDC.64 R164, c[0x0][0x3c8] ;  /* 0x0000f200ffa49b82 */ /* 0x000e220000000a00 */
[C---:B------:R-:W-:Y:S01]  /*20660*/  FMUL.FTZ R201, R178.reuse, R172 ;  /* 0x000000acb2c97220 */ /* 0x040fe20000410000 */
[C---:B------:R-:W-:Y:S01]  /*20670*/  FMUL.FTZ R223, R178.reuse, R173 ;  /* 0x000000adb2df7220 */ /* 0x040fe20000410000 */
[----:B------:R-:W-:Y:S01]  /*20680*/  FMUL.FTZ R224, R178, R175 ;  /* 0x000000afb2e07220 */ /* 0x000fe20000410000 */
[----:B-1----:R-:W-:-:S04]  /*20690*/  @!P1 IMAD.WIDE R160, R186, 0x4, R160 ;  /* 0x00000004baa09825 */ /* 0x002fc800078e02a0 */
[C---:B------:R-:W-:Y:S01]  /*206a0*/  FMUL.FTZ R225, R178.reuse, R174 ;  /* 0x000000aeb2e17220 */ /* 0x040fe20000410000 */
[----:B------:R-:W-:Y:S01]  /*206b0*/  FMUL.FTZ R230, R178, R163 ;  /* 0x000000a3b2e67220 */ /* 0x000fe20000410000 */
[----:B------:R-:W-:Y:S01]  /*206c0*/  FFMA.FTZ R163, R170, R56, R52 ;  /* 0x00000038aaa37223 */ /* 0x000fe20000010034 */
[----:B------:R-:W1:Y:S01]  /*206d0*/  LDC.64 R204, c[0x0][0x428] ;  /* 0x00010a00ffcc7b82 */ /* 0x000e620000000a00 */
[----:B------:R-:W-:Y:S01]  /*206e0*/  FFMA.FTZ R172, R201, R57, R53 ;  /* 0x00000039c9ac7223 */ /* 0x000fe20000010035 */
[----:B------:R-:W-:Y:S01]  /*206f0*/  FFMA.FTZ R173, R223, R58, R54 ;  /* 0x0000003adfad7223 */ /* 0x000fe20000010036 */
[----:B------:R-:W-:Y:S01]  /*20700*/  FFMA.FTZ R174, R224, R59, R55 ;  /* 0x0000003be0ae7223 */ /* 0x000fe20000010037 */
[----:B------:R2:W-:Y:S01]  /*20710*/  @!P1 STG.E desc[UR8][R160.64], R162 ;  /* 0x000000a2a0009986 */ /* 0x0005e2000c101908 */
[C---:B------:R-:W-:Y:S01]  /*20720*/  FMUL.FTZ R227, R178.reuse, R176 ;  /* 0x000000b0b2e37220 */ /* 0x040fe20000410000 */
[----:B------:R-:W-:Y:S01]  /*20730*/  FMUL.FTZ R228, R178, R177 ;  /* 0x000000b1b2e47220 */ /* 0x000fe20000410000 */
[----:B------:R-:W-:Y:S01]  /*20740*/  FFMA.FTZ R175, R225, R60, R48 ;  /* 0x0000003ce1af7223 */ /* 0x000fe20000010030 */
[----:B------:R-:W-:Y:S01]  /*20750*/  FFMA.FTZ R226, R230, R63, R51 ;  /* 0x0000003fe6e27223 */ /* 0x000fe20000010033 */
[----:B------:R-:W-:Y:S01]  /*20760*/  FFMA.FTZ R176, R227, R61, R49 ;  /* 0x0000003de3b07223 */ /* 0x000fe20000010031 */
[----:B------:R-:W-:Y:S01]  /*20770*/  FFMA.FTZ R177, R228, R62, R50 ;  /* 0x0000003ee4b17223 */ /* 0x000fe20000010032 */
[----:B------:R-:W-:Y:S01]  /*20780*/  FMUL.FTZ R229, R178, R167 ;  /* 0x000000a7b2e57220 */ /* 0x000fe20000410000 */
[----:B------:R-:W-:Y:S01]  /*20790*/  FFMA.FTZ R225, R225, R92, R144 ;  /* 0x0000005ce1e17223 */ /* 0x000fe20000010090 */
[----:B------:R-:W-:Y:S01]  /*207a0*/  FFMA.FTZ R228, R228, R94, R146 ;  /* 0x0000005ee4e47223 */ /* 0x000fe20000010092 */
[----:B------:R-:W-:Y:S01]  /*207b0*/  FFMA.FTZ R167, R230, R95, R147 ;  /* 0x0000005fe6a77223 */ /* 0x000fe20000010093 */
[----:B------:R-:W-:Y:S01]  /*207c0*/  FFMA.FTZ R223, R223, R90, R150 ;  /* 0x0000005adfdf7223 */ /* 0x000fe20000010096 */
[----:B--2---:R-:W-:Y:S01]  /*207d0*/  F2FP.BF16.F32.PACK_AB R160, R172, R163 ;  /* 0x000000a3aca0723e */ /* 0x004fe200000010ff */
[----:B0-----:R-:W-:Y:S01]  /*207e0*/  @!P1 IMAD.WIDE R164, R186, 0x4, R164 ;  /* 0x00000004baa49825 */ /* 0x001fe200078e02a4 */
[----:B------:R-:W-:-:S03]  /*207f0*/  F2FP.BF16.F32.PACK_AB R161, R174, R173 ;  /* 0x000000adaea1723e */ /* 0x000fc600000010ff */
[----:B------:R-:W-:Y:S01]  /*20800*/  FFMA.FTZ R224, R224, R91, R151 ;  /* 0x0000005be0e07223 */ /* 0x000fe20000010097 */
[----:B------:R-:W0:Y:S01]  /*20810*/  LDC.64 R172, c[0x0][0x430] ;  /* 0x00010c00ffac7b82 */ /* 0x000e220000000a00 */
[----:B------:R-:W-:Y:S01]  /*20820*/  F2FP.BF16.F32.PACK_AB R162, R176, R175 ;  /* 0x000000afb0a2723e */ /* 0x000fe200000010ff */
[----:B------:R-:W-:Y:S01]  /*20830*/  FMUL.FTZ R197, R178, R197 ;  /* 0x000000c5b2c57220 */ /* 0x000fe20000410000 */
[----:B------:R-:W-:Y:S01]  /*20840*/  F2FP.BF16.F32.PACK_AB R163, R226, R177 ;  /* 0x000000b1e2a3723e */ /* 0x000fe200000010ff */
[----:B-1----:R-:W-:-:S04]  /*20850*/  IMAD.WIDE.U32 R174, R168, 0x10, R204 ;  /* 0x00000010a8ae7825 */ /* 0x002fc800078e00cc */
[C---:B------:R-:W-:Y:S01]  /*20860*/  FMUL.FTZ R177, R178.reuse, R166 ;  /* 0x000000a6b2b17220 */ /* 0x040fe20000410000 */
[----:B------:R-:W-:Y:S01]  /*20870*/  FFMA.FTZ R166, R227, R93, R145 ;  /* 0x0000005de3a67223 */ /* 0x000fe20000010091 */
[C---:B------:R-:W-:Y:S01]  /*20880*/  FMUL.FTZ R176, R178.reuse, R202 ;  /* 0x000000cab2b07220 */ /* 0x040fe20000410000 */
[C---:B------:R-:W-:Y:S01]  /*20890*/  FMUL.FTZ R199, R178.reuse, R199 ;  /* 0x000000c7b2c77220 */ /* 0x040fe20000410000 */
[C---:B------:R-:W-:Y:S01]  /*208a0*/  FMUL.FTZ R226, R178.reuse, R203 ;  /* 0x000000cbb2e27220 */ /* 0x040fe20000410000 */
[C---:B------:R-:W-:Y:S01]  /*208b0*/  FMUL.FTZ R206, R178.reuse, R206 ;  /* 0x000000ceb2ce7220 */ /* 0x040fe20000410000 */
[----:B------:R-:W-:Y:S01]  /*208c0*/  FMUL.FTZ R207, R178, R207 ;  /* 0x000000cfb2cf7220 */ /* 0x000fe20000410000 */
[----:B------:R-:W-:Y:S01]  /*208d0*/  @!P1 STG.E desc[UR8][R164.64], R178 ;  /* 0x000000b2a4009986 */ /* 0x000fe2000c101908 */
[----:B------:R-:W-:Y:S01]  /*208e0*/  FFMA.FTZ R170, R170, R88, R148 ;  /* 0x00000058aaaa7223 */ /* 0x000fe20000010094 */
[----:B------:R-:W-:Y:S01]  /*208f0*/  FFMA.FTZ R201, R201, R89, R149 ;  /* 0x00000059c9c97223 */ /* 0x000fe20000010095 */
[C---:B------:R-:W-:Y:S01]  /*20900*/  FMUL.FTZ R208, R178.reuse, R208 ;  /* 0x000000d0b2d07220 */ /* 0x040fe20000410000 */
[----:B------:R1:W-:Y:S01]  /*20910*/  STG.E.128 desc[UR8][R174.64], R160 ;  /* 0x000000a0ae007986 */ /* 0x0003e2000c101d08 */
        /* <DEDUP_REMOVED lines=17> */
[----:B-1----:R-:W-:Y:S01]  /*20a30*/  F2FP.BF16.F32.PACK_AB R163, R167, R228 ;  /* 0x000000e4a7a3723e */ /* 0x002fe200000010ff */
        /* <DEDUP_REMOVED lines=8> */
[----:B------:R-:W-:Y:S01]  /*20ac0*/  F2FP.BF16.F32.PACK_AB R160, R201, R170 ;  /* 0x000000aac9a0723e */ /* 0x000fe200000010ff */
[----:B0-----:R-:W-:-:S04]  /*20ad0*/  IMAD.WIDE.U32 R234, R168, 0x10, R172 ;  /* 0x00000010a8ea7825 */ /* 0x001fc800078e00ac */
[----:B------:R-:W-:Y:S01]  /*20ae0*/  FFMA.FTZ R199, R199, R98, R142 ;  /* 0x00000062c7c77223 */ /* 0x000fe2000001008e */
[----:B------:R-:W-:Y:S01]  /*20af0*/  FFMA.FTZ R168, R177, R99, R143 ;  /* 0x00000063b1a87223 */ /* 0x000fe2000001008f */
[----:B------:R-:W-:Y:S01]  /*20b00*/  F2FP.BF16.F32.PACK_AB R164, R167, R166 ;  /* 0x000000a6a7a4723e */ /* 0x000fe200000010ff */
[----:B------:R-:W-:Y:S01]  /*20b10*/  IMAD.WIDE.U32 R232, R198, 0x10, R172 ;  /* 0x00000010c6e87825 */ /* 0x000fe200078e00ac */
[----:B------:R-:W-:Y:S01]  /*20b20*/  F2FP.BF16.F32.PACK_AB R165, R203, R202 ;  /* 0x000000cacba5723e */ /* 0x000fe200000010ff */
[----:B------:R0:W-:Y:S01]  /*20b30*/  STG.E.128 desc[UR8][R234.64], R160 ;  /* 0x000000a0ea007986 */ /* 0x0001e2000c101d08 */
[----:B------:R-:W-:Y:S01]  /*20b40*/  F2FP.BF16.F32.PACK_AB R166, R175, R178 ;  /* 0x000000b2afa6723e */ /* 0x000fe200000010ff */
[----:B------:R-:W-:Y:S01]  /*20b50*/  IMAD.WIDE.U32 R202, R171, 0x10, R204 ;  /* 0x00000010abca7825 */ /* 0x000fe200078e00cc */
[----:B------:R-:W-:-:S03]  /*20b60*/  F2FP.BF16.F32.PACK_AB R167, R223, R174 ;  /* 0x000000aedfa7723e */ /* 0x000fc600000010ff */
[----:B------:R-:W-:Y:S01]  /*20b70*/  FFMA.FTZ R226, R226, R100, R136 ;  /* 0x00000064e2e27223 */ /* 0x000fe20000010088 */
[----:B------:R-:W-:Y:S01]  /*20b80*/  FFMA.FTZ R229, R229, R102, R138 ;  /* 0x00000066e5e57223 */ /* 0x000fe2000001008a */
[----:B------:R-:W-:-:S04]  /*20b90*/  IMAD.WIDE.U32 R174, R169, 0x10, R204 ;  /* 0x00000010a9ae7825 */ /* 0x000fc800078e00cc */
[----:B------:R-:W-:Y:S01]  /*20ba0*/  FFMA.FTZ R170, R207, R103, R139 ;  /* 0x00000067cfaa7223 */ /* 0x000fe2000001008b */
[----:B------:R-:W-:Y:S01]  /*20bb0*/  FFMA.FTZ R197, R197, R96, R140 ;  /* 0x00000060c5c57223 */ /* 0x000fe2000001008c */
[----:B------:R-:W-:Y:S01]  /*20bc0*/  FFMA.FTZ R176, R176, R97, R141 ;  /* 0x00000061b0b07223 */ /* 0x000fe2000001008d */
[----:B------:R-:W-:Y:S01]  /*20bd0*/  IMAD.WIDE.U32 R204, R198, 0x10, R204 ;  /* 0x00000010c6cc7825 */ /* 0x000fe200078e00cc */
[----:B------:R1:W-:Y:S03]  /*20be0*/  STG.E.128 desc[UR8][R174.64], R164 ;  /* 0x000000a4ae007986 */ /* 0x0003e6000c101d08 */
[----:B------:R-:W-:Y:S01]  /*20bf0*/  FFMA.FTZ R177, R220, R83, R31 ;  /* 0x00000053dcb17223 */ /* 0x000fe2000001001f */
[----:B------:R-:W-:Y:S01]  /*20c00*/  FFMA.FTZ R178, R219, R116, R120 ;  /* 0x00000074dbb27223 */ /* 0x000fe20000010078 */
[----:B------:R-:W-:-:S04]  /*20c10*/  IMAD.WIDE.U32 R224, R169, 0x10, R172 ;  /* 0x00000010a9e07825 */ /* 0x000fc800078e00ac */
[----:B------:R-:W-:Y:S01]  /*20c20*/  FFMA.FTZ R169, R206, R101, R137 ;  /* 0x00000065cea97223 */ /* 0x000fe20000010089 */
[----:B------:R-:W-:Y:S01]  /*20c30*/  FFMA.FTZ R206, R179, R87, R27 ;  /* 0x00000057b3ce7223 */ /* 0x000fe2000001001b */
[----:B------:R-:W-:Y:S01]  /*20c40*/  FFMA.FTZ R201, R222, R117, R121 ;  /* 0x00000075dec97223 */ /* 0x000fe20000010079 */
[----:B0-----:R-:W-:Y:S01]  /*20c50*/  F2FP.BF16.F32.PACK_AB R161, R168, R199 ;  /* 0x000000c7a8a1723e */ /* 0x001fe200000010ff */
[----:B------:R-:W-:Y:S01]  /*20c60*/  IMAD.WIDE.U32 R230, R171, 0x10, R172 ;  /* 0x00000010abe67825 */ /* 0x000fe200078e00ac */
[----:B------:R-:W0:Y:S03]  /*20c70*/  LDC.64 R198, c[0x0][0x380] ;  /* 0x0000e000ffc67b82 */ /* 0x000e260000000a00 */
[----:B------:R-:W-:Y:S01]  /*20c80*/  FFMA.FTZ R171, R208, R72, R36 ;  /* 0x00000048d0ab7223 */ /* 0x000fe20000010024 */
[----:B------:R-:W-:Y:S01]  /*20c90*/  FFMA.FTZ R172, R210, R73, R37 ;  /* 0x00000049d2ac7223 */ /* 0x000fe20000010025 */
[----:B------:R-:W-:Y:S01]  /*20ca0*/  FFMA.FTZ R168, R214, R77, R33 ;  /* 0x0000004dd6a87223 */ /* 0x000fe20000010021 */
[----:B------:R-:W-:Y:S01]  /*20cb0*/  F2FP.BF16.F32.PACK_AB R163, R170, R229 ;  /* 0x000000e5aaa3723e */ /* 0x000fe200000010ff */
[----:B------:R-:W-:Y:S01]  /*20cc0*/  FFMA.FTZ R170, R211, R108, R128 ;  /* 0x0000006cd3aa7223 */ /* 0x000fe20000010080 */
[----:B------:R-:W-:Y:S01]  /*20cd0*/  F2FP.BF16.F32.PACK_AB R162, R169, R226 ;  /* 0x000000e2a9a2723e */ /* 0x000fe200000010ff */
[----:B------:R-:W-:Y:S01]  /*20ce0*/  FFMA.FTZ R169, R214, R109, R129 ;  /* 0x0000006dd6a97223 */ /* 0x000fe20000010081 */
[----:B------:R-:W-:Y:S01]  /*20cf0*/  FFMA.FTZ R173, R210, R105, R133 ;  /* 0x00000069d2ad7223 */ /* 0x000fe20000010085 */
[----:B-1----:R-:W-:Y:S01]  /*20d00*/  FFMA.FTZ R165, R209, R74, R38 ;  /* 0x0000004ad1a57223 */ /* 0x002fe20000010026 */
        /* <DEDUP_REMOVED lines=16> */
[----:B0-----:R-:W-:-:S02]  /*20e10*/  IMAD.IADD R186, R186, 0x1, R198 ;  /* 0x00000001baba7824 */ /* 0x001fc400078e02c6 */
        /* <DEDUP_REMOVED lines=10> */
[----:B------:R-:W-:Y:S01]  /*20ec0*/  ISETP.GE.AND P1, PT, R186, R199, PT ;  /* 0x000000c7ba00720c */ /* 0x000fe20003f26270 */
[----:B------:R-:W-:Y:S01]  /*20ed0*/  FFMA.FTZ R221, R221, R118, R122 ;  /* 0x00000076dddd7223 */ /* 0x000fe2000001007a */
[----:B------:R-:W-:Y:S01]  /*20ee0*/  F2FP.BF16.F32.PACK_AB R174, R197, R176 ;  /* 0x000000b0c5ae723e */ /* 0x000fe200000010ff */
[----:B------:R-:W-:Y:S01]  /*20ef0*/  FFMA.FTZ R176, R216, R112, R124 ;  /* 0x00000070d8b07223 */ /* 0x000fe2000001007c */
[----:B------:R-:W-:Y:S01]  /*20f00*/  FFMA.FTZ R208, R179, R119, R123 ;  /* 0x00000077b3d07223 */ /* 0x000fe2000001007b */
[----:B------:R-:W-:Y:S01]  /*20f10*/  FFMA.FTZ R220, R220, R115, R127 ;  /* 0x00000073dcdc7223 */ /* 0x000fe2000001007f */
[----:B------:R-:W-:Y:S01]  /*20f20*/  FFMA.FTZ R197, R218, R113, R125 ;  /* 0x00000071dac57223 */ /* 0x000fe2000001007d */
        /* <DEDUP_REMOVED lines=8> */
[----:B------:R-:W-:-:S03]  /*20fb0*/  F2FP.BF16.F32.PACK_AB R176, R197, R176 ;  /* 0x000000b0c5b0723e */ /* 0x000fc600000010ff */
[----:B------:R0:W-:Y:S04]  /*20fc0*/  STG.E.128 desc[UR8][R204.64], R172 ;  /* 0x000000accc007986 */ /* 0x0001e8000c101d08 */
[----:B------:R0:W-:Y:S01]  /*20fd0*/  STG.E.128 desc[UR8][R232.64], R176 ;  /* 0x000000b0e8007986 */ /* 0x0001e2000c101d08 */
[----:B------:R-:W-:Y:S05]  /*20fe0*/  @!P1 BRA `(.L_x_4472) ;  /* 0xfffffe0000c49947 */ /* 0x000fea000383ffff */
[----:B------:R-:W-:Y:S05]  /*20ff0*/  EXIT ;  /* 0x000000000000794d */ /* 0x000fea0003800000 */
.L_x_4473:
        /* <DEDUP_REMOVED lines=16> */
.L_x_17961:


//--------------------- .text._ZN10layer_norm31ln_parallel_residual_fwd_kernelINS_13Kernel_traitsIf13__nv_bfloat16S2_S2_fjLj4096ELj1ELj1ELj4ELj16ENS_18Kernel_traits_baseILj4096EfS2_S2_S2_fjLj128EEEEELb1ELb1ELb0EEEvNS_9FwdParamsE --------------------------
	.section	.text._ZN10layer_norm31ln_parallel_residual_fwd_kernelINS_13Kernel_traitsIf13__nv_bfloat16S2_S2_fjLj4096ELj1ELj1ELj4ELj16ENS_18Kernel_traits_baseILj4096EfS2_S2_S2_fjLj128EEEEELb1ELb1ELb0EEEvNS_9FwdParamsE,"ax",@progbits
	.align	128
        .global         _ZN10layer_norm31ln_parallel_residual_fwd_kernelINS_13Kernel_traitsIf13__nv_bfloat16S2_S2_fjLj4096ELj1ELj1ELj4ELj16ENS_18Kernel_traits_baseILj4096EfS2_S2_S2_fjLj128EEEEELb1ELb1ELb0EEEvNS_9FwdParamsE
        .type           _ZN10layer_norm31ln_parallel_residual_fwd_kernelINS_13Kernel_traitsIf13__nv_bfloat16S2_S2_fjLj4096ELj1ELj1ELj4ELj16ENS_18Kernel_traits_baseILj4096EfS2_S2_S2_fjLj128EEEEELb1ELb1ELb0EEEvNS_9FwdParamsE,@function
        .size           _ZN10layer_norm31ln_parallel_residual_fwd_kernelINS_13Kernel_traitsIf13__nv_bfloat16S2_S2_fjLj4096ELj1ELj1ELj4ELj16ENS_18Kernel_traits_baseILj4096EfS2_S2_S2_fjLj128EEEEELb1ELb1ELb0EEEvNS_9FwdParamsE,(.L_x_17962 - _ZN10layer_norm31ln_parallel_residual_fwd_kernelINS_13Kernel_traitsIf13__nv_bfloat16S2_S2_fjLj4096ELj1ELj1ELj4ELj16ENS_18Kernel_traits_baseILj4096EfS2_S2_S2_fjLj128EEEEELb1ELb1ELb0EEEvNS_9FwdParamsE)
        .other          _ZN10layer_norm31ln_parallel_residual_fwd_kernelINS_13Kernel_traitsIf13__nv_bfloat16S2_S2_fjLj4096ELj1ELj1ELj4ELj16ENS_18Kernel_traits_baseILj4096EfS2_S2_S2_fjLj128EEEEELb1ELb1ELb0EEEvNS_9FwdParamsE,@"STO_CUDA_ENTRY STV_DEFAULT"
_ZN10layer_norm31ln_parallel_residual_fwd_kernelINS_13Kernel_traitsIf13__nv_bfloat16S2_S2_fjLj4096ELj1ELj1ELj4ELj16ENS_18Kernel_traits_baseILj4096EfS2_S2_S2_fjLj128EEEEELb1ELb1ELb0EEEvNS_9FwdParamsE:
.text._ZN10layer_norm31ln_parallel_residual_fwd_kernelINS_13Kernel_traitsIf13__nv_bfloat16S2_S2_fjLj4096ELj1ELj1ELj4ELj16ENS_18Kernel_traits_baseILj4096EfS2_S2_S2_fjLj128EEEEELb1ELb1ELb0EEEvNS_9FwdParamsE:
        /* <DEDUP_REMOVED lines=18> */
[----:B-----5:R-:W-:Y:S01]  /*0120*/  SHF.R.S32.HI R0, RZ, 0x1f, R13 ;  /* 0x0000001fff007819 */ /* 0x020fe2000001140d */
[----:B------:R-:W-:Y:S01]  /*0130*/  UISETP.NE.AND.EX UP0, UPT, UR5, URZ, UPT, UP0 ;  /* 0x000000ff0500728c */ /* 0x000fe2000bf05300 */
[----:B----4-:R-:W-:Y:S02]  /*0140*/  LOP3.LUT R6, R102, 0x1f, RZ, 0xc0, !PT ;  /* 0x0000001f66067812 */ /* 0x010fe400078ec0ff */
[----:B------:R-:W-:-:S03]  /*0150*/  LEA.HI R0, R0, R13, RZ, 0x3 ;  /* 0x0000000d00007211 */ /* 0x000fc600078f18ff */
[----:B------:R-:W0:Y:S01]  /*0160*/  LDC R15, c[0x0][0x360] ;  /* 0x0000d800ff0f7b82 */ /* 0x000e220000000800 */
[----:B------:R-:W-:Y:S01]  /*0170*/  SHF.R.S32.HI R8, RZ, 0x3, R0 ;  /* 0x00000003ff087819 */ /* 0x000fe20000011400 */
[----:B0-----:R-:W-:Y:S01]  /*0180*/  IMAD R0, R15, UR6, R102 ;  /* 0x000000060f007c24 */ /* 0x001fe2000f8e0266 */
[----:B--2---:R-:W-:Y:S02]  /*0190*/  @P0 R2UR UR8, R2 ;  /* 0x00000000020802ca */ /* 0x004fe400000e0000 */
[----:B------:R-:W-:Y:S02]  /*01a0*/  @P0 R2UR UR9, R3 ;  /* 0x00000000030902ca */ /* 0x000fe400000e0000 */
[----:B---3--:R-:W-:Y:S02]  /*01b0*/  @P0 IADD3 R10, P1, PT, R4, R7, RZ ;  /* 0x00000007040a0210 */ /* 0x008fe40007f3e0ff */
[----:B------:R-:W-:-:S03]  /*01c0*/  LOP3.LUT R7, R102, 0x60, RZ, 0xc0, !PT ;  /* 0x0000006066077812 */ /* 0x000fc600078ec0ff */
[----:B------:R-:W-:Y:S01]  /*01d0*/  @P0 IMAD.X R11, RZ, RZ, R5, P1 ;  /* 0x000000ffff0b0224 */ /* 0x000fe200008e0605 */
[----:B------:R-:W-:-:S03]  /*01e0*/  LOP3.LUT R9, R7, R6, RZ, 0xfc, !PT ;  /* 0x0000000607097212 */ /* 0x000fc600078efcff */
[----:B------:R-:W-:Y:S01]  /*01f0*/  UIADD3 UR17, UPT, UPT, UR8, -0x61c88647, URZ ;  /* 0x9e3779b908117890 */ /* 0x000fe2000fffe0ff */
[----:B------:R-:W-:Y:S01]  /*0200*/  LOP3.LUT R3, R9, 0x7f, RZ, 0x3c, !PT ;  /* 0x0000007f09037812 */ /* 0x000fe200078e3cff */
[----:B------:R-:W-:Y:S01]  /*0210*/  UIADD3 UR20, UPT, UPT, UR9, -0x4498517b, URZ ;  /* 0xbb67ae8509147890 */ /* 0x000fe2000fffe0ff */
[--C-:B------:R-:W-:Y:S01]  /*0220*/  SHF.R.U32.HI R4, RZ, 0x2, R11.reuse ;  /* 0x00000002ff047819 */ /* 0x100fe2000001160b */
[----:B------:R-:W-:Y:S01]  /*0230*/  UIADD3 UR21, UPT, UPT, UR8, 0x3c6ef372, URZ ;  /* 0x3c6ef37208157890 */ /* 0x000fe2000fffe0ff */
[----:B------:R-:W-:Y:S01]  /*0240*/  IADD3 R2, PT, PT, R8, R3, RZ ;  /* 0x0000000308027210 */ /* 0x000fe20007ffe0ff */
[----:B------:R-:W-:Y:S01]  /*0250*/  UIADD3 UR22, UPT, UPT, UR9, 0x76cf5d0a, URZ ;  /* 0x76cf5d0a09167890 */ /* 0x000fe2000fffe0ff */
[----:B------:R-:W-:Y:S01]  /*0260*/  SHF.R.U64 R3, R10, 0x2, R11 ;  /* 0x000000020a037819 */ /* 0x000fe2000000120b */
        /* <DEDUP_REMOVED lines=28> */
[----:B------:R-:W-:Y:S01]  /*0430*/  @P2 LOP3.LUT R9, R9, 0x80, RZ, 0xfc, !PT ;  /* 0x0000008009092812 */ /* 0x000fe200078efcff */
[----:B------:R0:W5:Y:S04]  /*0440*/  @P2 LDG.E.128 R88, desc[UR10][R12.64+0x10] ;  /* 0x0000100a0c582981 */ /* 0x000168000c1e1d00 */
[----:B------:R0:W5:Y:S01]  /*0450*/  @P2 LD.E.128 R84, desc[UR10][R14.64] ;  /* 0x0000000a0e542980 */ /* 0x000162000c101d00 */
[----:B------:R-:W1:Y:S01]  /*0460*/  @P1 LDC.64 R22, c[0x0][0x438] ;  /* 0x00010e00ff161b82 */ /* 0x000e620000000a00 */
[----:B--2---:R-:W-:-:S02]  /*0470*/  @P0 IMAD.WIDE.U32 R16, R9, 0x20, R16 ;  /* 0x0000002009100825 */ /* 0x004fc400078e0010 */
[----:B------:R0:W5:Y:S04]  /*0480*/  @P2 LD.E.128 R80, desc[UR10][R14.64+0x10] ;  /* 0x0000100a0e502980 */ /* 0x000168000c101d00 */
[----:B------:R0:W5:Y:S01]  /*0490*/  @P0 LDG.E.128 R76, desc[UR10][R16.64] ;  /* 0x0000000a104c0981 */ /* 0x000162000c1e1d00 */
[----:B---3--:R-:W-:-:S03]  /*04a0*/  @P0 IMAD.WIDE.U32 R18, R9, 0x20, R18 ;  /* 0x0000002009120825 */ /* 0x008fc600078e0012 */
[----:B------:R0:W5:Y:S01]  /*04b0*/  @P0 LDG.E.128 R72, desc[UR10][R16.64+0x10] ;  /* 0x0000100a10480981 */ /* 0x000162000c1e1d00 */
[----:B------:R-:W-:-:S03]  /*04c0*/  @P0 VIADD R9, R9, 0x80 ;  /* 0x0000008009090836 */ /* 0x000fc60000000000 */
        /* <DEDUP_REMOVED lines=20> */
.L_x_4475:
        /* <DEDUP_REMOVED lines=13> */
[----:B-1----:R-:W-:-:S03]  /*06e0*/  @P0 IMAD.WIDE.U32 R16, R9, 0x20, R16 ;  /* 0x0000002009100825 */ /* 0x002fc600078e0010 */
[----:B------:R0:W5:Y:S01]  /*06f0*/  @P3 LDG.E.128 R88, desc[UR10][R14.64+0x10] ;  /* 0x0000100a0e583981 */ /* 0x000162000c1e1d00 */
[----:B------:R-:W-:-:S03]  /*0700*/  @P0 VIADD R9, R9, 0x80 ;  /* 0x0000008009090836 */ /* 0x000fc60000000000 */
[----:B------:R0:W5:Y:S01]  /*0710*/  @P0 LDG.E.128 R76, desc[UR10][R16.64] ;  /* 0x0000000a104c0981 */ /* 0x000162000c1e1d00 */
[C---:B--2---:R-:W-:Y:S01]  /*0720*/  @P1 IMAD.WIDE.U32 R18, R9.reuse, 0x20, R18 ;  /* 0x0000002009121825 */ /* 0x044fe200078e0012 */
[----:B------:R-:W-:Y:S02]  /*0730*/  @P1 IADD3 R9, PT, PT, R9, 0x80, RZ ;  /* 0x0000008009091810 */ /* 0x000fe40007ffe0ff */
        /* <DEDUP_REMOVED lines=22> */
.L_x_4476:
[----:B------:R-:W-:Y:S05]  /*08a0*/  BSYNC.RECONVERGENT B0 ;  /* 0x0000000000007941 */ /* 0x000fea0003800200 */
.L_x_4474:
[----:B------:R-:W1:Y:S02]  /*08b0*/  LDCU UR4, c[0x0][0x384] ;  /* 0x00007080ff0477ac */ /* 0x000e640008000800 */
[----:B-1----:R-:W-:-:S06]  /*08c0*/  UISETP.GE.AND UP0, UPT, UR6, UR4, UPT ;  /* 0x000000040600728c */ /* 0x002fcc000bf06270 */
[----:B------:R-:W-:-:S13]  /*08d0*/  PLOP3.LUT P0, PT, PT, PT, UP0, 0x80, 0x8 ;  /* 0x000000000008781c */ /* 0x000fda0003f0f008 */
[----:B------:R-:W-:Y:S05]  /*08e0*/  @P0 EXIT ;  /* 0x000000000000094d */ /* 0x000fea0003800000 */
[----:B------:R-:W-:Y:S01]  /*08f0*/  IMAD.HI.U32 R11, R3, -0x2daee0ad, RZ ;  /* 0xd2511f53030b7827 */ /* 0x000fe200078e00ff */
[----:B------:R-:W-:Y:S01]  /*0900*/  LOP3.LUT R10, R10, 0x3, RZ, 0xc0, !PT ;  /* 0x000000030a0a7812 */ /* 0x000fe200078ec0ff */
[----:B------:R-:W1:Y:S02]  /*0910*/  LDCU UR37, c[0x0][0x388] ;  /* 0x00007100ff2577ac */ /* 0x000e640008000800 */
[C---:B------:R-:W-:Y:S01]  /*0920*/  IMAD.HI.U32 R9, R0.reuse, -0x326172a9, RZ ;  /* 0xcd9e8d5700097827 */ /* 0x040fe200078e00ff */
[----:B------:R-:W-:Y:S01]  /*0930*/  LOP3.LUT R11, R11, UR9, RZ, 0x3c, !PT ;  /* 0x000000090b0b7c12 */ /* 0x000fe2000f8e3cff */
[----:B------:R-:W2:Y:S02]  /*0940*/  LDCU.U8 UR7, c[0x0][0x410] ;  /* 0x00008200ff0777ac */ /* 0x000ea40008000000 */
[----:B0-----:R-:W-:Y:S01]  /*0950*/  IMAD R13, R0, -0x326172a9, RZ ;  /* 0xcd9e8d57000d7824 */ /* 0x001fe200078e02ff */
[----:B------:R-:W-:Y:S01]  /*0960*/  LOP3.LUT R9, R4, UR8, R9, 0x96, !PT ;  /* 0x0000000804097c12 */ /* 0x000fe2000f8e9609 */
[----:B------:R-:W-:Y:S01]  /*0970*/  IMAD.HI.U32 R12, R11, -0x326172a9, RZ ;  /* 0xcd9e8d570b0c7827 */ /* 0x000fe200078e00ff */
[----:B------:R-:W0:Y:S03]  /*0980*/  LDCU UR16, c[0x0][0x400] ;  /* 0x00008000ff1077ac */ /* 0x000e260008000800 */
[----:B------:R-:W-:Y:S01]  /*0990*/  IMAD R15, R3, -0x2daee0ad, RZ ;  /* 0xd2511f53030f7824 */ /* 0x000fe200078e02ff */
[----:B------:R-:W-:Y:S01]  /*09a0*/  LOP3.LUT R12, R13, UR17, R12, 0x96, !PT ;  /* 0x000000110d0c7c12 */ /* 0x000fe2000f8e960c */
[C---:B------:R-:W-:Y:S01]  /*09b0*/  IMAD.HI.U32 R14, R9.reuse, -0x2daee0ad, RZ ;  /* 0xd2511f53090e7827 */ /* 0x040fe200078e00ff */
[----:B------:R-:W3:Y:S03]  /*09c0*/  LDCU.64 UR12, c[0x0][0x398] ;  /* 0x00007300ff0c77ac */ /* 0x000ee60008000a00 */
[----:B------:R-:W-:Y:S01]  /*09d0*/  IMAD R18, R9, -0x2daee0ad, RZ ;  /* 0xd2511f5309127824 */ /* 0x000fe200078e02ff */
[----:B------:R-:W-:Y:S01]  /*09e0*/  LOP3.LUT R14, R15, UR20, R14, 0x96, !PT ;  /* 0x000000140f0e7c12 */ /* 0x000fe2000f8e960e */
[----:B------:R-:W-:Y:S01]  /*09f0*/  IMAD.HI.U32 R9, R12, -0x2daee0ad, RZ ;  /* 0xd2511f530c097827 */ /* 0x000fe200078e00ff */
[----:B------:R-:W4:Y:S03]  /*0a00*/  LDCU.64 UR14, c[0x0][0x3a0] ;  /* 0x00007400ff0e77ac */ /* 0x000f260008000a00 */
[----:B------:R-:W-:Y:S01]  /*0a10*/  IMAD R16, R11, -0x326172a9, RZ ;  /* 0xcd9e8d570b107824 */ /* 0x000fe200078e02ff */
[----:B------:R-:W-:Y:S01]  /*0a20*/  LOP3.LUT R9, R18, UR22, R9, 0x96, !PT ;  /* 0x0000001612097c12 */ /* 0x000fe2000f8e9609 */
[C---:B------:R-:W-:Y:S01]  /*0a30*/  IMAD.HI.U32 R11, R14.reuse, -0x326172a9, RZ ;  /* 0xcd9e8d570e0b7827 */ /* 0x040fe200078e00ff */
[----:B------:R-:W0:Y:S03]  /*0a40*/  LDCU.64 UR18, c[0x0][0x380] ;  /* 0x00007000ff1277ac */ /* 0x000e260008000a00 */
[----:B------:R-:W-:Y:S01]  /*0a50*/  IMAD R13, R14, -0x326172a9, RZ ;  /* 0xcd9e8d570e0d7824 */ /* 0x000fe200078e02ff */
[----:B------:R-:W-:Y:S01]  /*0a60*/  LOP3.LUT R11, R16, UR21, R11, 0x96, !PT ;  /* 0x00000015100b7c12 */ /* 0x000fe2000f8e960b */
[----:B------:R-:W-:Y:S01]  /*0a70*/  IMAD R16, R12, -0x2daee0ad, RZ ;  /* 0xd2511f530c107824 */ /* 0x000fe200078e02ff */
[----:B------:R-:W-:Y:S01]  /*0a80*/  UPLOP3.LUT UP1, UPT, UPT, UPT, UPT, 0x40, 0x4 ;  /* 0x000000000004789c */ /* 0x000fe20003f2e870 */
        /* <DEDUP_REMOVED lines=26> */
[----:B------:R-:W-:Y:S02]  /*0c30*/  LOP3.LUT R12, R13, UR31, R12, 0x96, !PT ;  /* 0x0000001f0d0c7c12 */ /* 0x000fe4000f8e960c */
[C---:B------:R-:W-:Y:S01]  /*0c40*/  LOP3.LUT R13, R8.reuse, 0x7f, RZ, 0xc0, !PT ;  /* 0x0000007f080d7812 */ /* 0x040fe200078ec0ff */
[----:B------:R-:W-:Y:S01]  /*0c50*/  IMAD.SHL.U32 R8, R8, 0x2, RZ ;  /* 0x0000000208087824 */ /* 0x000fe200078e00ff */
[----:B------:R-:W-:Y:S01]  /*0c60*/  LOP3.LUT R14, R15, UR32, R14, 0x96, !PT ;  /* 0x000000200f0e7c12 */ /* 0x000fe2000f8e960e */
[----:B------:R-:W-:Y:S01]  /*0c70*/  IMAD R16, R9, -0x326172a9, RZ ;  /* 0xcd9e8d5709107824 */ /* 0x000fe200078e02ff */
[----:B------:R-:W-:Y:S01]  /*0c80*/  VIADDMNMX R7, R13, -R7, RZ, !PT ;  /* 0x800000070d077246 */ /* 0x000fe200078001ff */
[----:B------:R-:W-:Y:S01]  /*0c90*/  IMAD R6, R6, -0x20, R13 ;  /* 0xffffffe006067824 */ /* 0x000fe200078e020d */
[----:B------:R-:W-:Y:S01]  /*0ca0*/  LOP3.LUT R8, R8, 0xffffff00, RZ, 0xc0, !PT ;  /* 0xffffff0008087812 */ /* 0x000fe200078ec0ff */
[----:B------:R-:W-:Y:S01]  /*0cb0*/  IMAD.HI.U32 R9, R14, -0x326172a9, RZ ;  /* 0xcd9e8d570e097827 */ /* 0x000fe200078e00ff */
[----:B------:R-:W-:-:S02]  /*0cc0*/  VIMNMX R7, PT, PT, R7, 0x20, PT ;  /* 0x0000002007077848 */ /* 0x000fc40003fe0100 */
[----:B------:R-:W-:Y:S01]  /*0cd0*/  VIMNMX R6, PT, PT, RZ, R6, !PT ;  /* 0x00000006ff067248 */ /* 0x000fe20007fe0100 */
[----:B------:R-:W-:Y:S01]  /*0ce0*/  IMAD R18, R11, -0x2daee0ad, RZ ;  /* 0xd2511f530b127824 */ /* 0x000fe200078e02ff */
[----:B------:R-:W-:Y:S01]  /*0cf0*/  LOP3.LUT R16, R16, UR33, R9, 0x96, !PT ;  /* 0x0000002110107c12 */ /* 0x000fe2000f8e9609 */
[----:B------:R-:W-:Y:S02]  /*0d00*/  IMAD R9, R7, 0x8, R8 ;  /* 0x0000000807097824 */ /* 0x000fe400078e0208 */
[----:B------:R-:W-:-:S03]  /*0d10*/  IMAD.HI.U32 R11, R12, -0x2daee0ad, RZ ;  /* 0xd2511f530c0b7827 */ /* 0x000fc600078e00ff */
[----:B------:R-:W-:Y:S01]  /*0d20*/  I2FP.F32.U32 R9, R9 ;  /* 0x0000000900097245 */ /* 0x000fe20000201000 */
[----:B------:R-:W-:Y:S01]  /*0d30*/  IMAD R13, R12, -0x2daee0ad, RZ ;  /* 0xd2511f530c0d7824 */ /* 0x000fe200078e02ff */
[----:B------:R-:W-:Y:S01]  /*0d40*/  LOP3.LUT R18, R18, UR34, R11, 0x96, !PT ;  /* 0x0000002212127c12 */ /* 0x000fe2000f8e960b */
[----:B------:R-:W-:Y:S01]  /*0d50*/  IMAD R15, R14, -0x326172a9, RZ ;  /* 0xcd9e8d570e0f7824 */ /* 0x000fe200078e02ff */
[----:B------:R-:W-:Y:S01]  /*0d60*/  VIMNMX R11, PT, PT, R6, 0x20, PT ;  /* 0x00000020060b7848 */ /* 0x000fe20003fe0100 */
[----:B------:R-:W-:Y:S01]  /*0d70*/  IMAD.HI.U32 R12, R16, -0x2daee0ad, RZ ;  /* 0xd2511f53100c7827 */ /* 0x000fe200078e00ff */
[----:B------:R-:W0:Y:S03]  /*0d80*/  MUFU.RCP R9, R9 ;  /* 0x0000000900097308 */ /* 0x000e260000001000 */
[----:B------:R-:W-:Y:S01]  /*0d90*/  IMAD.HI.U32 R14, R18, -0x326172a9, RZ ;  /* 0xcd9e8d57120e7827 */ /* 0x000fe200078e00ff */
[----:B------:R-:W-:-:S03]  /*0da0*/  LOP3.LUT R7, R13, UR36, R12, 0x96, !PT ;  /* 0x000000240d077c12 */ /* 0x000fc6000f8e960c */
[----:B------:R-:W-:Y:S02]  /*0db0*/  IMAD R6, R11, 0x8, R8 ;  /* 0x000000080b067824 */ /* 0x000fe400078e0208 */
[----:B------:R-:W-:Y:S01]  /*0dc0*/  HFMA2 R11, -RZ, RZ, 0, 0 ;  /* 0x00000000ff0b7431 */ /* 0x000fe200000001ff */
[----:B------:R-:W-:Y:S01]  /*0dd0*/  LOP3.LUT R8, R15, UR35, R14, 0x96, !PT ;  /* 0x000000230f087c12 */ /* 0x000fe2000f8e960e */
[----:B------:R-:W-:Y:S02]  /*0de0*/  IMAD R100, R16, -0x2daee0ad, RZ ;  /* 0xd2511f5310647824 */ /* 0x000fe400078e02ff */
[----:B-1234-:R-:W-:-:S07]  /*0df0*/  IMAD R12, R18, -0x326172a9, RZ ;  /* 0xcd9e8d57120c7824 */ /* 0x01efce00078e02ff */
.L_x_4984:
[----:B------:R-:W-:Y:S01]  /*0e00*/  UIMAD UR4, UR6, UR37, URZ ;  /* 0x00000025060472a4 */ /* 0x000fe2000f8e02ff */
[----:B------:R-:W-:Y:S01]  /*0e10*/  LOP3.LUT P0, RZ, R5, 0x100, RZ, 0xc0, !PT ;  /* 0x0000010005ff7812 */ /* 0x000fe2000780c0ff */
[----:B------:R-:W-:Y:S02]  /*0e20*/  BSSY.RECONVERGENT B0, `(.L_x_4477) ;  /* 0x000080e000007945 */ /* 0x000fe40003800200 */
[----:B------:R-:W-:-:S04]  /*0e30*/  USHF.R.S32.HI UR5, URZ, 0x1f, UR4 ;  /* 0x0000001fff057899 */ /* 0x000fc80008011404 */
[----:B------:R-:W-:-:S06]  /*0e40*/  ULEA.HI UR5, UR5, UR4, URZ, 0x3 ;  /* 0x0000000405057291 */ /* 0x000fcc000f8f18ff */
[----:B01234-:R-:W-:-:S05]  /*0e50*/  IMAD.U32 R97, RZ, RZ, UR5 ;  /* 0x00000005ff617e24 */ /* 0x01ffca000f8e00ff */
        /* <DEDUP_REMOVED lines=35> */
.L_x_4482:
        /* <DEDUP_REMOVED lines=13> */
.L_x_4484:
[----:B0-----:R-:W-:Y:S05]  /*1160*/  BSYNC.RECONVERGENT B2 ;  /* 0x0000000000027941 */ /* 0x001fea0003800200 */
.L_x_4483:
        /* <DEDUP_REMOVED lines=42> */
.L_x_4481:
[----:B0-----:R-:W-:Y:S05]  /*1410*/  BSYNC.RECONVERGENT B1 ;  /* 0x0000000000017941 */ /* 0x001fea0003800200 */
.L_x_4480:
        /* <DEDUP_REMOVED lines=29> */
.L_x_4487:
        /* <DEDUP_REMOVED lines=13> */
.L_x_4489:
[----:B------:R-:W-:Y:S05]  /*16c0*/  BSYNC.RECONVERGENT B2 ;  /* 0x0000000000027941 */ /* 0x000fea0003800200 */
.L_x_4488:
        /* <DEDUP_REMOVED lines=43> */
.L_x_4486:
[----:B------:R-:W-:Y:S05]  /*1980*/  BSYNC.RECONVERGENT B1 ;  /* 0x0000000000017941 */ /* 0x000fea0003800200 */
.L_x_4485:
        /* <DEDUP_REMOVED lines=26> */
.L_x_4492:
        /* <DEDUP_REMOVED lines=13> */
.L_x_4494:
[----:B------:R-:W-:Y:S05]  /*1c00*/  BSYNC.RECONVERGENT B2 ;  /* 0x0000000000027941 */ /* 0x000fea0003800200 */
.L_x_4493:
        /* <DEDUP_REMOVED lines=43> */
.L_x_4491:
[----:B------:R-:W-:Y:S05]  /*1ec0*/  BSYNC.RECONVERGENT B1 ;  /* 0x0000000000017941 */ /* 0x000fea0003800200 */
.L_x_4490:
        /* <DEDUP_REMOVED lines=26> */
.L_x_4497:
        /* <DEDUP_REMOVED lines=13> */
.L_x_4499:
[----:B------:R-:W-:Y:S05]  /*2140*/  BSYNC.RECONVERGENT B2 ;  /* 0x0000000000027941 */ /* 0x000fea0003800200 */
.L_x_4498:
        /* <DEDUP_REMOVED lines=43> */
.L_x_4496:
[----:B------:R-:W-:Y:S05]  /*2400*/  BSYNC.RECONVERGENT B1 ;  /* 0x0000000000017941 */ /* 0x000fea0003800200 */
.L_x_4495:
        /* <DEDUP_REMOVED lines=26> */
.L_x_4502:
        /* <DEDUP_REMOVED lines=13> */
.L_x_4504:
[----:B------:R-:W-:Y:S05]  /*2680*/  BSYNC.RECONVERGENT B2 ;  /* 0x0000000000027941 */ /* 0x000fea0003800200 */
.L_x_4503:
        /* <DEDUP_REMOVED lines=43> */
.L_x_4501:
[----:B------:R-:W-:Y:S05]  /*2940*/  BSYNC.RECONVERGENT B1 ;  /* 0x0000000000017941 */ /* 0x000fea0003800200 */
.L_x_4500:
        /* <DEDUP_REMOVED lines=24> */
.L_x_4507:
        /* <DEDUP_REMOVED lines=13> */
.L_x_4509:
[----:B------:R-:W-:Y:S05]  /*2ba0*/  BSYNC.RECONVERGENT B2 ;  /* 0x0000000000027941 */ /* 0x000fea0003800200 */
.L_x_4508:
        /* <DEDUP_REMOVED lines=43> */
.L_x_4506:
[----:B------:R-:W-:Y:S05]  /*2e60*/  BSYNC.RECONVERGENT B1 ;  /* 0x0000000000017941 */ /* 0x000fea0003800200 */
.L_x_4505:
        /* <DEDUP_REMOVED lines=24> */
.L_x_4512:
        /* <DEDUP_REMOVED lines=13> */
.L_x_4514:
[----:B------:R-:W-:Y:S05]  /*30c0*/  BSYNC.RECONVERGENT B2 ;  /* 0x0000000000027941 */ /* 0x000fea0003800200 */
.L_x_4513:
        /* <DEDUP_REMOVED lines=43> */
.L_x_4511:
[----:B------:R-:W-:Y:S05]  /*3380*/  BSYNC.RECONVERGENT B1 ;  /* 0x0000000000017941 */ /* 0x000fea0003800200 */
.L_x_4510:
        /* <DEDUP_REMOVED lines=24> */
.L_x_4517:
        /* <DEDUP_REMOVED lines=13> */
.L_x_4519:
[----:B------:R-:W-:Y:S05]  /*35e0*/  BSYNC.RECONVERGENT B2 ;  /* 0x0000000000027941 */ /* 0x000fea0003800200 */
.L_x_4518:
        /* <DEDUP_REMOVED lines=43> */
.L_x_4516:
[----:B------:R-:W-:Y:S05]  /*38a0*/  BSYNC.RECONVERGENT B1 ;  /* 0x0000000000017941 */ /* 0x000fea0003800200 */
.L_x_4515:
        /* <DEDUP_REMOVED lines=16> */
.L_x_4479:
        /* <DEDUP_REMOVED lines=16> */
.L_x_4523:
        /* <DEDUP_REMOVED lines=13> */
.L_x_4525:
[----:B0-----:R-:W-:Y:S05]  /*3b80*/  BSYNC.RECONVERGENT B2 ;  /* 0x0000000000027941 */ /* 0x001fea0003800200 */
.L_x_4524:
        /* <DEDUP_REMOVED lines=43> */
.L_x_4522:
[----:B0-----:R-:W-:Y:S05]  /*3e40*/  BSYNC.RECONVERGENT B1 ;  /* 0x0000000000017941 */ /* 0x001fea0003800200 */
.L_x_4521:
        /* <DEDUP_REMOVED lines=10> */
[----:B------:R-:W-:-:S02]  /*3ef0*/  PRMT R96, R96, 0x7632, R96 ;  /* 0x0000763260607816 */ /* 0x000fc40000000060 */
        /* <DEDUP_REMOVED lines=15> */
.L_x_4528:
        /* <DEDUP_REMOVED lines=13> */
.L_x_4530:
[----:B------:R-:W-:Y:S05]  /*40c0*/  BSYNC.RECONVERGENT B2 ;  /* 0x0000000000027941 */ /* 0x000fea0003800200 */
.L_x_4529:
        /* <DEDUP_REMOVED lines=42> */
.L_x_4527:
[----:B------:R-:W-:Y:S05]  /*4370*/  BSYNC.RECONVERGENT B1 ;  /* 0x0000000000017941 */ /* 0x000fea0003800200 */
.L_x_4526:
[----:B------:R-:W-:Y:S01]  /*4380*/  I2FP.F32.U32 R14, R13 ;  /* 0x0000000d000e7245 */ /* 0x000fe20000201000 */
[----:B------:R-:W-:Y:S01]  /*4390*/  BSSY.RECONVERGENT B1, `(.L_x_4531) ;  /* 0x0000051000017945 */ /* 0x000fe20003800200 */
[----:B------:R-:W-:Y:S01]  /*43a0*/  SHF.L.U32 R15, R28, 0x10, RZ ;  /* 0x000000101c0f7819 */ /* 0x000fe200000006ff */
[----:B------:R-:W-:Y:S01]  /*43b0*/  IMAD.MOV.U32 R18, RZ, RZ, 0x2 ;  /* 0x00000002ff127424 */ /* 0x000fe200078e00ff */
[----:B------:R-:W-:Y:S01]  /*43c0*/  ISETP.NE.AND P3, PT, R16, 0x1, PT ;  /* 0x000000011000780c */ /* 0x000fe20003f65270 */
[----:B------:R-:W-:Y:S02]  /*43d0*/  FFMA.FTZ R13, R14, R21, 1.1641532182693481445e-10 ;  /* 0x2f0000000e0d7423 */ /* 0x000fe40000010015 */
[----:B------:R-:W-:-:S03]  /*43e0*/  FMUL.FTZ R15, R15, R112 ;  /* 0x000000700f0f7220 */ /* 0x000fc60000410000 */
[----:B------:R-:W-:Y:S01]  /*43f0*/  FSETP.GTU.FTZ.AND P2, PT, R13, R114, PT ;  /* 0x000000720d00720b */ /* 0x000fe20003f5c000 */
        /* <DEDUP_REMOVED lines=17> */
.L_x_4533:
        /* <DEDUP_REMOVED lines=13> */
.L_x_4535:
[----:B------:R-:W-:Y:S05]  /*45e0*/  BSYNC.RECONVERGENT B2 ;  /* 0x0000000000027941 */ /* 0x000fea0003800200 */
.L_x_4534:
        /* <DEDUP_REMOVED lines=43> */
.L_x_4532:
[----:B------:R-:W-:Y:S05]  /*48a0*/  BSYNC.RECONVERGENT B1 ;  /* 0x0000000000017941 */ /* 0x000fea0003800200 */
.L_x_4531:
        /* <DEDUP_REMOVED lines=22> */
.L_x_4538:
        /* <DEDUP_REMOVED lines=13> */
.L_x_4540:
[----:B------:R-:W-:Y:S05]  /*4ae0*/  BSYNC.RECONVERGENT B2 ;  /* 0x0000000000027941 */ /* 0x000fea0003800200 */
.L_x_4539:
        /* <DEDUP_REMOVED lines=43> */
.L_x_4537:
[----:B------:R-:W-:Y:S05]  /*4da0*/  BSYNC.RECONVERGENT B1 ;  /* 0x0000000000017941 */ /* 0x000fea0003800200 */
.L_x_4536:
[----:B------:R-:W-:Y:S01]  /*4db0*/  I2FP.F32.U32 R16, R15 ;  /* 0x0000000f00107245 */ /* 0x000fe20000201000 */
[----:B------:R-:W-:Y:S01]  /*4dc0*/  BSSY.RECONVERGENT B1, `(.L_x_4541) ;  /* 0x0000053000017945 */ /* 0x000fe20003800200 */
[----:B------:R-:W-:Y:S02]  /*4dd0*/  PRMT R15, R28, 0x7632, R15 ;  /* 0x000076321c0f7816 */ /* 0x000fe4000000000f */
[----:B------:R-:W-:-:S03]  /*4de0*/  ISETP.NE.AND P3, PT, R19, 0x1, PT ;  /* 0x000000011300780c */ /* 0x000fc60003f65270 */
[----:B------:R-:W-:Y:S02]  /*4df0*/  IMAD.U32 R17, R15, 0x10000, RZ ;  /* 0x000100000f117824 */ /* 0x000fe400078e00ff */
[----:B------:R-:W-:Y:S01]  /*4e00*/  FFMA.FTZ R15, R16, R21, 1.1641532182693481445e-10 ;  /* 0x2f000000100f7423 */ /* 0x000fe20000010015 */
[----:B------:R-:W-:Y:S02]  /*4e10*/  IMAD.MOV.U32 R16, RZ, RZ, 0x2 ;  /* 0x00000002ff107424 */ /* 0x000fe400078e00ff */
[----:B------:R-:W-:Y:S02]  /*4e20*/  FMUL.FTZ R17, R17, R112 ;  /* 0x0000007011117220 */ /* 0x000fe40000410000 */
[----:B------:R-:W-:Y:S02]  /*4e30*/  FSETP.GTU.FTZ.AND P2, PT, R15, R114, PT ;  /* 0x000000720f00720b */ /* 0x000fe40003f5c000 */
[----:B------:R-:W-:Y:S02]  /*4e40*/  @P1 PRMT R15, R24, 0x7632, R15 ;  /* 0x00007632180f1816 */ /* 0x000fe4000000000f */
[----:B------:R-:W-:-:S03]  /*4e50*/  FSEL R17, R17, RZ, !P2 ;  /* 0x000000ff11117208 */ /* 0x000fc60005000000 */
[----:B------:R-:W-:Y:S02]  /*4e60*/  @P1 IMAD.U32 R15, R15, 0x10000, RZ ;  /* 0x000100000f0f1824 */ /* 0x000fe400078e00ff */
[----:B------:R-:W-:-:S04]  /*4e70*/  FADD.FTZ R10, R10, R17 ;  /* 0x000000110a0a7221 */ /* 0x000fc80000010000 */
[----:B------:R-:W-:Y:S01]  /*4e80*/  @P1 FADD.FTZ R105, R10, R15 ;  /* 0x0000000f0a691221 */ /* 0x000fe20000010000 */
[----:B------:R-:W-:Y:S01]  /*4e90*/  @!P1 MOV R105, R10 ;  /* 0x0000000a00699202 */ /* 0x000fe20000000f00 */
[----:B------:R-:W-:Y:S01]  /*4ea0*/  IMAD.MOV.U32 R10, RZ, RZ, R12 ;  /* 0x000000ffff0a7224 */ /* 0x000fe200078e000c */
        /* <DEDUP_REMOVED lines=11> */
.L_x_4543:
        /* <DEDUP_REMOVED lines=13> */
.L_x_4545:
[----:B------:R-:W-:Y:S05]  /*5030*/  BSYNC.RECONVERGENT B2 ;  /* 0x0000000000027941 */ /* 0x000fea0003800200 */
.L_x_4544:
        /* <DEDUP_REMOVED lines=43> */
.L_x_4542:
[----:B------:R-:W-:Y:S05]  /*52f0*/  BSYNC.RECONVERGENT B1 ;  /* 0x0000000000017941 */ /* 0x000fea0003800200 */
.L_x_4541:
        /* <DEDUP_REMOVED lines=9> */
[----:B------:R-:W-:-:S02]  /*5390*/  FSETP.GTU.FTZ.AND P3, PT, R17, R114, PT ;  /* 0x000000721100720b */ /* 0x000fc40003f7c000 */
        /* <DEDUP_REMOVED lines=13> */
.L_x_4548:
        /* <DEDUP_REMOVED lines=13> */
.L_x_4550:
[----:B------:R-:W-:Y:S05]  /*5540*/  BSYNC.RECONVERGENT B2 ;  /* 0x0000000000027941 */ /* 0x000fea0003800200 */
.L_x_4549:
        /* <DEDUP_REMOVED lines=43> */
.L_x_4547:
[----:B------:R-:W-:Y:S05]  /*5800*/  BSYNC.RECONVERGENT B1 ;  /* 0x0000000000017941 */ /* 0x000fea0003800200 */
.L_x_4546:
        /* <DEDUP_REMOVED lines=13> */
[----:B------:R-:W-:Y:S02]  /*58e0*/  @!P1 IMAD.MOV.U32 R107, RZ, RZ, R20 ;  /* 0x000000ffff6b9224 */ /* 0x000fe400078e0014 */
        /* <DEDUP_REMOVED lines=11> */
.L_x_4553:
        /* <DEDUP_REMOVED lines=13> */
.L_x_4555:
[----:B------:R-:W-:Y:S05]  /*5a70*/  BSYNC.RECONVERGENT B2 ;  /* 0x0000000000027941 */ /* 0x000fea0003800200 */
.L_x_4554:
        /* <DEDUP_REMOVED lines=43> */
.L_x_4552:
[----:B------:R-:W-:Y:S05]  /*5d30*/  BSYNC.RECONVERGENT B1 ;  /* 0x0000000000017941 */ /* 0x000fea0003800200 */
.L_x_4551:
        /* <DEDUP_REMOVED lines=22> */
.L_x_4558:
        /* <DEDUP_REMOVED lines=13> */
.L_x_4560:
[----:B------:R-:W-:Y:S05]  /*5f70*/  BSYNC.RECONVERGENT B2 ;  /* 0x0000000000027941 */ /* 0x000fea0003800200 */
.L_x_4559:
        /* <DEDUP_REMOVED lines=43> */
.L_x_4557:
[----:B------:R-:W-:Y:S05]  /*6230*/  BSYNC.RECONVERGENT B1 ;  /* 0x0000000000017941 */ /* 0x000fea0003800200 */
.L_x_4556:
[----:B------:R-:W-:Y:S01]  /*6240*/  I2FP.F32.U32 R18, R17 ;  /* 0x0000001100127245 */ /* 0x000fe20000201000 */
[----:B------:R-:W-:Y:S01]  /*6250*/  BSSY.RECONVERGENT B1, `(.L_x_4561) ;  /* 0x0000053000017945 */ /* 0x000fe20003800200 */
[----:B------:R-:W-:-:S05]  /*6260*/  PRMT R17, R29, 0x7632, R17 ;  /* 0x000076321d117816 */ /* 0x000fca0000000011 */
[----:B------:R-:W-:Y:S02]  /*6270*/  IMAD.U32 R19, R17, 0x10000, RZ ;  /* 0x0001000011137824 */ /* 0x000fe400078e00ff */
[----:B------:R-:W-:Y:S01]  /*6280*/  FFMA.FTZ R17, R18, R21, 1.1641532182693481445e-10 ;  /* 0x2f00000012117423 */ /* 0x000fe20000010015 */
[----:B------:R-:W-:Y:S01]  /*6290*/  @P1 PRMT R18, R25, 0x7632, R18 ;  /* 0x0000763219121816 */ /* 0x000fe20000000012 */
[----:B------:R-:W-:-:S03]  /*62a0*/  FMUL.FTZ R19, R19, R112 ;  /* 0x0000007013137220 */ /* 0x000fc60000410000 */
[----:B------:R-:W-:Y:S01]  /*62b0*/  FSETP.GTU.FTZ.AND P2, PT, R17, R114, PT ;  /* 0x000000721100720b */ /* 0x000fe20003f5c000 */
[----:B------:R-:W-:Y:S02]  /*62c0*/  @P1 IMAD.U32 R121, R18, 0x10000, RZ ;  /* 0x0001000012791824 */ /* 0x000fe400078e00ff */
[----:B------:R-:W-:Y:S01]  /*62d0*/  IMAD.MOV.U32 R18, RZ, RZ, 0x2 ;  /* 0x00000002ff127424 */ /* 0x000fe200078e00ff */
        /* <DEDUP_REMOVED lines=17> */
.L_x_4563:
        /* <DEDUP_REMOVED lines=13> */
.L_x_4565:
[----:B------:R-:W-:Y:S05]  /*64c0*/  BSYNC.RECONVERGENT B2 ;  /* 0x0000000000027941 */ /* 0x000fea0003800200 */
.L_x_4564:
        /* <DEDUP_REMOVED lines=43> */
.L_x_4562:
[----:B------:R-:W-:Y:S05]  /*6780*/  BSYNC.RECONVERGENT B1 ;  /* 0x0000000000017941 */ /* 0x000fea0003800200 */
.L_x_4561:
        /* <DEDUP_REMOVED lines=21> */
.L_x_4568:
        /* <DEDUP_REMOVED lines=13> */
.L_x_4570:
[----:B------:R-:W-:Y:S05]  /*69b0*/  BSYNC.RECONVERGENT B2 ;  /* 0x0000000000027941 */ /* 0x000fea0003800200 */
.L_x_4569:
        /* <DEDUP_REMOVED lines=43> */
.L_x_4567:
[----:B------:R-:W-:Y:S05]  /*6c70*/  BSYNC.RECONVERGENT B1 ;  /* 0x0000000000017941 */ /* 0x000fea0003800200 */
.L_x_4566:
        /* <DEDUP_REMOVED lines=25> */
.L_x_4573:
        /* <DEDUP_REMOVED lines=13> */
.L_x_4575:
[----:B------:R-:W-:Y:S05]  /*6ee0*/  BSYNC.RECONVERGENT B2 ;  /* 0x0000000000027941 */ /* 0x000fea0003800200 */
.L_x_4574:
        /* <DEDUP_REMOVED lines=43> */
.L_x_4572:
[----:B------:R-:W-:Y:S05]  /*71a0*/  BSYNC.RECONVERGENT B1 ;  /* 0x0000000000017941 */ /* 0x000fea0003800200 */
.L_x_4571:
        /* <DEDUP_REMOVED lines=20> */
.L_x_4578:
        /* <DEDUP_REMOVED lines=13> */
.L_x_4580:
[----:B------:R-:W-:Y:S05]  /*73c0*/  BSYNC.RECONVERGENT B2 ;  /* 0x0000000000027941 */ /* 0x000fea0003800200 */
.L_x_4579:
        /* <DEDUP_REMOVED lines=43> */
.L_x_4577:
[----:B------:R-:W-:Y:S05]  /*7680*/  BSYNC.RECONVERGENT B1 ;  /* 0x0000000000017941 */ /* 0x000fea0003800200 */
.L_x_4576:
[----:B------:R-:W-:Y:S01]  /*7690*/  PRMT R19, R30, 0x7632, R19 ;  /* 0x000076321e137816 */ /* 0x000fe20000000013 */
[----:B------:R-:W-:Y:S01]  /*76a0*/  BSSY.RECONVERGENT B1, `(.L_x_4581) ;  /* 0x0000053000017945 */ /* 0x000fe20003800200 */
[----:B------:R-:W-:Y:S01]  /*76b0*/  I2FP.F32.U32 R20, R20 ;  /* 0x0000001400147245 */ /* 0x000fe20000201000 */
[----:B------:R-:W-:Y:S02]  /*76c0*/  IMAD.MOV.U32 R110, RZ, RZ, 0x2 ;  /* 0x00000002ff6e7424 */ /* 0x000fe400078e00ff */
[----:B------:R-:W-:Y:S02]  /*76d0*/  IMAD.U32 R97, R19, 0x10000, RZ ;  /* 0x0001000013617824 */ /* 0x000fe400078e00ff */
[----:B------:R-:W-:Y:S01]  /*76e0*/  FFMA.FTZ R19, R20, R21, 1.1641532182693481445e-10 ;  /* 0x2f00000014137423 */ /* 0x000fe20000010015 */
[----:B------:R-:W-:Y:S01]  /*76f0*/  @P1 PRMT R20, R26, 0x7632, R20 ;  /* 0x000076321a141816 */ /* 0x000fe20000000014 */
[----:B------:R-:W-:-:S03]  /*7700*/  FMUL.FTZ R97, R97, R112 ;  /* 0x0000007061617220 */ /* 0x000fc60000410000 */
[----:B------:R-:W-:Y:S01]  /*7710*/  FSETP.GTU.FTZ.AND P4, PT, R19, R114, PT ;  /* 0x000000721300720b */ /* 0x000fe20003f9c000 */
[----:B------:R-:W-:-:S03]  /*7720*/  @P1 IMAD.U32 R143, R20, 0x10000, RZ ;  /* 0x00010000148f1824 */ /* 0x000fc600078e00ff */
        /* <DEDUP_REMOVED lines=17> */
.L_x_4583:
        /* <DEDUP_REMOVED lines=13> */
.L_x_4585:
[----:B------:R-:W-:Y:S05]  /*7910*/  BSYNC.RECONVERGENT B2 ;  /* 0x0000000000027941 */ /* 0x000fea0003800200 */
.L_x_4584:
        /* <DEDUP_REMOVED lines=43> */
.L_x_4582:
[----:B------:R-:W-:Y:S05]  /*7bd0*/  BSYNC.RECONVERGENT B1 ;  /* 0x0000000000017941 */ /* 0x000fea0003800200 */
.L_x_4581:
[----:B------:R-:W-:Y:S01]  /*7be0*/  I2FP.F32.U32 R10, R10 ;  /* 0x0000000a000a7245 */ /* 0x000fe20000201000 */
[----:B------:R-:W-:Y:S01]  /*7bf0*/  IMAD.U32 R141, R99, 0x10000, RZ ;  /* 0x00010000638d7824 */ /* 0x000fe200078e00ff */
[----:B------:R-:W-:Y:S01]  /*7c00*/  ISETP.NE.AND P5, PT, R110, 0x1, PT ;  /* 0x000000016e00780c */ /* 0x000fe20003fa5270 */
[----:B------:R-:W-:Y:S01]  /*7c10*/  BSSY.RECONVERGENT B1, `(.L_x_4586) ;  /* 0x000004b000017945 */ /* 0x000fe20003800200 */
[----:B------:R-:W-:Y:S02]  /*7c20*/  IMAD.MOV.U32 R120, RZ, RZ, 0x2 ;  /* 0x00000002ff787424 */ /* 0x000fe400078e00ff */
[----:B------:R-:W-:Y:S01]  /*7c30*/  FFMA.FTZ R97, R10, R21, 1.1641532182693481445e-10 ;  /* 0x2f0000000a617423 */ /* 0x000fe20000010015 */
[----:B------:R-:W-:Y:S01]  /*7c40*/  FMUL.FTZ R20, R141, R112 ;  /* 0x000000708d147220 */ /* 0x000fe20000410000 */
[----:B------:R-:W-:Y:S02]  /*7c50*/  PRMT R10, R99, 0x7632, R10 ;  /* 0x00007632630a7816 */ /* 0x000fe4000000000a */
[----:B------:R-:W-:-:S02]  /*7c60*/  MOV R98, R12 ;  /* 0x0000000c00627202 */ /* 0x000fc40000000f00 */
        /* <DEDUP_REMOVED lines=12> */
.L_x_4588:
        /* <DEDUP_REMOVED lines=13> */
.L_x_4590:
[----:B------:R-:W-:Y:S05]  /*7e00*/  BSYNC.RECONVERGENT B2 ;  /* 0x0000000000027941 */ /* 0x000fea0003800200 */
.L_x_4589:
        /* <DEDUP_REMOVED lines=43> */
.L_x_4587:
[----:B------:R-:W-:Y:S05]  /*80c0*/  BSYNC.RECONVERGENT B1 ;  /* 0x0000000000017941 */ /* 0x000fea0003800200 */
.L_x_4586:
        /* <DEDUP_REMOVED lines=26> */
.L_x_4593:
        /* <DEDUP_REMOVED lines=13> */
.L_x_4595:
[----:B------:R-:W-:Y:S05]  /*8340*/  BSYNC.RECONVERGENT B2 ;  /* 0x0000000000027941 */ /* 0x000fea0003800200 */
.L_x_4594:
        /* <DEDUP_REMOVED lines=43> */
.L_x_4592:
[----:B------:R-:W-:Y:S05]  /*8600*/  BSYNC.RECONVERGENT B1 ;  /* 0x0000000000017941 */ /* 0x000fea0003800200 */
.L_x_4591:
        /* <DEDUP_REMOVED lines=20> */
.L_x_4598:
        /* <DEDUP_REMOVED lines=15> */
.L_x_4600:
[----:B------:R-:W-:Y:S05]  /*8840*/  BSYNC.RECONVERGENT B2 ;  /* 0x0000000000027941 */ /* 0x000fea0003800200 */
.L_x_4599:
        /* <DEDUP_REMOVED lines=43> */
.L_x_4597:
[----:B------:R-:W-:Y:S05]  /*8b00*/  BSYNC.RECONVERGENT B1 ;  /* 0x0000000000017941 */ /* 0x000fea0003800200 */
.L_x_4596:
[----:B------:R-:W-:Y:S02]  /*8b10*/  I2FP.F32.U32 R96, R98 ;  /* 0x0000006200607245 */ /* 0x000fe40000201000 */
[----:B------:R-:W-:Y:S02]  /*8b20*/  PRMT R97, R31, 0x7632, R97 ;  /* 0x000076321f617816 */ /* 0x000fe40000000061 */
[----:B------:R-:W-:Y:S01]  /*8b30*/  PRMT R98, R116, 0x5410, R118 ;  /* 0x0000541074627816 */ /* 0x000fe20000000076 */
[----:B------:R-:W-:Y:S01]  /*8b40*/  FFMA.FTZ R21, R96, R21, 1.1641532182693481445e-10 ;  /* 0x2f00000060157423 */ /* 0x000fe20000010015 */
[----:B------:R-:W-:Y:S01]  /*8b50*/  @P1 PRMT R96, R27, 0x7632, R96 ;  /* 0x000076321b601816 */ /* 0x000fe20000000060 */
[----:B------:R-:W-:-:S03]  /*8b60*/  IMAD.U32 R97, R97, 0x10000, RZ ;  /* 0x0001000061617824 */ /* 0x000fc600078e00ff */
[----:B------:R-:W-:Y:S01]  /*8b70*/  FSETP.GTU.FTZ.AND P6, PT, R21, R114, PT ;  /* 0x000000721500720b */ /* 0x000fe20003fdc000 */
[----:B------:R-:W-:Y:S01]  /*8b80*/  FMUL.FTZ R97, R97, R112 ;  /* 0x0000007061617220 */ /* 0x000fe20000410000 */
[----:B------:R-:W-:Y:S01]  /*8b90*/  @P1 IMAD.U32 R153, R96, 0x10000, RZ ;  /* 0x0001000060991824 */ /* 0x000fe200078e00ff */
[----:B------:R-:W-:Y:S02]  /*8ba0*/  PRMT R96, R100, 0x5410, R104 ;  /* 0x0000541064607816 */ /* 0x000fe40000000068 */
[----:B------:R-:W-:Y:S02]  /*8bb0*/  SEL R21, RZ, 0x1, P6 ;  /* 0x00000001ff157807 */ /* 0x000fe40003000000 */
[----:B------:R-:W-:-:S05]  /*8bc0*/  FSEL R97, R97, RZ, !P6 ;  /* 0x000000ff61617208 */ /* 0x000fca0007000000 */
[----:B------:R-:W-:Y:S01]  /*8bd0*/  FADD.FTZ R120, R120, R97 ;  /* 0x0000006178787221 */ /* 0x000fe20000010000 */
[----:B------:R-:W-:-:S03]  /*8be0*/  PRMT R97, R108, 0x5410, R106 ;  /* 0x000054106c617816 */ /* 0x000fc6000000006a */
[----:B------:R-:W-:Y:S01]  /*8bf0*/  @P1 FADD.FTZ R153, R120, R153 ;  /* 0x0000009978991221 */ /* 0x000fe20000010000 */
[----:B------:R-:W-:-:S04]  /*8c00*/  @!P1 MOV R153, R120 ;  /* 0x0000007800999202 */ /* 0x000fc80000000f00 */
[----:B------:R-:W-:-:S04]  /*8c10*/  F2FP.BF16.F32.PACK_AB R99, RZ, R153 ;  /* 0x00000099ff63723e */ /* 0x000fc800000010ff */
[----:B------:R-:W-:-:S07]  /*8c20*/  PRMT R99, R110, 0x5410, R99 ;  /* 0x000054106e637816 */ /* 0x000fce0000000063 */
.L_x_4520:
        /* <DEDUP_REMOVED lines=43> */
.L_x_4601:
[----:B------:R-:W-:Y:S02]  /*8ee0*/  IMAD.MOV.U32 R100, RZ, RZ, R102 ;  /* 0x000000ffff647224 */ /* 0x000fe400078e0066 */
[----:B------:R-:W-:-:S07]  /*8ef0*/  VIADD R102, R22, 0x80 ;  /* 0x0000008016667836 */ /* 0x000fce0000000000 */
.L_x_4478:
[----:B0-----:R-:W-:Y:S05]  /*8f00*/  BSYNC.RECONVERGENT B0 ;  /* 0x0000000000007941 */ /* 0x001fea0003800200 */
.L_x_4477:
[----:B------:R-:W-:Y:S01]  /*8f10*/  ISETP.GE.U32.AND P0, PT, R2, 0x100, PT ;  /* 0x000001000200780c */ /* 0x000fe20003f06070 */
[----:B------:R-:W-:Y:S01]  /*8f20*/  BSSY.RECONVERGENT B0, `(.L_x_4602) ;  /* 0x000080c000007945 */ /* 0x000fe20003800200 */
[----:B------:R-:W-:-:S11]  /*8f30*/  LOP3.LUT R5, R5, 0xffffff7f, RZ, 0xc0, !PT ;  /* 0xffffff7f05057812 */ /* 0x000fd600078ec0ff */
[----:B------:R-:W-:Y:S01]  /*8f40*/  @P0 LOP3.LUT R5, R5, 0x80, RZ, 0xfc, !PT ;  /* 0x0000008005050812 */ /* 0x000fe200078efcff */
[----:B------:R-:W-:Y:S06]  /*8f50*/  @!P0 BRA `(.L_x_4603) ;  /* 0x0000008000208947 */ /* 0x000fec0003800000 */
        /* <DEDUP_REMOVED lines=30> */
.L_x_4607:
        /* <DEDUP_REMOVED lines=13> */
.L_x_4609:
[----:B------:R-:W-:Y:S05]  /*9210*/  BSYNC.RECONVERGENT B2 ;  /* 0x0000000000027941 */ /* 0x000fea0003800200 */
.L_x_4608:
        /* <DEDUP_REMOVED lines=22> */
[----:B0-----:R-:W-:Y:S01]  /*9380*/  LOP3.LUT R108, R16, UR28, R21, 0x96, !PT ;  /* 0x0000001c106c7c12 */ /* 0x001fe2000f8e9615 */
        /* <DEDUP_REMOVED lines=20> */
.L_x_4606:
[----:B------:R-:W-:Y:S05]  /*94d0*/  BSYNC.RECONVERGENT B1 ;  /* 0x0000000000017941 */ /* 0x000fea0003800200 */
.L_x_4605:
[----:B------:R-:W1:Y:S01]  /*94e0*/  LDC R116, c[0x0][0x404] ;  /* 0x00010100ff747b82 */ /* 0x000e620000000800 */
[----:B------:R-:W-:Y:S01]  /*94f0*/  I2FP.F32.U32 R15, R14 ;  /* 0x0000000e000f7245 */ /* 0x000fe20000201000 */
[----:B------:R-:W-:Y:S01]  /*9500*/  HFMA2 R112, -RZ, RZ, 0.1171875, 0 ;  /* 0x2f800000ff707431 */ /* 0x000fe200000001ff */
[----:B------:R-:W-:Y:S01]  /*9510*/  ISETP.NE.AND P3, PT, R16, 0x1, PT ;  /* 0x000000011000780c */ /* 0x000fe20003f65270 */
[C---:B-----5:R-:W-:Y:S01]  /*9520*/  IMAD.U32 R17, R96.reuse, 0x10000, RZ ;  /* 0x0001000060117824 */ /* 0x060fe200078e00ff */
[----:B------:R-:W-:Y:S01]  /*9530*/  LOP3.LUT R5, R5, 0xffffffef, RZ, 0xc0, !PT ;  /* 0xffffffef05057812 */ /* 0x000fe200078ec0ff */
[----:B------:R-:W-:Y:S01]  /*9540*/  BSSY.RECONVERGENT B1, `(.L_x_4610) ;  /* 0x000004d000017945 */ /* 0x000fe20003800200 */
[----:B------:R-:W-:Y:S01]  /*9550*/  FFMA.FTZ R15, R15, R112, 1.1641532182693481445e-10 ;  /* 0x2f0000000f0f7423 */ /* 0x000fe20000010070 */
[----:B------:R-:W2:Y:S01]  /*9560*/  LDC R114, c[0x0][0x408] ;  /* 0x00010200ff727b82 */ /* 0x000ea20000000800 */
[----:B------:R-:W-:Y:S01]  /*9570*/  PRMT R96, R96, 0x7632, R96 ;  /* 0x0000763260607816 */ /* 0x000fe20000000060 */
[----:B------:R-:W-:-:S02]  /*9580*/  IMAD.MOV.U32 R18, RZ, RZ, 0x2 ;  /* 0x00000002ff127424 */ /* 0x000fc400078e00ff */
        /* <DEDUP_REMOVED lines=15> */
.L_x_4612:
        /* <DEDUP_REMOVED lines=13> */
.L_x_4614:
[----:B------:R-:W-:Y:S05]  /*9750*/  BSYNC.RECONVERGENT B2 ;  /* 0x0000000000027941 */ /* 0x000fea0003800200 */
.L_x_4613:
        /* <DEDUP_REMOVED lines=43> */
.L_x_4611:
[----:B------:R-:W-:Y:S05]  /*9a10*/  BSYNC.RECONVERGENT B1 ;  /* 0x0000000000017941 */ /* 0x000fea0003800200 */
.L_x_4610:
[----:B------:R-:W-:Y:S01]  /*9a20*/  I2FP.F32.U32 R15, R14 ;  /* 0x0000000e000f7245 */ /* 0x000fe20000201000 */
[----:B------:R-:W-:Y:S01]  /*9a30*/  IMAD.U32 R17, R28, 0x10000, RZ ;  /* 0x000100001c117824 */ /* 0x000fe200078e00ff */
[----:B------:R-:W-:Y:S01]  /*9a40*/  ISETP.NE.AND P3, PT, R18, 0x1, PT ;  /* 0x000000011200780c */ /* 0x000fe20003f65270 */
[----:B------:R-:W-:Y:S01]  /*9a50*/  BSSY.RECONVERGENT B1, `(.L_x_4615) ;  /* 0x000004f000017945 */ /* 0x000fe20003800200 */
[----:B------:R-:W-:Y:S01]  /*9a60*/  @P1 SHF.L.U32 R23, R24, 0x10, RZ ;  /* 0x0000001018171819 */ /* 0x000fe200000006ff */
        /* <DEDUP_REMOVED lines=20> */
.L_x_4617:
[----:B------:R-:W-:Y:S01]  /*9bb0*/  IADD3 R3, PT, PT, R3, 0x1, RZ ;  /* 0x0000000103037810 */ /* 0x000fe20007ffe0ff */
[----:B------:R-:W-:Y:S03]  /*9bc0*/  BSSY.RECONVERGENT B2, `(.L_x_4618) ;  /* 0x000000c000027945 */ /* 0x000fe60003800200 */
[C---:B------:R-:W-:Y:S01]  /*9bd0*/  ISETP.NE.AND P2, PT, R3.reuse, RZ, PT ;  /* 0x000000ff0300720c */ /* 0x040fe20003f45270 */
[----:B0-----:R-:W-:-:S12]  /*9be0*/  IMAD.WIDE.U32 R108, R3, -0x2daee0ad, RZ ;  /* 0xd2511f53036c7825 */ /* 0x001fd800078e00ff */
        /* <DEDUP_REMOVED lines=9> */
.L_x_4619:
[----:B------:R-:W-:Y:S05]  /*9c80*/  BSYNC.RECONVERGENT B2 ;  /* 0x0000000000027941 */ /* 0x000fea0003800200 */
.L_x_4618:
        /* <DEDUP_REMOVED lines=43> */
.L_x_4616:
[----:B------:R-:W-:Y:S05]  /*9f40*/  BSYNC.RECONVERGENT B1 ;  /* 0x0000000000017941 */ /* 0x000fea0003800200 */
.L_x_4615:
[----:B------:R-:W-:Y:S01]  /*9f50*/  I2FP.F32.U32 R15, R10 ;  /* 0x0000000a000f7245 */ /* 0x000fe20000201000 */
[----:B------:R-:W-:Y:S01]  /*9f60*/  IMAD.U32 R17, R96, 0x10000, RZ ;  /* 0x0001000060117824 */ /* 0x000fe200078e00ff */
        /* <DEDUP_REMOVED lines=20> */
.L_x_4622:
        /* <DEDUP_REMOVED lines=13> */
.L_x_4624:
[----:B------:R-:W-:Y:S05]  /*a180*/  BSYNC.RECONVERGENT B2 ;  /* 0x0000000000027941 */ /* 0x000fea0003800200 */
.L_x_4623:
        /* <DEDUP_REMOVED lines=43> */
.L_x_4621:
[----:B------:R-:W-:Y:S05]  /*a440*/  BSYNC.RECONVERGENT B1 ;  /* 0x0000000000017941 */ /* 0x000fea0003800200 */
.L_x_4620:
[----:B------:R-:W-:Y:S01]  /*a450*/  I2FP.F32.U32 R15, R15 ;  /* 0x0000000f000f7245 */ /* 0x000fe20000201000 */
[----:B------:R-:W-:Y:S01]  /*a460*/  BSSY.RECONVERGENT B1, `(.L_x_4625) ;  /* 0x0000053000017945 */ /* 0x000fe20003800200 */
[----:B------:R-:W-:-:S03]  /*a470*/  PRMT R16, R28, 0x7632, R16 ;  /* 0x000076321c107816 */ /* 0x000fc60000000010 */
[----:B------:R-:W-:Y:S02]  /*a480*/  FFMA.FTZ R15, R15, R112, 1.1641532182693481445e-10 ;  /* 0x2f0000000f0f7423 */ /* 0x000fe40000010070 */
[----:B------:R-:W-:Y:S01]  /*a490*/  IMAD.U32 R17, R16, 0x10000, RZ ;  /* 0x0001000010117824 */ /* 0x000fe200078e00ff */
[----:B------:R-:W-:Y:S02]  /*a4a0*/  MOV R16, 0x2 ;  /* 0x0000000200107802 */ /* 0x000fe40000000f00 */
[----:B------:R-:W-:Y:S01]  /*a4b0*/  FSETP.GTU.FTZ.AND P2, PT, R15, R116, PT ;  /* 0x000000740f00720b */ /* 0x000fe20003f5c000 */
[----:B------:R-:W-:Y:S01]  /*a4c0*/  FMUL.FTZ R17, R17, R114 ;  /* 0x0000007211117220 */ /* 0x000fe20000410000 */
[----:B------:R-:W-:-:S04]  /*a4d0*/  @P1 PRMT R15, R24, 0x7632, R15 ;  /* 0x00007632180f1816 */ /* 0x000fc8000000000f */
[----:B------:R-:W-:Y:S01]  /*a4e0*/  FSEL R17, R17, RZ, !P2 ;  /* 0x000000ff11117208 */ /* 0x000fe20005000000 */
[----:B------:R-:W-:-:S04]  /*a4f0*/  @P1 IMAD.U32 R15, R15, 0x10000, RZ ;  /* 0x000100000f0f1824 */ /* 0x000fc800078e00ff */
[----:B------:R-:W-:-:S04]  /*a500*/  FADD.FTZ R10, R10, R17 ;  /* 0x000000110a0a7221 */ /* 0x000fc80000010000 */
[----:B0-----:R-:W-:Y:S01]  /*a510*/  @P1 FADD.FTZ R109, R10, R15 ;  /* 0x0000000f0a6d1221 */ /* 0x001fe20000010000 */
[----:B------:R-:W-:Y:S01]  /*a520*/  SEL R15, RZ, 0x1, P2 ;  /* 0x00000001ff0f7807 */ /* 0x000fe20001000000 */
[----:B------:R-:W-:Y:S01]  /*a530*/  @!P1 IMAD.MOV.U32 R109, RZ, RZ, R10 ;  /* 0x000000ffff6d9224 */ /* 0x000fe200078e000a */
[----:B------:R-:W-:Y:S01]  /*a540*/  ISETP.NE.AND P2, PT, R18, 0x1, PT ;  /* 0x000000011200780c */ /* 0x000fe20003f45270 */
[----:B------:R-:W-:-:S03]  /*a550*/  IMAD.MOV.U32 R10, RZ, RZ, R12 ;  /* 0x000000ffff0a7224 */ /* 0x000fc600078e000c */
[----:B------:R-:W-:-:S09]  /*a560*/  F2FP.BF16.F32.PACK_AB R106, RZ, R109 ;  /* 0x0000006dff6a723e */ /* 0x000fd200000010ff */
        /* <DEDUP_REMOVED lines=9> */
.L_x_4627:
        /* <DEDUP_REMOVED lines=13> */
.L_x_4629:
[----:B------:R-:W-:Y:S05]  /*a6d0*/  BSYNC.RECONVERGENT B2 ;  /* 0x0000000000027941 */ /* 0x000fea0003800200 */
.L_x_4628:
        /* <DEDUP_REMOVED lines=43> */
.L_x_4626:
[----:B------:R-:W-:Y:S05]  /*a990*/  BSYNC.RECONVERGENT B1 ;  /* 0x0000000000017941 */ /* 0x000fea0003800200 */
.L_x_4625:
[----:B------:R-:W-:Y:S01]  /*a9a0*/  I2FP.F32.U32 R17, R10 ;  /* 0x0000000a00117245 */ /* 0x000fe20000201000 */
[----:B------:R-:W-:Y:S01]  /*a9b0*/  IMAD.U32 R19, R97, 0x10000, RZ ;  /* 0x0001000061137824 */ /* 0x000fe200078e00ff */
[----:B------:R-:W-:Y:S01]  /*a9c0*/  LOP3.LUT R5, R5, 0xfffffffb, RZ, 0xc0, !PT ;  /* 0xfffffffb05057812 */ /* 0x000fe200078ec0ff */
[----:B------:R-:W-:Y:S01]  /*a9d0*/  BSSY.RECONVERGENT B1, `(.L_x_4630) ;  /* 0x000004d000017945 */ /* 0x000fe20003800200 */
[----:B------:R-:W-:Y:S01]  /*a9e0*/  PRMT R10, R97, 0x7632, R10 ;  /* 0x00007632610a7816 */ /* 0x000fe2000000000a */
[----:B------:R-:W-:Y:S01]  /*a9f0*/  FFMA.FTZ R17, R17, R112, 1.1641532182693481445e-10 ;  /* 0x2f00000011117423 */ /* 0x000fe20000010070 */
[----:B------:R-:W-:Y:S01]  /*aa00*/  FMUL.FTZ R19, R19, R114 ;  /* 0x0000007213137220 */ /* 0x000fe20000410000 */
[----:B------:R-:W-:-:S03]  /*aa10*/  IMAD.MOV.U32 R18, RZ, RZ, 0x2 ;  /* 0x00000002ff127424 */ /* 0x000fc600078e00ff */
        /* <DEDUP_REMOVED lines=15> */
.L_x_4632:
        /* <DEDUP_REMOVED lines=13> */
.L_x_4634:
[----:B------:R-:W-:Y:S05]  /*abe0*/  BSYNC.RECONVERGENT B2 ;  /* 0x0000000000027941 */ /* 0x000fea0003800200 */
.L_x_4633:
        /* <DEDUP_REMOVED lines=43> */
.L_x_4631:
[----:B------:R-:W-:Y:S05]  /*aea0*/  BSYNC.RECONVERGENT B1 ;  /* 0x0000000000017941 */ /* 0x000fea0003800200 */
.L_x_4630:
        /* <DEDUP_REMOVED lines=25> */
.L_x_4637:
        /* <DEDUP_REMOVED lines=13> */
.L_x_4639:
[----:B------:R-:W-:Y:S05]  /*b110*/  BSYNC.RECONVERGENT B2 ;  /* 0x0000000000027941 */ /* 0x000fea0003800200 */
.L_x_4638:
        /* <DEDUP_REMOVED lines=43> */
.L_x_4636:
[----:B------:R-:W-:Y:S05]  /*b3d0*/  BSYNC.RECONVERGENT B1 ;  /* 0x0000000000017941 */ /* 0x000fea0003800200 */
.L_x_4635:
        /* <DEDUP_REMOVED lines=22> */
.L_x_4642:
        /* <DEDUP_REMOVED lines=13> */
.L_x_4644:
[----:B------:R-:W-:Y:S05]  /*b610*/  BSYNC.RECONVERGENT B2 ;  /* 0x0000000000027941 */ /* 0x000fea0003800200 */
.L_x_4643:
        /* <DEDUP_REMOVED lines=43> */
.L_x_4641:
[----:B------:R-:W-:Y:S05]  /*b8d0*/  BSYNC.RECONVERGENT B1 ;  /* 0x0000000000017941 */ /* 0x000fea0003800200 */
.L_x_4640:
[----:B------:R-:W-:Y:S01]  /*b8e0*/  I2FP.F32.U32 R17, R20 ;  /* 0x0000001400117245 */ /* 0x000fe20000201000 */
[----:B------:R-:W-:Y:S01]  /*b8f0*/  BSSY.RECONVERGENT B1, `(.L_x_4645) ;  /* 0x0000053000017945 */ /* 0x000fe20003800200 */
[----:B------:R-:W-:-:S03]  /*b900*/  PRMT R18, R29, 0x7632, R18 ;  /* 0x000076321d127816 */ /* 0x000fc60000000012 */
[----:B------:R-:W-:Y:S02]  /*b910*/  FFMA.FTZ R17, R17, R112, 1.1641532182693481445e-10 ;  /* 0x2f00000011117423 */ /* 0x000fe40000010070 */
[----:B------:R-:W-:Y:S01]  /*b920*/  IMAD.U32 R19, R18, 0x10000, RZ ;  /* 0x0001000012137824 */ /* 0x000fe200078e00ff */
[----:B------:R-:W-:Y:S02]  /*b930*/  @P1 PRMT R18, R25, 0x7632, R18 ;  /* 0x0000763219121816 */ /* 0x000fe40000000012 */
[----:B------:R-:W-:Y:S01]  /*b940*/  FSETP.GTU.FTZ.AND P2, PT, R17, R116, PT ;  /* 0x000000741100720b */ /* 0x000fe20003f5c000 */
[----:B------:R-:W-:Y:S02]  /*b950*/  FMUL.FTZ R19, R19, R114 ;  /* 0x0000007213137220 */ /* 0x000fe40000410000 */
[----:B------:R-:W-:Y:S01]  /*b960*/  @P1 IMAD.U32 R125, R18, 0x10000, RZ ;  /* 0x00010000127d1824 */ /* 0x000fe200078e00ff */
[----:B------:R-:W-:Y:S02]  /*b970*/  SEL R17, RZ, 0x1, P2 ;  /* 0x00000001ff117807 */ /* 0x000fe40001000000 */
[----:B------:R-:W-:-:S02]  /*b980*/  FSEL R19, R19, RZ, !P2 ;  /* 0x000000ff13137208 */ /* 0x000fc40005000000 */
[----:B------:R-:W-:Y:S02]  /*b990*/  ISETP.NE.AND P2, PT, R96, 0x1, PT ;  /* 0x000000016000780c */ /* 0x000fe40003f45270 */
[----:B------:R-:W-:Y:S01]  /*b9a0*/  MOV R18, 0x2 ;  /* 0x0000000200127802 */ /* 0x000fe20000000f00 */
        /* <DEDUP_REMOVED lines=14> */
.L_x_4647:
        /* <DEDUP_REMOVED lines=13> */
.L_x_4649:
[----:B------:R-:W-:Y:S05]  /*bb60*/  BSYNC.RECONVERGENT B2 ;  /* 0x0000000000027941 */ /* 0x000fea0003800200 */
.L_x_4648:
        /* <DEDUP_REMOVED lines=43> */
.L_x_4646:
[----:B------:R-:W-:Y:S05]  /*be20*/  BSYNC.RECONVERGENT B1 ;  /* 0x0000000000017941 */ /* 0x000fea0003800200 */
.L_x_4645:
        /* <DEDUP_REMOVED lines=21> */
.L_x_4652:
        /* <DEDUP_REMOVED lines=13> */
.L_x_4654:
[----:B------:R-:W-:Y:S05]  /*c050*/  BSYNC.RECONVERGENT B2 ;  /* 0x0000000000027941 */ /* 0x000fea0003800200 */
.L_x_4653:
        /* <DEDUP_REMOVED lines=43> */
.L_x_4651:
[----:B------:R-:W-:Y:S05]  /*c310*/  BSYNC.RECONVERGENT B1 ;  /* 0x0000000000017941 */ /* 0x000fea0003800200 */
.L_x_4650:
        /* <DEDUP_REMOVED lines=25> */
.L_x_4657:
        /* <DEDUP_REMOVED lines=13> */
.L_x_4659:
[----:B------:R-:W-:Y:S05]  /*c580*/  BSYNC.RECONVERGENT B2 ;  /* 0x0000000000027941 */ /* 0x000fea0003800200 */
.L_x_4658:
        /* <DEDUP_REMOVED lines=43> */
.L_x_4656:
[----:B------:R-:W-:Y:S05]  /*c840*/  BSYNC.RECONVERGENT B1 ;  /* 0x0000000000017941 */ /* 0x000fea0003800200 */
.L_x_4655:
        /* <DEDUP_REMOVED lines=20> */
.L_x_4662:
        /* <DEDUP_REMOVED lines=13> */
.L_x_4664:
[----:B------:R-:W-:Y:S05]  /*ca60*/  BSYNC.RECONVERGENT B2 ;  /* 0x0000000000027941 */ /* 0x000fea0003800200 */
.L_x_4663:
        /* <DEDUP_REMOVED lines=43> */
.L_x_4661:
[----:B------:R-:W-:Y:S05]  /*cd20*/  BSYNC.RECONVERGENT B1 ;  /* 0x0000000000017941 */ /* 0x000fea0003800200 */
.L_x_4660:
[----:B------:R-:W-:Y:S01]  /*cd30*/  I2FP.F32.U32 R19, R20 ;  /* 0x0000001400137245 */ /* 0x000fe20000201000 */
[----:B------:R-:W-:Y:S01]  /*cd40*/  BSSY.RECONVERGENT B1, `(.L_x_4665) ;  /* 0x0000053000017945 */ /* 0x000fe20003800200 */
[----:B------:R-:W-:Y:S02]  /*cd50*/  PRMT R20, R30, 0x7632, R20 ;  /* 0x000076321e147816 */ /* 0x000fe40000000014 */
[----:B------:R-:W-:Y:S01]  /*cd60*/  MOV R108, 0x2 ;  /* 0x00000002006c7802 */ /* 0x000fe20000000f00 */
[----:B------:R-:W-:Y:S02]  /*cd70*/  FFMA.FTZ R19, R19, R112, 1.1641532182693481445e-10 ;  /* 0x2f00000013137423 */ /* 0x000fe40000010070 */
[----:B------:R-:W-:Y:S01]  /*cd80*/  IMAD.U32 R97, R20, 0x10000, RZ ;  /* 0x0001000014617824 */ /* 0x000fe200078e00ff */
        /* <DEDUP_REMOVED lines=21> */
.L_x_4667:
        /* <DEDUP_REMOVED lines=13> */
.L_x_4669:
[----:B------:R-:W-:Y:S05]  /*cfb0*/  BSYNC.RECONVERGENT B2 ;  /* 0x0000000000027941 */ /* 0x000fea0003800200 */
.L_x_4668:
        /* <DEDUP_REMOVED lines=43> */
.L_x_4666:
[----:B------:R-:W-:Y:S05]  /*d270*/  BSYNC.RECONVERGENT B1 ;  /* 0x0000000000017941 */ /* 0x000fea0003800200 */
.L_x_4665:
        /* <DEDUP_REMOVED lines=21> */
.L_x_4672:
        /* <DEDUP_REMOVED lines=13> */
.L_x_4674:
[----:B------:R-:W-:Y:S05]  /*d4a0*/  BSYNC.RECONVERGENT B2 ;  /* 0x0000000000027941 */ /* 0x000fea0003800200 */
.L_x_4673:
        /* <DEDUP_REMOVED lines=43> */
.L_x_4671:
[----:B------:R-:W-:Y:S05]  /*d760*/  BSYNC.RECONVERGENT B1 ;  /* 0x0000000000017941 */ /* 0x000fea0003800200 */
.L_x_4670:
        /* <DEDUP_REMOVED lines=26> */
.L_x_4677:
        /* <DEDUP_REMOVED lines=13> */
.L_x_4679:
[----:B------:R-:W-:Y:S05]  /*d9e0*/  BSYNC.RECONVERGENT B2 ;  /* 0x0000000000027941 */ /* 0x000fea0003800200 */
.L_x_4678:
        /* <DEDUP_REMOVED lines=43> */
.L_x_4676:
[----:B------:R-:W-:Y:S05]  /*dca0*/  BSYNC.RECONVERGENT B1 ;  /* 0x0000000000017941 */ /* 0x000fea0003800200 */
.L_x_4675:
        /* <DEDUP_REMOVED lines=20> */
.L_x_4682:
        /* <DEDUP_REMOVED lines=15> */
.L_x_4684:
[----:B------:R-:W-:Y:S05]  /*dee0*/  BSYNC.RECONVERGENT B2 ;  /* 0x0000000000027941 */ /* 0x000fea0003800200 */
.L_x_4683:
        /* <DEDUP_REMOVED lines=43> */
.L_x_4681:
[----:B------:R-:W-:Y:S05]  /*e1a0*/  BSYNC.RECONVERGENT B1 ;  /* 0x0000000000017941 */ /* 0x000fea0003800200 */
.L_x_4680:
        /* <DEDUP_REMOVED lines=20> */
.L_x_4604:
        /* <DEDUP_REMOVED lines=16> */
.L_x_4688:
        /* <DEDUP_REMOVED lines=13> */
.L_x_4690:
[----:B------:R-:W-:Y:S05]  /*e4c0*/  BSYNC.RECONVERGENT B2 ;  /* 0x0000000000027941 */ /* 0x000fea0003800200 */
.L_x_4689:
        /* <DEDUP_REMOVED lines=43> */
.L_x_4687:
[----:B------:R-:W-:Y:S05]  /*e780*/  BSYNC.RECONVERGENT B1 ;  /* 0x0000000000017941 */ /* 0x000fea0003800200 */
.L_x_4686:
[----:B------:R-:W1:Y:S01]  /*e790*/  LDC R116, c[0x0][0x408] ;  /* 0x00010200ff747b82 */ /* 0x000e620000000800 */
[----:B------:R-:W-:Y:S01]  /*e7a0*/  I2FP.F32.U32 R23, R23 ;  /* 0x0000001700177245 */ /* 0x000fe20000201000 */
[----:B------:R-:W-:Y:S02]  /*e7b0*/  HFMA2 R112, -RZ, RZ, 0.1171875, 0 ;  /* 0x2f800000ff707431 */ /* 0x000fe400000001ff */
[----:B0----5:R-:W-:Y:S01]  /*e7c0*/  IMAD.U32 R109, R96, 0x10000, RZ ;  /* 0x00010000606d7824 */ /* 0x021fe200078e00ff */
[----:B------:R-:W-:Y:S01]  /*e7d0*/  ISETP.NE.AND P3, PT, R106, 0x1, PT ;  /* 0x000000016a00780c */ /* 0x000fe20003f65270 */
[----:B------:R-:W-:Y:S01]  /*e7e0*/  @P1 IMAD.U32 R10, R24, 0x10000, RZ ;  /* 0x00010000180a1824 */ /* 0x000fe200078e00ff */
[----:B------:R-:W-:Y:S01]  /*e7f0*/  LOP3.LUT R5, R5, 0xffffffef, RZ, 0xc0, !PT ;  /* 0xffffffef05057812 */ /* 0x000fe200078ec0ff */
[----:B------:R-:W-:Y:S01]  /*e800*/  FFMA.FTZ R23, R23, R112, 1.1641532182693481445e-10 ;  /* 0x2f00000017177423 */ /* 0x000fe20000010070 */
[----:B------:R-:W0:Y:S01]  /*e810*/  LDC R114, c[0x0][0x404] ;  /* 0x00010100ff727b82 */ /* 0x000e220000000800 */
[----:B------:R-:W-:Y:S01]  /*e820*/  BSSY.RECONVERGENT B1, `(.L_x_4691) ;  /* 0x000004d000017945 */ /* 0x000fe20003800200 */
[----:B------:R-:W-:Y:S01]  /*e830*/  PRMT R96, R96, 0x7632, R96 ;  /* 0x0000763260607816 */ /* 0x000fe20000000060 */
[----:B------:R-:W-:-:S02]  /*e840*/  IMAD.MOV.U32 R108, RZ, RZ, 0x2 ;  /* 0x00000002ff6c7424 */ /* 0x000fc400078e00ff */
[----:B-1----:R-:W-:Y:S01]  /*e850*/  FMUL.FTZ R109, R109, R116 ;  /* 0x000000746d6d7220 */ /* 0x002fe20000410000 */
[----:B0-----:R-:W-:-:S04]  /*e860*/  FSETP.GTU.FTZ.AND P2, PT, R23, R114, PT ;  /* 0x000000721700720b */ /* 0x001fc80003f5c000 */
        /* <DEDUP_REMOVED lines=15> */
.L_x_4693:
        /* <DEDUP_REMOVED lines=13> */
.L_x_4695:
[----:B------:R-:W-:Y:S05]  /*ea30*/  BSYNC.RECONVERGENT B2 ;  /* 0x0000000000027941 */ /* 0x000fea0003800200 */
.L_x_4694:
        /* <DEDUP_REMOVED lines=43> */
.L_x_4692:
[----:B------:R-:W-:Y:S05]  /*ecf0*/  BSYNC.RECONVERGENT B1 ;  /* 0x0000000000017941 */ /* 0x000fea0003800200 */
.L_x_4691:
[----:B------:R-:W-:Y:S01]  /*ed00*/  I2FP.F32.U32 R109, R10 ;  /* 0x0000000a006d7245 */ /* 0x000fe20000201000 */
[----:B------:R-:W-:Y:S01]  /*ed10*/  BSSY.RECONVERGENT B1, `(.L_x_4696) ;  /* 0x0000052000017945 */ /* 0x000fe20003800200 */
[----:B------:R-:W-:Y:S01]  /*ed20*/  SHF.L.U32 R111, R96, 0x10, RZ ;  /* 0x00000010606f7819 */ /* 0x000fe200000006ff */
[----:B------:R-:W-:Y:S01]  /*ed30*/  IMAD.MOV.U32 R96, RZ, RZ, 0x2 ;  /* 0x00000002ff607424 */ /* 0x000fe200078e00ff */
[----:B------:R-:W-:Y:S01]  /*ed40*/  ISETP.NE.AND P2, PT, R108, 0x1, PT ;  /* 0x000000016c00780c */ /* 0x000fe20003f45270 */
[----:B------:R-:W-:Y:S01]  /*ed50*/  FFMA.FTZ R109, R109, R112, 1.1641532182693481445e-10 ;  /* 0x2f0000006d6d7423 */ /* 0x000fe20000010070 */
[----:B------:R-:W-:Y:S01]  /*ed60*/  @P1 PRMT R10, R24, 0x7632, R10 ;  /* 0x00007632180a1816 */ /* 0x000fe2000000000a */
[----:B------:R-:W-:Y:S01]  /*ed70*/  FMUL.FTZ R111, R111, R116 ;  /* 0x000000746f6f7220 */ /* 0x000fe20000410000 */
[----:B------:R-:W-:Y:S02]  /*ed80*/  LOP3.LUT R5, R5, 0xfffffff7, RZ, 0xc0, !PT ;  /* 0xfffffff705057812 */ /* 0x000fe400078ec0ff */
[----:B------:R-:W-:Y:S01]  /*ed90*/  FSETP.GTU.FTZ.AND P3, PT, R109, R114, PT ;  /* 0x000000726d00720b */ /* 0x000fe20003f7c000 */
[----:B------:R-:W-:-:S03]  /*eda0*/  @P1 IMAD.U32 R10, R10, 0x10000, RZ ;  /* 0x000100000a0a1824 */ /* 0x000fc600078e00ff */
        /* <DEDUP_REMOVED lines=15> */
.L_x_4698:
        /* <DEDUP_REMOVED lines=13> */
.L_x_4700:
[----:B------:R-:W-:Y:S05]  /*ef70*/  BSYNC.RECONVERGENT B2 ;  /* 0x0000000000027941 */ /* 0x000fea0003800200 */
.L_x_4699:
        /* <DEDUP_REMOVED lines=43> */
.L_x_4697:
[----:B------:R-:W-:Y:S05]  /*f230*/  BSYNC.RECONVERGENT B1 ;  /* 0x0000000000017941 */ /* 0x000fea0003800200 */
.L_x_4696:
        /* <DEDUP_REMOVED lines=26> */
.L_x_4703:
        /* <DEDUP_REMOVED lines=13> */
.L_x_4705:
[----:B------:R-:W-:Y:S05]  /*f4b0*/  BSYNC.RECONVERGENT B2 ;  /* 0x0000000000027941 */ /* 0x000fea0003800200 */
.L_x_4704:
        /* <DEDUP_REMOVED lines=43> */
.L_x_4702:
[----:B------:R-:W-:Y:S05]  /*f770*/  BSYNC.RECONVERGENT B1 ;  /* 0x0000000000017941 */ /* 0x000fea0003800200 */
.L_x_4701:
        /* <DEDUP_REMOVED lines=8> */
[----:B------:R-:W-:Y:S01]  /*f800*/  HFMA2 R96, -RZ, RZ, 0, 1.1920928955078125e-07 ;  /* 0x00000002ff607431 */ /* 0x000fe200000001ff */
        /* <DEDUP_REMOVED lines=17> */
.L_x_4708:
        /* <DEDUP_REMOVED lines=13> */
.L_x_4710:
[----:B------:R-:W-:Y:S05]  /*f9f0*/  BSYNC.RECONVERGENT B2 ;  /* 0x0000000000027941 */ /* 0x000fea0003800200 */
.L_x_4709:
        /* <DEDUP_REMOVED lines=43> */
.L_x_4707:
[----:B------:R-:W-:Y:S05]  /*fcb0*/  BSYNC.RECONVERGENT B1 ;  /* 0x0000000000017941 */ /* 0x000fea0003800200 */
.L_x_4706:
        /* <DEDUP_REMOVED lines=24> */
.L_x_4713:
        /* <DEDUP_REMOVED lines=13> */
.L_x_4715:
[----:B------:R-:W-:Y:S05]  /*ff10*/  BSYNC.RECONVERGENT B2 ;  /* 0x0000000000027941 */ /* 0x000fea0003800200 */
.L_x_4714:
        /* <DEDUP_REMOVED lines=43> */
.L_x_4712:
[----:B------:R-:W-:Y:S05]  /*101d0*/  BSYNC.RECONVERGENT B1 ;  /* 0x0000000000017941 */ /* 0x000fea0003800200 */
.L_x_4711:
        /* <DEDUP_REMOVED lines=24> */
.L_x_4718:
        /* <DEDUP_REMOVED lines=13> */
.L_x_4720:
[----:B------:R-:W-:Y:S05]  /*10430*/  BSYNC.RECONVERGENT B2 ;  /* 0x0000000000027941 */ /* 0x000fea0003800200 */
.L_x_4719:
        /* <DEDUP_REMOVED lines=43> */
.L_x_4717:
[----:B------:R-:W-:Y:S05]  /*106f0*/  BSYNC.RECONVERGENT B1 ;  /* 0x0000000000017941 */ /* 0x000fea0003800200 */
.L_x_4716:
        /* <DEDUP_REMOVED lines=24> */
.L_x_4723:
        /* <DEDUP_REMOVED lines=13> */
.L_x_4725:
[----:B------:R-:W-:Y:S05]  /*10950*/  BSYNC.RECONVERGENT B2 ;  /* 0x0000000000027941 */ /* 0x000fea0003800200 */
.L_x_4724:
        /* <DEDUP_REMOVED lines=43> */
.L_x_4722:
[----:B------:R-:W-:Y:S05]  /*10c10*/  BSYNC.RECONVERGENT B1 ;  /* 0x0000000000017941 */ /* 0x000fea0003800200 */
.L_x_4721:
        /* <DEDUP_REMOVED lines=15> */
.L_x_4685:
        /* <DEDUP_REMOVED lines=43> */
.L_x_4726:
[----:B------:R-:W-:Y:S02]  /*10fc0*/  IMAD.MOV.U32 R100, RZ, RZ, R104 ;  /* 0x000000ffff647224 */ /* 0x000fe400078e0068 */
[----:B------:R-:W-:-:S07]  /*10fd0*/  VIADD R102, R102, 0x80 ;  /* 0x0000008066667836 */ /* 0x000fce0000000000 */
.L_x_4603:
[----:B------:R-:W-:Y:S05]  /*10fe0*/  BSYNC.RECONVERGENT B0 ;  /* 0x0000000000007941 */ /* 0x000fea0003800200 */
.L_x_4602:
        /* <DEDUP_REMOVED lines=35> */
.L_x_4732:
        /* <DEDUP_REMOVED lines=13> */
.L_x_4734:
[----:B------:R-:W-:Y:S05]  /*112f0*/  BSYNC.RECONVERGENT B2 ;  /* 0x0000000000027941 */ /* 0x000fea0003800200 */
.L_x_4733:
        /* <DEDUP_REMOVED lines=43> */
.L_x_4731:
[----:B------:R-:W-:Y:S05]  /*115b0*/  BSYNC.RECONVERGENT B1 ;  /* 0x0000000000017941 */ /* 0x000fea0003800200 */
.L_x_4730:
[----:B------:R-:W1:Y:S01]  /*115c0*/  LDC R116, c[0x0][0x408] ;  /* 0x00010200ff747b82 */ /* 0x000e620000000800 */
[----:B------:R-:W-:Y:S01]  /*115d0*/  I2FP.F32.U32 R15, R14 ;  /* 0x0000000e000f7245 */ /* 0x000fe20000201000 */
[----:B0-----:R-:W-:Y:S01]  /*115e0*/  IMAD.MOV.U32 R112, RZ, RZ, 0x2f800000 ;  /* 0x2f800000ff707424 */ /* 0x001fe200078e00ff */
[----:B-----5:R-:W-:Y:S01]  /*115f0*/  SHF.L.U32 R17, R96, 0x10, RZ ;  /* 0x0000001060117819 */ /* 0x020fe200000006ff */
[----:B------:R-:W-:Y:S01]  /*11600*/  BSSY.RECONVERGENT B1, `(.L_x_4735) ;  /* 0x000004f000017945 */ /* 0x000fe20003800200 */
[----:B------:R-:W-:Y:S01]  /*11610*/  ISETP.NE.AND P2, PT, R16, 0x1, PT ;  /* 0x000000011000780c */ /* 0x000fe20003f45270 */
[----:B------:R-:W-:Y:S01]  /*11620*/  FFMA.FTZ R15, R15, R112, 1.1641532182693481445e-10 ;  /* 0x2f0000000f0f7423 */ /* 0x000fe20000010070 */
[----:B------:R-:W-:Y:S01]  /*11630*/  LOP3.LUT R5, R5, 0xffffffef, RZ, 0xc0, !PT ;  /* 0xffffffef05057812 */ /* 0x000fe200078ec0ff */
[----:B------:R-:W0:Y:S01]  /*11640*/  LDC R114, c[0x0][0x404] ;  /* 0x00010100ff727b82 */ /* 0x000e220000000800 */
[----:B------:R-:W-:Y:S01]  /*11650*/  PRMT R96, R96, 0x7632, R96 ;  /* 0x0000763260607816 */ /* 0x000fe20000000060 */
[----:B------:R-:W-:-:S02]  /*11660*/  IMAD.MOV.U32 R18, RZ, RZ, 0x2 ;  /* 0x00000002ff127424 */ /* 0x000fc400078e00ff */
[----:B------:R-:W-:Y:S02]  /*11670*/  IMAD.MOV.U32 R14, RZ, RZ, R12 ;  /* 0x000000ffff0e7224 */ /* 0x000fe400078e000c */
[----:B-1----:R-:W-:Y:S01]  /*11680*/  FMUL.FTZ R10, R17, R116 ;  /* 0x00000074110a7220 */ /* 0x002fe20000410000 */
[----:B0-----:R-:W-:-:S04]  /*11690*/  FSETP.GTU.FTZ.AND P3, PT, R15, R114, PT ;  /* 0x000000720f00720b */ /* 0x001fc80003f7c000 */
        /* <DEDUP_REMOVED lines=12> */
.L_x_4737:
        /* <DEDUP_REMOVED lines=13> */
.L_x_4739:
[----:B------:R-:W-:Y:S05]  /*11830*/  BSYNC.RECONVERGENT B2 ;  /* 0x0000000000027941 */ /* 0x000fea0003800200 */
.L_x_4738:
        /* <DEDUP_REMOVED lines=43> */
.L_x_4736:
[----:B------:R-:W-:Y:S05]  /*11af0*/  BSYNC.RECONVERGENT B1 ;  /* 0x0000000000017941 */ /* 0x000fea0003800200 */
.L_x_4735:
        /* <DEDUP_REMOVED lines=25> */
.L_x_4742:
        /* <DEDUP_REMOVED lines=13> */
.L_x_4744:
[----:B------:R-:W-:Y:S05]  /*11d60*/  BSYNC.RECONVERGENT B2 ;  /* 0x0000000000027941 */ /* 0x000fea0003800200 */
.L_x_4743:
        /* <DEDUP_REMOVED lines=43> */
.L_x_4741:
[----:B------:R-:W-:Y:S05]  /*12020*/  BSYNC.RECONVERGENT B1 ;  /* 0x0000000000017941 */ /* 0x000fea0003800200 */
.L_x_4740:
[----:B------:R-:W-:Y:S01]  /*12030*/  I2FP.F32.U32 R15, R10 ;  /* 0x0000000a000f7245 */ /* 0x000fe20000201000 */
[----:B------:R-:W-:Y:S01]  /*12040*/  IMAD.U32 R17, R96, 0x10000, RZ ;  /* 0x0001000060117824 */ /* 0x000fe200078e00ff */
        /* <DEDUP_REMOVED lines=20> */
.L_x_4747:
        /* <DEDUP_REMOVED lines=13> */
.L_x_4749:
[----:B------:R-:W-:Y:S05]  /*12260*/  BSYNC.RECONVERGENT B2 ;  /* 0x0000000000027941 */ /* 0x000fea0003800200 */
.L_x_4748:
        /* <DEDUP_REMOVED lines=43> */
.L_x_4746:
[----:B------:R-:W-:Y:S05]  /*12520*/  BSYNC.RECONVERGENT B1 ;  /* 0x0000000000017941 */ /* 0x000fea0003800200 */
.L_x_4745:
[----:B------:R-:W-:Y:S01]  /*12530*/  I2FP.F32.U32 R15, R15 ;  /* 0x0000000f000f7245 */ /* 0x000fe20000201000 */
[----:B------:R-:W-:Y:S01]  /*12540*/  BSSY.RECONVERGENT B1, `(.L_x_4750) ;  /* 0x0000053000017945 */ /* 0x000fe20003800200 */
[----:B------:R-:W-:-:S03]  /*12550*/  PRMT R16, R28, 0x7632, R16 ;  /* 0x000076321c107816 */ /* 0x000fc60000000010 */
[----:B------:R-:W-:Y:S01]  /*12560*/  FFMA.FTZ R15, R15, R112, 1.1641532182693481445e-10 ;  /* 0x2f0000000f0f7423 */ /* 0x000fe20000010070 */
[----:B------:R-:W-:Y:S02]  /*12570*/  SHF.L.U32 R17, R16, 0x10, RZ ;  /* 0x0000001010117819 */ /* 0x000fe400000006ff */
[----:B------:R-:W-:Y:S02]  /*12580*/  @P1 PRMT R16, R24, 0x7632, R16 ;  /* 0x0000763218101816 */ /* 0x000fe40000000010 */
[----:B------:R-:W-:Y:S01]  /*12590*/  FSETP.GTU.FTZ.AND P2, PT, R15, R114, PT ;  /* 0x000000720f00720b */ /* 0x000fe20003f5c000 */
[----:B------:R-:W-:Y:S02]  /*125a0*/  FMUL.FTZ R17, R17, R116 ;  /* 0x0000007411117220 */ /* 0x000fe40000410000 */
[----:B------:R-:W-:Y:S01]  /*125b0*/  @P1 IMAD.U32 R113, R16, 0x10000, RZ ;  /* 0x0001000010711824 */ /* 0x000fe200078e00ff */
[----:B------:R-:W-:Y:S01]  /*125c0*/  SEL R15, RZ, 0x1, P2 ;  /* 0x00000001ff0f7807 */ /* 0x000fe20001000000 */
[----:B------:R-:W-:Y:S01]  /*125d0*/  IMAD.MOV.U32 R16, RZ, RZ, 0x2 ;  /* 0x00000002ff107424 */ /* 0x000fe200078e00ff */
[----:B------:R-:W-:-:S02]  /*125e0*/  FSEL R17, R17, RZ, !P2 ;  /* 0x000000ff11117208 */ /* 0x000fc40005000000 */
        /* <DEDUP_REMOVED lines=15> */
.L_x_4752:
        /* <DEDUP_REMOVED lines=13> */
.L_x_4754:
[----:B------:R-:W-:Y:S05]  /*127b0*/  BSYNC.RECONVERGENT B2 ;  /* 0x0000000000027941 */ /* 0x000fea0003800200 */
.L_x_4753:
        /* <DEDUP_REMOVED lines=43> */
.L_x_4751:
[----:B------:R-:W-:Y:S05]  /*12a70*/  BSYNC.RECONVERGENT B1 ;  /* 0x0000000000017941 */ /* 0x000fea0003800200 */
.L_x_4750:
        /* <DEDUP_REMOVED lines=23> */
.L_x_4757:
        /* <DEDUP_REMOVED lines=13> */
.L_x_4759:
[----:B------:R-:W-:Y:S05]  /*12cc0*/  BSYNC.RECONVERGENT B2 ;  /* 0x0000000000027941 */ /* 0x000fea0003800200 */
.L_x_4758:
        /* <DEDUP_REMOVED lines=43> */
.L_x_4756:
[----:B------:R-:W-:Y:S05]  /*12f80*/  BSYNC.RECONVERGENT B1 ;  /* 0x0000000000017941 */ /* 0x000fea0003800200 */
.L_x_4755:
        /* <DEDUP_REMOVED lines=25> */
.L_x_4762:
        /* <DEDUP_REMOVED lines=13> */
.L_x_4764:
[----:B------:R-:W-:Y:S05]  /*131f0*/  BSYNC.RECONVERGENT B2 ;  /* 0x0000000000027941 */ /* 0x000fea0003800200 */
.L_x_4763:
        /* <DEDUP_REMOVED lines=43> */
.L_x_4761:
[----:B------:R-:W-:Y:S05]  /*134b0*/  BSYNC.RECONVERGENT B1 ;  /* 0x0000000000017941 */ /* 0x000fea0003800200 */
.L_x_4760:
        /* <DEDUP_REMOVED lines=22> */
.L_x_4767:
        /* <DEDUP_REMOVED lines=13> */
.L_x_4769:
[----:B------:R-:W-:Y:S05]  /*136f0*/  BSYNC.RECONVERGENT B2 ;  /* 0x0000000000027941 */ /* 0x000fea0003800200 */
.L_x_4768:
        /* <DEDUP_REMOVED lines=43> */
.L_x_4766:
[----:B------:R-:W-:Y:S05]  /*139b0*/  BSYNC.RECONVERGENT B1 ;  /* 0x0000000000017941 */ /* 0x000fea0003800200 */
.L_x_4765:
        /* <DEDUP_REMOVED lines=27> */
.L_x_4772:
        /* <DEDUP_REMOVED lines=13> */
.L_x_4774:
[----:B------:R-:W-:Y:S05]  /*13c40*/  BSYNC.RECONVERGENT B2 ;  /* 0x0000000000027941 */ /* 0x000fea0003800200 */
.L_x_4773:
        /* <DEDUP_REMOVED lines=43> */
.L_x_4771:
[----:B------:R-:W-:Y:S05]  /*13f00*/  BSYNC.RECONVERGENT B1 ;  /* 0x0000000000017941 */ /* 0x000fea0003800200 */
.L_x_4770:
        /* <DEDUP_REMOVED lines=21> */
.L_x_4777:
        /* <DEDUP_REMOVED lines=13> */
.L_x_4779:
[----:B------:R-:W-:Y:S05]  /*14130*/  BSYNC.RECONVERGENT B2 ;  /* 0x0000000000027941 */ /* 0x000fea0003800200 */
.L_x_4778:
        /* <DEDUP_REMOVED lines=43> */
.L_x_4776:
[----:B------:R-:W-:Y:S05]  /*143f0*/  BSYNC.RECONVERGENT B1 ;  /* 0x0000000000017941 */ /* 0x000fea0003800200 */
.L_x_4775:
        /* <DEDUP_REMOVED lines=25> */
.L_x_4782:
        /* <DEDUP_REMOVED lines=13> */
.L_x_4784:
[----:B------:R-:W-:Y:S05]  /*14660*/  BSYNC.RECONVERGENT B2 ;  /* 0x0000000000027941 */ /* 0x000fea0003800200 */
.L_x_4783:
        /* <DEDUP_REMOVED lines=43> */
.L_x_4781:
[----:B------:R-:W-:Y:S05]  /*14920*/  BSYNC.RECONVERGENT B1 ;  /* 0x0000000000017941 */ /* 0x000fea0003800200 */
.L_x_4780:
        /* <DEDUP_REMOVED lines=20> */
.L_x_4787:
        /* <DEDUP_REMOVED lines=13> */
.L_x_4789:
[----:B------:R-:W-:Y:S05]  /*14b40*/  BSYNC.RECONVERGENT B2 ;  /* 0x0000000000027941 */ /* 0x000fea0003800200 */
.L_x_4788:
        /* <DEDUP_REMOVED lines=43> */
.L_x_4786:
[----:B------:R-:W-:Y:S05]  /*14e00*/  BSYNC.RECONVERGENT B1 ;  /* 0x0000000000017941 */ /* 0x000fea0003800200 */
.L_x_4785:
        /* <DEDUP_REMOVED lines=27> */
.L_x_4792:
        /* <DEDUP_REMOVED lines=13> */
.L_x_4794:
[----:B------:R-:W-:Y:S05]  /*15090*/  BSYNC.RECONVERGENT B2 ;  /* 0x0000000000027941 */ /* 0x000fea0003800200 */
.L_x_4793:
        /* <DEDUP_REMOVED lines=43> */
.L_x_4791:
[----:B------:R-:W-:Y:S05]  /*15350*/  BSYNC.RECONVERGENT B1 ;  /* 0x0000000000017941 */ /* 0x000fea0003800200 */
.L_x_4790:
        /* <DEDUP_REMOVED lines=21> */
.L_x_4797:
        /* <DEDUP_REMOVED lines=13> */
.L_x_4799:
[----:B------:R-:W-:Y:S05]  /*15580*/  BSYNC.RECONVERGENT B2 ;  /* 0x0000000000027941 */ /* 0x000fea0003800200 */
.L_x_4798:
        /* <DEDUP_REMOVED lines=43> */
.L_x_4796:
[----:B------:R-:W-:Y:S05]  /*15840*/  BSYNC.RECONVERGENT B1 ;  /* 0x0000000000017941 */ /* 0x000fea0003800200 */
.L_x_4795:
        /* <DEDUP_REMOVED lines=26> */
.L_x_4802:
        /* <DEDUP_REMOVED lines=13> */
.L_x_4804:
[----:B------:R-:W-:Y:S05]  /*15ac0*/  BSYNC.RECONVERGENT B2 ;  /* 0x0000000000027941 */ /* 0x000fea0003800200 */
.L_x_4803:
        /* <DEDUP_REMOVED lines=43> */
.L_x_4801:
[----:B------:R-:W-:Y:S05]  /*15d80*/  BSYNC.RECONVERGENT B1 ;  /* 0x0000000000017941 */ /* 0x000fea0003800200 */
.L_x_4800:
        /* <DEDUP_REMOVED lines=20> */
.L_x_4807:
        /* <DEDUP_REMOVED lines=15> */
.L_x_4809:
[----:B------:R-:W-:Y:S05]  /*15fc0*/  BSYNC.RECONVERGENT B2 ;  /* 0x0000000000027941 */ /* 0x000fea0003800200 */
.L_x_4808:
        /* <DEDUP_REMOVED lines=43> */
.L_x_4806:
[----:B------:R-:W-:Y:S05]  /*16280*/  BSYNC.RECONVERGENT B1 ;  /* 0x0000000000017941 */ /* 0x000fea0003800200 */
.L_x_4805:
        /* <DEDUP_REMOVED lines=20> */
.L_x_4729:
        /* <DEDUP_REMOVED lines=16> */
.L_x_4813:
        /* <DEDUP_REMOVED lines=13> */
.L_x_4815:
[----:B------:R-:W-:Y:S05]  /*165a0*/  BSYNC.RECONVERGENT B2 ;  /* 0x0000000000027941 */ /* 0x000fea0003800200 */
.L_x_4814:
        /* <DEDUP_REMOVED lines=43> */
.L_x_4812:
[----:B------:R-:W-:Y:S05]  /*16860*/  BSYNC.RECONVERGENT B1 ;  /* 0x0000000000017941 */ /* 0x000fea0003800200 */
.L_x_4811:
[----:B------:R-:W1:Y:S01]  /*16870*/  LDC R116, c[0x0][0x408] ;  /* 0x00010200ff747b82 */ /* 0x000e620000000800 */
[----:B------:R-:W-:Y:S01]  /*16880*/  I2FP.F32.U32 R101, R101 ;  /* 0x0000006500657245 */ /* 0x000fe20000201000 */
[----:B0-----:R-:W-:Y:S01]  /*16890*/  IMAD.MOV.U32 R112, RZ, RZ, 0x2f800000 ;  /* 0x2f800000ff707424 */ /* 0x001fe200078e00ff */
[----:B-----5:R-:W-:Y:S01]  /*168a0*/  SHF.L.U32 R113, R96, 0x10, RZ ;  /* 0x0000001060717819 */ /* 0x020fe200000006ff */
[----:B------:R-:W-:Y:S01]  /*168b0*/  @P1 IMAD.U32 R10, R24, 0x10000, RZ ;  /* 0x00010000180a1824 */ /* 0x000fe200078e00ff */
[----:B------:R-:W-:Y:S01]  /*168c0*/  ISETP.NE.AND P2, PT, R106, 0x1, PT ;  /* 0x000000016a00780c */ /* 0x000fe20003f45270 */
[----:B------:R-:W-:Y:S01]  /*168d0*/  FFMA.FTZ R101, R101, R112, 1.1641532182693481445e-10 ;  /* 0x2f00000065657423 */ /* 0x000fe20000010070 */
[----:B------:R-:W-:Y:S01]  /*168e0*/  LOP3.LUT R5, R5, 0xffffffef, RZ, 0xc0, !PT ;  /* 0xffffffef05057812 */ /* 0x000fe200078ec0ff */
        /* <DEDUP_REMOVED lines=21> */
.L_x_4818:
        /* <DEDUP_REMOVED lines=13> */
.L_x_4820:
[----:B------:R-:W-:Y:S05]  /*16b10*/  BSYNC.RECONVERGENT B2 ;  /* 0x0000000000027941 */ /* 0x000fea0003800200 */
.L_x_4819:
        /* <DEDUP_REMOVED lines=43> */
.L_x_4817:
[----:B------:R-:W-:Y:S05]  /*16dd0*/  BSYNC.RECONVERGENT B1 ;  /* 0x0000000000017941 */ /* 0x000fea0003800200 */
.L_x_4816:
        /* <DEDUP_REMOVED lines=26> */
.L_x_4823:
        /* <DEDUP_REMOVED lines=13> */
.L_x_4825:
[----:B------:R-:W-:Y:S05]  /*17050*/  BSYNC.RECONVERGENT B2 ;  /* 0x0000000000027941 */ /* 0x000fea0003800200 */
.L_x_4824:
        /* <DEDUP_REMOVED lines=43> */
.L_x_4822:
[----:B------:R-:W-:Y:S05]  /*17310*/  BSYNC.RECONVERGENT B1 ;  /* 0x0000000000017941 */ /* 0x000fea0003800200 */
.L_x_4821:
        /* <DEDUP_REMOVED lines=26> */
.L_x_4828:
        /* <DEDUP_REMOVED lines=13> */
.L_x_4830:
[----:B------:R-:W-:Y:S05]  /*17590*/  BSYNC.RECONVERGENT B2 ;  /* 0x0000000000027941 */ /* 0x000fea0003800200 */
.L_x_4829:
        /* <DEDUP_REMOVED lines=43> */
.L_x_4827:
[----:B------:R-:W-:Y:S05]  /*17850*/  BSYNC.RECONVERGENT B1 ;  /* 0x0000000000017941 */ /* 0x000fea0003800200 */
.L_x_4826:
        /* <DEDUP_REMOVED lines=26> */
.L_x_4833:
        /* <DEDUP_REMOVED lines=13> */
.L_x_4835:
[----:B------:R-:W-:Y:S05]  /*17ad0*/  BSYNC.RECONVERGENT B2 ;  /* 0x0000000000027941 */ /* 0x000fea0003800200 */
.L_x_4834:
        /* <DEDUP_REMOVED lines=43> */
.L_x_4832:
[----:B------:R-:W-:Y:S05]  /*17d90*/  BSYNC.RECONVERGENT B1 ;  /* 0x0000000000017941 */ /* 0x000fea0003800200 */
.L_x_4831:
        /* <DEDUP_REMOVED lines=24> */
.L_x_4838:
        /* <DEDUP_REMOVED lines=13> */
.L_x_4840:
[----:B------:R-:W-:Y:S05]  /*17ff0*/  BSYNC.RECONVERGENT B2 ;  /* 0x0000000000027941 */ /* 0x000fea0003800200 */
.L_x_4839:
        /* <DEDUP_REMOVED lines=43> */
.L_x_4837:
[----:B------:R-:W-:Y:S05]  /*182b0*/  BSYNC.RECONVERGENT B1 ;  /* 0x0000000000017941 */ /* 0x000fea0003800200 */
.L_x_4836:
        /* <DEDUP_REMOVED lines=24> */
.L_x_4843:
        /* <DEDUP_REMOVED lines=13> */
.L_x_4845:
[----:B------:R-:W-:Y:S05]  /*18510*/  BSYNC.RECONVERGENT B2 ;  /* 0x0000000000027941 */ /* 0x000fea0003800200 */
.L_x_4844:
        /* <DEDUP_REMOVED lines=43> */
.L_x_4842:
[----:B------:R-:W-:Y:S05]  /*187d0*/  BSYNC.RECONVERGENT B1 ;  /* 0x0000000000017941 */ /* 0x000fea0003800200 */
.L_x_4841:
        /* <DEDUP_REMOVED lines=24> */
.L_x_4848:
        /* <DEDUP_REMOVED lines=13> */
.L_x_4850:
[----:B------:R-:W-:Y:S05]  /*18a30*/  BSYNC.RECONVERGENT B2 ;  /* 0x0000000000027941 */ /* 0x000fea0003800200 */
.L_x_4849:
        /* <DEDUP_REMOVED lines=43> */
.L_x_4847:
[----:B------:R-:W-:Y:S05]  /*18cf0*/  BSYNC.RECONVERGENT B1 ;  /* 0x0000000000017941 */ /* 0x000fea0003800200 */
.L_x_4846:
        /* <DEDUP_REMOVED lines=15> */
.L_x_4810:
        /* <DEDUP_REMOVED lines=43> */
.L_x_4851:
[----:B------:R-:W-:Y:S01]  /*190a0*/  MOV R100, R104 ;  /* 0x0000006800647202 */ /* 0x000fe20000000f00 */
[----:B------:R-:W-:-:S07]  /*190b0*/  VIADD R102, R102, 0x80 ;  /* 0x0000008066667836 */ /* 0x000fce0000000000 */
.L_x_4728:
[----:B------:R-:W-:Y:S05]  /*190c0*/  BSYNC.RECONVERGENT B0 ;  /* 0x0000000000007941 */ /* 0x000fea0003800200 */
.L_x_4727:
        /* <DEDUP_REMOVED lines=33> */
.L_x_4857:
        /* <DEDUP_REMOVED lines=13> */
.L_x_4859:
[----:B------:R-:W-:Y:S05]  /*193b0*/  BSYNC.RECONVERGENT B2 ;  /* 0x0000000000027941 */ /* 0x000fea0003800200 */
.L_x_4858:
        /* <DEDUP_REMOVED lines=41> */
[----:B------:R-:W-:Y:S01]  /*19650*/  LOP3.LUT R7, R14, UR36, R19, 0x96, !PT ;  /* 0x000000240e077c12 */ /* 0x000fe2000f8e9613 */
[----:B------:R-:W-:-:S07]  /*19660*/  IMAD.MOV.U32 R14, RZ, RZ, R100 ;  /* 0x000000ffff0e7224 */ /* 0x000fce00078e0064 */
.L_x_4856:
[----:B------:R-:W-:Y:S05]  /*19670*/  BSYNC.RECONVERGENT B1 ;  /* 0x0000000000017941 */ /* 0x000fea0003800200 */
.L_x_4855:
[----:B0-----:R-:W0:Y:S01]  /*19680*/  LDC R116, c[0x0][0x408] ;  /* 0x00010200ff747b82 */ /* 0x001e220000000800 */
[----:B------:R-:W-:Y:S01]  /*19690*/  I2FP.F32.U32 R15, R14 ;  /* 0x0000000e000f7245 */ /* 0x000fe20000201000 */
[----:B------:R-:W-:Y:S01]  /*196a0*/  IMAD.MOV.U32 R112, RZ, RZ, 0x2f800000 ;  /* 0x2f800000ff707424 */ /* 0x000fe200078e00ff */
[----:B------:R-:W-:Y:S01]  /*196b0*/  LOP3.LUT R5, R5, 0xffffffdf, RZ, 0xc0, !PT ;  /* 0xffffffdf05057812 */ /* 0x000fe200078ec0ff */
[C---:B-----5:R-:W-:Y:S01]  /*196c0*/  IMAD.U32 R17, R96.reuse, 0x10000, RZ ;  /* 0x0001000060117824 */ /* 0x060fe200078e00ff */
[----:B------:R-:W-:Y:S01]  /*196d0*/  BSSY.RECONVERGENT B1, `(.L_x_4860) ;  /* 0x000004e000017945 */ /* 0x000fe20003800200 */
[----:B------:R-:W-:Y:S01]  /*196e0*/  FFMA.FTZ R15, R15, R112, 1.1641532182693481445e-10 ;  /* 0x2f0000000f0f7423 */ /* 0x000fe20000010070 */
[----:B------:R-:W-:Y:S01]  /*196f0*/  PRMT R96, R96, 0x7632, R96 ;  /* 0x0000763260607816 */ /* 0x000fe20000000060 */
[----:B------:R-:W1:Y:S01]  /*19700*/  LDC R114, c[0x0][0x404] ;  /* 0x00010100ff727b82 */ /* 0x000e620000000800 */
[----:B------:R-:W-:Y:S01]  /*19710*/  MOV R18, 0x2 ;  /* 0x0000000200127802 */ /* 0x000fe20000000f00 */
[----:B------:R-:W-:-:S02]  /*19720*/  IMAD.MOV.U32 R14, RZ, RZ, R12 ;  /* 0x000000ffff0e7224 */ /* 0x000fc400078e000c */
[----:B0-----:R-:W-:Y:S01]  /*19730*/  FMUL.FTZ R10, R17, R116 ;  /* 0x00000074110a7220 */ /* 0x001fe20000410000 */
[----:B-1----:R-:W-:-:S04]  /*19740*/  FSETP.GTU.FTZ.AND P3, PT, R15, R114, PT ;  /* 0x000000720f00720b */ /* 0x002fc80003f7c000 */
        /* <DEDUP_REMOVED lines=13> */
.L_x_4862:
        /* <DEDUP_REMOVED lines=13> */
.L_x_4864:
[----:B------:R-:W-:Y:S05]  /*198f0*/  BSYNC.RECONVERGENT B2 ;  /* 0x0000000000027941 */ /* 0x000fea0003800200 */
.L_x_4863:
        /* <DEDUP_REMOVED lines=43> */
.L_x_4861:
[----:B------:R-:W-:Y:S05]  /*19bb0*/  BSYNC.RECONVERGENT B1 ;  /* 0x0000000000017941 */ /* 0x000fea0003800200 */
.L_x_4860:
        /* <DEDUP_REMOVED lines=25> */
.L_x_4867:
        /* <DEDUP_REMOVED lines=13> */
.L_x_4869:
[----:B------:R-:W-:Y:S05]  /*19e20*/  BSYNC.RECONVERGENT B2 ;  /* 0x0000000000027941 */ /* 0x000fea0003800200 */
.L_x_4868:
        /* <DEDUP_REMOVED lines=43> */
.L_x_4866:
[----:B------:R-:W-:Y:S05]  /*1a0e0*/  BSYNC.RECONVERGENT B1 ;  /* 0x0000000000017941 */ /* 0x000fea0003800200 */
.L_x_4865:
        /* <DEDUP_REMOVED lines=22> */
.L_x_4872:
        /* <DEDUP_REMOVED lines=13> */
.L_x_4874:
[----:B------:R-:W-:Y:S05]  /*1a320*/  BSYNC.RECONVERGENT B2 ;  /* 0x0000000000027941 */ /* 0x000fea0003800200 */
.L_x_4873:
        /* <DEDUP_REMOVED lines=43> */
.L_x_4871:
[----:B------:R-:W-:Y:S05]  /*1a5e0*/  BSYNC.RECONVERGENT B1 ;  /* 0x0000000000017941 */ /* 0x000fea0003800200 */
.L_x_4870:
        /* <DEDUP_REMOVED lines=27> */
.L_x_4877:
        /* <DEDUP_REMOVED lines=13> */
.L_x_4879:
[----:B------:R-:W-:Y:S05]  /*1a870*/  BSYNC.RECONVERGENT B2 ;  /* 0x0000000000027941 */ /* 0x000fea0003800200 */
.L_x_4878:
        /* <DEDUP_REMOVED lines=43> */
.L_x_4876:
[----:B------:R-:W-:Y:S05]  /*1ab30*/  BSYNC.RECONVERGENT B1 ;  /* 0x0000000000017941 */ /* 0x000fea0003800200 */
.L_x_4875:
        /* <DEDUP_REMOVED lines=23> */
.L_x_4882:
        /* <DEDUP_REMOVED lines=13> */
.L_x_4884:
[----:B------:R-:W-:Y:S05]  /*1ad80*/  BSYNC.RECONVERGENT B2 ;  /* 0x0000000000027941 */ /* 0x000fea0003800200 */
.L_x_4883:
        /* <DEDUP_REMOVED lines=43> */
.L_x_4881:
[----:B------:R-:W-:Y:S05]  /*1b040*/  BSYNC.RECONVERGENT B1 ;  /* 0x0000000000017941 */ /* 0x000fea0003800200 */
.L_x_4880:
        /* <DEDUP_REMOVED lines=25> */
.L_x_4887:
        /* <DEDUP_REMOVED lines=13> */
.L_x_4889:
[----:B------:R-:W-:Y:S05]  /*1b2b0*/  BSYNC.RECONVERGENT B2 ;  /* 0x0000000000027941 */ /* 0x000fea0003800200 */
.L_x_4888:
        /* <DEDUP_REMOVED lines=43> */
.L_x_4886:
[----:B------:R-:W-:Y:S05]  /*1b570*/  BSYNC.RECONVERGENT B1 ;  /* 0x0000000000017941 */ /* 0x000fea0003800200 */
.L_x_4885:
        /* <DEDUP_REMOVED lines=22> */
.L_x_4892:
        /* <DEDUP_REMOVED lines=13> */
.L_x_4894:
[----:B------:R-:W-:Y:S05]  /*1b7b0*/  BSYNC.RECONVERGENT B2 ;  /* 0x0000000000027941 */ /* 0x000fea0003800200 */
.L_x_4893:
        /* <DEDUP_REMOVED lines=43> */
.L_x_4891:
[----:B------:R-:W-:Y:S05]  /*1ba70*/  BSYNC.RECONVERGENT B1 ;  /* 0x0000000000017941 */ /* 0x000fea0003800200 */
.L_x_4890:
        /* <DEDUP_REMOVED lines=27> */
.L_x_4897:
        /* <DEDUP_REMOVED lines=13> */
.L_x_4899:
[----:B------:R-:W-:Y:S05]  /*1bd00*/  BSYNC.RECONVERGENT B2 ;  /* 0x0000000000027941 */ /* 0x000fea0003800200 */
.L_x_4898:
        /* <DEDUP_REMOVED lines=43> */
.L_x_4896:
[----:B------:R-:W-:Y:S05]  /*1bfc0*/  BSYNC.RECONVERGENT B1 ;  /* 0x0000000000017941 */ /* 0x000fea0003800200 */
.L_x_4895:
        /* <DEDUP_REMOVED lines=23> */
.L_x_4902:
        /* <DEDUP_REMOVED lines=13> */
.L_x_4904:
[----:B------:R-:W-:Y:S05]  /*1c210*/  BSYNC.RECONVERGENT B2 ;  /* 0x0000000000027941 */ /* 0x000fea0003800200 */
.L_x_4903:
        /* <DEDUP_REMOVED lines=43> */
.L_x_4901:
[----:B------:R-:W-:Y:S05]  /*1c4d0*/  BSYNC.RECONVERGENT B1 ;  /* 0x0000000000017941 */ /* 0x000fea0003800200 */
.L_x_4900:
        /* <DEDUP_REMOVED lines=25> */
.L_x_4907:
        /* <DEDUP_REMOVED lines=13> */
.L_x_4909:
[----:B------:R-:W-:Y:S05]  /*1c740*/  BSYNC.RECONVERGENT B2 ;  /* 0x0000000000027941 */ /* 0x000fea0003800200 */
.L_x_4908:
        /* <DEDUP_REMOVED lines=43> */
.L_x_4906:
[----:B------:R-:W-:Y:S05]  /*1ca00*/  BSYNC.RECONVERGENT B1 ;  /* 0x0000000000017941 */ /* 0x000fea0003800200 */
.L_x_4905:
        /* <DEDUP_REMOVED lines=20> */
.L_x_4912:
        /* <DEDUP_REMOVED lines=13> */
.L_x_4914:
[----:B------:R-:W-:Y:S05]  /*1cc20*/  BSYNC.RECONVERGENT B2 ;  /* 0x0000000000027941 */ /* 0x000fea0003800200 */
.L_x_4913:
        /* <DEDUP_REMOVED lines=43> */
.L_x_4911:
[----:B------:R-:W-:Y:S05]  /*1cee0*/  BSYNC.RECONVERGENT B1 ;  /* 0x0000000000017941 */ /* 0x000fea0003800200 */
.L_x_4910:
[----:B------:R-:W-:Y:S01]  /*1cef0*/  I2FP.F32.U32 R19, R20 ;  /* 0x0000001400137245 */ /* 0x000fe20000201000 */
[----:B------:R-:W-:Y:S01]  /*1cf00*/  BSSY.RECONVERGENT B1, `(.L_x_4915) ;  /* 0x0000053000017945 */ /* 0x000fe20003800200 */
[----:B------:R-:W-:Y:S01]  /*1cf10*/  PRMT R20, R30, 0x7632, R20 ;  /* 0x000076321e147816 */ /* 0x000fe20000000014 */
[----:B------:R-:W-:Y:S02]  /*1cf20*/  HFMA2 R110, -RZ, RZ, 0, 1.1920928955078125e-07 ;  /* 0x00000002ff6e7431 */ /* 0x000fe400000001ff */
        /* <DEDUP_REMOVED lines=23> */
.L_x_4917:
        /* <DEDUP_REMOVED lines=13> */
.L_x_4919:
[----:B------:R-:W-:Y:S05]  /*1d170*/  BSYNC.RECONVERGENT B2 ;  /* 0x0000000000027941 */ /* 0x000fea0003800200 */
.L_x_4918:
        /* <DEDUP_REMOVED lines=43> */
.L_x_4916:
[----:B------:R-:W-:Y:S05]  /*1d430*/  BSYNC.RECONVERGENT B1 ;  /* 0x0000000000017941 */ /* 0x000fea0003800200 */
.L_x_4915:
        /* <DEDUP_REMOVED lines=21> */
.L_x_4922:
        /* <DEDUP_REMOVED lines=13> */
.L_x_4924:
[----:B------:R-:W-:Y:S05]  /*1d660*/  BSYNC.RECONVERGENT B2 ;  /* 0x0000000000027941 */ /* 0x000fea0003800200 */
.L_x_4923:
        /* <DEDUP_REMOVED lines=43> */
.L_x_4921:
[----:B------:R-:W-:Y:S05]  /*1d920*/  BSYNC.RECONVERGENT B1 ;  /* 0x0000000000017941 */ /* 0x000fea0003800200 */
.L_x_4920:
        /* <DEDUP_REMOVED lines=26> */
.L_x_4927:
        /* <DEDUP_REMOVED lines=13> */
.L_x_4929:
[----:B------:R-:W-:Y:S05]  /*1dba0*/  BSYNC.RECONVERGENT B2 ;  /* 0x0000000000027941 */ /* 0x000fea0003800200 */
.L_x_4928:
        /* <DEDUP_REMOVED lines=43> */
.L_x_4926:
[----:B------:R-:W-:Y:S05]  /*1de60*/  BSYNC.RECONVERGENT B1 ;  /* 0x0000000000017941 */ /* 0x000fea0003800200 */
.L_x_4925:
        /* <DEDUP_REMOVED lines=20> */
.L_x_4932:
        /* <DEDUP_REMOVED lines=15> */
.L_x_4934:
[----:B------:R-:W-:Y:S05]  /*1e0a0*/  BSYNC.RECONVERGENT B2 ;  /* 0x0000000000027941 */ /* 0x000fea0003800200 */
.L_x_4933:
        /* <DEDUP_REMOVED lines=43> */
.L_x_4931:
[----:B------:R-:W-:Y:S05]  /*1e360*/  BSYNC.RECONVERGENT B1 ;  /* 0x0000000000017941 */ /* 0x000fea0003800200 */
.L_x_4930:
        /* <DEDUP_REMOVED lines=10> */
[----:B------:R-:W-:Y:S01]  /*1e410*/  SEL R96, RZ, 0x1, P6 ;  /* 0x00000001ff607807 */ /* 0x000fe20003000000 */
[----:B------:R-:W-:Y:S01]  /*1e420*/  IMAD.MOV.U32 R100, RZ, RZ, R108 ;  /* 0x000000ffff647224 */ /* 0x000fe200078e006c */
[----:B------:R-:W-:-:S02]  /*1e430*/  FSEL R99, R99, RZ, !P6 ;  /* 0x000000ff63637208 */ /* 0x000fc40007000000 */
        /* <DEDUP_REMOVED lines=8> */
.L_x_4854:
        /* <DEDUP_REMOVED lines=16> */
.L_x_4938:
        /* <DEDUP_REMOVED lines=13> */
.L_x_4940:
[----:B------:R-:W-:Y:S05]  /*1e690*/  BSYNC.RECONVERGENT B2 ;  /* 0x0000000000027941 */ /* 0x000fea0003800200 */
.L_x_4939:
        /* <DEDUP_REMOVED lines=43> */
.L_x_4937:
[----:B------:R-:W-:Y:S05]  /*1e950*/  BSYNC.RECONVERGENT B1 ;  /* 0x0000000000017941 */ /* 0x000fea0003800200 */
.L_x_4936:
[----:B0-----:R-:W0:Y:S01]  /*1e960*/  LDC R118, c[0x0][0x408] ;  /* 0x00010200ff767b82 */ /* 0x001e220000000800 */
[----:B------:R-:W-:Y:S01]  /*1e970*/  I2FP.F32.U32 R103, R103 ;  /* 0x0000006700677245 */ /* 0x000fe20000201000 */
[----:B------:R-:W-:Y:S01]  /*1e980*/  IMAD.MOV.U32 R100, RZ, RZ, 0x2f800000 ;  /* 0x2f800000ff647424 */ /* 0x000fe200078e00ff */
[----:B-----5:R-:W-:Y:S01]  /*1e990*/  @P2 SHF.L.U32 R10, R24, 0x10, RZ ;  /* 0x00000010180a2819 */ /* 0x020fe200000006ff */
[C---:B------:R-:W-:Y:S01]  /*1e9a0*/  IMAD.U32 R117, R96.reuse, 0x10000, RZ ;  /* 0x0001000060757824 */ /* 0x040fe200078e00ff */
[----:B------:R-:W-:Y:S01]  /*1e9b0*/  LOP3.LUT R5, R5, 0xffffffdf, RZ, 0xc0, !PT ;  /* 0xffffffdf05057812 */ /* 0x000fe200078ec0ff */
[----:B------:R-:W-:Y:S01]  /*1e9c0*/  FFMA.FTZ R103, R103, R100, 1.1641532182693481445e-10 ;  /* 0x2f00000067677423 */ /* 0x000fe20000010064 */
[----:B------:R-:W-:Y:S01]  /*1e9d0*/  BSSY.RECONVERGENT B1, `(.L_x_4941) ;  /* 0x000004f000017945 */ /* 0x000fe20003800200 */
[----:B------:R-:W1:Y:S01]  /*1e9e0*/  LDC R116, c[0x0][0x404] ;  /* 0x00010100ff747b82 */ /* 0x000e620000000800 */
[----:B------:R-:W-:Y:S01]  /*1e9f0*/  PRMT R96, R96, 0x7632, R96 ;  /* 0x0000763260607816 */ /* 0x000fe20000000060 */
[----:B------:R-:W-:-:S02]  /*1ea00*/  IMAD.MOV.U32 R110, RZ, RZ, 0x2 ;  /* 0x00000002ff6e7424 */ /* 0x000fc400078e00ff */
[----:B0-----:R-:W-:Y:S01]  /*1ea10*/  FMUL.FTZ R117, R117, R118 ;  /* 0x0000007675757220 */ /* 0x001fe20000410000 */
[----:B-1----:R-:W-:-:S04]  /*1ea20*/  FSETP.GTU.FTZ.AND P3, PT, R103, R116, PT ;  /* 0x000000746700720b */ /* 0x002fc80003f7c000 */
        /* <DEDUP_REMOVED lines=16> */
.L_x_4943:
        /* <DEDUP_REMOVED lines=13> */
.L_x_4945:
[----:B------:R-:W-:Y:S05]  /*1ec00*/  BSYNC.RECONVERGENT B2 ;  /* 0x0000000000027941 */ /* 0x000fea0003800200 */
.L_x_4944:
        /* <DEDUP_REMOVED lines=43> */
.L_x_4942:
[----:B------:R-:W-:Y:S05]  /*1eec0*/  BSYNC.RECONVERGENT B1 ;  /* 0x0000000000017941 */ /* 0x000fea0003800200 */
.L_x_4941:
        /* <DEDUP_REMOVED lines=26> */
.L_x_4948:
        /* <DEDUP_REMOVED lines=13> */
.L_x_4950:
[----:B------:R-:W-:Y:S05]  /*1f140*/  BSYNC.RECONVERGENT B2 ;  /* 0x0000000000027941 */ /* 0x000fea0003800200 */
.L_x_4949:
        /* <DEDUP_REMOVED lines=43> */
.L_x_4947:
[----:B------:R-:W-:Y:S05]  /*1f400*/  BSYNC.RECONVERGENT B1 ;  /* 0x0000000000017941 */ /* 0x000fea0003800200 */
.L_x_4946:
        /* <DEDUP_REMOVED lines=26> */
.L_x_4953:
        /* <DEDUP_REMOVED lines=13> */
.L_x_4955:
[----:B------:R-:W-:Y:S05]  /*1f680*/  BSYNC.RECONVERGENT B2 ;  /* 0x0000000000027941 */ /* 0x000fea0003800200 */
.L_x_4954:
        /* <DEDUP_REMOVED lines=43> */
.L_x_4952:
[----:B------:R-:W-:Y:S05]  /*1f940*/  BSYNC.RECONVERGENT B1 ;  /* 0x0000000000017941 */ /* 0x000fea0003800200 */
.L_x_4951:
        /* <DEDUP_REMOVED lines=26> */
.L_x_4958:
        /* <DEDUP_REMOVED lines=13> */
.L_x_4960:
[----:B------:R-:W-:Y:S05]  /*1fbc0*/  BSYNC.RECONVERGENT B2 ;  /* 0x0000000000027941 */ /* 0x000fea0003800200 */
.L_x_4959:
        /* <DEDUP_REMOVED lines=43> */
.L_x_4957:
[----:B------:R-:W-:Y:S05]  /*1fe80*/  BSYNC.RECONVERGENT B1 ;  /* 0x0000000000017941 */ /* 0x000fea0003800200 */
.L_x_4956:
[----:B------:R-:W-:Y:S01]  /*1fe90*/  I2FP.F32.U32 R97, R10 ;  /* 0x0000000a00617245 */ /* 0x000fe20000201000 */
[----:B------:R-:W-:Y:S01]  /*1fea0*/  @P2 IMAD.U32 R10, R26, 0x10000, RZ ;  /* 0x000100001a0a2824 */ /* 0x000fe200078e00ff */
[C---:B------:R-:W-:Y:S01]  /*1feb0*/  SHF.L.U32 R135, R98.reuse, 0x10, RZ ;  /* 0x0000001062877819 */ /* 0x040fe200000006ff */
[----:B------:R-:W-:Y:S01]  /*1fec0*/  BSSY.RECONVERGENT B1, `(.L_x_4961) ;  /* 0x0000050000017945 */ /* 0x000fe20003800200 */
[----:B------:R-:W-:Y:S01]  /*1fed0*/  LOP3.LUT R5, R5, 0xfffffffd, RZ, 0xc0, !PT ;  /* 0xfffffffd05057812 */ /* 0x000fe200078ec0ff */
[----:B------:R-:W-:Y:S01]  /*1fee0*/  FFMA.FTZ R97, R97, R100, 1.1641532182693481445e-10 ;  /* 0x2f00000061617423 */ /* 0x000fe20000010064 */
[----:B------:R-:W-:Y:S01]  /*1fef0*/  PRMT R98, R98, 0x7632, R98 ;  /* 0x0000763262627816 */ /* 0x000fe20000000062 */
[----:B------:R-:W-:Y:S01]  /*1ff00*/  FMUL.FTZ R135, R135, R118 ;  /* 0x0000007687877220 */ /* 0x000fe20000410000 */
[----:B------:R-:W-:Y:S02]  /*1ff10*/  IMAD.MOV.U32 R114, RZ, RZ, 0x2 ;  /* 0x00000002ff727424 */ /* 0x000fe400078e00ff */
        /* <DEDUP_REMOVED lines=17> */
.L_x_4963:
        /* <DEDUP_REMOVED lines=13> */
.L_x_4965:
[----:B------:R-:W-:Y:S05]  /*20100*/  BSYNC.RECONVERGENT B2 ;  /* 0x0000000000027941 */ /* 0x000fea0003800200 */
.L_x_4964:
        /* <DEDUP_REMOVED lines=43> */
.L_x_4962:
[----:B------:R-:W-:Y:S05]  /*203c0*/  BSYNC.RECONVERGENT B1 ;  /* 0x0000000000017941 */ /* 0x000fea0003800200 */
.L_x_4961:
[----:B------:R-:W-:Y:S01]  /*203d0*/  I2FP.F32.U32 R97, R10 ;  /* 0x0000000a00617245 */ /* 0x000fe20000201000 */
[----:B------:R-:W-:Y:S01]  /*203e0*/  IMAD.U32 R149, R98, 0x10000, RZ ;  /* 0x0001000062957824 */ /* 0x000fe200078e00ff */
[----:B------:R-:W-:Y:S01]  /*203f0*/  ISETP.NE.AND P4, PT, R114, 0x1, PT ;  /* 0x000000017200780c */ /* 0x000fe20003f85270 */
[----:B------:R-:W-:Y:S01]  /*20400*/  BSSY.RECONVERGENT B1, `(.L_x_4966) ;  /* 0x000004e000017945 */ /* 0x000fe20003800200 */
[----:B------:R-:W-:Y:S01]  /*20410*/  @P2 PRMT R10, R26, 0x7632, R10 ;  /* 0x000076321a0a2816 */ /* 0x000fe2000000000a */
[----:B------:R-:W-:Y:S01]  /*20420*/  FFMA.FTZ R97, R97, R100, 1.1641532182693481445e-10 ;  /* 0x2f00000061617423 */ /* 0x000fe20000010064 */
[----:B------:R-:W-:Y:S01]  /*20430*/  FMUL.FTZ R149, R149, R118 ;  /* 0x0000007695957220 */ /* 0x000fe20000410000 */
[----:B------:R-:W-:Y:S02]  /*20440*/  MOV R96, 0x2 ;  /* 0x0000000200607802 */ /* 0x000fe40000000f00 */
        /* <DEDUP_REMOVED lines=16> */
.L_x_4968:
        /* <DEDUP_REMOVED lines=13> */
.L_x_4970:
[----:B------:R-:W-:Y:S05]  /*20620*/  BSYNC.RECONVERGENT B2 ;  /* 0x0000000000027941 */ /* 0x000fea0003800200 */
.L_x_4969:
        /* <DEDUP_REMOVED lines=43> */
.L_x_4967:
[----:B------:R-:W-:Y:S05]  /*208e0*/  BSYNC.RECONVERGENT B1 ;  /* 0x0000000000017941 */ /* 0x000fea0003800200 */
.L_x_4966:
        /* <DEDUP_REMOVED lines=24> */
.L_x_4973:
        /* <DEDUP_REMOVED lines=13> */
.L_x_4975:
[----:B------:R-:W-:Y:S05]  /*20b40*/  BSYNC.RECONVERGENT B2 ;  /* 0x0000000000027941 */ /* 0x000fea0003800200 */
.L_x_4974:
        /* <DEDUP_REMOVED lines=43> */
.L_x_4972:
[----:B------:R-:W-:Y:S05]  /*20e00*/  BSYNC.RECONVERGENT B1 ;  /* 0x0000000000017941 */ /* 0x000fea0003800200 */
.L_x_4971:
[----:B------:R-:W-:Y:S02]  /*20e10*/  I2FP.F32.U32 R97, R97 ;  /* 0x0000006100617245 */ /* 0x000fe40000201000 */
[----:B------:R-:W-:Y:S02]  /*20e20*/  SHF.L.U32 R99, R124, 0x10, RZ ;  /* 0x000000107c637819 */ /* 0x000fe400000006ff */
[----:B------:R-:W-:Y:S01]  /*20e30*/  @P2 PRMT R96, R27, 0x7632, R96 ;  /* 0x000076321b602816 */ /* 0x000fe20000000060 */
[----:B------:R-:W-:Y:S01]  /*20e40*/  FFMA.FTZ R97, R97, R100, 1.1641532182693481445e-10 ;  /* 0x2f00000061617423 */ /* 0x000fe20000010064 */
[----:B------:R-:W-:Y:S02]  /*20e50*/  IMAD.MOV.U32 R100, RZ, RZ, R108 ;  /* 0x000000ffff647224 */ /* 0x000fe400078e006c */
[----:B------:R-:W-:Y:S01]  /*20e60*/  FMUL.FTZ R99, R99, R118 ;  /* 0x0000007663637220 */ /* 0x000fe20000410000 */
[----:B------:R-:W-:Y:S01]  /*20e70*/  PRMT R98, R120, 0x5410, R122 ;  /* 0x0000541078627816 */ /* 0x000fe2000000007a */
        /* <DEDUP_REMOVED lines=9> */
.L_x_4935:
        /* <DEDUP_REMOVED lines=9> */
[----:B------:R-:W-:Y:S02]  /*20fa0*/  SEL R106, RZ, 0x1000000, !P4 ;  /* 0x01000000ff6a7807 */ /* 0x000fe40006000000 */
[----:B------:R-:W-:Y:S02]  /*20fb0*/  SEL R165, RZ, 0x10000, !P5 ;  /* 0x00010000ffa57807 */ /* 0x000fe40006800000 */
[----:B------:R-:W-:Y:S02]  /*20fc0*/  SEL R104, RZ, 0x100, !P6 ;  /* 0x00000100ff687807 */ /* 0x000fe40007000000 */
[----:B------:R-:W-:Y:S02]  /*20fd0*/  LOP3.LUT P2, RZ, R5, 0x20, RZ, 0xc0, !PT ;  /* 0x0000002005ff7812 */ /* 0x000fe4000784c0ff */
        /* <DEDUP_REMOVED lines=31> */
.L_x_4853:
[----:B------:R-:W-:Y:S05]  /*211d0*/  BSYNC.RECONVERGENT B0 ;  /* 0x0000000000007941 */ /* 0x000fea0003800200 */
.L_x_4852:
        /* <DEDUP_REMOVED lines=135> */
[----:B------:R-:W-:-:S03]  /*21a50*/  @!P3 IMAD.SHL.U32 R106, R102, 0x8, RZ ;  /* 0x00000008666ab824 */ /* 0x000fc600078e00ff */
[----:B------:R0:W-:Y:S02]  /*21a60*/  @!P2 STS.64 [R104+UR4], R96 ;  /* 0x000000606800a988 */ /* 0x0001e40008000a04 */
[----:B------:R-:W-:Y:S01]  /*21a70*/  @!P3 LOP3.LUT R108, R106, 0xf8, RZ, 0xc0, !PT ;  /* 0x000000f86a6cb812 */ /* 0x000fe200078ec0ff */
[----:B------:R-:W-:Y:S01]  /*21a80*/  IMAD.MOV.U32 R106, RZ, RZ, RZ ;  /* 0x000000ffff6a7224 */ /* 0x000fe200078e00ff */
[----:B------:R-:W-:Y:S01]  /*21a90*/  @!P3 MOV R106, R6 ;  /* 0x00000006006ab202 */ /* 0x000fe20000000f00 */
[----:B------:R-:W-:Y:S01]  /*21aa0*/  BAR.SYNC.DEFER_BLOCKING 0x0 ;  /* 0x0000000000007b1d */ /* 0x000fe20000010000 */
[----:B------:R-:W-:-:S05]  /*21ab0*/  ISETP.NE.AND P2, PT, R102, RZ, PT ;  /* 0x000000ff6600720c */ /* 0x000fca0003f45270 */
[----:B------:R-:W1:Y:S01]  /*21ac0*/  SHFL.DOWN PT, R161, R106, 0x2, 0x1f ;  /* 0x08401f006aa17f89 */ /* 0x000e6200000e0000 */
[----:B0-----:R-:W-:-:S03]  /*21ad0*/  I2FP.F32.S32 R96, R106 ;  /* 0x0000006a00607245 */ /* 0x001fc60000201400 */
[----:B------:R-:W-:Y:S01]  /*21ae0*/  @!P3 LDS.64 R98, [R108+UR4] ;  /* 0x000000046c62b984 */ /* 0x000fe20008000a00 */
[----:B------:R-:W-:Y:S01]  /*21af0*/  ISETP.NE.AND P3, PT, RZ, UR7, PT ;  /* 0x00000007ff007c0c */ /* 0x000fe2000bf65270 */
[----:B-1----:R-:W-:Y:S01]  /*21b00*/  IMAD.IADD R112, R161, 0x1, R106 ;  /* 0x00000001a1707824 */ /* 0x002fe200078e026a */
[----:B------:R-:W-:-:S04]  /*21b10*/  I2FP.F32.S32 R104, R161 ;  /* 0x000000a100687245 */ /* 0x000fc80000201400 */
        /* <DEDUP_REMOVED lines=37> */
[----:B------:R-:W-:-:S03]  /*21d70*/  IMAD.U32 R161, RZ, RZ, UR6 ;  /* 0x00000006ffa17e24 */ /* 0x000fc6000f8e00ff */
[----:B------:R-:W-:Y:S01]  /*21d80*/  FADD.FTZ R163, R104, R165 ;  /* 0x000000a568a37221 */ /* 0x000fe20000010000 */
[----:B------:R-:W-:Y:S01]  /*21d90*/  MOV R165, UR6 ;  /* 0x0000000600a57c02 */ /* 0x000fe20008000f00 */
[----:B---3--:R-:W-:Y:S01]  /*21da0*/  @!P2 IMAD.WIDE R96, R161, 0x4, R96 ;  /* 0x00000004a160a825 */ /* 0x008fe200078e0260 */
[----:B------:R-:W-:-:S03]  /*21db0*/  FSEL R104, R108, RZ, !P3 ;  /* 0x000000ff6c687208 */ /* 0x000fc60005800000 */
[----:B------:R-:W1:Y:S01]  /*21dc0*/  MUFU.RSQ R163, R163 ;  /* 0x000000a300a37308 */ /* 0x000e620000001400 */
[----:B0-----:R-:W-:-:S05]  /*21dd0*/  @!P2 IMAD.WIDE R98, R165, 0x4, R98 ;  /* 0x00000004a562a825 */ /* 0x001fca00078e0262 */
[----:B------:R0:W-:Y:S04]  /*21de0*/  @!P2 STG.E desc[UR10][R98.64], R108 ;  /* 0x0000006c6200a986 */ /* 0x0001e8000c10190a */
[----:B-1----:R0:W-:Y:S01]  /*21df0*/  @!P2 STG.E desc[UR10][R96.64], R163 ;  /* 0x000000a36000a986 */ /* 0x0021e2000c10190a */
[----:B------:R-:W-:Y:S05]  /*21e00*/  @!P1 BRA `(.L_x_4977) ;  /* 0x0000000000809947 */ /* 0x000fea0003800000 */
[----:B------:R-:W1:Y:S01]  /*21e10*/  LDC.64 R160, c[0x0][0x428] ;  /* 0x00010a00ffa07b82 */ /* 0x000e620000000a00 */
[--C-:B0-----:R-:W-:Y:S01]  /*21e20*/  FADD.FTZ R96, R13, -R104.reuse ;  /* 0x800000680d607221 */ /* 0x101fe20000010000 */
[--C-:B------:R-:W-:Y:S01]  /*21e30*/  FADD.FTZ R98, R105, -R104.reuse ;  /* 0x8000006869627221 */ /* 0x100fe20000010000 */
[--C-:B------:R-:W-:Y:S01]  /*21e40*/  FADD.FTZ R106, R107, -R104.reuse ;  /* 0x800000686b6a7221 */ /* 0x100fe20000010000 */
[--C-:B------:R-:W-:Y:S01]  /*21e50*/  FADD.FTZ R108, R121, -R104.reuse ;  /* 0x80000068796c7221 */ /* 0x100fe20000010000 */
[--C-:B------:R-:W-:Y:S01]  /*21e60*/  FADD.FTZ R110, R123, -R104.reuse ;  /* 0x800000687b6e7221 */ /* 0x100fe20000010000 */
[--C-:B------:R-:W-:Y:S01]  /*21e70*/  FADD.FTZ R112, R143, -R104.reuse ;  /* 0x800000688f707221 */ /* 0x100fe20000010000 */
[--C-:B------:R-:W-:Y:S01]  /*21e80*/  FADD.FTZ R114, R141, -R104.reuse ;  /* 0x800000688d727221 */ /* 0x100fe20000010000 */
        /* <DEDUP_REMOVED lines=18> */
[----:B-1----:R-:W-:Y:S01]  /*21fb0*/  IMAD.WIDE.U32 R160, R22, 0x10, R160 ;  /* 0x0000001016a07825 */ /* 0x002fe200078e00a0 */
[----:B------:R-:W-:-:S02]  /*21fc0*/  F2FP.BF16.F32.PACK_AB R97, R108, R99 ;  /* 0x000000636c61723e */ /* 0x000fc400000010ff */
[----:B------:R-:W-:Y:S01]  /*21fd0*/  F2FP.BF16.F32.PACK_AB R98, R165, R98 ;  /* 0x00000062a562723e */ /* 0x000fe200000010ff */
[----:B------:R-:W-:Y:S01]  /*21fe0*/  VIADD R22, R22, 0x80 ;  /* 0x0000008016167836 */ /* 0x000fe20000000000 */
[----:B------:R-:W-:-:S05]  /*21ff0*/  F2FP.BF16.F32.PACK_AB R99, R116, R114 ;  /* 0x000000727463723e */ /* 0x000fca00000010ff */
[----:B------:R1:W-:Y:S02]  /*22000*/  STG.E.128 desc[UR10][R160.64], R96 ;  /* 0x00000060a0007986 */ /* 0x0003e4000c101d0a */
.L_x_4977:
[----:B------:R-:W-:Y:S05]  /*22010*/  BSYNC.RECONVERGENT B0 ;  /* 0x0000000000007941 */ /* 0x000fea0003800200 */
.L_x_4976:
[----:B------:R-:W-:Y:S01]  /*22020*/  LOP3.LUT P1, RZ, R5, 0x80, RZ, 0xc0, !PT ;  /* 0x0000008005ff7812 */ /* 0x000fe2000782c0ff */
[----:B------:R-:W-:-:S12]  /*22030*/  BSSY.RECONVERGENT B0, `(.L_x_4978) ;  /* 0x0000022000007945 */ /* 0x000fd80003800200 */
[----:B------:R-:W-:Y:S05]  /*22040*/  @!P1 BRA `(.L_x_4979) ;  /* 0x0000000000809947 */ /* 0x000fea0003800000 */
[----:B-1----:R-:W1:Y:S01]  /*22050*/  LDC.64 R160, c[0x0][0x428] ;  /* 0x00010a00ffa07b82 */ /* 0x002e620000000a00 */
        /* <DEDUP_REMOVED lines=27> */
[----:B------:R-:W-:Y:S02]  /*22210*/  F2FP.BF16.F32.PACK_AB R98, R165, R98 ;  /* 0x00000062a562723e */ /* 0x000fe400000010ff */
[----:B------:R-:W-:Y:S02]  /*22220*/  F2FP.BF16.F32.PACK_AB R99, R116, R114 ;  /* 0x000000727463723e */ /* 0x000fe400000010ff */
[----:B------:R-:W-:-:S03]  /*22230*/  IADD3 R22, PT, PT, R22, 0x80, RZ ;  /* 0x0000008016167810 */ /* 0x000fc60007ffe0ff */
[----:B------:R2:W-:Y:S04]  /*22240*/  STG.E.128 desc[UR10][R160.64], R96 ;  /* 0x00000060a0007986 */ /* 0x0005e8000c101d0a */
.L_x_4979:
[----:B------:R-:W-:Y:S05]  /*22250*/  BSYNC.RECONVERGENT B0 ;  /* 0x0000000000007941 */ /* 0x000fea0003800200 */
.L_x_4978:
[----:B------:R-:W-:Y:S01]  /*22260*/  LOP3.LUT P1, RZ, R5, 0x40, RZ, 0xc0, !PT ;  /* 0x0000004005ff7812 */ /* 0x000fe2000782c0ff */
[----:B------:R-:W-:-:S12]  /*22270*/  BSSY.RECONVERGENT B0, `(.L_x_4980) ;  /* 0x0000022000007945 */ /* 0x000fd80003800200 */
[----:B------:R-:W-:Y:S05]  /*22280*/  @!P1 BRA `(.L_x_4981) ;  /* 0x0000000000809947 */ /* 0x000fea0003800000 */
[----:B-12---:R-:W1:Y:S01]  /*22290*/  LDC.64 R160, c[0x0][0x428] ;  /* 0x00010a00ffa07b82 */ /* 0x006e620000000a00 */
        /* <DEDUP_REMOVED lines=31> */
.L_x_4981:
[----:B------:R-:W-:Y:S05]  /*22490*/  BSYNC.RECONVERGENT B0 ;  /* 0x0000000000007941 */ /* 0x000fea0003800200 */
.L_x_4980:
[----:B------:R-:W-:Y:S04]  /*224a0*/  BSSY.RECONVERGENT B0, `(.L_x_4982) ;  /* 0x0000021000007945 */ /* 0x000fe80003800200 */
[----:B------:R-:W-:Y:S05]  /*224b0*/  @!P0 BRA `(.L_x_4983) ;  /* 0x00000000007c8947 */ /* 0x000fea0003800000 */
[----:B-123--:R-:W1:Y:S01]  /*224c0*/  LDC.64 R160, c[0x0][0x428] ;  /* 0x00010a00ffa07b82 */ /* 0x00ee620000000a00 */
        /* <DEDUP_REMOVED lines=24> */
[----:B-1----:R-:W-:Y:S01]  /*22650*/  IMAD.WIDE.U32 R160, R22, 0x10, R160 ;  /* 0x0000001016a07825 */ /* 0x002fe200078e00a0 */
[----:B------:R-:W-:-:S02]  /*22660*/  F2FP.BF16.F32.PACK_AB R99, R104, R99 ;  /* 0x000000636863723e */ /* 0x000fc400000010ff */
[----:B------:R-:W-:Y:S02]  /*22670*/  F2FP.BF16.F32.PACK_AB R98, R112, R165 ;  /* 0x000000a57062723e */ /* 0x000fe400000010ff */
[----:B------:R-:W-:Y:S02]  /*22680*/  F2FP.BF16.F32.PACK_AB R97, R108, R97 ;  /* 0x000000616c61723e */ /* 0x000fe400000010ff */
[----:B------:R-:W-:-:S05]  /*22690*/  F2FP.BF16.F32.PACK_AB R96, R163, R96 ;  /* 0x00000060a360723e */ /* 0x000fca00000010ff */
[----:B------:R4:W-:Y:S02]  /*226a0*/  STG.E.128 desc[UR10][R160.64], R96 ;  /* 0x00000060a0007986 */ /* 0x0009e4000c101d0a */
.L_x_4983:
[----:B------:R-:W-:Y:S05]  /*226b0*/  BSYNC.RECONVERGENT B0 ;  /* 0x0000000000007941 */ /* 0x000fea0003800200 */
.L_x_4982:
[----:B------:R-:W-:Y:S02]  /*226c0*/  UIADD3 UR6, UPT, UPT, UR6, UR18, URZ ;  /* 0x0000001206067290 */ /* 0x000fe4000fffe0ff */
[----:B------:R-:W-:Y:S02]  /*226d0*/  UPLOP3.LUT UP1, UPT, UPT, UPT, UP1, 0x40, 0x4 ;  /* 0x000000000004789c */ /* 0x000fe40003f2e810 */
[----:B------:R-:W-:-:S09]  /*226e0*/  UISETP.GE.AND UP0, UPT, UR6, UR19, UPT ;  /* 0x000000130600728c */ /* 0x000fd2000bf06270 */
[----:B------:R-:W-:Y:S05]  /*226f0*/  BRA.U !UP0, `(.L_x_4984) ;  /* 0xfffffde508c07547 */ /* 0x000fea000b83ffff */
[----:B------:R-:W-:Y:S05]  /*22700*/  EXIT ;  /* 0x000000000000794d */ /* 0x000fea0003800000 */
.L_x_4985:
        /* <DEDUP_REMOVED lines=15> */
.L_x_17962:


//--------------------- .text._ZN10layer_norm31ln_parallel_residual_fwd_kernelINS_13Kernel_traitsIf13__nv_bfloat16S2_S2_fjLj4096ELj1ELj1ELj4ELj16ENS_18Kernel_traits_baseILj4096EfS2_S2_S2_fjLj128EEEEELb1ELb1ELb1EEEvNS_9FwdParamsE --------------------------
	.section	.text._ZN10layer_norm31ln_parallel_residual_fwd_kernelINS_13Kernel_traitsIf13__nv_bfloat16S2_S2_fjLj4096ELj1ELj1ELj4ELj16ENS_18Kernel_traits_baseILj4096EfS2_S2_S2_fjLj128EEEEELb1ELb1ELb1EEEvNS_9FwdParamsE,"ax",@progbits
	.align	128
        .global         _ZN10layer_norm31ln_parallel_residual_fwd_kernelINS_13Kernel_traitsIf13__nv_bfloat16S2_S2_fjLj4096ELj1ELj1ELj4ELj16ENS_18Kernel_traits_baseILj4096EfS2_S2_S2_fjLj128EEEEELb1ELb1ELb1EEEvNS_9FwdParamsE
        .type           _ZN10layer_norm31ln_parallel_residual_fwd_kernelINS_13Kernel_traitsIf13__nv_bfloat16S2_S2_fjLj4096ELj1ELj1ELj4ELj16ENS_18Kernel_traits_baseILj4096EfS2_S2_S2_fjLj128EEEEELb1ELb1ELb1EEEvNS_9FwdParamsE,@function
        .size           _ZN10layer_norm31ln_parallel_residual_fwd_kernelINS_13Kernel_traitsIf13__nv_bfloat16S2_S2_fjLj4096ELj1ELj1ELj4ELj16ENS_18Kernel_traits_baseILj4096EfS2_S2_S2_fjLj128EEEEELb1ELb1ELb1EEEvNS_9FwdParamsE,(.L_x_17963 - _ZN10layer_norm31ln_parallel_residual_fwd_kernelINS_13Kernel_traitsIf13__nv_bfloat16S2_S2_fjLj4096ELj1ELj1ELj4ELj16ENS_18Kernel_traits_baseILj4096EfS2_S2_S2_fjLj128EEEEELb1ELb1ELb1EEEvNS_9FwdParamsE)
        .other          _ZN10layer_norm31ln_parallel_residual_fwd_kernelINS_13Kernel_traitsIf13__nv_bfloat16S2_S2_fjLj4096ELj1ELj1ELj4ELj16ENS_18Kernel_traits_baseILj4096EfS2_S2_S2_fjLj128EEEEELb1ELb1ELb1EEEvNS_9FwdParamsE,@"STO_CUDA_ENTRY STV_DEFAULT"
_ZN10layer_norm31ln_parallel_residual_fwd_kernelINS_13Kernel_traitsIf13__nv_bfloat16S2_S2_fjLj4096ELj1ELj1ELj4ELj16ENS_18Kernel_traits_baseILj4096EfS2_S2_S2_fjLj128EEEEELb1ELb1ELb1EEEvNS_9FwdParamsE:
.text._ZN10layer_norm31ln_parallel_residual_fwd_kernelINS_13Kernel_traitsIf13__nv_bfloat16S2_S2_fjLj4096ELj1ELj1ELj4ELj16ENS_18Kernel_traits_baseILj4096EfS2_S2_S2_fjLj128EEEEELb1ELb1ELb1EEEvNS_9FwdParamsE:
[----:B------:R-:W-:Y:S01]  /*0000*/  LDC R1, c[0x0][0x37c] ;  /* 0x0000df00ff017b82 */ /* 0x000fe20000000800 */
[----:B------:R-:W0:Y:S07]  /*0010*/  LDCU.U8 UR4, c[0x0][0x464] ;  /* 0x00008c80ff0477ac */ /* 0x000e2e0008000000 */
[----:B------:R-:W1:Y:S01]  /*0020*/  LDC R132, c[0x0][0x458] ;  /* 0x00011600ff847b82 */ /* 0x000e620000000800 */
[----:B------:R-:W2:Y:S01]  /*0030*/  LDCU.64 UR10, c[0x0][0x450] ;  /* 0x00008a00ff0a77ac */ /* 0x000ea20008000a00 */
[----:B------:R-:W3:Y:S06]  /*0040*/  LDCU.64 UR8, c[0x0][0x358] ;  /* 0x00006b00ff0877ac */ /* 0x000eec0008000a00 */
[----:B------:R-:W4:Y:S01]  /*0050*/  LDC R133, c[0x0][0x45c] ;  /* 0x00011700ff857b82 */ /* 0x000f220000000800 */
[----:B0-----:R-:W-:Y:S01]  /*0060*/  ISETP.NE.AND P0, PT, RZ, UR4, PT ;  /* 0x00000004ff007c0c */ /* 0x001fe2000bf05270 */
[----:B------:R-:W0:Y:S01]  /*0070*/  LDCU.64 UR4, c[0x0][0x438] ;  /* 0x00008700ff0477ac */ /* 0x000e220008000a00 */
[----:B--2---:R-:W-:-:S02]  /*0080*/  IMAD.U32 R2, RZ, RZ, UR10 ;  /* 0x0000000aff027e24 */ /* 0x004fc4000f8e00ff */
[----:B------:R-:W-:-:S09]  /*0090*/  IMAD.U32 R3, RZ, RZ, UR11 ;  /* 0x0000000bff037e24 */ /* 0x000fd2000f8e00ff */
[----:B-1----:R-:W-:Y:S01]  /*00a0*/  @P0 IMAD.MOV.U32 R4, RZ, RZ, R132 ;  /* 0x000000ffff040224 */ /* 0x002fe200078e0084 */
[----:B---3--:R-:W2:Y:S01]  /*00b0*/  @P0 LDG.E.64 R2, desc[UR8][R2.64] ;  /* 0x0000000802020981 */ /* 0x008ea2000c1e1b00 */
[----:B----4-:R-:W-:Y:S01]  /*00c0*/  @P0 MOV R5, R133 ;  /* 0x0000008500050202 */ /* 0x010fe20000000f00 */
[----:B------:R-:W1:Y:S05]  /*00d0*/  @P0 LDC R7, c[0x0][0x460] ;  /* 0x00011800ff070b82 */ /* 0x000e6a0000000800 */
[----:B------:R-:W1:Y:S01]  /*00e0*/  @P0 LDG.E.64 R4, desc[UR8][R4.64] ;  /* 0x0000000804040981 */ /* 0x000e62000c1e1b00 */
[----:B0-----:R-:W-:Y:S02]  /*00f0*/  UISETP.NE.U32.AND UP0, UPT, UR4, URZ, UPT ;  /* 0x000000ff0400728c */ /* 0x001fe4000bf05070 */
[----:B------:R-:W0:Y:S01]  /*0100*/  S2UR UR18, SR_CTAID.X ;  /* 0x00000000001279c3 */ /* 0x000e220000002500 */
[----:B------:R-:W0:Y:S01]  /*0110*/  S2R R106, SR_TID.X ;  /* 0x00000000006a7919 */ /* 0x000e220000002100 */
[----:B------:R-:W-:-:S06]  /*0120*/  UISETP.NE.AND.EX UP0, UPT, UR5, URZ, UPT, UP0 ;  /* 0x000000ff0500728c */ /* 0x000fcc000bf05300 */
[----:B------:R-:W0:Y:S02]  /*0130*/  LDC R9, c[0x0][0x360] ;  /* 0x0000d800ff097b82 */ /* 0x000e240000000800 */
[----:B0-----:R-:W-:Y:S01]  /*0140*/  IMAD R0, R9, UR18, R106 ;  /* 0x0000001209007c24 */ /* 0x001fe2000f8e026a */
[----:B--2---:R-:W-:Y:S02]  /*0150*/  @P0 R2UR UR10, R2 ;  /* 0x00000000020a02ca */ /* 0x004fe400000e0000 */
[----:B------:R-:W-:Y:S02]  /*0160*/  @P0 R2UR UR11, R3 ;  /* 0x00000000030b02ca */ /* 0x000fe400000e0000 */
[----:B-1----:R-:W-:-:S05]  /*0170*/  @P0 IADD3 R132, P1, PT, R4, R7, RZ ;  /* 0x0000000704840210 */ /* 0x002fca0007f3e0ff */
[----:B------:R-:W-:-:S04]  /*0180*/  @P0 IMAD.X R133, RZ, RZ, R5, P1 ;  /* 0x000000ffff850224 */ /* 0x000fc800008e0605 */
[----:B------:R-:W-:Y:S02]  /*0190*/  UIADD3 UR25, UPT, UPT, UR10, -0x61c88647, URZ ;  /* 0x9e3779b90a197890 */ /* 0x000fe4000fffe0ff */
        /* <DEDUP_REMOVED lines=41> */
.L_x_4986:
        /* <DEDUP_REMOVED lines=26> */
.L_x_4987:
[----:B------:R-:W1:Y:S02]  /*05d0*/  LDCU UR4, c[0x0][0x384] ;  /* 0x00007080ff0477ac */ /* 0x000e640008000800 */
[----:B-1----:R-:W-:-:S06]  /*05e0*/  UISETP.GE.AND UP0, UPT, UR18, UR4, UPT ;  /* 0x000000041200728c */ /* 0x002fcc000bf06270 */
[----:B------:R-:W-:-:S13]  /*05f0*/  PLOP3.LUT P0, PT, PT, PT, UP0, 0x80, 0x8 ;  /* 0x000000000008781c */ /* 0x000fda0003f0f008 */
[----:B------:R-:W-:Y:S05]  /*0600*/  @P0 EXIT ;  /* 0x000000000000094d */ /* 0x000fea0003800000 */
[----:B0-----:R-:W-:Y:S01]  /*0610*/  IMAD.HI.U32 R5, R2, -0x2daee0ad, RZ ;  /* 0xd2511f5302057827 */ /* 0x001fe200078e00ff */
[----:B------:R-:W0:Y:S01]  /*0620*/  S2UR UR20, SR_CgaCtaId ;  /* 0x00000000001479c3 */ /* 0x000e220000008800 */
[----:B------:R-:W1:Y:S01]  /*0630*/  LDCU.64 UR4, c[0x0][0x398] ;  /* 0x00007300ff0477ac */ /* 0x000e620008000a00 */
[----:B------:R-:W-:Y:S01]  /*0640*/  LOP3.LUT R132, R132, 0x3, RZ, 0xc0, !PT ;  /* 0x0000000384847812 */ /* 0x000fe200078ec0ff */
[C---:B------:R-:W-:Y:S01]  /*0650*/  IMAD.HI.U32 R4, R0.reuse, -0x326172a9, RZ ;  /* 0xcd9e8d5700047827 */ /* 0x040fe200078e00ff */
[----:B------:R-:W-:Y:S01]  /*0660*/  LOP3.LUT R5, R5, UR11, RZ, 0x3c, !PT ;  /* 0x0000000b05057c12 */ /* 0x000fe2000f8e3cff */
[----:B------:R-:W2:Y:S02]  /*0670*/  LDCU UR6, c[0x0][0x404] ;  /* 0x00008080ff0677ac */ /* 0x000ea40008000800 */
[----:B------:R-:W-:Y:S01]  /*0680*/  IMAD R7, R0, -0x326172a9, RZ ;  /* 0xcd9e8d5700077824 */ /* 0x000fe200078e02ff */
[----:B------:R-:W-:Y:S01]  /*0690*/  LOP3.LUT R4, R3, UR10, R4, 0x96, !PT ;  /* 0x0000000a03047c12 */ /* 0x000fe2000f8e9604 */
[----:B------:R-:W-:Y:S01]  /*06a0*/  IMAD.HI.U32 R6, R5, -0x326172a9, RZ ;  /* 0xcd9e8d5705067827 */ /* 0x000fe200078e00ff */
[----:B------:R-:W3:Y:S03]  /*06b0*/  LDCU UR7, c[0x0][0x408] ;  /* 0x00008100ff0777ac */ /* 0x000ee60008000800 */
[----:B------:R-:W-:Y:S01]  /*06c0*/  IMAD R9, R2, -0x2daee0ad, RZ ;  /* 0xd2511f5302097824 */ /* 0x000fe200078e02ff */
[----:B------:R-:W-:Y:S01]  /*06d0*/  LOP3.LUT R6, R7, UR25, R6, 0x96, !PT ;  /* 0x0000001907067c12 */ /* 0x000fe2000f8e9606 */
[C---:B------:R-:W-:Y:S01]  /*06e0*/  IMAD.HI.U32 R8, R4.reuse, -0x2daee0ad, RZ ;  /* 0xd2511f5304087827 */ /* 0x040fe200078e00ff */
[----:B------:R-:W4:Y:S03]  /*06f0*/  LDCU UR21, c[0x0][0x388] ;  /* 0x00007100ff1577ac */ /* 0x000f260008000800 */
[----:B------:R-:W-:Y:S01]  /*0700*/  IMAD R10, R4, -0x2daee0ad, RZ ;  /* 0xd2511f53040a7824 */ /* 0x000fe200078e02ff */
[----:B------:R-:W-:Y:S01]  /*0710*/  LOP3.LUT R8, R9, UR26, R8, 0x96, !PT ;  /* 0x0000001a09087c12 */ /* 0x000fe2000f8e9608 */
[----:B------:R-:W-:Y:S01]  /*0720*/  IMAD.HI.U32 R7, R6, -0x2daee0ad, RZ ;  /* 0xd2511f5306077827 */ /* 0x000fe200078e00ff */
[----:B-1----:R-:W-:Y:S01]  /*0730*/  UISETP.NE.U32.AND UP0, UPT, UR4, URZ, UPT ;  /* 0x000000ff0400728c */ /* 0x002fe2000bf05070 */
[----:B------:R-:W1:Y:S02]  /*0740*/  LDCU.U8 UR43, c[0x0][0x410] ;  /* 0x00008200ff2b77ac */ /* 0x000e640008000000 */
[----:B------:R-:W-:Y:S01]  /*0750*/  IMAD R5, R5, -0x326172a9, RZ ;  /* 0xcd9e8d5705057824 */ /* 0x000fe200078e02ff */
[----:B------:R-:W-:Y:S01]  /*0760*/  LOP3.LUT R7, R10, UR28, R7, 0x96, !PT ;  /* 0x0000001c0a077c12 */ /* 0x000fe2000f8e9607 */
[C---:B------:R-:W-:Y:S01]  /*0770*/  IMAD.HI.U32 R4, R8.reuse, -0x326172a9, RZ ;  /* 0xcd9e8d5708047827 */ /* 0x040fe200078e00ff */
[----:B------:R-:W0:Y:S03]  /*0780*/  LDCU UR24, c[0x0][0x400] ;  /* 0x00008000ff1877ac */ /* 0x000e260008000800 */
[----:B------:R-:W-:Y:S01]  /*0790*/  IMAD R8, R8, -0x326172a9, RZ ;  /* 0xcd9e8d5708087824 */ /* 0x000fe200078e02ff */
[----:B------:R-:W-:Y:S01]  /*07a0*/  LOP3.LUT R4, R5, UR27, R4, 0x96, !PT ;  /* 0x0000001b05047c12 */ /* 0x000fe2000f8e9604 */
[----:B------:R-:W-:Y:S01]  /*07b0*/  IMAD R9, R6, -0x2daee0ad, RZ ;  /* 0xd2511f5306097824 */ /* 0x000fe200078e02ff */
[----:B------:R-:W0:Y:S01]  /*07c0*/  LDCU.64 UR12, c[0x0][0x398] ;  /* 0x00007300ff0c77ac */ /* 0x000e220008000a00 */
[C---:B------:R-:W-:Y:S01]  /*07d0*/  IMAD.HI.U32 R5, R7.reuse, -0x326172a9, RZ ;  /* 0xcd9e8d5707057827 */ /* 0x040fe200078e00ff */
[----:B------:R-:W0:Y:S03]  /*07e0*/  LDCU.64 UR14, c[0x0][0x3a0] ;  /* 0x00007400ff0e77ac */ /* 0x000e260008000a00 */
[----:B------:R-:W-:Y:S01]  /*07f0*/  IMAD.HI.U32 R6, R4, -0x2daee0ad, RZ ;  /* 0xd2511f5304067827 */ /* 0x000fe200078e00ff */
[----:B------:R-:W-:Y:S01]  /*0800*/  LOP3.LUT R5, R8, UR29, R5, 0x96, !PT ;  /* 0x0000001d08057c12 */ /* 0x000fe2000f8e9605 */
[----:B------:R-:W0:Y:S02]  /*0810*/  LDCU.64 UR16, c[0x0][0x380] ;  /* 0x00007000ff1077ac */ /* 0x000e240008000a00 */
[----:B------:R-:W-:Y:S01]  /*0820*/  IMAD R7, R7, -0x326172a9, RZ ;  /* 0xcd9e8d5707077824 */ /* 0x000fe200078e02ff */
[----:B------:R-:W-:Y:S01]  /*0830*/  LOP3.LUT R6, R9, UR30, R6, 0x96, !PT ;  /* 0x0000001e09067c12 */ /* 0x000fe2000f8e9606 */
[----:B------:R-:W-:Y:S01]  /*0840*/  IMAD R9, R4, -0x2daee0ad, RZ ;  /* 0xd2511f5304097824 */ /* 0x000fe200078e02ff */
[----:B------:R-:W-:Y:S01]  /*0850*/  UISETP.NE.AND.EX UP0, UPT, UR5, URZ, UPT, UP0 ;  /* 0x000000ff0500728c */ /* 0x000fe2000bf05300 */
[----:B------:R-:W-:Y:S01]  /*0860*/  IMAD.HI.U32 R8, R5, -0x2daee0ad, RZ ;  /* 0xd2511f5305087827 */ /* 0x000fe200078e00ff */
[----:B------:R-:W-:Y:S01]  /*0870*/  UPLOP3.LUT UP1, UPT, UPT, UPT, UPT, 0x40, 0x4 ;  /* 0x000000000004789c */ /* 0x000fe20003f2e870 */
[----:B------:R-:W-:-:S02]  /*0880*/  UMOV UR19, 0x400 ;  /* 0x0000040000137882 */ /* 0x000fc40000000000 */
        /* <DEDUP_REMOVED lines=20> */
[----:B------:R-:W0:Y:S01]  /*09d0*/  S2R R4, SR_TID.X ;  /* 0x0000000000047919 */ /* 0x000e220000002100 */
        /* <DEDUP_REMOVED lines=15> */
[----:B-1234-:R-:W-:-:S07]  /*0ad0*/  IMAD R100, R8, -0x326172a9, RZ ;  /* 0xcd9e8d5708647824 */ /* 0x01efce00078e02ff */
.L_x_5288:
[----:B0-----:R-:W-:Y:S01]  /*0ae0*/  ISETP.NE.U32.AND P0, PT, RZ, UR14, PT ;  /* 0x0000000eff007c0c */ /* 0x001fe2000bf05070 */
[----:B------:R-:W-:Y:S01]  /*0af0*/  UIMAD UR4, UR18, UR21, URZ ;  /* 0x00000015120472a4 */ /* 0x000fe2000f8e02ff */
[----:B------:R-:W0:Y:S01]  /*0b00*/  LDC.64 R140, c[0x0][0x390] ;  /* 0x0000e400ff8c7b82 */ /* 0x000e220000000a00 */
[----:B-1----:R-:W1:Y:S01]  /*0b10*/  @UP0 LDCU.64 UR22, c[0x0][0x398] ;  /* 0x00007300ff1607ac */ /* 0x002e620008000a00 */
        /* <DEDUP_REMOVED lines=38> */
.L_x_4990:
        /* <DEDUP_REMOVED lines=12> */
.L_x_4991:
        /* <DEDUP_REMOVED lines=42> */
.L_x_4989:
        /* <DEDUP_REMOVED lines=26> */
.L_x_4993:
        /* <DEDUP_REMOVED lines=12> */
.L_x_4994:
        /* <DEDUP_REMOVED lines=43> */
.L_x_4992:
[----:B------:R-:W-:Y:S01]  /*15f0*/  I2FP.F32.U32 R11, R11 ;  /* 0x0000000b000b7245 */ /* 0x000fe20000201000 */
[----:B------:R-:W-:Y:S01]  /*1600*/  @P0 IMAD.U32 R108, R9, 0x10000, RZ ;  /* 0x00010000096c0824 */ /* 0x000fe200078e00ff */
[----:B------:R-:W-:Y:S01]  /*1610*/  SHF.L.U32 R96, R96, 0x10, RZ ;  /* 0x0000001060607819 */ /* 0x000fe200000006ff */
[----:B------:R-:W-:Y:S01]  /*1620*/  IMAD.MOV.U32 R103, RZ, RZ, 0x2 ;  /* 0x00000002ff677424 */ /* 0x000fe200078e00ff */
[----:B------:R-:W-:Y:S01]  /*1630*/  ISETP.NE.AND P2, PT, R101, 0x1, PT ;  /* 0x000000016500780c */ /* 0x000fe20003f45270 */
[----:B------:R-:W-:Y:S02]  /*1640*/  FFMA.FTZ R11, R11, R20, 1.1641532182693481445e-10 ;  /* 0x2f0000000b0b7423 */ /* 0x000fe40000010014 */
[----:B------:R-:W-:-:S03]  /*1650*/  FMUL.FTZ R96, R96, UR5 ;  /* 0x0000000560607c20 */ /* 0x000fc60008410000 */
[----:B------:R-:W-:Y:S01]  /*1660*/  FSETP.GTU.FTZ.AND P1, PT, R11, UR4, PT ;  /* 0x000000040b007c0b */ /* 0x000fe2000bf3c000 */
[----:B------:R-:W-:-:S03]  /*1670*/  IMAD.MOV.U32 R11, RZ, RZ, R100 ;  /* 0x000000ffff0b7224 */ /* 0x000fc600078e0064 */
        /* <DEDUP_REMOVED lines=14> */
.L_x_4996:
        /* <DEDUP_REMOVED lines=12> */
.L_x_4997:
        /* <DEDUP_REMOVED lines=43> */
.L_x_4995:
        /* <DEDUP_REMOVED lines=24> */
.L_x_4999:
        /* <DEDUP_REMOVED lines=12> */
.L_x_5000:
        /* <DEDUP_REMOVED lines=43> */
.L_x_4998:
[----:B------:R-:W-:Y:S01]  /*1fc0*/  I2FP.F32.U32 R21, R21 ;  /* 0x0000001500157245 */ /* 0x000fe20000201000 */
[----:B------:R-:W-:Y:S01]  /*1fd0*/  IMAD.U32 R97, R97, 0x10000, RZ ;  /* 0x0001000061617824 */ /* 0x000fe200078e00ff */
[----:B------:R-:W-:Y:S01]  /*1fe0*/  ISETP.NE.AND P2, PT, R101, 0x1, PT ;  /* 0x000000016500780c */ /* 0x000fe20003f45270 */
[----:B------:R-:W-:Y:S02]  /*1ff0*/  @P0 IMAD.U32 R108, R19, 0x10000, RZ ;  /* 0x00010000136c0824 */ /* 0x000fe400078e00ff */
        /* <DEDUP_REMOVED lines=18> */
.L_x_5002:
        /* <DEDUP_REMOVED lines=12> */
.L_x_5003:
        /* <DEDUP_REMOVED lines=43> */
.L_x_5001:
        /* <DEDUP_REMOVED lines=23> */
.L_x_5005:
        /* <DEDUP_REMOVED lines=12> */
.L_x_5006:
        /* <DEDUP_REMOVED lines=41> */
[----:B------:R-:W-:Y:S01]  /*2950*/  LOP3.LUT R104, R108, UR42, R111, 0x96, !PT ;  /* 0x0000002a6c687c12 */ /* 0x000fe2000f8e966f */
[----:B------:R-:W-:-:S07]  /*2960*/  IMAD.MOV.U32 R106, RZ, RZ, R110 ;  /* 0x000000ffff6a7224 */ /* 0x000fce00078e006e */
.L_x_5004:
        /* <DEDUP_REMOVED lines=22> */
.L_x_5008:
        /* <DEDUP_REMOVED lines=12> */
.L_x_5009:
        /* <DEDUP_REMOVED lines=43> */
.L_x_5007:
        /* <DEDUP_REMOVED lines=8> */
[----:B------:R-:W-:Y:S02]  /*2ec0*/  FSEL R101, R103, RZ, !P4 ;  /* 0x000000ff67657208 */ /* 0x000fe40006000000 */
[----:B------:R-:W-:Y:S02]  /*2ed0*/  PRMT R103, R99, 0x7632, R103 ;  /* 0x0000763263677816 */ /* 0x000fe40000000067 */
[----:B------:R-:W-:Y:S01]  /*2ee0*/  PLOP3.LUT P4, PT, P4, PT, PT, 0x8, 0x80 ;  /* 0x000000000080781c */ /* 0x000fe2000278e170 */
        /* <DEDUP_REMOVED lines=12> */
.L_x_5011:
        /* <DEDUP_REMOVED lines=12> */
.L_x_5012:
        /* <DEDUP_REMOVED lines=43> */
.L_x_5010:
[----:B------:R-:W-:Y:S01]  /*3320*/  I2FP.F32.U32 R109, R108 ;  /* 0x0000006c006d7245 */ /* 0x000fe20000201000 */
[----:B------:R-:W-:Y:S01]  /*3330*/  IMAD.U32 R103, R103, 0x10000, RZ ;  /* 0x0001000067677824 */ /* 0x000fe200078e00ff */
[----:B------:R-:W-:Y:S01]  /*3340*/  PRMT R98, R107, 0x5410, R98 ;  /* 0x000054106b627816 */ /* 0x000fe20000000062 */
[----:B------:R-:W-:Y:S01]  /*3350*/  @P0 IMAD.U32 R22, R22, 0x10000, RZ ;  /* 0x0001000016160824 */ /* 0x000fe200078e00ff */
        /* <DEDUP_REMOVED lines=8> */
[----:B------:R-:W-:-:S04]  /*33e0*/  F2FP.BF16.F32.PACK_AB R22, RZ, R103 ;  /* 0x00000067ff16723e */ /* 0x000fc800000010ff */
[----:B------:R-:W-:Y:S01]  /*33f0*/  PRMT R99, R99, 0x5410, R22 ;  /* 0x0000541063637816 */ /* 0x000fe20000000016 */
[----:B------:R-:W-:Y:S06]  /*3400*/  BRA `(.L_x_5013) ;  /* 0x0000004c005c7947 */ /* 0x000fec0003800000 */
.L_x_4988:
        /* <DEDUP_REMOVED lines=15> */
.L_x_5015:
        /* <DEDUP_REMOVED lines=12> */
.L_x_5016:
        /* <DEDUP_REMOVED lines=40> */
[----:B------:R-:W-:-:S07]  /*3840*/  LOP3.LUT R104, R104, UR42, R107, 0x96, !PT ;  /* 0x0000002a68687c12 */ /* 0x000fce000f8e966b */
.L_x_5014:
[----:B------:R-:W-:Y:S01]  /*3850*/  I2FP.F32.U32 R7, R7 ;  /* 0x0000000700077245 */ /* 0x000fe20000201000 */
[----:B------:R-:W-:Y:S01]  /*3860*/  UMOV UR4, UR6 ;  /* 0x0000000600047c82 */ /* 0x000fe20008000000 */
[----:B------:R-:W-:Y:S01]  /*3870*/  ISETP.NE.AND P2, PT, R10, 0x1, PT ;  /* 0x000000010a00780c */ /* 0x000fe20003f45270 */
[C---:B-----5:R-:W-:Y:S01]  /*3880*/  IMAD.U32 R8, R96.reuse, 0x10000, RZ ;  /* 0x0001000060087824 */ /* 0x060fe200078e00ff */
[----:B------:R-:W-:Y:S01]  /*3890*/  UMOV UR5, UR7 ;  /* 0x0000000700057c82 */ /* 0x000fe20008000000 */
[----:B------:R-:W-:Y:S01]  /*38a0*/  FFMA.FTZ R7, R7, R20, 1.1641532182693481445e-10 ;  /* 0x2f00000007077423 */ /* 0x000fe20000010014 */
[----:B------:R-:W-:Y:S01]  /*38b0*/  PRMT R96, R96, 0x7632, R96 ;  /* 0x0000763260607816 */ /* 0x000fe20000000060 */
[----:B------:R-:W-:Y:S01]  /*38c0*/  FMUL.FTZ R8, R8, UR5 ;  /* 0x0000000508087c20 */ /* 0x000fe20008410000 */
[----:B------:R-:W-:Y:S02]  /*38d0*/  IMAD.MOV.U32 R11, RZ, RZ, 0x2 ;  /* 0x00000002ff0b7424 */ /* 0x000fe400078e00ff */
        /* <DEDUP_REMOVED lines=14> */
.L_x_5018:
        /* <DEDUP_REMOVED lines=12> */
.L_x_5019:
        /* <DEDUP_REMOVED lines=42> */
.L_x_5017:
[----:B------:R-:W-:Y:S01]  /*3d20*/  I2FP.F32.U32 R7, R7 ;  /* 0x0000000700077245 */ /* 0x000fe20000201000 */
[----:B------:R-:W-:Y:S01]  /*3d30*/  IMAD.U32 R8, R24, 0x10000, RZ ;  /* 0x0001000018087824 */ /* 0x000fe200078e00ff */
[----:B------:R-:W-:Y:S01]  /*3d40*/  ISETP.NE.AND P2, PT, R11, 0x1, PT ;  /* 0x000000010b00780c */ /* 0x000fe20003f45270 */
[----:B------:R-:W-:Y:S02]  /*3d50*/  IMAD.MOV.U32 R12, RZ, RZ, 0x2 ;  /* 0x00000002ff0c7424 */ /* 0x000fe400078e00ff */
[----:B------:R-:W-:Y:S01]  /*3d60*/  FFMA.FTZ R7, R7, R20, 1.1641532182693481445e-10 ;  /* 0x2f00000007077423 */ /* 0x000fe20000010014 */
[----:B------:R-:W-:Y:S01]  /*3d70*/  FMUL.FTZ R8, R8, UR5 ;  /* 0x0000000508087c20 */ /* 0x000fe20008410000 */
[----:B------:R-:W-:-:S03]  /*3d80*/  IMAD.MOV.U32 R10, RZ, RZ, R100 ;  /* 0x000000ffff0a7224 */ /* 0x000fc600078e0064 */
[----:B------:R-:W-:Y:S02]  /*3d90*/  FSETP.GTU.FTZ.AND P1, PT, R7, UR4, PT ;  /* 0x0000000407007c0b */ /* 0x000fe4000bf3c000 */
[----:B------:R-:W-:Y:S02]  /*3da0*/  @P0 SHF.L.U32 R7, R28, 0x10, RZ ;  /* 0x000000101c070819 */ /* 0x000fe400000006ff */
[----:B------:R-:W-:-:S05]  /*3db0*/  FSEL R8, R8, RZ, !P1 ;  /* 0x000000ff08087208 */ /* 0x000fca0004800000 */
        /* <DEDUP_REMOVED lines=14> */
.L_x_5021:
        /* <DEDUP_REMOVED lines=12> */
.L_x_5022:
        /* <DEDUP_REMOVED lines=42> */
.L_x_5020:
        /* <DEDUP_REMOVED lines=20> */
.L_x_5024:
        /* <DEDUP_REMOVED lines=12> */
.L_x_5025:
        /* <DEDUP_REMOVED lines=42> */
.L_x_5023:
        /* <DEDUP_REMOVED lines=8> */
[----:B------:R-:W-:-:S05]  /*4720*/  FMUL.FTZ R12, R12, UR5 ;  /* 0x000000050c0c7c20 */ /* 0x000fca0008410000 */
[----:B------:R-:W-:-:S05]  /*4730*/  FSEL R11, R12, RZ, !P1 ;  /* 0x000000ff0c0b7208 */ /* 0x000fca0004800000 */
[----:B------:R-:W-:Y:S01]  /*4740*/  FADD.FTZ R10, R10, R11 ;  /* 0x0000000b0a0a7221 */ /* 0x000fe20000010000 */
[----:B------:R-:W-:-:S03]  /*4750*/  IMAD.MOV.U32 R11, RZ, RZ, R100 ;  /* 0x000000ffff0b7224 */ /* 0x000fc600078e0064 */
        /* <DEDUP_REMOVED lines=13> */
.L_x_5027:
        /* <DEDUP_REMOVED lines=12> */
.L_x_5028:
        /* <DEDUP_REMOVED lines=42> */
.L_x_5026:
[----:B------:R-:W-:Y:S01]  /*4b90*/  I2FP.F32.U32 R11, R11 ;  /* 0x0000000b000b7245 */ /* 0x000fe20000201000 */
[C---:B------:R-:W-:Y:S01]  /*4ba0*/  IMAD.U32 R12, R97.reuse, 0x10000, RZ ;  /* 0x00010000610c7824 */ /* 0x040fe200078e00ff */
[----:B------:R-:W-:Y:S01]  /*4bb0*/  ISETP.NE.AND P2, PT, R14, 0x1, PT ;  /* 0x000000010e00780c */ /* 0x000fe20003f45270 */
[----:B------:R-:W-:Y:S01]  /*4bc0*/  IMAD.MOV.U32 R15, RZ, RZ, 0x2 ;  /* 0x00000002ff0f7424 */ /* 0x000fe200078e00ff */
[----:B------:R-:W-:Y:S01]  /*4bd0*/  PRMT R97, R97, 0x7632, R97 ;  /* 0x0000763261617816 */ /* 0x000fe20000000061 */
        /* <DEDUP_REMOVED lines=16> */
.L_x_5030:
        /* <DEDUP_REMOVED lines=12> */
.L_x_5031:
        /* <DEDUP_REMOVED lines=42> */
.L_x_5029:
[----:B------:R-:W-:Y:S01]  /*5040*/  I2FP.F32.U32 R13, R12 ;  /* 0x0000000c000d7245 */ /* 0x000fe20000201000 */
[----:B------:R-:W-:Y:S01]  /*5050*/  IMAD.U32 R12, R25, 0x10000, RZ ;  /* 0x00010000190c7824 */ /* 0x000fe200078e00ff */
[----:B------:R-:W-:Y:S01]  /*5060*/  ISETP.NE.AND P2, PT, R15, 0x1, PT ;  /* 0x000000010f00780c */ /* 0x000fe20003f45270 */
[----:B------:R-:W-:Y:S02]  /*5070*/  IMAD.MOV.U32 R16, RZ, RZ, 0x2 ;  /* 0x00000002ff107424 */ /* 0x000fe400078e00ff */
[----:B------:R-:W-:Y:S01]  /*5080*/  FFMA.FTZ R13, R13, R20, 1.1641532182693481445e-10 ;  /* 0x2f0000000d0d7423 */ /* 0x000fe20000010014 */
[----:B------:R-:W-:-:S04]  /*5090*/  FMUL.FTZ R12, R12, UR5 ;  /* 0x000000050c0c7c20 */ /* 0x000fc80008410000 */
[----:B------:R-:W-:Y:S02]  /*50a0*/  FSETP.GTU.FTZ.AND P1, PT, R13, UR4, PT ;  /* 0x000000040d007c0b */ /* 0x000fe4000bf3c000 */
[----:B------:R-:W-:Y:S02]  /*50b0*/  @P0 SHF.L.U32 R13, R29, 0x10, RZ ;  /* 0x000000101d0d0819 */ /* 0x000fe400000006ff */
[----:B------:R-:W-:-:S05]  /*50c0*/  FSEL R12, R12, RZ, !P1 ;  /* 0x000000ff0c0c7208 */ /* 0x000fca0004800000 */
[----:B------:R-:W-:-:S04]  /*50d0*/  FADD.FTZ R12, R11, R12 ;  /* 0x0000000c0b0c7221 */ /* 0x000fc80000010000 */
[--C-:B------:R-:W-:Y:S01]  /*50e0*/  @P0 FADD.FTZ R11, R13, R12.reuse ;  /* 0x0000000c0d0b0221 */ /* 0x100fe20000010000 */
        /* <DEDUP_REMOVED lines=13> */
.L_x_5033:
        /* <DEDUP_REMOVED lines=12> */
.L_x_5034:
        /* <DEDUP_REMOVED lines=42> */
.L_x_5032:
[----:B------:R-:W-:Y:S01]  /*5520*/  I2FP.F32.U32 R13, R13 ;  /* 0x0000000d000d7245 */ /* 0x000fe20000201000 */
[----:B------:R-:W-:Y:S01]  /*5530*/  IMAD.U32 R97, R97, 0x10000, RZ ;  /* 0x0001000061617824 */ /* 0x000fe200078e00ff */
        /* <DEDUP_REMOVED lines=17> */
.L_x_5036:
        /* <DEDUP_REMOVED lines=12> */
.L_x_5037:
        /* <DEDUP_REMOVED lines=42> */
.L_x_5035:
[----:B------:R-:W-:Y:S02]  /*59b0*/  I2FP.F32.U32 R15, R14 ;  /* 0x0000000e000f7245 */ /* 0x000fe40000201000 */
        /* <DEDUP_REMOVED lines=12> */
[----:B------:R-:W-:Y:S01]  /*5a80*/  SEL R13, RZ, 0x1, P2 ;  /* 0x00000001ff0d7807 */ /* 0x000fe20001000000 */
        /* <DEDUP_REMOVED lines=11> */
.L_x_5039:
        /* <DEDUP_REMOVED lines=12> */
.L_x_5040:
        /* <DEDUP_REMOVED lines=42> */
.L_x_5038:
        /* <DEDUP_REMOVED lines=20> */
.L_x_5042:
        /* <DEDUP_REMOVED lines=12> */
.L_x_5043:
        /* <DEDUP_REMOVED lines=43> */
.L_x_5041:
[----:B------:R-:W-:Y:S01]  /*6350*/  I2FP.F32.U32 R15, R15 ;  /* 0x0000000f000f7245 */ /* 0x000fe20000201000 */
[----:B------:R-:W-:Y:S01]  /*6360*/  IMAD.MOV.U32 R101, RZ, RZ, 0x2 ;  /* 0x00000002ff657424 */ /* 0x000fe200078e00ff */
[----:B------:R-:W-:-:S03]  /*6370*/  SHF.L.U32 R16, R26, 0x10, RZ ;  /* 0x000000101a107819 */ /* 0x000fc600000006ff */
[----:B------:R-:W-:Y:S02]  /*6380*/  FFMA.FTZ R15, R15, R20, 1.1641532182693481445e-10 ;  /* 0x2f0000000f0f7423 */ /* 0x000fe40000010014 */
[----:B------:R-:W-:-:S03]  /*6390*/  FMUL.FTZ R16, R16, UR5 ;  /* 0x0000000510107c20 */ /* 0x000fc60008410000 */
[----:B------:R-:W-:-:S04]  /*63a0*/  FSETP.GTU.FTZ.AND P3, PT, R15, UR4, PT ;  /* 0x000000040f007c0b */ /* 0x000fc8000bf7c000 */
[----:B------:R-:W-:Y:S01]  /*63b0*/  FSEL R15, R16, RZ, !P3 ;  /* 0x000000ff100f7208 */ /* 0x000fe20005800000 */
[----:B------:R-:W-:-:S04]  /*63c0*/  @P0 IMAD.U32 R16, R30, 0x10000, RZ ;  /* 0x000100001e100824 */ /* 0x000fc800078e00ff */
        /* <DEDUP_REMOVED lines=16> */
.L_x_5045:
        /* <DEDUP_REMOVED lines=12> */
.L_x_5046:
        /* <DEDUP_REMOVED lines=43> */
.L_x_5044:
        /* <DEDUP_REMOVED lines=19> */
.L_x_5048:
        /* <DEDUP_REMOVED lines=12> */
.L_x_5049:
        /* <DEDUP_REMOVED lines=43> */
.L_x_5047:
[----:B------:R-:W-:Y:S01]  /*6ce0*/  I2FP.F32.U32 R17, R16 ;  /* 0x0000001000117245 */ /* 0x000fe20000201000 */
[----:B------:R-:W-:Y:S01]  /*6cf0*/  @P0 IMAD.U32 R108, R23, 0x10000, RZ ;  /* 0x00010000176c0824 */ /* 0x000fe200078e00ff */
[----:B------:R-:W-:-:S03]  /*6d00*/  PRMT R16, R26, 0x7632, R16 ;  /* 0x000076321a107816 */ /* 0x000fc60000000010 */
[----:B------:R-:W-:Y:S02]  /*6d10*/  FFMA.FTZ R17, R17, R20, 1.1641532182693481445e-10 ;  /* 0x2f00000011117423 */ /* 0x000fe40000010014 */
[----:B------:R-:W-:-:S03]  /*6d20*/  IMAD.U32 R16, R16, 0x10000, RZ ;  /* 0x0001000010107824 */ /* 0x000fc600078e00ff */
[----:B------:R-:W-:Y:S01]  /*6d30*/  FSETP.GTU.FTZ.AND P4, PT, R17, UR4, PT ;  /* 0x0000000411007c0b */ /* 0x000fe2000bf9c000 */
[----:B------:R-:W-:Y:S01]  /*6d40*/  FMUL.FTZ R16, R16, UR5 ;  /* 0x0000000510107c20 */ /* 0x000fe20008410000 */
[----:B------:R-:W-:-:S04]  /*6d50*/  IMAD.MOV.U32 R17, RZ, RZ, R100 ;  /* 0x000000ffff117224 */ /* 0x000fc800078e0064 */
        /* <DEDUP_REMOVED lines=18> */
.L_x_5051:
        /* <DEDUP_REMOVED lines=12> */
.L_x_5052:
        /* <DEDUP_REMOVED lines=43> */
.L_x_5050:
[----:B------:R-:W-:Y:S01]  /*71f0*/  I2FP.F32.U32 R17, R17 ;  /* 0x0000001100117245 */ /* 0x000fe20000201000 */
[C---:B------:R-:W-:Y:S01]  /*7200*/  IMAD.U32 R16, R99.reuse, 0x10000, RZ ;  /* 0x0001000063107824 */ /* 0x040fe200078e00ff */
        /* <DEDUP_REMOVED lines=18> */
.L_x_5054:
        /* <DEDUP_REMOVED lines=12> */
.L_x_5055:
        /* <DEDUP_REMOVED lines=43> */
.L_x_5053:
        /* <DEDUP_REMOVED lines=25> */
.L_x_5057:
        /* <DEDUP_REMOVED lines=12> */
.L_x_5058:
        /* <DEDUP_REMOVED lines=43> */
.L_x_5056:
        /* <DEDUP_REMOVED lines=19> */
.L_x_5060:
        /* <DEDUP_REMOVED lines=14> */
.L_x_5061:
        /* <DEDUP_REMOVED lines=43> */
.L_x_5059:
[----:B------:R-:W-:Y:S01]  /*8060*/  I2FP.F32.U32 R99, R103 ;  /* 0x0000006700637245 */ /* 0x000fe20000201000 */
[----:B------:R-:W-:Y:S01]  /*8070*/  @P0 IMAD.U32 R22, R22, 0x10000, RZ ;  /* 0x0001000016160824 */ /* 0x000fe200078e00ff */
[----:B------:R-:W-:Y:S02]  /*8080*/  PRMT R103, R27, 0x7632, R103 ;  /* 0x000076321b677816 */ /* 0x000fe40000000067 */
[----:B------:R-:W-:Y:S01]  /*8090*/  PRMT R98, R107, 0x5410, R98 ;  /* 0x000054106b627816 */ /* 0x000fe20000000062 */
[----:B------:R-:W-:Y:S01]  /*80a0*/  FFMA.FTZ R99, R99, R20, 1.1641532182693481445e-10 ;  /* 0x2f00000063637423 */ /* 0x000fe20000010014 */
[----:B------:R-:W-:Y:S01]  /*80b0*/  PRMT R97, R105, 0x5410, R97 ;  /* 0x0000541069617816 */ /* 0x000fe20000000061 */
[----:B------:R-:W-:Y:S01]  /*80c0*/  IMAD.U32 R103, R103, 0x10000, RZ ;  /* 0x0001000067677824 */ /* 0x000fe200078e00ff */
[----:B------:R-:W-:Y:S02]  /*80d0*/  PRMT R96, R102, 0x5410, R96 ;  /* 0x0000541066607816 */ /* 0x000fe40000000060 */
[----:B------:R-:W-:Y:S01]  /*80e0*/  FSETP.GTU.FTZ.AND P6, PT, R99, UR4, PT ;  /* 0x0000000463007c0b */ /* 0x000fe2000bfdc000 */
[----:B------:R-:W-:-:S03]  /*80f0*/  FMUL.FTZ R103, R103, UR5 ;  /* 0x0000000567677c20 */ /* 0x000fc60008410000 */
[----:B------:R-:W-:Y:S02]  /*8100*/  SEL R99, RZ, 0x1, P6 ;  /* 0x00000001ff637807 */ /* 0x000fe40003000000 */
[----:B------:R-:W-:-:S05]  /*8110*/  FSEL R110, R103, RZ, !P6 ;  /* 0x000000ff676e7208 */ /* 0x000fca0007000000 */
[----:B------:R-:W-:-:S04]  /*8120*/  FADD.FTZ R17, R17, R110 ;  /* 0x0000006e11117221 */ /* 0x000fc80000010000 */
[--C-:B------:R-:W-:Y:S01]  /*8130*/  @P0 FADD.FTZ R103, R22, R17.reuse ;  /* 0x0000001116670221 */ /* 0x100fe20000010000 */
[----:B------:R-:W-:Y:S02]  /*8140*/  @!P0 MOV R103, R17 ;  /* 0x0000001100678202 */ /* 0x000fe40000000f00 */
[----:B------:R-:W-:Y:S02]  /*8150*/  PRMT R17, R99, 0x7610, R17 ;  /* 0x0000761063117816 */ /* 0x000fe40000000011 */
[----:B------:R-:W-:-:S04]  /*8160*/  F2FP.BF16.F32.PACK_AB R99, RZ, R103 ;  /* 0x00000067ff63723e */ /* 0x000fc800000010ff */
[----:B------:R-:W-:-:S07]  /*8170*/  PRMT R99, R108, 0x5410, R99 ;  /* 0x000054106c637816 */ /* 0x000fce0000000063 */
.L_x_5013:
[----:B------:R-:W-:Y:S01]  /*8180*/  SEL R22, RZ, 0x10000, !P4 ;  /* 0x00010000ff167807 */ /* 0x000fe20006000000 */
[----:B------:R-:W0:Y:S01]  /*8190*/  LDC.64 R114, c[0x0][0x3b0] ;  /* 0x0000ec00ff727b82 */ /* 0x000e220000000a00 */
[----:B------:R-:W-:Y:S01]  /*81a0*/  ISETP.NE.AND P4, PT, R116, RZ, PT ;  /* 0x000000ff7400720c */ /* 0x000fe20003f85270 */
[----:B------:R-:W-:Y:S01]  /*81b0*/  UISETP.NE.U32.AND UP0, UPT, UR12, URZ, UPT ;  /* 0x000000ff0c00728c */ /* 0x000fe2000bf05070 */
[----:B------:R-:W-:Y:S01]  /*81c0*/  SEL R102, RZ, 0x1000000, !P5 ;  /* 0x01000000ff667807 */ /* 0x000fe20006800000 */
[----:B------:R-:W-:Y:S01]  /*81d0*/  IMAD.MOV.U32 R121, RZ, RZ, 0x10 ;  /* 0x00000010ff797424 */ /* 0x000fe200078e00ff */
[----:B------:R-:W-:Y:S01]  /*81e0*/  SEL R119, RZ, 0x100, !P3 ;  /* 0x00000100ff777807 */ /* 0x000fe20005800000 */
[----:B------:R-:W-:Y:S01]  /*81f0*/  UISETP.NE.AND.EX UP0, UPT, UR13, URZ, UPT, UP0 ;  /* 0x000000ff0d00728c */ /* 0x000fe2000bf05300 */
[----:B------:R-:W-:Y:S01]  /*8200*/  ISETP.NE.AND P5, PT, R113, RZ, PT ;  /* 0x000000ff7100720c */ /* 0x000fe20003fa5270 */
[----:B------:R-:W1:Y:S01]  /*8210*/  LDC.64 R116, c[0x0][0x3a8] ;  /* 0x0000ea00ff747b82 */ /* 0x000e620000000a00 */
[----:B------:R-:W-:-:S02]  /*8220*/  LOP3.LUT R119, R119, R102, R22, 0xfe, !PT ;  /* 0x0000006677777212 */ /* 0x000fc400078efe16 */
[----:B------:R-:W-:Y:S02]  /*8230*/  SEL R22, RZ, 0x1000000, !P1 ;  /* 0x01000000ff167807 */ /* 0x000fe40004800000 */
[----:B------:R-:W-:Y:S02]  /*8240*/  SEL R105, RZ, 0x10000, !P4 ;  /* 0x00010000ff697807 */ /* 0x000fe40006000000 */
[----:B------:R-:W-:Y:S01]  /*8250*/  SEL R102, RZ, 0x100, !P5 ;  /* 0x00000100ff667807 */ /* 0x000fe20006800000 */
[----:B------:R-:W2:Y:S01]  /*8260*/  @P0 LDC.64 R108, c[0x0][0x3a0] ;  /* 0x0000e800ff6c0b82 */ /* 0x000ea20000000a00 */
[----:B------:R-:W-:Y:S01]  /*8270*/  ISETP.NE.AND P6, PT, R112, RZ, PT ;  /* 0x000000ff7000720c */ /* 0x000fe20003fc5270 */
[----:B------:R-:W3:Y:S01]  /*8280*/  @UP0 LDCU.64 UR22, c[0x0][0x398] ;  /* 0x00007300ff1607ac */ /* 0x000ee20008000a00 */
[----:B------:R-:W-:Y:S02]  /*8290*/  SEL R118, RZ, 0x1, !P2 ;  /* 0x00000001ff767807 */ /* 0x000fe40005000000 */
[----:B------:R-:W-:Y:S01]  /*82a0*/  LOP3.LUT R102, R102, R22, R105, 0xfe, !PT ;  /* 0x0000001666667212 */ /* 0x000fe200078efe69 */
[C---:B------:R-:W-:Y:S01]  /*82b0*/  VIADD R22, R6.reuse, 0x80 ;  /* 0x0000008006167836 */ /* 0x040fe20000000000 */
[----:B------:R-:W-:Y:S01]  /*82c0*/  SEL R105, RZ, 0x1, !P6 ;  /* 0x00000001ff697807 */ /* 0x000fe20007000000 */
[----:B0-----:R-:W-:Y:S01]  /*82d0*/  IMAD.WIDE.U32 R112, R6, 0x8, R114 ;  /* 0x0000000806707825 */ /* 0x001fe200078e0072 */
[----:B------:R-:W-:-:S02]  /*82e0*/  LOP3.LUT R119, R119, R118, RZ, 0xfc, !PT ;  /* 0x0000007677777212 */ /* 0x000fc400078efcff */
[----:B------:R-:W-:Y:S02]  /*82f0*/  LOP3.LUT R118, R102, R105, RZ, 0xfc, !PT ;  /* 0x0000006966767212 */ /* 0x000fe400078efcff */
[----:B------:R-:W-:Y:S02]  /*8300*/  PLOP3.LUT P1, PT, PT, PT, UP0, 0x80, 0x8 ;  /* 0x000000000008781c */ /* 0x000fe40003f2f008 */
[----:B------:R-:W-:Y:S01]  /*8310*/  PLOP3.LUT P2, PT, PT, PT, UP0, 0x80, 0x8 ;  /* 0x000000000008781c */ /* 0x000fe20003f4f008 */
[----:B-1----:R-:W-:-:S05]  /*8320*/  IMAD.WIDE.U32 R110, R6, 0x10, R116 ;  /* 0x00000010066e7825 */ /* 0x002fca00078e0074 */
[----:B------:R0:W-:Y:S01]  /*8330*/  STG.E.128 desc[UR8][R110.64], R96 ;  /* 0x000000606e007986 */ /* 0x0001e2000c101d08 */
[----:B--2---:R-:W-:-:S03]  /*8340*/  @P0 IMAD.WIDE.U32 R108, R22, 0x10, R108 ;  /* 0x00000010166c0825 */ /* 0x004fc600078e006c */
[----:B------:R0:W-:Y:S01]  /*8350*/  STG.E.64 desc[UR8][R112.64], R118 ;  /* 0x0000007670007986 */ /* 0x0001e2000c101b08 */
[----:B---3--:R-:W-:Y:S05]  /*8360*/  BRA.U !UP0, `(.L_x_5062) ;  /* 0x0000000108507547 */ /* 0x008fea000b800000 */
        /* <DEDUP_REMOVED lines=20> */
.L_x_5062:
        /* <DEDUP_REMOVED lines=8> */
[----:B------:R-:W-:Y:S01]  /*8530*/  HFMA2 R14, -RZ, RZ, 0, 1.1920928955078125e-07 ;  /* 0x00000002ff0e7431 */ /* 0x000fe200000001ff */
[----:B------:R-:W-:Y:S01]  /*8540*/  PRMT R13, R29, 0x7632, R13 ;  /* 0x000076321d0d7816 */ /* 0x000fe2000000000d */
        /* <DEDUP_REMOVED lines=13> */
.L_x_5065:
        /* <DEDUP_REMOVED lines=12> */
.L_x_5066:
        /* <DEDUP_REMOVED lines=43> */
.L_x_5064:
[----:B------:R-:W-:Y:S01]  /*8990*/  I2FP.F32.U32 R15, R8 ;  /* 0x00000008000f7245 */ /* 0x000fe20000201000 */
[----:B------:R-:W-:Y:S01]  /*89a0*/  IMAD.MOV.U32 R16, RZ, RZ, 0x2 ;  /* 0x00000002ff107424 */ /* 0x000fe200078e00ff */
[----:B------:R-:W-:Y:S01]  /*89b0*/  ISETP.NE.AND P2, PT, R14, 0x1, PT ;  /* 0x000000010e00780c */ /* 0x000fe20003f45270 */
[----:B------:R-:W-:Y:S01]  /*89c0*/  IMAD.MOV.U32 R12, RZ, RZ, R100 ;  /* 0x000000ffff0c7224 */ /* 0x000fe200078e0064 */
[C---:B-----5:R-:W-:Y:S01]  /*89d0*/  SHF.L.U32 R8, R96.reuse, 0x10, RZ ;  /* 0x0000001060087819 */ /* 0x060fe200000006ff */
[----:B------:R-:W-:Y:S01]  /*89e0*/  FFMA.FTZ R15, R15, R20, 1.1641532182693481445e-10 ;  /* 0x2f0000000f0f7423 */ /* 0x000fe20000010014 */
[----:B------:R-:W-:-:S03]  /*89f0*/  PRMT R10, R96, 0x7632, R10 ;  /* 0x00007632600a7816 */ /* 0x000fc6000000000a */
        /* <DEDUP_REMOVED lines=14> */
.L_x_5068:
        /* <DEDUP_REMOVED lines=12> */
.L_x_5069:
        /* <DEDUP_REMOVED lines=43> */
.L_x_5067:
        /* <DEDUP_REMOVED lines=24> */
.L_x_5071:
        /* <DEDUP_REMOVED lines=12> */
.L_x_5072:
        /* <DEDUP_REMOVED lines=43> */
.L_x_5070:
        /* <DEDUP_REMOVED lines=20> */
.L_x_5074:
        /* <DEDUP_REMOVED lines=12> */
.L_x_5075:
        /* <DEDUP_REMOVED lines=43> */
.L_x_5073:
        /* <DEDUP_REMOVED lines=8> */
[----:B------:R-:W-:-:S05]  /*9870*/  FMUL.FTZ R12, R12, UR5 ;  /* 0x000000050c0c7c20 */ /* 0x000fca0008410000 */
[----:B------:R-:W-:Y:S02]  /*9880*/  FSEL R15, R12, RZ, !P1 ;  /* 0x000000ff0c0f7208 */ /* 0x000fe40004800000 */
[----:B------:R-:W-:-:S03]  /*9890*/  MOV R12, R100 ;  /* 0x00000064000c7202 */ /* 0x000fc60000000f00 */
[----:B------:R-:W-:-:S04]  /*98a0*/  FADD.FTZ R10, R10, R15 ;  /* 0x0000000f0a0a7221 */ /* 0x000fc80000010000 */
[----:B------:R-:W-:Y:S01]  /*98b0*/  @P0 FADD.FTZ R107, R10, R107 ;  /* 0x0000006b0a6b0221 */ /* 0x000fe20000010000 */
        /* <DEDUP_REMOVED lines=12> */
.L_x_5077:
        /* <DEDUP_REMOVED lines=12> */
.L_x_5078:
        /* <DEDUP_REMOVED lines=43> */
.L_x_5076:
        /* <DEDUP_REMOVED lines=21> */
.L_x_5080:
        /* <DEDUP_REMOVED lines=12> */
.L_x_5081:
        /* <DEDUP_REMOVED lines=43> */
.L_x_5079:
        /* <DEDUP_REMOVED lines=24> */
.L_x_5083:
        /* <DEDUP_REMOVED lines=12> */
.L_x_5084:
        /* <DEDUP_REMOVED lines=43> */
.L_x_5082:
        /* <DEDUP_REMOVED lines=19> */
.L_x_5086:
        /* <DEDUP_REMOVED lines=12> */
.L_x_5087:
        /* <DEDUP_REMOVED lines=43> */
.L_x_5085:
        /* <DEDUP_REMOVED lines=9> */
[----:B------:R-:W-:-:S05]  /*abd0*/  FSEL R15, R16, RZ, !P2 ;  /* 0x000000ff100f7208 */ /* 0x000fca0005000000 */
[----:B------:R-:W-:-:S04]  /*abe0*/  FADD.FTZ R14, R14, R15 ;  /* 0x0000000f0e0e7221 */ /* 0x000fc80000010000 */
[----:B------:R-:W-:Y:S01]  /*abf0*/  @P0 FADD.FTZ R111, R14, R13 ;  /* 0x0000000d0e6f0221 */ /* 0x000fe20000010000 */
[----:B------:R-:W-:Y:S01]  /*ac00*/  @!P0 IMAD.MOV.U32 R111, RZ, RZ, R14 ;  /* 0x000000ffff6f8224 */ /* 0x000fe200078e000e */
[----:B------:R-:W-:Y:S02]  /*ac10*/  SEL R13, RZ, 0x1, P2 ;  /* 0x00000001ff0d7807 */ /* 0x000fe40001000000 */
        /* <DEDUP_REMOVED lines=11> */
.L_x_5089:
        /* <DEDUP_REMOVED lines=12> */
.L_x_5090:
        /* <DEDUP_REMOVED lines=43> */
.L_x_5088:
[----:B------:R-:W-:Y:S01]  /*b040*/  I2FP.F32.U32 R15, R14 ;  /* 0x0000000e000f7245 */ /* 0x000fe20000201000 */
[----:B------:R-:W-:Y:S01]  /*b050*/  IMAD.MOV.U32 R120, RZ, RZ, 0x2 ;  /* 0x00000002ff787424 */ /* 0x000fe200078e00ff */
[----:B------:R-:W-:Y:S01]  /*b060*/  ISETP.NE.AND P3, PT, R118, 0x1, PT ;  /* 0x000000017600780c */ /* 0x000fe20003f65270 */
[----:B------:R-:W-:Y:S01]  /*b070*/  IMAD.MOV.U32 R16, RZ, RZ, R100 ;  /* 0x000000ffff107224 */ /* 0x000fe200078e0064 */
[----:B------:R-:W-:Y:S01]  /*b080*/  SHF.L.U32 R14, R98, 0x10, RZ ;  /* 0x00000010620e7819 */ /* 0x000fe200000006ff */
[----:B------:R-:W-:-:S04]  /*b090*/  FFMA.FTZ R15, R15, R20, 1.1641532182693481445e-10 ;  /* 0x2f0000000f0f7423 */ /* 0x000fc80000010014 */
[----:B------:R-:W-:Y:S01]  /*b0a0*/  FMUL.FTZ R14, R14, UR5 ;  /* 0x000000050e0e7c20 */ /* 0x000fe20008410000 */
[----:B------:R-:W-:Y:S02]  /*b0b0*/  FSETP.GTU.FTZ.AND P2, PT, R15, UR4, PT ;  /* 0x000000040f007c0b */ /* 0x000fe4000bf5c000 */
[----:B------:R-:W-:Y:S02]  /*b0c0*/  PRMT R15, R98, 0x7632, R15 ;  /* 0x00007632620f7816 */ /* 0x000fe4000000000f */
        /* <DEDUP_REMOVED lines=11> */
.L_x_5092:
        /* <DEDUP_REMOVED lines=12> */
.L_x_5093:
        /* <DEDUP_REMOVED lines=43> */
.L_x_5091:
        /* <DEDUP_REMOVED lines=24> */
.L_x_5095:
        /* <DEDUP_REMOVED lines=12> */
.L_x_5096:
        /* <DEDUP_REMOVED lines=43> */
.L_x_5094:
        /* <DEDUP_REMOVED lines=19> */
.L_x_5098:
        /* <DEDUP_REMOVED lines=12> */
.L_x_5099:
        /* <DEDUP_REMOVED lines=43> */
.L_x_5097:
[----:B------:R-:W-:Y:S01]  /*be80*/  I2FP.F32.U32 R119, R16 ;  /* 0x0000001000777245 */ /* 0x000fe20000201000 */
[----:B------:R-:W-:Y:S01]  /*be90*/  IMAD.MOV.U32 R123, RZ, RZ, 0x2 ;  /* 0x00000002ff7b7424 */ /* 0x000fe200078e00ff */
[----:B------:R-:W-:Y:S02]  /*bea0*/  PRMT R16, R26, 0x7632, R16 ;  /* 0x000076321a107816 */ /* 0x000fe40000000010 */
[----:B------:R-:W-:Y:S01]  /*beb0*/  @P0 PRMT R118, R30, 0x7632, R118 ;  /* 0x000076321e760816 */ /* 0x000fe20000000076 */
[----:B------:R-:W-:Y:S01]  /*bec0*/  FFMA.FTZ R119, R119, R20, 1.1641532182693481445e-10 ;  /* 0x2f00000077777423 */ /* 0x000fe20000010014 */
[----:B------:R-:W-:Y:S02]  /*bed0*/  SHF.L.U32 R16, R16, 0x10, RZ ;  /* 0x0000001010107819 */ /* 0x000fe400000006ff */
[----:B------:R-:W-:Y:S01]  /*bee0*/  MOV R121, R100 ;  /* 0x0000006400797202 */ /* 0x000fe20000000f00 */
[----:B------:R-:W-:Y:S01]  /*bef0*/  @P0 IMAD.U32 R118, R118, 0x10000, RZ ;  /* 0x0001000076760824 */ /* 0x000fe200078e00ff */
[----:B------:R-:W-:Y:S01]  /*bf00*/  FSETP.GTU.FTZ.AND P4, PT, R119, UR4, PT ;  /* 0x0000000477007c0b */ /* 0x000fe2000bf9c000 */
[----:B------:R-:W-:-:S05]  /*bf10*/  FMUL.FTZ R16, R16, UR5 ;  /* 0x0000000510107c20 */ /* 0x000fca0008410000 */
[----:B------:R-:W-:Y:S02]  /*bf20*/  FSEL R120, R16, RZ, !P4 ;  /* 0x000000ff10787208 */ /* 0x000fe40006000000 */
[----:B------:R-:W-:Y:S02]  /*bf30*/  SEL R16, RZ, 0x1, P4 ;  /* 0x00000001ff107807 */ /* 0x000fe40002000000 */
[----:B------:R-:W-:Y:S01]  /*bf40*/  ISETP.NE.AND P4, PT, R122, 0x1, PT ;  /* 0x000000017a00780c */ /* 0x000fe20003f85270 */
[----:B------:R-:W-:-:S04]  /*bf50*/  FADD.FTZ R15, R15, R120 ;  /* 0x000000780f0f7221 */ /* 0x000fc80000010000 */
        /* <DEDUP_REMOVED lines=13> */
.L_x_5101:
        /* <DEDUP_REMOVED lines=12> */
.L_x_5102:
        /* <DEDUP_REMOVED lines=43> */
.L_x_5100:
[----:B------:R-:W-:Y:S01]  /*c3a0*/  I2FP.F32.U32 R121, R121 ;  /* 0x0000007900797245 */ /* 0x000fe20000201000 */
[----:B------:R-:W-:Y:S01]  /*c3b0*/  IMAD.MOV.U32 R124, RZ, RZ, 0x2 ;  /* 0x00000002ff7c7424 */ /* 0x000fe200078e00ff */
[----:B------:R-:W-:Y:S02]  /*c3c0*/  ISETP.NE.AND P5, PT, R123, 0x1, PT ;  /* 0x000000017b00780c */ /* 0x000fe40003fa5270 */
[----:B------:R-:W-:Y:S01]  /*c3d0*/  SHF.L.U32 R16, R99, 0x10, RZ ;  /* 0x0000001063107819 */ /* 0x000fe200000006ff */
[----:B------:R-:W-:Y:S01]  /*c3e0*/  FFMA.FTZ R121, R121, R20, 1.1641532182693481445e-10 ;  /* 0x2f00000079797423 */ /* 0x000fe20000010014 */
[----:B------:R-:W-:Y:S01]  /*c3f0*/  PRMT R120, R99, 0x7632, R120 ;  /* 0x0000763263787816 */ /* 0x000fe20000000078 */
[----:B------:R-:W-:Y:S02]  /*c400*/  IMAD.MOV.U32 R99, RZ, RZ, R100 ;  /* 0x000000ffff637224 */ /* 0x000fe400078e0064 */
        /* <DEDUP_REMOVED lines=13> */
.L_x_5104:
        /* <DEDUP_REMOVED lines=12> */
.L_x_5105:
        /* <DEDUP_REMOVED lines=43> */
.L_x_5103:
[----:B------:R-:W-:Y:S01]  /*c850*/  I2FP.F32.U32 R99, R99 ;  /* 0x0000006300637245 */ /* 0x000fe20000201000 */
[----:B------:R-:W-:Y:S02]  /*c860*/  IMAD.U32 R121, R27, 0x10000, RZ ;  /* 0x000100001b797824 */ /* 0x000fe400078e00ff */
[----:B------:R-:W-:Y:S02]  /*c870*/  IMAD.MOV.U32 R125, RZ, RZ, 0x2 ;  /* 0x00000002ff7d7424 */ /* 0x000fe400078e00ff */
[----:B------:R-:W-:Y:S01]  /*c880*/  FFMA.FTZ R99, R99, R20, 1.1641532182693481445e-10 ;  /* 0x2f00000063637423 */ /* 0x000fe20000010014 */
[----:B------:R-:W-:Y:S01]  /*c890*/  FMUL.FTZ R121, R121, UR5 ;  /* 0x0000000579797c20 */ /* 0x000fe20008410000 */
[----:B------:R-:W-:-:S03]  /*c8a0*/  IMAD.MOV.U32 R123, RZ, RZ, R100 ;  /* 0x000000ffff7b7224 */ /* 0x000fc600078e0064 */
[----:B------:R-:W-:-:S04]  /*c8b0*/  FSETP.GTU.FTZ.AND P5, PT, R99, UR4, PT ;  /* 0x0000000463007c0b */ /* 0x000fc8000bfbc000 */
[----:B------:R-:W-:Y:S01]  /*c8c0*/  FSEL R99, R121, RZ, !P5 ;  /* 0x000000ff79637208 */ /* 0x000fe20006800000 */
[----:B------:R-:W-:Y:S01]  /*c8d0*/  @P0 IMAD.U32 R121, R31, 0x10000, RZ ;  /* 0x000100001f790824 */ /* 0x000fe200078e00ff */
        /* <DEDUP_REMOVED lines=16> */
.L_x_5107:
        /* <DEDUP_REMOVED lines=12> */
.L_x_5108:
        /* <DEDUP_REMOVED lines=43> */
.L_x_5106:
        /* <DEDUP_REMOVED lines=19> */
.L_x_5110:
        /* <DEDUP_REMOVED lines=14> */
.L_x_5111:
        /* <DEDUP_REMOVED lines=43> */
.L_x_5109:
[----:B------:R-:W-:Y:S02]  /*d210*/  I2FP.F32.U32 R123, R124 ;  /* 0x0000007c007b7245 */ /* 0x000fe40000201000 */
[----:B------:R-:W-:Y:S02]  /*d220*/  PRMT R124, R27, 0x7632, R124 ;  /* 0x000076321b7c7816 */ /* 0x000fe4000000007c */
[----:B------:R-:W-:Y:S01]  /*d230*/  PRMT R97, R17, 0x5410, R97 ;  /* 0x0000541011617816 */ /* 0x000fe20000000061 */
[----:B------:R-:W-:Y:S01]  /*d240*/  FFMA.FTZ R123, R123, R20, 1.1641532182693481445e-10 ;  /* 0x2f0000007b7b7423 */ /* 0x000fe20000010014 */
[----:B------:R-:W-:Y:S02]  /*d250*/  SHF.L.U32 R124, R124, 0x10, RZ ;  /* 0x000000107c7c7819 */ /* 0x000fe400000006ff */
[----:B------:R-:W-:Y:S02]  /*d260*/  PRMT R98, R98, 0x5410, R118 ;  /* 0x0000541062627816 */ /* 0x000fe40000000076 */
[----:B------:R-:W-:Y:S01]  /*d270*/  FSETP.GTU.FTZ.AND P6, PT, R123, UR4, PT ;  /* 0x000000047b007c0b */ /* 0x000fe2000bfdc000 */
[----:B------:R-:W-:Y:S01]  /*d280*/  FMUL.FTZ R124, R124, UR5 ;  /* 0x000000057c7c7c20 */ /* 0x000fe20008410000 */
[----:B------:R-:W-:-:S02]  /*d290*/  @P0 PRMT R123, R31, 0x7632, R123 ;  /* 0x000076321f7b0816 */ /* 0x000fc4000000007b */
[----:B------:R-:W-:Y:S02]  /*d2a0*/  PRMT R96, R96, 0x5410, R112 ;  /* 0x0000541060607816 */ /* 0x000fe40000000070 */
[----:B------:R-:W-:Y:S01]  /*d2b0*/  FSEL R125, R124, RZ, !P6 ;  /* 0x000000ff7c7d7208 */ /* 0x000fe20007000000 */
[----:B------:R-:W-:Y:S01]  /*d2c0*/  @P0 IMAD.U32 R123, R123, 0x10000, RZ ;  /* 0x000100007b7b0824 */ /* 0x000fe200078e00ff */
[----:B------:R-:W-:-:S03]  /*d2d0*/  SEL R124, RZ, 0x1, P6 ;  /* 0x00000001ff7c7807 */ /* 0x000fc60003000000 */
[----:B------:R-:W-:Y:S01]  /*d2e0*/  FADD.FTZ R120, R120, R125 ;  /* 0x0000007d78787221 */ /* 0x000fe20000010000 */
[----:B------:R-:W-:-:S03]  /*d2f0*/  PRMT R17, R124, 0x7610, R17 ;  /* 0x000076107c117816 */ /* 0x000fc60000000011 */
[----:B------:R-:W-:Y:S01]  /*d300*/  @P0 FADD.FTZ R123, R120, R123 ;  /* 0x0000007b787b0221 */ /* 0x000fe20000010000 */
[----:B------:R-:W-:-:S05]  /*d310*/  @!P0 IMAD.MOV.U32 R123, RZ, RZ, R120 ;  /* 0x000000ffff7b8224 */ /* 0x000fca00078e0078 */
[----:B------:R-:W-:-:S04]  /*d320*/  F2FP.BF16.F32.PACK_AB R120, RZ, R123 ;  /* 0x0000007bff78723e */ /* 0x000fc800000010ff */
[----:B------:R-:W-:Y:S01]  /*d330*/  PRMT R99, R99, 0x5410, R120 ;  /* 0x0000541063637816 */ /* 0x000fe20000000078 */
[----:B------:R-:W-:Y:S06]  /*d340*/  BRA `(.L_x_5112) ;  /* 0x0000002400e47947 */ /* 0x000fec0003800000 */
.L_x_5063:
        /* <DEDUP_REMOVED lines=15> */
.L_x_5114:
        /* <DEDUP_REMOVED lines=12> */
.L_x_5115:
        /* <DEDUP_REMOVED lines=43> */
.L_x_5113:
        /* <DEDUP_REMOVED lines=24> */
.L_x_5117:
        /* <DEDUP_REMOVED lines=12> */
.L_x_5118:
        /* <DEDUP_REMOVED lines=43> */
.L_x_5116:
        /* <DEDUP_REMOVED lines=23> */
.L_x_5120:
        /* <DEDUP_REMOVED lines=12> */
.L_x_5121:
        /* <DEDUP_REMOVED lines=43> */
.L_x_5119:
[----:B------:R-:W-:Y:S01]  /*e180*/  I2FP.F32.U32 R109, R109 ;  /* 0x0000006d006d7245 */ /* 0x000fe20000201000 */
[----:B------:R-:W-:Y:S01]  /*e190*/  IMAD.U32 R110, R97, 0x10000, RZ ;  /* 0x00010000616e7824 */ /* 0x000fe200078e00ff */
[----:B------:R-:W-:Y:S01]  /*e1a0*/  ISETP.NE.AND P2, PT, R113, 0x1, PT ;  /* 0x000000017100780c */ /* 0x000fe20003f45270 */
[----:B------:R-:W-:Y:S01]  /*e1b0*/  @P0 IMAD.U32 R118, R29, 0x10000, RZ ;  /* 0x000100001d760824 */ /* 0x000fe200078e00ff */
[----:B------:R-:W-:Y:S01]  /*e1c0*/  PRMT R97, R97, 0x7632, R97 ;  /* 0x0000763261617816 */ /* 0x000fe20000000061 */
[----:B------:R-:W-:Y:S01]  /*e1d0*/  FFMA.FTZ R109, R109, R20, 1.1641532182693481445e-10 ;  /* 0x2f0000006d6d7423 */ /* 0x000fe20000010014 */
[----:B------:R-:W-:Y:S01]  /*e1e0*/  FMUL.FTZ R110, R110, UR5 ;  /* 0x000000056e6e7c20 */ /* 0x000fe20008410000 */
[----:B------:R-:W-:Y:S01]  /*e1f0*/  IMAD.MOV.U32 R119, RZ, RZ, 0x2 ;  /* 0x00000002ff777424 */ /* 0x000fe200078e00ff */
[----:B------:R-:W-:Y:S02]  /*e200*/  MOV R111, R100 ;  /* 0x00000064006f7202 */ /* 0x000fe40000000f00 */
        /* <DEDUP_REMOVED lines=15> */
.L_x_5123:
        /* <DEDUP_REMOVED lines=12> */
.L_x_5124:
        /* <DEDUP_REMOVED lines=43> */
.L_x_5122:
        /* <DEDUP_REMOVED lines=23> */
.L_x_5126:
        /* <DEDUP_REMOVED lines=12> */
.L_x_5127:
        /* <DEDUP_REMOVED lines=43> */
.L_x_5125:
        /* <DEDUP_REMOVED lines=23> */
.L_x_5129:
        /* <DEDUP_REMOVED lines=12> */
.L_x_5130:
        /* <DEDUP_REMOVED lines=43> */
.L_x_5128:
        /* <DEDUP_REMOVED lines=23> */
.L_x_5132:
        /* <DEDUP_REMOVED lines=12> */
.L_x_5133:
        /* <DEDUP_REMOVED lines=43> */
.L_x_5131:
        /* <DEDUP_REMOVED lines=23> */
.L_x_5135:
        /* <DEDUP_REMOVED lines=12> */
.L_x_5136:
        /* <DEDUP_REMOVED lines=43> */
.L_x_5134:
[----:B------:R-:W-:Y:S02]  /*f9f0*/  I2FP.F32.U32 R99, R99 ;  /* 0x0000006300637245 */ /* 0x000fe40000201000 */
[----:B------:R-:W-:Y:S02]  /*fa00*/  SHF.L.U32 R130, R130, 0x10, RZ ;  /* 0x0000001082827819 */ /* 0x000fe400000006ff */
[----:B------:R-:W-:Y:S01]  /*fa10*/  @P0 PRMT R98, R31, 0x7632, R98 ;  /* 0x000076321f620816 */ /* 0x000fe20000000062 */
[----:B------:R-:W-:Y:S01]  /*fa20*/  FFMA.FTZ R99, R99, R20, 1.1641532182693481445e-10 ;  /* 0x2f00000063637423 */ /* 0x000fe20000010014 */
[----:B------:R-:W-:Y:S01]  /*fa30*/  PRMT R97, R118, 0x5410, R97 ;  /* 0x0000541076617816 */ /* 0x000fe20000000061 */
[----:B------:R-:W-:Y:S01]  /*fa40*/  FMUL.FTZ R130, R130, UR5 ;  /* 0x0000000582827c20 */ /* 0x000fe20008410000 */
[----:B------:R-:W-:Y:S01]  /*fa50*/  PRMT R96, R112, 0x5410, R96 ;  /* 0x0000541070607816 */ /* 0x000fe20000000060 */
[----:B------:R-:W-:Y:S01]  /*fa60*/  @P0 IMAD.U32 R98, R98, 0x10000, RZ ;  /* 0x0001000062620824 */ /* 0x000fe200078e00ff */
[----:B------:R-:W-:-:S04]  /*fa70*/  FSETP.GTU.FTZ.AND P5, PT, R99, UR4, PT ;  /* 0x0000000463007c0b */ /* 0x000fc8000bfbc000 */
[----:B------:R-:W-:Y:S02]  /*fa80*/  FSEL R123, R130, RZ, !P5 ;  /* 0x000000ff827b7208 */ /* 0x000fe40006800000 */
[----:B------:R-:W-:-:S03]  /*fa90*/  PLOP3.LUT P5, PT, P5, PT, PT, 0x8, 0x80 ;  /* 0x000000000080781c */ /* 0x000fc60002fae170 */
[----:B------:R-:W-:Y:S01]  /*faa0*/  @P0 FADD.FTZ R123, R123, R98 ;  /* 0x000000627b7b0221 */ /* 0x000fe20000010000 */
[----:B------:R-:W-:-:S04]  /*fab0*/  PRMT R98, R128, 0x5410, R129 ;  /* 0x0000541080627816 */ /* 0x000fc80000000081 */
[----:B------:R-:W-:-:S04]  /*fac0*/  F2FP.BF16.F32.PACK_AB R99, RZ, R123 ;  /* 0x0000007bff63723e */ /* 0x000fc800000010ff */
[----:B------:R-:W-:-:S07]  /*fad0*/  PRMT R99, R120, 0x5410, R99 ;  /* 0x0000541078637816 */ /* 0x000fce0000000063 */
.L_x_5112:
        /* <DEDUP_REMOVED lines=16> */
[----:B------:R-:W-:Y:S01]  /*fbe0*/  HFMA2 R108, -RZ, RZ, 0, 9.5367431640625e-07 ;  /* 0x00000010ff6c7431 */ /* 0x000fe200000001ff */
[----:B------:R-:W-:Y:S01]  /*fbf0*/  SEL R133, RZ, 0x1, !P6 ;  /* 0x00000001ff857807 */ /* 0x000fe20007000000 */
[----:B------:R-:W-:Y:S01]  /*fc00*/  VIADD R127, R6, 0x100 ;  /* 0x00000100067f7836 */ /* 0x000fe20000000000 */
[----:B------:R-:W-:-:S02]  /*fc10*/  LOP3.LUT R131, R131, R130, RZ, 0xfc, !PT ;  /* 0x0000008283837212 */ /* 0x000fc400078efcff */
[----:B------:R-:W-:Y:S01]  /*fc20*/  LOP3.LUT R130, R106, R133, RZ, 0xfc, !PT ;  /* 0x000000856a827212 */ /* 0x000fe200078efcff */
[----:B------:R-:W-:Y:S01]  /*fc30*/  IMAD.WIDE.U32 R132, R22, 0x8, R114 ;  /* 0x0000000816847825 */ /* 0x000fe200078e0072 */
[----:B------:R-:W-:Y:S02]  /*fc40*/  PLOP3.LUT P3, PT, PT, PT, UP0, 0x80, 0x8 ;  /* 0x000000000008781c */ /* 0x000fe40003f6f008 */
[----:B------:R-:W-:Y:S01]  /*fc50*/  PLOP3.LUT P1, PT, PT, PT, UP0, 0x80, 0x8 ;  /* 0x000000000008781c */ /* 0x000fe20003f2f008 */
[C---:B------:R-:W-:Y:S01]  /*fc60*/  IMAD.WIDE.U32 R134, R127.reuse, 0x10, R140 ;  /* 0x000000107f867825 */ /* 0x040fe200078e008c */
[----:B------:R2:W-:Y:S03]  /*fc70*/  STG.E.64 desc[UR8][R132.64], R130 ;  /* 0x0000008284007986 */ /* 0x0005e6000c101b08 */
[----:B0-----:R-:W-:-:S06]  /*fc80*/  @P0 IMAD.WIDE.U32 R128, R127, 0x10, R128 ;  /* 0x000000107f800825 */ /* 0x001fcc00078e0080 */
        /* <DEDUP_REMOVED lines=9> */
[----:B------:R-:W-:Y:S02]  /*fd20*/  LOP3.LUT R99, R13, 0xff, RZ, 0xc0, !PT ;  /* 0x000000ff0d637812 */ /* 0x000fe400078ec0ff */
[----:B------:R-:W-:Y:S02]  /*fd30*/  LOP3.LUT R132, R10, 0xff, RZ, 0xc0, !PT ;  /* 0x000000ff0a847812 */ /* 0x000fe400078ec0ff */
[----:B------:R-:W-:Y:S01]  /*fd40*/  LOP3.LUT R137, R98, 0xff00, R131, 0xf8, !PT ;  /* 0x0000ff0062897812 */ /* 0x000fe200078ef883 */
[----:B------:R-:W-:-:S03]  /*fd50*/  IMAD.WIDE.U32 R98, R99, 0x1000000, RZ ;  /* 0x0100000063627825 */ /* 0x000fc600078e00ff */
[----:B------:R-:W-:Y:S01]  /*fd60*/  LOP3.LUT R137, R137, 0xff, R14, 0xf8, !PT ;  /* 0x000000ff89897812 */ /* 0x000fe200078ef80e */
[----:B------:R-:W-:-:S04]  /*fd70*/  IMAD.WIDE.U32 R130, R130, 0x10000, RZ ;  /* 0x0001000082827825 */ /* 0x000fc800078e00ff */
[----:B------:R-:W-:Y:S01]  /*fd80*/  IMAD.WIDE.U32 R132, R132, 0x100, RZ ;  /* 0x0000010084847825 */ /* 0x000fe200078e00ff */
[----:B------:R-:W-:-:S03]  /*fd90*/  LOP3.LUT R137, R131, R137, R99, 0xfe, !PT ;  /* 0x0000008983897212 */ /* 0x000fc600078efe63 */
[----:B0-----:R-:W-:Y:S01]  /*fda0*/  IMAD.WIDE.U32 R96, R22, 0x8, R96 ;  /* 0x0000000816607825 */ /* 0x001fe200078e0060 */
[----:B------:R-:W-:Y:S02]  /*fdb0*/  LOP3.LUT R139, R132, R98, R130, 0xfe, !PT ;  /* 0x00000062848b7212 */ /* 0x000fe400078efe82 */
[----:B------:R-:W-:Y:S02]  /*fdc0*/  LOP3.LUT R99, R137, R133, RZ, 0xfc, !PT ;  /* 0x0000008589637212 */ /* 0x000fe400078efcff */
[----:B------:R-:W-:-:S05]  /*fdd0*/  LOP3.LUT R98, R139, 0xff, R8, 0xf8, !PT ;  /* 0x000000ff8b627812 */ /* 0x000fca00078ef808 */
[----:B------:R0:W-:Y:S02]  /*fde0*/  STG.E.64 desc[UR8][R96.64], R98 ;  /* 0x0000006260007986 */ /* 0x0001e4000c101b08 */
.L_x_5137:
        /* <DEDUP_REMOVED lines=19> */
.L_x_5140:
        /* <DEDUP_REMOVED lines=12> */
.L_x_5141:
[----:B------:R-:W-:Y:S01]  /*ffe0*/  IMAD.WIDE.U32 R14, R0, -0x326172a9, RZ ;  /* 0xcd9e8d57000e7825 */ /* 0x000fe200078e00ff */
[----:B-1----:R-:W-:-:S03]  /*fff0*/  LOP3.LUT R124, R5, UR11, R13, 0x96, !PT ;  /* 0x0000000b057c7c12 */ /* 0x002fc6000f8e960d */
        /* <DEDUP_REMOVED lines=41> */
.L_x_5139:
        /* <DEDUP_REMOVED lines=21> */
.L_x_5143:
        /* <DEDUP_REMOVED lines=12> */
.L_x_5144:
        /* <DEDUP_REMOVED lines=43> */
.L_x_5142:
        /* <DEDUP_REMOVED lines=24> */
.L_x_5146:
        /* <DEDUP_REMOVED lines=12> */
.L_x_5147:
        /* <DEDUP_REMOVED lines=43> */
.L_x_5145:
        /* <DEDUP_REMOVED lines=20> */
.L_x_5149:
        /* <DEDUP_REMOVED lines=12> */
.L_x_5150:
        /* <DEDUP_REMOVED lines=43> */
.L_x_5148:
[----:B------:R-:W-:Y:S02]  /*110f0*/  I2FP.F32.U32 R13, R12 ;  /* 0x0000000c000d7245 */ /* 0x000fe40000201000 */
        /* <DEDUP_REMOVED lines=8> */
[----:B------:R-:W-:Y:S02]  /*11180*/  @P0 IMAD.U32 R13, R13, 0x10000, RZ ;  /* 0x000100000d0d0824 */ /* 0x000fe400078e00ff */
[----:B------:R-:W-:Y:S02]  /*11190*/  IMAD.MOV.U32 R12, RZ, RZ, R100 ;  /* 0x000000ffff0c7224 */ /* 0x000fe400078e0064 */
[----:B------:R-:W-:Y:S01]  /*111a0*/  FADD.FTZ R10, R10, R15 ;  /* 0x0000000f0a0a7221 */ /* 0x000fe20000010000 */
[----:B------:R-:W-:-:S03]  /*111b0*/  HFMA2 R15, -RZ, RZ, 0, 1.1920928955078125e-07 ;  /* 0x00000002ff0f7431 */ /* 0x000fc600000001ff */
        /* <DEDUP_REMOVED lines=13> */
.L_x_5152:
        /* <DEDUP_REMOVED lines=12> */
.L_x_5153:
        /* <DEDUP_REMOVED lines=43> */
.L_x_5151:
[----:B------:R-:W-:Y:S01]  /*11600*/  I2FP.F32.U32 R13, R12 ;  /* 0x0000000c000d7245 */ /* 0x000fe20000201000 */
[----:B------:R-:W-:Y:S01]  /*11610*/  IMAD.U32 R12, R97, 0x10000, RZ ;  /* 0x00010000610c7824 */ /* 0x000fe200078e00ff */
[----:B------:R-:W-:Y:S01]  /*11620*/  ISETP.NE.AND P2, PT, R15, 0x1, PT ;  /* 0x000000010f00780c */ /* 0x000fe20003f45270 */
[----:B------:R-:W-:Y:S01]  /*11630*/  IMAD.MOV.U32 R14, RZ, RZ, R100 ;  /* 0x000000ffff0e7224 */ /* 0x000fe200078e0064 */
[----:B------:R-:W-:Y:S01]  /*11640*/  MOV R16, 0x2 ;  /* 0x0000000200107802 */ /* 0x000fe20000000f00 */
[----:B------:R-:W-:Y:S01]  /*11650*/  FFMA.FTZ R13, R13, R20, 1.1641532182693481445e-10 ;  /* 0x2f0000000d0d7423 */ /* 0x000fe20000010014 */
[----:B------:R-:W-:-:S04]  /*11660*/  FMUL.FTZ R12, R12, UR5 ;  /* 0x000000050c0c7c20 */ /* 0x000fc80008410000 */
[----:B------:R-:W-:Y:S02]  /*11670*/  FSETP.GTU.FTZ.AND P1, PT, R13, UR4, PT ;  /* 0x000000040d007c0b */ /* 0x000fe4000bf3c000 */
[----:B------:R-:W-:Y:S02]  /*11680*/  PRMT R13, R97, 0x7632, R13 ;  /* 0x00007632610d7816 */ /* 0x000fe4000000000d */
        /* <DEDUP_REMOVED lines=12> */
.L_x_5155:
        /* <DEDUP_REMOVED lines=12> */
.L_x_5156:
        /* <DEDUP_REMOVED lines=43> */
.L_x_5154:
        /* <DEDUP_REMOVED lines=8> */
[----:B------:R-:W-:-:S04]  /*11b40*/  IMAD.MOV.U32 R14, RZ, RZ, 0x2 ;  /* 0x00000002ff0e7424 */ /* 0x000fc800078e00ff */
[----:B------:R-:W-:Y:S01]  /*11b50*/  FADD.FTZ R12, R12, R15 ;  /* 0x0000000f0c0c7221 */ /* 0x000fe20000010000 */
[----:B------:R-:W-:-:S03]  /*11b60*/  MOV R15, R100 ;  /* 0x00000064000f7202 */ /* 0x000fc60000000f00 */
        /* <DEDUP_REMOVED lines=13> */
.L_x_5158:
        /* <DEDUP_REMOVED lines=12> */
.L_x_5159:
        /* <DEDUP_REMOVED lines=43> */
.L_x_5157:
        /* <DEDUP_REMOVED lines=19> */
.L_x_5161:
        /* <DEDUP_REMOVED lines=12> */
.L_x_5162:
        /* <DEDUP_REMOVED lines=43> */
.L_x_5160:
[----:B------:R-:W-:Y:S01]  /*12450*/  I2FP.F32.U32 R15, R15 ;  /* 0x0000000f000f7245 */ /* 0x000fe20000201000 */
[----:B------:R-:W-:Y:S01]  /*12460*/  IMAD.MOV.U32 R97, RZ, RZ, 0x2 ;  /* 0x00000002ff617424 */ /* 0x000fe200078e00ff */
        /* <DEDUP_REMOVED lines=24> */
.L_x_5164:
        /* <DEDUP_REMOVED lines=12> */
.L_x_5165:
        /* <DEDUP_REMOVED lines=43> */
.L_x_5163:
        /* <DEDUP_REMOVED lines=20> */
.L_x_5167:
        /* <DEDUP_REMOVED lines=12> */
.L_x_5168:
        /* <DEDUP_REMOVED lines=43> */
.L_x_5166:
        /* <DEDUP_REMOVED lines=24> */
.L_x_5170:
        /* <DEDUP_REMOVED lines=12> */
.L_x_5171:
        /* <DEDUP_REMOVED lines=43> */
.L_x_5169:
        /* <DEDUP_REMOVED lines=19> */
.L_x_5173:
        /* <DEDUP_REMOVED lines=12> */
.L_x_5174:
        /* <DEDUP_REMOVED lines=43> */
.L_x_5172:
[----:B------:R-:W-:Y:S02]  /*137a0*/  I2FP.F32.U32 R97, R16 ;  /* 0x0000001000617245 */ /* 0x000fe40000201000 */
[----:B------:R-:W-:Y:S02]  /*137b0*/  PRMT R16, R26, 0x7632, R16 ;  /* 0x000076321a107816 */ /* 0x000fe40000000010 */
[----:B------:R-:W-:Y:S01]  /*137c0*/  @P0 PRMT R96, R30, 0x7632, R96 ;  /* 0x000076321e600816 */ /* 0x000fe20000000060 */
[----:B------:R-:W-:Y:S02]  /*137d0*/  FFMA.FTZ R97, R97, R20, 1.1641532182693481445e-10 ;  /* 0x2f00000061617423 */ /* 0x000fe40000010014 */
[----:B------:R-:W-:Y:S01]  /*137e0*/  IMAD.U32 R16, R16, 0x10000, RZ ;  /* 0x0001000010107824 */ /* 0x000fe200078e00ff */
[----:B------:R-:W-:Y:S02]  /*137f0*/  @P0 SHF.L.U32 R96, R96, 0x10, RZ ;  /* 0x0000001060600819 */ /* 0x000fe400000006ff */
[----:B------:R-:W-:Y:S01]  /*13800*/  FSETP.GTU.FTZ.AND P4, PT, R97, UR4, PT ;  /* 0x0000000461007c0b */ /* 0x000fe2000bf9c000 */
[----:B------:R-:W-:Y:S01]  /*13810*/  FMUL.FTZ R16, R16, UR5 ;  /* 0x0000000510107c20 */ /* 0x000fe20008410000 */
[----:B------:R-:W-:-:S04]  /*13820*/  MOV R97, R100 ;  /* 0x0000006400617202 */ /* 0x000fc80000000f00 */
[----:B------:R-:W-:Y:S02]  /*13830*/  FSEL R98, R16, RZ, !P4 ;  /* 0x000000ff10627208 */ /* 0x000fe40006000000 */
[----:B------:R-:W-:Y:S02]  /*13840*/  SEL R16, RZ, 0x1, P4 ;  /* 0x00000001ff107807 */ /* 0x000fe40002000000 */
[----:B------:R-:W-:Y:S01]  /*13850*/  ISETP.NE.AND P4, PT, R120, 0x1, PT ;  /* 0x000000017800780c */ /* 0x000fe20003f85270 */
[----:B------:R-:W-:-:S04]  /*13860*/  FADD.FTZ R15, R15, R98 ;  /* 0x000000620f0f7221 */ /* 0x000fc80000010000 */
[----:B------:R-:W-:Y:S01]  /*13870*/  @P0 FADD.FTZ R139, R15, R96 ;  /* 0x000000600f8b0221 */ /* 0x000fe20000010000 */
        /* <DEDUP_REMOVED lines=13> */
.L_x_5176:
        /* <DEDUP_REMOVED lines=12> */
.L_x_5177:
        /* <DEDUP_REMOVED lines=43> */
.L_x_5175:
        /* <DEDUP_REMOVED lines=20> */
.L_x_5179:
        /* <DEDUP_REMOVED lines=12> */
.L_x_5180:
        /* <DEDUP_REMOVED lines=43> */
.L_x_5178:
        /* <DEDUP_REMOVED lines=25> */
.L_x_5182:
        /* <DEDUP_REMOVED lines=12> */
.L_x_5183:
        /* <DEDUP_REMOVED lines=43> */
.L_x_5181:
        /* <DEDUP_REMOVED lines=19> */
.L_x_5185:
        /* <DEDUP_REMOVED lines=14> */
.L_x_5186:
        /* <DEDUP_REMOVED lines=43> */
.L_x_5184:
        /* <DEDUP_REMOVED lines=20> */
.L_x_5138:
        /* <DEDUP_REMOVED lines=15> */
.L_x_5189:
        /* <DEDUP_REMOVED lines=12> */
.L_x_5190:
[----:B------:R-:W-:Y:S01]  /*14e20*/  IMAD.WIDE.U32 R132, R0, -0x326172a9, RZ ;  /* 0xcd9e8d5700847825 */ /* 0x000fe200078e00ff */
[----:B-1----:R-:W-:Y:S02]  /*14e30*/  LOP3.LUT R124, R5, UR11, R131, 0x96, !PT ;  /* 0x0000000b057c7c12 */ /* 0x002fe4000f8e9683 */
        /* <DEDUP_REMOVED lines=41> */
.L_x_5188:
[----:B-1----:R-:W-:Y:S01]  /*150d0*/  I2FP.F32.U32 R125, R108 ;  /* 0x0000006c007d7245 */ /* 0x002fe20000201000 */
        /* <DEDUP_REMOVED lines=23> */
.L_x_5192:
        /* <DEDUP_REMOVED lines=12> */
.L_x_5193:
        /* <DEDUP_REMOVED lines=43> */
.L_x_5191:
        /* <DEDUP_REMOVED lines=24> */
.L_x_5195:
        /* <DEDUP_REMOVED lines=12> */
.L_x_5196:
        /* <DEDUP_REMOVED lines=43> */
.L_x_5194:
        /* <DEDUP_REMOVED lines=24> */
.L_x_5198:
        /* <DEDUP_REMOVED lines=12> */
.L_x_5199:
        /* <DEDUP_REMOVED lines=43> */
.L_x_5197:
        /* <DEDUP_REMOVED lines=23> */
.L_x_5201:
        /* <DEDUP_REMOVED lines=12> */
.L_x_5202:
        /* <DEDUP_REMOVED lines=43> */
.L_x_5200:
        /* <DEDUP_REMOVED lines=23> */
.L_x_5204:
        /* <DEDUP_REMOVED lines=12> */
.L_x_5205:
        /* <DEDUP_REMOVED lines=43> */
.L_x_5203:
        /* <DEDUP_REMOVED lines=23> */
.L_x_5207:
        /* <DEDUP_REMOVED lines=12> */
.L_x_5208:
        /* <DEDUP_REMOVED lines=43> */
.L_x_5206:
        /* <DEDUP_REMOVED lines=23> */
.L_x_5210:
        /* <DEDUP_REMOVED lines=12> */
.L_x_5211:
        /* <DEDUP_REMOVED lines=43> */
.L_x_5209:
        /* <DEDUP_REMOVED lines=15> */
.L_x_5187:
        /* <DEDUP_REMOVED lines=49> */
.L_x_5212:
        /* <DEDUP_REMOVED lines=19> */
.L_x_5215:
        /* <DEDUP_REMOVED lines=12> */
.L_x_5216:
        /* <DEDUP_REMOVED lines=43> */
.L_x_5214:
        /* <DEDUP_REMOVED lines=21> */
.L_x_5218:
        /* <DEDUP_REMOVED lines=12> */
.L_x_5219:
        /* <DEDUP_REMOVED lines=43> */
.L_x_5217:
        /* <DEDUP_REMOVED lines=24> */
.L_x_5221:
        /* <DEDUP_REMOVED lines=12> */
.L_x_5222:
        /* <DEDUP_REMOVED lines=43> */
.L_x_5220:
        /* <DEDUP_REMOVED lines=20> */
.L_x_5224:
        /* <DEDUP_REMOVED lines=12> */
.L_x_5225:
        /* <DEDUP_REMOVED lines=43> */
.L_x_5223:
        /* <DEDUP_REMOVED lines=12> */
[----:B------:R-:W-:Y:S01]  /*18ae0*/  @P0 FADD.FTZ R153, R10, R13 ;  /* 0x0000000d0a990221 */ /* 0x000fe20000010000 */
        /* <DEDUP_REMOVED lines=13> */
.L_x_5227:
        /* <DEDUP_REMOVED lines=12> */
.L_x_5228:
        /* <DEDUP_REMOVED lines=43> */
.L_x_5226:
        /* <DEDUP_REMOVED lines=21> */
.L_x_5230:
        /* <DEDUP_REMOVED lines=12> */
.L_x_5231:
        /* <DEDUP_REMOVED lines=43> */
.L_x_5229:
        /* <DEDUP_REMOVED lines=24> */
.L_x_5233:
        /* <DEDUP_REMOVED lines=12> */
.L_x_5234:
        /* <DEDUP_REMOVED lines=43> */
.L_x_5232:
        /* <DEDUP_REMOVED lines=19> */
.L_x_5236:
        /* <DEDUP_REMOVED lines=12> */
.L_x_5237:
        /* <DEDUP_REMOVED lines=43> */
.L_x_5235:
        /* <DEDUP_REMOVED lines=26> */
.L_x_5239:
        /* <DEDUP_REMOVED lines=12> */
.L_x_5240:
        /* <DEDUP_REMOVED lines=43> */
.L_x_5238:
        /* <DEDUP_REMOVED lines=20> */
.L_x_5242:
        /* <DEDUP_REMOVED lines=12> */
.L_x_5243:
        /* <DEDUP_REMOVED lines=43> */
.L_x_5241:
        /* <DEDUP_REMOVED lines=24> */
.L_x_5245:
        /* <DEDUP_REMOVED lines=12> */
.L_x_5246:
        /* <DEDUP_REMOVED lines=43> */
.L_x_5244:
        /* <DEDUP_REMOVED lines=19> */
.L_x_5248:
        /* <DEDUP_REMOVED lines=12> */
.L_x_5249:
        /* <DEDUP_REMOVED lines=43> */
.L_x_5247:
        /* <DEDUP_REMOVED lines=27> */
.L_x_5251:
        /* <DEDUP_REMOVED lines=12> */
.L_x_5252:
        /* <DEDUP_REMOVED lines=43> */
.L_x_5250:
        /* <DEDUP_REMOVED lines=20> */
.L_x_5254:
        /* <DEDUP_REMOVED lines=12> */
.L_x_5255:
        /* <DEDUP_REMOVED lines=43> */
.L_x_5253:
        /* <DEDUP_REMOVED lines=25> */
.L_x_5257:
        /* <DEDUP_REMOVED lines=12> */
.L_x_5258:
        /* <DEDUP_REMOVED lines=43> */
.L_x_5256:
        /* <DEDUP_REMOVED lines=19> */
.L_x_5260:
        /* <DEDUP_REMOVED lines=14> */
.L_x_5261:
        /* <DEDUP_REMOVED lines=43> */
.L_x_5259:
[----:B------:R-:W-:Y:S02]  /*1c460*/  I2FP.F32.U32 R97, R98 ;  /* 0x0000006200617245 */ /* 0x000fe40000201000 */
[----:B------:R-:W-:Y:S02]  /*1c470*/  PRMT R96, R27, 0x7632, R96 ;  /* 0x000076321b607816 */ /* 0x000fe40000000060 */
[----:B------:R-:W-:Y:S01]  /*1c480*/  PRMT R98, R126, 0x5410, R124 ;  /* 0x000054107e627816 */ /* 0x000fe2000000007c */
[----:B------:R-:W-:Y:S01]  /*1c490*/  FFMA.FTZ R97, R97, R20, 1.1641532182693481445e-10 ;  /* 0x2f00000061617423 */ /* 0x000fe20000010014 */
[----:B------:R-:W-:Y:S02]  /*1c4a0*/  SHF.L.U32 R96, R96, 0x10, RZ ;  /* 0x0000001060607819 */ /* 0x000fe400000006ff */
[----:B------:R-:W-:Y:S02]  /*1c4b0*/  @P0 PRMT R20, R31, 0x7632, R20 ;  /* 0x000076321f140816 */ /* 0x000fe40000000014 */
[----:B------:R-:W-:Y:S01]  /*1c4c0*/  FSETP.GTU.FTZ.AND P6, PT, R97, UR4, PT ;  /* 0x0000000461007c0b */ /* 0x000fe2000bfdc000 */
[----:B------:R-:W-:-:S02]  /*1c4d0*/  FMUL.FTZ R96, R96, UR5 ;  /* 0x0000000560607c20 */ /* 0x000fc40008410000 */
[----:B------:R-:W-:Y:S01]  /*1c4e0*/  @P0 IMAD.U32 R143, R20, 0x10000, RZ ;  /* 0x00010000148f0824 */ /* 0x000fe200078e00ff */
[----:B------:R-:W-:Y:S02]  /*1c4f0*/  SEL R20, RZ, 0x1, P6 ;  /* 0x00000001ff147807 */ /* 0x000fe40003000000 */
[----:B------:R-:W-:Y:S02]  /*1c500*/  FSEL R97, R96, RZ, !P6 ;  /* 0x000000ff60617208 */ /* 0x000fe40007000000 */
[----:B------:R-:W-:-:S03]  /*1c510*/  PRMT R96, R118, 0x5410, R110 ;  /* 0x0000541076607816 */ /* 0x000fc6000000006e */
[----:B------:R-:W-:Y:S01]  /*1c520*/  FADD.FTZ R128, R128, R97 ;  /* 0x0000006180807221 */ /* 0x000fe20000010000 */
[--C-:B------:R-:W-:Y:S02]  /*1c530*/  PRMT R97, R122, 0x5410, R17.reuse ;  /* 0x000054107a617816 */ /* 0x100fe40000000011 */
[----:B------:R-:W-:Y:S01]  /*1c540*/  PRMT R17, R20, 0x7610, R17 ;  /* 0x0000761014117816 */ /* 0x000fe20000000011 */
[----:B------:R-:W-:Y:S01]  /*1c550*/  @P0 FADD.FTZ R143, R128, R143 ;  /* 0x0000008f808f0221 */ /* 0x000fe20000010000 */
[----:B------:R-:W-:-:S05]  /*1c560*/  @!P0 IMAD.MOV.U32 R143, RZ, RZ, R128 ;  /* 0x000000ffff8f8224 */ /* 0x000fca00078e0080 */
[----:B------:R-:W-:-:S04]  /*1c570*/  F2FP.BF16.F32.PACK_AB R99, RZ, R143 ;  /* 0x0000008fff63723e */ /* 0x000fc800000010ff */
[----:B------:R-:W-:Y:S01]  /*1c580*/  PRMT R99, R120, 0x5410, R99 ;  /* 0x0000541078637816 */ /* 0x000fe20000000063 */
[----:B------:R-:W-:Y:S06]  /*1c590*/  BRA `(.L_x_5262) ;  /* 0x0000002400e87947 */ /* 0x000fec0003800000 */
.L_x_5213:
        /* <DEDUP_REMOVED lines=15> */
.L_x_5264:
        /* <DEDUP_REMOVED lines=12> */
.L_x_5265:
        /* <DEDUP_REMOVED lines=43> */
.L_x_5263:
        /* <DEDUP_REMOVED lines=24> */
.L_x_5267:
        /* <DEDUP_REMOVED lines=12> */
.L_x_5268:
        /* <DEDUP_REMOVED lines=43> */
.L_x_5266:
        /* <DEDUP_REMOVED lines=24> */
.L_x_5270:
        /* <DEDUP_REMOVED lines=12> */
.L_x_5271:
        /* <DEDUP_REMOVED lines=43> */
.L_x_5269:
        /* <DEDUP_REMOVED lines=24> */
.L_x_5273:
        /* <DEDUP_REMOVED lines=12> */
.L_x_5274:
        /* <DEDUP_REMOVED lines=43> */
.L_x_5272:
        /* <DEDUP_REMOVED lines=23> */
.L_x_5276:
        /* <DEDUP_REMOVED lines=12> */
.L_x_5277:
        /* <DEDUP_REMOVED lines=43> */
.L_x_5275:
        /* <DEDUP_REMOVED lines=23> */
.L_x_5279:
        /* <DEDUP_REMOVED lines=12> */
.L_x_5280:
        /* <DEDUP_REMOVED lines=43> */
.L_x_5278:
        /* <DEDUP_REMOVED lines=23> */
.L_x_5282:
        /* <DEDUP_REMOVED lines=12> */
.L_x_5283:
        /* <DEDUP_REMOVED lines=43> */
.L_x_5281:
        /* <DEDUP_REMOVED lines=23> */
.L_x_5285:
        /* <DEDUP_REMOVED lines=12> */
.L_x_5286:
        /* <DEDUP_REMOVED lines=43> */
.L_x_5284:
        /* <DEDUP_REMOVED lines=15> */
.L_x_5262:
        /* <DEDUP_REMOVED lines=40> */
.L_x_5287:
[----:B------:R-:W-:Y:S01]  /*1efc0*/  FADD.FTZ R20, RZ, R7 ;  /* 0x00000007ff147221 */ /* 0x000fe20000010000 */
[----:B------:R-:W-:Y:S01]  /*1efd0*/  ULEA UR4, UR20, UR19, 0x18 ;  /* 0x0000001314047291 */ /* 0x000fe2000f8ec0ff */
[----:B------:R-:W-:Y:S02]  /*1efe0*/  MOV R163, UR18 ;  /* 0x0000001200a37c02 */ /* 0x000fe40008000f00 */
        /* <DEDUP_REMOVED lines=33> */
[----:B01----:R-:W0:Y:S02]  /*1f200*/  SHFL.BFLY PT, R97, R20, 0x1, 0x1f ;  /* 0x0c201f0014617f89 */ /* 0x003e2400000e0000 */
        /* <DEDUP_REMOVED lines=9> */
[----:B------:R-:W-:-:S03]  /*1f2a0*/  MOV R106, R4 ;  /* 0x00000004006a7202 */ /* 0x000fc60000000f00 */
        /* <DEDUP_REMOVED lines=74> */
[----:B------:R-:W-:-:S04]  /*1f750*/  LOP3.LUT P0, R20, R106, 0x1f, RZ, 0xc0, !PT ;  /* 0x0000001f6a147812 */ /* 0x000fc8000780c0ff */
[----:B------:R-:W0:Y:S01]  /*1f760*/  SHFL.BFLY PT, R117, R108, 0x10, 0x1f ;  /* 0x0e001f006c757f89 */ /* 0x000e2200000e0000 */
[----:B------:R-:W-:-:S08]  /*1f770*/  ISETP.GT.U32.AND P1, PT, R20, 0x3, PT ;  /* 0x000000031400780c */ /* 0x000fd00003f24070 */
[----:B------:R-:W-:-:S04]  /*1f780*/  @!P0 SHF.R.U32.HI R20, RZ, 0x2, R106 ;  /* 0x00000002ff148819 */ /* 0x000fc8000001166a */
[----:B------:R-:W-:Y:S01]  /*1f790*/  @!P0 LOP3.LUT R20, R20, 0x18, RZ, 0xc0, !PT ;  /* 0x0000001814148812 */ /* 0x000fe200078ec0ff */
[----:B------:R-:W-:-:S05]  /*1f7a0*/  @!P1 IMAD.SHL.U32 R110, R106, 0x8, RZ ;  /* 0x000000086a6e9824 */ /* 0x000fca00078e00ff */
[----:B------:R-:W-:Y:S01]  /*1f7b0*/  @!P1 LOP3.LUT R110, R110, 0xf8, RZ, 0xc0, !PT ;  /* 0x000000f86e6e9812 */ /* 0x000fe200078ec0ff */
        /* <DEDUP_REMOVED lines=40> */
[----:B------:R-:W0:Y:S01]  /*1fa40*/  LDC R96, c[0x0][0x448] ;  /* 0x00011200ff607b82 */ /* 0x000e220000000800 */
[----:B------:R1:W2:Y:S02]  /*1fa50*/  SHFL.IDX PT, R141, R117, RZ, 0x1f ;  /* 0x00001fff758d7589 */ /* 0x0002a400000e0000 */
[----:B------:R-:W-:-:S05]  /*1fa60*/  FFMA.FTZ R99, R114, R115, R99 ;  /* 0x0000007372637223 */ /* 0x000fca0000010063 */
[----:B------:R-:W3:Y:S01]  /*1fa70*/  @!P0 LDC.64 R114, c[0x0][0x3c0] ;  /* 0x0000f000ff728b82 */ /* 0x000ee20000000a00 */
[----:B------:R-:W0:Y:S01]  /*1fa80*/  SHFL.IDX PT, R99, R99, RZ, 0x1f ;  /* 0x00001fff63637589 */ /* 0x000e2200000e0000 */
[----:B-1----:R-:W-:Y:S01]  /*1fa90*/  IMAD.U32 R117, RZ, RZ, UR18 ;  /* 0x00000012ff757e24 */ /* 0x002fe2000f8e00ff */
[----:B------:R-:W-:-:S04]  /*1faa0*/  UIADD3 UR18, UPT, UPT, UR18, UR16, URZ ;  /* 0x0000001012127290 */ /* 0x000fc8000fffe0ff */
[----:B------:R-:W-:Y:S01]  /*1fab0*/  UISETP.GE.AND UP2, UPT, UR18, UR17, UPT ;  /* 0x000000111200728c */ /* 0x000fe2000bf46270 */
[C---:B--2---:R-:W-:Y:S01]  /*1fac0*/  FMUL.FTZ R20, R141.reuse, R141 ;  /* 0x0000008d8d147220 */ /* 0x044fe20000410000 */
[----:B------:R-:W-:-:S04]  /*1fad0*/  FSEL R116, R141, RZ, !P1 ;  /* 0x000000ff8d747208 */ /* 0x000fc80004800000 */
[----:B------:R-:W-:Y:S01]  /*1fae0*/  FSEL R97, R20, RZ, P1 ;  /* 0x000000ff14617208 */ /* 0x000fe20000800000 */
[C---:B------:R-:W-:Y:S01]  /*1faf0*/  FADD.FTZ R108, -R116.reuse, R9 ;  /* 0x00000009746c7221 */ /* 0x040fe20000010100 */
[C---:B------:R-:W-:Y:S01]  /*1fb00*/  FADD.FTZ R120, -R116.reuse, R101 ;  /* 0x0000006574787221 */ /* 0x040fe20000010100 */
[----:B0-----:R-:W-:Y:S01]  /*1fb10*/  FFMA.FTZ R20, R99, UR24, R96 ;  /* 0x0000001863147c23 */ /* 0x001fe20008010060 */
[C---:B------:R-:W-:Y:S01]  /*1fb20*/  FADD.FTZ R122, -R116.reuse, R103 ;  /* 0x00000067747a7221 */ /* 0x040fe20000010100 */
[----:B------:R-:W0:Y:S01]  /*1fb30*/  @!P0 LDC.64 R98, c[0x0][0x3c8] ;  /* 0x0000f200ff628b82 */ /* 0x000e220000000a00 */
[----:B------:R-:W-:Y:S01]  /*1fb40*/  FADD.FTZ R110, -R116, R11 ;  /* 0x0000000b746e7221 */ /* 0x000fe20000010100 */
[----:B------:R-:W-:Y:S01]  /*1fb50*/  FADD.FTZ R118, R20, R97 ;  /* 0x0000006114767221 */ /* 0x000fe20000010000 */
[C---:B------:R-:W-:Y:S01]  /*1fb60*/  FADD.FTZ R20, -R116.reuse, R7 ;  /* 0x0000000774147221 */ /* 0x040fe20000010100 */
[C---:B------:R-:W-:Y:S01]  /*1fb70*/  FADD.FTZ R124, -R116.reuse, R19 ;  /* 0x00000013747c7221 */ /* 0x040fe20000010100 */
[C---:B------:R-:W-:Y:S01]  /*1fb80*/  FADD.FTZ R128, -R116.reuse, R21 ;  /* 0x0000001574807221 */ /* 0x040fe20000010100 */
[----:B------:R-:W1:Y:S01]  /*1fb90*/  MUFU.RSQ R9, R118 ;  /* 0x0000007600097308 */ /* 0x000e620000001400 */
[C---:B------:R-:W-:Y:S01]  /*1fba0*/  FADD.FTZ R130, -R116.reuse, R23 ;  /* 0x0000001774827221 */ /* 0x040fe20000010100 */
[----:B------:R-:W2:Y:S01]  /*1fbb0*/  LDC.64 R96, c[0x0][0x428] ;  /* 0x00010a00ff607b82 */ /* 0x000ea20000000a00 */
        /* <DEDUP_REMOVED lines=26> */
[----:B0-----:R-:W-:-:S04]  /*1fd60*/  @!P0 IMAD.WIDE R116, R117, 0x4, R98 ;  /* 0x0000000475748825 */ /* 0x001fc800078e0262 */
[----:B------:R-:W-:Y:S01]  /*1fd70*/  FFMA.FTZ R23, R7, R90, R58 ;  /* 0x0000005a07177223 */ /* 0x000fe2000001003a */
[----:B------:R-:W-:Y:S01]  /*1fd80*/  FFMA.FTZ R98, R122, R91, R59 ;  /* 0x0000005b7a627223 */ /* 0x000fe2000001003b */
[----:B------:R-:W-:Y:S01]  /*1fd90*/  FMUL.FTZ R130, R9, R130 ;  /* 0x0000008209827220 */ /* 0x000fe20000410000 */
[----:B--2---:R-:W-:-:S04]  /*1fda0*/  IMAD.WIDE.U32 R6, R6, 0x10, R96 ;  /* 0x0000001006067825 */ /* 0x004fc800078e0060 */
[C---:B------:R-:W-:Y:S01]  /*1fdb0*/  FMUL.FTZ R19, R9.reuse, R20 ;  /* 0x0000001409137220 */ /* 0x040fe20000410000 */
[C---:B------:R-:W-:Y:S01]  /*1fdc0*/  FMUL.FTZ R108, R9.reuse, R108 ;  /* 0x0000006c096c7220 */ /* 0x040fe20000410000 */
[----:B------:R-:W-:Y:S01]  /*1fdd0*/  FMUL.FTZ R99, R9, R142 ;  /* 0x0000008e09637220 */ /* 0x000fe20000410000 */
[----:B------:R-:W-:-:S04]  /*1fde0*/  IMAD.WIDE.U32 R118, R22, 0x10, R96 ;  /* 0x0000001016767825 */ /* 0x000fc800078e0060 */
[C---:B------:R-:W-:Y:S01]  /*1fdf0*/  FMUL.FTZ R101, R9.reuse, R150 ;  /* 0x0000009609657220 */ /* 0x040fe20000410000 */
[----:B------:R-:W-:Y:S01]  /*1fe00*/  FMUL.FTZ R144, R9, R144 ;  /* 0x0000009009907220 */ /* 0x000fe20000410000 */
[----:B------:R-:W-:Y:S01]  /*1fe10*/  FFMA.FTZ R19, R19, R92, R60 ;  /* 0x0000005c13137223 */ /* 0x000fe2000001003c */
[----:B------:R-:W-:-:S04]  /*1fe20*/  IMAD.WIDE.U32 R120, R127, 0x10, R96 ;  /* 0x000000107f787825 */ /* 0x000fc800078e0060 */
[----:B------:R-:W-:Y:S01]  /*1fe30*/  FFMA.FTZ R20, R108, R93, R61 ;  /* 0x0000005d6c147223 */ /* 0x000fe2000001003d */
[----:B------:R-:W-:Y:S01]  /*1fe40*/  F2FP.BF16.F32.PACK_AB R23, R98, R23 ;  /* 0x000000176217723e */ /* 0x000fe200000010ff */
[----:B------:R-:W-:Y:S01]  /*1fe50*/  FFMA.FTZ R98, R99, R80, R48 ;  /* 0x0000005063627223 */ /* 0x000fe20000010030 */
[----:B------:R-:W-:-:S04]  /*1fe60*/  IMAD.WIDE.U32 R122, R149, 0x10, R96 ;  /* 0x00000010957a7825 */ /* 0x000fc800078e0060 */
[C---:B------:R-:W-:Y:S01]  /*1fe70*/  FMUL.FTZ R97, R9.reuse, R128 ;  /* 0x0000008009617220 */ /* 0x040fe20000410000 */
[----:B------:R-:W-:Y:S01]  /*1fe80*/  FMUL.FTZ R96, R9, R11 ;  /* 0x0000000b09607220 */ /* 0x000fe20000410000 */
        /* <DEDUP_REMOVED lines=8> */
[C---:B------:R-:W-:Y:S01]  /*1ff10*/  FMUL.FTZ R11, R9.reuse, R112 ;  /* 0x00000070090b7220 */ /* 0x040fe20000410000 */
[C---:B------:R-:W-:Y:S01]  /*1ff20*/  FMUL.FTZ R21, R9.reuse, R110 ;  /* 0x0000006e09157220 */ /* 0x040fe20000410000 */
[C---:B------:R-:W-:Y:S01]  /*1ff30*/  FMUL.FTZ R124, R9.reuse, R124 ;  /* 0x0000007c097c7220 */ /* 0x040fe20000410000 */
[C---:B------:R-:W-:Y:S01]  /*1ff40*/  FMUL.FTZ R19, R9.reuse, R134 ;  /* 0x0000008609137220 */ /* 0x040fe20000410000 */
[C---:B------:R-:W-:Y:S01]  /*1ff50*/  FMUL.FTZ R138, R9.reuse, R138 ;  /* 0x0000008a098a7220 */ /* 0x040fe20000410000 */
[C---:B------:R-:W-:Y:S01]  /*1ff60*/  FMUL.FTZ R101, R9.reuse, R156 ;  /* 0x0000009c09657220 */ /* 0x040fe20000410000 */
[C---:B------:R-:W-:Y:S01]  /*1ff70*/  FMUL.FTZ R160, R9.reuse, R160 ;  /* 0x000000a009a07220 */ /* 0x040fe20000410000 */
[----:B------:R-:W-:Y:S01]  /*1ff80*/  F2FP.BF16.F32.PACK_AB R99, R96, R99 ;  /* 0x000000636063723e */ /* 0x000fe200000010ff */
[----:B------:R-:W-:Y:S01]  /*1ff90*/  FMUL.FTZ R103, R9, R162 ;  /* 0x000000a209677220 */ /* 0x000fe20000410000 */
[----:B------:R-:W-:Y:S01]  /*1ffa0*/  F2FP.BF16.F32.PACK_AB R98, R97, R98 ;  /* 0x000000626162723e */ /* 0x000fe200000010ff */
        /* <DEDUP_REMOVED lines=10> */
[----:B------:R-:W-:Y:S01]  /*20050*/  FFMA.FTZ R103, R103, R74, R42 ;  /* 0x0000004a67677223 */ /* 0x000fe2000001002a */
[----:B------:R-:W-:Y:S01]  /*20060*/  FFMA.FTZ R108, R108, R75, R43 ;  /* 0x0000004b6c6c7223 */ /* 0x000fe2000001002b */
[----:B---3--:R-:W-:-:S04]  /*20070*/  @!P0 IMAD.WIDE R114, R163, 0x4, R114 ;  /* 0x00000004a3728825 */ /* 0x008fc800078e0272 */
[----:B------:R-:W-:Y:S01]  /*20080*/  FFMA.FTZ R109, R97, R78, R46 ;  /* 0x0000004e616d7223 */ /* 0x000fe2000001002e */
[----:B------:R-:W-:Y:S01]  /*20090*/  F2FP.BF16.F32.PACK_AB R96, R96, R11 ;  /* 0x0000000b6060723e */ /* 0x000fe200000010ff */
[C---:B------:R-:W-:Y:S01]  /*200a0*/  FMUL.FTZ R148, R9.reuse, R148 ;  /* 0x0000009409947220 */ /* 0x040fe20000410000 */
[----:B------:R-:W-:Y:S01]  /*200b0*/  F2FP.BF16.F32.PACK_AB R21, R124, R21 ;  /* 0x000000157c15723e */ /* 0x000fe200000010ff */
[C---:B------:R-:W-:Y:S01]  /*200c0*/  FMUL.FTZ R11, R9.reuse, R136 ;  /* 0x00000088090b7220 */ /* 0x040fe20000410000 */
        /* <DEDUP_REMOVED lines=12> */
[----:B------:R0:W-:Y:S01]  /*20190*/  @!P0 STG.E desc[UR8][R114.64], R141 ;  /* 0x0000008d72008986 */ /* 0x0001e2000c101908 */
        /* <DEDUP_REMOVED lines=10> */
[----:B------:R1:W-:Y:S01]  /*20240*/  @!P0 STG.E desc[UR8][R116.64], R9 ;  /* 0x0000000974008986 */ /* 0x0003e2000c101908 */
[----:B0-----:R-:W-:Y:S01]  /*20250*/  FFMA.FTZ R114, R155, R64, R32 ;  /* 0x000000409b727223 */ /* 0x001fe20000010020 */
        /* <DEDUP_REMOVED lines=12> */
.L_x_5289:
        /* <DEDUP_REMOVED lines=14> */
.L_x_17963:


//--------------------- .text._ZN10layer_norm31ln_parallel_residual_fwd_kernelINS_13Kernel_traitsI13__nv_bfloat16S2_fS2_fjLj4096ELj1ELj1ELj4ELj16ENS_18Kernel_traits_baseILj4096ES2_S2_fS2_fjLj128EEEEELb0ELb0ELb0EEEvNS_9FwdParamsE --------------------------
	.section	.text._ZN10layer_norm31ln_parallel_residual_fwd_kernelINS_13Kernel_traitsI13__nv_bfloat16S2_fS2_fjLj4096ELj1ELj1ELj4ELj16ENS_18Kernel_traits_baseILj4096ES2_S2_fS2_fjLj128EEEEELb0ELb0ELb0EEEvNS_9FwdParamsE,"ax",@progbits
	.align	128
        .global         _ZN10layer_norm31ln_parallel_residual_fwd_kernelINS_13Kernel_traitsI13__nv_bfloat16S2_fS2_fjLj4096ELj1ELj1ELj4ELj16ENS_18Kernel_traits_baseILj4096ES2_S2_fS2_fjLj128EEEEELb0ELb0ELb0EEEvNS_9FwdParamsE
        .type           _ZN10layer_norm31ln_parallel_residual_fwd_kernelINS_13Kernel_traitsI13__nv_bfloat16S2_fS2_fjLj4096ELj1ELj1ELj4ELj16ENS_18Kernel_traits_baseILj4096ES2_S2_fS2_fjLj128EEEEELb0ELb0ELb0EEEvNS_9FwdParamsE,@function
        .size           _ZN10layer_norm31ln_parallel_residual_fwd_kernelINS_13Kernel_traitsI13__nv_bfloat16S2_fS2_fjLj4096ELj1ELj1ELj4ELj16ENS_18Kernel_traits_baseILj4096ES2_S2_fS2_fjLj128EEEEELb0ELb0ELb0EEEvNS_9FwdParamsE,(.L_x_17964 - _ZN10layer_norm31ln_parallel_residual_fwd_kernelINS_13Kernel_traitsI13__nv_bfloat16S2_fS2_fjLj4096ELj1ELj1ELj4ELj16ENS_18Kernel_traits_baseILj4096ES2_S2_fS2_fjLj128EEEEELb0ELb0ELb0EEEvNS_9FwdParamsE)
        .other          _ZN10layer_norm31ln_parallel_residual_fwd_kernelINS_13Kernel_traitsI13__nv_bfloat16S2_fS2_fjLj4096ELj1ELj1ELj4ELj16ENS_18Kernel_traits_baseILj4096ES2_S2_fS2_fjLj128EEEEELb0ELb0ELb0EEEvNS_9FwdParamsE,@"STO_CUDA_ENTRY STV_DEFAULT"
_ZN10layer_norm31ln_parallel_residual_fwd_kernelINS_13Kernel_traitsI13__nv_bfloat16S2_fS2_fjLj4096ELj1ELj1ELj4ELj16ENS_18Kernel_traits_baseILj4096ES2_S2_fS2_fjLj128EEEEELb0ELb0ELb0EEEvNS_9FwdParamsE:
.text._ZN10layer_norm31ln_parallel_residual_fwd_kernelINS_13Kernel_traitsI13__nv_bfloat16S2_fS2_fjLj4096ELj1ELj1ELj4ELj16ENS_18Kernel_traits_baseILj4096ES2_S2_fS2_fjLj128EEEEELb0ELb0ELb0EEEvNS_9FwdParamsE:
[----:B------:R-:W-:Y:S01]  /*0000*/  LDC R1, c[0x0][0x37c] ;  /* 0x0000df00ff017b82 */ /* 0x000fe20000000800 */
[----:B------:R-:W0:Y:S01]  /*0010*/  S2R R190, SR_TID.X ;  /* 0x0000000000be7919 */ /* 0x000e220000002100 */
[----:B------:R-:W1:Y:S06]  /*0020*/  LDCU.64 UR8, c[0x0][0x438] ;  /* 0x00008700ff0877ac */ /* 0x000e6c0008000a00 */
[----:B------:R-:W2:Y:S01]  /*0030*/  LDC R3, c[0x0][0x388] ;  /* 0x0000e200ff037b82 */ /* 0x000ea20000000800 */
[----:B------:R-:W-:Y:S01]  /*0040*/  BSSY.RECONVERGENT B0, `(.L_x_5290) ;  /* 0x0000102000007945 */ /* 0x000fe20003800200 */
[----:B------:R-:W3:Y:S06]  /*0050*/  LDCU.64 UR6, c[0x0][0x358] ;  /* 0x00006b00ff0677ac */ /* 0x000eec0008000a00 */
[----:B------:R-:W4:Y:S01]  /*0060*/  S2UR UR4, SR_CTAID.X ;  /* 0x00000000000479c3 */ /* 0x000f220000002500 */
[----:B-1----:R-:W-:-:S04]  /*0070*/  UISETP.NE.U32.AND UP0, UPT, UR8, URZ, UPT ;  /* 0x000000ff0800728c */ /* 0x002fc8000bf05070 */
[----:B------:R-:W-:Y:S01]  /*0080*/  UISETP.NE.AND.EX UP0, UPT, UR9, URZ, UPT, UP0 ;  /* 0x000000ff0900728c */ /* 0x000fe2000bf05300 */
[----:B--2---:R-:W-:-:S04]  /*0090*/  SHF.R.S32.HI R2, RZ, 0x1f, R3 ;  /* 0x0000001fff027819 */ /* 0x004fc80000011403 */
[----:B------:R-:W-:Y:S02]  /*00a0*/  LEA.HI R2, R2, R3, RZ, 0x3 ;  /* 0x0000000302027211 */ /* 0x000fe400078f18ff */
[C---:B0-----:R-:W-:Y:S02]  /*00b0*/  LOP3.LUT R5, R190.reuse, 0x7f, RZ, 0x3c, !PT ;  /* 0x0000007fbe057812 */ /* 0x041fe400078e3cff */
[----:B------:R-:W-:Y:S02]  /*00c0*/  LOP3.LUT R3, R190, 0x60, RZ, 0xc0, !PT ;  /* 0x00000060be037812 */ /* 0x000fe400078ec0ff */
[----:B------:R-:W-:Y:S02]  /*00d0*/  MOV R64, R190 ;  /* 0x000000be00407202 */ /* 0x000fe40000000f00 */
[----:B----4-:R-:W-:Y:S02]  /*00e0*/  MOV R0, UR4 ;  /* 0x0000000400007c02 */ /* 0x010fe40008000f00 */
[----:B------:R-:W-:Y:S01]  /*00f0*/  LEA.HI.SX32 R114, R2, R5, 0x1d ;  /* 0x0000000502727211 */ /* 0x000fe200078feaff */
[----:B---3--:R-:W-:Y:S06]  /*0100*/  BRA.U UP0, `(.L_x_5291) ;  /* 0x0000000900087547 */ /* 0x008fec000b800000 */
        /* <DEDUP_REMOVED lines=11> */
[----:B0-----:R-:W-:-:S07]  /*01c0*/  @P0 IMAD.WIDE.U32 R24, R64, 0x10, R24 ;  /* 0x0000001040180825 */ /* 0x001fce00078e0018 */
[----:B------:R-:W0:Y:S01]  /*01d0*/  LDC.64 R32, c[0x0][0x3d0] ;  /* 0x0000f400ff207b82 */ /* 0x000e220000000a00 */
[C---:B-1----:R-:W-:Y:S01]  /*01e0*/  @P0 IMAD.WIDE.U32 R26, R64.reuse, 0x10, R26 ;  /* 0x00000010401a0825 */ /* 0x042fe200078e001a */
[----:B------:R-:W-:-:S06]  /*01f0*/  @P0 LOP3.LUT R64, R64, 0x80, RZ, 0xfc, !PT ;  /* 0x0000008040400812 */ /* 0x000fcc00078efcff */
[----:B------:R-:W1:Y:S01]  /*0200*/  LDC.64 R34, c[0x0][0x3d8] ;  /* 0x0000f600ff227b82 */ /* 0x000e620000000a00 */
[----:B------:R-:W-:Y:S01]  /*0210*/  ISETP.GE.U32.AND P3, PT, R114, 0x200, PT ;  /* 0x000002007200780c */ /* 0x000fe20003f66070 */
[----:B--2---:R-:W-:-:S04]  /*0220*/  @P1 IMAD.WIDE.U32 R28, R64, 0x10, R28 ;  /* 0x00000010401c1825 */ /* 0x004fc800078e001c */
[----:B------:R-:W-:Y:S01]  /*0230*/  HFMA2 R46, -RZ, RZ, 0, 0 ;  /* 0x00000000ff2e7431 */ /* 0x000fe200000001ff */
[----:B------:R-:W5:Y:S01]  /*0240*/  @P0 LDG.E.128 R124, desc[UR6][R24.64] ;  /* 0x00000006187c0981 */ /* 0x000f62000c1e1d00 */
[----:B---3--:R-:W-:-:S03]  /*0250*/  @P1 IMAD.WIDE.U32 R30, R64, 0x10, R30 ;  /* 0x00000010401e1825 */ /* 0x008fc600078e001e */
[----:B------:R2:W5:Y:S01]  /*0260*/  @P0 LDG.E.128 R4, desc[UR6][R26.64] ;  /* 0x000000061a040981 */ /* 0x000562000c1e1d00 */
[----:B------:R-:W-:-:S03]  /*0270*/  @P1 VIADD R64, R64, 0x80 ;  /* 0x0000008040401836 */ /* 0x000fc60000000000 */
[----:B------:R-:W5:Y:S01]  /*0280*/  @P1 LDG.E.128 R8, desc[UR6][R28.64] ;  /* 0x000000061c081981 */ /* 0x000f62000c1e1d00 */
[----:B0-----:R-:W-:-:S03]  /*0290*/  @P2 IMAD.WIDE.U32 R32, R64, 0x10, R32 ;  /* 0x0000001040202825 */ /* 0x001fc600078e0020 */
[----:B------:R0:W5:Y:S01]  /*02a0*/  @P1 LDG.E.128 R12, desc[UR6][R30.64] ;  /* 0x000000061e0c1981 */ /* 0x000162000c1e1d00 */
[----:B------:R-:W-:Y:S02]  /*02b0*/  CS2R R44, SRZ ;  /* 0x00000000002c7805 */ /* 0x000fe4000001ff00 */
[----:B------:R-:W-:Y:S02]  /*02c0*/  MOV R42, RZ ;  /* 0x000000ff002a7202 */ /* 0x000fe40000000f00 */
[----:B------:R-:W-:Y:S01]  /*02d0*/  CS2R R40, SRZ ;  /* 0x0000000000287805 */ /* 0x000fe2000001ff00 */
[----:B------:R3:W5:Y:S01]  /*02e0*/  @P2 LDG.E.128 R16, desc[UR6][R32.64] ;  /* 0x0000000620102981 */ /* 0x000762000c1e1d00 */
[----:B-1----:R-:W-:Y:S01]  /*02f0*/  @P2 IMAD.WIDE.U32 R34, R64, 0x10, R34 ;  /* 0x0000001040222825 */ /* 0x002fe200078e0022 */
[----:B------:R-:W-:Y:S02]  /*0300*/  CS2R R36, SRZ ;  /* 0x0000000000247805 */ /* 0x000fe4000001ff00 */
[----:B--2---:R-:W-:-:S02]  /*0310*/  CS2R R26, SRZ ;  /* 0x00000000001a7805 */ /* 0x004fc4000001ff00 */
[----:B------:R-:W-:Y:S01]  /*0320*/  CS2R R24, SRZ ;  /* 0x0000000000187805 */ /* 0x000fe2000001ff00 */
[----:B------:R-:W-:Y:S01]  /*0330*/  IMAD.MOV.U32 R38, RZ, RZ, RZ ;  /* 0x000000ffff267224 */ /* 0x000fe200078e00ff */
[----:B------:R1:W5:Y:S01]  /*0340*/  @P2 LDG.E.128 R20, desc[UR6][R34.64] ;  /* 0x0000000622142981 */ /* 0x000362000c1e1d00 */
[----:B0-----:R-:W-:Y:S02]  /*0350*/  CS2R R30, SRZ ;  /* 0x00000000001e7805 */ /* 0x001fe4000001ff00 */
[----:B------:R-:W-:Y:S02]  /*0360*/  CS2R R28, SRZ ;  /* 0x00000000001c7805 */ /* 0x000fe4000001ff00 */
[----:B---3--:R-:W-:Y:S02]  /*0370*/  CS2R R32, SRZ ;  /* 0x0000000000207805 */ /* 0x008fe4000001ff00 */
[----:B------:R-:W-:Y:S01]  /*0380*/  @P0 MOV R39, RZ ;  /* 0x000000ff00270202 */ /* 0x000fe20000000f00 */
[----:B------:R-:W-:Y:S01]  /*0390*/  @P2 IMAD.MOV.U32 R47, RZ, RZ, RZ ;  /* 0x000000ffff2f2224 */ /* 0x000fe200078e00ff */
[----:B------:R-:W-:-:S02]  /*03a0*/  @P1 MOV R43, RZ ;  /* 0x000000ff002b1202 */ /* 0x000fc40000000f00 */
[----:B------:R-:W-:Y:S02]  /*03b0*/  @P2 IADD3 R64, PT, PT, R64, 0x80, RZ ;  /* 0x0000008040402810 */ /* 0x000fe40007ffe0ff */
[----:B-1----:R-:W-:Y:S01]  /*03c0*/  CS2R R34, SRZ ;  /* 0x0000000000227805 */ /* 0x002fe2000001ff00 */
        /* <DEDUP_REMOVED lines=24> */
.L_x_5292:
[C---:B------:R-:W-:Y:S01]  /*0550*/  ISETP.GE.U32.AND P0, PT, R114.reuse, 0x80, PT ;  /* 0x000000807200780c */ /* 0x040fe20003f06070 */
[----:B------:R-:W0:Y:S01]  /*0560*/  LDC.64 R40, c[0x0][0x3d0] ;  /* 0x0000f400ff287b82 */ /* 0x000e220000000a00 */
[C---:B------:R-:W-:Y:S02]  /*0570*/  ISETP.GE.U32.AND P1, PT, R114.reuse, 0x100, PT ;  /* 0x000001007200780c */ /* 0x040fe40003f26070 */
[----:B------:R-:W-:-:S05]  /*0580*/  ISETP.GE.U32.AND P2, PT, R114, 0x180, PT ;  /* 0x000001807200780c */ /* 0x000fca0003f46070 */
[----:B------:R-:W1:Y:S08]  /*0590*/  LDC.64 R44, c[0x0][0x3d8] ;  /* 0x0000f600ff2c7b82 */ /* 0x000e700000000a00 */
[----:B------:R-:W2:Y:S08]  /*05a0*/  @P0 LDC.64 R36, c[0x0][0x440] ;  /* 0x00011000ff240b82 */ /* 0x000eb00000000a00 */
[----:B------:R-:W3:Y:S01]  /*05b0*/  LDC.64 R48, c[0x0][0x3d0] ;  /* 0x0000f400ff307b82 */ /* 0x000ee20000000a00 */
[----:B0-----:R-:W-:-:S07]  /*05c0*/  @P0 IMAD.WIDE.U32 R40, R64, 0x10, R40 ;  /* 0x0000001040280825 */ /* 0x001fce00078e0028 */
[----:B------:R-:W0:Y:S01]  /*05d0*/  LDC.64 R50, c[0x0][0x3d8] ;  /* 0x0000f600ff327b82 */ /* 0x000e220000000a00 */
[----:B-1----:R-:W-:-:S07]  /*05e0*/  @P0 IMAD.WIDE.U32 R44, R64, 0x10, R44 ;  /* 0x00000010402c0825 */ /* 0x002fce00078e002c */
[----:B------:R-:W1:Y:S01]  /*05f0*/  LDC.64 R54, c[0x0][0x3d0] ;  /* 0x0000f400ff367b82 */ /* 0x000e620000000a00 */
[C---:B--2---:R-:W-:Y:S01]  /*0600*/  @P0 IMAD.WIDE.U32 R36, R64.reuse, 0x10, R36 ;  /* 0x0000001040240825 */ /* 0x044fe200078e0024 */
[----:B------:R-:W-:-:S06]  /*0610*/  @P0 LOP3.LUT R64, R64, 0x80, RZ, 0xfc, !PT ;  /* 0x0000008040400812 */ /* 0x000fcc00078efcff */
[----:B------:R-:W2:Y:S01]  /*0620*/  LDC.64 R56, c[0x0][0x3d8] ;  /* 0x0000f600ff387b82 */ /* 0x000ea20000000a00 */
[----:B---3--:R-:W-:Y:S01]  /*0630*/  @P1 IMAD.WIDE.U32 R48, R64, 0x10, R48 ;  /* 0x0000001040301825 */ /* 0x008fe200078e0030 */
[----:B------:R-:W-:-:S03]  /*0640*/  ISETP.GE.U32.AND P3, PT, R114, 0x200, PT ;  /* 0x000002007200780c */ /* 0x000fc60003f66070 */
[----:B------:R-:W-:Y:S01]  /*0650*/  HFMA2 R42, -RZ, RZ, 0, 0 ;  /* 0x00000000ff2a7431 */ /* 0x000fe200000001ff */
[----:B------:R-:W5:Y:S02]  /*0660*/  @P0 LDG.E.128 R124, desc[UR6][R40.64] ;  /* 0x00000006287c0981 */ /* 0x000f64000c1e1d00 */
[----:B------:R-:W3:Y:S01]  /*0670*/  @P1 LDC.64 R52, c[0x0][0x440] ;  /* 0x00011000ff341b82 */ /* 0x000ee20000000a00 */
[C---:B0-----:R-:W-:Y:S01]  /*0680*/  @P1 IMAD.WIDE.U32 R50, R64.reuse, 0x10, R50 ;  /* 0x0000001040321825 */ /* 0x041fe200078e0032 */
[----:B------:R-:W5:Y:S04]  /*0690*/  @P1 LDG.E.128 R8, desc[UR6][R48.64] ;  /* 0x0000000630081981 */ /* 0x000f68000c1e1d00 */
[----:B------:R-:W5:Y:S02]  /*06a0*/  @P1 LDG.E.128 R12, desc[UR6][R50.64] ;  /* 0x00000006320c1981 */ /* 0x000f64000c1e1d00 */
[----:B------:R-:W0:Y:S01]  /*06b0*/  @P2 LDC.64 R58, c[0x0][0x440] ;  /* 0x00011000ff3a2b82 */ /* 0x000e220000000a00 */
[----:B------:R-:W-:Y:S01]  /*06c0*/  IMAD.MOV.U32 R46, RZ, RZ, RZ ;  /* 0x000000ffff2e7224 */ /* 0x000fe200078e00ff */
[----:B------:R4:W5:Y:S01]  /*06d0*/  @P0 LDG.E.128 R4, desc[UR6][R44.64] ;  /* 0x000000062c040981 */ /* 0x000962000c1e1d00 */
[----:B------:R-:W-:Y:S01]  /*06e0*/  MOV R38, RZ ;  /* 0x000000ff00267202 */ /* 0x000fe20000000f00 */
[----:B------:R-:W-:Y:S01]  /*06f0*/  @P0 IMAD.MOV.U32 R39, RZ, RZ, RZ ;  /* 0x000000ffff270224 */ /* 0x000fe200078e00ff */
[----:B------:R-:W-:Y:S01]  /*0700*/  @P1 MOV R43, RZ ;  /* 0x000000ff002b1202 */ /* 0x000fe20000000f00 */
[----:B------:R4:W5:Y:S01]  /*0710*/  @P0 LD.E.128 R32, desc[UR6][R36.64] ;  /* 0x0000000624200980 */ /* 0x000962000c101d00 */
[C---:B---3--:R-:W-:Y:S01]  /*0720*/  @P1 IMAD.WIDE.U32 R52, R64.reuse, 0x10, R52 ;  /* 0x0000001040341825 */ /* 0x048fe200078e0034 */
[----:B------:R-:W-:-:S04]  /*0730*/  @P1 IADD3 R64, PT, PT, R64, 0x80, RZ ;  /* 0x0000008040401810 */ /* 0x000fc80007ffe0ff */
[----:B------:R3:W5:Y:S01]  /*0740*/  @P1 LD.E.128 R28, desc[UR6][R52.64] ;  /* 0x00000006341c1980 */ /* 0x000762000c101d00 */
[----:B-1----:R-:W-:-:S04]  /*0750*/  @P2 IMAD.WIDE.U32 R54, R64, 0x10, R54 ;  /* 0x0000001040362825 */ /* 0x002fc800078e0036 */
[C---:B--2---:R-:W-:Y:S01]  /*0760*/  @P2 IMAD.WIDE.U32 R56, R64.reuse, 0x10, R56 ;  /* 0x0000001040382825 */ /* 0x044fe200078e0038 */
[----:B------:R3:W5:Y:S03]  /*0770*/  @P2 LDG.E.128 R16, desc[UR6][R54.64] ;  /* 0x0000000636102981 */ /* 0x000766000c1e1d00 */
[----:B0-----:R-:W-:Y:S01]  /*0780*/  @P2 IMAD.WIDE.U32 R58, R64, 0x10, R58 ;  /* 0x00000010403a2825 */ /* 0x001fe200078e003a */
[----:B------:R3:W5:Y:S04]  /*0790*/  @P2 LDG.E.128 R20, desc[UR6][R56.64] ;  /* 0x0000000638142981 */ /* 0x000768000c1e1d00 */
[----:B------:R3:W5:Y:S01]  /*07a0*/  @P2 LD.E.128 R24, desc[UR6][R58.64] ;  /* 0x000000063a182980 */ /* 0x000762000c101d00 */
[----:B----4-:R-:W-:-:S02]  /*07b0*/  CS2R R44, SRZ ;  /* 0x00000000002c7805 */ /* 0x010fc4000001ff00 */
[----:B------:R-:W-:Y:S02]  /*07c0*/  CS2R R40, SRZ ;  /* 0x0000000000287805 */ /* 0x000fe4000001ff00 */
[----:B------:R-:W-:Y:S02]  /*07d0*/  CS2R R36, SRZ ;  /* 0x0000000000247805 */ /* 0x000fe4000001ff00 */
[----:B------:R-:W-:Y:S01]  /*07e0*/  @P2 MOV R47, RZ ;  /* 0x000000ff002f2202 */ /* 0x000fe20000000f00 */
[----:B------:R-:W-:Y:S01]  /*07f0*/  @P2 VIADD R64, R64, 0x80 ;  /* 0x0000008040402836 */ /* 0x000fe20000000000 */
[----:B------:R-:W-:Y:S06]  /*0800*/  @!P3 BRA `(.L_x_5293) ;  /* 0x000000080014b947 */ /* 0x000fec0003800000 */
[----:B------:R-:W0:Y:S08]  /*0810*/  LDC.64 R48, c[0x0][0x3d0] ;  /* 0x0000f400ff307b82 */ /* 0x000e300000000a00 */
[----:B---3--:R-:W1:Y:S08]  /*0820*/  LDC.64 R52, c[0x0][0x3d8] ;  /* 0x0000f600ff347b82 */ /* 0x008e700000000a00 */
        /* <DEDUP_REMOVED lines=12> */
[----:B------:R-:W-:Y:S01]  /*08f0*/  CS2R R40, SRZ ;  /* 0x0000000000287805 */ /* 0x000fe2000001ff00 */
[----:B------:R-:W-:Y:S01]  /*0900*/  IMAD.MOV.U32 R38, RZ, RZ, RZ ;  /* 0x000000ffff267224 */ /* 0x000fe200078e00ff */
[----:B------:R-:W-:Y:S01]  /*0910*/  CS2R R36, SRZ ;  /* 0x0000000000247805 */ /* 0x000fe2000001ff00 */
[----:B------:R-:W-:Y:S06]  /*0920*/  BRA `(.L_x_5293) ;  /* 0x0000000400cc7947 */ /* 0x000fec0003800000 */
.L_x_5291:
        /* <DEDUP_REMOVED lines=61> */
.L_x_5294:
        /* <DEDUP_REMOVED lines=21> */
[----:B-1----:R-:W-:-:S07]  /*0e50*/  @P1 IMAD.WIDE.U32 R74, R64, 0x10, R74 ;  /* 0x00000010404a1825 */ /* 0x002fce00078e004a */
[----:B------:R-:W1:Y:S01]  /*0e60*/  LDC.64 R82, c[0x0][0x3d0] ;  /* 0x0000f400ff527b82 */ /* 0x000e620000000a00 */
[----:B------:R-:W-:Y:S01]  /*0e70*/  @P1 VIADD R64, R64, 0x80 ;  /* 0x0000008040401836 */ /* 0x000fe20000000000 */
[----:B------:R-:W5:Y:S03]  /*0e80*/  @P1 LDG.E.128 R12, desc[UR6][R74.64] ;  /* 0x000000064a0c1981 */ /* 0x000f66000c1e1d00 */
[----:B--2---:R-:W-:-:S03]  /*0e90*/  @P2 IMAD.WIDE.U32 R76, R64, 0x10, R76 ;  /* 0x00000010404c2825 */ /* 0x004fc600078e004c */
[----:B------:R-:W2:Y:S01]  /*0ea0*/  LDC.64 R86, c[0x0][0x3d8] ;  /* 0x0000f600ff567b82 */ /* 0x000ea20000000a00 */
[C---:B---3--:R-:W-:Y:S01]  /*0eb0*/  @P2 IMAD.WIDE.U32 R80, R64.reuse, 0x10, R80 ;  /* 0x0000001040502825 */ /* 0x048fe200078e0050 */
[----:B------:R-:W5:Y:S04]  /*0ec0*/  @P2 LDG.E.128 R16, desc[UR6][R76.64] ;  /* 0x000000064c102981 */ /* 0x000f68000c1e1d00 */
[----:B------:R-:W5:Y:S02]  /*0ed0*/  @P2 LDG.E.128 R20, desc[UR6][R80.64] ;  /* 0x0000000650142981 */ /* 0x000f64000c1e1d00 */
[----:B------:R-:W3:Y:S01]  /*0ee0*/  @P3 LDC.64 R84, c[0x0][0x438] ;  /* 0x00010e00ff543b82 */ /* 0x000ee20000000a00 */
[C---:B0-----:R-:W-:Y:S01]  /*0ef0*/  @P2 IMAD.WIDE.U32 R78, R64.reuse, 0x10, R78 ;  /* 0x00000010404e2825 */ /* 0x041fe200078e004e */
[----:B------:R-:W-:-:S03]  /*0f00*/  @P2 IADD3 R64, PT, PT, R64, 0x80, RZ ;  /* 0x0000008040402810 */ /* 0x000fc60007ffe0ff */
[----:B------:R-:W-:Y:S01]  /*0f10*/  HFMA2 R26, -RZ, RZ, 0, 0 ;  /* 0x00000000ff1a7431 */ /* 0x000fe200000001ff */
[----:B------:R0:W5:Y:S01]  /*0f20*/  @P0 LDG.E.128 R124, desc[UR6][R24.64] ;  /* 0x00000006187c0981 */ /* 0x000162000c1e1d00 */
[----:B-1----:R-:W-:-:S03]  /*0f30*/  @P3 IMAD.WIDE.U32 R66, R64, 0x10, R82 ;  /* 0x0000001040423825 */ /* 0x002fc600078e0052 */
[----:B------:R-:W5:Y:S04]  /*0f40*/  @P2 LD.E.128 R44, desc[UR6][R78.64] ;  /* 0x000000064e2c2980 */ /* 0x000f68000c101d00 */
[----:B------:R-:W5:Y:S01]  /*0f50*/  @P3 LDG.E.128 R48, desc[UR6][R66.64] ;  /* 0x0000000642303981 */ /* 0x000f62000c1e1d00 */
[----:B------:R-:W-:Y:S01]  /*0f60*/  IMAD.MOV.U32 R30, RZ, RZ, RZ ;  /* 0x000000ffff1e7224 */ /* 0x000fe200078e00ff */
[----:B------:R-:W-:Y:S02]  /*0f70*/  MOV R34, RZ ;  /* 0x000000ff00227202 */ /* 0x000fe40000000f00 */
[----:B------:R-:W-:Y:S01]  /*0f80*/  @P3 CS2R R62, SRZ ;  /* 0x00000000003e3805 */ /* 0x000fe2000001ff00 */
[----:B------:R1:W5:Y:S01]  /*0f90*/  @P0 LD.E.128 R36, desc[UR6][R28.64] ;  /* 0x000000061c240980 */ /* 0x000362000c101d00 */
[----:B------:R-:W-:-:S02]  /*0fa0*/  @P0 MOV R35, RZ ;  /* 0x000000ff00230202 */ /* 0x000fc40000000f00 */
[----:B------:R-:W-:Y:S01]  /*0fb0*/  @P3 CS2R R60, SRZ ;  /* 0x00000000003c3805 */ /* 0x000fe2000001ff00 */
[----:B------:R-:W-:Y:S01]  /*0fc0*/  @P1 IMAD.MOV.U32 R31, RZ, RZ, RZ ;  /* 0x000000ffff1f1224 */ /* 0x000fe200078e00ff */
[----:B------:R4:W5:Y:S01]  /*0fd0*/  @P0 LDG.E.128 R4, desc[UR6][R32.64] ;  /* 0x0000000620040981 */ /* 0x000962000c1e1d00 */
[----:B---3--:R-:W-:-:S04]  /*0fe0*/  @P3 IMAD.WIDE.U32 R68, R64, 0x10, R84 ;  /* 0x0000001040443825 */ /* 0x008fc800078e0054 */
[----:B--2---:R-:W-:Y:S01]  /*0ff0*/  @P3 IMAD.WIDE.U32 R64, R64, 0x10, R86 ;  /* 0x0000001040403825 */ /* 0x004fe200078e0056 */
[----:B------:R2:W5:Y:S04]  /*1000*/  @P3 LD.E.128 R56, desc[UR6][R68.64] ;  /* 0x0000000644383980 */ /* 0x000568000c101d00 */
[----:B------:R2:W5:Y:S01]  /*1010*/  @P3 LDG.E.128 R52, desc[UR6][R64.64] ;  /* 0x0000000640343981 */ /* 0x000562000c1e1d00 */
[----:B0-----:R-:W-:Y:S02]  /*1020*/  CS2R R24, SRZ ;  /* 0x0000000000187805 */ /* 0x001fe4000001ff00 */
[----:B-1----:R-:W-:Y:S02]  /*1030*/  CS2R R28, SRZ ;  /* 0x00000000001c7805 */ /* 0x002fe4000001ff00 */
[----:B----4-:R-:W-:-:S02]  /*1040*/  CS2R R32, SRZ ;  /* 0x0000000000207805 */ /* 0x010fc4000001ff00 */
[----:B------:R-:W-:-:S07]  /*1050*/  @P2 MOV R27, RZ ;  /* 0x000000ff001b2202 */ /* 0x000fce0000000f00 */
.L_x_5293:
[----:B------:R-:W-:Y:S05]  /*1060*/  BSYNC.RECONVERGENT B0 ;  /* 0x0000000000007941 */ /* 0x000fea0003800200 */
.L_x_5290:
[----:B------:R-:W0:Y:S02]  /*1070*/  LDCU UR4, c[0x0][0x384] ;  /* 0x00007080ff0477ac */ /* 0x000e240008000800 */
[----:B0-----:R-:W-:-:S13]  /*1080*/  ISETP.GE.AND P1, PT, R0, UR4, PT ;  /* 0x0000000400007c0c */ /* 0x001fda000bf26270 */
[----:B------:R-:W-:Y:S05]  /*1090*/  @P1 EXIT ;  /* 0x000000000000194d */ /* 0x000fea0003800000 */
[----:B------:R-:W-:Y:S01]  /*10a0*/  SHF.R.S32.HI R2, RZ, 0x3, R2 ;  /* 0x00000003ff027819 */ /* 0x000fe20000011402 */
[----:B------:R-:W-:Y:S01]  /*10b0*/  UPLOP3.LUT UP1, UPT, UPT, UPT, UPT, 0x40, 0x4 ;  /* 0x000000000004789c */ /* 0x000fe20003f2e870 */
[----:B--2---:R-:W-:Y:S01]  /*10c0*/  SHF.L.U32 R65, R190, 0x5, RZ ;  /* 0x00000005be417819 */ /* 0x004fe200000006ff */
[----:B------:R-:W0:Y:S01]  /*10d0*/  LDCU UR14, c[0x0][0x388] ;  /* 0x00007100ff0e77ac */ /* 0x000e220008000800 */
[C---:B------:R-:W-:Y:S01]  /*10e0*/  LOP3.LUT R64, R2.reuse, 0x7f, RZ, 0xc0, !PT ;  /* 0x0000007f02407812 */ /* 0x040fe200078ec0ff */
[----:B------:R-:W-:Y:S01]  /*10f0*/  IMAD.SHL.U32 R2, R2, 0x2, RZ ;  /* 0x0000000202027824 */ /* 0x000fe200078e00ff */
[----:B------:R-:W-:Y:S01]  /*1100*/  LOP3.LUT R65, R65, 0x3e0, RZ, 0xc0, !PT ;  /* 0x000003e041417812 */ /* 0x000fe200078ec0ff */
[----:B------:R-:W1:Y:S01]  /*1110*/  LDCU.U8 UR12, c[0x0][0x410] ;  /* 0x00008200ff0c77ac */ /* 0x000e620008000000 */
[----:B------:R-:W-:Y:S02]  /*1120*/  VIADDMNMX R3, R64, -R3, RZ, !PT ;  /* 0x8000000340037246 */ /* 0x000fe400078001ff */
[----:B------:R-:W-:Y:S01]  /*1130*/  LOP3.LUT R2, R2, 0xffffff00, RZ, 0xc0, !PT ;  /* 0xffffff0002027812 */ /* 0x000fe200078ec0ff */
[----:B------:R-:W2:Y:S01]  /*1140*/  LDCU UR13, c[0x0][0x400] ;  /* 0x00008000ff0d77ac */ /* 0x000ea20008000800 */
[----:B------:R-:W-:-:S02]  /*1150*/  VIMNMX R3, PT, PT, R3, 0x20, PT ;  /* 0x0000002003037848 */ /* 0x000fc40003fe0100 */
[----:B------:R-:W-:Y:S01]  /*1160*/  VIADDMNMX R65, R64, -R65, RZ, !PT ;  /* 0x8000004140417246 */ /* 0x000fe200078001ff */
[----:B------:R-:W4:Y:S01]  /*1170*/  LDCU.64 UR8, c[0x0][0x398] ;  /* 0x00007300ff0877ac */ /* 0x000f220008000a00 */
[-C--:B------:R-:W-:Y:S02]  /*1180*/  LEA R3, R3, R2.reuse, 0x3 ;  /* 0x0000000203037211 */ /* 0x080fe400078e18ff */
[----:B------:R-:W-:Y:S01]  /*1190*/  VIMNMX R65, PT, PT, R65, 0x20, PT ;  /* 0x0000002041417848 */ /* 0x000fe20003fe0100 */
[----:B------:R-:W0:Y:S01]  /*11a0*/  LDCU.64 UR10, c[0x0][0x3a0] ;  /* 0x00007400ff0a77ac */ /* 0x000e220008000a00 */
[----:B------:R-:W-:Y:S02]  /*11b0*/  I2FP.F32.U32 R3, R3 ;  /* 0x0000000300037245 */ /* 0x000fe40000201000 */
[----:B------:R-:W-:Y:S02]  /*11c0*/  LEA R115, R65, R2, 0x3 ;  /* 0x0000000241737211 */ /* 0x000fe400078e18ff */
[----:B------:R0:W0:Y:S01]  /*11d0*/  MUFU.RCP R116, R3 ;  /* 0x0000000300747308 */ /* 0x0000220000001000 */
[----:B-----5:R-:W-:-:S02]  /*11e0*/  PRMT R135, R63, 0x7632, R135 ;  /* 0x000076323f877816 */ /* 0x020fc40000000087 */
        /* <DEDUP_REMOVED lines=62> */
[----:B012-4-:R-:W-:-:S07]  /*15d0*/  PRMT R188, R124, 0x7632, R188 ;  /* 0x000076327cbc7816 */ /* 0x017fce00000000bc */
.L_x_5331:
[----:B------:R-:W-:Y:S01]  /*15e0*/  IMAD R2, R0, UR14, RZ ;  /* 0x0000000e00027c24 */ /* 0x000fe2000f8e02ff */
[----:B------:R-:W-:Y:S04]  /*15f0*/  BSSY.RECONVERGENT B0, `(.L_x_5295) ;  /* 0x000008d000007945 */ /* 0x000fe80003800200 */
[----:B------:R-:W-:-:S04]  /*1600*/  SHF.R.S32.HI R3, RZ, 0x1f, R2 ;  /* 0x0000001fff037819 */ /* 0x000fc80000011402 */
[----:B------:R-:W-:-:S04]  /*1610*/  LEA.HI R3, R3, R2, RZ, 0x3 ;  /* 0x0000000203037211 */ /* 0x000fc800078f18ff */
        /* <DEDUP_REMOVED lines=15> */
[----:B------:R0:W5:Y:S04]  /*1710*/  @P1 LDG.E.128 R64, desc[UR6][R72.64] ;  /* 0x0000000648401981 */ /* 0x000168000c1e1d00 */
[----:B------:R0:W5:Y:S01]  /*1720*/  @P1 LDG.E.128 R68, desc[UR6][R72.64+0x10] ;  /* 0x0000100648441981 */ /* 0x000162000c1e1d00 */
[----:B------:R-:W-:-:S04]  /*1730*/  UISETP.NE.U32.AND UP0, UPT, UR8, URZ, UPT ;  /* 0x000000ff0800728c */ /* 0x000fc8000bf05070 */
[----:B------:R-:W-:-:S09]  /*1740*/  UISETP.NE.AND.EX UP0, UPT, UR9, URZ, UPT, UP0 ;  /* 0x000000ff0900728c */ /* 0x000fd2000bf05300 */
[----:B0-----:R-:W-:Y:S05]  /*1750*/  BRA.U UP0, `(.L_x_5297) ;  /* 0x0000000100947547 */ /* 0x001fea000b800000 */
[----:B------:R-:W-:-:S04]  /*1760*/  UISETP.NE.U32.AND UP0, UPT, UR10, URZ, UPT ;  /* 0x000000ff0a00728c */ /* 0x000fc8000bf05070 */
[----:B------:R-:W-:-:S09]  /*1770*/  UISETP.NE.AND.EX UP0, UPT, UR11, URZ, UPT, UP0 ;  /* 0x000000ff0b00728c */ /* 0x000fd2000bf05300 */
[----:B------:R-:W-:Y:S05]  /*1780*/  BRA.U UP0, `(.L_x_5298) ;  /* 0x0000000100347547 */ /* 0x000fea000b800000 */
[----:B-----5:R-:W-:Y:S02]  /*1790*/  PRMT R75, R89, 0x7632, R75 ;  /* 0x00007632594b7816 */ /* 0x020fe4000000004b */
[----:B------:R-:W-:Y:S02]  /*17a0*/  PRMT R73, R88, 0x7632, R73 ;  /* 0x0000763258497816 */ /* 0x000fe40000000049 */
[----:B------:R-:W-:Y:S01]  /*17b0*/  PRMT R2, R90, 0x7632, R2 ;  /* 0x000076325a027816 */ /* 0x000fe20000000002 */
[----:B------:R-:W-:Y:S01]  /*17c0*/  IMAD.U32 R75, R75, 0x10000, RZ ;  /* 0x000100004b4b7824 */ /* 0x000fe200078e00ff */
[----:B------:R-:W-:Y:S02]  /*17d0*/  PRMT R3, R91, 0x7632, R3 ;  /* 0x000076325b037816 */ /* 0x000fe40000000003 */
[----:B------:R-:W-:Y:S01]  /*17e0*/  SHF.L.U32 R72, R88, 0x10, RZ ;  /* 0x0000001058487819 */ /* 0x000fe200000006ff */
[----:B------:R-:W-:Y:S01]  /*17f0*/  IMAD.U32 R88, R90, 0x10000, RZ ;  /* 0x000100005a587824 */ /* 0x000fe200078e00ff */
[----:B------:R-:W-:-:S02]  /*1800*/  SHF.L.U32 R74, R89, 0x10, RZ ;  /* 0x00000010594a7819 */ /* 0x000fc400000006ff */
[----:B------:R-:W-:Y:S02]  /*1810*/  SHF.L.U32 R90, R91, 0x10, RZ ;  /* 0x000000105b5a7819 */ /* 0x000fe400000006ff */
[----:B------:R-:W-:Y:S02]  /*1820*/  SHF.L.U32 R73, R73, 0x10, RZ ;  /* 0x0000001049497819 */ /* 0x000fe400000006ff */
[----:B------:R-:W-:Y:S02]  /*1830*/  SHF.L.U32 R89, R2, 0x10, RZ ;  /* 0x0000001002597819 */ /* 0x000fe400000006ff */
[----:B------:R-:W-:Y:S01]  /*1840*/  SHF.L.U32 R91, R3, 0x10, RZ ;  /* 0x00000010035b7819 */ /* 0x000fe200000006ff */
[----:B------:R-:W-:Y:S06]  /*1850*/  BRA `(.L_x_5299) ;  /* 0x0000000400847947 */ /* 0x000fec0003800000 */
.L_x_5298:
[C---:B-----5:R-:W-:Y:S01]  /*1860*/  PRMT R2, R88.reuse, 0x7632, R2 ;  /* 0x0000763258027816 */ /* 0x060fe20000000002 */
[----:B------:R-:W-:Y:S01]  /*1870*/  IMAD.U32 R3, R88, 0x10000, RZ ;  /* 0x0001000058037824 */ /* 0x000fe200078e00ff */
[----:B------:R-:W-:Y:S02]  /*1880*/  PRMT R72, R89, 0x7632, R72 ;  /* 0x0000763259487816 */ /* 0x000fe40000000048 */
[C---:B------:R-:W-:Y:S02]  /*1890*/  PRMT R73, R90.reuse, 0x7632, R73 ;  /* 0x000076325a497816 */ /* 0x040fe40000000049 */
[C---:B------:R-:W-:Y:S01]  /*18a0*/  PRMT R74, R91.reuse, 0x7632, R74 ;  /* 0x000076325b4a7816 */ /* 0x040fe2000000004a */
[----:B------:R-:W-:Y:S01]  /*18b0*/  IMAD.U32 R91, R91, 0x10000, RZ ;  /* 0x000100005b5b7824 */ /* 0x000fe200078e00ff */
        /* <DEDUP_REMOVED lines=9> */
[----:B------:R-:W-:Y:S01]  /*1950*/  FADD.FTZ R72, R64, R3 ;  /* 0x0000000340487221 */ /* 0x000fe20000010000 */
[----:B------:R-:W-:Y:S01]  /*1960*/  FADD.FTZ R73, R65, R2 ;  /* 0x0000000241497221 */ /* 0x000fe20000010000 */
[----:B------:R-:W-:Y:S01]  /*1970*/  FADD.FTZ R75, R67, R104 ;  /* 0x00000068434b7221 */ /* 0x000fe20000010000 */
[----:B------:R-:W-:Y:S01]  /*1980*/  FADD.FTZ R89, R69, R106 ;  /* 0x0000006a45597221 */ /* 0x000fe20000010000 */
[----:B------:R-:W-:Y:S01]  /*1990*/  FADD.FTZ R91, R71, R108 ;  /* 0x0000006c475b7221 */ /* 0x000fe20000010000 */
[----:B------:R-:W-:Y:S06]  /*19a0*/  BRA `(.L_x_5299) ;  /* 0x0000000400307947 */ /* 0x000fec0003800000 */
.L_x_5297:
[----:B------:R-:W-:-:S04]  /*19b0*/  UISETP.NE.U32.AND UP0, UPT, UR10, URZ, UPT ;  /* 0x000000ff0a00728c */ /* 0x000fc8000bf05070 */
[----:B------:R-:W-:-:S09]  /*19c0*/  UISETP.NE.AND.EX UP0, UPT, UR11, URZ, UPT, UP0 ;  /* 0x000000ff0b00728c */ /* 0x000fd2000bf05300 */
[----:B------:R-:W-:Y:S05]  /*19d0*/  BRA.U UP0, `(.L_x_5300) ;  /* 0x0000000100847547 */ /* 0x000fea000b800000 */
[C---:B-----5:R-:W-:Y:S01]  /*19e0*/  PRMT R104, R88.reuse, 0x7632, R104 ;  /* 0x0000763258687816 */ /* 0x060fe20000000068 */
[----:B------:R-:W-:Y:S01]  /*19f0*/  IMAD.U32 R74, R129, 0x10000, RZ ;  /* 0x00010000814a7824 */ /* 0x000fe200078e00ff */
[----:B------:R-:W-:Y:S02]  /*1a00*/  SHF.L.U32 R3, R88, 0x10, RZ ;  /* 0x0000001058037819 */ /* 0x000fe400000006ff */
[----:B------:R-:W-:Y:S02]  /*1a10*/  SHF.L.U32 R73, R90, 0x10, RZ ;  /* 0x000000105a497819 */ /* 0x000fe400000006ff */
[----:B------:R-:W-:Y:S02]  /*1a20*/  SHF.L.U32 R72, R128, 0x10, RZ ;  /* 0x0000001080487819 */ /* 0x000fe400000006ff */
[----:B------:R-:W-:Y:S02]  /*1a30*/  SHF.L.U32 R88, R130, 0x10, RZ ;  /* 0x0000001082587819 */ /* 0x000fe400000006ff */
[----:B------:R-:W-:Y:S01]  /*1a40*/  PRMT R106, R89, 0x7632, R106 ;  /* 0x00007632596a7816 */ /* 0x000fe2000000006a */
[----:B------:R-:W-:Y:S01]  /*1a50*/  FADD.FTZ R72, R3, R72 ;  /* 0x0000004803487221 */ /* 0x000fe20000010000 */
[----:B------:R-:W-:-:S02]  /*1a60*/  IMAD.U32 R89, R89, 0x10000, RZ ;  /* 0x0001000059597824 */ /* 0x000fc400078e00ff */
[----:B------:R-:W-:Y:S01]  /*1a70*/  FADD.FTZ R88, R73, R88 ;  /* 0x0000005849587221 */ /* 0x000fe20000010000 */
[----:B------:R-:W-:Y:S01]  /*1a80*/  PRMT R107, R90, 0x7632, R107 ;  /* 0x000076325a6b7816 */ /* 0x000fe2000000006b */
[----:B------:R-:W-:Y:S01]  /*1a90*/  IMAD.U32 R90, R131, 0x10000, RZ ;  /* 0x00010000835a7824 */ /* 0x000fe200078e00ff */
[----:B------:R-:W-:Y:S01]  /*1aa0*/  PRMT R108, R91, 0x7632, R108 ;  /* 0x000076325b6c7816 */ /* 0x000fe2000000006c */
[----:B------:R-:W-:Y:S01]  /*1ab0*/  FADD.FTZ R74, R89, R74 ;  /* 0x0000004a594a7221 */ /* 0x000fe20000010000 */
[----:B------:R-:W-:Y:S01]  /*1ac0*/  PRMT R2, R128, 0x7632, R2 ;  /* 0x0000763280027816 */ /* 0x000fe20000000002 */
[----:B------:R-:W-:Y:S01]  /*1ad0*/  IMAD.U32 R106, R106, 0x10000, RZ ;  /* 0x000100006a6a7824 */ /* 0x000fe200078e00ff */
[----:B------:R-:W-:Y:S02]  /*1ae0*/  PRMT R3, R129, 0x7632, R3 ;  /* 0x0000763281037816 */ /* 0x000fe40000000003 */
[----:B------:R-:W-:Y:S02]  /*1af0*/  PRMT R73, R130, 0x7632, R73 ;  /* 0x0000763282497816 */ /* 0x000fe40000000049 */
        /* <DEDUP_REMOVED lines=12> */
[----:B------:R-:W-:-:S03]  /*1bc0*/  FADD.FTZ R89, R104, R89 ;  /* 0x0000005968597221 */ /* 0x000fc60000010000 */
[----:B------:R-:W-:Y:S01]  /*1bd0*/  FADD.FTZ R91, R108, R91 ;  /* 0x0000005b6c5b7221 */ /* 0x000fe20000010000 */
[----:B------:R-:W-:Y:S06]  /*1be0*/  BRA `(.L_x_5299) ;  /* 0x0000000000a07947 */ /* 0x000fec0003800000 */
.L_x_5300:
[----:B-----5:R-:W-:Y:S01]  /*1bf0*/  PRMT R104, R89, 0x7632, R104 ;  /* 0x0000763259687816 */ /* 0x020fe20000000068 */
[----:B------:R-:W-:Y:S01]  /*1c00*/  IMAD.U32 R3, R128, 0x10000, RZ ;  /* 0x0001000080037824 */ /* 0x000fe200078e00ff */
[----:B------:R-:W-:Y:S01]  /*1c10*/  PRMT R105, R90, 0x7632, R105 ;  /* 0x000076325a697816 */ /* 0x000fe20000000069 */
[----:B------:R-:W-:Y:S01]  /*1c20*/  IMAD.U32 R108, R91, 0x10000, RZ ;  /* 0x000100005b6c7824 */ /* 0x000fe200078e00ff */
[C---:B------:R-:W-:Y:S01]  /*1c30*/  PRMT R74, R88.reuse, 0x7632, R74 ;  /* 0x00007632584a7816 */ /* 0x040fe2000000004a */
[----:B------:R-:W-:Y:S01]  /*1c40*/  IMAD.U32 R88, R88, 0x10000, RZ ;  /* 0x0001000058587824 */ /* 0x000fe200078e00ff */
[----:B------:R-:W-:Y:S01]  /*1c50*/  SHF.L.U32 R89, R89, 0x10, RZ ;  /* 0x0000001059597819 */ /* 0x000fe200000006ff */
[----:B------:R-:W-:Y:S01]  /*1c60*/  IMAD.U32 R105, R105, 0x10000, RZ ;  /* 0x0001000069697824 */ /* 0x000fe200078e00ff */
[----:B------:R-:W-:Y:S01]  /*1c70*/  SHF.L.U32 R90, R90, 0x10, RZ ;  /* 0x000000105a5a7819 */ /* 0x000fe200000006ff */
[----:B------:R-:W-:Y:S01]  /*1c80*/  FADD.FTZ R75, R88, R3 ;  /* 0x00000003584b7221 */ /* 0x000fe20000010000 */
[----:B------:R-:W-:-:S02]  /*1c90*/  SHF.L.U32 R2, R129, 0x10, RZ ;  /* 0x0000001081027819 */ /* 0x000fc400000006ff */
[----:B------:R-:W-:Y:S02]  /*1ca0*/  SHF.L.U32 R73, R130, 0x10, RZ ;  /* 0x0000001082497819 */ /* 0x000fe400000006ff */
[----:B------:R-:W-:Y:S01]  /*1cb0*/  PRMT R106, R91, 0x7632, R106 ;  /* 0x000076325b6a7816 */ /* 0x000fe2000000006a */
[--C-:B------:R-:W-:Y:S01]  /*1cc0*/  FADD.FTZ R91, R89, R2.reuse ;  /* 0x00000002595b7221 */ /* 0x100fe20000010000 */
[----:B------:R-:W-:Y:S01]  /*1cd0*/  PRMT R2, R128, 0x7632, R2 ;  /* 0x0000763280027816 */ /* 0x000fe20000000002 */
[----:B------:R-:W-:Y:S01]  /*1ce0*/  FADD.FTZ R107, R90, R73 ;  /* 0x000000495a6b7221 */ /* 0x000fe20000010000 */
[----:B------:R-:W-:Y:S02]  /*1cf0*/  PRMT R3, R129, 0x7632, R3 ;  /* 0x0000763281037816 */ /* 0x000fe40000000003 */
[----:B------:R-:W-:Y:S01]  /*1d00*/  PRMT R72, R130, 0x7632, R72 ;  /* 0x0000763282487816 */ /* 0x000fe20000000048 */
[----:B------:R-:W-:Y:S01]  /*1d10*/  IMAD.U32 R2, R2, 0x10000, RZ ;  /* 0x0001000002027824 */ /* 0x000fe200078e00ff */
[C---:B------:R-:W-:Y:S01]  /*1d20*/  PRMT R73, R131.reuse, 0x7632, R73 ;  /* 0x0000763283497816 */ /* 0x040fe20000000049 */
        /* <DEDUP_REMOVED lines=13> */
[----:B------:R-:W-:Y:S01]  /*1e00*/  FADD.FTZ R72, R64, R75 ;  /* 0x0000004b40487221 */ /* 0x000fe20000010000 */
[----:B------:R-:W-:Y:S01]  /*1e10*/  FADD.FTZ R108, R74, R73 ;  /* 0x000000494a6c7221 */ /* 0x000fe20000010000 */
[----:B------:R-:W-:Y:S01]  /*1e20*/  FADD.FTZ R74, R66, R91 ;  /* 0x0000005b424a7221 */ /* 0x000fe20000010000 */
[----:B------:R-:W-:Y:S01]  /*1e30*/  FADD.FTZ R73, R65, R2 ;  /* 0x0000000241497221 */ /* 0x000fe20000010000 */
[----:B------:R-:W-:Y:S01]  /*1e40*/  FADD.FTZ R75, R67, R104 ;  /* 0x00000068434b7221 */ /* 0x000fe20000010000 */
[----:B------:R-:W-:Y:S01]  /*1e50*/  FADD.FTZ R89, R69, R106 ;  /* 0x0000006a45597221 */ /* 0x000fe20000010000 */
[----:B------:R-:W-:-:S07]  /*1e60*/  FADD.FTZ R91, R71, R108 ;  /* 0x0000006c475b7221 */ /* 0x000fce0000010000 */
.L_x_5299:
[----:B------:R-:W0:Y:S01]  /*1e70*/  LDC.64 R104, c[0x0][0x3a8] ;  /* 0x0000ea00ff687b82 */ /* 0x000e220000000a00 */
[C---:B------:R-:W-:Y:S01]  /*1e80*/  IADD3 R2, PT, PT, R189.reuse, 0x80, RZ ;  /* 0x00000080bd027810 */ /* 0x040fe20007ffe0ff */
[----:B0-----:R-:W-:-:S05]  /*1e90*/  IMAD.WIDE.U32 R104, R189, 0x20, R104 ;  /* 0x00000020bd687825 */ /* 0x001fca00078e0068 */
[----:B------:R0:W-:Y:S04]  /*1ea0*/  STG.E.128 desc[UR6][R104.64], R72 ;  /* 0x0000004868007986 */ /* 0x0001e8000c101d06 */
[----:B------:R0:W-:Y:S02]  /*1eb0*/  STG.E.128 desc[UR6][R104.64+0x10], R88 ;  /* 0x0000105868007986 */ /* 0x0001e4000c101d06 */
.L_x_5296:
[----:B------:R-:W-:Y:S05]  /*1ec0*/  BSYNC.RECONVERGENT B0 ;  /* 0x0000000000007941 */ /* 0x000fea0003800200 */
.L_x_5295:
[----:B------:R-:W-:Y:S01]  /*1ed0*/  ISETP.GE.U32.AND P2, PT, R114, 0x100, PT ;  /* 0x000001007200780c */ /* 0x000fe20003f46070 */
[----:B------:R-:W-:-:S12]  /*1ee0*/  BSSY.RECONVERGENT B0, `(.L_x_5301) ;  /* 0x0000083000007945 */ /* 0x000fd80003800200 */
[----:B------:R-:W-:Y:S05]  /*1ef0*/  @!P2 BRA `(.L_x_5302) ;  /* 0x000000080004a947 */ /* 0x000fea0003800000 */
[----:B------:R-:W-:Y:S01]  /*1f00*/  ISETP.NE.U32.AND P0, PT, RZ, UR8, PT ;  /* 0x00000008ff007c0c */ /* 0x000fe2000bf05070 */
[----:B------:R-:W1:Y:S01]  /*1f10*/  LDC.64 R92, c[0x0][0x390] ;  /* 0x0000e400ff5c7b82 */ /* 0x000e620000000a00 */
[----:B------:R-:W-:Y:S02]  /*1f20*/  ISETP.NE.U32.AND P1, PT, RZ, UR10, PT ;  /* 0x0000000aff007c0c */ /* 0x000fe4000bf25070 */
[----:B------:R-:W-:Y:S02]  /*1f30*/  ISETP.NE.AND.EX P0, PT, RZ, UR9, PT, P0 ;  /* 0x00000009ff007c0c */ /* 0x000fe4000bf05300 */
[----:B------:R-:W-:-:S11]  /*1f40*/  ISETP.NE.AND.EX P1, PT, RZ, UR11, PT, P1 ;  /* 0x0000000bff007c0c */ /* 0x000fd6000bf25310 */
[----:B------:R-:W2:Y:S08]  /*1f50*/  @P0 LDC.64 R76, c[0x0][0x398] ;  /* 0x0000e600ff4c0b82 */ /* 0x000eb00000000a00 */
[----:B------:R-:W4:Y:S01]  /*1f60*/  @P1 LDC.64 R78, c[0x0][0x3a0] ;  /* 0x0000e800ff4e1b82 */ /* 0x000f220000000a00 */
[----:B-1----:R-:W-:-:S06]  /*1f70*/  IMAD.WIDE.U32 R92, R2, 0x10, R92 ;  /* 0x00000010025c7825 */ /* 0x002fcc00078e005c */
[----:B------:R-:W5:Y:S01]  /*1f80*/  LDG.E.128 R92, desc[UR6][R92.64] ;  /* 0x000000065c5c7981 */ /* 0x000f62000c1e1d00 */
[----:B--2---:R-:W-:-:S05]  /*1f90*/  @P0 IMAD.WIDE.U32 R76, R2, 0x10, R76 ;  /* 0x00000010024c0825 */ /* 0x004fca00078e004c */
[----:B------:R1:W5:Y:S01]  /*1fa0*/  @P0 LDG.E.128 R128, desc[UR6][R76.64] ;  /* 0x000000064c800981 */ /* 0x000362000c1e1d00 */
[----:B----4-:R-:W-:-:S05]  /*1fb0*/  @P1 IMAD.WIDE.U32 R78, R2, 0x20, R78 ;  /* 0x00000020024e1825 */ /* 0x010fca00078e004e */
[----:B------:R1:W5:Y:S04]  /*1fc0*/  @P1 LDG.E.128 R64, desc[UR6][R78.64] ;  /* 0x000000064e401981 */ /* 0x000368000c1e1d00 */
[----:B------:R1:W5:Y:S01]  /*1fd0*/  @P1 LDG.E.128 R68, desc[UR6][R78.64+0x10] ;  /* 0x000010064e441981 */ /* 0x000362000c1e1d00 */
[----:B------:R-:W-:Y:S05]  /*1fe0*/  @!P0 BRA `(.L_x_5303) ;  /* 0x00000004002c8947 */ /* 0x000fea0003800000 */
[----:B------:R-:W-:Y:S05]  /*1ff0*/  @!P1 BRA `(.L_x_5304) ;  /* 0x0000000000a49947 */ /* 0x000fea0003800000 */
[C---:B-----5:R-:W-:Y:S01]  /*2000*/  PRMT R3, R92.reuse, 0x7632, R3 ;  /* 0x000076325c037816 */ /* 0x060fe20000000003 */
[----:B-1----:R-:W-:Y:S01]  /*2010*/  IMAD.U32 R76, R129, 0x10000, RZ ;  /* 0x00010000814c7824 */ /* 0x002fe200078e00ff */
[----:B------:R-:W-:Y:S01]  /*2020*/  SHF.L.U32 R92, R92, 0x10, RZ ;  /* 0x000000105c5c7819 */ /* 0x000fe200000006ff */
[----:B------:R-:W-:Y:S01]  /*2030*/  IMAD.U32 R110, R131, 0x10000, RZ ;  /* 0x00010000836e7824 */ /* 0x000fe200078e00ff */
[----:B------:R-:W-:Y:S02]  /*2040*/  SHF.L.U32 R77, R128, 0x10, RZ ;  /* 0x00000010804d7819 */ /* 0x000fe400000006ff */
[C---:B0-----:R-:W-:Y:S02]  /*2050*/  PRMT R104, R94.reuse, 0x7632, R104 ;  /* 0x000076325e687816 */ /* 0x041fe40000000068 */
[C---:B------:R-:W-:Y:S01]  /*2060*/  PRMT R78, R93.reuse, 0x7632, R78 ;  /* 0x000076325d4e7816 */ /* 0x040fe2000000004e */
[----:B------:R-:W-:Y:S01]  /*2070*/  IMAD.U32 R93, R93, 0x10000, RZ ;  /* 0x000100005d5d7824 */ /* 0x000fe200078e00ff */
[----:B------:R-:W-:Y:S01]  /*2080*/  SHF.L.U32 R94, R94, 0x10, RZ ;  /* 0x000000105e5e7819 */ /* 0x000fe200000006ff */
[----:B------:R-:W-:Y:S01]  /*2090*/  FADD.FTZ R77, R77, R92 ;  /* 0x0000005c4d4d7221 */ /* 0x000fe20000010000 */
[----:B------:R-:W-:Y:S01]  /*20a0*/  SHF.L.U32 R79, R130, 0x10, RZ ;  /* 0x00000010824f7819 */ /* 0x000fe200000006ff */
[----:B------:R-:W-:Y:S01]  /*20b0*/  FADD.FTZ R93, R76, R93 ;  /* 0x0000005d4c5d7221 */ /* 0x000fe20000010000 */
[C---:B------:R-:W-:Y:S01]  /*20c0*/  PRMT R106, R95.reuse, 0x7632, R106 ;  /* 0x000076325f6a7816 */ /* 0x040fe2000000006a */
[----:B------:R-:W-:Y:S01]  /*20d0*/  IMAD.U32 R78, R78, 0x10000, RZ ;  /* 0x000100004e4e7824 */ /* 0x000fe200078e00ff */
        /* <DEDUP_REMOVED lines=8> */
[----:B------:R-:W-:Y:S02]  /*2160*/  SHF.L.U32 R3, R3, 0x10, RZ ;  /* 0x0000001003037819 */ /* 0x000fe400000006ff */
        /* <DEDUP_REMOVED lines=17> */
[----:B------:R-:W-:Y:S06]  /*2280*/  BRA `(.L_x_5305) ;  /* 0x00000004000c7947 */ /* 0x000fec0003800000 */
.L_x_5304:
[C---:B-1---5:R-:W-:Y:S01]  /*2290*/  PRMT R79, R92.reuse, 0x7632, R79 ;  /* 0x000076325c4f7816 */ /* 0x062fe2000000004f */
[----:B------:R-:W-:Y:S01]  /*22a0*/  IMAD.U32 R76, R92, 0x10000, RZ ;  /* 0x000100005c4c7824 */ /* 0x000fe200078e00ff */
[C---:B0-----:R-:W-:Y:S01]  /*22b0*/  PRMT R105, R93.reuse, 0x7632, R105 ;  /* 0x000076325d697816 */ /* 0x041fe20000000069 */
[----:B------:R-:W-:Y:S01]  /*22c0*/  IMAD.U32 R3, R128, 0x10000, RZ ;  /* 0x0001000080037824 */ /* 0x000fe200078e00ff */
[----:B------:R-:W-:Y:S01]  /*22d0*/  SHF.L.U32 R78, R93, 0x10, RZ ;  /* 0x000000105d4e7819 */ /* 0x000fe200000006ff */
[----:B------:R-:W-:Y:S01]  /*22e0*/  IMAD.U32 R110, R95, 0x10000, RZ ;  /* 0x000100005f6e7824 */ /* 0x000fe200078e00ff */
[----:B------:R-:W-:Y:S01]  /*22f0*/  SHF.L.U32 R92, R94, 0x10, RZ ;  /* 0x000000105e5c7819 */ /* 0x000fe200000006ff */
[----:B------:R-:W-:Y:S01]  /*2300*/  FADD.FTZ R76, R3, R76 ;  /* 0x0000004c034c7221 */ /* 0x000fe20000010000 */
        /* <DEDUP_REMOVED lines=8> */
[----:B------:R-:W-:Y:S02]  /*2390*/  PRMT R77, R129, 0x7632, R77 ;  /* 0x00007632814d7816 */ /* 0x000fe4000000004d */
        /* <DEDUP_REMOVED lines=15> */
[----:B------:R-:W-:Y:S06]  /*2490*/  BRA `(.L_x_5305) ;  /* 0x0000000000887947 */ /* 0x000fec0003800000 */
.L_x_5303:
[----:B------:R-:W-:Y:S05]  /*24a0*/  @!P1 BRA `(.L_x_5306) ;  /* 0x0000000000549947 */ /* 0x000fea0003800000 */
[----:B-----5:R-:W-:Y:S01]  /*24b0*/  PRMT R3, R92, 0x7632, R3 ;  /* 0x000076325c037816 */ /* 0x020fe20000000003 */
[----:B-1----:R-:W-:Y:S01]  /*24c0*/  IMAD.U32 R79, R94, 0x10000, RZ ;  /* 0x000100005e4f7824 */ /* 0x002fe200078e00ff */
[----:B------:R-:W-:Y:S02]  /*24d0*/  SHF.L.U32 R77, R92, 0x10, RZ ;  /* 0x000000105c4d7819 */ /* 0x000fe400000006ff */
[----:B------:R-:W-:Y:S02]  /*24e0*/  PRMT R76, R93, 0x7632, R76 ;  /* 0x000076325d4c7816 */ /* 0x000fe4000000004c */
[----:B------:R-:W-:Y:S02]  /*24f0*/  PRMT R78, R94, 0x7632, R78 ;  /* 0x000076325e4e7816 */ /* 0x000fe4000000004e */
[----:B------:R-:W-:Y:S01]  /*2500*/  PRMT R92, R95, 0x7632, R92 ;  /* 0x000076325f5c7816 */ /* 0x000fe2000000005c */
[----:B------:R-:W-:Y:S01]  /*2510*/  IMAD.U32 R106, R76, 0x10000, RZ ;  /* 0x000100004c6a7824 */ /* 0x000fe200078e00ff */
[----:B------:R-:W-:Y:S01]  /*2520*/  SHF.L.U32 R93, R93, 0x10, RZ ;  /* 0x000000105d5d7819 */ /* 0x000fe200000006ff */
[----:B------:R-:W-:Y:S01]  /*2530*/  FADD.FTZ R76, R64, R77 ;  /* 0x0000004d404c7221 */ /* 0x000fe20000010000 */
[----:B------:R-:W-:-:S02]  /*2540*/  SHF.L.U32 R95, R95, 0x10, RZ ;  /* 0x000000105f5f7819 */ /* 0x000fc400000006ff */
[----:B0-----:R-:W-:Y:S02]  /*2550*/  SHF.L.U32 R104, R3, 0x10, RZ ;  /* 0x0000001003687819 */ /* 0x001fe400000006ff */
        /* <DEDUP_REMOVED lines=10> */
.L_x_5306:
[----:B-----5:R-:W-:Y:S01]  /*2600*/  PRMT R3, R94, 0x7632, R3 ;  /* 0x000076325e037816 */ /* 0x020fe20000000003 */
[C---:B-1----:R-:W-:Y:S01]  /*2610*/  IMAD.U32 R76, R92.reuse, 0x10000, RZ ;  /* 0x000100005c4c7824 */ /* 0x042fe200078e00ff */
[----:B------:R-:W-:Y:S02]  /*2620*/  PRMT R77, R92, 0x7632, R77 ;  /* 0x000076325c4d7816 */ /* 0x000fe4000000004d */
[----:B------:R-:W-:Y:S02]  /*2630*/  PRMT R79, R93, 0x7632, R79 ;  /* 0x000076325d4f7816 */ /* 0x000fe4000000004f */
[C---:B0-----:R-:W-:Y:S02]  /*2640*/  PRMT R104, R95.reuse, 0x7632, R104 ;  /* 0x000076325f687816 */ /* 0x041fe40000000068 */
[----:B------:R-:W-:Y:S01]  /*2650*/  SHF.L.U32 R92, R94, 0x10, RZ ;  /* 0x000000105e5c7819 */ /* 0x000fe200000006ff */
[----:B------:R-:W-:Y:S01]  /*2660*/  IMAD.U32 R94, R95, 0x10000, RZ ;  /* 0x000100005f5e7824 */ /* 0x000fe200078e00ff */
[----:B------:R-:W-:Y:S01]  /*2670*/  SHF.L.U32 R78, R93, 0x10, RZ ;  /* 0x000000105d4e7819 */ /* 0x000fe200000006ff */
[----:B------:R-:W-:Y:S01]  /*2680*/  IMAD.U32 R93, R3, 0x10000, RZ ;  /* 0x00010000035d7824 */ /* 0x000fe200078e00ff */
[----:B------:R-:W-:-:S02]  /*2690*/  SHF.L.U32 R77, R77, 0x10, RZ ;  /* 0x000000104d4d7819 */ /* 0x000fc400000006ff */
[----:B------:R-:W-:Y:S02]  /*26a0*/  SHF.L.U32 R79, R79, 0x10, RZ ;  /* 0x000000104f4f7819 */ /* 0x000fe400000006ff */
[----:B------:R-:W-:-:S07]  /*26b0*/  SHF.L.U32 R95, R104, 0x10, RZ ;  /* 0x00000010685f7819 */ /* 0x000fce00000006ff */
.L_x_5305:
[----:B------:R-:W0:Y:S02]  /*26c0*/  LDC.64 R104, c[0x0][0x3a8] ;  /* 0x0000ea00ff687b82 */ /* 0x000e240000000a00 */
[C---:B0-----:R-:W-:Y:S01]  /*26d0*/  IMAD.WIDE.U32 R104, R2.reuse, 0x20, R104 ;  /* 0x0000002002687825 */ /* 0x041fe200078e0068 */
[----:B------:R-:W-:-:S04]  /*26e0*/  IADD3 R2, PT, PT, R2, 0x80, RZ ;  /* 0x0000008002027810 */ /* 0x000fc80007ffe0ff */
[----:B------:R1:W-:Y:S04]  /*26f0*/  STG.E.128 desc[UR6][R104.64], R76 ;  /* 0x0000004c68007986 */ /* 0x0003e8000c101d06 */
[----:B------:R1:W-:Y:S02]  /*2700*/  STG.E.128 desc[UR6][R104.64+0x10], R92 ;  /* 0x0000105c68007986 */ /* 0x0003e4000c101d06 */
.L_x_5302:
[----:B------:R-:W-:Y:S05]  /*2710*/  BSYNC.RECONVERGENT B0 ;  /* 0x0000000000007941 */ /* 0x000fea0003800200 */
.L_x_5301:
        /* <DEDUP_REMOVED lines=8> */
[----:B------:R-:W4:Y:S08]  /*27a0*/  @P0 LDC.64 R82, c[0x0][0x398] ;  /* 0x0000e600ff520b82 */ /* 0x000f300000000a00 */
[----:B------:R-:W0:Y:S01]  /*27b0*/  @P1 LDC.64 R96, c[0x0][0x3a0] ;  /* 0x0000e800ff601b82 */ /* 0x000e220000000a00 */
[----:B--2---:R-:W-:-:S04]  /*27c0*/  IMAD.WIDE.U32 R80, R2, 0x10, R80 ;  /* 0x0000001002507825 */ /* 0x004fc800078e0050 */
[----:B----4-:R-:W-:-:S05]  /*27d0*/  @P0 IMAD.WIDE.U32 R82, R2, 0x10, R82 ;  /* 0x0000001002520825 */ /* 0x010fca00078e0052 */
[----:B------:R2:W5:Y:S01]  /*27e0*/  @P0 LDG.E.128 R128, desc[UR6][R82.64] ;  /* 0x0000000652800981 */ /* 0x000562000c1e1d00 */
[----:B01----:R-:W-:-:S03]  /*27f0*/  @P1 IMAD.WIDE.U32 R104, R2, 0x20, R96 ;  /* 0x0000002002681825 */ /* 0x003fc600078e0060 */
[----:B------:R2:W5:Y:S04]  /*2800*/  LDG.E.128 R96, desc[UR6][R80.64] ;  /* 0x0000000650607981 */ /* 0x000568000c1e1d00 */
[----:B------:R2:W5:Y:S04]  /*2810*/  @P1 LDG.E.128 R64, desc[UR6][R104.64] ;  /* 0x0000000668401981 */ /* 0x000568000c1e1d00 */
[----:B------:R2:W5:Y:S01]  /*2820*/  @P1 LDG.E.128 R68, desc[UR6][R104.64+0x10] ;  /* 0x0000100668441981 */ /* 0x000562000c1e1d00 */
[----:B------:R-:W-:Y:S05]  /*2830*/  @!P0 BRA `(.L_x_5309) ;  /* 0x00000004002c8947 */ /* 0x000fea0003800000 */
[----:B------:R-:W-:Y:S05]  /*2840*/  @!P1 BRA `(.L_x_5310) ;  /* 0x0000000000a49947 */ /* 0x000fea0003800000 */
[C---:B-----5:R-:W-:Y:S01]  /*2850*/  PRMT R3, R96.reuse, 0x7632, R3 ;  /* 0x0000763260037816 */ /* 0x060fe20000000003 */
[----:B------:R-:W-:Y:S01]  /*2860*/  IMAD.U32 R96, R96, 0x10000, RZ ;  /* 0x0001000060607824 */ /* 0x000fe200078e00ff */
[----:B--2---:R-:W-:Y:S01]  /*2870*/  PRMT R82, R97, 0x7632, R82 ;  /* 0x0000763261527816 */ /* 0x004fe20000000052 */
[----:B------:R-:W-:Y:S01]  /*2880*/  IMAD.U32 R81, R128, 0x10000, RZ ;  /* 0x0001000080517824 */ /* 0x000fe200078e00ff */
[C---:B------:R-:W-:Y:S01]  /*2890*/  PRMT R104, R98.reuse, 0x7632, R104 ;  /* 0x0000763262687816 */ /* 0x040fe20000000068 */
[----:B------:R-:W-:Y:S01]  /*28a0*/  IMAD.U32 R107, R99, 0x10000, RZ ;  /* 0x00010000636b7824 */ /* 0x000fe200078e00ff */
[----:B------:R-:W-:Y:S01]  /*28b0*/  SHF.L.U32 R97, R97, 0x10, RZ ;  /* 0x0000001061617819 */ /* 0x000fe200000006ff */
[----:B------:R-:W-:Y:S01]  /*28c0*/  FADD.FTZ R81, R81, R96 ;  /* 0x0000006051517221 */ /* 0x000fe20000010000 */
[----:B------:R-:W-:Y:S02]  /*28d0*/  SHF.L.U32 R98, R98, 0x10, RZ ;  /* 0x0000001062627819 */ /* 0x000fe400000006ff */
        /* <DEDUP_REMOVED lines=9> */
[C---:B------:R-:W-:Y:S01]  /*2970*/  PRMT R108, R131.reuse, 0x7632, R108 ;  /* 0x00007632836c7816 */ /* 0x040fe2000000006c */
        /* <DEDUP_REMOVED lines=22> */
.L_x_5310:
[C---:B--2--5:R-:W-:Y:S02]  /*2ae0*/  PRMT R83, R96.reuse, 0x7632, R83 ;  /* 0x0000763260537816 */ /* 0x064fe40000000053 */
[----:B------:R-:W-:Y:S01]  /*2af0*/  SHF.L.U32 R80, R96, 0x10, RZ ;  /* 0x0000001060507819 */ /* 0x000fe200000006ff */
        /* <DEDUP_REMOVED lines=13> */
[----:B------:R-:W-:Y:S01]  /*2bd0*/  PRMT R81, R129, 0x7632, R81 ;  /* 0x0000763281517816 */ /* 0x000fe20000000051 */
[----:B------:R-:W-:Y:S01]  /*2be0*/  IMAD.U32 R112, R109, 0x10000, RZ ;  /* 0x000100006d707824 */ /* 0x000fe200078e00ff */
[----:B------:R-:W-:Y:S02]  /*2bf0*/  PRMT R97, R130, 0x7632, R97 ;  /* 0x0000763282617816 */ /* 0x000fe40000000061 */
[----:B------:R-:W-:Y:S01]  /*2c00*/  PRMT R98, R131, 0x7632, R98 ;  /* 0x0000763283627816 */ /* 0x000fe20000000062 */
[----:B------:R-:W-:Y:S01]  /*2c10*/  IMAD.U32 R83, R81, 0x10000, RZ ;  /* 0x0001000051537824 */ /* 0x000fe200078e00ff */
[----:B------:R-:W-:Y:S02]  /*2c20*/  SHF.L.U32 R110, R99, 0x10, RZ ;  /* 0x00000010636e7819 */ /* 0x000fe400000006ff */
[----:B------:R-:W-:Y:S02]  /*2c30*/  SHF.L.U32 R111, R131, 0x10, RZ ;  /* 0x00000010836f7819 */ /* 0x000fe400000006ff */
[----:B------:R-:W-:-:S02]  /*2c40*/  SHF.L.U32 R3, R3, 0x10, RZ ;  /* 0x0000001003037819 */ /* 0x000fc400000006ff */
[----:B------:R-:W-:Y:S02]  /*2c50*/  SHF.L.U32 R106, R105, 0x10, RZ ;  /* 0x00000010696a7819 */ /* 0x000fe400000006ff */
[----:B------:R-:W-:Y:S01]  /*2c60*/  SHF.L.U32 R108, R107, 0x10, RZ ;  /* 0x000000106b6c7819 */ /* 0x000fe200000006ff */
[----:B------:R-:W-:Y:S01]  /*2c70*/  FADD.FTZ R81, R104, R3 ;  /* 0x0000000368517221 */ /* 0x000fe20000010000 */
[----:B------:R-:W-:Y:S01]  /*2c80*/  SHF.L.U32 R97, R97, 0x10, RZ ;  /* 0x0000001061617819 */ /* 0x000fe200000006ff */
[----:B------:R-:W-:Y:S01]  /*2c90*/  FADD.FTZ R83, R106, R83 ;  /* 0x000000536a537221 */ /* 0x000fe20000010000 */
[----:B------:R-:W-:Y:S01]  /*2ca0*/  SHF.L.U32 R99, R98, 0x10, RZ ;  /* 0x0000001062637819 */ /* 0x000fe200000006ff */
[----:B------:R-:W-:Y:S02]  /*2cb0*/  FADD.FTZ R98, R111, R110 ;  /* 0x0000006e6f627221 */ /* 0x000fe40000010000 */
[----:B------:R-:W-:Y:S02]  /*2cc0*/  FADD.FTZ R97, R108, R97 ;  /* 0x000000616c617221 */ /* 0x000fe40000010000 */
[----:B------:R-:W-:Y:S01]  /*2cd0*/  FADD.FTZ R99, R112, R99 ;  /* 0x0000006370637221 */ /* 0x000fe20000010000 */
[----:B------:R-:W-:Y:S06]  /*2ce0*/  BRA `(.L_x_5311) ;  /* 0x0000000000887947 */ /* 0x000fec0003800000 */
.L_x_5309:
[----:B------:R-:W-:Y:S05]  /*2cf0*/  @!P1 BRA `(.L_x_5312) ;  /* 0x0000000000549947 */ /* 0x000fea0003800000 */
[C---:B-----5:R-:W-:Y:S02]  /*2d00*/  PRMT R3, R96.reuse, 0x7632, R3 ;  /* 0x0000763260037816 */ /* 0x060fe40000000003 */
[----:B--2---:R-:W-:Y:S02]  /*2d10*/  SHF.L.U32 R81, R96, 0x10, RZ ;  /* 0x0000001060517819 */ /* 0x004fe400000006ff */
[C---:B------:R-:W-:Y:S01]  /*2d20*/  PRMT R80, R97.reuse, 0x7632, R80 ;  /* 0x0000763261507816 */ /* 0x040fe20000000050 */
[----:B------:R-:W-:Y:S01]  /*2d30*/  IMAD.U32 R97, R97, 0x10000, RZ ;  /* 0x0001000061617824 */ /* 0x000fe200078e00ff */
[C---:B------:R-:W-:Y:S01]  /*2d40*/  PRMT R82, R98.reuse, 0x7632, R82 ;  /* 0x0000763262527816 */ /* 0x040fe20000000052 */
[----:B------:R-:W-:Y:S01]  /*2d50*/  IMAD.U32 R104, R3, 0x10000, RZ ;  /* 0x0001000003687824 */ /* 0x000fe200078e00ff */
[----:B------:R-:W-:Y:S02]  /*2d60*/  PRMT R96, R99, 0x7632, R96 ;  /* 0x0000763263607816 */ /* 0x000fe40000000060 */
        /* <DEDUP_REMOVED lines=14> */
.L_x_5312:
[----:B--2--5:R-:W-:Y:S02]  /*2e50*/  PRMT R83, R97, 0x7632, R83 ;  /* 0x0000763261537816 */ /* 0x024fe40000000053 */
        /* <DEDUP_REMOVED lines=10> */
[----:B------:R-:W-:-:S07]  /*2f00*/  SHF.L.U32 R99, R104, 0x10, RZ ;  /* 0x0000001068637819 */ /* 0x000fce00000006ff */
.L_x_5311:
[----:B------:R-:W0:Y:S02]  /*2f10*/  LDC.64 R104, c[0x0][0x3a8] ;  /* 0x0000ea00ff687b82 */ /* 0x000e240000000a00 */
[----:B0-----:R-:W-:-:S04]  /*2f20*/  IMAD.WIDE.U32 R104, R2, 0x20, R104 ;  /* 0x0000002002687825 */ /* 0x001fc800078e0068 */
[----:B------:R-:W-:Y:S01]  /*2f30*/  VIADD R2, R2, 0x80 ;  /* 0x0000008002027836 */ /* 0x000fe20000000000 */
[----:B------:R2:W-:Y:S04]  /*2f40*/  STG.E.128 desc[UR6][R104.64], R80 ;  /* 0x0000005068007986 */ /* 0x0005e8000c101d06 */
[----:B------:R2:W-:Y:S02]  /*2f50*/  STG.E.128 desc[UR6][R104.64+0x10], R96 ;  /* 0x0000106068007986 */ /* 0x0005e4000c101d06 */
.L_x_5308:
[----:B------:R-:W-:Y:S05]  /*2f60*/  BSYNC.RECONVERGENT B0 ;  /* 0x0000000000007941 */ /* 0x000fea0003800200 */
.L_x_5307:
[----:B------:R-:W-:Y:S01]  /*2f70*/  ISETP.GE.U32.AND P4, PT, R114, 0x200, PT ;  /* 0x000002007200780c */ /* 0x000fe20003f86070 */
[----:B------:R-:W-:-:S12]  /*2f80*/  BSSY.RECONVERGENT B0, `(.L_x_5313) ;  /* 0x0000082000007945 */ /* 0x000fd80003800200 */
[----:B------:R-:W-:Y:S05]  /*2f90*/  @!P4 BRA `(.L_x_5314) ;  /* 0x000000080000c947 */ /* 0x000fea0003800000 */
[----:B------:R-:W-:Y:S01]  /*2fa0*/  ISETP.NE.U32.AND P0, PT, RZ, UR8, PT ;  /* 0x00000008ff007c0c */ /* 0x000fe2000bf05070 */
[----:B------:R-:W4:Y:S01]  /*2fb0*/  LDC.64 R100, c[0x0][0x390] ;  /* 0x0000e400ff647b82 */ /* 0x000f220000000a00 */
[----:B------:R-:W-:Y:S02]  /*2fc0*/  ISETP.NE.U32.AND P1, PT, RZ, UR10, PT ;  /* 0x0000000aff007c0c */ /* 0x000fe4000bf25070 */
[----:B------:R-:W-:Y:S02]  /*2fd0*/  ISETP.NE.AND.EX P0, PT, RZ, UR9, PT, P0 ;  /* 0x00000009ff007c0c */ /* 0x000fe4000bf05300 */
[----:B------:R-:W-:-:S11]  /*2fe0*/  ISETP.NE.AND.EX P1, PT, RZ, UR11, PT, P1 ;  /* 0x0000000bff007c0c */ /* 0x000fd6000bf25310 */
[----:B------:R-:W0:Y:S08]  /*2ff0*/  @P0 LDC.64 R84, c[0x0][0x398] ;  /* 0x0000e600ff540b82 */ /* 0x000e300000000a00 */
[----:B------:R-:W1:Y:S01]  /*3000*/  @P1 LDC.64 R86, c[0x0][0x3a0] ;  /* 0x0000e800ff561b82 */ /* 0x000e620000000a00 */
[----:B----4-:R-:W-:-:S06]  /*3010*/  IMAD.WIDE.U32 R100, R2, 0x10, R100 ;  /* 0x0000001002647825 */ /* 0x010fcc00078e0064 */
[----:B------:R-:W5:Y:S01]  /*3020*/  LDG.E.128 R100, desc[UR6][R100.64] ;  /* 0x0000000664647981 */ /* 0x000f62000c1e1d00 */
[----:B0-----:R-:W-:-:S05]  /*3030*/  @P0 IMAD.WIDE.U32 R84, R2, 0x10, R84 ;  /* 0x0000001002540825 */ /* 0x001fca00078e0054 */
[----:B------:R0:W5:Y:S01]  /*3040*/  @P0 LDG.E.128 R128, desc[UR6][R84.64] ;  /* 0x0000000654800981 */ /* 0x000162000c1e1d00 */
[----:B-1----:R-:W-:-:S05]  /*3050*/  @P1 IMAD.WIDE.U32 R86, R2, 0x20, R86 ;  /* 0x0000002002561825 */ /* 0x002fca00078e0056 */
[----:B------:R0:W5:Y:S04]  /*3060*/  @P1 LDG.E.128 R64, desc[UR6][R86.64] ;  /* 0x0000000656401981 */ /* 0x000168000c1e1d00 */
[----:B------:R0:W5:Y:S01]  /*3070*/  @P1 LDG.E.128 R68, desc[UR6][R86.64+0x10] ;  /* 0x0000100656441981 */ /* 0x000162000c1e1d00 */
[----:B------:R-:W-:Y:S05]  /*3080*/  @!P0 BRA `(.L_x_5315) ;  /* 0x00000004002c8947 */ /* 0x000fea0003800000 */
[----:B------:R-:W-:Y:S05]  /*3090*/  @!P1 BRA `(.L_x_5316) ;  /* 0x0000000000a49947 */ /* 0x000fea0003800000 */
[----:B-----5:R-:W-:Y:S01]  /*30a0*/  PRMT R3, R100, 0x7632, R3 ;  /* 0x0000763264037816 */ /* 0x020fe20000000003 */
[----:B0-----:R-:W-:Y:S01]  /*30b0*/  IMAD.U32 R87, R130, 0x10000, RZ ;  /* 0x0001000082577824 */ /* 0x001fe200078e00ff */
[----:B------:R-:W-:Y:S02]  /*30c0*/  PRMT R86, R101, 0x7632, R86 ;  /* 0x0000763265567816 */ /* 0x000fe40000000056 */
[----:B------:R-:W-:Y:S01]  /*30d0*/  SHF.L.U32 R100, R100, 0x10, RZ ;  /* 0x0000001064647819 */ /* 0x000fe200000006ff */
[----:B------:R-:W-:Y:S01]  /*30e0*/  IMAD.U32 R3, R3, 0x10000, RZ ;  /* 0x0001000003037824 */ /* 0x000fe200078e00ff */
[----:B------:R-:W-:Y:S02]  /*30f0*/  SHF.L.U32 R101, R101, 0x10, RZ ;  /* 0x0000001065657819 */ /* 0x000fe400000006ff */
[C---:B--2---:R-:W-:Y:S01]  /*3100*/  PRMT R104, R102.reuse, 0x7632, R104 ;  /* 0x0000763266687816 */ /* 0x044fe20000000068 */
[----:B------:R-:W-:Y:S01]  /*3110*/  IMAD.U32 R102, R102, 0x10000, RZ ;  /* 0x0001000066667824 */ /* 0x000fe200078e00ff */
[----:B------:R-:W-:-:S02]  /*3120*/  SHF.L.U32 R85, R128, 0x10, RZ ;  /* 0x0000001080557819 */ /* 0x000fc400000006ff */
[----:B------:R-:W-:Y:S02]  /*3130*/  SHF.L.U32 R84, R129, 0x10, RZ ;  /* 0x0000001081547819 */ /* 0x000fe400000006ff */
[----:B------:R-:W-:Y:S01]  /*3140*/  PRMT R106, R103, 0x7632, R106 ;  /* 0x00007632676a7816 */ /* 0x000fe2000000006a */
[----:B------:R-:W-:Y:S01]  /*3150*/  FADD.FTZ R85, R85, R100 ;  /* 0x0000006455557221 */ /* 0x000fe20000010000 */
[----:B------:R-:W-:Y:S01]  /*3160*/  SHF.L.U32 R107, R103, 0x10, RZ ;  /* 0x00000010676b7819 */ /* 0x000fe200000006ff */
[----:B------:R-:W-:Y:S01]  /*3170*/  FADD.FTZ R101, R84, R101 ;  /* 0x0000006554657221 */ /* 0x000fe20000010000 */
[----:B------:R-:W-:Y:S01]  /*3180*/  FADD.FTZ R103, R87, R102 ;  /* 0x0000006657677221 */ /* 0x000fe20000010000 */
[----:B------:R-:W-:Y:S02]  /*3190*/  PRMT R84, R128, 0x7632, R84 ;  /* 0x0000763280547816 */ /* 0x000fe40000000054 */
[----:B------:R-:W-:Y:S02]  /*31a0*/  PRMT R87, R129, 0x7632, R87 ;  /* 0x0000763281577816 */ /* 0x000fe40000000057 */
        /* <DEDUP_REMOVED lines=24> */
.L_x_5316:
[C---:B0----5:R-:W-:Y:S01]  /*3330*/  PRMT R87, R100.reuse, 0x7632, R87 ;  /* 0x0000763264577816 */ /* 0x061fe20000000057 */
[C---:B------:R-:W-:Y:S01]  /*3340*/  IMAD.U32 R86, R101.reuse, 0x10000, RZ ;  /* 0x0001000065567824 */ /* 0x040fe200078e00ff */
[----:B------:R-:W-:Y:S02]  /*3350*/  SHF.L.U32 R84, R100, 0x10, RZ ;  /* 0x0000001064547819 */ /* 0x000fe400000006ff */
[----:B--2---:R-:W-:Y:S01]  /*3360*/  PRMT R105, R101, 0x7632, R105 ;  /* 0x0000763265697816 */ /* 0x004fe20000000069 */
[----:B------:R-:W-:Y:S01]  /*3370*/  IMAD.U32 R101, R130, 0x10000, RZ ;  /* 0x0001000082657824 */ /* 0x000fe200078e00ff */
        /* <DEDUP_REMOVED lines=13> */
[----:B------:R-:W-:Y:S01]  /*3450*/  SHF.L.U32 R110, R103, 0x10, RZ ;  /* 0x00000010676e7819 */ /* 0x000fe200000006ff */
[----:B------:R-:W-:Y:S01]  /*3460*/  IMAD.U32 R101, R101, 0x10000, RZ ;  /* 0x0001000065657824 */ /* 0x000fe200078e00ff */
[----:B------:R-:W-:Y:S02]  /*3470*/  SHF.L.U32 R104, R87, 0x10, RZ ;  /* 0x0000001057687819 */ /* 0x000fe400000006ff */
        /* <DEDUP_REMOVED lines=9> */
[----:B------:R-:W-:-:S03]  /*3510*/  FADD.FTZ R101, R108, R101 ;  /* 0x000000656c657221 */ /* 0x000fc60000010000 */
[----:B------:R-:W-:Y:S01]  /*3520*/  FADD.FTZ R103, R112, R103 ;  /* 0x0000006770677221 */ /* 0x000fe20000010000 */
[----:B------:R-:W-:Y:S06]  /*3530*/  BRA `(.L_x_5317) ;  /* 0x0000000000887947 */ /* 0x000fec0003800000 */
.L_x_5315:
[----:B------:R-:W-:Y:S05]  /*3540*/  @!P1 BRA `(.L_x_5318) ;  /* 0x0000000000549947 */ /* 0x000fea0003800000 */
[C---:B-----5:R-:W-:Y:S02]  /*3550*/  PRMT R3, R100.reuse, 0x7632, R3 ;  /* 0x0000763264037816 */ /* 0x060fe40000000003 */
[----:B0-----:R-:W-:Y:S02]  /*3560*/  SHF.L.U32 R85, R100, 0x10, RZ ;  /* 0x0000001064557819 */ /* 0x001fe400000006ff */
[C---:B------:R-:W-:Y:S01]  /*3570*/  PRMT R84, R101.reuse, 0x7632, R84 ;  /* 0x0000763265547816 */ /* 0x040fe20000000054 */
[----:B------:R-:W-:Y:S01]  /*3580*/  IMAD.U32 R101, R101, 0x10000, RZ ;  /* 0x0001000065657824 */ /* 0x000fe200078e00ff */
[----:B------:R-:W-:Y:S02]  /*3590*/  PRMT R86, R102, 0x7632, R86 ;  /* 0x0000763266567816 */ /* 0x000fe40000000056 */
[C---:B------:R-:W-:Y:S01]  /*35a0*/  PRMT R100, R103.reuse, 0x7632, R100 ;  /* 0x0000763267647816 */ /* 0x040fe20000000064 */
[----:B------:R-:W-:Y:S01]  /*35b0*/  IMAD.U32 R106, R84, 0x10000, RZ ;  /* 0x00010000546a7824 */ /* 0x000fe200078e00ff */
[----:B------:R-:W-:Y:S01]  /*35c0*/  SHF.L.U32 R87, R102, 0x10, RZ ;  /* 0x0000001066577819 */ /* 0x000fe200000006ff */
[----:B------:R-:W-:Y:S01]  /*35d0*/  FADD.FTZ R84, R64, R85 ;  /* 0x0000005540547221 */ /* 0x000fe20000010000 */
[----:B------:R-:W-:-:S02]  /*35e0*/  SHF.L.U32 R103, R103, 0x10, RZ ;  /* 0x0000001067677819 */ /* 0x000fc400000006ff */
[----:B--2---:R-:W-:Y:S02]  /*35f0*/  SHF.L.U32 R104, R3, 0x10, RZ ;  /* 0x0000001003687819 */ /* 0x004fe400000006ff */
        /* <DEDUP_REMOVED lines=10> */
.L_x_5318:
[C---:B0----5:R-:W-:Y:S01]  /*36a0*/  PRMT R87, R101.reuse, 0x7632, R87 ;  /* 0x0000763265577816 */ /* 0x061fe20000000057 */
[----:B------:R-:W-:Y:S01]  /*36b0*/  IMAD.U32 R86, R101, 0x10000, RZ ;  /* 0x0001000065567824 */ /* 0x000fe200078e00ff */
[----:B------:R-:W-:Y:S02]  /*36c0*/  PRMT R85, R100, 0x7632, R85 ;  /* 0x0000763264557816 */ /* 0x000fe40000000055 */
[----:B------:R-:W-:Y:S01]  /*36d0*/  PRMT R3, R102, 0x7632, R3 ;  /* 0x0000763266037816 */ /* 0x000fe20000000003 */
[----:B------:R-:W-:Y:S01]  /*36e0*/  IMAD.U32 R87, R87, 0x10000, RZ ;  /* 0x0001000057577824 */ /* 0x000fe200078e00ff */
[----:B--2---:R-:W-:Y:S02]  /*36f0*/  PRMT R104, R103, 0x7632, R104 ;  /* 0x0000763267687816 */ /* 0x004fe40000000068 */
[----:B------:R-:W-:Y:S02]  /*3700*/  SHF.L.U32 R84, R100, 0x10, RZ ;  /* 0x0000001064547819 */ /* 0x000fe400000006ff */
[----:B------:R-:W-:-:S02]  /*3710*/  SHF.L.U32 R100, R102, 0x10, RZ ;  /* 0x0000001066647819 */ /* 0x000fc400000006ff */
[----:B------:R-:W-:Y:S02]  /*3720*/  SHF.L.U32 R102, R103, 0x10, RZ ;  /* 0x0000001067667819 */ /* 0x000fe400000006ff */
[----:B------:R-:W-:Y:S02]  /*3730*/  SHF.L.U32 R85, R85, 0x10, RZ ;  /* 0x0000001055557819 */ /* 0x000fe400000006ff */
[----:B------:R-:W-:Y:S02]  /*3740*/  SHF.L.U32 R101, R3, 0x10, RZ ;  /* 0x0000001003657819 */ /* 0x000fe400000006ff */
[----:B------:R-:W-:-:S07]  /*3750*/  SHF.L.U32 R103, R104, 0x10, RZ ;  /* 0x0000001068677819 */ /* 0x000fce00000006ff */
.L_x_5317:
[----:B------:R-:W0:Y:S02]  /*3760*/  LDC.64 R104, c[0x0][0x3a8] ;  /* 0x0000ea00ff687b82 */ /* 0x000e240000000a00 */
[----:B0-----:R-:W-:-:S05]  /*3770*/  IMAD.WIDE.U32 R2, R2, 0x20, R104 ;  /* 0x0000002002027825 */ /* 0x001fca00078e0068 */
[----:B------:R4:W-:Y:S04]  /*3780*/  STG.E.128 desc[UR6][R2.64], R84 ;  /* 0x0000005402007986 */ /* 0x0009e8000c101d06 */
[----:B------:R4:W-:Y:S02]  /*3790*/  STG.E.128 desc[UR6][R2.64+0x10], R100 ;  /* 0x0000106402007986 */ /* 0x0009e4000c101d06 */
.L_x_5314:
[----:B------:R-:W-:Y:S05]  /*37a0*/  BSYNC.RECONVERGENT B0 ;  /* 0x0000000000007941 */ /* 0x000fea0003800200 */
.L_x_5313:
[----:B----4-:R-:W-:Y:S01]  /*37b0*/  FADD.FTZ R2, RZ, R72 ;  /* 0x00000048ff027221 */ /* 0x010fe20000010000 */
[C---:B------:R-:W-:Y:S01]  /*37c0*/  ISETP.GE.U32.AND P0, PT, R114.reuse, 0x80, PT ;  /* 0x000000807200780c */ /* 0x040fe20003f06070 */
[----:B------:R-:W4:Y:S01]  /*37d0*/  S2R R190, SR_TID.X ;  /* 0x0000000000be7919 */ /* 0x000f220000002100 */
[C---:B------:R-:W-:Y:S01]  /*37e0*/  ISETP.GT.U32.AND P6, PT, R114.reuse, 0xff, PT ;  /* 0x000000ff7200780c */ /* 0x040fe20003fc4070 */
[----:B------:R-:W-:Y:S01]  /*37f0*/  FADD.FTZ R3, R73, R2 ;  /* 0x0000000249037221 */ /* 0x000fe20000010000 */
[C---:B------:R-:W-:Y:S01]  /*3800*/  ISETP.GT.U32.AND P5, PT, R114.reuse, 0x17f, PT ;  /* 0x0000017f7200780c */ /* 0x040fe20003fa4070 */
[----:B------:R-:W-:Y:S01]  /*3810*/  BSSY.RECONVERGENT B0, `(.L_x_5319) ;  /* 0x0000083000007945 */ /* 0x000fe20003800200 */
[----:B------:R-:W-:Y:S01]  /*3820*/  ISETP.GT.U32.AND P1, PT, R114, 0x1ff, PT ;  /* 0x000001ff7200780c */ /* 0x000fe20003f24070 */
[----:B------:R-:W-:-:S04]  /*3830*/  FADD.FTZ R2, R74, R3 ;  /* 0x000000034a027221 */ /* 0x000fc80000010000 */
[----:B------:R-:W-:-:S04]  /*3840*/  FADD.FTZ R3, R75, R2 ;  /* 0x000000024b037221 */ /* 0x000fc80000010000 */
[----:B------:R-:W-:-:S04]  /*3850*/  FADD.FTZ R2, R88, R3 ;  /* 0x0000000358027221 */ /* 0x000fc80000010000 */
[----:B------:R-:W-:-:S04]  /*3860*/  FADD.FTZ R3, R89, R2 ;  /* 0x0000000259037221 */ /* 0x000fc80000010000 */
[----:B------:R-:W-:-:S04]  /*3870*/  FADD.FTZ R2, R90, R3 ;  /* 0x000000035a027221 */ /* 0x000fc80000010000 */
[----:B------:R-:W-:-:S05]  /*3880*/  FADD.FTZ R2, R91, R2 ;  /* 0x000000025b027221 */ /* 0x000fca0000010000 */
[----:B------:R-:W-:-:S05]  /*3890*/  FSEL R3, R2, RZ, P0 ;  /* 0x000000ff02037208 */ /* 0x000fca0000000000 */
[----:B------:R-:W-:-:S04]  /*38a0*/  FADD.FTZ R2, R76, R3 ;  /* 0x000000034c027221 */ /* 0x000fc80000010000 */
[----:B012---:R-:W-:-:S04]  /*38b0*/  FADD.FTZ R105, R77, R2 ;  /* 0x000000024d697221 */ /* 0x007fc80000010000 */
        /* <DEDUP_REMOVED lines=32> */
[----:B------:R-:W-:Y:S01]  /*3ac0*/  FMUL.FTZ R104, R116, R109 ;  /* 0x0000006d74687220 */ /* 0x000fe20000410000 */
[----:B----4-:R-:W-:-:S03]  /*3ad0*/  LOP3.LUT R109, R190, 0x1f, RZ, 0xc0, !PT ;  /* 0x0000001fbe6d7812 */ /* 0x010fc600078ec0ff */
        /* <DEDUP_REMOVED lines=52> */
[----:B------:R-:W-:Y:S01]  /*3e20*/  ISETP.GT.U32.AND P5, PT, R109, 0x3, PT ;  /* 0x000000036d00780c */ /* 0x000fe20003fa4070 */
[----:B------:R-:W-:Y:S02]  /*3e30*/  HFMA2 R109, -RZ, RZ, 0, 0 ;  /* 0x00000000ff6d7431 */ /* 0x000fe400000001ff */
        /* <DEDUP_REMOVED lines=13> */
[----:B------:R-:W-:-:S04]  /*3f10*/  LOP3.LUT P1, RZ, R190, 0x1f, RZ, 0xc0, !PT ;  /* 0x0000001fbeff7812 */ /* 0x000fc8000782c0ff */
        /* <DEDUP_REMOVED lines=18> */
.L_x_5320:
[----:B------:R-:W-:Y:S05]  /*4040*/  BSYNC.RECONVERGENT B0 ;  /* 0x0000000000007941 */ /* 0x000fea0003800200 */
.L_x_5319:
[----:B------:R-:W-:Y:S01]  /*4050*/  BAR.SYNC.DEFER_BLOCKING 0x0 ;  /* 0x0000000000007b1d */ /* 0x000fe20000010000 */
[----:B0-----:R-:W-:-:S05]  /*4060*/  CS2R R2, SRZ ;  /* 0x0000000000027805 */ /* 0x001fca000001ff00 */
[----:B------:R-:W-:Y:S04]  /*4070*/  BSSY.RECONVERGENT B0, `(.L_x_5321) ;  /* 0x000000a000007945 */ /* 0x000fe80003800200 */
[----:B------:R-:W-:Y:S05]  /*4080*/  @P5 BRA `(.L_x_5322) ;  /* 0x0000000000205947 */ /* 0x000fea0003800000 */
[----:B------:R-:W0:Y:S01]  /*4090*/  S2UR UR5, SR_CgaCtaId ;  /* 0x00000000000579c3 */ /* 0x000e220000008800 */
[----:B------:R-:W-:Y:S01]  /*40a0*/  UMOV UR4, 0x400 ;  /* 0x0000040000047882 */ /* 0x000fe20000000000 */
[----:B------:R-:W-:Y:S01]  /*40b0*/  IMAD.SHL.U32 R2, R190, 0x8, RZ ;  /* 0x00000008be027824 */ /* 0x000fe200078e00ff */
[----:B------:R-:W-:-:S04]  /*40c0*/  MOV R109, R115 ;  /* 0x00000073006d7202 */ /* 0x000fc80000000f00 */
[----:B------:R-:W-:Y:S01]  /*40d0*/  LOP3.LUT R2, R2, 0xf8, RZ, 0xc0, !PT ;  /* 0x000000f802027812 */ /* 0x000fe200078ec0ff */
[----:B0-----:R-:W-:-:S04]  /*40e0*/  ULEA UR4, UR5, UR4, 0x18 ;  /* 0x0000000405047291 */ /* 0x001fc8000f8ec0ff */
[----:B------:R-:W-:-:S09]  /*40f0*/  @UP1 UIADD3 UR4, UPT, UPT, UR4, 0x20, URZ ;  /* 0x0000002004041890 */ /* 0x000fd2000fffe0ff */
[----:B------:R-:W0:Y:S03]  /*4100*/  LDS.64 R2, [R2+UR4] ;  /* 0x0000000402027984 */ /* 0x000e260008000a00 */
.L_x_5322:
[----:B------:R-:W-:Y:S05]  /*4110*/  BSYNC.RECONVERGENT B0 ;  /* 0x0000000000007941 */ /* 0x000fea0003800200 */
.L_x_5321:
        /* <DEDUP_REMOVED lines=27> */
[----:B------:R-:W4:Y:S01]  /*42d0*/  MUFU.RCP R107, R107 ;  /* 0x0000006b006b7308 */ /* 0x000f220000001000 */
[----:B-1----:R-:W-:Y:S01]  /*42e0*/  FADD.FTZ R105, R111, -R2 ;  /* 0x800000026f697221 */ /* 0x002fe20000010000 */
[----:B------:R-:W-:-:S03]  /*42f0*/  FMUL.FTZ R109, R2, R192 ;  /* 0x000000c0026d7220 */ /* 0x000fc60000410000 */
[----:B------:R-:W-:Y:S01]  /*4300*/  FMUL.FTZ R105, R105, R105 ;  /* 0x0000006969697220 */ /* 0x000fe20000410000 */
[C---:B------:R-:W-:Y:S01]  /*4310*/  FFMA.FTZ R2, R108.reuse, R111, R109 ;  /* 0x0000006f6c027223 */ /* 0x040fe2000001006d */
[----:B--2---:R-:W-:Y:S02]  /*4320*/  FADD.FTZ R104, R3, R104 ;  /* 0x0000006803687221 */ /* 0x004fe40000010000 */
[----:B------:R-:W-:Y:S01]  /*4330*/  FMUL.FTZ R105, R108, R105 ;  /* 0x000000696c697220 */ /* 0x000fe20000410000 */
[----:B----4-:R-:W-:Y:S02]  /*4340*/  FMUL.FTZ R106, R107, R2 ;  /* 0x000000026b6a7220 */ /* 0x010fe40000410000 */
[----:B------:R-:W1:Y:S01]  /*4350*/  @!P1 LDC.64 R2, c[0x0][0x3c8] ;  /* 0x0000f200ff029b82 */ /* 0x000e620000000a00 */
[----:B------:R-:W-:Y:S02]  /*4360*/  FMUL.FTZ R105, R105, R192 ;  /* 0x000000c069697220 */ /* 0x000fe40000410000 */
[----:B------:R-:W2:Y:S02]  /*4370*/  SHFL.IDX PT, R111, R106, RZ, 0x1f ;  /* 0x00001fff6a6f7589 */ /* 0x000ea400000e0000 */
[----:B------:R-:W-:-:S03]  /*4380*/  FFMA.FTZ R107, R107, R105, R104 ;  /* 0x000000696b6b7223 */ /* 0x000fc60000010068 */
[----:B------:R-:W4:Y:S03]  /*4390*/  @!P1 LDC.64 R104, c[0x0][0x3c0] ;  /* 0x0000f000ff689b82 */ /* 0x000f260000000a00 */
[----:B------:R-:W0:Y:S01]  /*43a0*/  SHFL.IDX PT, R107, R107, RZ, 0x1f ;  /* 0x00001fff6b6b7589 */ /* 0x000e2200000e0000 */
[----:B-1----:R-:W-:-:S04]  /*43b0*/  @!P1 IMAD.WIDE R2, R0, 0x4, R2 ;  /* 0x0000000400029825 */ /* 0x002fc800078e0202 */
[C---:B--2---:R-:W-:Y:S01]  /*43c0*/  FMUL.FTZ R108, R111.reuse, R111 ;  /* 0x0000006f6f6c7220 */ /* 0x044fe20000410000 */
[----:B------:R-:W-:-:S04]  /*43d0*/  FSEL R192, R111, RZ, !P5 ;  /* 0x000000ff6fc07208 */ /* 0x000fc80006800000 */
[----:B------:R-:W-:Y:S01]  /*43e0*/  FSEL R109, R108, RZ, P5 ;  /* 0x000000ff6c6d7208 */ /* 0x000fe20002800000 */
[----:B----4-:R-:W-:-:S04]  /*43f0*/  @!P1 IMAD.WIDE R104, R0, 0x4, R104 ;  /* 0x0000000400689825 */ /* 0x010fc800078e0268 */
[----:B0-----:R-:W-:Y:S01]  /*4400*/  FFMA.FTZ R108, R107, UR13, R110 ;  /* 0x0000000d6b6c7c23 */ /* 0x001fe2000801006e */
[----:B------:R0:W-:Y:S03]  /*4410*/  @!P1 STG.E desc[UR6][R104.64], R111 ;  /* 0x0000006f68009986 */ /* 0x0001e6000c101906 */
[----:B------:R-:W-:-:S04]  /*4420*/  FADD.FTZ R108, R108, R109 ;  /* 0x0000006d6c6c7221 */ /* 0x000fc80000010000 */
[----:B------:R-:W1:Y:S02]  /*4430*/  MUFU.RSQ R191, R108 ;  /* 0x0000006c00bf7308 */ /* 0x000e640000001400 */
[----:B-1----:R0:W-:Y:S01]  /*4440*/  @!P1 STG.E desc[UR6][R2.64], R191 ;  /* 0x000000bf02009986 */ /* 0x0021e2000c101906 */
[----:B------:R-:W-:Y:S05]  /*4450*/  @!P0 BRA `(.L_x_5324) ;  /* 0x00000004003c8947 */ /* 0x000fea0003800000 */
[--C-:B0-----:R-:W-:Y:S01]  /*4460*/  FADD.FTZ R2, R90, -R192.reuse ;  /* 0x800000c05a027221 */ /* 0x101fe20000010000 */
[----:B------:R-:W-:Y:S01]  /*4470*/  SHF.L.U32 R105, R39, 0x10, RZ ;  /* 0x0000001027697819 */ /* 0x000fe200000006ff */
[----:B------:R-:W-:Y:S01]  /*4480*/  IMAD.U32 R3, R127, 0x10000, RZ ;  /* 0x000100007f037824 */ /* 0x000fe200078e00ff */
[----:B------:R-:W-:Y:S01]  /*4490*/  SHF.L.U32 R107, R7, 0x10, RZ ;  /* 0x00000010076b7819 */ /* 0x000fe200000006ff */
[----:B------:R-:W-:Y:S01]  /*44a0*/  FMUL.FTZ R2, R191, R2 ;  /* 0x00000002bf027220 */ /* 0x000fe20000410000 */
[----:B------:R-:W-:Y:S01]  /*44b0*/  SHF.L.U32 R104, R35, 0x10, RZ ;  /* 0x0000001023687819 */ /* 0x000fe200000006ff */
[----:B------:R-:W-:Y:S01]  /*44c0*/  FADD.FTZ R106, R91, -R192 ;  /* 0x800000c05b6a7221 */ /* 0x000fe20000010000 */
[----:B------:R-:W-:Y:S01]  /*44d0*/  SHF.L.U32 R112, R184, 0x10, RZ ;  /* 0x00000010b8707819 */ /* 0x000fe200000006ff */
[----:B------:R-:W-:Y:S01]  /*44e0*/  FFMA.FTZ R207, R2, R3, R105 ;  /* 0x0000000302cf7223 */ /* 0x000fe20000010069 */
[----:B------:R-:W-:Y:S01]  /*44f0*/  SHF.L.U32 R105, R38, 0x10, RZ ;  /* 0x0000001026697819 */ /* 0x000fe200000006ff */
[----:B------:R-:W-:Y:S01]  /*4500*/  FFMA.FTZ R208, R2, R107, R104 ;  /* 0x0000006b02d07223 */ /* 0x000fe20000010068 */
[--C-:B------:R-:W-:Y:S01]  /*4510*/  FADD.FTZ R2, R88, -R192.reuse ;  /* 0x800000c058027221 */ /* 0x100fe20000010000 */
[----:B------:R-:W-:Y:S01]  /*4520*/  SHF.L.U32 R107, R6, 0x10, RZ ;  /* 0x00000010066b7819 */ /* 0x000fe200000006ff */
[----:B------:R-:W-:Y:S01]  /*4530*/  IMAD.U32 R3, R126, 0x10000, RZ ;  /* 0x000100007e037824 */ /* 0x000fe200078e00ff */
[----:B------:R-:W-:Y:S01]  /*4540*/  SHF.L.U32 R104, R34, 0x10, RZ ;  /* 0x0000001022687819 */ /* 0x000fe200000006ff */
[----:B------:R-:W-:Y:S01]  /*4550*/  FMUL.FTZ R2, R191, R2 ;  /* 0x00000002bf027220 */ /* 0x000fe20000410000 */
[----:B------:R-:W-:Y:S01]  /*4560*/  SHF.L.U32 R194, R183, 0x10, RZ ;  /* 0x00000010b7c27819 */ /* 0x000fe200000006ff */
[----:B------:R-:W-:Y:S01]  /*4570*/  FMUL.FTZ R111, R191, R106 ;  /* 0x0000006abf6f7220 */ /* 0x000fe20000410000 */
[----:B------:R-:W-:Y:S01]  /*4580*/  FADD.FTZ R106, R89, -R192 ;  /* 0x800000c0596a7221 */ /* 0x000fe20000010000 */
[C---:B------:R-:W-:Y:S01]  /*4590*/  FFMA.FTZ R203, R2.reuse, R3, R105 ;  /* 0x0000000302cb7223 */ /* 0x040fe20000010069 */
[----:B------:R-:W-:Y:S01]  /*45a0*/  FFMA.FTZ R204, R2, R107, R104 ;  /* 0x0000006b02cc7223 */ /* 0x000fe20000010068 */
[----:B------:R-:W-:Y:S01]  /*45b0*/  FADD.FTZ R2, R74, -R192 ;  /* 0x800000c04a027221 */ /* 0x000fe20000010000 */
[----:B------:R-:W-:Y:S01]  /*45c0*/  SHF.L.U32 R110, R185, 0x10, RZ ;  /* 0x00000010b96e7819 */ /* 0x000fe200000006ff */
[----:B------:R-:W-:Y:S01]  /*45d0*/  FFMA.FTZ R209, R111, R112, R194 ;  /* 0x000000706fd17223 */ /* 0x000fe200000100c2 */
        /* <DEDUP_REMOVED lines=8> */
[----:B------:R-:W-:Y:S01]  /*4660*/  FFMA.FTZ R210, R111, R108, R110 ;  /* 0x0000006c6fd27223 */ /* 0x000fe2000001006e */
[----:B------:R-:W-:Y:S01]  /*4670*/  SHF.L.U32 R104, R33, 0x10, RZ ;  /* 0x0000001021687819 */ /* 0x000fe200000006ff */
[----:B------:R-:W-:Y:S01]  /*4680*/  FFMA.FTZ R205, R109, R112, R194 ;  /* 0x000000706dcd7223 */ /* 0x000fe200000100c2 */
[----:B------:R-:W-:Y:S01]  /*4690*/  SHF.L.U32 R110, R118, 0x10, RZ ;  /* 0x00000010766e7819 */ /* 0x000fe200000006ff */
[----:B------:R-:W-:-:S02]  /*46a0*/  IMAD.U32 R108, R119, 0x10000, RZ ;  /* 0x00010000776c7824 */ /* 0x000fc400078e00ff */
[C---:B------:R-:W-:Y:S01]  /*46b0*/  FFMA.FTZ R196, R2.reuse, R3, R105 ;  /* 0x0000000302c47223 */ /* 0x040fe20000010069 */
[----:B------:R-:W-:Y:S01]  /*46c0*/  FFMA.FTZ R198, R2, R107, R104 ;  /* 0x0000006b02c67223 */ /* 0x000fe20000010068 */
[----:B------:R-:W0:Y:S01]  /*46d0*/  LDC.64 R112, c[0x0][0x428] ;  /* 0x00010a00ff707b82 */ /* 0x000e220000000a00 */
[----:B------:R-:W-:Y:S01]  /*46e0*/  FADD.FTZ R106, R75, -R192 ;  /* 0x800000c04b6a7221 */ /* 0x000fe20000010000 */
[----:B------:R-:W-:Y:S01]  /*46f0*/  FFMA.FTZ R206, R109, R108, R110 ;  /* 0x0000006c6dce7223 */ /* 0x000fe2000001006e */
[----:B------:R-:W-:Y:S01]  /*4700*/  SHF.L.U32 R110, R122, 0x10, RZ ;  /* 0x000000107a6e7819 */ /* 0x000fe200000006ff */
[----:B------:R-:W-:Y:S02]  /*4710*/  IMAD.U32 R108, R123, 0x10000, RZ ;  /* 0x000100007b6c7824 */ /* 0x000fe400078e00ff */
[----:B------:R-:W-:Y:S01]  /*4720*/  FMUL.FTZ R193, R191, R106 ;  /* 0x0000006abfc17220 */ /* 0x000fe20000410000 */
[----:B------:R-:W-:Y:S01]  /*4730*/  FADD.FTZ R104, R72, -R192 ;  /* 0x800000c048687221 */ /* 0x000fe20000010000 */
[----:B------:R-:W-:Y:S01]  /*4740*/  SHF.L.U32 R200, R121, 0x10, RZ ;  /* 0x0000001079c87819 */ /* 0x000fe200000006ff */
[----:B------:R-:W1:Y:S01]  /*4750*/  LDC.64 R2, c[0x0][0x430] ;  /* 0x00010c00ff027b82 */ /* 0x000e620000000a00 */
[----:B------:R-:W-:Y:S01]  /*4760*/  FFMA.FTZ R199, R193, R108, R110 ;  /* 0x0000006cc1c77223 */ /* 0x000fe2000001006e */
[----:B------:R-:W-:Y:S01]  /*4770*/  FADD.FTZ R108, R73, -R192 ;  /* 0x800000c0496c7221 */ /* 0x000fe20000010000 */
[----:B------:R-:W-:Y:S01]  /*4780*/  SHF.L.U32 R202, R120, 0x10, RZ ;  /* 0x0000001078ca7819 */ /* 0x000fe200000006ff */
[----:B------:R-:W-:Y:S01]  /*4790*/  IMAD.U32 R105, R124, 0x10000, RZ ;  /* 0x000100007c697824 */ /* 0x000fe200078e00ff */
[----:B------:R-:W-:Y:S01]  /*47a0*/  SHF.L.U32 R107, R36, 0x10, RZ ;  /* 0x00000010246b7819 */ /* 0x000fe200000006ff */
[----:B------:R-:W-:Y:S01]  /*47b0*/  IMAD.U32 R111, R188, 0x10000, RZ ;  /* 0x00010000bc6f7824 */ /* 0x000fe200078e00ff */
        /* <DEDUP_REMOVED lines=14> */
[----:B------:R-:W-:Y:S02]  /*48a0*/  F2FP.BF16.F32.PACK_AB R106, R206, R203 ;  /* 0x000000cbce6a723e */ /* 0x000fe400000010ff */
[----:B------:R-:W-:Y:S01]  /*48b0*/  F2FP.BF16.F32.PACK_AB R105, R199, R196 ;  /* 0x000000c4c769723e */ /* 0x000fe200000010ff */
[----:B-1----:R-:W-:Y:S01]  /*48c0*/  IMAD.WIDE.U32 R2, R189, 0x10, R2 ;  /* 0x00000010bd027825 */ /* 0x002fe200078e0002 */
[----:B------:R-:W-:Y:S02]  /*48d0*/  F2FP.BF16.F32.PACK_AB R104, R111, R108 ;  /* 0x0000006c6f68723e */ /* 0x000fe400000010ff */
[----:B------:R-:W-:Y:S01]  /*48e0*/  F2FP.BF16.F32.PACK_AB R111, R209, R208 ;  /* 0x000000d0d16f723e */ /* 0x000fe200000010ff */
[----:B------:R-:W-:Y:S01]  /*48f0*/  VIADD R189, R189, 0x80 ;  /* 0x00000080bdbd7836 */ /* 0x000fe20000000000 */
[----:B------:R-:W-:Y:S01]  /*4900*/  F2FP.BF16.F32.PACK_AB R110, R205, R204 ;  /* 0x000000cccd6e723e */ /* 0x000fe200000010ff */
[----:B------:R1:W-:Y:S01]  /*4910*/  STG.E.128 desc[UR6][R112.64], R104 ;  /* 0x0000006870007986 */ /* 0x0003e2000c101d06 */
[----:B------:R-:W-:-:S02]  /*4920*/  F2FP.BF16.F32.PACK_AB R109, R201, R198 ;  /* 0x000000c6c96d723e */ /* 0x000fc400000010ff */
[----:B------:R-:W-:-:S05]  /*4930*/  F2FP.BF16.F32.PACK_AB R108, R194, R193 ;  /* 0x000000c1c26c723e */ /* 0x000fca00000010ff */
[----:B------:R1:W-:Y:S02]  /*4940*/  STG.E.128 desc[UR6][R2.64], R108 ;  /* 0x0000006c02007986 */ /* 0x0003e4000c101d06 */
.L_x_5324:
[----:B------:R-:W-:Y:S05]  /*4950*/  BSYNC.RECONVERGENT B0 ;  /* 0x0000000000007941 */ /* 0x000fea0003800200 */
.L_x_5323:
[----:B------:R-:W-:Y:S04]  /*4960*/  BSSY.RECONVERGENT B0, `(.L_x_5325) ;  /* 0x0000051000007945 */ /* 0x000fe80003800200 */
[----:B------:R-:W-:Y:S05]  /*4970*/  @!P2 BRA `(.L_x_5326) ;  /* 0x00000004003ca947 */ /* 0x000fea0003800000 */
[--C-:B01----:R-:W-:Y:S01]  /*4980*/  FADD.FTZ R2, R94, -R192.reuse ;  /* 0x800000c05e027221 */ /* 0x103fe20000010000 */
        /* <DEDUP_REMOVED lines=10> */
[----:B------:R-:W-:Y:S01]  /*4a30*/  FADD.FTZ R2, R92, -R192 ;  /* 0x800000c05c027221 */ /* 0x000fe20000010000 */
[----:B------:R-:W-:Y:S01]  /*4a40*/  SHF.L.U32 R105, R42, 0x10, RZ ;  /* 0x000000102a697819 */ /* 0x000fe200000006ff */
[----:B------:R-:W-:Y:S01]  /*4a50*/  IMAD.U32 R104, R30, 0x10000, RZ ;  /* 0x000100001e687824 */ /* 0x000fe200078e00ff */
[----:B------:R-:W-:Y:S01]  /*4a60*/  SHF.L.U32 R107, R14, 0x10, RZ ;  /* 0x000000100e6b7819 */ /* 0x000fe200000006ff */
[C---:B------:R-:W-:Y:S01]  /*4a70*/  FMUL.FTZ R2, R191.reuse, R2 ;  /* 0x00000002bf027220 */ /* 0x040fe20000410000 */
[----:B------:R-:W-:Y:S01]  /*4a80*/  FMUL.FTZ R111, R191, R106 ;  /* 0x0000006abf6f7220 */ /* 0x000fe20000410000 */
[----:B------:R-:W-:-:S02]  /*4a90*/  IMAD.U32 R194, R167, 0x10000, RZ ;  /* 0x00010000a7c27824 */ /* 0x000fc400078e00ff */
[----:B------:R-:W-:Y:S01]  /*4aa0*/  FADD.FTZ R106, R93, -R192 ;  /* 0x800000c05d6a7221 */ /* 0x000fe20000010000 */
[C---:B------:R-:W-:Y:S01]  /*4ab0*/  FFMA.FTZ R203, R2.reuse, R3, R105 ;  /* 0x0000000302cb7223 */ /* 0x040fe20000010069 */
[----:B------:R-:W-:Y:S01]  /*4ac0*/  FFMA.FTZ R204, R2, R107, R104 ;  /* 0x0000006b02cc7223 */ /* 0x000fe20000010068 */
[----:B------:R-:W-:Y:S01]  /*4ad0*/  FADD.FTZ R2, R78, -R192 ;  /* 0x800000c04e027221 */ /* 0x000fe20000010000 */
[----:B------:R-:W-:Y:S01]  /*4ae0*/  SHF.L.U32 R108, R170, 0x10, RZ ;  /* 0x00000010aa6c7819 */ /* 0x000fe200000006ff */
[----:B------:R-:W-:Y:S01]  /*4af0*/  FFMA.FTZ R209, R111, R112, R194 ;  /* 0x000000706fd17223 */ /* 0x000fe200000100c2 */
[----:B------:R-:W-:Y:S01]  /*4b00*/  SHF.L.U32 R110, R169, 0x10, RZ ;  /* 0x00000010a96e7819 */ /* 0x000fe200000006ff */
[----:B------:R-:W-:Y:S01]  /*4b10*/  FMUL.FTZ R109, R191, R106 ;  /* 0x0000006abf6d7220 */ /* 0x000fe20000410000 */
[----:B------:R-:W-:Y:S01]  /*4b20*/  SHF.L.U32 R112, R172, 0x10, RZ ;  /* 0x00000010ac707819 */ /* 0x000fe200000006ff */
[----:B------:R-:W-:Y:S01]  /*4b30*/  IMAD.U32 R194, R171, 0x10000, RZ ;  /* 0x00010000abc27824 */ /* 0x000fe200078e00ff */
[----:B------:R-:W-:Y:S01]  /*4b40*/  SHF.L.U32 R3, R9, 0x10, RZ ;  /* 0x0000001009037819 */ /* 0x000fe200000006ff */
[----:B------:R-:W-:Y:S01]  /*4b50*/  FMUL.FTZ R2, R191, R2 ;  /* 0x00000002bf027220 */ /* 0x000fe20000410000 */
[----:B------:R-:W-:Y:S01]  /*4b60*/  SHF.L.U32 R105, R41, 0x10, RZ ;  /* 0x0000001029697819 */ /* 0x000fe200000006ff */
[----:B------:R-:W-:Y:S01]  /*4b70*/  IMAD.U32 R104, R29, 0x10000, RZ ;  /* 0x000100001d687824 */ /* 0x000fe200078e00ff */
[----:B------:R-:W-:Y:S01]  /*4b80*/  SHF.L.U32 R107, R13, 0x10, RZ ;  /* 0x000000100d6b7819 */ /* 0x000fe200000006ff */
[----:B------:R-:W-:Y:S01]  /*4b90*/  FFMA.FTZ R210, R111, R108, R110 ;  /* 0x0000006c6fd27223 */ /* 0x000fe2000001006e */
[----:B------:R-:W-:Y:S01]  /*4ba0*/  SHF.L.U32 R108, R174, 0x10, RZ ;  /* 0x00000010ae6c7819 */ /* 0x000fe200000006ff */
[----:B------:R-:W-:Y:S01]  /*4bb0*/  FFMA.FTZ R205, R109, R112, R194 ;  /* 0x000000706dcd7223 */ /* 0x000fe200000100c2 */
[----:B------:R-:W-:Y:S01]  /*4bc0*/  SHF.L.U32 R110, R173, 0x10, RZ ;  /* 0x00000010ad6e7819 */ /* 0x000fe200000006ff */
[C---:B------:R-:W-:Y:S01]  /*4bd0*/  FFMA.FTZ R196, R2.reuse, R3, R105 ;  /* 0x0000000302c47223 */ /* 0x040fe20000010069 */
[----:B------:R-:W-:Y:S01]  /*4be0*/  FFMA.FTZ R198, R2, R107, R104 ;  /* 0x0000006b02c67223 */ /* 0x000fe20000010068 */
[----:B------:R-:W0:Y:S01]  /*4bf0*/  LDC.64 R112, c[0x0][0x428] ;  /* 0x00010a00ff707b82 */ /* 0x000e220000000a00 */
[----:B------:R-:W-:Y:S01]  /*4c00*/  FADD.FTZ R106, R79, -R192 ;  /* 0x800000c04f6a7221 */ /* 0x000fe20000010000 */
[----:B------:R-:W-:Y:S01]  /*4c10*/  FFMA.FTZ R206, R109, R108, R110 ;  /* 0x0000006c6dce7223 */ /* 0x000fe2000001006e */
[----:B------:R-:W-:Y:S01]  /*4c20*/  SHF.L.U32 R108, R178, 0x10, RZ ;  /* 0x00000010b26c7819 */ /* 0x000fe200000006ff */
[----:B------:R-:W-:Y:S01]  /*4c30*/  FADD.FTZ R104, R76, -R192 ;  /* 0x800000c04c687221 */ /* 0x000fe20000010000 */
[----:B------:R-:W-:Y:S01]  /*4c40*/  SHF.L.U32 R110, R177, 0x10, RZ ;  /* 0x00000010b16e7819 */ /* 0x000fe200000006ff */
[----:B------:R-:W-:Y:S01]  /*4c50*/  FMUL.FTZ R193, R191, R106 ;  /* 0x0000006abfc17220 */ /* 0x000fe20000410000 */
[----:B------:R-:W-:Y:S01]  /*4c60*/  SHF.L.U32 R200, R176, 0x10, RZ ;  /* 0x00000010b0c87819 */ /* 0x000fe200000006ff */
[----:B------:R-:W1:Y:S01]  /*4c70*/  LDC.64 R2, c[0x0][0x430] ;  /* 0x00010c00ff027b82 */ /* 0x000e620000000a00 */
[----:B------:R-:W-:Y:S01]  /*4c80*/  SHF.L.U32 R105, R8, 0x10, RZ ;  /* 0x0000001008697819 */ /* 0x000fe200000006ff */
[----:B------:R-:W-:Y:S01]  /*4c90*/  FFMA.FTZ R199, R193, R108, R110 ;  /* 0x0000006cc1c77223 */ /* 0x000fe2000001006e */
[----:B------:R-:W-:Y:S01]  /*4ca0*/  FADD.FTZ R108, R77, -R192 ;  /* 0x800000c04d6c7221 */ /* 0x000fe20000010000 */
[----:B------:R-:W-:Y:S01]  /*4cb0*/  SHF.L.U32 R107, R40, 0x10, RZ ;  /* 0x00000010286b7819 */ /* 0x000fe200000006ff */
[----:B------:R-:W-:Y:S01]  /*4cc0*/  IMAD.U32 R202, R175, 0x10000, RZ ;  /* 0x00010000afca7824 */ /* 0x000fe200078e00ff */
[----:B------:R-:W-:Y:S01]  /*4cd0*/  SHF.L.U32 R111, R182, 0x10, RZ ;  /* 0x00000010b66f7819 */ /* 0x000fe200000006ff */
[----:B------:R-:W-:Y:S01]  /*4ce0*/  FMUL.FTZ R104, R191, R104 ;  /* 0x00000068bf687220 */ /* 0x000fe20000410000 */
[----:B------:R-:W-:Y:S01]  /*4cf0*/  SHF.L.U32 R195, R181, 0x10, RZ ;  /* 0x00000010b5c37819 */ /* 0x000fe200000006ff */
[----:B------:R-:W-:Y:S01]  /*4d00*/  FMUL.FTZ R110, R191, R108 ;  /* 0x0000006cbf6e7220 */ /* 0x000fe20000410000 */
[----:B------:R-:W-:Y:S01]  /*4d10*/  SHF.L.U32 R109, R12, 0x10, RZ ;  /* 0x000000100c6d7819 */ /* 0x000fe200000006ff */
[----:B------:R-:W-:Y:S01]  /*4d20*/  IMAD.U32 R106, R28, 0x10000, RZ ;  /* 0x000100001c6a7824 */ /* 0x000fe200078e00ff */
[----:B------:R-:W-:Y:S01]  /*4d30*/  SHF.L.U32 R197, R180, 0x10, RZ ;  /* 0x00000010b4c57819 */ /* 0x000fe200000006ff */
[----:B------:R-:W-:-:S02]  /*4d40*/  IMAD.U32 R194, R179, 0x10000, RZ ;  /* 0x00010000b3c27824 */ /* 0x000fc400078e00ff */
[----:B------:R-:W-:Y:S01]  /*4d50*/  FFMA.FTZ R201, R193, R200, R202 ;  /* 0x000000c8c1c97223 */ /* 0x000fe200000100ca */
[----:B------:R-:W-:Y:S01]  /*4d60*/  FFMA.FTZ R108, R104, R105, R107 ;  /* 0x00000069686c7223 */ /* 0x000fe2000001006b */
[----:B------:R-:W-:Y:S01]  /*4d70*/  FFMA.FTZ R111, R110, R111, R195 ;  /* 0x0000006f6e6f7223 */ /* 0x000fe200000100c3 */
[----:B------:R-:W-:Y:S01]  /*4d80*/  FFMA.FTZ R193, R104, R109, R106 ;  /* 0x0000006d68c17223 */ /* 0x000fe2000001006a */
[----:B------:R-:W-:Y:S01]  /*4d90*/  FFMA.FTZ R194, R110, R197, R194 ;  /* 0x000000c56ec27223 */ /* 0x000fe200000100c2 */
[----:B------:R-:W-:Y:S01]  /*4da0*/  F2FP.BF16.F32.PACK_AB R107, R210, R207 ;  /* 0x000000cfd26b723e */ /* 0x000fe200000010ff */
[----:B0-----:R-:W-:Y:S01]  /*4db0*/  IMAD.WIDE.U32 R112, R189, 0x10, R112 ;  /* 0x00000010bd707825 */ /* 0x001fe200078e0070 */
[----:B------:R-:W-:Y:S02]  /*4dc0*/  F2FP.BF16.F32.PACK_AB R106, R206, R203 ;  /* 0x000000cbce6a723e */ /* 0x000fe400000010ff */
[----:B------:R-:W-:Y:S01]  /*4dd0*/  F2FP.BF16.F32.PACK_AB R105, R199, R196 ;  /* 0x000000c4c769723e */ /* 0x000fe200000010ff */
[----:B-1----:R-:W-:Y:S01]  /*4de0*/  IMAD.WIDE.U32 R2, R189, 0x10, R2 ;  /* 0x00000010bd027825 */ /* 0x002fe200078e0002 */
[----:B------:R-:W-:-:S02]  /*4df0*/  F2FP.BF16.F32.PACK_AB R104, R111, R108 ;  /* 0x0000006c6f68723e */ /* 0x000fc400000010ff */
[----:B------:R-:W-:Y:S02]  /*4e00*/  F2FP.BF16.F32.PACK_AB R111, R209, R208 ;  /* 0x000000d0d16f723e */ /* 0x000fe400000010ff */
[----:B------:R-:W-:Y:S01]  /*4e10*/  F2FP.BF16.F32.PACK_AB R110, R205, R204 ;  /* 0x000000cccd6e723e */ /* 0x000fe200000010ff */
[----:B------:R2:W-:Y:S01]  /*4e20*/  STG.E.128 desc[UR6][R112.64], R104 ;  /* 0x0000006870007986 */ /* 0x0005e2000c101d06 */
[----:B------:R-:W-:Y:S02]  /*4e30*/  F2FP.BF16.F32.PACK_AB R109, R201, R198 ;  /* 0x000000c6c96d723e */ /* 0x000fe400000010ff */
[----:B------:R-:W-:Y:S02]  /*4e40*/  F2FP.BF16.F32.PACK_AB R108, R194, R193 ;  /* 0x000000c1c26c723e */ /* 0x000fe400000010ff */
[----:B------:R-:W-:-:S03]  /*4e50*/  IADD3 R189, PT, PT, R189, 0x80, RZ ;  /* 0x00000080bdbd7810 */ /* 0x000fc60007ffe0ff */
[----:B------:R2:W-:Y:S04]  /*4e60*/  STG.E.128 desc[UR6][R2.64], R108 ;  /* 0x0000006c02007986 */ /* 0x0005e8000c101d06 */
.L_x_5326:
[----:B------:R-:W-:Y:S05]  /*4e70*/  BSYNC.RECONVERGENT B0 ;  /* 0x0000000000007941 */ /* 0x000fea0003800200 */
.L_x_5325:
[----:B------:R-:W-:Y:S04]  /*4e80*/  BSSY.RECONVERGENT B0, `(.L_x_5327) ;  /* 0x0000051000007945 */ /* 0x000fe80003800200 */
[----:B------:R-:W-:Y:S05]  /*4e90*/  @!P3 BRA `(.L_x_5328) ;  /* 0x00000004003cb947 */ /* 0x000fea0003800000 */
[--C-:B012---:R-:W-:Y:S01]  /*4ea0*/  FADD.FTZ R2, R98, -R192.reuse ;  /* 0x800000c062027221 */ /* 0x107fe20000010000 */
        /* <DEDUP_REMOVED lines=78> */
.L_x_5328:
[----:B------:R-:W-:Y:S05]  /*5390*/  BSYNC.RECONVERGENT B0 ;  /* 0x0000000000007941 */ /* 0x000fea0003800200 */
.L_x_5327:
[----:B------:R-:W-:Y:S04]  /*53a0*/  BSSY.RECONVERGENT B0, `(.L_x_5329) ;  /* 0x0000050000007945 */ /* 0x000fe80003800200 */
[----:B------:R-:W-:Y:S05]  /*53b0*/  @!P4 BRA `(.L_x_5330) ;  /* 0x000000040038c947 */ /* 0x000fea0003800000 */
[--C-:B012-4-:R-:W-:Y:S01]  /*53c0*/  FADD.FTZ R2, R84, -R192.reuse ;  /* 0x800000c054027221 */ /* 0x117fe20000010000 */
[--C-:B------:R-:W-:Y:S01]  /*53d0*/  FADD.FTZ R104, R85, -R192.reuse ;  /* 0x800000c055687221 */ /* 0x100fe20000010000 */
[----:B------:R-:W-:Y:S01]  /*53e0*/  SHF.L.U32 R3, R48, 0x10, RZ ;  /* 0x0000001030037819 */ /* 0x000fe200000006ff */
[--C-:B------:R-:W-:Y:S01]  /*53f0*/  FADD.FTZ R108, R86, -R192.reuse ;  /* 0x800000c0566c7221 */ /* 0x100fe20000010000 */
[--C-:B------:R-:W-:Y:S01]  /*5400*/  FADD.FTZ R110, R87, -R192.reuse ;  /* 0x800000c0576e7221 */ /* 0x100fe20000010000 */
[--C-:B------:R-:W-:Y:S01]  /*5410*/  FADD.FTZ R196, R100, -R192.reuse ;  /* 0x800000c064c47221 */ /* 0x100fe20000010000 */
[--C-:B------:R-:W-:Y:S01]  /*5420*/  FADD.FTZ R198, R101, -R192.reuse ;  /* 0x800000c065c67221 */ /* 0x100fe20000010000 */
[--C-:B------:R-:W-:Y:S01]  /*5430*/  FADD.FTZ R200, R102, -R192.reuse ;  /* 0x800000c066c87221 */ /* 0x100fe20000010000 */
[----:B------:R-:W-:Y:S02]  /*5440*/  IMAD.U32 R105, R56, 0x10000, RZ ;  /* 0x0001000038697824 */ /* 0x000fe400078e00ff */
[----:B------:R-:W-:Y:S01]  /*5450*/  FMUL.FTZ R2, R191, R2 ;  /* 0x00000002bf027220 */ /* 0x000fe20000410000 */
[----:B------:R-:W-:Y:S01]  /*5460*/  FADD.FTZ R192, R103, -R192 ;  /* 0x800000c067c07221 */ /* 0x000fe20000010000 */
[C---:B------:R-:W-:Y:S01]  /*5470*/  FMUL.FTZ R106, R191.reuse, R104 ;  /* 0x00000068bf6a7220 */ /* 0x040fe20000410000 */
[----:B------:R-:W-:Y:S01]  /*5480*/  SHF.L.U32 R107, R150, 0x10, RZ ;  /* 0x00000010966b7819 */ /* 0x000fe200000006ff */
[----:B------:R-:W-:Y:S01]  /*5490*/  FFMA.FTZ R104, R2, R3, R105 ;  /* 0x0000000302687223 */ /* 0x000fe20000010069 */
        /* <DEDUP_REMOVED lines=17> */
[C---:B------:R-:W-:Y:S01]  /*55b0*/  FMUL.FTZ R196, R191.reuse, R196 ;  /* 0x000000c4bfc47220 */ /* 0x040fe20000410000 */
[C---:B------:R-:W-:Y:S01]  /*55c0*/  FMUL.FTZ R198, R191.reuse, R198 ;  /* 0x000000c6bfc67220 */ /* 0x040fe20000410000 */
[----:B------:R-:W-:Y:S01]  /*55d0*/  FMUL.FTZ R200, R191, R200 ;  /* 0x000000c8bfc87220 */ /* 0x000fe20000410000 */
[----:B------:R-:W-:Y:S01]  /*55e0*/  FFMA.FTZ R191, R106, R111, R110 ;  /* 0x0000006f6abf7223 */ /* 0x000fe2000001006e */
[----:B------:R-:W-:Y:S01]  /*55f0*/  SHF.L.U32 R111, R146, 0x10, RZ ;  /* 0x00000010926f7819 */ /* 0x000fe200000006ff */
[----:B------:R-:W-:Y:S01]  /*5600*/  IMAD.U32 R193, R145, 0x10000, RZ ;  /* 0x0001000091c17824 */ /* 0x000fe200078e00ff */
[----:B------:R-:W-:Y:S01]  /*5610*/  SHF.L.U32 R195, R144, 0x10, RZ ;  /* 0x0000001090c37819 */ /* 0x000fe200000006ff */
[----:B------:R-:W1:Y:S01]  /*5620*/  LDC.64 R112, c[0x0][0x430] ;  /* 0x00010c00ff707b82 */ /* 0x000e620000000a00 */
        /* <DEDUP_REMOVED lines=11> */
[----:B------:R-:W-:Y:S01]  /*56e0*/  FFMA.FTZ R192, R196, R201, R192 ;  /* 0x000000c9c4c07223 */ /* 0x000fe200000100c0 */
[----:B------:R-:W-:Y:S01]  /*56f0*/  SHF.L.U32 R193, R139, 0x10, RZ ;  /* 0x000000108bc17819 */ /* 0x000fe200000006ff */
[C---:B------:R-:W-:Y:S01]  /*5700*/  FFMA.FTZ R203, R198.reuse, R203, R205 ;  /* 0x000000cbc6cb7223 */ /* 0x040fe200000100cd */
        /* <DEDUP_REMOVED lines=12> */
[----:B------:R-:W-:Y:S01]  /*57d0*/  F2FP.BF16.F32.PACK_AB R104, R107, R104 ;  /* 0x000000686b68723e */ /* 0x000fe200000010ff */
[----:B0-----:R-:W-:Y:S01]  /*57e0*/  IMAD.WIDE.U32 R2, R189, 0x10, R2 ;  /* 0x00000010bd027825 */ /* 0x001fe200078e0002 */
[----:B------:R-:W-:-:S03]  /*57f0*/  F2FP.BF16.F32.PACK_AB R106, R203, R106 ;  /* 0x0000006acb6a723e */ /* 0x000fc600000010ff */
[----:B------:R-:W-:Y:S01]  /*5800*/  FFMA.FTZ R204, R202, R207, R204 ;  /* 0x000000cfcacc7223 */ /* 0x000fe200000100cc */
        /* <DEDUP_REMOVED lines=9> */
.L_x_5330:
[----:B------:R-:W-:Y:S05]  /*58a0*/  BSYNC.RECONVERGENT B0 ;  /* 0x0000000000007941 */ /* 0x000fea0003800200 */
.L_x_5329:
[----:B012-4-:R-:W0:Y:S01]  /*58b0*/  LDC.64 R2, c[0x0][0x380] ;  /* 0x0000e000ff027b82 */ /* 0x017e220000000a00 */
[----:B------:R-:W-:Y:S01]  /*58c0*/  UPLOP3.LUT UP1, UPT, UPT, UPT, UP1, 0x40, 0x4 ;  /* 0x000000000004789c */ /* 0x000fe20003f2e810 */
[----:B0-----:R-:W-:-:S04]  /*58d0*/  IADD3 R0, PT, PT, R0, R2, RZ ;  /* 0x0000000200007210 */ /* 0x001fc80007ffe0ff */
[----:B------:R-:W-:-:S13]  /*58e0*/  ISETP.GE.AND P1, PT, R0, R3, PT ;  /* 0x000000030000720c */ /* 0x000fda0003f26270 */
[----:B------:R-:W-:Y:S05]  /*58f0*/  @!P1 BRA `(.L_x_5331) ;  /* 0xffffffbc00389947 */ /* 0x000fea000383ffff */
[----:B------:R-:W-:Y:S05]  /*5900*/  EXIT ;  /* 0x000000000000794d */ /* 0x000fea0003800000 */
.L_x_5332:
        /* <DEDUP_REMOVED lines=15> */
.L_x_17964:


//--------------------- .text._ZN10layer_norm31ln_parallel_residual_fwd_kernelINS_13Kernel_traitsI13__nv_bfloat16S2_fS2_fjLj4096ELj1ELj1ELj4ELj16ENS_18Kernel_traits_baseILj4096ES2_S2_fS2_fjLj128EEEEELb0ELb0ELb1EEEvNS_9FwdParamsE --------------------------
	.section	.text._ZN10layer_norm31ln_parallel_residual_fwd_kernelINS_13Kernel_traitsI13__nv_bfloat16S2_fS2_fjLj4096ELj1ELj1ELj4ELj16ENS_18Kernel_traits_baseILj4096ES2_S2_fS2_fjLj128EEEEELb0ELb0ELb1EEEvNS_9FwdParamsE,"ax",@progbits
	.align	128
        .global         _ZN10layer_norm31ln_parallel_residual_fwd_kernelINS_13Kernel_traitsI13__nv_bfloat16S2_fS2_fjLj4096ELj1ELj1ELj4ELj16ENS_18Kernel_traits_baseILj4096ES2_S2_fS2_fjLj128EEEEELb0ELb0ELb1EEEvNS_9FwdParamsE
        .type           _ZN10layer_norm31ln_parallel_residual_fwd_kernelINS_13Kernel_traitsI13__nv_bfloat16S2_fS2_fjLj4096ELj1ELj1ELj4ELj16ENS_18Kernel_traits_baseILj4096ES2_S2_fS2_fjLj128EEEEELb0ELb0ELb1EEEvNS_9FwdParamsE,@function
        .size           _ZN10layer_norm31ln_parallel_residual_fwd_kernelINS_13Kernel_traitsI13__nv_bfloat16S2_fS2_fjLj4096ELj1ELj1ELj4ELj16ENS_18Kernel_traits_baseILj4096ES2_S2_fS2_fjLj128EEEEELb0ELb0ELb1EEEvNS_9FwdParamsE,(.L_x_17965 - _ZN10layer_norm31ln_parallel_residual_fwd_kernelINS_13Kernel_traitsI13__nv_bfloat16S2_fS2_fjLj4096ELj1ELj1ELj4ELj16ENS_18Kernel_traits_baseILj4096ES2_S2_fS2_fjLj128EEEEELb0ELb0ELb1EEEvNS_9FwdParamsE)
        .other          _ZN10layer_norm31ln_parallel_residual_fwd_kernelINS_13Kernel_traitsI13__nv_bfloat16S2_fS2_fjLj4096ELj1ELj1ELj4ELj16ENS_18Kernel_traits_baseILj4096ES2_S2_fS2_fjLj128EEEEELb0ELb0ELb1EEEvNS_9FwdParamsE,@"STO_CUDA_ENTRY STV_DEFAULT"
_ZN10layer_norm31ln_parallel_residual_fwd_kernelINS_13Kernel_traitsI13__nv_bfloat16S2_fS2_fjLj4096ELj1ELj1ELj4ELj16ENS_18Kernel_traits_baseILj4096ES2_S2_fS2_fjLj128EEEEELb0ELb0ELb1EEEvNS_9FwdParamsE:
.text._ZN10layer_norm31ln_parallel_residual_fwd_kernelINS_13Kernel_traitsI13__nv_bfloat16S2_fS2_fjLj4096ELj1ELj1ELj4ELj16ENS_18Kernel_traits_baseILj4096ES2_S2_fS2_fjLj128EEEEELb0ELb0ELb1EEEvNS_9FwdParamsE:
[----:B------:R-:W-:Y:S01]  /*0000*/  LDC R1, c[0x0][0x37c] ;  /* 0x0000df00ff017b82 */ /* 0x000fe20000000800 */
[----:B------:R-:W0:Y:S07]  /*0010*/  LDCU.64 UR8, c[0x0][0x438] ;  /* 0x00008700ff0877ac */ /* 0x000e2e0008000a00 */
[----:B------:R-:W1:Y:S01]  /*0020*/  S2UR UR4, SR_CTAID.X ;  /* 0x00000000000479c3 */ /* 0x000e620000002500 */
[----:B------:R-:W2:Y:S01]  /*0030*/  S2R R0, SR_TID.X ;  /* 0x0000000000007919 */ /* 0x000ea20000002100 */
[----:B------:R-:W3:Y:S01]  /*0040*/  LDCU.64 UR6, c[0x0][0x358] ;  /* 0x00006b00ff0677ac */ /* 0x000ee20008000a00 */
[----:B0-----:R-:W-:-:S04]  /*0050*/  UISETP.NE.U32.AND UP0, UPT, UR8, URZ, UPT ;  /* 0x000000ff0800728c */ /* 0x001fc8000bf05070 */
[----:B------:R-:W-:Y:S01]  /*0060*/  UISETP.NE.AND.EX UP0, UPT, UR9, URZ, UPT, UP0 ;  /* 0x000000ff0900728c */ /* 0x000fe2000bf05300 */
[----:B-1----:R-:W-:-:S08]  /*0070*/  MOV R108, UR4 ;  /* 0x00000004006c7c02 */ /* 0x002fd00008000f00 */
[----:B---3--:R-:W-:Y:S05]  /*0080*/  BRA.U UP0, `(.L_x_5333) ;  /* 0x0000000100f07547 */ /* 0x008fea000b800000 */
[----:B------:R-:W0:Y:S02]  /*0090*/  LDCU.64 UR4, c[0x0][0x440] ;  /* 0x00008800ff0477ac */ /* 0x000e240008000a00 */
[----:B0-----:R-:W-:-:S04]  /*00a0*/  UISETP.NE.U32.AND UP0, UPT, UR4, URZ, UPT ;  /* 0x000000ff0400728c */ /* 0x001fc8000bf05070 */
[----:B------:R-:W-:-:S09]  /*00b0*/  UISETP.NE.AND.EX UP0, UPT, UR5, URZ, UPT, UP0 ;  /* 0x000000ff0500728c */ /* 0x000fd2000bf05300 */
[----:B------:R-:W-:Y:S05]  /*00c0*/  BRA.U UP0, `(.L_x_5334) ;  /* 0x0000000100747547 */ /* 0x000fea000b800000 */
[----:B------:R-:W2:Y:S08]  /*00d0*/  LDC.64 R2, c[0x0][0x3d0] ;  /* 0x0000f400ff027b82 */ /* 0x000eb00000000a00 */
[----:B------:R-:W0:Y:S01]  /*00e0*/  LDC.64 R40, c[0x0][0x3d8] ;  /* 0x0000f600ff287b82 */ /* 0x000e220000000a00 */
[----:B--2---:R-:W-:-:S05]  /*00f0*/  IMAD.WIDE.U32 R2, R0, 0x10, R2 ;  /* 0x0000001000027825 */ /* 0x004fca00078e0002 */
[----:B------:R-:W5:Y:S01]  /*0100*/  LDG.E.128 R112, desc[UR6][R2.64] ;  /* 0x0000000602707981 */ /* 0x000f62000c1e1d00 */
[----:B0-----:R-:W-:-:S03]  /*0110*/  IMAD.WIDE.U32 R40, R0, 0x10, R40 ;  /* 0x0000001000287825 */ /* 0x001fc600078e0028 */
[----:B------:R-:W5:Y:S04]  /*0120*/  LDG.E.128 R4, desc[UR6][R2.64+0x800] ;  /* 0x0008000602047981 */ /* 0x000f68000c1e1d00 */
[----:B------:R-:W5:Y:S04]  /*0130*/  LDG.E.128 R8, desc[UR6][R2.64+0x1000] ;  /* 0x0010000602087981 */ /* 0x000f68000c1e1d00 */
[----:B------:R-:W5:Y:S01]  /*0140*/  LDG.E.128 R12, desc[UR6][R2.64+0x1800] ;  /* 0x00180006020c7981 */ /* 0x000f62000c1e1d00 */
[----:B------:R-:W-:Y:S02]  /*0150*/  CS2R R34, SRZ ;  /* 0x0000000000227805 */ /* 0x000fe4000001ff00 */
[----:B------:R-:W-:-:S02]  /*0160*/  CS2R R32, SRZ ;  /* 0x0000000000207805 */ /* 0x000fc4000001ff00 */
[----:B------:R-:W-:Y:S01]  /*0170*/  CS2R R38, SRZ ;  /* 0x0000000000267805 */ /* 0x000fe2000001ff00 */
[----:B------:R-:W5:Y:S01]  /*0180*/  LDG.E.128 R16, desc[UR6][R40.64] ;  /* 0x0000000628107981 */ /* 0x000f62000c1e1d00 */
[----:B------:R-:W-:Y:S02]  /*0190*/  CS2R R36, SRZ ;  /* 0x0000000000247805 */ /* 0x000fe4000001ff00 */
[----:B------:R-:W-:Y:S02]  /*01a0*/  CS2R R42, SRZ ;  /* 0x00000000002a7805 */ /* 0x000fe4000001ff00 */
[----:B------:R-:W-:Y:S01]  /*01b0*/  CS2R R46, SRZ ;  /* 0x00000000002e7805 */ /* 0x000fe2000001ff00 */
        /* <DEDUP_REMOVED lines=8> */
[----:B------:R0:W5:Y:S01]  /*0240*/  LDG.E.128 R28, desc[UR6][R40.64+0x1800] ;  /* 0x00180006281c7981 */ /* 0x000162000c1e1d00 */
[----:B------:R-:W-:Y:S02]  /*0250*/  CS2R R56, SRZ ;  /* 0x0000000000387805 */ /* 0x000fe4000001ff00 */
[----:B------:R-:W-:-:S02]  /*0260*/  CS2R R62, SRZ ;  /* 0x00000000003e7805 */ /* 0x000fc4000001ff00 */
[----:B------:R-:W-:Y:S02]  /*0270*/  CS2R R60, SRZ ;  /* 0x00000000003c7805 */ /* 0x000fe4000001ff00 */
[----:B0-----:R-:W-:Y:S01]  /*0280*/  CS2R R40, SRZ ;  /* 0x0000000000287805 */ /* 0x001fe2000001ff00 */
[----:B------:R-:W-:Y:S06]  /*0290*/  BRA `(.L_x_5335) ;  /* 0x0000000400487947 */ /* 0x000fec0003800000 */
.L_x_5334:
[----:B------:R-:W2:Y:S08]  /*02a0*/  LDC.64 R2, c[0x0][0x440] ;  /* 0x00011000ff027b82 */ /* 0x000eb00000000a00 */
[----:B------:R-:W0:Y:S08]  /*02b0*/  LDC.64 R4, c[0x0][0x3d0] ;  /* 0x0000f400ff047b82 */ /* 0x000e300000000a00 */
[----:B------:R-:W1:Y:S01]  /*02c0*/  LDC.64 R6, c[0x0][0x3d8] ;  /* 0x0000f600ff067b82 */ /* 0x000e620000000a00 */
[----:B--2---:R-:W-:-:S05]  /*02d0*/  IMAD.WIDE.U32 R2, R0, 0x10, R2 ;  /* 0x0000001000027825 */ /* 0x004fca00078e0002 */
[----:B------:R-:W5:Y:S01]  /*02e0*/  LDG.E.128 R60, desc[UR6][R2.64] ;  /* 0x00000006023c7981 */ /* 0x000f62000c1e1d00 */
[----:B0-----:R-:W-:-:S03]  /*02f0*/  IMAD.WIDE.U32 R32, R0, 0x10, R4 ;  /* 0x0000001000207825 */ /* 0x001fc600078e0004 */
[----:B------:R-:W5:Y:S04]  /*0300*/  LDG.E.128 R56, desc[UR6][R2.64+0x800] ;  /* 0x0008000602387981 */ /* 0x000f68000c1e1d00 */
[----:B------:R-:W5:Y:S01]  /*0310*/  LDG.E.128 R52, desc[UR6][R2.64+0x1000] ;  /* 0x0010000602347981 */ /* 0x000f62000c1e1d00 */
[----:B-1----:R-:W-:-:S03]  /*0320*/  IMAD.WIDE.U32 R36, R0, 0x10, R6 ;  /* 0x0000001000247825 */ /* 0x002fc600078e0006 */
[----:B------:R-:W5:Y:S01]  /*0330*/  LDG.E.128 R48, desc[UR6][R2.64+0x1800] ;  /* 0x0018000602307981 */ /* 0x000f62000c1e1d00 */
[----:B------:R-:W-:Y:S02]  /*0340*/  CS2R R34, SRZ ;  /* 0x0000000000227805 */ /* 0x000fe4000001ff00 */
[----:B------:R-:W-:Y:S02]  /*0350*/  CS2R R38, SRZ ;  /* 0x0000000000267805 */ /* 0x000fe4000001ff00 */
[----:B------:R-:W-:Y:S01]  /*0360*/  CS2R R42, SRZ ;  /* 0x00000000002a7805 */ /* 0x000fe2000001ff00 */
[----:B------:R-:W5:Y:S01]  /*0370*/  LDG.E.128 R112, desc[UR6][R32.64] ;  /* 0x0000000620707981 */ /* 0x000f62000c1e1d00 */
[----:B------:R-:W-:Y:S02]  /*0380*/  CS2R R40, SRZ ;  /* 0x0000000000287805 */ /* 0x000fe4000001ff00 */
[----:B------:R-:W-:Y:S02]  /*0390*/  CS2R R46, SRZ ;  /* 0x00000000002e7805 */ /* 0x000fe4000001ff00 */
[----:B------:R-:W-:Y:S01]  /*03a0*/  CS2R R44, SRZ ;  /* 0x00000000002c7805 */ /* 0x000fe2000001ff00 */
[----:B------:R-:W5:Y:S04]  /*03b0*/  LDG.E.128 R4, desc[UR6][R32.64+0x800] ;  /* 0x0008000620047981 */ /* 0x000f68000c1e1d00 */
[----:B------:R-:W5:Y:S04]  /*03c0*/  LDG.E.128 R8, desc[UR6][R32.64+0x1000] ;  /* 0x0010000620087981 */ /* 0x000f68000c1e1d00 */
[----:B------:R0:W5:Y:S04]  /*03d0*/  LDG.E.128 R12, desc[UR6][R32.64+0x1800] ;  /* 0x00180006200c7981 */ /* 0x000168000c1e1d00 */
[----:B------:R-:W5:Y:S04]  /*03e0*/  LDG.E.128 R16, desc[UR6][R36.64] ;  /* 0x0000000624107981 */ /* 0x000f68000c1e1d00 */
[----:B------:R-:W5:Y:S01]  /*03f0*/  LDG.E.128 R20, desc[UR6][R36.64+0x800] ;  /* 0x0008000624147981 */ /* 0x000f62000c1e1d00 */
[----:B0-----:R-:W-:-:S03]  /*0400*/  CS2R R32, SRZ ;  /* 0x0000000000207805 */ /* 0x001fc6000001ff00 */
[----:B------:R-:W5:Y:S04]  /*0410*/  LDG.E.128 R24, desc[UR6][R36.64+0x1000] ;  /* 0x0010000624187981 */ /* 0x000f68000c1e1d00 */
[----:B------:R0:W5:Y:S02]  /*0420*/  LDG.E.128 R28, desc[UR6][R36.64+0x1800] ;  /* 0x00180006241c7981 */ /* 0x000164000c1e1d00 */
[----:B0-----:R-:W-:Y:S01]  /*0430*/  CS2R R36, SRZ ;  /* 0x0000000000247805 */ /* 0x001fe2000001ff00 */
[----:B------:R-:W-:Y:S06]  /*0440*/  BRA `(.L_x_5335) ;  /* 0x0000000000dc7947 */ /* 0x000fec0003800000 */
.L_x_5333:
[----:B------:R-:W0:Y:S02]  /*0450*/  LDCU.64 UR4, c[0x0][0x440] ;  /* 0x00008800ff0477ac */ /* 0x000e240008000a00 */
[----:B0-----:R-:W-:-:S04]  /*0460*/  UISETP.NE.U32.AND UP0, UPT, UR4, URZ, UPT ;  /* 0x000000ff0400728c */ /* 0x001fc8000bf05070 */
[----:B------:R-:W-:-:S09]  /*0470*/  UISETP.NE.AND.EX UP0, UPT, UR5, URZ, UPT, UP0 ;  /* 0x000000ff0500728c */ /* 0x000fd2000bf05300 */
[----:B------:R-:W-:Y:S05]  /*0480*/  BRA.U !UP0, `(.L_x_5336) ;  /* 0x0000000108647547 */ /* 0x000fea000b800000 */
[----:B------:R-:W2:Y:S08]  /*0490*/  LDC.64 R4, c[0x0][0x3d0] ;  /* 0x0000f400ff047b82 */ /* 0x000eb00000000a00 */
[----:B------:R-:W0:Y:S08]  /*04a0*/  LDC.64 R2, c[0x0][0x438] ;  /* 0x00010e00ff027b82 */ /* 0x000e300000000a00 */
[----:B------:R-:W1:Y:S08]  /*04b0*/  LDC.64 R6, c[0x0][0x3d8] ;  /* 0x0000f600ff067b82 */ /* 0x000e700000000a00 */
[----:B------:R-:W3:Y:S01]  /*04c0*/  LDC.64 R8, c[0x0][0x440] ;  /* 0x00011000ff087b82 */ /* 0x000ee20000000a00 */
[----:B--2---:R-:W-:-:S05]  /*04d0*/  IMAD.WIDE.U32 R48, R0, 0x10, R4 ;  /* 0x0000001000307825 */ /* 0x004fca00078e0004 */
[----:B------:R2:W5:Y:S01]  /*04e0*/  LDG.E.128 R112, desc[UR6][R48.64] ;  /* 0x0000000630707981 */ /* 0x000562000c1e1d00 */
[----:B0-----:R-:W-:-:S03]  /*04f0*/  IMAD.WIDE.U32 R2, R0, 0x10, R2 ;  /* 0x0000001000027825 */ /* 0x001fc600078e0002 */
[----:B------:R2:W5:Y:S04]  /*0500*/  LDG.E.128 R12, desc[UR6][R48.64+0x1800] ;  /* 0x00180006300c7981 */ /* 0x000568000c1e1d00 */
[----:B------:R2:W5:Y:S01]  /*0510*/  LDG.E.128 R44, desc[UR6][R2.64] ;  /* 0x00000006022c7981 */ /* 0x000562000c1e1d00 */
[----:B-1----:R-:W-:-:S03]  /*0520*/  IMAD.WIDE.U32 R64, R0, 0x10, R6 ;  /* 0x0000001000407825 */ /* 0x002fc600078e0006 */
        /* <DEDUP_REMOVED lines=15> */
.L_x_5336:
        /* <DEDUP_REMOVED lines=9> */
[----:B------:R-:W5:Y:S04]  /*06b0*/  LDG.E.128 R44, desc[UR6][R52.64] ;  /* 0x00000006342c7981 */ /* 0x000f68000c1e1d00 */
        /* <DEDUP_REMOVED lines=9> */
[----:B------:R0:W5:Y:S04]  /*0750*/  LDG.E.128 R32, desc[UR6][R52.64+0x1800] ;  /* 0x0018000634207981 */ /* 0x000168000c1e1d00 */
[----:B------:R-:W5:Y:S04]  /*0760*/  LDG.E.128 R16, desc[UR6][R56.64] ;  /* 0x0000000638107981 */ /* 0x000f68000c1e1d00 */
[----:B------:R-:W5:Y:S01]  /*0770*/  LDG.E.128 R20, desc[UR6][R56.64+0x800] ;  /* 0x0008000638147981 */ /* 0x000f62000c1e1d00 */
[----:B0-----:R-:W-:-:S03]  /*0780*/  CS2R R52, SRZ ;  /* 0x0000000000347805 */ /* 0x001fc6000001ff00 */
[----:B------:R-:W5:Y:S04]  /*0790*/  LDG.E.128 R24, desc[UR6][R56.64+0x1000] ;  /* 0x0010000638187981 */ /* 0x000f68000c1e1d00 */
[----:B------:R0:W5:Y:S02]  /*07a0*/  LDG.E.128 R28, desc[UR6][R56.64+0x1800] ;  /* 0x00180006381c7981 */ /* 0x000164000c1e1d00 */
[----:B0-----:R-:W-:-:S07]  /*07b0*/  CS2R R56, SRZ ;  /* 0x0000000000387805 */ /* 0x001fce000001ff00 */
.L_x_5335:
[----:B------:R-:W0:Y:S02]  /*07c0*/  LDCU UR4, c[0x0][0x384] ;  /* 0x00007080ff0477ac */ /* 0x000e240008000800 */
[----:B0-----:R-:W-:-:S13]  /*07d0*/  ISETP.GE.AND P0, PT, R108, UR4, PT ;  /* 0x000000046c007c0c */ /* 0x001fda000bf06270 */
[----:B------:R-:W-:Y:S05]  /*07e0*/  @P0 EXIT ;  /* 0x000000000000094d */ /* 0x000fea0003800000 */
[----:B------:R-:W0:Y:S01]  /*07f0*/  LDCU.64 UR4, c[0x0][0x398] ;  /* 0x00007300ff0477ac */ /* 0x000e220008000a00 */
[----:B-----5:R-:W-:Y:S02]  /*0800*/  PRMT R109, R51, 0x7632, R109 ;  /* 0x00007632336d7816 */ /* 0x020fe4000000006d */
[----:B------:R-:W-:Y:S01]  /*0810*/  PRMT R116, R31, 0x7632, R116 ;  /* 0x000076321f747816 */ /* 0x000fe20000000074 */
[----:B------:R-:W-:Y:S01]  /*0820*/  UPLOP3.LUT UP1, UPT, UPT, UPT, UPT, 0x40, 0x4 ;  /* 0x000000000004789c */ /* 0x000fe20003f2e870 */
[----:B------:R-:W-:Y:S01]  /*0830*/  PRMT R117, R35, 0x7632, R117 ;  /* 0x0000763223757816 */ /* 0x000fe20000000075 */
[----:B------:R-:W1:Y:S01]  /*0840*/  LDCU UR8, c[0x0][0x388] ;  /* 0x00007100ff0877ac */ /* 0x000e620008000800 */
[----:B------:R-:W-:Y:S02]  /*0850*/  PRMT R118, R15, 0x7632, R118 ;  /* 0x000076320f767816 */ /* 0x000fe40000000076 */
[----:B------:R-:W-:Y:S01]  /*0860*/  PRMT R119, R50, 0x7632, R119 ;  /* 0x0000763232777816 */ /* 0x000fe20000000077 */
[----:B------:R-:W3:Y:S01]  /*0870*/  LDCU.U8 UR9, c[0x0][0x410] ;  /* 0x00008200ff0977ac */ /* 0x000ee20008000000 */
[----:B------:R-:W-:-:S02]  /*0880*/  PRMT R120, R30, 0x7632, R120 ;  /* 0x000076321e787816 */ /* 0x000fc40000000078 */
[----:B------:R-:W-:Y:S01]  /*0890*/  PRMT R121, R34, 0x7632, R121 ;  /* 0x0000763222797816 */ /* 0x000fe20000000079 */
[----:B------:R-:W4:Y:S01]  /*08a0*/  LDCU UR12, c[0x0][0x400] ;  /* 0x00008000ff0c77ac */ /* 0x000f220008000800 */
[----:B------:R-:W-:Y:S02]  /*08b0*/  PRMT R122, R14, 0x7632, R122 ;  /* 0x000076320e7a7816 */ /* 0x000fe4000000007a */
[----:B------:R-:W-:Y:S01]  /*08c0*/  PRMT R123, R49, 0x7632, R123 ;  /* 0x00007632317b7816 */ /* 0x000fe2000000007b */
[----:B0-----:R-:W-:Y:S01]  /*08d0*/  UISETP.NE.U32.AND UP0, UPT, UR4, URZ, UPT ;  /* 0x000000ff0400728c */ /* 0x001fe2000bf05070 */
[----:B------:R-:W-:Y:S01]  /*08e0*/  PRMT R124, R29, 0x7632, R124 ;  /* 0x000076321d7c7816 */ /* 0x000fe2000000007c */
[----:B------:R-:W0:Y:S01]  /*08f0*/  LDCU.64 UR10, c[0x0][0x3a0] ;  /* 0x00007400ff0a77ac */ /* 0x000e220008000a00 */
[----:B------:R-:W-:Y:S02]  /*0900*/  PRMT R125, R33, 0x7632, R125 ;  /* 0x00007632217d7816 */ /* 0x000fe4000000007d */
[----:B------:R-:W-:Y:S01]  /*0910*/  PRMT R126, R13, 0x7632, R126 ;  /* 0x000076320d7e7816 */ /* 0x000fe2000000007e */
[----:B------:R-:W-:Y:S01]  /*0920*/  UISETP.NE.AND.EX UP0, UPT, UR5, URZ, UPT, UP0 ;  /* 0x000000ff0500728c */ /* 0x000fe2000bf05300 */
        /* <DEDUP_REMOVED lines=46> */
[----:B------:R-:W-:Y:S02]  /*0c10*/  PLOP3.LUT P1, PT, PT, PT, UP0, 0x80, 0x8 ;  /* 0x000000000008781c */ /* 0x000fe40003f2f008 */
[----:B------:R-:W-:Y:S02]  /*0c20*/  PRMT R173, R45, 0x7632, R173 ;  /* 0x000076322dad7816 */ /* 0x000fe400000000ad */
[----:B------:R-:W-:-:S02]  /*0c30*/  PRMT R174, R113, 0x7632, R174 ;  /* 0x0000763271ae7816 */ /* 0x000fc400000000ae */
[----:B------:R-:W-:Y:S02]  /*0c40*/  PRMT R175, R60, 0x7632, R175 ;  /* 0x000076323caf7816 */ /* 0x000fe400000000af */
[----:B------:R-:W-:Y:S02]  /*0c50*/  PRMT R176, R16, 0x7632, R176 ;  /* 0x0000763210b07816 */ /* 0x000fe400000000b0 */
[----:B------:R-:W-:Y:S02]  /*0c60*/  PRMT R177, R44, 0x7632, R177 ;  /* 0x000076322cb17816 */ /* 0x000fe400000000b1 */
[----:B01-34-:R-:W-:-:S07]  /*0c70*/  PRMT R178, R112, 0x7632, R178 ;  /* 0x0000763270b27816 */ /* 0x01bfce00000000b2 */
.L_x_5357:
[----:B------:R-:W-:Y:S01]  /*0c80*/  ISETP.NE.U32.AND P0, PT, RZ, UR10, PT ;  /* 0x0000000aff007c0c */ /* 0x000fe2000bf05070 */
[----:B---3--:R-:W0:Y:S01]  /*0c90*/  LDC.64 R100, c[0x0][0x390] ;  /* 0x0000e400ff647b82 */ /* 0x008e220000000a00 */
[----:B--2---:R-:W-:Y:S02]  /*0ca0*/  IMAD R2, R108, UR8, RZ ;  /* 0x000000086c027c24 */ /* 0x004fe4000f8e02ff */
        /* <DEDUP_REMOVED lines=12> */
[----:B------:R1:W5:Y:S04]  /*0d70*/  @P0 LDG.E.128 R68, desc[UR6][R78.64] ;  /* 0x000000064e440981 */ /* 0x000368000c1e1d00 */
[----:B------:R1:W5:Y:S01]  /*0d80*/  @P0 LDG.E.128 R72, desc[UR6][R78.64+0x10] ;  /* 0x000010064e480981 */ /* 0x000362000c1e1d00 */
[----:B0-----:R-:W-:-:S04]  /*0d90*/  ISETP.NE.U32.AND P1, PT, R2, RZ, PT ;  /* 0x000000ff0200720c */ /* 0x001fc80003f25070 */
[----:B------:R-:W-:-:S13]  /*0da0*/  ISETP.NE.AND.EX P1, PT, R3, RZ, PT, P1 ;  /* 0x000000ff0300720c */ /* 0x000fda0003f25310 */
[----:B-1----:R-:W-:Y:S05]  /*0db0*/  @P1 BRA `(.L_x_5337) ;  /* 0x0000000000941947 */ /* 0x002fea0003800000 */
[----:B------:R-:W-:-:S04]  /*0dc0*/  UISETP.NE.U32.AND UP0, UPT, UR10, URZ, UPT ;  /* 0x000000ff0a00728c */ /* 0x000fc8000bf05070 */
[----:B------:R-:W-:-:S09]  /*0dd0*/  UISETP.NE.AND.EX UP0, UPT, UR11, URZ, UPT, UP0 ;  /* 0x000000ff0b00728c */ /* 0x000fd2000bf05300 */
[----:B------:R-:W-:Y:S05]  /*0de0*/  BRA.U UP0, `(.L_x_5338) ;  /* 0x0000000100347547 */ /* 0x000fea000b800000 */
[----:B-----5:R-:W-:Y:S02]  /*0df0*/  PRMT R0, R82, 0x7632, R0 ;  /* 0x0000763252007816 */ /* 0x020fe40000000000 */
[C---:B------:R-:W-:Y:S02]  /*0e00*/  PRMT R77, R80.reuse, 0x7632, R77 ;  /* 0x00007632504d7816 */ /* 0x040fe4000000004d */
[----:B------:R-:W-:Y:S02]  /*0e10*/  PRMT R79, R81, 0x7632, R79 ;  /* 0x00007632514f7816 */ /* 0x000fe4000000004f */
[----:B------:R-:W-:Y:S02]  /*0e20*/  PRMT R84, R83, 0x7632, R84 ;  /* 0x0000763253547816 */ /* 0x000fe40000000054 */
[----:B------:R-:W-:Y:S01]  /*0e30*/  SHF.L.U32 R76, R80, 0x10, RZ ;  /* 0x00000010504c7819 */ /* 0x000fe200000006ff */
[----:B------:R-:W-:Y:S01]  /*0e40*/  IMAD.U32 R80, R82, 0x10000, RZ ;  /* 0x0001000052507824 */ /* 0x000fe200078e00ff */
[----:B------:R-:W-:Y:S01]  /*0e50*/  SHF.L.U32 R78, R81, 0x10, RZ ;  /* 0x00000010514e7819 */ /* 0x000fe200000006ff */
[----:B------:R-:W-:Y:S01]  /*0e60*/  IMAD.U32 R81, R0, 0x10000, RZ ;  /* 0x0001000000517824 */ /* 0x000fe200078e00ff */
[----:B------:R-:W-:-:S02]  /*0e70*/  SHF.L.U32 R82, R83, 0x10, RZ ;  /* 0x0000001053527819 */ /* 0x000fc400000006ff */
[----:B------:R-:W-:Y:S02]  /*0e80*/  SHF.L.U32 R77, R77, 0x10, RZ ;  /* 0x000000104d4d7819 */ /* 0x000fe400000006ff */
[----:B------:R-:W-:Y:S02]  /*0e90*/  SHF.L.U32 R79, R79, 0x10, RZ ;  /* 0x000000104f4f7819 */ /* 0x000fe400000006ff */
[----:B------:R-:W-:Y:S01]  /*0ea0*/  SHF.L.U32 R83, R84, 0x10, RZ ;  /* 0x0000001054537819 */ /* 0x000fe200000006ff */
[----:B------:R-:W-:Y:S06]  /*0eb0*/  BRA `(.L_x_5339) ;  /* 0x0000000400847947 */ /* 0x000fec0003800000 */
.L_x_5338:
[----:B-----5:R-:W-:Y:S01]  /*0ec0*/  PRMT R0, R80, 0x7632, R0 ;  /* 0x0000763250007816 */ /* 0x020fe20000000000 */
[----:B------:R-:W-:Y:S01]  /*0ed0*/  IMAD.U32 R79, R82, 0x10000, RZ ;  /* 0x00010000524f7824 */ /* 0x000fe200078e00ff */
[----:B------:R-:W-:Y:S02]  /*0ee0*/  SHF.L.U32 R77, R80, 0x10, RZ ;  /* 0x00000010504d7819 */ /* 0x000fe400000006ff */
[----:B------:R-:W-:Y:S02]  /*0ef0*/  PRMT R76, R81, 0x7632, R76 ;  /* 0x00007632514c7816 */ /* 0x000fe4000000004c */
        /* <DEDUP_REMOVED lines=17> */
.L_x_5337:
[----:B------:R-:W-:-:S04]  /*1010*/  UISETP.NE.U32.AND UP0, UPT, UR10, URZ, UPT ;  /* 0x000000ff0a00728c */ /* 0x000fc8000bf05070 */
[----:B------:R-:W-:-:S09]  /*1020*/  UISETP.NE.AND.EX UP0, UPT, UR11, URZ, UPT, UP0 ;  /* 0x000000ff0b00728c */ /* 0x000fd2000bf05300 */
[----:B------:R-:W-:Y:S05]  /*1030*/  BRA.U UP0, `(.L_x_5340) ;  /* 0x0000000100847547 */ /* 0x000fea000b800000 */
[----:B-----5:R-:W-:Y:S01]  /*1040*/  PRMT R84, R81, 0x7632, R84 ;  /* 0x0000763251547816 */ /* 0x020fe20000000054 */
[----:B------:R-:W-:Y:S01]  /*1050*/  IMAD.U32 R85, R82, 0x10000, RZ ;  /* 0x0001000052557824 */ /* 0x000fe200078e00ff */
[----:B------:R-:W-:Y:S01]  /*1060*/  SHF.L.U32 R77, R80, 0x10, RZ ;  /* 0x00000010504d7819 */ /* 0x000fe200000006ff */
[----:B------:R-:W-:Y:S01]  /*1070*/  IMAD.U32 R90, R83, 0x10000, RZ ;  /* 0x00010000535a7824 */ /* 0x000fe200078e00ff */
[----:B------:R-:W-:Y:S01]  /*1080*/  SHF.L.U32 R81, R81, 0x10, RZ ;  /* 0x0000001051517819 */ /* 0x000fe200000006ff */
[----:B------:R-:W-:Y:S01]  /*1090*/  IMAD.U32 R86, R84, 0x10000, RZ ;  /* 0x0001000054567824 */ /* 0x000fe200078e00ff */
[----:B------:R-:W-:Y:S02]  /*10a0*/  SHF.L.U32 R76, R64, 0x10, RZ ;  /* 0x00000010404c7819 */ /* 0x000fe400000006ff */
[----:B------:R-:W-:Y:S02]  /*10b0*/  SHF.L.U32 R78, R65, 0x10, RZ ;  /* 0x00000010414e7819 */ /* 0x000fe400000006ff */
[----:B------:R-:W-:Y:S01]  /*10c0*/  PRMT R79, R80, 0x7632, R79 ;  /* 0x00007632504f7816 */ /* 0x000fe2000000004f */
[----:B------:R-:W-:Y:S01]  /*10d0*/  FADD.FTZ R76, R77, R76 ;  /* 0x0000004c4d4c7221 */ /* 0x000fe20000010000 */
[----:B------:R-:W-:Y:S01]  /*10e0*/  SHF.L.U32 R80, R66, 0x10, RZ ;  /* 0x0000001042507819 */ /* 0x000fe200000006ff */
[----:B------:R-:W-:Y:S01]  /*10f0*/  FADD.FTZ R78, R81, R78 ;  /* 0x0000004e514e7221 */ /* 0x000fe20000010000 */
[----:B------:R-:W-:-:S02]  /*1100*/  PRMT R87, R82, 0x7632, R87 ;  /* 0x0000763252577816 */ /* 0x000fc40000000057 */
[----:B------:R-:W-:Y:S01]  /*1110*/  PRMT R89, R83, 0x7632, R89 ;  /* 0x0000763253597816 */ /* 0x000fe20000000059 */
[----:B------:R-:W-:Y:S01]  /*1120*/  FADD.FTZ R80, R85, R80 ;  /* 0x0000005055507221 */ /* 0x000fe20000010000 */
[----:B------:R-:W-:Y:S02]  /*1130*/  PRMT R0, R64, 0x7632, R0 ;  /* 0x0000763240007816 */ /* 0x000fe40000000000 */
[----:B------:R-:W-:Y:S01]  /*1140*/  PRMT R77, R65, 0x7632, R77 ;  /* 0x00007632414d7816 */ /* 0x000fe2000000004d */
[----:B------:R-:W-:Y:S01]  /*1150*/  IMAD.U32 R89, R89, 0x10000, RZ ;  /* 0x0001000059597824 */ /* 0x000fe200078e00ff */
[----:B------:R-:W-:Y:S02]  /*1160*/  PRMT R81, R66, 0x7632, R81 ;  /* 0x0000763242517816 */ /* 0x000fe40000000051 */
[C---:B------:R-:W-:Y:S02]  /*1170*/  PRMT R82, R67.reuse, 0x7632, R82 ;  /* 0x0000763243527816 */ /* 0x040fe40000000052 */
        /* <DEDUP_REMOVED lines=13> */
.L_x_5340:
        /* <DEDUP_REMOVED lines=17> */
[C---:B------:R-:W-:Y:S02]  /*1360*/  PRMT R78, R67.reuse, 0x7632, R78 ;  /* 0x00007632434e7816 */ /* 0x040fe4000000004e */
        /* <DEDUP_REMOVED lines=22> */
.L_x_5339:
[----:B------:R-:W-:Y:S01]  /*14d0*/  ISETP.NE.U32.AND P1, PT, R2, RZ, PT ;  /* 0x000000ff0200720c */ /* 0x000fe20003f25070 */
[----:B------:R-:W0:Y:S01]  /*14e0*/  @P0 LDC.64 R92, c[0x0][0x3a0] ;  /* 0x0000e800ff5c0b82 */ /* 0x000e220000000a00 */
[----:B------:R-:W-:Y:S02]  /*14f0*/  IADD3 R179, PT, PT, R181, 0x80, RZ ;  /* 0x00000080b5b37810 */ /* 0x000fe40007ffe0ff */
[----:B------:R-:W-:-:S03]  /*1500*/  ISETP.NE.AND.EX P1, PT, R3, RZ, PT, P1 ;  /* 0x000000ff0300720c */ /* 0x000fc60003f25310 */
[C---:B------:R-:W-:Y:S02]  /*1510*/  IMAD.WIDE.U32 R88, R179.reuse, 0x10, R100 ;  /* 0x00000010b3587825 */ /* 0x040fe400078e0064 */
[----:B------:R-:W1:Y:S08]  /*1520*/  LDC.64 R2, c[0x0][0x3a8] ;  /* 0x0000ea00ff027b82 */ /* 0x000e700000000a00 */
[----:B------:R-:W2:Y:S01]  /*1530*/  @P1 LDC.64 R86, c[0x0][0x398] ;  /* 0x0000e600ff561b82 */ /* 0x000ea20000000a00 */
[----:B0-----:R-:W-:-:S04]  /*1540*/  @P0 IMAD.WIDE.U32 R92, R179, 0x20, R92 ;  /* 0x00000020b35c0825 */ /* 0x001fc800078e005c */
[----:B-1----:R-:W-:-:S05]  /*1550*/  IMAD.WIDE.U32 R84, R181, 0x20, R2 ;  /* 0x00000020b5547825 */ /* 0x002fca00078e0002 */
[----:B------:R0:W-:Y:S01]  /*1560*/  STG.E.128 desc[UR6][R84.64], R76 ;  /* 0x0000004c54007986 */ /* 0x0001e2000c101d06 */
[----:B--2---:R-:W-:-:S03]  /*1570*/  @P1 IMAD.WIDE.U32 R86, R179, 0x10, R86 ;  /* 0x00000010b3561825 */ /* 0x004fc600078e0056 */
[----:B------:R0:W-:Y:S04]  /*1580*/  STG.E.128 desc[UR6][R84.64+0x10], R80 ;  /* 0x0000105054007986 */ /* 0x0001e8000c101d06 */
[----:B------:R0:W5:Y:S04]  /*1590*/  @P0 LDG.E.128 R68, desc[UR6][R92.64] ;  /* 0x000000065c440981 */ /* 0x000168000c1e1d00 */
[----:B------:R0:W5:Y:S04]  /*15a0*/  @P1 LDG.E.128 R64, desc[UR6][R86.64] ;  /* 0x0000000656401981 */ /* 0x000168000c1e1d00 */
[----:B------:R0:W5:Y:S04]  /*15b0*/  @P0 LDG.E.128 R72, desc[UR6][R92.64+0x10] ;  /* 0x000010065c480981 */ /* 0x000168000c1e1d00 */
[----:B------:R-:W5:Y:S01]  /*15c0*/  LDG.E.128 R88, desc[UR6][R88.64] ;  /* 0x0000000658587981 */ /* 0x000f62000c1e1d00 */
[----:B------:R-:W-:Y:S05]  /*15d0*/  @!P1 BRA `(.L_x_5341) ;  /* 0x00000004002c9947 */ /* 0x000fea0003800000 */
[----:B------:R-:W-:Y:S05]  /*15e0*/  @!P0 BRA `(.L_x_5342) ;  /* 0x0000000000a48947 */ /* 0x000fea0003800000 */
[----:B-----5:R-:W-:Y:S01]  /*15f0*/  PRMT R0, R88, 0x7632, R0 ;  /* 0x0000763258007816 */ /* 0x020fe20000000000 */
[----:B0-----:R-:W-:Y:S01]  /*1600*/  IMAD.U32 R93, R66, 0x10000, RZ ;  /* 0x00010000425d7824 */ /* 0x001fe200078e00ff */
[C---:B------:R-:W-:Y:S01]  /*1610*/  PRMT R86, R89.reuse, 0x7632, R86 ;  /* 0x0000763259567816 */ /* 0x040fe20000000056 */
[----:B------:R-:W-:Y:S01]  /*1620*/  IMAD.U32 R89, R89, 0x10000, RZ ;  /* 0x0001000059597824 */ /* 0x000fe200078e00ff */
[----:B------:R-:W-:Y:S02]  /*1630*/  SHF.L.U32 R84, R65, 0x10, RZ ;  /* 0x0000001041547819 */ /* 0x000fe400000006ff */
[----:B------:R-:W-:Y:S02]  /*1640*/  SHF.L.U32 R88, R88, 0x10, RZ ;  /* 0x0000001058587819 */ /* 0x000fe400000006ff */
[----:B------:R-:W-:Y:S01]  /*1650*/  PRMT R92, R90, 0x7632, R92 ;  /* 0x000076325a5c7816 */ /* 0x000fe2000000005c */
[----:B------:R-:W-:Y:S01]  /*1660*/  FADD.FTZ R89, R84, R89 ;  /* 0x0000005954597221 */ /* 0x000fe20000010000 */
[----:B------:R-:W-:-:S02]  /*1670*/  SHF.L.U32 R85, R64, 0x10, RZ ;  /* 0x0000001040557819 */ /* 0x000fc400000006ff */
[----:B------:R-:W-:Y:S02]  /*1680*/  SHF.L.U32 R90, R90, 0x10, RZ ;  /* 0x000000105a5a7819 */ /* 0x000fe400000006ff */
[----:B------:R-:W-:Y:S01]  /*1690*/  PRMT R84, R64, 0x7632, R84 ;  /* 0x0000763240547816 */ /* 0x000fe20000000054 */
[--C-:B------:R-:W-:Y:S01]  /*16a0*/  FADD.FTZ R85, R85, R88.reuse ;  /* 0x0000005855557221 */ /* 0x100fe20000010000 */
        /* <DEDUP_REMOVED lines=29> */
.L_x_5342:
[C---:B0----5:R-:W-:Y:S01]  /*1880*/  PRMT R92, R89.reuse, 0x7632, R92 ;  /* 0x00007632595c7816 */ /* 0x061fe2000000005c */
[----:B------:R-:W-:Y:S01]  /*1890*/  IMAD.U32 R86, R89, 0x10000, RZ ;  /* 0x0001000059567824 */ /* 0x000fe200078e00ff */
[----:B------:R-:W-:Y:S01]  /*18a0*/  SHF.L.U32 R84, R88, 0x10, RZ ;  /* 0x0000001058547819 */ /* 0x000fe200000006ff */
[----:B------:R-:W-:Y:S01]  /*18b0*/  IMAD.U32 R93, R66, 0x10000, RZ ;  /* 0x00010000425d7824 */ /* 0x000fe200078e00ff */
[----:B------:R-:W-:Y:S02]  /*18c0*/  SHF.L.U32 R85, R64, 0x10, RZ ;  /* 0x0000001040557819 */ /* 0x000fe400000006ff */
[----:B------:R-:W-:Y:S02]  /*18d0*/  SHF.L.U32 R89, R65, 0x10, RZ ;  /* 0x0000001041597819 */ /* 0x000fe400000006ff */
[----:B------:R-:W-:Y:S01]  /*18e0*/  PRMT R87, R88, 0x7632, R87 ;  /* 0x0000763258577816 */ /* 0x000fe20000000057 */
[----:B------:R-:W-:Y:S01]  /*18f0*/  FADD.FTZ R84, R85, R84 ;  /* 0x0000005455547221 */ /* 0x000fe20000010000 */
[C---:B------:R-:W-:Y:S01]  /*1900*/  SHF.L.U32 R88, R90.reuse, 0x10, RZ ;  /* 0x000000105a587819 */ /* 0x040fe200000006ff */
[----:B------:R-:W-:Y:S01]  /*1910*/  FADD.FTZ R86, R89, R86 ;  /* 0x0000005659567221 */ /* 0x000fe20000010000 */
[----:B------:R-:W-:-:S02]  /*1920*/  PRMT R94, R90, 0x7632, R94 ;  /* 0x000076325a5e7816 */ /* 0x000fc4000000005e */
[----:B------:R-:W-:Y:S01]  /*1930*/  PRMT R95, R91, 0x7632, R95 ;  /* 0x000076325b5f7816 */ /* 0x000fe2000000005f */
[----:B------:R-:W-:Y:S01]  /*1940*/  FADD.FTZ R88, R93, R88 ;  /* 0x000000585d587221 */ /* 0x000fe20000010000 */
[----:B------:R-:W-:Y:S02]  /*1950*/  PRMT R0, R64, 0x7632, R0 ;  /* 0x0000763240007816 */ /* 0x000fe40000000000 */
        /* <DEDUP_REMOVED lines=19> */
.L_x_5341:
        /* <DEDUP_REMOVED lines=22> */
.L_x_5344:
        /* <DEDUP_REMOVED lines=12> */
.L_x_5343:
[----:B------:R-:W0:Y:S01]  /*1cb0*/  @P1 LDC.64 R94, c[0x0][0x398] ;  /* 0x0000e600ff5e1b82 */ /* 0x000e220000000a00 */
[----:B------:R-:W-:Y:S01]  /*1cc0*/  IADD3 R183, PT, PT, R181, 0x100, RZ ;  /* 0x00000100b5b77810 */ /* 0x000fe20007ffe0ff */
[----:B------:R-:W-:-:S04]  /*1cd0*/  IMAD.WIDE.U32 R92, R179, 0x20, R2 ;  /* 0x00000020b35c7825 */ /* 0x000fc800078e0002 */
[C---:B------:R-:W-:Y:S01]  /*1ce0*/  IMAD.WIDE.U32 R96, R183.reuse, 0x10, R100 ;  /* 0x00000010b7607825 */ /* 0x040fe200078e0064 */
[----:B------:R1:W-:Y:S01]  /*1cf0*/  STG.E.128 desc[UR6][R92.64], R84 ;  /* 0x000000545c007986 */ /* 0x0003e2000c101d06 */
[----:B------:R-:W2:Y:S03]  /*1d00*/  @P0 LDC.64 R102, c[0x0][0x3a0] ;  /* 0x0000e800ff660b82 */ /* 0x000ea60000000a00 */
[----:B------:R1:W-:Y:S04]  /*1d10*/  STG.E.128 desc[UR6][R92.64+0x10], R88 ;  /* 0x000010585c007986 */ /* 0x0003e8000c101d06 */
[----:B------:R-:W5:Y:S01]  /*1d20*/  LDG.E.128 R96, desc[UR6][R96.64] ;  /* 0x0000000660607981 */ /* 0x000f62000c1e1d00 */
[----:B0-----:R-:W-:-:S05]  /*1d30*/  @P1 IMAD.WIDE.U32 R94, R183, 0x10, R94 ;  /* 0x00000010b75e1825 */ /* 0x001fca00078e005e */
[----:B------:R1:W5:Y:S01]  /*1d40*/  @P1 LDG.E.128 R64, desc[UR6][R94.64] ;  /* 0x000000065e401981 */ /* 0x000362000c1e1d00 */
[----:B--2---:R-:W-:-:S05]  /*1d50*/  @P0 IMAD.WIDE.U32 R102, R183, 0x20, R102 ;  /* 0x00000020b7660825 */ /* 0x004fca00078e0066 */
[----:B------:R1:W5:Y:S04]  /*1d60*/  @P0 LDG.E.128 R68, desc[UR6][R102.64] ;  /* 0x0000000666440981 */ /* 0x000368000c1e1d00 */
[----:B------:R1:W5:Y:S01]  /*1d70*/  @P0 LDG.E.128 R72, desc[UR6][R102.64+0x10] ;  /* 0x0000100666480981 */ /* 0x000362000c1e1d00 */
[----:B------:R-:W-:Y:S05]  /*1d80*/  @!P1 BRA `(.L_x_5345) ;  /* 0x00000004002c9947 */ /* 0x000fea0003800000 */
[----:B------:R-:W-:Y:S05]  /*1d90*/  @!P0 BRA `(.L_x_5346) ;  /* 0x0000000000a48947 */ /* 0x000fea0003800000 */
[C---:B-----5:R-:W-:Y:S01]  /*1da0*/  PRMT R0, R96.reuse, 0x7632, R0 ;  /* 0x0000763260007816 */ /* 0x060fe20000000000 */
[----:B------:R-:W-:Y:S01]  /*1db0*/  IMAD.U32 R96, R96, 0x10000, RZ ;  /* 0x0001000060607824 */ /* 0x000fe200078e00ff */
[----:B-1----:R-:W-:Y:S01]  /*1dc0*/  PRMT R94, R97, 0x7632, R94 ;  /* 0x00007632615e7816 */ /* 0x002fe2000000005e */
[----:B------:R-:W-:Y:S01]  /*1dd0*/  IMAD.U32 R92, R65, 0x10000, RZ ;  /* 0x00010000415c7824 */ /* 0x000fe200078e00ff */
[----:B------:R-:W-:Y:S01]  /*1de0*/  PRMT R102, R98, 0x7632, R102 ;  /* 0x0000763262667816 */ /* 0x000fe20000000066 */
[----:B------:R-:W-:Y:S01]  /*1df0*/  IMAD.U32 R0, R0, 0x10000, RZ ;  /* 0x0001000000007824 */ /* 0x000fe200078e00ff */
[----:B------:R-:W-:Y:S02]  /*1e00*/  SHF.L.U32 R93, R64, 0x10, RZ ;  /* 0x00000010405d7819 */ /* 0x000fe400000006ff */
[----:B------:R-:W-:Y:S02]  /*1e10*/  SHF.L.U32 R97, R97, 0x10, RZ ;  /* 0x0000001061617819 */ /* 0x000fe400000006ff */
[----:B------:R-:W-:Y:S01]  /*1e20*/  SHF.L.U32 R98, R98, 0x10, RZ ;  /* 0x0000001062627819 */ /* 0x000fe200000006ff */
[--C-:B------:R-:W-:Y:S01]  /*1e30*/  FADD.FTZ R93, R93, R96.reuse ;  /* 0x000000605d5d7221 */ /* 0x100fe20000010000 */
[----:B------:R-:W-:Y:S01]  /*1e40*/  SHF.L.U32 R103, R66, 0x10, RZ ;  /* 0x0000001042677819 */ /* 0x000fe200000006ff */
[----:B------:R-:W-:Y:S01]  /*1e50*/  FADD.FTZ R97, R92, R97 ;  /* 0x000000615c617221 */ /* 0x000fe20000010000 */
[----:B------:R-:W-:-:S02]  /*1e60*/  PRMT R96, R65, 0x7632, R96 ;  /* 0x0000763241607816 */ /* 0x000fc40000000060 */
[----:B------:R-:W-:Y:S01]  /*1e70*/  PRMT R104, R99, 0x7632, R104 ;  /* 0x0000763263687816 */ /* 0x000fe20000000068 */
[----:B------:R-:W-:Y:S01]  /*1e80*/  FADD.FTZ R103, R103, R98 ;  /* 0x0000006267677221 */ /* 0x000fe20000010000 */
[----:B------:R-:W-:Y:S02]  /*1e90*/  PRMT R92, R64, 0x7632, R92 ;  /* 0x00007632405c7816 */ /* 0x000fe4000000005c */
[----:B------:R-:W-:Y:S02]  /*1ea0*/  PRMT R98, R66, 0x7632, R98 ;  /* 0x0000763242627816 */ /* 0x000fe40000000062 */
[----:B------:R-:W-:Y:S02]  /*1eb0*/  PRMT R107, R67, 0x7632, R107 ;  /* 0x00007632436b7816 */ /* 0x000fe4000000006b */
[----:B------:R-:W-:Y:S02]  /*1ec0*/  SHF.L.U32 R106, R99, 0x10, RZ ;  /* 0x00000010636a7819 */ /* 0x000fe400000006ff */
[----:B------:R-:W-:-:S02]  /*1ed0*/  SHF.L.U32 R185, R67, 0x10, RZ ;  /* 0x0000001043b97819 */ /* 0x000fc400000006ff */
        /* <DEDUP_REMOVED lines=21> */
.L_x_5346:
[C---:B-1---5:R-:W-:Y:S01]  /*2030*/  PRMT R102, R97.reuse, 0x7632, R102 ;  /* 0x0000763261667816 */ /* 0x062fe20000000066 */
[----:B------:R-:W-:Y:S01]  /*2040*/  IMAD.U32 R92, R96, 0x10000, RZ ;  /* 0x00010000605c7824 */ /* 0x000fe200078e00ff */
[----:B------:R-:W-:Y:S01]  /*2050*/  SHF.L.U32 R94, R97, 0x10, RZ ;  /* 0x00000010615e7819 */ /* 0x000fe200000006ff */
[----:B------:R-:W-:Y:S01]  /*2060*/  IMAD.U32 R97, R65, 0x10000, RZ ;  /* 0x0001000041617824 */ /* 0x000fe200078e00ff */
[----:B------:R-:W-:Y:S02]  /*2070*/  SHF.L.U32 R93, R64, 0x10, RZ ;  /* 0x00000010405d7819 */ /* 0x000fe400000006ff */
[----:B------:R-:W-:Y:S01]  /*2080*/  PRMT R95, R96, 0x7632, R95 ;  /* 0x00007632605f7816 */ /* 0x000fe2000000005f */
[----:B------:R-:W-:Y:S01]  /*2090*/  FADD.FTZ R94, R97, R94 ;  /* 0x0000005e615e7221 */ /* 0x000fe20000010000 */
[----:B------:R-:W-:Y:S01]  /*20a0*/  SHF.L.U32 R96, R98, 0x10, RZ ;  /* 0x0000001062607819 */ /* 0x000fe200000006ff */
[----:B------:R-:W-:Y:S01]  /*20b0*/  FADD.FTZ R92, R93, R92 ;  /* 0x0000005c5d5c7221 */ /* 0x000fe20000010000 */
[----:B------:R-:W-:-:S02]  /*20c0*/  SHF.L.U32 R103, R66, 0x10, RZ ;  /* 0x0000001042677819 */ /* 0x000fc400000006ff */
[----:B------:R-:W-:Y:S02]  /*20d0*/  PRMT R104, R98, 0x7632, R104 ;  /* 0x0000763262687816 */ /* 0x000fe40000000068 */
[----:B------:R-:W-:Y:S01]  /*20e0*/  PRMT R105, R99, 0x7632, R105 ;  /* 0x0000763263697816 */ /* 0x000fe20000000069 */
[----:B------:R-:W-:Y:S01]  /*20f0*/  FADD.FTZ R96, R103, R96 ;  /* 0x0000006067607221 */ /* 0x000fe20000010000 */
[----:B------:R-:W-:Y:S01]  /*2100*/  PRMT R0, R64, 0x7632, R0 ;  /* 0x0000763240007816 */ /* 0x000fe20000000000 */
[----:B------:R-:W-:Y:S01]  /*2110*/  IMAD.U32 R103, R95, 0x10000, RZ ;  /* 0x000100005f677824 */ /* 0x000fe200078e00ff */
[----:B------:R-:W-:Y:S01]  /*2120*/  PRMT R93, R65, 0x7632, R93 ;  /* 0x00007632415d7816 */ /* 0x000fe2000000005d */
[----:B------:R-:W-:Y:S01]  /*2130*/  IMAD.U32 R104, R104, 0x10000, RZ ;  /* 0x0001000068687824 */ /* 0x000fe200078e00ff */
[----:B------:R-:W-:Y:S02]  /*2140*/  PRMT R97, R66, 0x7632, R97 ;  /* 0x0000763242617816 */ /* 0x000fe40000000061 */
[----:B------:R-:W-:-:S02]  /*2150*/  PRMT R98, R67, 0x7632, R98 ;  /* 0x0000763243627816 */ /* 0x000fc40000000062 */
[----:B------:R-:W-:Y:S02]  /*2160*/  SHF.L.U32 R106, R99, 0x10, RZ ;  /* 0x00000010636a7819 */ /* 0x000fe400000006ff */
        /* <DEDUP_REMOVED lines=10> */
[----:B------:R-:W-:-:S03]  /*2210*/  FADD.FTZ R97, R104, R97 ;  /* 0x0000006168617221 */ /* 0x000fc60000010000 */
[----:B------:R-:W-:Y:S01]  /*2220*/  FADD.FTZ R99, R110, R99 ;  /* 0x000000636e637221 */ /* 0x000fe20000010000 */
[----:B------:R-:W-:Y:S06]  /*2230*/  BRA `(.L_x_5347) ;  /* 0x0000000000887947 */ /* 0x000fec0003800000 */
.L_x_5345:
[----:B------:R-:W-:Y:S05]  /*2240*/  @!P0 BRA `(.L_x_5348) ;  /* 0x0000000000548947 */ /* 0x000fea0003800000 */
[C---:B-----5:R-:W-:Y:S01]  /*2250*/  PRMT R0, R96.reuse, 0x7632, R0 ;  /* 0x0000763260007816 */ /* 0x060fe20000000000 */
[----:B-1----:R-:W-:Y:S01]  /*2260*/  IMAD.U32 R93, R96, 0x10000, RZ ;  /* 0x00010000605d7824 */ /* 0x002fe200078e00ff */
[----:B------:R-:W-:Y:S02]  /*2270*/  PRMT R92, R97, 0x7632, R92 ;  /* 0x00007632615c7816 */ /* 0x000fe4000000005c */
[----:B------:R-:W-:Y:S01]  /*2280*/  PRMT R94, R98, 0x7632, R94 ;  /* 0x00007632625e7816 */ /* 0x000fe2000000005e */
[----:B------:R-:W-:Y:S01]  /*2290*/  IMAD.U32 R0, R0, 0x10000, RZ ;  /* 0x0001000000007824 */ /* 0x000fe200078e00ff */
[----:B------:R-:W-:Y:S02]  /*22a0*/  PRMT R96, R99, 0x7632, R96 ;  /* 0x0000763263607816 */ /* 0x000fe40000000060 */
        /* <DEDUP_REMOVED lines=15> */
.L_x_5348:
[C---:B-1---5:R-:W-:Y:S01]  /*23a0*/  PRMT R93, R96.reuse, 0x7632, R93 ;  /* 0x00007632605d7816 */ /* 0x062fe2000000005d */
[----:B------:R-:W-:Y:S01]  /*23b0*/  IMAD.U32 R92, R96, 0x10000, RZ ;  /* 0x00010000605c7824 */ /* 0x000fe200078e00ff */
[----:B------:R-:W-:Y:S02]  /*23c0*/  PRMT R95, R97, 0x7632, R95 ;  /* 0x00007632615f7816 */ /* 0x000fe4000000005f */
[C---:B------:R-:W-:Y:S01]  /*23d0*/  PRMT R0, R98.reuse, 0x7632, R0 ;  /* 0x0000763262007816 */ /* 0x040fe20000000000 */
        /* <DEDUP_REMOVED lines=8> */
.L_x_5347:
[----:B------:R-:W0:Y:S01]  /*2460*/  @P1 LDC.64 R110, c[0x0][0x398] ;  /* 0x0000e600ff6e1b82 */ /* 0x000e220000000a00 */
[----:B------:R-:W-:Y:S02]  /*2470*/  VIADD R185, R181, 0x180 ;  /* 0x00000180b5b97836 */ /* 0x000fe40000000000 */
[----:B------:R-:W-:-:S04]  /*2480*/  IMAD.WIDE.U32 R102, R183, 0x20, R2 ;  /* 0x00000020b7667825 */ /* 0x000fc800078e0002 */
[C---:B------:R-:W-:Y:S01]  /*2490*/  IMAD.WIDE.U32 R104, R185.reuse, 0x10, R100 ;  /* 0x00000010b9687825 */ /* 0x040fe200078e0064 */
[----:B------:R-:W1:Y:S01]  /*24a0*/  @P0 LDC.64 R186, c[0x0][0x3a0] ;  /* 0x0000e800ffba0b82 */ /* 0x000e620000000a00 */
[----:B------:R2:W-:Y:S04]  /*24b0*/  STG.E.128 desc[UR6][R102.64], R92 ;  /* 0x0000005c66007986 */ /* 0x0005e8000c101d06 */
[----:B------:R2:W-:Y:S04]  /*24c0*/  STG.E.128 desc[UR6][R102.64+0x10], R96 ;  /* 0x0000106066007986 */ /* 0x0005e8000c101d06 */
        /* <DEDUP_REMOVED lines=9> */
[----:B------:R-:W-:Y:S01]  /*2560*/  IMAD.U32 R101, R64, 0x10000, RZ ;  /* 0x0001000040657824 */ /* 0x000fe200078e00ff */
[----:B------:R-:W-:Y:S01]  /*2570*/  SHF.L.U32 R104, R104, 0x10, RZ ;  /* 0x0000001068687819 */ /* 0x000fe200000006ff */
[----:B------:R-:W-:Y:S01]  /*2580*/  IMAD.U32 R189, R67, 0x10000, RZ ;  /* 0x0001000043bd7824 */ /* 0x000fe200078e00ff */
[C---:B--2---:R-:W-:Y:S02]  /*2590*/  PRMT R102, R105.reuse, 0x7632, R102 ;  /* 0x0000763269667816 */ /* 0x044fe40000000066 */
[----:B------:R-:W-:Y:S01]  /*25a0*/  SHF.L.U32 R105, R105, 0x10, RZ ;  /* 0x0000001069697819 */ /* 0x000fe200000006ff */
[----:B------:R-:W-:Y:S01]  /*25b0*/  FADD.FTZ R101, R101, R104 ;  /* 0x0000006865657221 */ /* 0x000fe20000010000 */
[----:B------:R-:W-:Y:S02]  /*25c0*/  PRMT R110, R106, 0x7632, R110 ;  /* 0x000076326a6e7816 */ /* 0x000fe4000000006e */
[----:B------:R-:W-:-:S02]  /*25d0*/  SHF.L.U32 R100, R65, 0x10, RZ ;  /* 0x0000001041647819 */ /* 0x000fc400000006ff */
[----:B------:R-:W-:Y:S02]  /*25e0*/  SHF.L.U32 R106, R106, 0x10, RZ ;  /* 0x000000106a6a7819 */ /* 0x000fe400000006ff */
[----:B------:R-:W-:Y:S01]  /*25f0*/  SHF.L.U32 R111, R66, 0x10, RZ ;  /* 0x00000010426f7819 */ /* 0x000fe200000006ff */
[----:B------:R-:W-:Y:S01]  /*2600*/  FADD.FTZ R105, R100, R105 ;  /* 0x0000006964697221 */ /* 0x000fe20000010000 */
[----:B------:R-:W-:Y:S02]  /*2610*/  PRMT R104, R65, 0x7632, R104 ;  /* 0x0000763241687816 */ /* 0x000fe40000000068 */
[----:B------:R-:W-:Y:S01]  /*2620*/  PRMT R100, R64, 0x7632, R100 ;  /* 0x0000763240647816 */ /* 0x000fe20000000064 */
[----:B------:R-:W-:Y:S01]  /*2630*/  FADD.FTZ R111, R111, R106 ;  /* 0x0000006a6f6f7221 */ /* 0x000fe20000010000 */
[----:B------:R-:W-:Y:S02]  /*2640*/  PRMT R180, R107, 0x7632, R180 ;  /* 0x000076326bb47816 */ /* 0x000fe400000000b4 */
[----:B------:R-:W-:-:S02]  /*2650*/  PRMT R106, R66, 0x7632, R106 ;  /* 0x00007632426a7816 */ /* 0x000fc4000000006a */
[----:B------:R-:W-:Y:S02]  /*2660*/  PRMT R184, R67, 0x7632, R184 ;  /* 0x0000763243b87816 */ /* 0x000fe400000000b8 */
[----:B------:R-:W-:Y:S01]  /*2670*/  SHF.L.U32 R182, R107, 0x10, RZ ;  /* 0x000000106bb67819 */ /* 0x000fe200000006ff */
[----:B------:R-:W-:Y:S01]  /*2680*/  IMAD.U32 R107, R104, 0x10000, RZ ;  /* 0x00010000686b7824 */ /* 0x000fe200078e00ff */
        /* <DEDUP_REMOVED lines=21> */
.L_x_5350:
[C---:B--2--5:R-:W-:Y:S01]  /*27e0*/  PRMT R110, R105.reuse, 0x7632, R110 ;  /* 0x00007632696e7816 */ /* 0x064fe2000000006e */
[----:B------:R-:W-:Y:S01]  /*27f0*/  IMAD.U32 R101, R64, 0x10000, RZ ;  /* 0x0001000040657824 */ /* 0x000fe200078e00ff */
[----:B------:R-:W-:Y:S01]  /*2800*/  SHF.L.U32 R102, R105, 0x10, RZ ;  /* 0x0000001069667819 */ /* 0x000fe200000006ff */
[----:B------:R-:W-:Y:S01]  /*2810*/  IMAD.U32 R187, R67, 0x10000, RZ ;  /* 0x0001000043bb7824 */ /* 0x000fe200078e00ff */
[C---:B------:R-:W-:Y:S02]  /*2820*/  SHF.L.U32 R100, R104.reuse, 0x10, RZ ;  /* 0x0000001068647819 */ /* 0x040fe400000006ff */
        /* <DEDUP_REMOVED lines=9> */
[----:B------:R-:W-:Y:S02]  /*28c0*/  PRMT R0, R64, 0x7632, R0 ;  /* 0x0000763240007816 */ /* 0x000fe40000000000 */
[----:B------:R-:W-:Y:S02]  /*28d0*/  PRMT R101, R65, 0x7632, R101 ;  /* 0x0000763241657816 */ /* 0x000fe40000000065 */
[----:B------:R-:W-:Y:S02]  /*28e0*/  PRMT R105, R66, 0x7632, R105 ;  /* 0x0000763242697816 */ /* 0x000fe40000000069 */
[----:B------:R-:W-:-:S02]  /*28f0*/  PRMT R106, R67, 0x7632, R106 ;  /* 0x00007632436a7816 */ /* 0x000fc4000000006a */
[----:B------:R-:W-:Y:S02]  /*2900*/  SHF.L.U32 R184, R107, 0x10, RZ ;  /* 0x000000106bb87819 */ /* 0x000fe400000006ff */
        /* <DEDUP_REMOVED lines=10> */
[----:B------:R-:W-:-:S03]  /*29b0*/  SHF.L.U32 R182, R182, 0x10, RZ ;  /* 0x00000010b6b67819 */ /* 0x000fc600000006ff */
[----:B------:R-:W-:Y:S02]  /*29c0*/  FADD.FTZ R105, R180, R105 ;  /* 0x00000069b4697221 */ /* 0x000fe40000010000 */
[----:B------:R-:W-:Y:S01]  /*29d0*/  FADD.FTZ R107, R182, R107 ;  /* 0x0000006bb66b7221 */ /* 0x000fe20000010000 */
[----:B------:R-:W-:Y:S06]  /*29e0*/  BRA `(.L_x_5351) ;  /* 0x0000000000887947 */ /* 0x000fec0003800000 */
.L_x_5349:
[----:B------:R-:W-:Y:S05]  /*29f0*/  @!P0 BRA `(.L_x_5352) ;  /* 0x0000000000548947 */ /* 0x000fea0003800000 */
[C---:B-----5:R-:W-:Y:S02]  /*2a00*/  PRMT R0, R104.reuse, 0x7632, R0 ;  /* 0x0000763268007816 */ /* 0x060fe40000000000 */
[----:B------:R-:W-:Y:S02]  /*2a10*/  SHF.L.U32 R101, R104, 0x10, RZ ;  /* 0x0000001068657819 */ /* 0x000fe400000006ff */
[----:B------:R-:W-:Y:S02]  /*2a20*/  PRMT R100, R105, 0x7632, R100 ;  /* 0x0000763269647816 */ /* 0x000fe40000000064 */
[----:B--2---:R-:W-:Y:S02]  /*2a30*/  PRMT R102, R106, 0x7632, R102 ;  /* 0x000076326a667816 */ /* 0x004fe40000000066 */
        /* <DEDUP_REMOVED lines=17> */
.L_x_5352:
[----:B--2--5:R-:W-:Y:S02]  /*2b50*/  PRMT R110, R107, 0x7632, R110 ;  /* 0x000076326b6e7816 */ /* 0x024fe4000000006e */
[----:B------:R-:W-:Y:S02]  /*2b60*/  PRMT R101, R104, 0x7632, R101 ;  /* 0x0000763268657816 */ /* 0x000fe40000000065 */
[----:B------:R-:W-:Y:S02]  /*2b70*/  PRMT R103, R105, 0x7632, R103 ;  /* 0x0000763269677816 */ /* 0x000fe40000000067 */
[----:B------:R-:W-:Y:S02]  /*2b80*/  PRMT R0, R106, 0x7632, R0 ;  /* 0x000076326a007816 */ /* 0x000fe40000000000 */
[----:B------:R-:W-:Y:S02]  /*2b90*/  SHF.L.U32 R100, R104, 0x10, RZ ;  /* 0x0000001068647819 */ /* 0x000fe400000006ff */
[----:B------:R-:W-:Y:S01]  /*2ba0*/  SHF.L.U32 R104, R106, 0x10, RZ ;  /* 0x000000106a687819 */ /* 0x000fe200000006ff */
[----:B------:R-:W-:Y:S01]  /*2bb0*/  IMAD.U32 R106, R107, 0x10000, RZ ;  /* 0x000100006b6a7824 */ /* 0x000fe200078e00ff */
[----:B------:R-:W-:Y:S01]  /*2bc0*/  SHF.L.U32 R102, R105, 0x10, RZ ;  /* 0x0000001069667819 */ /* 0x000fe200000006ff */
[----:B------:R-:W-:Y:S01]  /*2bd0*/  IMAD.U32 R107, R110, 0x10000, RZ ;  /* 0x000100006e6b7824 */ /* 0x000fe200078e00ff */
[----:B------:R-:W-:-:S02]  /*2be0*/  SHF.L.U32 R101, R101, 0x10, RZ ;  /* 0x0000001065657819 */ /* 0x000fc400000006ff */
[----:B------:R-:W-:Y:S02]  /*2bf0*/  SHF.L.U32 R103, R103, 0x10, RZ ;  /* 0x0000001067677819 */ /* 0x000fe400000006ff */
[----:B------:R-:W-:-:S07]  /*2c00*/  SHF.L.U32 R105, R0, 0x10, RZ ;  /* 0x0000001000697819 */ /* 0x000fce00000006ff */
.L_x_5351:
[----:B------:R-:W-:Y:S01]  /*2c10*/  FADD.FTZ R0, RZ, R76 ;  /* 0x0000004cff007221 */ /* 0x000fe20000010000 */
[----:B------:R-:W-:Y:S01]  /*2c20*/  IMAD.WIDE.U32 R2, R185, 0x20, R2 ;  /* 0x00000020b9027825 */ /* 0x000fe200078e0002 */
[----:B------:R-:W-:Y:S03]  /*2c30*/  BSSY.RECONVERGENT B0, `(.L_x_5353) ;  /* 0x0000081000007945 */ /* 0x000fe60003800200 */
[----:B------:R-:W-:Y:S01]  /*2c40*/  FADD.FTZ R111, R0, R77 ;  /* 0x0000004d006f7221 */ /* 0x000fe20000010000 */
[----:B------:R-:W-:Y:S03]  /*2c50*/  STG.E.128 desc[UR6][R2.64], R100 ;  /* 0x0000006402007986 */ /* 0x000fe6000c101d06 */
[----:B------:R-:W-:Y:S01]  /*2c60*/  FADD.FTZ R0, R111, R78 ;  /* 0x0000004e6f007221 */ /* 0x000fe20000010000 */
[----:B------:R-:W-:Y:S03]  /*2c70*/  STG.E.128 desc[UR6][R2.64+0x10], R104 ;  /* 0x0000106802007986 */ /* 0x000fe6000c101d06 */
        /* <DEDUP_REMOVED lines=124> */
.L_x_5354:
[----:B------:R-:W-:Y:S05]  /*3440*/  BSYNC.RECONVERGENT B0 ;  /* 0x0000000000007941 */ /* 0x000fea0003800200 */
.L_x_5353:
        /* <DEDUP_REMOVED lines=15> */
.L_x_5356:
[----:B------:R-:W-:Y:S05]  /*3540*/  BSYNC.RECONVERGENT B0 ;  /* 0x0000000000007941 */ /* 0x000fea0003800200 */
.L_x_5355:
[----:B------:R-:W1:Y:S01]  /*3550*/  SHFL.DOWN PT, R111, R110, 0x2, 0x1f ;  /* 0x08401f006e6f7f89 */ /* 0x000e6200000e0000 */
[----:B------:R-:W-:Y:S01]  /*3560*/  ISETP.NE.AND P2, PT, RZ, UR9, PT ;  /* 0x00000009ff007c0c */ /* 0x000fe2000bf45270 */
[----:B------:R-:W-:Y:S01]  /*3570*/  IMAD.U32 R211, R148, 0x10000, RZ ;  /* 0x0001000094d37824 */ /* 0x000fe200078e00ff */
[----:B------:R-:W-:Y:S01]  /*3580*/  ISETP.NE.AND P0, PT, R0, RZ, PT ;  /* 0x000000ff0000720c */ /* 0x000fe20003f05270 */
        /* <DEDUP_REMOVED lines=14> */
[----:B------:R-:W-:Y:S01]  /*3670*/  SHF.L.U32 R223, R15, 0x10, RZ ;  /* 0x000000100fdf7819 */ /* 0x000fe200000006ff */
[----:B-1----:R-:W-:Y:S01]  /*3680*/  IMAD.IADD R182, R111, 0x1, R110 ;  /* 0x000000016fb67824 */ /* 0x002fe200078e026e */
[----:B------:R-:W-:-:S02]  /*3690*/  I2FP.F32.S32 R188, R111 ;  /* 0x0000006f00bc7245 */ /* 0x000fc40000201400 */
[----:B------:R-:W-:Y:S02]  /*36a0*/  I2FP.F32.U32 R111, R110 ;  /* 0x0000006e006f7245 */ /* 0x000fe40000201000 */
[----:B------:R-:W-:Y:S01]  /*36b0*/  I2FP.F32.S32 R184, R182 ;  /* 0x000000b600b87245 */ /* 0x000fe20000201400 */
[----:B------:R-:W1:Y:S01]  /*36c0*/  SHFL.DOWN PT, R191, R182, 0x1, 0x1f ;  /* 0x08201f00b6bf7f89 */ /* 0x000e6200000e0000 */
[C---:B0-----:R-:W-:Y:S01]  /*36d0*/  FMUL.FTZ R190, R187.reuse, R188 ;  /* 0x000000bcbbbe7220 */ /* 0x041fe20000410000 */
[----:B------:R-:W-:Y:S01]  /*36e0*/  FADD.FTZ R187, -R187, R2 ;  /* 0x00000002bbbb7221 */ /* 0x000fe20000010100 */
[----:B------:R-:W0:Y:S01]  /*36f0*/  MUFU.RCP R186, R184 ;  /* 0x000000b800ba7308 */ /* 0x000e220000001000 */
[----:B------:R-:W-:Y:S01]  /*3700*/  SHF.L.U32 R225, R35, 0x10, RZ ;  /* 0x0000001023e17819 */ /* 0x000fe200000006ff */
[----:B------:R-:W-:Y:S01]  /*3710*/  FFMA.FTZ R189, R111, R2, R190 ;  /* 0x000000026fbd7223 */ /* 0x000fe200000100be */
[----:B------:R-:W-:-:S04]  /*3720*/  FMUL.FTZ R187, R187, R187 ;  /* 0x000000bbbbbb7220 */ /* 0x000fc80000410000 */
[----:B------:R-:W-:Y:S01]  /*3730*/  FMUL.FTZ R187, R187, R111 ;  /* 0x0000006fbbbb7220 */ /* 0x000fe20000410000 */
[----:B--2---:R-:W-:-:S03]  /*3740*/  FADD.FTZ R111, R180, R3 ;  /* 0x00000003b46f7221 */ /* 0x004fc60000010000 */
[----:B------:R-:W-:Y:S01]  /*3750*/  FMUL.FTZ R187, R187, R188 ;  /* 0x000000bcbbbb7220 */ /* 0x000fe20000410000 */
[----:B0-----:R-:W-:-:S03]  /*3760*/  FMUL.FTZ R189, R186, R189 ;  /* 0x000000bdbabd7220 */ /* 0x001fc60000410000 */
[----:B------:R-:W-:Y:S01]  /*3770*/  FFMA.FTZ R111, R186, R187, R111 ;  /* 0x000000bbba6f7223 */ /* 0x000fe2000001006f */
[-C--:B-1----:R-:W-:Y:S01]  /*3780*/  IADD3 R110, PT, PT, R182, R191.reuse, RZ ;  /* 0x000000bfb66e7210 */ /* 0x082fe20007ffe0ff */
[----:B------:R-:W0:Y:S01]  /*3790*/  SHFL.DOWN PT, R2, R189, 0x1, 0x1f ;  /* 0x08201f00bd027f89 */ /* 0x000e2200000e0000 */
[----:B------:R-:W-:Y:S02]  /*37a0*/  I2FP.F32.S32 R191, R191 ;  /* 0x000000bf00bf7245 */ /* 0x000fe40000201400 */
[----:B------:R-:W-:Y:S02]  /*37b0*/  I2FP.F32.S32 R3, R110 ;  /* 0x0000006e00037245 */ /* 0x000fe40000201400 */
[----:B------:R-:W1:Y:S04]  /*37c0*/  SHFL.DOWN PT, R110, R111, 0x1, 0x1f ;  /* 0x08201f006f6e7f89 */ /* 0x000e6800000e0000 */
[----:B------:R-:W2:Y:S01]  /*37d0*/  MUFU.RCP R3, R3 ;  /* 0x0000000300037308 */ /* 0x000ea20000001000 */
[----:B0-----:R-:W-:Y:S01]  /*37e0*/  FMUL.FTZ R187, R2, R191 ;  /* 0x000000bf02bb7220 */ /* 0x001fe20000410000 */
[----:B------:R-:W-:-:S03]  /*37f0*/  FADD.FTZ R2, R189, -R2 ;  /* 0x80000002bd027221 */ /* 0x000fc60000010000 */
[----:B------:R-:W-:Y:S01]  /*3800*/  FFMA.FTZ R180, R184, R189, R187 ;  /* 0x000000bdb8b47223 */ /* 0x000fe200000100bb */
[----:B------:R-:W-:Y:S01]  /*3810*/  FMUL.FTZ R187, R2, R2 ;  /* 0x0000000202bb7220 */ /* 0x000fe20000410000 */
[----:B-1----:R-:W-:Y:S01]  /*3820*/  FADD.FTZ R110, R111, R110 ;  /* 0x0000006e6f6e7221 */ /* 0x002fe20000010000 */
[----:B------:R-:W0:Y:S01]  /*3830*/  LDC R2, c[0x0][0x448] ;  /* 0x00011200ff027b82 */ /* 0x000e220000000800 */
[----:B--2---:R-:W-:Y:S01]  /*3840*/  FMUL.FTZ R180, R3, R180 ;  /* 0x000000b403b47220 */ /* 0x004fe20000410000 */
[----:B------:R-:W-:-:S04]  /*3850*/  FMUL.FTZ R187, R184, R187 ;  /* 0x000000bbb8bb7220 */ /* 0x000fc80000410000 */
[----:B------:R-:W1:Y:S01]  /*3860*/  SHFL.IDX PT, R189, R180, RZ, 0x1f ;  /* 0x00001fffb4bd7589 */ /* 0x000e6200000e0000 */
[----:B------:R-:W-:Y:S01]  /*3870*/  FMUL.FTZ R187, R187, R191 ;  /* 0x000000bfbbbb7220 */ /* 0x000fe20000410000 */
[----:B------:R-:W-:-:S03]  /*3880*/  SHF.L.U32 R191, R130, 0x10, RZ ;  /* 0x0000001082bf7819 */ /* 0x000fc600000006ff */
[----:B------:R-:W-:Y:S01]  /*3890*/  FFMA.FTZ R110, R3, R187, R110 ;  /* 0x000000bb036e7223 */ /* 0x000fe2000001006e */
[----:B------:R-:W-:-:S04]  /*38a0*/  SHF.L.U32 R187, R36, 0x10, RZ ;  /* 0x0000001024bb7819 */ /* 0x000fc800000006ff */
[----:B------:R-:W0:Y:S01]  /*38b0*/  SHFL.IDX PT, R3, R110, RZ, 0x1f ;  /* 0x00001fff6e037589 */ /* 0x000e2200000e0000 */
[----:B-1----:R-:W-:-:S05]  /*38c0*/  FSEL R111, R189, RZ, !P2 ;  /* 0x000000ffbd6f7208 */ /* 0x002fca0005000000 */
[----:B------:R-:W-:Y:S01]  /*38d0*/  FADD.FTZ R214, -R111, R77 ;  /* 0x0000004d6fd67221 */ /* 0x000fe20000010100 */
[----:B------:R-:W-:Y:S01]  /*38e0*/  FMUL.FTZ R77, R189, R189 ;  /* 0x000000bdbd4d7220 */ /* 0x000fe20000410000 */
[C---:B------:R-:W-:Y:S01]  /*38f0*/  FADD.FTZ R210, -R111.reuse, R76 ;  /* 0x0000004c6fd27221 */ /* 0x040fe20000010100 */
[----:B------:R-:W-:Y:S01]  /*3900*/  FADD.FTZ R218, -R111, R79 ;  /* 0x0000004f6fda7221 */ /* 0x000fe20000010100 */
[----:B------:R-:W-:Y:S01]  /*3910*/  SHF.L.U32 R79, R112, 0x10, RZ ;  /* 0x00000010704f7819 */ /* 0x000fe200000006ff */
[----:B0-----:R-:W-:Y:S01]  /*3920*/  FFMA.FTZ R76, R3, UR12, R2 ;  /* 0x0000000c034c7c23 */ /* 0x001fe20008010002 */
[----:B------:R-:W-:Y:S01]  /*3930*/  FSEL R77, R77, RZ, P2 ;  /* 0x000000ff4d4d7208 */ /* 0x000fe20001000000 */
[----:B------:R-:W0:Y:S01]  /*3940*/  @!P0 LDC.64 R2, c[0x0][0x3c0] ;  /* 0x0000f000ff028b82 */ /* 0x000e220000000a00 */
[C---:B------:R-:W-:Y:S01]  /*3950*/  FADD.FTZ R216, -R111.reuse, R78 ;  /* 0x0000004e6fd87221 */ /* 0x040fe20000010100 */
[C---:B------:R-:W-:Y:S01]  /*3960*/  FADD.FTZ R220, -R111.reuse, R80 ;  /* 0x000000506fdc7221 */ /* 0x040fe20000010100 */
[C---:B------:R-:W-:Y:S01]  /*3970*/  FADD.FTZ R212, -R111.reuse, R81 ;  /* 0x000000516fd47221 */ /* 0x040fe20000010100 */
[----:B------:R-:W-:Y:S01]  /*3980*/  FADD.FTZ R76, R76, R77 ;  /* 0x0000004d4c4c7221 */ /* 0x000fe20000010000 */
[----:B------:R-:W-:Y:S01]  /*3990*/  SHF.L.U32 R77, R44, 0x10, RZ ;  /* 0x000000102c4d7819 */ /* 0x000fe200000006ff */
[C---:B------:R-:W-:Y:S01]  /*39a0*/  FADD.FTZ R208, -R111.reuse, R82 ;  /* 0x000000526fd07221 */ /* 0x040fe20000010100 */
[C---:B------:R-:W-:Y:S01]  /*39b0*/  FADD.FTZ R80, -R111.reuse, R83 ;  /* 0x000000536f507221 */ /* 0x040fe20000010100 */
[----:B------:R-:W1:Y:S01]  /*39c0*/  MUFU.RSQ R193, R76 ;  /* 0x0000004c00c17308 */ /* 0x000e620000001400 */
[C---:B------:R-:W-:Y:S01]  /*39d0*/  FADD.FTZ R200, -R111.reuse, R85 ;  /* 0x000000556fc87221 */ /* 0x040fe20000010100 */
[----:B------:R-:W-:Y:S01]  /*39e0*/  SHF.L.U32 R81, R60, 0x10, RZ ;  /* 0x000000103c517819 */ /* 0x000fe200000006ff */
[C---:B------:R-:W-:Y:S01]  /*39f0*/  FADD.FTZ R186, -R111.reuse, R87 ;  /* 0x000000576fba7221 */ /* 0x040fe20000010100 */
[C---:B------:R-:W-:Y:S01]  /*3a00*/  FADD.FTZ R196, -R111.reuse, R89 ;  /* 0x000000596fc47221 */ /* 0x040fe20000010100 */
[----:B------:R-:W-:Y:S01]  /*3a10*/  FADD.FTZ R192, -R111, R91 ;  /* 0x0000005b6fc07221 */ /* 0x000fe20000010100 */
[----:B------:R-:W-:Y:S01]  /*3a20*/  SHF.L.U32 R83, R178, 0x10, RZ ;  /* 0x00000010b2537819 */ /* 0x000fe200000006ff */
[----:B------:R-:W-:Y:S01]  /*3a30*/  IMAD.U32 R87, R176, 0x10000, RZ ;  /* 0x00010000b0577824 */ /* 0x000fe200078e00ff */
[----:B------:R-:W-:Y:S01]  /*3a40*/  SHF.L.U32 R85, R177, 0x10, RZ ;  /* 0x00000010b1557819 */ /* 0x000fe200000006ff */
[----:B------:R-:W-:Y:S01]  /*3a50*/  FADD.FTZ R180, -R111, R98 ;  /* 0x000000626fb47221 */ /* 0x000fe20000010100 */
[----:B------:R-:W-:Y:S01]  /*3a60*/  SHF.L.U32 R82, R175, 0x10, RZ ;  /* 0x00000010af527819 */ /* 0x000fe200000006ff */
[----:B------:R-:W-:Y:S01]  /*3a70*/  FADD.FTZ R182, -R111, R93 ;  /* 0x0000005d6fb67221 */ /* 0x000fe20000010100 */
[----:B------:R-:W-:Y:S01]  /*3a80*/  SHF.L.U32 R89, R113, 0x10, RZ ;  /* 0x0000001071597819 */ /* 0x000fe200000006ff */
[----:B------:R-:W-:Y:S01]  /*3a90*/  FADD.FTZ R184, -R111, R95 ;  /* 0x0000005f6fb87221 */ /* 0x000fe20000010100 */
[----:B------:R-:W-:Y:S01]  /*3aa0*/  SHF.L.U32 R91, R45, 0x10, RZ ;  /* 0x000000102d5b7819 */ /* 0x000fe200000006ff */
[----:B------:R-:W-:Y:S01]  /*3ab0*/  FADD.FTZ R110, -R111, R97 ;  /* 0x000000616f6e7221 */ /* 0x000fe20000010100 */
[----:B0-----:R-:W-:Y:S01]  /*3ac0*/  @!P0 IMAD.WIDE R2, R108, 0x4, R2 ;  /* 0x000000046c028825 */ /* 0x001fe200078e0202 */
[----:B------:R-:W-:-:S03]  /*3ad0*/  SHF.L.U32 R93, R46, 0x10, RZ ;  /* 0x000000102e5d7819 */ /* 0x000fc600000006ff */
[C---:B-1----:R-:W-:Y:S01]  /*3ae0*/  FMUL.FTZ R210, R193.reuse, R210 ;  /* 0x000000d2c1d27220 */ /* 0x042fe20000410000 */
[C---:B------:R-:W-:Y:S01]  /*3af0*/  FMUL.FTZ R214, R193.reuse, R214 ;  /* 0x000000d6c1d67220 */ /* 0x040fe20000410000 */
[C---:B------:R-:W-:Y:S01]  /*3b00*/  FMUL.FTZ R216, R193.reuse, R216 ;  /* 0x000000d8c1d87220 */ /* 0x040fe20000410000 */
[----:B------:R-:W-:Y:S01]  /*3b10*/  FMUL.FTZ R218, R193, R218 ;  /* 0x000000dac1da7220 */ /* 0x000fe20000410000 */
[----:B------:R-:W-:Y:S01]  /*3b20*/  FFMA.FTZ R79, R210, R79, R77 ;  /* 0x0000004fd24f7223 */ /* 0x000fe2000001004d */
[----:B------:R-:W-:Y:S02]  /*3b30*/  IMAD.U32 R77, R16, 0x10000, RZ ;  /* 0x00010000104d7824 */ /* 0x000fe400078e00ff */
[----:B------:R-:W-:Y:S01]  /*3b40*/  FFMA.FTZ R98, R214, R83, R85 ;  /* 0x00000053d6627223 */ /* 0x000fe20000010055 */
[----:B------:R-:W-:Y:S01]  /*3b50*/  FFMA.FTZ R85, R216, R89, R91 ;  /* 0x00000059d8557223 */ /* 0x000fe2000001005b */
[----:B------:R-:W-:Y:S01]  /*3b60*/  SHF.L.U32 R83, R174, 0x10, RZ ;  /* 0x00000010ae537819 */ /* 0x000fe200000006ff */
[----:B------:R-:W-:Y:S01]  /*3b70*/  FFMA.FTZ R76, R210, R77, R81 ;  /* 0x0000004dd24c7223 */ /* 0x000fe20000010051 */
[----:B------:R-:W-:Y:S01]  /*3b80*/  FFMA.FTZ R81, R214, R87, R82 ;  /* 0x00000057d6517223 */ /* 0x000fe20000010052 */
[----:B------:R-:W-:Y:S01]  /*3b90*/  SHF.L.U32 R82, R171, 0x10, RZ ;  /* 0x00000010ab527819 */ /* 0x000fe200000006ff */
[----:B------:R-:W-:Y:S01]  /*3ba0*/  IMAD.U32 R89, R172, 0x10000, RZ ;  /* 0x00010000ac597824 */ /* 0x000fe200078e00ff */
[----:B------:R-:W-:Y:S01]  /*3bb0*/  SHF.L.U32 R87, R173, 0x10, RZ ;  /* 0x00000010ad577819 */ /* 0x000fe200000006ff */
[----:B------:R0:W-:Y:S01]  /*3bc0*/  @!P0 STG.E desc[UR6][R2.64], R189 ;  /* 0x000000bd02008986 */ /* 0x0001e2000c101906 */
[----:B------:R-:W-:Y:S01]  /*3bd0*/  SHF.L.U32 R91, R114, 0x10, RZ ;  /* 0x00000010725b7819 */ /* 0x000fe200000006ff */
[----:B------:R-:W-:Y:S01]  /*3be0*/  FMUL.FTZ R220, R193, R220 ;  /* 0x000000dcc1dc7220 */ /* 0x000fe20000410000 */
[----:B------:R-:W-:-:S02]  /*3bf0*/  IMAD.U32 R77, R17, 0x10000, RZ ;  /* 0x00010000114d7824 */ /* 0x000fc400078e00ff */
[C---:B------:R-:W-:Y:S01]  /*3c00*/  FFMA.FTZ R82, R218.reuse, R89, R82 ;  /* 0x00000059da527223 */ /* 0x040fe20000010052 */
[----:B------:R-:W-:Y:S01]  /*3c10*/  FFMA.FTZ R210, R218, R83, R87 ;  /* 0x00000053dad27223 */ /* 0x000fe20000010057 */
[----:B------:R-:W-:Y:S01]  /*3c20*/  FFMA.FTZ R89, R220, R91, R93 ;  /* 0x0000005bdc597223 */ /* 0x000fe2000001005d */
[----:B------:R-:W-:Y:S01]  /*3c30*/  SHF.L.U32 R87, R170, 0x10, RZ ;  /* 0x00000010aa577819 */ /* 0x000fe200000006ff */
[----:B------:R-:W-:Y:S01]  /*3c40*/  FMUL.FTZ R212, R193, R212 ;  /* 0x000000d4c1d47220 */ /* 0x000fe20000410000 */
[----:B------:R-:W-:Y:S01]  /*3c50*/  SHF.L.U32 R91, R169, 0x10, RZ ;  /* 0x00000010a95b7819 */ /* 0x000fe200000006ff */
[----:B------:R-:W-:Y:S01]  /*3c60*/  IMAD.U32 R93, R168, 0x10000, RZ ;  /* 0x00010000a85d7824 */ /* 0x000fe200078e00ff */
[----:B------:R-:W-:Y:S01]  /*3c70*/  SHF.L.U32 R95, R115, 0x10, RZ ;  /* 0x00000010735f7819 */ /* 0x000fe200000006ff */
[----:B------:R-:W-:Y:S01]  /*3c80*/  IMAD.U32 R83, R18, 0x10000, RZ ;  /* 0x0001000012537824 */ /* 0x000fe200078e00ff */
[----:B0-----:R-:W-:Y:S01]  /*3c90*/  SHF.L.U32 R3, R61, 0x10, RZ ;  /* 0x000000103d037819 */ /* 0x001fe200000006ff */
[----:B------:R-:W-:Y:S01]  /*3ca0*/  FMUL.FTZ R208, R193, R208 ;  /* 0x000000d0c1d07220 */ /* 0x000fe20000410000 */
[----:B------:R-:W-:Y:S01]  /*3cb0*/  SHF.L.U32 R2, R167, 0x10, RZ ;  /* 0x00000010a7027819 */ /* 0x000fe200000006ff */
[----:B------:R-:W-:Y:S01]  /*3cc0*/  FFMA.FTZ R214, R212, R87, R91 ;  /* 0x00000057d4d67223 */ /* 0x000fe2000001005b */
[----:B------:R-:W-:Y:S01]  /*3cd0*/  SHF.L.U32 R97, R47, 0x10, RZ ;  /* 0x000000102f617819 */ /* 0x000fe200000006ff */
[----:B------:R-:W-:Y:S01]  /*3ce0*/  FFMA.FTZ R77, R216, R77, R3 ;  /* 0x0000004dd84d7223 */ /* 0x000fe20000010003 */
[----:B------:R-:W-:Y:S01]  /*3cf0*/  SHF.L.U32 R3, R62, 0x10, RZ ;  /* 0x000000103e037819 */ /* 0x000fe200000006ff */
[C---:B------:R-:W-:Y:S01]  /*3d00*/  FADD.FTZ R206, -R111.reuse, R84 ;  /* 0x000000546fce7221 */ /* 0x040fe20000010100 */
[----:B------:R-:W-:Y:S01]  /*3d10*/  FFMA.FTZ R212, R212, R93, R2 ;  /* 0x0000005dd4d47223 */ /* 0x000fe20000010002 */
[C---:B------:R-:W-:Y:S01]  /*3d20*/  FADD.FTZ R194, -R111.reuse, R92 ;  /* 0x0000005c6fc27221 */ /* 0x040fe20000010100 */
[C---:B------:R-:W-:Y:S01]  /*3d30*/  FADD.FTZ R188, -R111.reuse, R96 ;  /* 0x000000606fbc7221 */ /* 0x040fe20000010100 */
[----:B------:R-:W-:Y:S01]  /*3d40*/  FFMA.FTZ R83, R220, R83, R3 ;  /* 0x00000053dc537223 */ /* 0x000fe20000010003 */
[----:B------:R-:W-:Y:S01]  /*3d50*/  SHF.L.U32 R91, R166, 0x10, RZ ;  /* 0x00000010a65b7819 */ /* 0x000fe200000006ff */
[----:B------:R-:W-:Y:S01]  /*3d60*/  FADD.FTZ R96, -R111, R99 ;  /* 0x000000636f607221 */ /* 0x000fe20000010100 */
[----:B------:R-:W-:Y:S01]  /*3d70*/  SHF.L.U32 R93, R165, 0x10, RZ ;  /* 0x00000010a55d7819 */ /* 0x000fe200000006ff */
[----:B------:R-:W-:Y:S01]  /*3d80*/  FADD.FTZ R92, -R111, R101 ;  /* 0x000000656f5c7221 */ /* 0x000fe20000010100 */
        /* <DEDUP_REMOVED lines=9> */
[C---:B------:R-:W-:Y:S01]  /*3e20*/  FADD.FTZ R202, -R111.reuse, R86 ;  /* 0x000000566fca7221 */ /* 0x040fe20000010100 */
[----:B------:R-:W-:Y:S01]  /*3e30*/  FFMA.FTZ R218, R80, R91, R93 ;  /* 0x0000005b50da7223 */ /* 0x000fe2000001005d */
[C---:B------:R-:W-:Y:S01]  /*3e40*/  FADD.FTZ R204, -R111.reuse, R88 ;  /* 0x000000586fcc7221 */ /* 0x040fe20000010100 */
[----:B------:R-:W-:Y:S01]  /*3e50*/  FFMA.FTZ R95, R208, R95, R3 ;  /* 0x0000005fd05f7223 */ /* 0x000fe20000010003 */
[----:B------:R-:W-:Y:S01]  /*3e60*/  FFMA.FTZ R216, R80, R97, R216 ;  /* 0x0000006150d87223 */ /* 0x000fe200000100d8 */
[----:B------:R-:W-:Y:S01]  /*3e70*/  SHF.L.U32 R91, R56, 0x10, RZ ;  /* 0x00000010385b7819 */ /* 0x000fe200000006ff */
[----:B------:R-:W-:Y:S01]  /*3e80*/  FADD.FTZ R88, -R111, R103 ;  /* 0x000000676f587221 */ /* 0x000fe20000010100 */
        /* <DEDUP_REMOVED lines=8> */
[----:B------:R-:W-:Y:S01]  /*3f10*/  SHF.L.U32 R101, R5, 0x10, RZ ;  /* 0x0000001005657819 */ /* 0x000fe200000006ff */
[----:B------:R-:W-:Y:S01]  /*3f20*/  FADD.FTZ R198, -R111, R90 ;  /* 0x0000005a6fc67221 */ /* 0x000fe20000010100 */
[----:B------:R-:W-:Y:S01]  /*3f30*/  SHF.L.U32 R103, R41, 0x10, RZ ;  /* 0x0000001029677819 */ /* 0x000fe200000006ff */
[----:B------:R-:W-:Y:S01]  /*3f40*/  FFMA.FTZ R90, R206, R3, R91 ;  /* 0x00000003ce5a7223 */ /* 0x000fe2000001005b */
[C---:B------:R-:W-:Y:S01]  /*3f50*/  FFMA.FTZ R91, R200.reuse, R99, R2 ;  /* 0x00000063c85b7223 */ /* 0x040fe20000010002 */
[----:B------:R-:W-:Y:S01]  /*3f60*/  FFMA.FTZ R93, R200, R93, R97 ;  /* 0x0000005dc85d7223 */ /* 0x000fe20000010061 */
[C---:B------:R-:W-:Y:S01]  /*3f70*/  FADD.FTZ R190, -R111.reuse, R94 ;  /* 0x0000005e6fbe7221 */ /* 0x040fe20000010100 */
[----:B------:R-:W-:Y:S01]  /*3f80*/  FFMA.FTZ R99, R202, R101, R103 ;  /* 0x00000065ca637223 */ /* 0x000fe20000010067 */
[----:B------:R-:W-:Y:S01]  /*3f90*/  SHF.L.U32 R97, R158, 0x10, RZ ;  /* 0x000000109e617819 */ /* 0x000fe200000006ff */
[----:B------:R-:W-:Y:S01]  /*3fa0*/  FADD.FTZ R100, -R111, R100 ;  /* 0x000000646f647221 */ /* 0x000fe20000010100 */
[----:B------:R-:W-:Y:S01]  /*3fb0*/  SHF.L.U32 R101, R157, 0x10, RZ ;  /* 0x000000109d657819 */ /* 0x000fe200000006ff */
[C---:B------:R-:W-:Y:S01]  /*3fc0*/  FADD.FTZ R102, -R111.reuse, R102 ;  /* 0x000000666f667221 */ /* 0x040fe20000010100 */
[C---:B------:R-:W-:Y:S01]  /*3fd0*/  FADD.FTZ R94, -R111.reuse, R104 ;  /* 0x000000686f5e7221 */ /* 0x040fe20000010100 */
[C---:B------:R-:W-:Y:S01]  /*3fe0*/  FADD.FTZ R84, -R111.reuse, R105 ;  /* 0x000000696f547221 */ /* 0x040fe20000010100 */
[C---:B------:R-:W-:Y:S01]  /*3ff0*/  FADD.FTZ R86, -R111.reuse, R106 ;  /* 0x0000006a6f567221 */ /* 0x040fe20000010100 */
[----:B------:R-:W-:Y:S01]  /*4000*/  FADD.FTZ R78, -R111, R107 ;  /* 0x0000006b6f4e7221 */ /* 0x000fe20000010100 */
        /* <DEDUP_REMOVED lines=8> */
[C---:B------:R-:W-:Y:S01]  /*4090*/  FFMA.FTZ R220, R186.reuse, R97, R101 ;  /* 0x00000061badc7223 */ /* 0x040fe20000010065 */
        /* <DEDUP_REMOVED lines=27> */
[----:B------:R-:W-:Y:S01]  /*4250*/  IMAD.U32 R3, R24, 0x10000, RZ ;  /* 0x0001000018037824 */ /* 0x000fe200078e00ff */
[----:B------:R-:W-:Y:S01]  /*4260*/  SHF.L.U32 R107, R9, 0x10, RZ ;  /* 0x00000010096b7819 */ /* 0x000fe200000006ff */
[----:B------:R-:W-:Y:S01]  /*4270*/  FMUL.FTZ R190, R193, R190 ;  /* 0x000000bec1be7220 */ /* 0x000fe20000410000 */
[----:B------:R-:W-:Y:S01]  /*4280*/  SHF.L.U32 R111, R37, 0x10, RZ ;  /* 0x00000010256f7819 */ /* 0x000fe200000006ff */
[----:B------:R-:W-:Y:S01]  /*4290*/  FFMA.FTZ R211, R192, R211, R2 ;  /* 0x000000d3c0d37223 */ /* 0x000fe20000010002 */
[----:B------:R-:W-:Y:S01]  /*42a0*/  FMUL.FTZ R187, R193, R182 ;  /* 0x000000b6c1bb7220 */ /* 0x000fe20000410000 */
        /* <DEDUP_REMOVED lines=12> */
[----:B------:R-:W-:Y:S01]  /*4370*/  FMUL.FTZ R189, R193, R184 ;  /* 0x000000b8c1bd7220 */ /* 0x000fe20000410000 */
        /* <DEDUP_REMOVED lines=12> */
[C---:B------:R-:W-:Y:S01]  /*4440*/  FFMA.FTZ R205, R189.reuse, R2, R106 ;  /* 0x00000002bdcd7223 */ /* 0x040fe2000001006a */
[----:B------:R-:W-:Y:S01]  /*4450*/  FFMA.FTZ R189, R189, R192, R103 ;  /* 0x000000c0bdbd7223 */ /* 0x000fe20000010067 */
[----:B------:R-:W-:Y:S01]  /*4460*/  FFMA.FTZ R190, R188, R3, R97 ;  /* 0x00000003bcbe7223 */ /* 0x000fe20000010061 */
[----:B------:R-:W-:Y:S01]  /*4470*/  SHF.L.U32 R103, R137, 0x10, RZ ;  /* 0x0000001089677819 */ /* 0x000fe200000006ff */
[----:B------:R-:W-:Y:S01]  /*4480*/  FFMA.FTZ R208, R180, R107, R111 ;  /* 0x0000006bb4d07223 */ /* 0x000fe2000001006f */
        /* <DEDUP_REMOVED lines=10> */
[----:B------:R-:W-:Y:S01]  /*4530*/  SHF.L.U32 R2, R131, 0x10, RZ ;  /* 0x0000001083027819 */ /* 0x000fe200000006ff */
[----:B------:R-:W-:Y:S01]  /*4540*/  FMUL.FTZ R96, R193, R96 ;  /* 0x00000060c1607220 */ /* 0x000fe20000410000 */
[----:B------:R-:W-:Y:S01]  /*4550*/  SHF.L.U32 R3, R28, 0x10, RZ ;  /* 0x000000101c037819 */ /* 0x000fe200000006ff */
[----:B------:R-:W-:Y:S01]  /*4560*/  FFMA.FTZ R110, R100, R107, R111 ;  /* 0x0000006b646e7223 */ /* 0x000fe2000001006f */
[----:B------:R-:W-:-:S02]  /*4570*/  IMAD.U32 R97, R48, 0x10000, RZ ;  /* 0x0001000030617824 */ /* 0x000fc400078e00ff */
[----:B------:R-:W-:Y:S01]  /*4580*/  FMUL.FTZ R102, R193, R102 ;  /* 0x00000066c1667220 */ /* 0x000fe20000410000 */
[----:B------:R-:W-:Y:S02]  /*4590*/  IMAD.U32 R111, R13, 0x10000, RZ ;  /* 0x000100000d6f7824 */ /* 0x000fe400078e00ff */
[----:B------:R-:W-:Y:S01]  /*45a0*/  FFMA.FTZ R207, R96, R207, R2 ;  /* 0x000000cf60cf7223 */ /* 0x000fe20000010002 */
[----:B------:R-:W-:Y:S01]  /*45b0*/  FFMA.FTZ R106, R100, R3, R97 ;  /* 0x00000003646a7223 */ /* 0x000fe20000010061 */
        /* <DEDUP_REMOVED lines=10> */
[----:B------:R-:W-:Y:S01]  /*4660*/  FFMA.FTZ R107, R92, R107, R2 ;  /* 0x0000006b5c6b7223 */ /* 0x000fe20000010002 */
[----:B------:R-:W-:Y:S01]  /*4670*/  SHF.L.U32 R103, R129, 0x10, RZ ;  /* 0x0000001081677819 */ /* 0x000fe200000006ff */
[----:B------:R-:W-:Y:S01]  /*4680*/  FFMA.FTZ R201, R88, R201, R97 ;  /* 0x000000c958c97223 */ /* 0x000fe20000010061 */
[----:B------:R-:W-:Y:S01]  /*4690*/  FFMA.FTZ R111, R102, R111, R3 ;  /* 0x0000006f666f7223 */ /* 0x000fe20000010003 */
[----:B------:R-:W0:Y:S01]  /*46a0*/  LDC.64 R96, c[0x0][0x428] ;  /* 0x00010a00ff607b82 */ /* 0x000e220000000a00 */
[----:B------:R-:W-:Y:S01]  /*46b0*/  SHF.L.U32 R180, R123, 0x10, RZ ;  /* 0x000000107bb47819 */ /* 0x000fe200000006ff */
[----:B------:R-:W-:Y:S01]  /*46c0*/  FFMA.FTZ R191, R92, R191, R103 ;  /* 0x000000bf5cbf7223 */ /* 0x000fe20000010067 */
[----:B------:R-:W-:Y:S01]  /*46d0*/  SHF.L.U32 R103, R124, 0x10, RZ ;  /* 0x000000107c677819 */ /* 0x000fe200000006ff */
[C---:B------:R-:W-:Y:S01]  /*46e0*/  FMUL.FTZ R94, R193.reuse, R94 ;  /* 0x0000005ec15e7220 */ /* 0x040fe20000410000 */
[----:B------:R-:W-:Y:S01]  /*46f0*/  SHF.L.U32 R199, R14, 0x10, RZ ;  /* 0x000000100ec77819 */ /* 0x000fe200000006ff */
[C---:B------:R-:W-:Y:S01]  /*4700*/  FMUL.FTZ R84, R193.reuse, R84 ;  /* 0x00000054c1547220 */ /* 0x040fe20000410000 */
[----:B------:R-:W-:Y:S01]  /*4710*/  FMUL.FTZ R92, R193, R86 ;  /* 0x00000056c15c7220 */ /* 0x000fe20000410000 */
[----:B------:R-:W1:Y:S01]  /*4720*/  @!P0 LDC.64 R2, c[0x0][0x3c8] ;  /* 0x0000f200ff028b82 */ /* 0x000e620000000a00 */
[----:B------:R-:W-:Y:S01]  /*4730*/  FFMA.FTZ R180, R88, R103, R180 ;  /* 0x0000006758b47223 */ /* 0x000fe200000100b4 */
[----:B------:R-:W-:Y:S01]  /*4740*/  FFMA.FTZ R198, R94, R199, R209 ;  /* 0x000000c75ec67223 */ /* 0x000fe200000100d1 */
[----:B------:R-:W-:Y:S01]  /*4750*/  IMAD.U32 R103, R30, 0x10000, RZ ;  /* 0x000100001e677824 */ /* 0x000fe200078e00ff */
[----:B------:R-:W-:Y:S01]  /*4760*/  SHF.L.U32 R199, R50, 0x10, RZ ;  /* 0x0000001032c77819 */ /* 0x000fe200000006ff */
[----:B------:R-:W-:Y:S01]  /*4770*/  IMAD.U32 R88, R119, 0x10000, RZ ;  /* 0x0001000077587824 */ /* 0x000fe200078e00ff */
[----:B------:R-:W-:Y:S01]  /*4780*/  SHF.L.U32 R209, R122, 0x10, RZ ;  /* 0x000000107ad17819 */ /* 0x000fe200000006ff */
[----:B------:R-:W-:Y:S01]  /*4790*/  FFMA.FTZ R206, R92, R223, R225 ;  /* 0x000000df5cce7223 */ /* 0x000fe200000100e1 */
[----:B------:R-:W-:Y:S01]  /*47a0*/  F2FP.BF16.F32.PACK_AB R86, R214, R89 ;  /* 0x00000059d656723e */ /* 0x000fe200000010ff */
[----:B------:R-:W-:Y:S01]  /*47b0*/  FFMA.FTZ R192, R94, R103, R199 ;  /* 0x000000675ec07223 */ /* 0x000fe200000100c7 */
[C---:B------:R-:W-:Y:S01]  /*47c0*/  FFMA.FTZ R199, R84.reuse, R221, R88 ;  /* 0x000000dd54c77223 */ /* 0x040fe20000010058 */
[----:B------:R-:W2:Y:S01]  /*47d0*/  LDC.64 R102, c[0x0][0x430] ;  /* 0x00010c00ff667b82 */ /* 0x000ea20000000a00 */
[----:B------:R-:W-:Y:S01]  /*47e0*/  FFMA.FTZ R209, R84, R209, R217 ;  /* 0x000000d154d17223 */ /* 0x000fe200000100d9 */
[----:B------:R-:W-:Y:S01]  /*47f0*/  F2FP.BF16.F32.PACK_AB R87, R218, R87 ;  /* 0x00000057da57723e */ /* 0x000fe200000010ff */
[----:B------:R-:W-:Y:S01]  /*4800*/  IMAD.U32 R221, R118, 0x10000, RZ ;  /* 0x0001000076dd7824 */ /* 0x000fe200078e00ff */
[----:B------:R-:W-:Y:S01]  /*4810*/  F2FP.BF16.F32.PACK_AB R85, R210, R85 ;  /* 0x00000055d255723e */ /* 0x000fe200000010ff */
[----:B0-----:R-:W-:Y:S01]  /*4820*/  IMAD.WIDE.U32 R88, R181, 0x10, R96 ;  /* 0x00000010b5587825 */ /* 0x001fe200078e0060 */
[----:B------:R-:W-:-:S03]  /*4830*/  F2FP.BF16.F32.PACK_AB R84, R98, R79 ;  /* 0x0000004f6254723e */ /* 0x000fc600000010ff */
[----:B------:R-:W-:Y:S01]  /*4840*/  FMUL.FTZ R78, R193, R78 ;  /* 0x0000004ec14e7220 */ /* 0x000fe20000410000 */
[----:B------:R-:W-:Y:S02]  /*4850*/  SHF.L.U32 R79, R31, 0x10, RZ ;  /* 0x000000101f4f7819 */ /* 0x000fe400000006ff */
[----:B------:R-:W-:Y:S02]  /*4860*/  SHF.L.U32 R217, R51, 0x10, RZ ;  /* 0x0000001033d97819 */ /* 0x000fe400000006ff */
[----:B------:R-:W-:Y:S01]  /*4870*/  SHF.L.U32 R223, R117, 0x10, RZ ;  /* 0x0000001075df7819 */ /* 0x000fe200000006ff */
[----:B-1----:R-:W-:Y:S01]  /*4880*/  @!P0 IMAD.WIDE R2, R108, 0x4, R2 ;  /* 0x000000046c028825 */ /* 0x002fe200078e0202 */
[----:B------:R-:W-:-:S03]  /*4890*/  SHF.L.U32 R225, R116, 0x10, RZ ;  /* 0x0000001074e17819 */ /* 0x000fc600000006ff */
[----:B------:R-:W-:Y:S01]  /*48a0*/  FFMA.FTZ R210, R92, R79, R217 ;  /* 0x0000004f5cd27223 */ /* 0x000fe200000100d9 */
[----:B------:R-:W-:Y:S01]  /*48b0*/  SHF.L.U32 R94, R109, 0x10, RZ ;  /* 0x000000106d5e7819 */ /* 0x000fe200000006ff */
[----:B------:R-:W-:Y:S01]  /*48c0*/  FFMA.FTZ R221, R78, R221, R223 ;  /* 0x000000dd4edd7223 */ /* 0x000fe200000100df */
[----:B------:R0:W-:Y:S01]  /*48d0*/  @!P0 STG.E desc[UR6][R2.64], R193 ;  /* 0x000000c102008986 */ /* 0x0001e2000c101906 */
[----:B------:R-:W-:Y:S02]  /*48e0*/  F2FP.BF16.F32.PACK_AB R79, R216, R95 ;  /* 0x0000005fd84f723e */ /* 0x000fe400000010ff */
[----:B------:R-:W-:Y:S01]  /*48f0*/  FFMA.FTZ R217, R78, R225, R94 ;  /* 0x000000e14ed97223 */ /* 0x000fe2000001005e */
[----:B------:R1:W-:Y:S01]  /*4900*/  STG.E.128 desc[UR6][R88.64], R84 ;  /* 0x0000005458007986 */ /* 0x0003e2000c101d06 */
[----:B------:R-:W-:Y:S01]  /*4910*/  F2FP.BF16.F32.PACK_AB R78, R212, R83 ;  /* 0x00000053d44e723e */ /* 0x000fe200000010ff */
[----:B--2---:R-:W-:Y:S01]  /*4920*/  IMAD.WIDE.U32 R94, R181, 0x10, R102 ;  /* 0x00000010b55e7825 */ /* 0x004fe200078e0066 */
[----:B------:R-:W-:-:S02]  /*4930*/  F2FP.BF16.F32.PACK_AB R77, R82, R77 ;  /* 0x0000004d524d723e */ /* 0x000fc400000010ff */
[----:B------:R-:W-:Y:S02]  /*4940*/  F2FP.BF16.F32.PACK_AB R76, R81, R76 ;  /* 0x0000004c514c723e */ /* 0x000fe400000010ff */
[----:B------:R-:W-:Y:S01]  /*4950*/  F2FP.BF16.F32.PACK_AB R80, R93, R80 ;  /* 0x000000505d50723e */ /* 0x000fe200000010ff */
[--C-:B------:R-:W-:Y:S01]  /*4960*/  IMAD.WIDE.U32 R92, R179, 0x10, R96.reuse ;  /* 0x00000010b35c7825 */ /* 0x100fe200078e0060 */
[----:B------:R-:W-:Y:S01]  /*4970*/  F2FP.BF16.F32.PACK_AB R83, R224, R219 ;  /* 0x000000dbe053723e */ /* 0x000fe200000010ff */
[----:B------:R2:W-:Y:S01]  /*4980*/  STG.E.128 desc[UR6][R94.64], R76 ;  /* 0x0000004c5e007986 */ /* 0x0005e2000c101d06 */
[----:B------:R-:W-:Y:S01]  /*4990*/  F2FP.BF16.F32.PACK_AB R82, R222, R101 ;  /* 0x00000065de52723e */ /* 0x000fe200000010ff */
[----:B0-----:R-:W-:Y:S01]  /*49a0*/  IMAD.WIDE.U32 R2, R183, 0x10, R96 ;  /* 0x00000010b7027825 */ /* 0x001fe200078e0060 */
[----:B------:R-:W-:-:S03]  /*49b0*/  F2FP.BF16.F32.PACK_AB R81, R220, R99 ;  /* 0x00000063dc51723e */ /* 0x000fc600000010ff */
[--C-:B------:R-:W-:Y:S01]  /*49c0*/  IMAD.WIDE.U32 R98, R179, 0x10, R102.reuse ;  /* 0x00000010b3627825 */ /* 0x100fe200078e0066 */
[----:B-1----:R-:W-:Y:S01]  /*49d0*/  F2FP.BF16.F32.PACK_AB R85, R186, R105 ;  /* 0x00000069ba55723e */ /* 0x002fe200000010ff */
[----:B------:R0:W-:Y:S01]  /*49e0*/  STG.E.128 desc[UR6][R92.64], R80 ;  /* 0x000000505c007986 */ /* 0x0001e2000c101d06 */
[----:B------:R-:W-:Y:S01]  /*49f0*/  F2FP.BF16.F32.PACK_AB R88, R195, R104 ;  /* 0x00000068c358723e */ /* 0x000fe200000010ff */
[----:B------:R-:W-:Y:S01]  /*4a00*/  IMAD.WIDE.U32 R100, R183, 0x10, R102 ;  /* 0x00000010b7647825 */ /* 0x000fe200078e0066 */
[----:B------:R-:W1:Y:S01]  /*4a10*/  LDC.64 R104, c[0x0][0x380] ;  /* 0x0000e000ff687b82 */ /* 0x000e620000000a00 */
[----:B------:R-:W-:Y:S02]  /*4a20*/  F2FP.BF16.F32.PACK_AB R87, R211, R204 ;  /* 0x000000ccd357723e */ /* 0x000fe400000010ff */
[----:B------:R-:W-:Y:S01]  /*4a30*/  F2FP.BF16.F32.PACK_AB R86, R203, R196 ;  /* 0x000000c4cb56723e */ /* 0x000fe200000010ff */
[----:B------:R-:W-:Y:S01]  /*4a40*/  IMAD.WIDE.U32 R96, R185, 0x10, R96 ;  /* 0x00000010b9607825 */ /* 0x000fe200078e0060 */
[----:B------:R-:W-:-:S02]  /*4a50*/  F2FP.BF16.F32.PACK_AB R84, R91, R90 ;  /* 0x0000005a5b54723e */ /* 0x000fc400000010ff */
[----:B------:R-:W-:Y:S01]  /*4a60*/  F2FP.BF16.F32.PACK_AB R91, R215, R208 ;  /* 0x000000d0d75b723e */ /* 0x000fe200000010ff */
[----:B------:R-:W-:Y:S01]  /*4a70*/  IMAD.WIDE.U32 R102, R185, 0x10, R102 ;  /* 0x00000010b9667825 */ /* 0x000fe200078e0066 */
[----:B------:R-:W-:Y:S01]  /*4a80*/  F2FP.BF16.F32.PACK_AB R90, R213, R202 ;  /* 0x000000cad55a723e */ /* 0x000fe200000010ff */
[----:B------:R3:W-:Y:S01]  /*4a90*/  STG.E.128 desc[UR6][R98.64], R84 ;  /* 0x0000005462007986 */ /* 0x0007e2000c101d06 */
[----:B------:R-:W-:Y:S02]  /*4aa0*/  F2FP.BF16.F32.PACK_AB R89, R205, R194 ;  /* 0x000000c2cd59723e */ /* 0x000fe400000010ff */
[----:B--2---:R-:W-:Y:S02]  /*4ab0*/  F2FP.BF16.F32.PACK_AB R79, R207, R200 ;  /* 0x000000c8cf4f723e */ /* 0x004fe400000010ff */
[----:B------:R-:W-:Y:S01]  /*4ac0*/  F2FP.BF16.F32.PACK_AB R78, R197, R190 ;  /* 0x000000bec54e723e */ /* 0x000fe200000010ff */
[----:B------:R3:W-:Y:S01]  /*4ad0*/  STG.E.128 desc[UR6][R2.64], R88 ;  /* 0x0000005802007986 */ /* 0x0007e2000c101d06 */
[----:B------:R-:W-:-:S02]  /*4ae0*/  F2FP.BF16.F32.PACK_AB R77, R189, R184 ;  /* 0x000000b8bd4d723e */ /* 0x000fc400000010ff */
[----:B------:R-:W-:Y:S02]  /*4af0*/  F2FP.BF16.F32.PACK_AB R76, R187, R182 ;  /* 0x000000b6bb4c723e */ /* 0x000fe400000010ff */
[----:B0-----:R-:W-:Y:S02]  /*4b00*/  F2FP.BF16.F32.PACK_AB R83, R221, R206 ;  /* 0x000000cedd53723e */ /* 0x001fe400000010ff */
[----:B------:R-:W-:Y:S01]  /*4b10*/  F2FP.BF16.F32.PACK_AB R82, R209, R198 ;  /* 0x000000c6d152723e */ /* 0x000fe200000010ff */
[----:B------:R3:W-:Y:S01]  /*4b20*/  STG.E.128 desc[UR6][R100.64], R76 ;  /* 0x0000004c64007986 */ /* 0x0007e2000c101d06 */
[----:B------:R-:W-:Y:S02]  /*4b30*/  F2FP.BF16.F32.PACK_AB R81, R201, R188 ;  /* 0x000000bcc951723e */ /* 0x000fe400000010ff */
[----:B------:R-:W-:Y:S02]  /*4b40*/  F2FP.BF16.F32.PACK_AB R80, R191, R110 ;  /* 0x0000006ebf50723e */ /* 0x000fe400000010ff */
[----:B------:R-:W-:-:S02]  /*4b50*/  F2FP.BF16.F32.PACK_AB R95, R217, R210 ;  /* 0x000000d2d95f723e */ /* 0x000fc400000010ff */
[----:B------:R-:W-:Y:S01]  /*4b60*/  F2FP.BF16.F32.PACK_AB R94, R199, R192 ;  /* 0x000000c0c75e723e */ /* 0x000fe200000010ff */
[----:B------:R3:W-:Y:S01]  /*4b70*/  STG.E.128 desc[UR6][R96.64], R80 ;  /* 0x0000005060007986 */ /* 0x0007e2000c101d06 */
[----:B------:R-:W-:Y:S02]  /*4b80*/  F2FP.BF16.F32.PACK_AB R93, R180, R111 ;  /* 0x0000006fb45d723e */ /* 0x000fe400000010ff */
[----:B------:R-:W-:Y:S02]  /*4b90*/  F2FP.BF16.F32.PACK_AB R92, R107, R106 ;  /* 0x0000006a6b5c723e */ /* 0x000fe400000010ff */
[----:B-1----:R-:W-:-:S03]  /*4ba0*/  IADD3 R108, PT, PT, R108, R104, RZ ;  /* 0x000000686c6c7210 */ /* 0x002fc60007ffe0ff */
[----:B------:R3:W-:Y:S01]  /*4bb0*/  STG.E.128 desc[UR6][R102.64], R92 ;  /* 0x0000005c66007986 */ /* 0x0007e2000c101d06 */
[----:B------:R-:W-:-:S13]  /*4bc0*/  ISETP.GE.AND P0, PT, R108, R105, PT ;  /* 0x000000696c00720c */ /* 0x000fda0003f06270 */
[----:B------:R-:W-:Y:S05]  /*4bd0*/  @!P0 BRA `(.L_x_5357) ;  /* 0xffffffc000288947 */ /* 0x000fea000383ffff */
[----:B------:R-:W-:Y:S05]  /*4be0*/  EXIT ;  /* 0x000000000000794d */ /* 0x000fea0003800000 */
.L_x_5358:
        /* <DEDUP_REMOVED lines=9> */
.L_x_17965:


//--------------------- .text._ZN10layer_norm31ln_parallel_residual_fwd_kernelINS_13Kernel_traitsI13__nv_bfloat16S2_fS2_fjLj4096ELj1ELj1ELj4ELj16ENS_18Kernel_traits_baseILj4096ES2_S2_fS2_fjLj128EEEEELb0ELb1ELb0EEEvNS_9FwdParamsE --------------------------
	.section	.text._ZN10layer_norm31ln_parallel_residual_fwd_kernelINS_13Kernel_traitsI13__nv_bfloat16S2_fS2_fjLj4096ELj1ELj1ELj4ELj16ENS_18Kernel_traits_baseILj4096ES2_S2_fS2_fjLj128EEEEELb0ELb1ELb0EEEvNS_9FwdParamsE,"ax",@progbits
	.align	128
        .global         _ZN10layer_norm31ln_parallel_residual_fwd_kernelINS_13Kernel_traitsI13__nv_bfloat16S2_fS2_fjLj4096ELj1ELj1ELj4ELj16ENS_18Kernel_traits_baseILj4096ES2_S2_fS2_fjLj128EEEEELb0ELb1ELb0EEEvNS_9FwdParamsE
        .type           _ZN10layer_norm31ln_parallel_residual_fwd_kernelINS_13Kernel_traitsI13__nv_bfloat16S2_fS2_fjLj4096ELj1ELj1ELj4ELj16ENS_18Kernel_traits_baseILj4096ES2_S2_fS2_fjLj128EEEEELb0ELb1ELb0EEEvNS_9FwdParamsE,@function
        .size           _ZN10layer_norm31ln_parallel_residual_fwd_kernelINS_13Kernel_traitsI13__nv_bfloat16S2_fS2_fjLj4096ELj1ELj1ELj4ELj16ENS_18Kernel_traits_baseILj4096ES2_S2_fS2_fjLj128EEEEELb0ELb1ELb0EEEvNS_9FwdParamsE,(.L_x_17966 - _ZN10layer_norm31ln_parallel_residual_fwd_kernelINS_13Kernel_traitsI13__nv_bfloat16S2_fS2_fjLj4096ELj1ELj1ELj4ELj16ENS_18Kernel_traits_baseILj4096ES2_S2_fS2_fjLj128EEEEELb0ELb1ELb0EEEvNS_9FwdParamsE)
        .other          _ZN10layer_norm31ln_parallel_residual_fwd_kernelINS_13Kernel_traitsI13__nv_bfloat16S2_fS2_fjLj4096ELj1ELj1ELj4ELj16ENS_18Kernel_traits_baseILj4096ES2_S2_fS2_fjLj128EEEEELb0ELb1ELb0EEEvNS_9FwdParamsE,@"STO_CUDA_ENTRY STV_DEFAULT"
_ZN10layer_norm31ln_parallel_residual_fwd_kernelINS_13Kernel_traitsI13__nv_bfloat16S2_fS2_fjLj4096ELj1ELj1ELj4ELj16ENS_18Kernel_traits_baseILj4096ES2_S2_fS2_fjLj128EEEEELb0ELb1ELb0EEEvNS_9FwdParamsE:
.text._ZN10layer_norm31ln_parallel_residual_fwd_kernelINS_13Kernel_traitsI13__nv_bfloat16S2_fS2_fjLj4096ELj1ELj1ELj4ELj16ENS_18Kernel_traits_baseILj4096ES2_S2_fS2_fjLj128EEEEELb0ELb1ELb0EEEvNS_9FwdParamsE:
[----:B------:R-:W-:Y:S01]  /*0000*/  LDC R1, c[0x0][0x37c] ;  /* 0x0000df00ff017b82 */ /* 0x000fe20000000800 */
[----:B------:R-:W0:Y:S07]  /*0010*/  S2R R112, SR_TID.X ;  /* 0x0000000000707919 */ /* 0x000e2e0000002100 */
[----:B------:R-:W1:Y:S01]  /*0020*/  LDC R3, c[0x0][0x388] ;  /* 0x0000e200ff037b82 */ /* 0x000e620000000800 */
[----:B------:R-:W2:Y:S01]  /*0030*/  LDCU.64 UR8, c[0x0][0x438] ;  /* 0x00008700ff0877ac */ /* 0x000ea20008000a00 */
[----:B------:R-:W-:Y:S01]  /*0040*/  BSSY.RECONVERGENT B0, `(.L_x_5359) ;  /* 0x000004d000007945 */ /* 0x000fe20003800200 */
[----:B------:R-:W3:Y:S05]  /*0050*/  LDCU.64 UR6, c[0x0][0x358] ;  /* 0x00006b00ff0677ac */ /* 0x000eea0008000a00 */
[----:B------:R-:W4:Y:S01]  /*0060*/  S2UR UR4, SR_CTAID.X ;  /* 0x00000000000479c3 */ /* 0x000f220000002500 */
[----:B--2---:R-:W-:-:S04]  /*0070*/  UISETP.NE.U32.AND UP0, UPT, UR8, URZ, UPT ;  /* 0x000000ff0800728c */ /* 0x004fc8000bf05070 */
[----:B------:R-:W-:Y:S01]  /*0080*/  UISETP.NE.AND.EX UP0, UPT, UR9, URZ, UPT, UP0 ;  /* 0x000000ff0900728c */ /* 0x000fe2000bf05300 */
[----:B-1----:R-:W-:-:S04]  /*0090*/  SHF.R.S32.HI R2, RZ, 0x1f, R3 ;  /* 0x0000001fff027819 */ /* 0x002fc80000011403 */
[----:B------:R-:W-:Y:S02]  /*00a0*/  LEA.HI R44, R2, R3, RZ, 0x3 ;  /* 0x00000003022c7211 */ /* 0x000fe400078f18ff */
[C---:B0-----:R-:W-:Y:S02]  /*00b0*/  LOP3.LUT R0, R112.reuse, 0x1f, RZ, 0xc0, !PT ;  /* 0x0000001f70007812 */ /* 0x041fe400078ec0ff */
[----:B------:R-:W-:Y:S02]  /*00c0*/  LOP3.LUT R45, R112, 0x60, RZ, 0xc0, !PT ;  /* 0x00000060702d7812 */ /* 0x000fe400078ec0ff */
[----:B----4-:R-:W-:Y:S02]  /*00d0*/  MOV R109, UR4 ;  /* 0x00000004006d7c02 */ /* 0x010fe40008000f00 */
[C---:B------:R-:W-:Y:S02]  /*00e0*/  LOP3.LUT R3, R45.reuse, 0x7f, R0, 0x36, !PT ;  /* 0x0000007f2d037812 */ /* 0x040fe400078e3600 */
[----:B------:R-:W-:-:S02]  /*00f0*/  LOP3.LUT R47, R45, R0, RZ, 0xfc, !PT ;  /* 0x000000002d2f7212 */ /* 0x000fc400078efcff */
[----:B------:R-:W-:Y:S01]  /*0100*/  LEA.HI.SX32 R110, R44, R3, 0x1d ;  /* 0x000000032c6e7211 */ /* 0x000fe200078feaff */
[----:B---3--:R-:W-:Y:S06]  /*0110*/  BRA.U !UP0, `(.L_x_5360) ;  /* 0x0000000108847547 */ /* 0x008fec000b800000 */
[C---:B------:R-:W-:Y:S02]  /*0120*/  ISETP.GE.U32.AND P0, PT, R110.reuse, 0x80, PT ;  /* 0x000000806e00780c */ /* 0x040fe40003f06070 */
[C---:B------:R-:W-:Y:S02]  /*0130*/  ISETP.GE.U32.AND P1, PT, R110.reuse, 0x100, PT ;  /* 0x000001006e00780c */ /* 0x040fe40003f26070 */
[----:B------:R-:W-:-:S09]  /*0140*/  ISETP.GE.U32.AND P2, PT, R110, 0x180, PT ;  /* 0x000001806e00780c */ /* 0x000fd20003f46070 */
        /* <DEDUP_REMOVED lines=13> */
[C---:B---3--:R-:W-:Y:S01]  /*0220*/  @P1 IMAD.WIDE.U32 R8, R47.reuse, 0x10, R8 ;  /* 0x000000102f081825 */ /* 0x048fe200078e0008 */
[----:B------:R-:W-:-:S04]  /*0230*/  @P1 IADD3 R47, PT, PT, R47, 0x80, RZ ;  /* 0x000000802f2f1810 */ /* 0x000fc80007ffe0ff */
        /* <DEDUP_REMOVED lines=15> */
.L_x_5360:
[C---:B------:R-:W-:Y:S02]  /*0330*/  ISETP.GE.U32.AND P0, PT, R110.reuse, 0x80, PT ;  /* 0x000000806e00780c */ /* 0x040fe40003f06070 */
[C---:B------:R-:W-:Y:S02]  /*0340*/  ISETP.GE.U32.AND P1, PT, R110.reuse, 0x100, PT ;  /* 0x000001006e00780c */ /* 0x040fe40003f26070 */
[C---:B------:R-:W-:Y:S02]  /*0350*/  ISETP.GE.U32.AND P2, PT, R110.reuse, 0x180, PT ;  /* 0x000001806e00780c */ /* 0x040fe40003f46070 */
[----:B------:R-:W-:-:S07]  /*0360*/  ISETP.GE.U32.AND P3, PT, R110, 0x200, PT ;  /* 0x000002006e00780c */ /* 0x000fce0003f66070 */
[----:B------:R-:W0:Y:S08]  /*0370*/  @P0 LDC.64 R2, c[0x0][0x3d0] ;  /* 0x0000f400ff020b82 */ /* 0x000e300000000a00 */
        /* <DEDUP_REMOVED lines=14> */
[----:B------:R-:W-:Y:S01]  /*0460*/  HFMA2 R34, -RZ, RZ, 0, 0 ;  /* 0x00000000ff227431 */ /* 0x000fe200000001ff */
[----:B------:R-:W-:Y:S02]  /*0470*/  CS2R R32, SRZ ;  /* 0x0000000000207805 */ /* 0x000fe4000001ff00 */
[----:B------:R-:W-:Y:S02]  /*0480*/  MOV R26, RZ ;  /* 0x000000ff001a7202 */ /* 0x000fe40000000f00 */
[----:B------:R-:W-:Y:S01]  /*0490*/  CS2R R24, SRZ ;  /* 0x0000000000187805 */ /* 0x000fe2000001ff00 */
[----:B------:R-:W-:Y:S01]  /*04a0*/  IMAD.MOV.U32 R18, RZ, RZ, RZ ;  /* 0x000000ffff127224 */ /* 0x000fe200078e00ff */
[----:B------:R-:W-:Y:S02]  /*04b0*/  CS2R R16, SRZ ;  /* 0x0000000000107805 */ /* 0x000fe4000001ff00 */
[----:B------:R-:W-:-:S02]  /*04c0*/  @P0 MOV R19, RZ ;  /* 0x000000ff00130202 */ /* 0x000fc40000000f00 */
[----:B------:R-:W-:Y:S02]  /*04d0*/  @P3 CS2R R42, SRZ ;  /* 0x00000000002a3805 */ /* 0x000fe4000001ff00 */
[----:B------:R-:W-:Y:S02]  /*04e0*/  @P3 CS2R R40, SRZ ;  /* 0x0000000000283805 */ /* 0x000fe4000001ff00 */
[----:B------:R-:W-:Y:S02]  /*04f0*/  @P1 MOV R27, RZ ;  /* 0x000000ff001b1202 */ /* 0x000fe40000000f00 */
[----:B0-----:R-:W-:-:S07]  /*0500*/  @P2 MOV R35, RZ ;  /* 0x000000ff00232202 */ /* 0x001fce0000000f00 */
.L_x_5361:
[----:B------:R-:W-:Y:S05]  /*0510*/  BSYNC.RECONVERGENT B0 ;  /* 0x0000000000007941 */ /* 0x000fea0003800200 */
.L_x_5359:
[----:B------:R-:W0:Y:S02]  /*0520*/  LDCU UR4, c[0x0][0x384] ;  /* 0x00007080ff0477ac */ /* 0x000e240008000800 */
[----:B0-----:R-:W-:-:S13]  /*0530*/  ISETP.GE.AND P1, PT, R109, UR4, PT ;  /* 0x000000046d007c0c */ /* 0x001fda000bf26270 */
[----:B------:R-:W-:Y:S05]  /*0540*/  @P1 EXIT ;  /* 0x000000000000194d */ /* 0x000fea0003800000 */
[----:B------:R-:W-:Y:S01]  /*0550*/  SHF.R.S32.HI R44, RZ, 0x3, R44 ;  /* 0x00000003ff2c7819 */ /* 0x000fe2000001142c */
[----:B------:R-:W-:Y:S01]  /*0560*/  UPLOP3.LUT UP1, UPT, UPT, UPT, UPT, 0x40, 0x4 ;  /* 0x000000000004789c */ /* 0x000fe20003f2e870 */
[----:B-----5:R-:W-:Y:S01]  /*0570*/  PRMT R108, R40, 0x7632, R108 ;  /* 0x00007632286c7816 */ /* 0x020fe2000000006c */
[----:B------:R-:W0:Y:S01]  /*0580*/  LDCU UR14, c[0x0][0x388] ;  /* 0x00007100ff0e77ac */ /* 0x000e220008000800 */
[C---:B------:R-:W-:Y:S01]  /*0590*/  LOP3.LUT R2, R44.reuse, 0x7f, RZ, 0xc0, !PT ;  /* 0x0000007f2c027812 */ /* 0x040fe200078ec0ff */
[----:B------:R-:W-:Y:S01]  /*05a0*/  IMAD.SHL.U32 R44, R44, 0x2, RZ ;  /* 0x000000022c2c7824 */ /* 0x000fe200078e00ff */
[----:B------:R-:W-:Y:S01]  /*05b0*/  PRMT R107, R36, 0x7632, R107 ;  /* 0x00007632246b7816 */ /* 0x000fe2000000006b */
[----:B------:R-:W1:Y:S01]  /*05c0*/  LDCU.U8 UR12, c[0x0][0x410] ;  /* 0x00008200ff0c77ac */ /* 0x000e620008000000 */
[----:B------:R-:W-:Y:S01]  /*05d0*/  PRMT R106, R35, 0x7632, R106 ;  /* 0x00007632236a7816 */ /* 0x000fe2000000006a */
[----:B------:R-:W-:Y:S01]  /*05e0*/  IMAD R0, R0, -0x20, R2 ;  /* 0xffffffe000007824 */ /* 0x000fe200078e0202 */
[----:B------:R-:W-:Y:S01]  /*05f0*/  VIADDMNMX R2, R2, -R45, RZ, !PT ;  /* 0x8000002d02027246 */ /* 0x000fe200078001ff */
[----:B------:R-:W2:Y:S01]  /*0600*/  LDCU UR13, c[0x0][0x400] ;  /* 0x00008000ff0d77ac */ /* 0x000ea20008000800 */
[----:B------:R-:W-:-:S02]  /*0610*/  LOP3.LUT R3, R44, 0xffffff00, RZ, 0xc0, !PT ;  /* 0xffffff002c037812 */ /* 0x000fc400078ec0ff */
[----:B------:R-:W-:Y:S01]  /*0620*/  VIMNMX R2, PT, PT, R2, 0x20, PT ;  /* 0x0000002002027848 */ /* 0x000fe20003fe0100 */
[----:B------:R-:W3:Y:S01]  /*0630*/  LDCU.64 UR8, c[0x0][0x398] ;  /* 0x00007300ff0877ac */ /* 0x000ee20008000a00 */
[----:B------:R-:W-:Y:S02]  /*0640*/  VIMNMX R0, PT, PT, RZ, R0, !PT ;  /* 0x00000000ff007248 */ /* 0x000fe40007fe0100 */
[-C--:B------:R-:W-:Y:S01]  /*0650*/  LEA R4, R2, R3.reuse, 0x3 ;  /* 0x0000000302047211 */ /* 0x080fe200078e18ff */
[----:B------:R-:W4:Y:S01]  /*0660*/  LDCU.64 UR10, c[0x0][0x3a0] ;  /* 0x00007400ff0a77ac */ /* 0x000f220008000a00 */
[----:B------:R-:W-:Y:S02]  /*0670*/  VIMNMX R0, PT, PT, R0, 0x20, PT ;  /* 0x0000002000007848 */ /* 0x000fe40003fe0100 */
[----:B------:R-:W-:Y:S02]  /*0680*/  I2FP.F32.U32 R6, R4 ;  /* 0x0000000400067245 */ /* 0x000fe40000201000 */
[----:B------:R-:W-:-:S02]  /*0690*/  LEA R0, R0, R3, 0x3 ;  /* 0x0000000300007211 */ /* 0x000fc400078e18ff */
        /* <DEDUP_REMOVED lines=23> */
[----:B01234-:R-:W-:-:S07]  /*0810*/  PRMT R97, R12, 0x7632, R97 ;  /* 0x000076320c617816 */ /* 0x01ffce0000000061 */
.L_x_5398:
        /* <DEDUP_REMOVED lines=40> */
.L_x_5365:
[C---:B-----5:R-:W-:Y:S01]  /*0aa0*/  PRMT R56, R60.reuse, 0x7632, R56 ;  /* 0x000076323c387816 */ /* 0x060fe20000000038 */
[----:B------:R-:W-:Y:S01]  /*0ab0*/  IMAD.U32 R57, R60, 0x10000, RZ ;  /* 0x000100003c397824 */ /* 0x000fe200078e00ff */
[----:B------:R-:W-:Y:S02]  /*0ac0*/  PRMT R58, R61, 0x7632, R58 ;  /* 0x000076323d3a7816 */ /* 0x000fe4000000003a */
[----:B------:R-:W-:Y:S02]  /*0ad0*/  PRMT R59, R62, 0x7632, R59 ;  /* 0x000076323e3b7816 */ /* 0x000fe4000000003b */
[----:B------:R-:W-:Y:S01]  /*0ae0*/  PRMT R60, R63, 0x7632, R60 ;  /* 0x000076323f3c7816 */ /* 0x000fe2000000003c */
[----:B------:R-:W-:Y:S01]  /*0af0*/  IMAD.U32 R90, R58, 0x10000, RZ ;  /* 0x000100003a5a7824 */ /* 0x000fe200078e00ff */
        /* <DEDUP_REMOVED lines=14> */
[----:B------:R-:W-:Y:S06]  /*0be0*/  BRA `(.L_x_5366) ;  /* 0x0000000400307947 */ /* 0x000fec0003800000 */
.L_x_5364:
[----:B------:R-:W-:-:S04]  /*0bf0*/  UISETP.NE.U32.AND UP0, UPT, UR10, URZ, UPT ;  /* 0x000000ff0a00728c */ /* 0x000fc8000bf05070 */
[----:B------:R-:W-:-:S09]  /*0c00*/  UISETP.NE.AND.EX UP0, UPT, UR11, URZ, UPT, UP0 ;  /* 0x000000ff0b00728c */ /* 0x000fd2000bf05300 */
[----:B------:R-:W-:Y:S05]  /*0c10*/  BRA.U UP0, `(.L_x_5367) ;  /* 0x0000000100847547 */ /* 0x000fea000b800000 */
[----:B-----5:R-:W-:Y:S01]  /*0c20*/  PRMT R88, R60, 0x7632, R88 ;  /* 0x000076323c587816 */ /* 0x020fe20000000058 */
[----:B------:R-:W-:Y:S01]  /*0c30*/  IMAD.U32 R59, R62, 0x10000, RZ ;  /* 0x000100003e3b7824 */ /* 0x000fe200078e00ff */
[----:B------:R-:W-:Y:S01]  /*0c40*/  SHF.L.U32 R57, R60, 0x10, RZ ;  /* 0x000000103c397819 */ /* 0x000fe200000006ff */
[----:B------:R-:W-:Y:S01]  /*0c50*/  IMAD.U32 R89, R47, 0x10000, RZ ;  /* 0x000100002f597824 */ /* 0x000fe200078e00ff */
[C---:B------:R-:W-:Y:S02]  /*0c60*/  PRMT R90, R61.reuse, 0x7632, R90 ;  /* 0x000076323d5a7816 */ /* 0x040fe4000000005a */
[----:B------:R-:W-:Y:S02]  /*0c70*/  SHF.L.U32 R61, R61, 0x10, RZ ;  /* 0x000000103d3d7819 */ /* 0x000fe400000006ff */
[----:B------:R-:W-:Y:S02]  /*0c80*/  SHF.L.U32 R56, R44, 0x10, RZ ;  /* 0x000000102c387819 */ /* 0x000fe400000006ff */
        /* <DEDUP_REMOVED lines=23> */
[----:B------:R-:W-:-:S04]  /*0e00*/  FADD.FTZ R61, R112, R61 ;  /* 0x0000003d703d7221 */ /* 0x000fc80000010000 */
[----:B------:R-:W-:Y:S01]  /*0e10*/  FADD.FTZ R63, R114, R63 ;  /* 0x0000003f723f7221 */ /* 0x000fe20000010000 */
[----:B------:R-:W-:Y:S06]  /*0e20*/  BRA `(.L_x_5366) ;  /* 0x0000000000a07947 */ /* 0x000fec0003800000 */
.L_x_5367:
[C---:B-----5:R-:W-:Y:S01]  /*0e30*/  PRMT R88, R60.reuse, 0x7632, R88 ;  /* 0x000076323c587816 */ /* 0x060fe20000000058 */
[C---:B------:R-:W-:Y:S01]  /*0e40*/  IMAD.U32 R59, R61.reuse, 0x10000, RZ ;  /* 0x000100003d3b7824 */ /* 0x040fe200078e00ff */
[----:B------:R-:W-:Y:S02]  /*0e50*/  SHF.L.U32 R57, R60, 0x10, RZ ;  /* 0x000000103c397819 */ /* 0x000fe400000006ff */
[----:B------:R-:W-:Y:S02]  /*0e60*/  PRMT R90, R61, 0x7632, R90 ;  /* 0x000076323d5a7816 */ /* 0x000fe4000000005a */
        /* <DEDUP_REMOVED lines=11> */
[----:B------:R-:W-:Y:S02]  /*0f20*/  PRMT R58, R45, 0x7632, R58 ;  /* 0x000076322d3a7816 */ /* 0x000fe4000000003a */
[----:B------:R-:W-:-:S02]  /*0f30*/  PRMT R60, R46, 0x7632, R60 ;  /* 0x000076322e3c7816 */ /* 0x000fc4000000003c */
[C---:B------:R-:W-:Y:S01]  /*0f40*/  PRMT R62, R47.reuse, 0x7632, R62 ;  /* 0x000076322f3e7816 */ /* 0x040fe2000000003e */
        /* <DEDUP_REMOVED lines=22> */
.L_x_5366:
[----:B------:R-:W0:Y:S01]  /*10b0*/  LDC.64 R88, c[0x0][0x3a8] ;  /* 0x0000ea00ff587b82 */ /* 0x000e220000000a00 */
[C---:B------:R-:W-:Y:S02]  /*10c0*/  VIADD R91, R111.reuse, 0x80 ;  /* 0x000000806f5b7836 */ /* 0x040fe40000000000 */
[----:B0-----:R-:W-:-:S05]  /*10d0*/  IMAD.WIDE.U32 R88, R111, 0x20, R88 ;  /* 0x000000206f587825 */ /* 0x001fca00078e0058 */
[----:B------:R0:W-:Y:S04]  /*10e0*/  STG.E.128 desc[UR6][R88.64], R56 ;  /* 0x0000003858007986 */ /* 0x0001e8000c101d06 */
[----:B------:R0:W-:Y:S02]  /*10f0*/  STG.E.128 desc[UR6][R88.64+0x10], R60 ;  /* 0x0000103c58007986 */ /* 0x0001e4000c101d06 */
.L_x_5363:
[----:B------:R-:W-:Y:S05]  /*1100*/  BSYNC.RECONVERGENT B0 ;  /* 0x0000000000007941 */ /* 0x000fea0003800200 */
.L_x_5362:
        /* <DEDUP_REMOVED lines=15> */
[----:B------:R1:W5:Y:S04]  /*1200*/  @P1 LDG.E.128 R48, desc[UR6][R64.64] ;  /* 0x0000000640301981 */ /* 0x000368000c1e1d00 */
[----:B------:R1:W5:Y:S01]  /*1210*/  @P1 LDG.E.128 R52, desc[UR6][R64.64+0x10] ;  /* 0x0000100640341981 */ /* 0x000362000c1e1d00 */
[----:B------:R-:W-:Y:S05]  /*1220*/  @!P0 BRA `(.L_x_5370) ;  /* 0x00000004002c8947 */ /* 0x000fea0003800000 */
[----:B------:R-:W-:Y:S05]  /*1230*/  @!P1 BRA `(.L_x_5371) ;  /* 0x0000000000a49947 */ /* 0x000fea0003800000 */
[C---:B-1---5:R-:W-:Y:S02]  /*1240*/  PRMT R66, R68.reuse, 0x7632, R66 ;  /* 0x0000763244427816 */ /* 0x062fe40000000042 */
[C---:B0-----:R-:W-:Y:S02]  /*1250*/  PRMT R88, R69.reuse, 0x7632, R88 ;  /* 0x0000763245587816 */ /* 0x041fe40000000058 */
[----:B------:R-:W-:Y:S02]  /*1260*/  SHF.L.U32 R65, R69, 0x10, RZ ;  /* 0x0000001045417819 */ /* 0x000fe400000006ff */
[----:B------:R-:W-:Y:S02]  /*1270*/  SHF.L.U32 R68, R68, 0x10, RZ ;  /* 0x0000001044447819 */ /* 0x000fe400000006ff */
[----:B------:R-:W-:Y:S02]  /*1280*/  SHF.L.U32 R69, R44, 0x10, RZ ;  /* 0x000000102c457819 */ /* 0x000fe400000006ff */
[----:B------:R-:W-:-:S02]  /*1290*/  PRMT R90, R70, 0x7632, R90 ;  /* 0x00007632465a7816 */ /* 0x000fc4000000005a */
[----:B------:R-:W-:Y:S01]  /*12a0*/  SHF.L.U32 R67, R70, 0x10, RZ ;  /* 0x0000001046437819 */ /* 0x000fe200000006ff */
[----:B------:R-:W-:Y:S01]  /*12b0*/  IMAD.U32 R70, R45, 0x10000, RZ ;  /* 0x000100002d467824 */ /* 0x000fe200078e00ff */
[----:B------:R-:W-:Y:S01]  /*12c0*/  SHF.L.U32 R112, R46, 0x10, RZ ;  /* 0x000000102e707819 */ /* 0x000fe200000006ff */
[--C-:B------:R-:W-:Y:S01]  /*12d0*/  FADD.FTZ R69, R69, R68.reuse ;  /* 0x0000004445457221 */ /* 0x100fe20000010000 */
        /* <DEDUP_REMOVED lines=31> */
.L_x_5371:
[----:B-1---5:R-:W-:Y:S01]  /*14d0*/  SHF.L.U32 R64, R68, 0x10, RZ ;  /* 0x0000001044407819 */ /* 0x022fe200000006ff */
[----:B------:R-:W-:Y:S01]  /*14e0*/  IMAD.U32 R67, R44, 0x10000, RZ ;  /* 0x000100002c437824 */ /* 0x000fe200078e00ff */
[C---:B------:R-:W-:Y:S02]  /*14f0*/  PRMT R112, R69.reuse, 0x7632, R112 ;  /* 0x0000763245707816 */ /* 0x040fe40000000070 */
[----:B------:R-:W-:Y:S01]  /*1500*/  SHF.L.U32 R66, R69, 0x10, RZ ;  /* 0x0000001045427819 */ /* 0x000fe200000006ff */
[----:B------:R-:W-:Y:S01]  /*1510*/  FADD.FTZ R64, R67, R64 ;  /* 0x0000004043407221 */ /* 0x000fe20000010000 */
[----:B------:R-:W-:Y:S02]  /*1520*/  SHF.L.U32 R69, R45, 0x10, RZ ;  /* 0x000000102d457819 */ /* 0x000fe400000006ff */
[----:B0-----:R-:W-:Y:S02]  /*1530*/  PRMT R89, R68, 0x7632, R89 ;  /* 0x0000763244597816 */ /* 0x001fe40000000059 */
[C---:B------:R-:W-:Y:S01]  /*1540*/  PRMT R113, R70.reuse, 0x7632, R113 ;  /* 0x0000763246717816 */ /* 0x040fe20000000071 */
[----:B------:R-:W-:Y:S01]  /*1550*/  FADD.FTZ R66, R69, R66 ;  /* 0x0000004245427221 */ /* 0x000fe20000010000 */
[----:B------:R-:W-:Y:S01]  /*1560*/  SHF.L.U32 R68, R70, 0x10, RZ ;  /* 0x0000001046447819 */ /* 0x000fe200000006ff */
[----:B------:R-:W-:Y:S01]  /*1570*/  IMAD.U32 R90, R89, 0x10000, RZ ;  /* 0x00010000595a7824 */ /* 0x000fe200078e00ff */
[----:B------:R-:W-:-:S02]  /*1580*/  PRMT R67, R44, 0x7632, R67 ;  /* 0x000076322c437816 */ /* 0x000fc40000000043 */
[C---:B------:R-:W-:Y:S02]  /*1590*/  SHF.L.U32 R115, R46.reuse, 0x10, RZ ;  /* 0x000000102e737819 */ /* 0x040fe400000006ff */
[C---:B------:R-:W-:Y:S02]  /*15a0*/  PRMT R65, R71.reuse, 0x7632, R65 ;  /* 0x0000763247417816 */ /* 0x040fe40000000041 */
[----:B------:R-:W-:Y:S01]  /*15b0*/  SHF.L.U32 R70, R71, 0x10, RZ ;  /* 0x0000001047467819 */ /* 0x000fe200000006ff */
[----:B------:R-:W-:Y:S01]  /*15c0*/  FADD.FTZ R68, R115, R68 ;  /* 0x0000004473447221 */ /* 0x000fe20000010000 */
[----:B------:R-:W-:Y:S02]  /*15d0*/  PRMT R69, R45, 0x7632, R69 ;  /* 0x000076322d457816 */ /* 0x000fe40000000045 */
        /* <DEDUP_REMOVED lines=15> */
[----:B------:R-:W-:Y:S06]  /*16d0*/  BRA `(.L_x_5372) ;  /* 0x0000000000887947 */ /* 0x000fec0003800000 */
.L_x_5370:
[----:B------:R-:W-:Y:S05]  /*16e0*/  @!P1 BRA `(.L_x_5373) ;  /* 0x0000000000549947 */ /* 0x000fea0003800000 */
[----:B-1---5:R-:W-:Y:S01]  /*16f0*/  PRMT R64, R68, 0x7632, R64 ;  /* 0x0000763244407816 */ /* 0x022fe20000000040 */
[----:B0-----:R-:W-:Y:S01]  /*1700*/  IMAD.U32 R89, R70, 0x10000, RZ ;  /* 0x0001000046597824 */ /* 0x001fe200078e00ff */
[----:B------:R-:W-:Y:S02]  /*1710*/  SHF.L.U32 R65, R68, 0x10, RZ ;  /* 0x0000001044417819 */ /* 0x000fe400000006ff */
[----:B------:R-:W-:Y:S02]  /*1720*/  PRMT R66, R69, 0x7632, R66 ;  /* 0x0000763245427816 */ /* 0x000fe40000000042 */
[----:B------:R-:W-:Y:S02]  /*1730*/  PRMT R67, R70, 0x7632, R67 ;  /* 0x0000763246437816 */ /* 0x000fe40000000043 */
        /* <DEDUP_REMOVED lines=16> */
.L_x_5373:
[----:B-1---5:R-:W-:Y:S02]  /*1840*/  PRMT R65, R68, 0x7632, R65 ;  /* 0x0000763244417816 */ /* 0x022fe40000000041 */
[----:B------:R-:W-:Y:S02]  /*1850*/  PRMT R67, R69, 0x7632, R67 ;  /* 0x0000763245437816 */ /* 0x000fe40000000043 */
[----:B0-----:R-:W-:Y:S01]  /*1860*/  PRMT R88, R70, 0x7632, R88 ;  /* 0x0000763246587816 */ /* 0x001fe20000000058 */
[----:B------:R-:W-:Y:S01]  /*1870*/  IMAD.U32 R65, R65, 0x10000, RZ ;  /* 0x0001000041417824 */ /* 0x000fe200078e00ff */
[----:B------:R-:W-:Y:S02]  /*1880*/  PRMT R89, R71, 0x7632, R89 ;  /* 0x0000763247597816 */ /* 0x000fe40000000059 */
[----:B------:R-:W-:Y:S02]  /*1890*/  SHF.L.U32 R64, R68, 0x10, RZ ;  /* 0x0000001044407819 */ /* 0x000fe400000006ff */
[----:B------:R-:W-:-:S02]  /*18a0*/  SHF.L.U32 R68, R70, 0x10, RZ ;  /* 0x0000001046447819 */ /* 0x000fc400000006ff */
[----:B------:R-:W-:Y:S02]  /*18b0*/  SHF.L.U32 R66, R69, 0x10, RZ ;  /* 0x0000001045427819 */ /* 0x000fe400000006ff */
[----:B------:R-:W-:Y:S02]  /*18c0*/  SHF.L.U32 R70, R71, 0x10, RZ ;  /* 0x0000001047467819 */ /* 0x000fe400000006ff */
[----:B------:R-:W-:Y:S02]  /*18d0*/  SHF.L.U32 R67, R67, 0x10, RZ ;  /* 0x0000001043437819 */ /* 0x000fe400000006ff */
[----:B------:R-:W-:Y:S02]  /*18e0*/  SHF.L.U32 R69, R88, 0x10, RZ ;  /* 0x0000001058457819 */ /* 0x000fe400000006ff */
[----:B------:R-:W-:-:S07]  /*18f0*/  SHF.L.U32 R71, R89, 0x10, RZ ;  /* 0x0000001059477819 */ /* 0x000fce00000006ff */
.L_x_5372:
[----:B------:R-:W0:Y:S02]  /*1900*/  LDC.64 R88, c[0x0][0x3a8] ;  /* 0x0000ea00ff587b82 */ /* 0x000e240000000a00 */
[C---:B0-----:R-:W-:Y:S01]  /*1910*/  IMAD.WIDE.U32 R88, R91.reuse, 0x20, R88 ;  /* 0x000000205b587825 */ /* 0x041fe200078e0058 */
[----:B------:R-:W-:-:S04]  /*1920*/  IADD3 R91, PT, PT, R91, 0x80, RZ ;  /* 0x000000805b5b7810 */ /* 0x000fc80007ffe0ff */
[----:B------:R1:W-:Y:S04]  /*1930*/  STG.E.128 desc[UR6][R88.64], R64 ;  /* 0x0000004058007986 */ /* 0x0003e8000c101d06 */
[----:B------:R1:W-:Y:S02]  /*1940*/  STG.E.128 desc[UR6][R88.64+0x10], R68 ;  /* 0x0000104458007986 */ /* 0x0003e4000c101d06 */
.L_x_5369:
[----:B------:R-:W-:Y:S05]  /*1950*/  BSYNC.RECONVERGENT B0 ;  /* 0x0000000000007941 */ /* 0x000fea0003800200 */
.L_x_5368:
        /* <DEDUP_REMOVED lines=8> */
[----:B------:R-:W3:Y:S08]  /*19e0*/  @P0 LDC.64 R74, c[0x0][0x398] ;  /* 0x0000e600ff4a0b82 */ /* 0x000ef00000000a00 */
[----:B------:R-:W4:Y:S01]  /*19f0*/  @P1 LDC.64 R72, c[0x0][0x3a0] ;  /* 0x0000e800ff481b82 */ /* 0x000f220000000a00 */
[----:B--2---:R-:W-:-:S06]  /*1a00*/  IMAD.WIDE.U32 R76, R91, 0x10, R76 ;  /* 0x000000105b4c7825 */ /* 0x004fcc00078e004c */
[----:B------:R-:W5:Y:S01]  /*1a10*/  LDG.E.128 R76, desc[UR6][R76.64] ;  /* 0x000000064c4c7981 */ /* 0x000f62000c1e1d00 */
[----:B---3--:R-:W-:-:S05]  /*1a20*/  @P0 IMAD.WIDE.U32 R74, R91, 0x10, R74 ;  /* 0x000000105b4a0825 */ /* 0x008fca00078e004a */
[----:B------:R2:W5:Y:S01]  /*1a30*/  @P0 LDG.E.128 R44, desc[UR6][R74.64] ;  /* 0x000000064a2c0981 */ /* 0x000562000c1e1d00 */
[----:B----4-:R-:W-:-:S05]  /*1a40*/  @P1 IMAD.WIDE.U32 R72, R91, 0x20, R72 ;  /* 0x000000205b481825 */ /* 0x010fca00078e0048 */
[----:B------:R2:W5:Y:S04]  /*1a50*/  @P1 LDG.E.128 R48, desc[UR6][R72.64] ;  /* 0x0000000648301981 */ /* 0x000568000c1e1d00 */
[----:B------:R2:W5:Y:S01]  /*1a60*/  @P1 LDG.E.128 R52, desc[UR6][R72.64+0x10] ;  /* 0x0000100648341981 */ /* 0x000562000c1e1d00 */
[----:B------:R-:W-:Y:S05]  /*1a70*/  @!P0 BRA `(.L_x_5376) ;  /* 0x00000004002c8947 */ /* 0x000fea0003800000 */
[----:B------:R-:W-:Y:S05]  /*1a80*/  @!P1 BRA `(.L_x_5377) ;  /* 0x0000000000a49947 */ /* 0x000fea0003800000 */
[----:B-----5:R-:W-:Y:S01]  /*1a90*/  PRMT R90, R78, 0x7632, R90 ;  /* 0x000076324e5a7816 */ /* 0x020fe2000000005a */
[----:B------:R-:W-:Y:S01]  /*1aa0*/  IMAD.U32 R112, R46, 0x10000, RZ ;  /* 0x000100002e707824 */ /* 0x000fe200078e00ff */
[----:B--2---:R-:W-:Y:S02]  /*1ab0*/  SHF.L.U32 R75, R78, 0x10, RZ ;  /* 0x000000104e4b7819 */ /* 0x004fe400000006ff */
[C---:B01----:R-:W-:Y:S02]  /*1ac0*/  PRMT R88, R77.reuse, 0x7632, R88 ;  /* 0x000076324d587816 */ /* 0x043fe40000000058 */
[----:B------:R-:W-:Y:S01]  /*1ad0*/  SHF.L.U32 R73, R77, 0x10, RZ ;  /* 0x000000104d497819 */ /* 0x000fe200000006ff */
[----:B------:R-:W-:Y:S01]  /*1ae0*/  FADD.FTZ R75, R112, R75 ;  /* 0x0000004b704b7221 */ /* 0x000fe20000010000 */
[C---:B------:R-:W-:Y:S02]  /*1af0*/  SHF.L.U32 R78, R45.reuse, 0x10, RZ ;  /* 0x000000102d4e7819 */ /* 0x040fe400000006ff */
[C---:B------:R-:W-:Y:S01]  /*1b00*/  PRMT R74, R76.reuse, 0x7632, R74 ;  /* 0x000076324c4a7816 */ /* 0x040fe2000000004a */
[----:B------:R-:W-:Y:S01]  /*1b10*/  IMAD.U32 R76, R76, 0x10000, RZ ;  /* 0x000100004c4c7824 */ /* 0x000fe200078e00ff */
[----:B------:R-:W-:Y:S01]  /*1b20*/  SHF.L.U32 R77, R44, 0x10, RZ ;  /* 0x000000102c4d7819 */ /* 0x000fe200000006ff */
[----:B------:R-:W-:Y:S01]  /*1b30*/  FADD.FTZ R73, R78, R73 ;  /* 0x000000494e497221 */ /* 0x000fe20000010000 */
[----:B------:R-:W-:-:S02]  /*1b40*/  PRMT R78, R45, 0x7632, R78 ;  /* 0x000076322d4e7816 */ /* 0x000fc4000000004e */
[----:B------:R-:W-:Y:S01]  /*1b50*/  PRMT R72, R79, 0x7632, R72 ;  /* 0x000076324f487816 */ /* 0x000fe20000000048 */
[--C-:B------:R-:W-:Y:S01]  /*1b60*/  FADD.FTZ R77, R77, R76.reuse ;  /* 0x0000004c4d4d7221 */ /* 0x100fe20000010000 */
        /* <DEDUP_REMOVED lines=27> */
.L_x_5377:
[----:B--2--5:R-:W-:Y:S02]  /*1d20*/  SHF.L.U32 R72, R76, 0x10, RZ ;  /* 0x000000104c487819 */ /* 0x024fe400000006ff */
[----:B------:R-:W-:Y:S02]  /*1d30*/  SHF.L.U32 R75, R44, 0x10, RZ ;  /* 0x000000102c4b7819 */ /* 0x000fe400000006ff */
[C---:B------:R-:W-:Y:S02]  /*1d40*/  PRMT R112, R77.reuse, 0x7632, R112 ;  /* 0x000076324d707816 */ /* 0x040fe40000000070 */
[----:B------:R-:W-:Y:S01]  /*1d50*/  SHF.L.U32 R74, R77, 0x10, RZ ;  /* 0x000000104d4a7819 */ /* 0x000fe200000006ff */
[----:B------:R-:W-:Y:S01]  /*1d60*/  IMAD.U32 R77, R45, 0x10000, RZ ;  /* 0x000100002d4d7824 */ /* 0x000fe200078e00ff */
[----:B01----:R-:W-:Y:S01]  /*1d70*/  PRMT R89, R76, 0x7632, R89 ;  /* 0x000076324c597816 */ /* 0x003fe20000000059 */
[----:B------:R-:W-:Y:S01]  /*1d80*/  FADD.FTZ R72, R75, R72 ;  /* 0x000000484b487221 */ /* 0x000fe20000010000 */
[C---:B------:R-:W-:Y:S01]  /*1d90*/  PRMT R113, R78.reuse, 0x7632, R113 ;  /* 0x000076324e717816 */ /* 0x040fe20000000071 */
[----:B------:R-:W-:Y:S01]  /*1da0*/  FADD.FTZ R74, R77, R74 ;  /* 0x0000004a4d4a7221 */ /* 0x000fe20000010000 */
[----:B------:R-:W-:-:S02]  /*1db0*/  SHF.L.U32 R76, R78, 0x10, RZ ;  /* 0x000000104e4c7819 */ /* 0x000fc400000006ff */
[----:B------:R-:W-:Y:S02]  /*1dc0*/  PRMT R75, R44, 0x7632, R75 ;  /* 0x000076322c4b7816 */ /* 0x000fe4000000004b */
[C---:B------:R-:W-:Y:S02]  /*1dd0*/  SHF.L.U32 R115, R46.reuse, 0x10, RZ ;  /* 0x000000102e737819 */ /* 0x040fe400000006ff */
[----:B------:R-:W-:Y:S01]  /*1de0*/  PRMT R73, R79, 0x7632, R73 ;  /* 0x000076324f497816 */ /* 0x000fe20000000049 */
[----:B------:R-:W-:Y:S01]  /*1df0*/  IMAD.U32 R75, R75, 0x10000, RZ ;  /* 0x000100004b4b7824 */ /* 0x000fe200078e00ff */
[----:B------:R-:W-:Y:S01]  /*1e00*/  SHF.L.U32 R78, R79, 0x10, RZ ;  /* 0x000000104f4e7819 */ /* 0x000fe200000006ff */
[----:B------:R-:W-:Y:S01]  /*1e10*/  FADD.FTZ R76, R115, R76 ;  /* 0x0000004c734c7221 */ /* 0x000fe20000010000 */
[----:B------:R-:W-:Y:S02]  /*1e20*/  PRMT R77, R45, 0x7632, R77 ;  /* 0x000076322d4d7816 */ /* 0x000fe4000000004d */
[----:B------:R-:W-:-:S02]  /*1e30*/  PRMT R79, R46, 0x7632, R79 ;  /* 0x000076322e4f7816 */ /* 0x000fc4000000004f */
[----:B------:R-:W-:Y:S02]  /*1e40*/  PRMT R88, R47, 0x7632, R88 ;  /* 0x000076322f587816 */ /* 0x000fe40000000058 */
        /* <DEDUP_REMOVED lines=10> */
[----:B------:R-:W-:Y:S02]  /*1ef0*/  FADD.FTZ R77, R114, R79 ;  /* 0x0000004f724d7221 */ /* 0x000fe40000010000 */
[----:B------:R-:W-:Y:S02]  /*1f00*/  FADD.FTZ R78, R115, R78 ;  /* 0x0000004e734e7221 */ /* 0x000fe40000010000 */
[----:B------:R-:W-:Y:S01]  /*1f10*/  FADD.FTZ R79, R89, R88 ;  /* 0x00000058594f7221 */ /* 0x000fe20000010000 */
[----:B------:R-:W-:Y:S06]  /*1f20*/  BRA `(.L_x_5378) ;  /* 0x0000000000887947 */ /* 0x000fec0003800000 */
.L_x_5376:
[----:B------:R-:W-:Y:S05]  /*1f30*/  @!P1 BRA `(.L_x_5379) ;  /* 0x0000000000549947 */ /* 0x000fea0003800000 */
[C---:B--2--5:R-:W-:Y:S02]  /*1f40*/  PRMT R72, R76.reuse, 0x7632, R72 ;  /* 0x000076324c487816 */ /* 0x064fe40000000048 */
[----:B------:R-:W-:Y:S02]  /*1f50*/  SHF.L.U32 R73, R76, 0x10, RZ ;  /* 0x000000104c497819 */ /* 0x000fe400000006ff */
[----:B------:R-:W-:Y:S02]  /*1f60*/  PRMT R74, R77, 0x7632, R74 ;  /* 0x000076324d4a7816 */ /* 0x000fe4000000004a */
[----:B------:R-:W-:Y:S02]  /*1f70*/  PRMT R75, R78, 0x7632, R75 ;  /* 0x000076324e4b7816 */ /* 0x000fe4000000004b */
[C---:B------:R-:W-:Y:S01]  /*1f80*/  PRMT R76, R79.reuse, 0x7632, R76 ;  /* 0x000076324f4c7816 */ /* 0x040fe2000000004c */
[----:B------:R-:W-:Y:S01]  /*1f90*/  IMAD.U32 R79, R79, 0x10000, RZ ;  /* 0x000100004f4f7824 */ /* 0x000fe200078e00ff */
[----:B------:R-:W-:-:S02]  /*1fa0*/  SHF.L.U32 R77, R77, 0x10, RZ ;  /* 0x000000104d4d7819 */ /* 0x000fc400000006ff */
[----:B01----:R-:W-:Y:S01]  /*1fb0*/  SHF.L.U32 R89, R78, 0x10, RZ ;  /* 0x000000104e597819 */ /* 0x003fe200000006ff */
        /* <DEDUP_REMOVED lines=13> */
.L_x_5379:
[----:B--2--5:R-:W-:Y:S01]  /*2090*/  PRMT R75, R77, 0x7632, R75 ;  /* 0x000076324d4b7816 */ /* 0x024fe2000000004b */
[C---:B------:R-:W-:Y:S01]  /*20a0*/  IMAD.U32 R72, R76.reuse, 0x10000, RZ ;  /* 0x000100004c487824 */ /* 0x040fe200078e00ff */
[----:B------:R-:W-:Y:S02]  /*20b0*/  PRMT R73, R76, 0x7632, R73 ;  /* 0x000076324c497816 */ /* 0x000fe40000000049 */
[C---:B01----:R-:W-:Y:S01]  /*20c0*/  PRMT R88, R78.reuse, 0x7632, R88 ;  /* 0x000076324e587816 */ /* 0x043fe20000000058 */
        /* <DEDUP_REMOVED lines=8> */
.L_x_5378:
[----:B------:R-:W0:Y:S02]  /*2150*/  LDC.64 R88, c[0x0][0x3a8] ;  /* 0x0000ea00ff587b82 */ /* 0x000e240000000a00 */
[C---:B0-----:R-:W-:Y:S01]  /*2160*/  IMAD.WIDE.U32 R88, R91.reuse, 0x20, R88 ;  /* 0x000000205b587825 */ /* 0x041fe200078e0058 */
[----:B------:R-:W-:-:S04]  /*2170*/  IADD3 R91, PT, PT, R91, 0x80, RZ ;  /* 0x000000805b5b7810 */ /* 0x000fc80007ffe0ff */
[----:B------:R2:W-:Y:S04]  /*2180*/  STG.E.128 desc[UR6][R88.64], R72 ;  /* 0x0000004858007986 */ /* 0x0005e8000c101d06 */
[----:B------:R2:W-:Y:S02]  /*2190*/  STG.E.128 desc[UR6][R88.64+0x10], R76 ;  /* 0x0000104c58007986 */ /* 0x0005e4000c101d06 */
.L_x_5375:
[----:B------:R-:W-:Y:S05]  /*21a0*/  BSYNC.RECONVERGENT B0 ;  /* 0x0000000000007941 */ /* 0x000fea0003800200 */
.L_x_5374:
        /* <DEDUP_REMOVED lines=9> */
[----:B------:R-:W0:Y:S01]  /*2240*/  @P1 LDC.64 R80, c[0x0][0x3a0] ;  /* 0x0000e800ff501b82 */ /* 0x000e220000000a00 */
[----:B---3--:R-:W-:-:S06]  /*2250*/  IMAD.WIDE.U32 R84, R91, 0x10, R84 ;  /* 0x000000105b547825 */ /* 0x008fcc00078e0054 */
[----:B------:R-:W5:Y:S01]  /*2260*/  LDG.E.128 R84, desc[UR6][R84.64] ;  /* 0x0000000654547981 */ /* 0x000f62000c1e1d00 */
[----:B----4-:R-:W-:-:S05]  /*2270*/  @P0 IMAD.WIDE.U32 R82, R91, 0x10, R82 ;  /* 0x000000105b520825 */ /* 0x010fca00078e0052 */
[----:B------:R3:W5:Y:S01]  /*2280*/  @P0 LDG.E.128 R44, desc[UR6][R82.64] ;  /* 0x00000006522c0981 */ /* 0x000762000c1e1d00 */
[----:B0-----:R-:W-:-:S05]  /*2290*/  @P1 IMAD.WIDE.U32 R80, R91, 0x20, R80 ;  /* 0x000000205b501825 */ /* 0x001fca00078e0050 */
[----:B------:R3:W5:Y:S04]  /*22a0*/  @P1 LDG.E.128 R48, desc[UR6][R80.64] ;  /* 0x0000000650301981 */ /* 0x000768000c1e1d00 */
[----:B------:R3:W5:Y:S01]  /*22b0*/  @P1 LDG.E.128 R52, desc[UR6][R80.64+0x10] ;  /* 0x0000100650341981 */ /* 0x000762000c1e1d00 */
[----:B------:R-:W-:Y:S05]  /*22c0*/  @!P0 BRA `(.L_x_5382) ;  /* 0x00000004002c8947 */ /* 0x000fea0003800000 */
[----:B------:R-:W-:Y:S05]  /*22d0*/  @!P1 BRA `(.L_x_5383) ;  /* 0x0000000000a49947 */ /* 0x000fea0003800000 */
[C---:B-----5:R-:W-:Y:S01]  /*22e0*/  PRMT R90, R86.reuse, 0x7632, R90 ;  /* 0x00007632565a7816 */ /* 0x060fe2000000005a */
[C---:B---3--:R-:W-:Y:S01]  /*22f0*/  IMAD.U32 R81, R85.reuse, 0x10000, RZ ;  /* 0x0001000055517824 */ /* 0x048fe200078e00ff */
[----:B------:R-:W-:Y:S02]  /*2300*/  SHF.L.U32 R83, R86, 0x10, RZ ;  /* 0x0000001056537819 */ /* 0x000fe400000006ff */
[C---:B------:R-:W-:Y:S02]  /*2310*/  PRMT R82, R84.reuse, 0x7632, R82 ;  /* 0x0000763254527816 */ /* 0x040fe40000000052 */
[----:B-12---:R-:W-:Y:S02]  /*2320*/  PRMT R88, R85, 0x7632, R88 ;  /* 0x0000763255587816 */ /* 0x006fe40000000058 */
[----:B------:R-:W-:Y:S02]  /*2330*/  SHF.L.U32 R86, R45, 0x10, RZ ;  /* 0x000000102d567819 */ /* 0x000fe400000006ff */
[----:B------:R-:W-:-:S02]  /*2340*/  SHF.L.U32 R84, R84, 0x10, RZ ;  /* 0x0000001054547819 */ /* 0x000fc400000006ff */
[----:B------:R-:W-:Y:S01]  /*2350*/  SHF.L.U32 R85, R44, 0x10, RZ ;  /* 0x000000102c557819 */ /* 0x000fe200000006ff */
[----:B------:R-:W-:Y:S01]  /*2360*/  FADD.FTZ R81, R86, R81 ;  /* 0x0000005156517221 */ /* 0x000fe20000010000 */
[----:B------:R-:W-:Y:S02]  /*2370*/  SHF.L.U32 R112, R46, 0x10, RZ ;  /* 0x000000102e707819 */ /* 0x000fe400000006ff */
        /* <DEDUP_REMOVED lines=31> */
.L_x_5383:
[C---:B-----5:R-:W-:Y:S01]  /*2570*/  PRMT R112, R85.reuse, 0x7632, R112 ;  /* 0x0000763255707816 */ /* 0x060fe20000000070 */
[----:B---3--:R-:W-:Y:S01]  /*2580*/  IMAD.U32 R80, R84, 0x10000, RZ ;  /* 0x0001000054507824 */ /* 0x008fe200078e00ff */
[----:B------:R-:W-:Y:S01]  /*2590*/  SHF.L.U32 R82, R85, 0x10, RZ ;  /* 0x0000001055527819 */ /* 0x000fe200000006ff */
[----:B------:R-:W-:Y:S01]  /*25a0*/  IMAD.U32 R115, R46, 0x10000, RZ ;  /* 0x000100002e737824 */ /* 0x000fe200078e00ff */
[----:B------:R-:W-:Y:S01]  /*25b0*/  SHF.L.U32 R83, R44, 0x10, RZ ;  /* 0x000000102c537819 */ /* 0x000fe200000006ff */
[----:B------:R-:W-:Y:S01]  /*25c0*/  IMAD.U32 R112, R112, 0x10000, RZ ;  /* 0x0001000070707824 */ /* 0x000fe200078e00ff */
[----:B------:R-:W-:Y:S02]  /*25d0*/  SHF.L.U32 R85, R45, 0x10, RZ ;  /* 0x000000102d557819 */ /* 0x000fe400000006ff */
[----:B-12---:R-:W-:Y:S01]  /*25e0*/  PRMT R89, R84, 0x7632, R89 ;  /* 0x0000763254597816 */ /* 0x006fe20000000059 */
[----:B------:R-:W-:Y:S01]  /*25f0*/  FADD.FTZ R80, R83, R80 ;  /* 0x0000005053507221 */ /* 0x000fe20000010000 */
[C---:B------:R-:W-:Y:S01]  /*2600*/  PRMT R113, R86.reuse, 0x7632, R113 ;  /* 0x0000763256717816 */ /* 0x040fe20000000071 */
[----:B------:R-:W-:Y:S01]  /*2610*/  FADD.FTZ R82, R85, R82 ;  /* 0x0000005255527221 */ /* 0x000fe20000010000 */
[----:B------:R-:W-:-:S02]  /*2620*/  SHF.L.U32 R84, R86, 0x10, RZ ;  /* 0x0000001056547819 */ /* 0x000fc400000006ff */
[----:B------:R-:W-:Y:S02]  /*2630*/  PRMT R83, R44, 0x7632, R83 ;  /* 0x000076322c537816 */ /* 0x000fe40000000053 */
[----:B------:R-:W-:Y:S01]  /*2640*/  PRMT R81, R87, 0x7632, R81 ;  /* 0x0000763257517816 */ /* 0x000fe20000000051 */
[----:B------:R-:W-:Y:S01]  /*2650*/  FADD.FTZ R84, R115, R84 ;  /* 0x0000005473547221 */ /* 0x000fe20000010000 */
[----:B------:R-:W-:Y:S02]  /*2660*/  SHF.L.U32 R86, R87, 0x10, RZ ;  /* 0x0000001057567819 */ /* 0x000fe400000006ff */
[----:B------:R-:W-:Y:S02]  /*2670*/  PRMT R85, R45, 0x7632, R85 ;  /* 0x000076322d557816 */ /* 0x000fe40000000055 */
[----:B------:R-:W-:Y:S02]  /*2680*/  PRMT R87, R46, 0x7632, R87 ;  /* 0x000076322e577816 */ /* 0x000fe40000000057 */
[----:B------:R-:W-:-:S02]  /*2690*/  PRMT R88, R47, 0x7632, R88 ;  /* 0x000076322f587816 */ /* 0x000fc40000000058 */
[----:B------:R-:W-:Y:S02]  /*26a0*/  SHF.L.U32 R90, R89, 0x10, RZ ;  /* 0x00000010595a7819 */ /* 0x000fe400000006ff */
[----:B------:R-:W-:Y:S01]  /*26b0*/  SHF.L.U32 R83, R83, 0x10, RZ ;  /* 0x0000001053537819 */ /* 0x000fe200000006ff */
[----:B------:R-:W-:Y:S01]  /*26c0*/  IMAD.U32 R88, R88, 0x10000, RZ ;  /* 0x0001000058587824 */ /* 0x000fe200078e00ff */
[----:B------:R-:W-:Y:S02]  /*26d0*/  SHF.L.U32 R85, R85, 0x10, RZ ;  /* 0x0000001055557819 */ /* 0x000fe400000006ff */
[----:B------:R-:W-:Y:S02]  /*26e0*/  SHF.L.U32 R114, R113, 0x10, RZ ;  /* 0x0000001071727819 */ /* 0x000fe400000006ff */
[----:B------:R-:W-:Y:S02]  /*26f0*/  SHF.L.U32 R87, R87, 0x10, RZ ;  /* 0x0000001057577819 */ /* 0x000fe400000006ff */
[----:B------:R-:W-:-:S02]  /*2700*/  SHF.L.U32 R115, R47, 0x10, RZ ;  /* 0x000000102f737819 */ /* 0x000fc400000006ff */
[----:B------:R-:W-:Y:S01]  /*2710*/  SHF.L.U32 R89, R81, 0x10, RZ ;  /* 0x0000001051597819 */ /* 0x000fe200000006ff */
[----:B------:R-:W-:Y:S01]  /*2720*/  FADD.FTZ R81, R90, R83 ;  /* 0x000000535a517221 */ /* 0x000fe20000010000 */
[----:B------:R-:W-:Y:S01]  /*2730*/  FADD.FTZ R83, R112, R85 ;  /* 0x0000005570537221 */ /* 0x000fe20000010000 */
[----:B------:R-:W-:Y:S01]  /*2740*/  FADD.FTZ R85, R114, R87 ;  /* 0x0000005772557221 */ /* 0x000fe20000010000 */
[----:B------:R-:W-:Y:S01]  /*2750*/  FADD.FTZ R86, R115, R86 ;  /* 0x0000005673567221 */ /* 0x000fe20000010000 */
[----:B------:R-:W-:Y:S01]  /*2760*/  FADD.FTZ R87, R89, R88 ;  /* 0x0000005859577221 */ /* 0x000fe20000010000 */
[----:B------:R-:W-:Y:S06]  /*2770*/  BRA `(.L_x_5384) ;  /* 0x0000000000887947 */ /* 0x000fec0003800000 */
.L_x_5382:
[----:B------:R-:W-:Y:S05]  /*2780*/  @!P1 BRA `(.L_x_5385) ;  /* 0x0000000000549947 */ /* 0x000fea0003800000 */
[C---:B---3-5:R-:W-:Y:S02]  /*2790*/  PRMT R80, R84.reuse, 0x7632, R80 ;  /* 0x0000763254507816 */ /* 0x068fe40000000050 */
[----:B------:R-:W-:Y:S02]  /*27a0*/  SHF.L.U32 R81, R84, 0x10, RZ ;  /* 0x0000001054517819 */ /* 0x000fe400000006ff */
[----:B------:R-:W-:Y:S01]  /*27b0*/  PRMT R82, R85, 0x7632, R82 ;  /* 0x0000763255527816 */ /* 0x000fe20000000052 */
[----:B-12---:R-:W-:Y:S01]  /*27c0*/  IMAD.U32 R88, R80, 0x10000, RZ ;  /* 0x0001000050587824 */ /* 0x006fe200078e00ff */
[----:B------:R-:W-:Y:S01]  /*27d0*/  PRMT R83, R86, 0x7632, R83 ;  /* 0x0000763256537816 */ /* 0x000fe20000000053 */
[----:B------:R-:W-:Y:S01]  /*27e0*/  FADD.FTZ R80, R48, R81 ;  /* 0x0000005130507221 */ /* 0x000fe20000010000 */
[----:B------:R-:W-:Y:S01]  /*27f0*/  PRMT R84, R87, 0x7632, R84 ;  /* 0x0000763257547816 */ /* 0x000fe20000000054 */
        /* <DEDUP_REMOVED lines=14> */
.L_x_5385:
[----:B-12--5:R-:W-:Y:S01]  /*28e0*/  PRMT R88, R86, 0x7632, R88 ;  /* 0x0000763256587816 */ /* 0x026fe20000000058 */
[C---:B---3--:R-:W-:Y:S01]  /*28f0*/  IMAD.U32 R82, R85.reuse, 0x10000, RZ ;  /* 0x0001000055527824 */ /* 0x048fe200078e00ff */
        /* <DEDUP_REMOVED lines=10> */
.L_x_5384:
[----:B------:R-:W0:Y:S02]  /*29a0*/  LDC.64 R88, c[0x0][0x3a8] ;  /* 0x0000ea00ff587b82 */ /* 0x000e240000000a00 */
[----:B0-----:R-:W-:-:S05]  /*29b0*/  IMAD.WIDE.U32 R88, R91, 0x20, R88 ;  /* 0x000000205b587825 */ /* 0x001fca00078e0058 */
[----:B------:R3:W-:Y:S04]  /*29c0*/  STG.E.128 desc[UR6][R88.64], R80 ;  /* 0x0000005058007986 */ /* 0x0007e8000c101d06 */
[----:B------:R3:W-:Y:S02]  /*29d0*/  STG.E.128 desc[UR6][R88.64+0x10], R84 ;  /* 0x0000105458007986 */ /* 0x0007e4000c101d06 */
.L_x_5381:
[----:B------:R-:W-:Y:S05]  /*29e0*/  BSYNC.RECONVERGENT B0 ;  /* 0x0000000000007941 */ /* 0x000fea0003800200 */
.L_x_5380:
[----:B0123--:R-:W-:Y:S01]  /*29f0*/  FADD.FTZ R88, RZ, R56 ;  /* 0x00000038ff587221 */ /* 0x00ffe20000010000 */
[C---:B------:R-:W-:Y:S01]  /*2a00*/  ISETP.GE.U32.AND P0, PT, R110.reuse, 0x80, PT ;  /* 0x000000806e00780c */ /* 0x040fe20003f06070 */
[----:B------:R-:W-:Y:S01]  /*2a10*/  BSSY.RECONVERGENT B0, `(.L_x_5386) ;  /* 0x0000087000007945 */ /* 0x000fe20003800200 */
[C---:B------:R-:W-:Y:S01]  /*2a20*/  ISETP.GT.U32.AND P6, PT, R110.reuse, 0xff, PT ;  /* 0x000000ff6e00780c */ /* 0x040fe20003fc4070 */
[----:B------:R-:W-:Y:S01]  /*2a30*/  FADD.FTZ R89, R57, R88 ;  /* 0x0000005839597221 */ /* 0x000fe20000010000 */
[C---:B------:R-:W-:Y:S02]  /*2a40*/  ISETP.GT.U32.AND P5, PT, R110.reuse, 0x17f, PT ;  /* 0x0000017f6e00780c */ /* 0x040fe40003fa4070 */
        /* <DEDUP_REMOVED lines=131> */
.L_x_5387:
[----:B------:R-:W-:Y:S05]  /*3280*/  BSYNC.RECONVERGENT B0 ;  /* 0x0000000000007941 */ /* 0x000fea0003800200 */
.L_x_5386:
        /* <DEDUP_REMOVED lines=12> */
.L_x_5389:
[----:B------:R-:W-:Y:S05]  /*3350*/  BSYNC.RECONVERGENT B0 ;  /* 0x0000000000007941 */ /* 0x000fea0003800200 */
.L_x_5388:
[----:B------:R-:W1:Y:S01]  /*3360*/  SHFL.DOWN PT, R91, R116, 0x2, 0x1f ;  /* 0x08401f00745b7f89 */ /* 0x000e6200000e0000 */
[----:B------:R-:W-:Y:S01]  /*3370*/  I2FP.F32.S32 R118, R116 ;  /* 0x0000007400767245 */ /* 0x000fe20000201400 */
[----:B------:R-:W-:Y:S01]  /*3380*/  BSSY.RECONVERGENT B0, `(.L_x_5390) ;  /* 0x0000062000007945 */ /* 0x000fe20003800200 */
[----:B------:R-:W-:Y:S01]  /*3390*/  ISETP.NE.AND P1, PT, R112, RZ, PT ;  /* 0x000000ff7000720c */ /* 0x000fe20003f25270 */
[----:B0-----:R-:W0:Y:S01]  /*33a0*/  SHFL.DOWN PT, R115, R88, 0x2, 0x1f ;  /* 0x08401f0058737f89 */ /* 0x001e2200000e0000 */
[----:B------:R-:W-:-:S03]  /*33b0*/  ISETP.NE.AND P5, PT, RZ, UR12, PT ;  /* 0x0000000cff007c0c */ /* 0x000fc6000bfa5270 */
[----:B------:R-:W2:Y:S01]  /*33c0*/  SHFL.DOWN PT, R114, R89, 0x2, 0x1f ;  /* 0x08401f0059727f89 */ /* 0x000ea200000e0000 */
[----:B-1----:R-:W-:Y:S01]  /*33d0*/  IMAD.IADD R90, R91, 0x1, R116 ;  /* 0x000000015b5a7824 */ /* 0x002fe200078e0274 */
[----:B------:R-:W-:Y:S01]  /*33e0*/  I2FP.F32.S32 R120, R91 ;  /* 0x0000005b00787245 */ /* 0x000fe20000201400 */
[----:B0-----:R-:W-:-:S03]  /*33f0*/  FADD.FTZ R117, -R115, R88 ;  /* 0x0000005873757221 */ /* 0x001fc60000010100 */
[----:B------:R-:W-:Y:S01]  /*3400*/  I2FP.F32.S32 R91, R90 ;  /* 0x0000005a005b7245 */ /* 0x000fe20000201400 */
[----:B------:R-:W-:Y:S02]  /*3410*/  FMUL.FTZ R119, R115, R120 ;  /* 0x0000007873777220 */ /* 0x000fe40000410000 */
[----:B------:R-:W0:Y:S01]  /*3420*/  SHFL.DOWN PT, R115, R90, 0x1, 0x1f ;  /* 0x08201f005a737f89 */ /* 0x000e2200000e0000 */
[----:B------:R-:W1:Y:S01]  /*3430*/  MUFU.RCP R113, R91 ;  /* 0x0000005b00717308 */ /* 0x000e620000001000 */
[----:B------:R-:W-:Y:S01]  /*3440*/  FFMA.FTZ R122, R118, R88, R119 ;  /* 0x00000058767a7223 */ /* 0x000fe20000010077 */
[----:B------:R-:W-:Y:S01]  /*3450*/  FMUL.FTZ R117, R117, R117 ;  /* 0x0000007575757220 */ /* 0x000fe20000410000 */
[----:B--2---:R-:W-:-:S03]  /*3460*/  FADD.FTZ R114, R114, R89 ;  /* 0x0000005972727221 */ /* 0x004fc60000010000 */
[----:B------:R-:W-:-:S04]  /*3470*/  FMUL.FTZ R117, R117, R118 ;  /* 0x0000007675757220 */ /* 0x000fc80000410000 */
[----:B------:R-:W-:Y:S01]  /*3480*/  FMUL.FTZ R117, R117, R120 ;  /* 0x0000007875757220 */ /* 0x000fe20000410000 */
[----:B-1----:R-:W-:-:S03]  /*3490*/  FMUL.FTZ R88, R113, R122 ;  /* 0x0000007a71587220 */ /* 0x002fc60000410000 */
[----:B------:R-:W-:Y:S02]  /*34a0*/  FFMA.FTZ R114, R113, R117, R114 ;  /* 0x0000007571727223 */ /* 0x000fe40000010072 */
[----:B------:R-:W1:Y:S01]  /*34b0*/  SHFL.DOWN PT, R89, R88, 0x1, 0x1f ;  /* 0x08201f0058597f89 */ /* 0x000e6200000e0000 */
[-C--:B0-----:R-:W-:Y:S02]  /*34c0*/  IADD3 R116, PT, PT, R90, R115.reuse, RZ ;  /* 0x000000735a747210 */ /* 0x081fe40007ffe0ff */
[----:B------:R-:W-:Y:S01]  /*34d0*/  I2FP.F32.S32 R115, R115 ;  /* 0x0000007300737245 */ /* 0x000fe20000201400 */
[----:B------:R-:W0:Y:S01]  /*34e0*/  SHFL.DOWN PT, R113, R114, 0x1, 0x1f ;  /* 0x08201f0072717f89 */ /* 0x000e2200000e0000 */
[----:B------:R-:W-:-:S06]  /*34f0*/  I2FP.F32.S32 R116, R116 ;  /* 0x0000007400747245 */ /* 0x000fcc0000201400 */
[----:B------:R-:W2:Y:S01]  /*3500*/  MUFU.RCP R116, R116 ;  /* 0x0000007400747308 */ /* 0x000ea20000001000 */
[----:B-1----:R-:W-:Y:S01]  /*3510*/  FADD.FTZ R90, R88, -R89 ;  /* 0x80000059585a7221 */ /* 0x002fe20000010000 */
[----:B------:R-:W-:-:S03]  /*3520*/  FMUL.FTZ R118, R89, R115 ;  /* 0x0000007359767220 */ /* 0x000fc60000410000 */
[----:B------:R-:W-:Y:S01]  /*3530*/  FMUL.FTZ R90, R90, R90 ;  /* 0x0000005a5a5a7220 */ /* 0x000fe20000410000 */
[C---:B------:R-:W-:Y:S01]  /*3540*/  FFMA.FTZ R89, R91.reuse, R88, R118 ;  /* 0x000000585b597223 */ /* 0x040fe20000010076 */
[----:B0-----:R-:W-:Y:S02]  /*3550*/  FADD.FTZ R113, R114, R113 ;  /* 0x0000007172717221 */ /* 0x001fe40000010000 */
[----:B------:R-:W-:Y:S01]  /*3560*/  FMUL.FTZ R90, R91, R90 ;  /* 0x0000005a5b5a7220 */ /* 0x000fe20000410000 */
[----:B--2---:R-:W-:-:S03]  /*3570*/  FMUL.FTZ R114, R116, R89 ;  /* 0x0000005974727220 */ /* 0x004fc60000410000 */
[----:B------:R-:W-:Y:S02]  /*3580*/  FMUL.FTZ R90, R90, R115 ;  /* 0x000000735a5a7220 */ /* 0x000fe40000410000 */
[----:B------:R-:W0:Y:S01]  /*3590*/  SHFL.IDX PT, R117, R114, RZ, 0x1f ;  /* 0x00001fff72757589 */ /* 0x000e2200000e0000 */
[----:B------:R-:W1:Y:S01]  /*35a0*/  LDC R115, c[0x0][0x448] ;  /* 0x00011200ff737b82 */ /* 0x000e620000000800 */
[----:B------:R-:W-:-:S05]  /*35b0*/  FFMA.FTZ R113, R116, R90, R113 ;  /* 0x0000005a74717223 */ /* 0x000fca0000010071 */
[----:B------:R2:W1:Y:S01]  /*35c0*/  SHFL.IDX PT, R90, R113, RZ, 0x1f ;  /* 0x00001fff715a7589 */ /* 0x00046200000e0000 */
[C---:B0-----:R-:W-:Y:S01]  /*35d0*/  FMUL.FTZ R88, R117.reuse, R117 ;  /* 0x0000007575587220 */ /* 0x041fe20000410000 */
[----:B--2---:R-:W-:-:S04]  /*35e0*/  FSEL R113, R117, RZ, !P5 ;  /* 0x000000ff75717208 */ /* 0x004fc80006800000 */
[----:B------:R-:W-:Y:S01]  /*35f0*/  FSEL R116, R88, RZ, P5 ;  /* 0x000000ff58747208 */ /* 0x000fe20002800000 */
[----:B-1----:R-:W-:Y:S01]  /*3600*/  FFMA.FTZ R115, R90, UR13, R115 ;  /* 0x0000000d5a737c23 */ /* 0x002fe20008010073 */
[----:B------:R-:W0:Y:S03]  /*3610*/  @!P1 LDC.64 R88, c[0x0][0x3c8] ;  /* 0x0000f200ff589b82 */ /* 0x000e260000000a00 */
[----:B------:R-:W-:-:S05]  /*3620*/  FADD.FTZ R116, R115, R116 ;  /* 0x0000007473747221 */ /* 0x000fca0000010000 */
[----:B------:R-:W1:Y:S01]  /*3630*/  @!P1 LDC.64 R90, c[0x0][0x3c0] ;  /* 0x0000f000ff5a9b82 */ /* 0x000e620000000a00 */
[----:B------:R-:W2:Y:S01]  /*3640*/  MUFU.RSQ R116, R116 ;  /* 0x0000007400747308 */ /* 0x000ea20000001400 */
[----:B0-----:R-:W-:-:S04]  /*3650*/  @!P1 IMAD.WIDE R88, R109, 0x4, R88 ;  /* 0x000000046d589825 */ /* 0x001fc800078e0258 */
[----:B-1----:R-:W-:-:S05]  /*3660*/  @!P1 IMAD.WIDE R90, R109, 0x4, R90 ;  /* 0x000000046d5a9825 */ /* 0x002fca00078e025a */
[----:B------:R0:W-:Y:S04]  /*3670*/  @!P1 STG.E desc[UR6][R90.64], R117 ;  /* 0x000000755a009986 */ /* 0x0001e8000c101906 */
[----:B--2---:R0:W-:Y:S01]  /*3680*/  @!P1 STG.E desc[UR6][R88.64], R116 ;  /* 0x0000007458009986 */ /* 0x0041e2000c101906 */
[----:B------:R-:W-:Y:S05]  /*3690*/  @!P0 BRA `(.L_x_5391) ;  /* 0x0000000000c08947 */ /* 0x000fea0003800000 */
[--C-:B0-----:R-:W-:Y:S01]  /*36a0*/  FADD.FTZ R89, R56, -R113.reuse ;  /* 0x8000007138597221 */ /* 0x101fe20000010000 */
[----:B------:R-:W-:Y:S01]  /*36b0*/  SHF.L.U32 R91, R12, 0x10, RZ ;  /* 0x000000100c5b7819 */ /* 0x000fe200000006ff */
[----:B------:R-:W-:Y:S01]  /*36c0*/  IMAD.U32 R114, R96, 0x10000, RZ ;  /* 0x0001000060727824 */ /* 0x000fe200078e00ff */
[----:B------:R-:W-:Y:S01]  /*36d0*/  SHF.L.U32 R115, R16, 0x10, RZ ;  /* 0x0000001010737819 */ /* 0x000fe200000006ff */
[----:B------:R-:W-:Y:S01]  /*36e0*/  FMUL.FTZ R88, R116, R89 ;  /* 0x0000005974587220 */ /* 0x000fe20000410000 */
[----:B------:R-:W-:Y:S01]  /*36f0*/  FADD.FTZ R89, R57, -R113 ;  /* 0x8000007139597221 */ /* 0x000fe20000010000 */
[----:B------:R-:W-:Y:S02]  /*3700*/  SHF.L.U32 R90, R97, 0x10, RZ ;  /* 0x00000010615a7819 */ /* 0x000fe400000006ff */
[----:B------:R-:W-:Y:S01]  /*3710*/  FFMA.FTZ R88, R88, R91, R115 ;  /* 0x0000005b58587223 */ /* 0x000fe20000010073 */
[----:B------:R-:W-:Y:S01]  /*3720*/  FMUL.FTZ R89, R116, R89 ;  /* 0x0000005974597220 */ /* 0x000fe20000410000 */
[----:B------:R-:W-:Y:S01]  /*3730*/  FADD.FTZ R91, R58, -R113 ;  /* 0x800000713a5b7221 */ /* 0x000fe20000010000 */
[----:B------:R-:W-:-:S02]  /*3740*/  SHF.L.U32 R118, R95, 0x10, RZ ;  /* 0x000000105f767819 */ /* 0x000fc400000006ff */
[----:B------:R-:W-:Y:S01]  /*3750*/  FFMA.FTZ R117, R89, R90, R114 ;  /* 0x0000005a59757223 */ /* 0x000fe20000010072 */
[----:B------:R-:W-:Y:S01]  /*3760*/  SHF.L.U32 R90, R13, 0x10, RZ ;  /* 0x000000100d5a7819 */ /* 0x000fe200000006ff */
[----:B------:R-:W-:Y:S01]  /*3770*/  FMUL.FTZ R89, R116, R91 ;  /* 0x0000005b74597220 */ /* 0x000fe20000410000 */
[----:B------:R-:W-:Y:S01]  /*3780*/  SHF.L.U32 R114, R17, 0x10, RZ ;  /* 0x0000001011727819 */ /* 0x000fe200000006ff */
[----:B------:R-:W-:Y:S01]  /*3790*/  FADD.FTZ R91, R59, -R113 ;  /* 0x800000713b5b7221 */ /* 0x000fe20000010000 */
[----:B------:R-:W-:Y:S02]  /*37a0*/  SHF.L.U32 R115, R18, 0x10, RZ ;  /* 0x0000001012737819 */ /* 0x000fe400000006ff */
[----:B------:R-:W-:Y:S01]  /*37b0*/  SHF.L.U32 R120, R92, 0x10, RZ ;  /* 0x000000105c787819 */ /* 0x000fe200000006ff */
[----:B------:R-:W-:Y:S01]  /*37c0*/  FFMA.FTZ R89, R89, R90, R114 ;  /* 0x0000005a59597223 */ /* 0x000fe20000010072 */
[----:B------:R-:W-:Y:S01]  /*37d0*/  SHF.L.U32 R90, R94, 0x10, RZ ;  /* 0x000000105e5a7819 */ /* 0x000fe200000006ff */
[----:B------:R-:W-:Y:S01]  /*37e0*/  FMUL.FTZ R91, R116, R91 ;  /* 0x0000005b745b7220 */ /* 0x000fe20000410000 */
[----:B------:R-:W-:-:S02]  /*37f0*/  SHF.L.U32 R114, R93, 0x10, RZ ;  /* 0x000000105d727819 */ /* 0x000fc400000006ff */
[----:B------:R-:W-:Y:S01]  /*3800*/  F2FP.BF16.F32.PACK_AB R88, R117, R88 ;  /* 0x000000587558723e */ /* 0x000fe200000010ff */
[----:B------:R-:W-:Y:S01]  /*3810*/  FFMA.FTZ R118, R91, R118, R90 ;  /* 0x000000765b767223 */ /* 0x000fe2000001005a */
[----:B------:R-:W-:-:S04]  /*3820*/  FADD.FTZ R91, R60, -R113 ;  /* 0x800000713c5b7221 */ /* 0x000fc80000010000 */
[----:B------:R-:W-:Y:S01]  /*3830*/  FMUL.FTZ R90, R116, R91 ;  /* 0x0000005b745a7220 */ /* 0x000fe20000410000 */
[----:B------:R-:W-:Y:S01]  /*3840*/  IMAD.U32 R91, R14, 0x10000, RZ ;  /* 0x000100000e5b7824 */ /* 0x000fe200078e00ff */
[----:B------:R-:W-:-:S03]  /*3850*/  F2FP.BF16.F32.PACK_AB R89, R118, R89 ;  /* 0x000000597659723e */ /* 0x000fc600000010ff */
[----:B------:R-:W-:Y:S01]  /*3860*/  FFMA.FTZ R90, R90, R91, R115 ;  /* 0x0000005b5a5a7223 */ /* 0x000fe20000010073 */
[--C-:B------:R-:W-:Y:S01]  /*3870*/  FADD.FTZ R91, R61, -R113.reuse ;  /* 0x800000713d5b7221 */ /* 0x100fe20000010000 */
[----:B------:R-:W-:-:S03]  /*3880*/  FADD.FTZ R115, R63, -R113 ;  /* 0x800000713f737221 */ /* 0x000fc60000010000 */
[C---:B------:R-:W-:Y:S01]  /*3890*/  FMUL.FTZ R91, R116.reuse, R91 ;  /* 0x0000005b745b7220 */ /* 0x040fe20000410000 */
[----:B------:R-:W-:-:S03]  /*38a0*/  FMUL.FTZ R115, R116, R115 ;  /* 0x0000007374737220 */ /* 0x000fc60000410000 */
[----:B------:R-:W-:Y:S01]  /*38b0*/  FFMA.FTZ R119, R91, R114, R120 ;  /* 0x000000725b777223 */ /* 0x000fe20000010078 */
[----:B------:R-:W-:Y:S01]  /*38c0*/  FADD.FTZ R91, R62, -R113 ;  /* 0x800000713e5b7221 */ /* 0x000fe20000010000 */
[----:B------:R-:W-:Y:S01]  /*38d0*/  SHF.L.U32 R114, R15, 0x10, RZ ;  /* 0x000000100f727819 */ /* 0x000fe200000006ff */
[----:B------:R-:W-:Y:S02]  /*38e0*/  IMAD.U32 R120, R19, 0x10000, RZ ;  /* 0x0001000013787824 */ /* 0x000fe400078e00ff */
[----:B------:R-:W-:Y:S01]  /*38f0*/  FMUL.FTZ R91, R116, R91 ;  /* 0x0000005b745b7220 */ /* 0x000fe20000410000 */
[----:B------:R-:W-:-:S03]  /*3900*/  F2FP.BF16.F32.PACK_AB R90, R119, R90 ;  /* 0x0000005a775a723e */ /* 0x000fc600000010ff */
[----:B------:R-:W-:Y:S01]  /*3910*/  FFMA.FTZ R91, R91, R114, R120 ;  /* 0x000000725b5b7223 */ /* 0x000fe20000010078 */
[----:B------:R-:W-:Y:S02]  /*3920*/  SHF.L.U32 R114, R11, 0x10, RZ ;  /* 0x000000100b727819 */ /* 0x000fe400000006ff */
[----:B------:R-:W-:-:S05]  /*3930*/  SHF.L.U32 R120, R10, 0x10, RZ ;  /* 0x000000100a787819 */ /* 0x000fca00000006ff */
[----:B------:R-:W-:Y:S02]  /*3940*/  FFMA.FTZ R120, R115, R114, R120 ;  /* 0x0000007273787223 */ /* 0x000fe40000010078 */
[----:B------:R-:W0:Y:S03]  /*3950*/  LDC.64 R114, c[0x0][0x428] ;  /* 0x00010a00ff727b82 */ /* 0x000e260000000a00 */
[----:B------:R-:W-:Y:S01]  /*3960*/  F2FP.BF16.F32.PACK_AB R91, R120, R91 ;  /* 0x0000005b785b723e */ /* 0x000fe200000010ff */
[C---:B0-----:R-:W-:Y:S01]  /*3970*/  IMAD.WIDE.U32 R114, R111.reuse, 0x10, R114 ;  /* 0x000000106f727825 */ /* 0x041fe200078e0072 */
[----:B------:R-:W-:-:S04]  /*3980*/  IADD3 R111, PT, PT, R111, 0x80, RZ ;  /* 0x000000806f6f7810 */ /* 0x000fc80007ffe0ff */
[----:B------:R1:W-:Y:S03]  /*3990*/  STG.E.128 desc[UR6][R114.64], R88 ;  /* 0x0000005872007986 */ /* 0x0003e6000c101d06 */
.L_x_5391:
[----:B------:R-:W-:Y:S05]  /*39a0*/  BSYNC.RECONVERGENT B0 ;  /* 0x0000000000007941 */ /* 0x000fea0003800200 */
.L_x_5390:
[----:B------:R-:W-:Y:S04]  /*39b0*/  BSSY.RECONVERGENT B0, `(.L_x_5392) ;  /* 0x0000032000007945 */ /* 0x000fe80003800200 */
[----:B------:R-:W-:Y:S05]  /*39c0*/  @!P2 BRA `(.L_x_5393) ;  /* 0x0000000000c0a947 */ /* 0x000fea0003800000 */
[--C-:B01----:R-:W-:Y:S01]  /*39d0*/  FADD.FTZ R89, R64, -R113.reuse ;  /* 0x8000007140597221 */ /* 0x103fe20000010000 */
[----:B------:R-:W-:Y:S01]  /*39e0*/  SHF.L.U32 R91, R20, 0x10, RZ ;  /* 0x00000010145b7819 */ /* 0x000fe200000006ff */
[----:B------:R-:W-:Y:S01]  /*39f0*/  IMAD.U32 R115, R24, 0x10000, RZ ;  /* 0x0001000018737824 */ /* 0x000fe200078e00ff */
[----:B------:R-:W-:Y:S01]  /*3a00*/  SHF.L.U32 R90, R9, 0x10, RZ ;  /* 0x00000010095a7819 */ /* 0x000fe200000006ff */
[----:B------:R-:W-:Y:S01]  /*3a10*/  FMUL.FTZ R88, R116, R89 ;  /* 0x0000005974587220 */ /* 0x000fe20000410000 */
[----:B------:R-:W-:Y:S01]  /*3a20*/  FADD.FTZ R89, R65, -R113 ;  /* 0x8000007141597221 */ /* 0x000fe20000010000 */
[----:B------:R-:W-:Y:S01]  /*3a30*/  SHF.L.U32 R114, R8, 0x10, RZ ;  /* 0x0000001008727819 */ /* 0x000fe200000006ff */
[----:B------:R-:W-:Y:S02]  /*3a40*/  IMAD.U32 R118, R7, 0x10000, RZ ;  /* 0x0001000007767824 */ /* 0x000fe400078e00ff */
[----:B------:R-:W-:Y:S01]  /*3a50*/  FFMA.FTZ R88, R88, R91, R115 ;  /* 0x0000005b58587223 */ /* 0x000fe20000010073 */
[----:B------:R-:W-:Y:S01]  /*3a60*/  FMUL.FTZ R89, R116, R89 ;  /* 0x0000005974597220 */ /* 0x000fe20000410000 */
[----:B------:R-:W-:Y:S01]  /*3a70*/  FADD.FTZ R91, R66, -R113 ;  /* 0x80000071425b7221 */ /* 0x000fe20000010000 */
[----:B------:R-:W-:Y:S01]  /*3a80*/  SHF.L.U32 R115, R26, 0x10, RZ ;  /* 0x000000101a737819 */ /* 0x000fe200000006ff */
[----:B------:R-:W-:-:S02]  /*3a90*/  IMAD.U32 R120, R3, 0x10000, RZ ;  /* 0x0001000003787824 */ /* 0x000fc400078e00ff */
[----:B------:R-:W-:Y:S01]  /*3aa0*/  FFMA.FTZ R117, R89, R90, R114 ;  /* 0x0000005a59757223 */ /* 0x000fe20000010072 */
[----:B------:R-:W-:Y:S01]  /*3ab0*/  SHF.L.U32 R90, R21, 0x10, RZ ;  /* 0x00000010155a7819 */ /* 0x000fe200000006ff */
[----:B------:R-:W-:Y:S01]  /*3ac0*/  FMUL.FTZ R89, R116, R91 ;  /* 0x0000005b74597220 */ /* 0x000fe20000410000 */
[----:B------:R-:W-:Y:S01]  /*3ad0*/  SHF.L.U32 R114, R25, 0x10, RZ ;  /* 0x0000001019727819 */ /* 0x000fe200000006ff */
[----:B------:R-:W-:Y:S01]  /*3ae0*/  FADD.FTZ R91, R67, -R113 ;  /* 0x80000071435b7221 */ /* 0x000fe20000010000 */
[----:B------:R-:W-:-:S03]  /*3af0*/  F2FP.BF16.F32.PACK_AB R88, R117, R88 ;  /* 0x000000587558723e */ /* 0x000fc600000010ff */
[----:B------:R-:W-:Y:S01]  /*3b00*/  FFMA.FTZ R89, R89, R90, R114 ;  /* 0x0000005a59597223 */ /* 0x000fe20000010072 */
[----:B------:R-:W-:Y:S01]  /*3b10*/  SHF.L.U32 R90, R5, 0x10, RZ ;  /* 0x00000010055a7819 */ /* 0x000fe200000006ff */
[----:B------:R-:W-:Y:S01]  /*3b20*/  FMUL.FTZ R91, R116, R91 ;  /* 0x0000005b745b7220 */ /* 0x000fe20000410000 */
[----:B------:R-:W-:-:S03]  /*3b30*/  SHF.L.U32 R114, R4, 0x10, RZ ;  /* 0x0000001004727819 */ /* 0x000fc600000006ff */
[----:B------:R-:W-:Y:S01]  /*3b40*/  FFMA.FTZ R118, R91, R118, R90 ;  /* 0x000000765b767223 */ /* 0x000fe2000001005a */
[----:B------:R-:W-:-:S04]  /*3b50*/  FADD.FTZ R91, R68, -R113 ;  /* 0x80000071445b7221 */ /* 0x000fc80000010000 */
[----:B------:R-:W-:Y:S01]  /*3b60*/  FMUL.FTZ R90, R116, R91 ;  /* 0x0000005b745a7220 */ /* 0x000fe20000410000 */
[----:B------:R-:W-:Y:S02]  /*3b70*/  SHF.L.U32 R91, R22, 0x10, RZ ;  /* 0x00000010165b7819 */ /* 0x000fe400000006ff */
        /* <DEDUP_REMOVED lines=8> */
[----:B------:R-:W-:Y:S02]  /*3c00*/  SHF.L.U32 R114, R23, 0x10, RZ ;  /* 0x0000001017727819 */ /* 0x000fe400000006ff */
[----:B------:R-:W-:Y:S01]  /*3c10*/  SHF.L.U32 R120, R27, 0x10, RZ ;  /* 0x000000101b787819 */ /* 0x000fe200000006ff */
        /* <DEDUP_REMOVED lines=8> */
[----:B0-----:R-:W-:-:S04]  /*3ca0*/  IMAD.WIDE.U32 R114, R111, 0x10, R114 ;  /* 0x000000106f727825 */ /* 0x001fc800078e0072 */
[----:B------:R-:W-:Y:S01]  /*3cb0*/  VIADD R111, R111, 0x80 ;  /* 0x000000806f6f7836 */ /* 0x000fe20000000000 */
[----:B------:R2:W-:Y:S06]  /*3cc0*/  STG.E.128 desc[UR6][R114.64], R88 ;  /* 0x0000005872007986 */ /* 0x0005ec000c101d06 */
.L_x_5393:
[----:B------:R-:W-:Y:S05]  /*3cd0*/  BSYNC.RECONVERGENT B0 ;  /* 0x0000000000007941 */ /* 0x000fea0003800200 */
.L_x_5392:
[----:B------:R-:W-:Y:S04]  /*3ce0*/  BSSY.RECONVERGENT B0, `(.L_x_5394) ;  /* 0x0000032000007945 */ /* 0x000fe80003800200 */
[----:B------:R-:W-:Y:S05]  /*3cf0*/  @!P3 BRA `(.L_x_5395) ;  /* 0x0000000000c0b947 */ /* 0x000fea0003800000 */
[--C-:B012---:R-:W-:Y:S01]  /*3d00*/  FADD.FTZ R89, R72, -R113.reuse ;  /* 0x8000007148597221 */ /* 0x107fe20000010000 */
[----:B------:R-:W-:Y:S02]  /*3d10*/  SHF.L.U32 R91, R28, 0x10, RZ ;  /* 0x000000101c5b7819 */ /* 0x000fe400000006ff */
[----:B------:R-:W-:Y:S01]  /*3d20*/  SHF.L.U32 R115, R32, 0x10, RZ ;  /* 0x0000001020737819 */ /* 0x000fe200000006ff */
[----:B------:R-:W-:Y:S01]  /*3d30*/  FMUL.FTZ R88, R116, R89 ;  /* 0x0000005974587220 */ /* 0x000fe20000410000 */
[----:B------:R-:W-:Y:S01]  /*3d40*/  FADD.FTZ R89, R73, -R113 ;  /* 0x8000007149597221 */ /* 0x000fe20000010000 */
[----:B------:R-:W-:Y:S02]  /*3d50*/  SHF.L.U32 R90, R99, 0x10, RZ ;  /* 0x00000010635a7819 */ /* 0x000fe400000006ff */
[----:B------:R-:W-:Y:S01]  /*3d60*/  SHF.L.U32 R114, R100, 0x10, RZ ;  /* 0x0000001064727819 */ /* 0x000fe200000006ff */
[----:B------:R-:W-:Y:S01]  /*3d70*/  FMUL.FTZ R89, R116, R89 ;  /* 0x0000005974597220 */ /* 0x000fe20000410000 */
[----:B------:R-:W-:Y:S01]  /*3d80*/  FFMA.FTZ R88, R88, R91, R115 ;  /* 0x0000005b58587223 */ /* 0x000fe20000010073 */
[----:B------:R-:W-:Y:S01]  /*3d90*/  FADD.FTZ R91, R74, -R113 ;  /* 0x800000714a5b7221 */ /* 0x000fe20000010000 */
[----:B------:R-:W-:Y:S01]  /*3da0*/  SHF.L.U32 R118, R101, 0x10, RZ ;  /* 0x0000001065767819 */ /* 0x000fe200000006ff */
[----:B------:R-:W-:Y:S01]  /*3db0*/  FFMA.FTZ R117, R89, R90, R114 ;  /* 0x0000005a59757223 */ /* 0x000fe20000010072 */
[----:B------:R-:W-:Y:S01]  /*3dc0*/  SHF.L.U32 R114, R33, 0x10, RZ ;  /* 0x0000001021727819 */ /* 0x000fe200000006ff */
[----:B------:R-:W-:Y:S01]  /*3dd0*/  FMUL.FTZ R89, R116, R91 ;  /* 0x0000005b74597220 */ /* 0x000fe20000410000 */
[----:B------:R-:W-:-:S02]  /*3de0*/  IMAD.U32 R90, R29, 0x10000, RZ ;  /* 0x000100001d5a7824 */ /* 0x000fc400078e00ff */
[--C-:B------:R-:W-:Y:S01]  /*3df0*/  FADD.FTZ R91, R75, -R113.reuse ;  /* 0x800000714b5b7221 */ /* 0x100fe20000010000 */
[----:B------:R-:W-:Y:S01]  /*3e00*/  IMAD.U32 R115, R34, 0x10000, RZ ;  /* 0x0001000022737824 */ /* 0x000fe200078e00ff */
[----:B------:R-:W-:Y:S01]  /*3e10*/  SHF.L.U32 R120, R104, 0x10, RZ ;  /* 0x0000001068787819 */ /* 0x000fe200000006ff */
[----:B------:R-:W-:Y:S01]  /*3e20*/  FFMA.FTZ R89, R89, R90, R114 ;  /* 0x0000005a59597223 */ /* 0x000fe20000010072 */
[----:B------:R-:W-:Y:S01]  /*3e30*/  SHF.L.U32 R90, R102, 0x10, RZ ;  /* 0x00000010665a7819 */ /* 0x000fe200000006ff */
[----:B------:R-:W-:Y:S01]  /*3e40*/  FMUL.FTZ R91, R116, R91 ;  /* 0x0000005b745b7220 */ /* 0x000fe20000410000 */
[----:B------:R-:W-:Y:S02]  /*3e50*/  SHF.L.U32 R114, R103, 0x10, RZ ;  /* 0x0000001067727819 */ /* 0x000fe400000006ff */
[----:B------:R-:W-:Y:S01]  /*3e60*/  F2FP.BF16.F32.PACK_AB R88, R117, R88 ;  /* 0x000000587558723e */ /* 0x000fe200000010ff */
        /* <DEDUP_REMOVED lines=17> */
[----:B------:R-:W-:Y:S01]  /*3f80*/  IMAD.U32 R114, R105, 0x10000, RZ ;  /* 0x0001000069727824 */ /* 0x000fe200078e00ff */
[----:B------:R-:W-:-:S05]  /*3f90*/  SHF.L.U32 R120, R106, 0x10, RZ ;  /* 0x000000106a787819 */ /* 0x000fca00000006ff */
[----:B------:R-:W-:Y:S02]  /*3fa0*/  FFMA.FTZ R120, R115, R114, R120 ;  /* 0x0000007273787223 */ /* 0x000fe40000010078 */
[----:B------:R-:W0:Y:S03]  /*3fb0*/  LDC.64 R114, c[0x0][0x428] ;  /* 0x00010a00ff727b82 */ /* 0x000e260000000a00 */
[----:B------:R-:W-:Y:S01]  /*3fc0*/  F2FP.BF16.F32.PACK_AB R91, R120, R91 ;  /* 0x0000005b785b723e */ /* 0x000fe200000010ff */
[C---:B0-----:R-:W-:Y:S01]  /*3fd0*/  IMAD.WIDE.U32 R114, R111.reuse, 0x10, R114 ;  /* 0x000000106f727825 */ /* 0x041fe200078e0072 */
[----:B------:R-:W-:-:S04]  /*3fe0*/  IADD3 R111, PT, PT, R111, 0x80, RZ ;  /* 0x000000806f6f7810 */ /* 0x000fc80007ffe0ff */
[----:B------:R3:W-:Y:S03]  /*3ff0*/  STG.E.128 desc[UR6][R114.64], R88 ;  /* 0x0000005872007986 */ /* 0x0007e6000c101d06 */
.L_x_5395:
[----:B------:R-:W-:Y:S05]  /*4000*/  BSYNC.RECONVERGENT B0 ;  /* 0x0000000000007941 */ /* 0x000fea0003800200 */
.L_x_5394:
[----:B------:R-:W-:Y:S04]  /*4010*/  BSSY.RECONVERGENT B0, `(.L_x_5396) ;  /* 0x0000037000007945 */ /* 0x000fe80003800200 */
[----:B------:R-:W-:Y:S05]  /*4020*/  @!P4 BRA `(.L_x_5397) ;  /* 0x0000000000d4c947 */ /* 0x000fea0003800000 */
[----:B0123--:R-:W-:Y:S01]  /*4030*/  PRMT R88, R37, 0x7632, R88 ;  /* 0x0000763225587816 */ /* 0x00ffe20000000058 */
[--C-:B------:R-:W-:Y:S01]  /*4040*/  FADD.FTZ R89, R83, -R113.reuse ;  /* 0x8000007153597221 */ /* 0x100fe20000010000 */
[----:B------:R-:W-:Y:S01]  /*4050*/  PRMT R90, R41, 0x7632, R90 ;  /* 0x00007632295a7816 */ /* 0x000fe2000000005a */
[----:B------:R-:W-:Y:S01]  /*4060*/  FADD.FTZ R91, R85, -R113 ;  /* 0x80000071555b7221 */ /* 0x000fe20000010000 */
[----:B------:R-:W-:Y:S01]  /*4070*/  SHF.L.U32 R88, R88, 0x10, RZ ;  /* 0x0000001058587819 */ /* 0x000fe200000006ff */
[----:B------:R-:W-:Y:S01]  /*4080*/  FMUL.FTZ R89, R116, R89 ;  /* 0x0000005974597220 */ /* 0x000fe20000410000 */
[----:B------:R-:W-:Y:S02]  /*4090*/  SHF.L.U32 R90, R90, 0x10, RZ ;  /* 0x000000105a5a7819 */ /* 0x000fe400000006ff */
[----:B------:R-:W-:Y:S02]  /*40a0*/  PRMT R115, R38, 0x7632, R115 ;  /* 0x0000763226737816 */ /* 0x000fe40000000073 */
[----:B------:R-:W-:Y:S01]  /*40b0*/  PRMT R117, R42, 0x7632, R117 ;  /* 0x000076322a757816 */ /* 0x000fe20000000075 */
[----:B------:R-:W-:Y:S01]  /*40c0*/  FFMA.FTZ R89, R89, R88, R90 ;  /* 0x0000005859597223 */ /* 0x000fe2000001005a */
[----:B------:R-:W-:Y:S01]  /*40d0*/  FMUL.FTZ R90, R116, R91 ;  /* 0x0000005b745a7220 */ /* 0x000fe20000410000 */
[----:B------:R-:W-:Y:S01]  /*40e0*/  PRMT R88, R39, 0x7632, R88 ;  /* 0x0000763227587816 */ /* 0x000fe20000000058 */
[----:B------:R-:W-:Y:S01]  /*40f0*/  IMAD.U32 R115, R115, 0x10000, RZ ;  /* 0x0001000073737824 */ /* 0x000fe200078e00ff */
[----:B------:R-:W-:Y:S01]  /*4100*/  SHF.L.U32 R117, R117, 0x10, RZ ;  /* 0x0000001075757819 */ /* 0x000fe200000006ff */
[----:B------:R-:W-:Y:S01]  /*4110*/  FADD.FTZ R91, R87, -R113 ;  /* 0x80000071575b7221 */ /* 0x000fe20000010000 */
[----:B------:R-:W-:-:S02]  /*4120*/  PRMT R114, R43, 0x7632, R114 ;  /* 0x000076322b727816 */ /* 0x000fc40000000072 */
[----:B------:R-:W-:Y:S01]  /*4130*/  SHF.L.U32 R88, R88, 0x10, RZ ;  /* 0x0000001058587819 */ /* 0x000fe200000006ff */
[----:B------:R-:W-:Y:S01]  /*4140*/  FFMA.FTZ R90, R90, R115, R117 ;  /* 0x000000735a5a7223 */ /* 0x000fe20000010075 */
[----:B------:R-:W-:Y:S01]  /*4150*/  SHF.L.U32 R114, R114, 0x10, RZ ;  /* 0x0000001072727819 */ /* 0x000fe200000006ff */
[----:B------:R-:W-:Y:S01]  /*4160*/  FMUL.FTZ R91, R116, R91 ;  /* 0x0000005b745b7220 */ /* 0x000fe20000410000 */
[----:B------:R-:W-:Y:S01]  /*4170*/  FADD.FTZ R115, R80, -R113 ;  /* 0x8000007150737221 */ /* 0x000fe20000010000 */
[----:B------:R-:W-:Y:S01]  /*4180*/  IMAD.U32 R117, R40, 0x10000, RZ ;  /* 0x0001000028757824 */ /* 0x000fe200078e00ff */
[----:B------:R-:W-:Y:S01]  /*4190*/  SHF.L.U32 R118, R37, 0x10, RZ ;  /* 0x0000001025767819 */ /* 0x000fe200000006ff */
[----:B------:R-:W-:Y:S01]  /*41a0*/  FFMA.FTZ R91, R91, R88, R114 ;  /* 0x000000585b5b7223 */ /* 0x000fe20000010072 */
[----:B------:R-:W-:Y:S01]  /*41b0*/  FMUL.FTZ R88, R116, R115 ;  /* 0x0000007374587220 */ /* 0x000fe20000410000 */
[----:B------:R-:W-:Y:S02]  /*41c0*/  SHF.L.U32 R115, R36, 0x10, RZ ;  /* 0x0000001024737819 */ /* 0x000fe400000006ff */
[----:B------:R-:W-:-:S02]  /*41d0*/  SHF.L.U32 R114, R41, 0x10, RZ ;  /* 0x0000001029727819 */ /* 0x000fc400000006ff */
[----:B------:R-:W-:Y:S01]  /*41e0*/  SHF.L.U32 R120, R42, 0x10, RZ ;  /* 0x000000102a787819 */ /* 0x000fe200000006ff */
[----:B------:R-:W-:Y:S01]  /*41f0*/  FFMA.FTZ R88, R88, R115, R117 ;  /* 0x0000007358587223 */ /* 0x000fe20000010075 */
[----:B------:R-:W-:-:S04]  /*4200*/  FADD.FTZ R115, R82, -R113 ;  /* 0x8000007152737221 */ /* 0x000fc80000010000 */
[----:B------:R-:W-:-:S04]  /*4210*/  FMUL.FTZ R115, R116, R115 ;  /* 0x0000007374737220 */ /* 0x000fc80000410000 */
[----:B------:R-:W-:Y:S01]  /*4220*/  FFMA.FTZ R118, R115, R118, R114 ;  /* 0x0000007673767223 */ /* 0x000fe20000010072 */
[----:B------:R-:W-:Y:S01]  /*4230*/  FADD.FTZ R115, R84, -R113 ;  /* 0x8000007154737221 */ /* 0x000fe20000010000 */
[----:B------:R-:W-:-:S03]  /*4240*/  SHF.L.U32 R114, R38, 0x10, RZ ;  /* 0x0000001026727819 */ /* 0x000fc600000006ff */
[----:B------:R-:W-:Y:S01]  /*4250*/  FMUL.FTZ R115, R116, R115 ;  /* 0x0000007374737220 */ /* 0x000fe20000410000 */
[----:B------:R-:W-:-:S03]  /*4260*/  F2FP.BF16.F32.PACK_AB R89, R89, R118 ;  /* 0x000000765959723e */ /* 0x000fc600000010ff */
[----:B------:R-:W-:Y:S01]  /*4270*/  FFMA.FTZ R117, R115, R114, R120 ;  /* 0x0000007273757223 */ /* 0x000fe20000010078 */
[--C-:B------:R-:W-:Y:S01]  /*4280*/  FADD.FTZ R115, R86, -R113.reuse ;  /* 0x8000007156737221 */ /* 0x100fe20000010000 */
[----:B------:R-:W-:Y:S01]  /*4290*/  IMAD.U32 R114, R39, 0x10000, RZ ;  /* 0x0001000027727824 */ /* 0x000fe200078e00ff */
[----:B------:R-:W-:Y:S01]  /*42a0*/  SHF.L.U32 R120, R43, 0x10, RZ ;  /* 0x000000102b787819 */ /* 0x000fe200000006ff */
[----:B------:R-:W-:Y:S01]  /*42b0*/  FADD.FTZ R113, R81, -R113 ;  /* 0x8000007151717221 */ /* 0x000fe20000010000 */
[----:B------:R-:W-:Y:S01]  /*42c0*/  FMUL.FTZ R115, R116, R115 ;  /* 0x0000007374737220 */ /* 0x000fe20000410000 */
[----:B------:R-:W-:Y:S02]  /*42d0*/  F2FP.BF16.F32.PACK_AB R90, R90, R117 ;  /* 0x000000755a5a723e */ /* 0x000fe400000010ff */
[----:B------:R-:W-:Y:S01]  /*42e0*/  FMUL.FTZ R113, R116, R113 ;  /* 0x0000007174717220 */ /* 0x000fe20000410000 */
[----:B------:R-:W-:Y:S01]  /*42f0*/  FFMA.FTZ R122, R115, R114, R120 ;  /* 0x00000072737a7223 */ /* 0x000fe20000010078 */
[----:B------:R-:W-:Y:S01]  /*4300*/  SHF.L.U32 R116, R107, 0x10, RZ ;  /* 0x000000106b747819 */ /* 0x000fe200000006ff */
[----:B------:R-:W0:Y:S01]  /*4310*/  LDC.64 R114, c[0x0][0x428] ;  /* 0x00010a00ff727b82 */ /* 0x000e220000000a00 */
[----:B------:R-:W-:-:S02]  /*4320*/  SHF.L.U32 R120, R108, 0x10, RZ ;  /* 0x000000106c787819 */ /* 0x000fc400000006ff */
[----:B------:R-:W-:-:S03]  /*4330*/  F2FP.BF16.F32.PACK_AB R91, R91, R122 ;  /* 0x0000007a5b5b723e */ /* 0x000fc600000010ff */
[----:B------:R-:W-:-:S05]  /*4340*/  FFMA.FTZ R113, R113, R116, R120 ;  /* 0x0000007471717223 */ /* 0x000fca0000010078 */
[----:B------:R-:W-:Y:S01]  /*4350*/  F2FP.BF16.F32.PACK_AB R88, R113, R88 ;  /* 0x000000587158723e */ /* 0x000fe200000010ff */
[----:B0-----:R-:W-:-:S05]  /*4360*/  IMAD.WIDE.U32 R114, R111, 0x10, R114 ;  /* 0x000000106f727825 */ /* 0x001fca00078e0072 */
[----:B------:R4:W-:Y:S02]  /*4370*/  STG.E.128 desc[UR6][R114.64], R88 ;  /* 0x0000005872007986 */ /* 0x0009e4000c101d06 */
.L_x_5397:
[----:B------:R-:W-:Y:S05]  /*4380*/  BSYNC.RECONVERGENT B0 ;  /* 0x0000000000007941 */ /* 0x000fea0003800200 */
.L_x_5396:
[----:B01234-:R-:W0:Y:S01]  /*4390*/  LDC.64 R88, c[0x0][0x380] ;  /* 0x0000e000ff587b82 */ /* 0x01fe220000000a00 */
[----:B------:R-:W-:Y:S01]  /*43a0*/  UPLOP3.LUT UP1, UPT, UPT, UPT, UP1, 0x40, 0x4 ;  /* 0x000000000004789c */ /* 0x000fe20003f2e810 */
[----:B0-----:R-:W-:-:S04]  /*43b0*/  IADD3 R109, PT, PT, R109, R88, RZ ;  /* 0x000000586d6d7210 */ /* 0x001fc80007ffe0ff */
[----:B------:R-:W-:-:S13]  /*43c0*/  ISETP.GE.AND P1, PT, R109, R89, PT ;  /* 0x000000596d00720c */ /* 0x000fda0003f26270 */
[----:B------:R-:W-:Y:S05]  /*43d0*/  @!P1 BRA `(.L_x_5398) ;  /* 0xffffffc400109947 */ /* 0x000fea000383ffff */
[----:B------:R-:W-:Y:S05]  /*43e0*/  EXIT ;  /* 0x000000000000794d */ /* 0x000fea0003800000 */
.L_x_5399:
        /* <DEDUP_REMOVED lines=9> */
.L_x_17966:


//--------------------- .text._ZN10layer_norm31ln_parallel_residual_fwd_kernelINS_13Kernel_traitsI13__nv_bfloat16S2_fS2_fjLj4096ELj1ELj1ELj4ELj16ENS_18Kernel_traits_baseILj4096ES2_S2_fS2_fjLj128EEEEELb0ELb1ELb1EEEvNS_9FwdParamsE --------------------------
	.section	.text._ZN10layer_norm31ln_parallel_residual_fwd_kernelINS_13Kernel_traitsI13__nv_bfloat16S2_fS2_fjLj4096ELj1ELj1ELj4ELj16ENS_18Kernel_traits_baseILj4096ES2_S2_fS2_fjLj128EEEEELb0ELb1ELb1EEEvNS_9FwdParamsE,"ax",@progbits
	.align	128
        .global         _ZN10layer_norm31ln_parallel_residual_fwd_kernelINS_13Kernel_traitsI13__nv_bfloat16S2_fS2_fjLj4096ELj1ELj1ELj4ELj16ENS_18Kernel_traits_baseILj4096ES2_S2_fS2_fjLj128EEEEELb0ELb1ELb1EEEvNS_9FwdParamsE
        .type           _ZN10layer_norm31ln_parallel_residual_fwd_kernelINS_13Kernel_traitsI13__nv_bfloat16S2_fS2_fjLj4096ELj1ELj1ELj4ELj16ENS_18Kernel_traits_baseILj4096ES2_S2_fS2_fjLj128EEEEELb0ELb1ELb1EEEvNS_9FwdParamsE,@function
        .size           _ZN10layer_norm31ln_parallel_residual_fwd_kernelINS_13Kernel_traitsI13__nv_bfloat16S2_fS2_fjLj4096ELj1ELj1ELj4ELj16ENS_18Kernel_traits_baseILj4096ES2_S2_fS2_fjLj128EEEEELb0ELb1ELb1EEEvNS_9FwdParamsE,(.L_x_17967 - _ZN10layer_norm31ln_parallel_residual_fwd_kernelINS_13Kernel_traitsI13__nv_bfloat16S2_fS2_fjLj4096ELj1ELj1ELj4ELj16ENS_18Kernel_traits_baseILj4096ES2_S2_fS2_fjLj128EEEEELb0ELb1ELb1EEEvNS_9FwdParamsE)
        .other          _ZN10layer_norm31ln_parallel_residual_fwd_kernelINS_13Kernel_traitsI13__nv_bfloat16S2_fS2_fjLj4096ELj1ELj1ELj4ELj16ENS_18Kernel_traits_baseILj4096ES2_S2_fS2_fjLj128EEEEELb0ELb1ELb1EEEvNS_9FwdParamsE,@"STO_CUDA_ENTRY STV_DEFAULT"
_ZN10layer_norm31ln_parallel_residual_fwd_kernelINS_13Kernel_traitsI13__nv_bfloat16S2_fS2_fjLj4096ELj1ELj1ELj4ELj16ENS_18Kernel_traits_baseILj4096ES2_S2_fS2_fjLj128EEEEELb0ELb1ELb1EEEvNS_9FwdParamsE:
.text._ZN10layer_norm31ln_parallel_residual_fwd_kernelINS_13Kernel_traitsI13__nv_bfloat16S2_fS2_fjLj4096ELj1ELj1ELj4ELj16ENS_18Kernel_traits_baseILj4096ES2_S2_fS2_fjLj128EEEEELb0ELb1ELb1EEEvNS_9FwdParamsE:
[----:B------:R-:W-:Y:S01]  /*0000*/  LDC R1, c[0x0][0x37c] ;  /* 0x0000df00ff017b82 */ /* 0x000fe20000000800 */
[----:B------:R-:W0:Y:S01]  /*0010*/  LDCU.64 UR4, c[0x0][0x438] ;  /* 0x00008700ff0477ac */ /* 0x000e220008000a00 */
[----:B------:R-:W1:Y:S06]  /*0020*/  S2R R91, SR_TID.X ;  /* 0x00000000005b7919 */ /* 0x000e6c0000002100 */
[----:B------:R-:W1:Y:S01]  /*0030*/  LDC.64 R2, c[0x0][0x3d0] ;  /* 0x0000f400ff027b82 */ /* 0x000e620000000a00 */
[----:B------:R-:W2:Y:S01]  /*0040*/  LDCU.64 UR6, c[0x0][0x358] ;  /* 0x00006b00ff0677ac */ /* 0x000ea20008000a00 */
[----:B0-----:R-:W-:-:S04]  /*0050*/  ISETP.NE.U32.AND P1, PT, RZ, UR4, PT ;  /* 0x00000004ff007c0c */ /* 0x001fc8000bf25070 */
[----:B------:R-:W-:Y:S01]  /*0060*/  ISETP.NE.AND.EX P1, PT, RZ, UR5, PT, P1 ;  /* 0x00000005ff007c0c */ /* 0x000fe2000bf25310 */
[C---:B-1----:R-:W-:Y:S01]  /*0070*/  IMAD.WIDE.U32 R2, R91.reuse, 0x10, R2 ;  /* 0x000000105b027825 */ /* 0x042fe200078e0002 */
[----:B------:R-:W0:Y:S01]  /*0080*/  S2UR UR4, SR_CTAID.X ;  /* 0x00000000000479c3 */ /* 0x000e220000002500 */
[----:B------:R-:W1:Y:S03]  /*0090*/  LDCU UR5, c[0x0][0x384] ;  /* 0x00007080ff0577ac */ /* 0x000e660008000800 */
[----:B--2---:R-:W2:Y:S07]  /*00a0*/  LDG.E.128 R8, desc[UR6][R2.64] ;  /* 0x0000000602087981 */ /* 0x004eae000c1e1d00 */
[----:B------:R-:W3:Y:S01]  /*00b0*/  @P1 LDC.64 R4, c[0x0][0x438] ;  /* 0x00010e00ff041b82 */ /* 0x000ee20000000a00 */
[----:B------:R-:W4:Y:S04]  /*00c0*/  LDG.E.128 R12, desc[UR6][R2.64+0x800] ;  /* 0x00080006020c7981 */ /* 0x000f28000c1e1d00 */
[----:B------:R0:W5:Y:S04]  /*00d0*/  LDG.E.128 R16, desc[UR6][R2.64+0x1000] ;  /* 0x0010000602107981 */ /* 0x000168000c1e1d00 */
[----:B------:R0:W5:Y:S01]  /*00e0*/  LDG.E.128 R20, desc[UR6][R2.64+0x1800] ;  /* 0x0018000602147981 */ /* 0x000162000c1e1d00 */
[----:B---3--:R-:W-:-:S05]  /*00f0*/  @P1 IMAD.WIDE.U32 R4, R91, 0x10, R4 ;  /* 0x000000105b041825 */ /* 0x008fca00078e0004 */
[----:B------:R3:W5:Y:S04]  /*0100*/  @P1 LDG.E.128 R68, desc[UR6][R4.64] ;  /* 0x0000000604441981 */ /* 0x000768000c1e1d00 */
[----:B------:R3:W5:Y:S04]  /*0110*/  @P1 LDG.E.128 R64, desc[UR6][R4.64+0x800] ;  /* 0x0008000604401981 */ /* 0x000768000c1e1d00 */
[----:B------:R3:W5:Y:S04]  /*0120*/  @P1 LDG.E.128 R60, desc[UR6][R4.64+0x1000] ;  /* 0x00100006043c1981 */ /* 0x000768000c1e1d00 */
[----:B------:R3:W5:Y:S01]  /*0130*/  @P1 LDG.E.128 R56, desc[UR6][R4.64+0x1800] ;  /* 0x0018000604381981 */ /* 0x000762000c1e1d00 */
[----:B0-----:R-:W-:-:S04]  /*0140*/  MOV R96, UR4 ;  /* 0x0000000400607c02 */ /* 0x001fc80008000f00 */
[----:B-1----:R-:W-:Y:S02]  /*0150*/  ISETP.GE.AND P0, PT, R96, UR5, PT ;  /* 0x0000000560007c0c */ /* 0x002fe4000bf06270 */
[----:B--2---:R-:W-:Y:S02]  /*0160*/  @P1 MOV R95, R8 ;  /* 0x00000008005f1202 */ /* 0x004fe40000000f00 */
[----:B------:R-:W-:Y:S01]  /*0170*/  @P1 MOV R94, R9 ;  /* 0x00000009005e1202 */ /* 0x000fe20000000f00 */
[----:B------:R-:W-:Y:S01]  /*0180*/  @!P1 IMAD.MOV.U32 R94, RZ, RZ, R9 ;  /* 0x000000ffff5e9224 */ /* 0x000fe200078e0009 */
[----:B------:R-:W-:Y:S02]  /*0190*/  @P1 MOV R90, R10 ;  /* 0x0000000a005a1202 */ /* 0x000fe40000000f00 */
[----:B------:R-:W-:Y:S01]  /*01a0*/  @P1 MOV R89, R11 ;  /* 0x0000000b00591202 */ /* 0x000fe20000000f00 */
[----:B------:R-:W-:Y:S01]  /*01b0*/  @!P1 IMAD.MOV.U32 R89, RZ, RZ, R11 ;  /* 0x000000ffff599224 */ /* 0x000fe200078e000b */
[----:B----4-:R-:W-:-:S02]  /*01c0*/  @P1 MOV R88, R12 ;  /* 0x0000000c00581202 */ /* 0x010fc40000000f00 */
[-C--:B------:R-:W-:Y:S02]  /*01d0*/  @P1 MOV R87, R13.reuse ;  /* 0x0000000d00571202 */ /* 0x080fe40000000f00 */
[----:B------:R-:W-:Y:S02]  /*01e0*/  @P1 MOV R86, R14 ;  /* 0x0000000e00561202 */ /* 0x000fe40000000f00 */
[----:B------:R-:W-:Y:S02]  /*01f0*/  @!P1 MOV R95, R8 ;  /* 0x00000008005f9202 */ /* 0x000fe40000000f00 */
[----:B------:R-:W-:Y:S02]  /*0200*/  @!P1 MOV R90, R10 ;  /* 0x0000000a005a9202 */ /* 0x000fe40000000f00 */
[----:B------:R-:W-:Y:S02]  /*0210*/  @!P1 MOV R88, R12 ;  /* 0x0000000c00589202 */ /* 0x000fe40000000f00 */
[----:B------:R-:W-:-:S02]  /*0220*/  @!P1 MOV R87, R13 ;  /* 0x0000000d00579202 */ /* 0x000fc40000000f00 */
[----:B------:R-:W-:Y:S02]  /*0230*/  @!P1 MOV R86, R14 ;  /* 0x0000000e00569202 */ /* 0x000fe40000000f00 */
[----:B------:R-:W-:Y:S01]  /*0240*/  @P1 MOV R85, R15 ;  /* 0x0000000f00551202 */ /* 0x000fe20000000f00 */
[----:B---3--:R-:W-:Y:S06]  /*0250*/  @P0 EXIT ;  /* 0x000000000000094d */ /* 0x008fec0003800000 */
[----:B------:R-:W0:Y:S01]  /*0260*/  LDCU.64 UR4, c[0x0][0x398] ;  /* 0x00007300ff0477ac */ /* 0x000e220008000a00 */
[----:B-----5:R-:W-:Y:S02]  /*0270*/  @!P1 CS2R R70, SRZ ;  /* 0x0000000000469805 */ /* 0x020fe4000001ff00 */
[----:B------:R-:W-:Y:S02]  /*0280*/  @!P1 CS2R R68, SRZ ;  /* 0x0000000000449805 */ /* 0x000fe4000001ff00 */
[----:B------:R-:W-:Y:S02]  /*0290*/  @!P1 CS2R R66, SRZ ;  /* 0x0000000000429805 */ /* 0x000fe4000001ff00 */
[----:B------:R-:W-:Y:S02]  /*02a0*/  @!P1 CS2R R64, SRZ ;  /* 0x0000000000409805 */ /* 0x000fe4000001ff00 */
[----:B------:R-:W-:Y:S01]  /*02b0*/  @!P1 MOV R85, R15 ;  /* 0x0000000f00559202 */ /* 0x000fe20000000f00 */
[----:B------:R-:W-:Y:S01]  /*02c0*/  @P1 IMAD.MOV.U32 R83, RZ, RZ, R17 ;  /* 0x000000ffff531224 */ /* 0x000fe200078e0011 */
[----:B------:R-:W-:Y:S01]  /*02d0*/  @P1 MOV R84, R16 ;  /* 0x0000001000541202 */ /* 0x000fe20000000f00 */
[----:B------:R-:W-:Y:S01]  /*02e0*/  @P1 IMAD.MOV.U32 R81, RZ, RZ, R19 ;  /* 0x000000ffff511224 */ /* 0x000fe200078e0013 */
[----:B------:R-:W-:Y:S01]  /*02f0*/  @P1 MOV R82, R18 ;  /* 0x0000001200521202 */ /* 0x000fe20000000f00 */
[----:B------:R-:W-:Y:S01]  /*0300*/  @P1 IMAD.MOV.U32 R78, RZ, RZ, R22 ;  /* 0x000000ffff4e1224 */ /* 0x000fe200078e0016 */
[----:B------:R-:W-:-:S02]  /*0310*/  @P1 MOV R80, R20 ;  /* 0x0000001400501202 */ /* 0x000fc40000000f00 */
[----:B------:R-:W-:Y:S02]  /*0320*/  @!P1 CS2R R62, SRZ ;  /* 0x00000000003e9805 */ /* 0x000fe4000001ff00 */
[----:B------:R-:W-:Y:S02]  /*0330*/  @P1 MOV R79, R21 ;  /* 0x00000015004f1202 */ /* 0x000fe40000000f00 */
[----:B------:R-:W-:Y:S02]  /*0340*/  @!P1 CS2R R60, SRZ ;  /* 0x00000000003c9805 */ /* 0x000fe4000001ff00 */
[----:B------:R-:W-:Y:S02]  /*0350*/  @P1 MOV R77, R23 ;  /* 0x00000017004d1202 */ /* 0x000fe40000000f00 */
[----:B------:R-:W-:Y:S02]  /*0360*/  @!P1 CS2R R58, SRZ ;  /* 0x00000000003a9805 */ /* 0x000fe4000001ff00 */
[----:B------:R-:W-:-:S02]  /*0370*/  @!P1 MOV R84, R16 ;  /* 0x0000001000549202 */ /* 0x000fc40000000f00 */
[----:B------:R-:W-:Y:S02]  /*0380*/  @!P1 CS2R R56, SRZ ;  /* 0x0000000000389805 */ /* 0x000fe4000001ff00 */
[----:B0-----:R-:W-:Y:S01]  /*0390*/  ISETP.NE.U32.AND P0, PT, RZ, UR4, PT ;  /* 0x00000004ff007c0c */ /* 0x001fe2000bf05070 */
[----:B------:R-:W-:Y:S01]  /*03a0*/  UPLOP3.LUT UP1, UPT, UPT, UPT, UPT, 0x40, 0x4 ;  /* 0x000000000004789c */ /* 0x000fe20003f2e870 */
[----:B------:R-:W-:Y:S01]  /*03b0*/  @!P1 MOV R83, R17 ;  /* 0x0000001100539202 */ /* 0x000fe20000000f00 */
[----:B------:R-:W0:Y:S01]  /*03c0*/  LDCU UR8, c[0x0][0x388] ;  /* 0x00007100ff0877ac */ /* 0x000e220008000800 */
[----:B------:R-:W-:Y:S02]  /*03d0*/  @!P1 MOV R82, R18 ;  /* 0x0000001200529202 */ /* 0x000fe40000000f00 */
[----:B------:R-:W-:Y:S01]  /*03e0*/  @!P1 MOV R81, R19 ;  /* 0x0000001300519202 */ /* 0x000fe20000000f00 */
[----:B------:R-:W1:Y:S01]  /*03f0*/  LDCU.U8 UR9, c[0x0][0x410] ;  /* 0x00008200ff0977ac */ /* 0x000e620008000000 */
[----:B------:R-:W-:-:S02]  /*0400*/  @!P1 MOV R80, R20 ;  /* 0x0000001400509202 */ /* 0x000fc40000000f00 */
[----:B------:R-:W-:Y:S01]  /*0410*/  @!P1 MOV R79, R21 ;  /* 0x00000015004f9202 */ /* 0x000fe20000000f00 */
[----:B------:R-:W2:Y:S01]  /*0420*/  LDCU UR12, c[0x0][0x400] ;  /* 0x00008000ff0c77ac */ /* 0x000ea20008000800 */
[----:B------:R-:W-:Y:S02]  /*0430*/  @!P1 MOV R78, R22 ;  /* 0x00000016004e9202 */ /* 0x000fe40000000f00 */
[----:B------:R-:W-:Y:S01]  /*0440*/  @!P1 MOV R77, R23 ;  /* 0x00000017004d9202 */ /* 0x000fe20000000f00 */
[----:B------:R-:W3:Y:S01]  /*0450*/  LDCU.64 UR14, c[0x0][0x398] ;  /* 0x00007300ff0e77ac */ /* 0x000ee20008000a00 */
[----:B------:R-:W-:Y:S02]  /*0460*/  ISETP.NE.AND.EX P0, PT, RZ, UR5, PT, P0 ;  /* 0x00000005ff007c0c */ /* 0x000fe4000bf05300 */
[----:B------:R-:W-:Y:S01]  /*0470*/  PRMT R76, R89, 0x7632, R76 ;  /* 0x00007632594c7816 */ /* 0x000fe2000000004c */
[----:B------:R-:W4:Y:S01]  /*0480*/  LDCU.64 UR10, c[0x0][0x3a0] ;  /* 0x00007400ff0a77ac */ /* 0x000f220008000a00 */
        /* <DEDUP_REMOVED lines=15> */
.L_x_5420:
[----:B------:R-:W-:Y:S01]  /*0580*/  ISETP.NE.U32.AND P1, PT, RZ, UR10, PT ;  /* 0x0000000aff007c0c */ /* 0x000fe2000bf25070 */
[----:B-1----:R-:W0:Y:S01]  /*0590*/  @P0 LDC.64 R20, c[0x0][0x398] ;  /* 0x0000e600ff140b82 */ /* 0x002e220000000a00 */
        /* <DEDUP_REMOVED lines=8> */
[----:B------:R-:W3:Y:S01]  /*0620*/  @P0 LDG.E.128 R52, desc[UR6][R20.64] ;  /* 0x0000000614340981 */ /* 0x000ee2000c1e1d00 */
[----:B-1----:R-:W-:-:S06]  /*0630*/  IMAD.WIDE.U32 R16, R97, 0x10, R72 ;  /* 0x0000001061107825 */ /* 0x002fcc00078e0048 */
[----:B------:R-:W5:Y:S01]  /*0640*/  LDG.E.128 R16, desc[UR6][R16.64] ;  /* 0x0000000610107981 */ /* 0x000f62000c1e1d00 */
[----:B--2---:R-:W-:-:S05]  /*0650*/  @P1 IMAD.WIDE.U32 R22, R97, 0x20, R22 ;  /* 0x0000002061161825 */ /* 0x004fca00078e0016 */
[----:B------:R0:W5:Y:S04]  /*0660*/  @P1 LDG.E.128 R48, desc[UR6][R22.64] ;  /* 0x0000000616301981 */ /* 0x000168000c1e1d00 */
        /* <DEDUP_REMOVED lines=13> */
[----:B------:R-:W-:Y:S02]  /*0740*/  PRMT R43, R17, 0x7632, R43 ;  /* 0x00007632112b7816 */ /* 0x000fe4000000002b */
[----:B------:R-:W-:Y:S02]  /*0750*/  PRMT R37, R18, 0x7632, R37 ;  /* 0x0000763212257816 */ /* 0x000fe40000000025 */
[----:B------:R-:W-:Y:S02]  /*0760*/  PRMT R39, R19, 0x7632, R39 ;  /* 0x0000763213277816 */ /* 0x000fe40000000027 */
[----:B------:R-:W-:Y:S02]  /*0770*/  SHF.L.U32 R40, R16, 0x10, RZ ;  /* 0x0000001010287819 */ /* 0x000fe400000006ff */
[----:B------:R-:W-:-:S02]  /*0780*/  SHF.L.U32 R42, R17, 0x10, RZ ;  /* 0x00000010112a7819 */ /* 0x000fc400000006ff */
[----:B------:R-:W-:Y:S02]  /*0790*/  SHF.L.U32 R38, R19, 0x10, RZ ;  /* 0x0000001013267819 */ /* 0x000fe400000006ff */
[----:B------:R-:W-:Y:S02]  /*07a0*/  SHF.L.U32 R41, R41, 0x10, RZ ;  /* 0x0000001029297819 */ /* 0x000fe400000006ff */
[----:B------:R-:W-:Y:S02]  /*07b0*/  SHF.L.U32 R43, R43, 0x10, RZ ;  /* 0x000000102b2b7819 */ /* 0x000fe400000006ff */
[----:B------:R-:W-:Y:S02]  /*07c0*/  SHF.L.U32 R37, R37, 0x10, RZ ;  /* 0x0000001025257819 */ /* 0x000fe400000006ff */
[----:B------:R-:W-:Y:S01]  /*07d0*/  SHF.L.U32 R39, R39, 0x10, RZ ;  /* 0x0000001027277819 */ /* 0x000fe200000006ff */
[----:B------:R-:W-:Y:S06]  /*07e0*/  BRA `(.L_x_5402) ;  /* 0x0000000400647947 */ /* 0x000fec0003800000 */
.L_x_5401:
[C---:B-----5:R-:W-:Y:S01]  /*07f0*/  PRMT R20, R16.reuse, 0x7632, R20 ;  /* 0x0000763210147816 */ /* 0x060fe20000000014 */
[----:B------:R-:W-:Y:S01]  /*0800*/  IMAD.U32 R21, R16, 0x10000, RZ ;  /* 0x0001000010157824 */ /* 0x000fe200078e00ff */
        /* <DEDUP_REMOVED lines=19> */
.L_x_5400:
[----:B------:R-:W-:-:S04]  /*0940*/  UISETP.NE.U32.AND UP0, UPT, UR10, URZ, UPT ;  /* 0x000000ff0a00728c */ /* 0x000fc8000bf05070 */
[----:B------:R-:W-:-:S09]  /*0950*/  UISETP.NE.AND.EX UP0, UPT, UR11, URZ, UPT, UP0 ;  /* 0x000000ff0b00728c */ /* 0x000fd2000bf05300 */
[----:B------:R-:W-:Y:S05]  /*0960*/  BRA.U UP0, `(.L_x_5403) ;  /* 0x0000000100747547 */ /* 0x000fea000b800000 */
[C---:B-----5:R-:W-:Y:S01]  /*0970*/  PRMT R21, R16.reuse, 0x7632, R21 ;  /* 0x0000763210157816 */ /* 0x060fe20000000015 */
[----:B------:R-:W-:Y:S01]  /*0980*/  IMAD.U32 R42, R53, 0x10000, RZ ;  /* 0x00010000352a7824 */ /* 0x000fe200078e00ff */
[----:B------:R-:W-:Y:S01]  /*0990*/  SHF.L.U32 R23, R16, 0x10, RZ ;  /* 0x0000001010177819 */ /* 0x000fe200000006ff */
[----:B------:R-:W-:Y:S01]  /*09a0*/  IMAD.U32 R24, R24, 0x10000, RZ ;  /* 0x0001000018187824 */ /* 0x000fe200078e00ff */
[C---:B------:R-:W-:Y:S02]  /*09b0*/  PRMT R22, R18.reuse, 0x7632, R22 ;  /* 0x0000763212167816 */ /* 0x040fe40000000016 */
[----:B------:R-:W-:Y:S02]  /*09c0*/  SHF.L.U32 R27, R18, 0x10, RZ ;  /* 0x00000010121b7819 */ /* 0x000fe400000006ff */
[----:B------:R-:W-:Y:S02]  /*09d0*/  PRMT R16, R17, 0x7632, R16 ;  /* 0x0000763211107816 */ /* 0x000fe40000000010 */
[----:B------:R-:W-:-:S02]  /*09e0*/  PRMT R18, R19, 0x7632, R18 ;  /* 0x0000763213127816 */ /* 0x000fc40000000012 */
        /* <DEDUP_REMOVED lines=21> */
.L_x_5403:
[----:B-----5:R-:W-:Y:S01]  /*0b40*/  PRMT R22, R17, 0x7632, R22 ;  /* 0x0000763211167816 */ /* 0x020fe20000000016 */
[----:B------:R-:W-:Y:S01]  /*0b50*/  IMAD.U32 R31, R19, 0x10000, RZ ;  /* 0x00010000131f7824 */ /* 0x000fe200078e00ff */
[----:B------:R-:W-:Y:S02]  /*0b60*/  SHF.L.U32 R23, R17, 0x10, RZ ;  /* 0x0000001011177819 */ /* 0x000fe400000006ff */
[C---:B------:R-:W-:Y:S01]  /*0b70*/  PRMT R21, R16.reuse, 0x7632, R21 ;  /* 0x0000763210157816 */ /* 0x040fe20000000015 */
[----:B------:R-:W-:Y:S01]  /*0b80*/  IMAD.U32 R16, R16, 0x10000, RZ ;  /* 0x0001000010107824 */ /* 0x000fe200078e00ff */
[C---:B------:R-:W-:Y:S02]  /*0b90*/  PRMT R27, R18.reuse, 0x7632, R27 ;  /* 0x00007632121b7816 */ /* 0x040fe4000000001b */
        /* <DEDUP_REMOVED lines=25> */
[----:B------:R-:W-:Y:S01]  /*0d30*/  FADD.FTZ R38, R46, R31 ;  /* 0x0000001f2e267221 */ /* 0x000fe20000010000 */
[----:B------:R-:W-:Y:S01]  /*0d40*/  FADD.FTZ R30, R30, R25 ;  /* 0x000000191e1e7221 */ /* 0x000fe20000010000 */
[----:B------:R-:W-:Y:S01]  /*0d50*/  FADD.FTZ R43, R51, R22 ;  /* 0x00000016332b7221 */ /* 0x000fe20000010000 */
[----:B------:R-:W-:Y:S02]  /*0d60*/  FADD.FTZ R37, R45, R16 ;  /* 0x000000102d257221 */ /* 0x000fe40000010000 */
[----:B------:R-:W-:-:S07]  /*0d70*/  FADD.FTZ R39, R47, R30 ;  /* 0x0000001e2f277221 */ /* 0x000fce0000010000 */
.L_x_5402:
[----:B------:R-:W0:Y:S01]  /*0d80*/  LDC.64 R98, c[0x0][0x3a8] ;  /* 0x0000ea00ff627b82 */ /* 0x000e220000000a00 */
[----:B------:R-:W-:-:S05]  /*0d90*/  IADD3 R101, PT, PT, R97, 0x80, RZ ;  /* 0x0000008061657810 */ /* 0x000fca0007ffe0ff */
[----:B------:R-:W-:Y:S02]  /*0da0*/  IMAD.WIDE.U32 R16, R101, 0x10, R72 ;  /* 0x0000001065107825 */ /* 0x000fe400078e0048 */
[----:B------:R-:W1:Y:S08]  /*0db0*/  @P0 LDC.64 R22, c[0x0][0x398] ;  /* 0x0000e600ff160b82 */ /* 0x000e700000000a00 */
[----:B------:R-:W2:Y:S01]  /*0dc0*/  @P1 LDC.64 R24, c[0x0][0x3a0] ;  /* 0x0000e800ff181b82 */ /* 0x000ea20000000a00 */
[----:B0-----:R-:W-:-:S05]  /*0dd0*/  IMAD.WIDE.U32 R20, R97, 0x20, R98 ;  /* 0x0000002061147825 */ /* 0x001fca00078e0062 */
[----:B------:R0:W-:Y:S01]  /*0de0*/  STG.E.128 desc[UR6][R20.64], R40 ;  /* 0x0000002814007986 */ /* 0x0001e2000c101d06 */
[----:B-1----:R-:W-:-:S03]  /*0df0*/  @P0 IMAD.WIDE.U32 R22, R101, 0x10, R22 ;  /* 0x0000001065160825 */ /* 0x002fc600078e0016 */
[----:B------:R0:W-:Y:S04]  /*0e00*/  STG.E.128 desc[UR6][R20.64+0x10], R36 ;  /* 0x0000102414007986 */ /* 0x0001e8000c101d06 */
[----:B------:R0:W5:Y:S01]  /*0e10*/  @P0 LDG.E.128 R52, desc[UR6][R22.64] ;  /* 0x0000000616340981 */ /* 0x000162000c1e1d00 */
[----:B--2---:R-:W-:-:S03]  /*0e20*/  @P1 IMAD.WIDE.U32 R24, R101, 0x20, R24 ;  /* 0x0000002065181825 */ /* 0x004fc600078e0018 */
[----:B------:R-:W5:Y:S04]  /*0e30*/  LDG.E.128 R16, desc[UR6][R16.64] ;  /* 0x0000000610107981 */ /* 0x000f68000c1e1d00 */
[----:B------:R0:W5:Y:S04]  /*0e40*/  @P1 LDG.E.128 R48, desc[UR6][R24.64] ;  /* 0x0000000618301981 */ /* 0x000168000c1e1d00 */
[----:B------:R0:W5:Y:S01]  /*0e50*/  @P1 LDG.E.128 R44, desc[UR6][R24.64+0x10] ;  /* 0x00001006182c1981 */ /* 0x000162000c1e1d00 */
[----:B------:R-:W-:Y:S05]  /*0e60*/  @!P0 BRA `(.L_x_5404) ;  /* 0x00000004002c8947 */ /* 0x000fea0003800000 */
[----:B------:R-:W-:Y:S05]  /*0e70*/  @!P1 BRA `(.L_x_5405) ;  /* 0x0000000000a49947 */ /* 0x000fea0003800000 */
[----:B0----5:R-:W-:Y:S01]  /*0e80*/  PRMT R20, R16, 0x7632, R20 ;  /* 0x0000763210147816 */ /* 0x021fe20000000014 */
[C---:B------:R-:W-:Y:S01]  /*0e90*/  IMAD.U32 R22, R17.reuse, 0x10000, RZ ;  /* 0x0001000011167824 */ /* 0x040fe200078e00ff */
[----:B------:R-:W-:Y:S01]  /*0ea0*/  PRMT R21, R17, 0x7632, R21 ;  /* 0x0000763211157816 */ /* 0x000fe20000000015 */
[----:B------:R-:W-:Y:S01]  /*0eb0*/  IMAD.U32 R33, R55, 0x10000, RZ ;  /* 0x0001000037217824 */ /* 0x000fe200078e00ff */
[----:B------:R-:W-:Y:S02]  /*0ec0*/  PRMT R24, R18, 0x7632, R24 ;  /* 0x0000763212187816 */ /* 0x000fe40000000018 */
[----:B------:R-:W-:Y:S02]  /*0ed0*/  SHF.L.U32 R16, R16, 0x10, RZ ;  /* 0x0000001010107819 */ /* 0x000fe400000006ff */
        /* <DEDUP_REMOVED lines=8> */
[--C-:B------:R-:W-:Y:S01]  /*0f60*/  FADD.FTZ R25, R25, R18.reuse ;  /* 0x0000001219197221 */ /* 0x100fe20000010000 */
[----:B------:R-:W-:Y:S01]  /*0f70*/  PRMT R18, R53, 0x7632, R18 ;  /* 0x0000763235127816 */ /* 0x000fe20000000012 */
[----:B------:R-:W-:Y:S01]  /*0f80*/  FADD.FTZ R32, R48, R17 ;  /* 0x0000001130207221 */ /* 0x000fe20000010000 */
[----:B------:R-:W-:Y:S01]  /*0f90*/  PRMT R22, R54, 0x7632, R22 ;  /* 0x0000763236167816 */ /* 0x000fe20000000016 */
[----:B------:R-:W-:Y:S01]  /*0fa0*/  FADD.FTZ R34, R50, R23 ;  /* 0x0000001732227221 */ /* 0x000fe20000010000 */
        /* <DEDUP_REMOVED lines=22> */
.L_x_5405:
[----:B0----5:R-:W-:Y:S02]  /*1110*/  PRMT R20, R16, 0x7632, R20 ;  /* 0x0000763210147816 */ /* 0x021fe40000000014 */
[----:B------:R-:W-:Y:S02]  /*1120*/  PRMT R22, R18, 0x7632, R22 ;  /* 0x0000763212167816 */ /* 0x000fe40000000016 */
[----:B------:R-:W-:Y:S02]  /*1130*/  SHF.L.U32 R16, R16, 0x10, RZ ;  /* 0x0000001010107819 */ /* 0x000fe400000006ff */
[C---:B------:R-:W-:Y:S02]  /*1140*/  PRMT R21, R17.reuse, 0x7632, R21 ;  /* 0x0000763211157816 */ /* 0x040fe40000000015 */
[----:B------:R-:W-:Y:S01]  /*1150*/  SHF.L.U32 R34, R17, 0x10, RZ ;  /* 0x0000001011227819 */ /* 0x000fe200000006ff */
[----:B------:R-:W-:Y:S01]  /*1160*/  IMAD.U32 R17, R52, 0x10000, RZ ;  /* 0x0001000034117824 */ /* 0x000fe200078e00ff */
[----:B------:R-:W-:-:S02]  /*1170*/  SHF.L.U32 R18, R18, 0x10, RZ ;  /* 0x0000001012127819 */ /* 0x000fc400000006ff */
[----:B------:R-:W-:Y:S01]  /*1180*/  SHF.L.U32 R25, R54, 0x10, RZ ;  /* 0x0000001036197819 */ /* 0x000fe200000006ff */
[----:B------:R-:W-:Y:S01]  /*1190*/  FADD.FTZ R32, R17, R16 ;  /* 0x0000001011207221 */ /* 0x000fe20000010000 */
[----:B------:R-:W-:Y:S02]  /*11a0*/  SHF.L.U32 R23, R53, 0x10, RZ ;  /* 0x0000001035177819 */ /* 0x000fe400000006ff */
[----:B------:R-:W-:Y:S01]  /*11b0*/  PRMT R24, R19, 0x7632, R24 ;  /* 0x0000763213187816 */ /* 0x000fe20000000018 */
[----:B------:R-:W-:Y:S01]  /*11c0*/  FADD.FTZ R28, R25, R18 ;  /* 0x00000012191c7221 */ /* 0x000fe20000010000 */
[----:B------:R-:W-:Y:S01]  /*11d0*/  SHF.L.U32 R30, R19, 0x10, RZ ;  /* 0x00000010131e7819 */ /* 0x000fe200000006ff */
[----:B------:R-:W-:Y:S01]  /*11e0*/  FADD.FTZ R34, R23, R34 ;  /* 0x0000002217227221 */ /* 0x000fe20000010000 */
[----:B------:R-:W-:Y:S02]  /*11f0*/  PRMT R16, R52, 0x7632, R16 ;  /* 0x0000763234107816 */ /* 0x000fe40000000010 */
[----:B------:R-:W-:-:S02]  /*1200*/  PRMT R17, R53, 0x7632, R17 ;  /* 0x0000763235117816 */ /* 0x000fc40000000011 */
[----:B------:R-:W-:Y:S01]  /*1210*/  PRMT R18, R54, 0x7632, R18 ;  /* 0x0000763236127816 */ /* 0x000fe20000000012 */
[----:B------:R-:W-:Y:S01]  /*1220*/  IMAD.U32 R16, R16, 0x10000, RZ ;  /* 0x0001000010107824 */ /* 0x000fe200078e00ff */
        /* <DEDUP_REMOVED lines=11> */
[----:B------:R-:W-:-:S03]  /*12e0*/  SHF.L.U32 R24, R24, 0x10, RZ ;  /* 0x0000001018187819 */ /* 0x000fc600000006ff */
[----:B------:R-:W-:Y:S02]  /*12f0*/  FADD.FTZ R29, R29, R18 ;  /* 0x000000121d1d7221 */ /* 0x000fe40000010000 */
[----:B------:R-:W-:Y:S01]  /*1300*/  FADD.FTZ R31, R24, R19 ;  /* 0x00000013181f7221 */ /* 0x000fe20000010000 */
[----:B------:R-:W-:Y:S06]  /*1310*/  BRA `(.L_x_5406) ;  /* 0x0000000000887947 */ /* 0x000fec0003800000 */
.L_x_5404:
[----:B------:R-:W-:Y:S05]  /*1320*/  @!P1 BRA `(.L_x_5407) ;  /* 0x0000000000549947 */ /* 0x000fea0003800000 */
[C---:B0----5:R-:W-:Y:S02]  /*1330*/  PRMT R20, R16.reuse, 0x7632, R20 ;  /* 0x0000763210147816 */ /* 0x061fe40000000014 */
[----:B------:R-:W-:Y:S02]  /*1340*/  SHF.L.U32 R21, R16, 0x10, RZ ;  /* 0x0000001010157819 */ /* 0x000fe400000006ff */
[C---:B------:R-:W-:Y:S02]  /*1350*/  PRMT R22, R18.reuse, 0x7632, R22 ;  /* 0x0000763212167816 */ /* 0x040fe40000000016 */
[----:B------:R-:W-:Y:S01]  /*1360*/  SHF.L.U32 R23, R18, 0x10, RZ ;  /* 0x0000001012177819 */ /* 0x000fe200000006ff */
[----:B------:R-:W-:Y:S01]  /*1370*/  FADD.FTZ R32, R48, R21 ;  /* 0x0000001530207221 */ /* 0x000fe20000010000 */
        /* <DEDUP_REMOVED lines=13> */
[----:B------:R-:W-:Y:S02]  /*1450*/  FADD.FTZ R29, R45, R22 ;  /* 0x000000162d1d7221 */ /* 0x000fe40000010000 */
[----:B------:R-:W-:Y:S01]  /*1460*/  FADD.FTZ R31, R47, R18 ;  /* 0x000000122f1f7221 */ /* 0x000fe20000010000 */
[----:B------:R-:W-:Y:S06]  /*1470*/  BRA `(.L_x_5406) ;  /* 0x0000000000307947 */ /* 0x000fec0003800000 */
.L_x_5407:
[----:B-----5:R-:W-:Y:S01]  /*1480*/  PRMT R33, R16, 0x7632, R33 ;  /* 0x0000763210217816 */ /* 0x020fe20000000021 */
[----:B------:R-:W-:Y:S01]  /*1490*/  IMAD.U32 R30, R19, 0x10000, RZ ;  /* 0x00010000131e7824 */ /* 0x000fe200078e00ff */
        /* <DEDUP_REMOVED lines=10> */
.L_x_5406:
[----:B0-----:R-:W0:Y:S01]  /*1540*/  @P0 LDC.64 R22, c[0x0][0x398] ;  /* 0x0000e600ff160b82 */ /* 0x001e220000000a00 */
        /* <DEDUP_REMOVED lines=14> */
[----:B-1---5:R-:W-:Y:S01]  /*1630*/  PRMT R21, R17, 0x7632, R21 ;  /* 0x0000763211157816 */ /* 0x022fe20000000015 */
[----:B------:R-:W-:Y:S01]  /*1640*/  IMAD.U32 R74, R19, 0x10000, RZ ;  /* 0x00010000134a7824 */ /* 0x000fe200078e00ff */
[----:B------:R-:W-:Y:S02]  /*1650*/  SHF.L.U32 R22, R17, 0x10, RZ ;  /* 0x0000001011167819 */ /* 0x000fe400000006ff */
[----:B------:R-:W-:Y:S02]  /*1660*/  PRMT R24, R18, 0x7632, R24 ;  /* 0x0000763212187816 */ /* 0x000fe40000000018 */
[C---:B------:R-:W-:Y:S01]  /*1670*/  PRMT R20, R16.reuse, 0x7632, R20 ;  /* 0x0000763210147816 */ /* 0x040fe20000000014 */
[----:B------:R-:W-:Y:S01]  /*1680*/  IMAD.U32 R16, R16, 0x10000, RZ ;  /* 0x0001000010107824 */ /* 0x000fe200078e00ff */
        /* <DEDUP_REMOVED lines=10> */
[----:B------:R-:W-:Y:S02]  /*1730*/  PRMT R18, R53, 0x7632, R18 ;  /* 0x0000763235127816 */ /* 0x000fe40000000012 */
[----:B------:R-:W-:-:S02]  /*1740*/  PRMT R22, R54, 0x7632, R22 ;  /* 0x0000763236167816 */ /* 0x000fc40000000016 */
[C---:B------:R-:W-:Y:S02]  /*1750*/  PRMT R75, R55.reuse, 0x7632, R75 ;  /* 0x00007632374b7816 */ /* 0x040fe4000000004b */
        /* <DEDUP_REMOVED lines=22> */
.L_x_5409:
[C---:B-1---5:R-:W-:Y:S02]  /*18c0*/  PRMT R21, R16.reuse, 0x7632, R21 ;  /* 0x0000763210157816 */ /* 0x062fe40000000015 */
[C---:B------:R-:W-:Y:S02]  /*18d0*/  PRMT R22, R17.reuse, 0x7632, R22 ;  /* 0x0000763211167816 */ /* 0x040fe40000000016 */
[----:B------:R-:W-:Y:S01]  /*18e0*/  SHF.L.U32 R26, R17, 0x10, RZ ;  /* 0x00000010111a7819 */ /* 0x000fe200000006ff */
[----:B------:R-:W-:Y:S01]  /*18f0*/  IMAD.U32 R21, R21, 0x10000, RZ ;  /* 0x0001000015157824 */ /* 0x000fe200078e00ff */
        /* <DEDUP_REMOVED lines=11> */
[----:B------:R-:W-:Y:S02]  /*19b0*/  SHF.L.U32 R92, R19, 0x10, RZ ;  /* 0x00000010135c7819 */ /* 0x000fe400000006ff */
[----:B------:R-:W-:Y:S01]  /*19c0*/  PRMT R18, R54, 0x7632, R18 ;  /* 0x0000763236127816 */ /* 0x000fe20000000012 */
[----:B------:R-:W-:Y:S01]  /*19d0*/  IMAD.U32 R100, R75, 0x10000, RZ ;  /* 0x000100004b647824 */ /* 0x000fe200078e00ff */
[----:B------:R-:W-:Y:S02]  /*19e0*/  PRMT R17, R53, 0x7632, R17 ;  /* 0x0000763235117816 */ /* 0x000fe40000000011 */
        /* <DEDUP_REMOVED lines=14> */
.L_x_5408:
[----:B------:R-:W-:Y:S05]  /*1ad0*/  @!P1 BRA `(.L_x_5411) ;  /* 0x0000000000549947 */ /* 0x000fea0003800000 */
[----:B-1---5:R-:W-:Y:S02]  /*1ae0*/  PRMT R20, R16, 0x7632, R20 ;  /* 0x0000763210147816 */ /* 0x022fe40000000014 */
        /* <DEDUP_REMOVED lines=20> */
.L_x_5411:
[----:B-1---5:R-:W-:Y:S01]  /*1c30*/  PRMT R25, R16, 0x7632, R25 ;  /* 0x0000763210197816 */ /* 0x022fe20000000019 */
        /* <DEDUP_REMOVED lines=11> */
.L_x_5410:
        /* <DEDUP_REMOVED lines=15> */
[----:B--2--5:R-:W-:Y:S01]  /*1de0*/  PRMT R16, R72, 0x7632, R16 ;  /* 0x0000763248107816 */ /* 0x024fe20000000010 */
[----:B------:R-:W-:Y:S01]  /*1df0*/  IMAD.U32 R93, R54, 0x10000, RZ ;  /* 0x00010000365d7824 */ /* 0x000fe200078e00ff */
[----:B------:R-:W-:Y:S02]  /*1e00*/  SHF.L.U32 R72, R72, 0x10, RZ ;  /* 0x0000001048487819 */ /* 0x000fe400000006ff */
[----:B------:R-:W-:Y:S02]  /*1e10*/  PRMT R92, R74, 0x7632, R92 ;  /* 0x000076324a5c7816 */ /* 0x000fe4000000005c */
[----:B------:R-:W-:Y:S02]  /*1e20*/  SHF.L.U32 R19, R52, 0x10, RZ ;  /* 0x0000001034137819 */ /* 0x000fe400000006ff */
[----:B------:R-:W-:Y:S02]  /*1e30*/  PRMT R18, R73, 0x7632, R18 ;  /* 0x0000763249127816 */ /* 0x000fe40000000012 */
[----:B------:R-:W-:Y:S01]  /*1e40*/  SHF.L.U32 R74, R74, 0x10, RZ ;  /* 0x000000104a4a7819 */ /* 0x000fe200000006ff */
[----:B------:R-:W-:Y:S01]  /*1e50*/  FADD.FTZ R19, R19, R72 ;  /* 0x0000004813137221 */ /* 0x000fe20000010000 */
[----:B------:R-:W-:-:S02]  /*1e60*/  SHF.L.U32 R73, R73, 0x10, RZ ;  /* 0x0000001049497819 */ /* 0x000fc400000006ff */
[----:B------:R-:W-:Y:S01]  /*1e70*/  SHF.L.U32 R104, R53, 0x10, RZ ;  /* 0x0000001035687819 */ /* 0x000fe200000006ff */
[----:B------:R-:W-:Y:S01]  /*1e80*/  FADD.FTZ R93, R93, R74 ;  /* 0x0000004a5d5d7221 */ /* 0x000fe20000010000 */
[----:B------:R-:W-:Y:S02]  /*1e90*/  PRMT R72, R53, 0x7632, R72 ;  /* 0x0000763235487816 */ /* 0x000fe40000000048 */
[----:B------:R-:W-:Y:S01]  /*1ea0*/  PRMT R74, R54, 0x7632, R74 ;  /* 0x00007632364a7816 */ /* 0x000fe2000000004a */
        /* <DEDUP_REMOVED lines=8> */
[----:B------:R-:W-:Y:S01]  /*1f30*/  SHF.L.U32 R16, R16, 0x10, RZ ;  /* 0x0000001010107819 */ /* 0x000fe200000006ff */
        /* <DEDUP_REMOVED lines=19> */
.L_x_5413:
[C---:B--2--5:R-:W-:Y:S01]  /*2070*/  PRMT R92, R72.reuse, 0x7632, R92 ;  /* 0x00007632485c7816 */ /* 0x064fe2000000005c */
[----:B------:R-:W-:Y:S01]  /*2080*/  IMAD.U32 R18, R73, 0x10000, RZ ;  /* 0x0001000049127824 */ /* 0x000fe200078e00ff */
[----:B------:R-:W-:Y:S01]  /*2090*/  SHF.L.U32 R16, R72, 0x10, RZ ;  /* 0x0000001048107819 */ /* 0x000fe200000006ff */
[----:B------:R-:W-:Y:S01]  /*20a0*/  IMAD.U32 R107, R55, 0x10000, RZ ;  /* 0x00010000376b7824 */ /* 0x000fe200078e00ff */
        /* <DEDUP_REMOVED lines=10> */
[----:B------:R-:W-:Y:S02]  /*2150*/  PRMT R17, R52, 0x7632, R17 ;  /* 0x0000763234117816 */ /* 0x000fe40000000011 */
[----:B------:R-:W-:Y:S02]  /*2160*/  PRMT R19, R53, 0x7632, R19 ;  /* 0x0000763235137816 */ /* 0x000fe40000000013 */
        /* <DEDUP_REMOVED lines=17> */
.L_x_5412:
        /* <DEDUP_REMOVED lines=22> */
.L_x_5415:
[----:B--2--5:R-:W-:Y:S01]  /*23e0*/  PRMT R93, R75, 0x7632, R93 ;  /* 0x000076324b5d7816 */ /* 0x024fe2000000005d */
[C---:B------:R-:W-:Y:S01]  /*23f0*/  IMAD.U32 R18, R73.reuse, 0x10000, RZ ;  /* 0x0001000049127824 */ /* 0x040fe200078e00ff */
[----:B------:R-:W-:Y:S02]  /*2400*/  PRMT R17, R72, 0x7632, R17 ;  /* 0x0000763248117816 */ /* 0x000fe40000000011 */
[----:B------:R-:W-:Y:S02]  /*2410*/  PRMT R19, R73, 0x7632, R19 ;  /* 0x0000763249137816 */ /* 0x000fe40000000013 */
[----:B------:R-:W-:Y:S02]  /*2420*/  PRMT R92, R74, 0x7632, R92 ;  /* 0x000076324a5c7816 */ /* 0x000fe4000000005c */
[----:B------:R-:W-:Y:S02]  /*2430*/  SHF.L.U32 R16, R72, 0x10, RZ ;  /* 0x0000001048107819 */ /* 0x000fe400000006ff */
[----:B------:R-:W-:-:S02]  /*2440*/  SHF.L.U32 R72, R74, 0x10, RZ ;  /* 0x000000104a487819 */ /* 0x000fc400000006ff */
[----:B------:R-:W-:Y:S01]  /*2450*/  SHF.L.U32 R74, R75, 0x10, RZ ;  /* 0x000000104b4a7819 */ /* 0x000fe200000006ff */
[----:B------:R-:W-:Y:S01]  /*2460*/  IMAD.U32 R75, R93, 0x10000, RZ ;  /* 0x000100005d4b7824 */ /* 0x000fe200078e00ff */
[----:B------:R-:W-:Y:S02]  /*2470*/  SHF.L.U32 R17, R17, 0x10, RZ ;  /* 0x0000001011117819 */ /* 0x000fe400000006ff */
[----:B------:R-:W-:Y:S02]  /*2480*/  SHF.L.U32 R19, R19, 0x10, RZ ;  /* 0x0000001013137819 */ /* 0x000fe400000006ff */
[----:B------:R-:W-:-:S07]  /*2490*/  SHF.L.U32 R73, R92, 0x10, RZ ;  /* 0x000000105c497819 */ /* 0x000fce00000006ff */
.L_x_5414:
[----:B------:R-:W-:Y:S01]  /*24a0*/  FADD.FTZ R92, RZ, R40 ;  /* 0x00000028ff5c7221 */ /* 0x000fe20000010000 */
[----:B------:R-:W-:Y:S01]  /*24b0*/  IMAD.WIDE.U32 R98, R105, 0x20, R98 ;  /* 0x0000002069627825 */ /* 0x000fe200078e0062 */
[----:B------:R-:W-:Y:S01]  /*24c0*/  LOP3.LUT P1, RZ, R91, 0x1f, RZ, 0xc0, !PT ;  /* 0x0000001f5bff7812 */ /* 0x000fe2000782c0ff */
[----:B------:R-:W-:Y:S02]  /*24d0*/  BSSY.RECONVERGENT B0, `(.L_x_5416) ;  /* 0x000007f000007945 */ /* 0x000fe40003800200 */
        /* <DEDUP_REMOVED lines=126> */
.L_x_5417:
[----:B------:R-:W-:Y:S05]  /*2cc0*/  BSYNC.RECONVERGENT B0 ;  /* 0x0000000000007941 */ /* 0x000fea0003800200 */
.L_x_5416:
        /* <DEDUP_REMOVED lines=15> */
.L_x_5419:
[----:B------:R-:W-:Y:S05]  /*2dc0*/  BSYNC.RECONVERGENT B0 ;  /* 0x0000000000007941 */ /* 0x000fea0003800200 */
.L_x_5418:
[----:B------:R-:W1:Y:S01]  /*2dd0*/  SHFL.DOWN PT, R100, R99, 0x2, 0x1f ;  /* 0x08401f0063647f89 */ /* 0x000e6200000e0000 */
[-C--:B------:R-:W-:Y:S01]  /*2de0*/  I2FP.F32.U32 R106, R99.reuse ;  /* 0x00000063006a7245 */ /* 0x080fe20000201000 */
[----:B------:R-:W-:Y:S01]  /*2df0*/  IMAD.U32 R110, R12, 0x10000, RZ ;  /* 0x000100000c6e7824 */ /* 0x000fe200078e00ff */
[----:B------:R-:W-:Y:S01]  /*2e00*/  ISETP.NE.AND P1, PT, RZ, UR9, PT ;  /* 0x00000009ff007c0c */ /* 0x000fe2000bf25270 */
[----:B0-----:R-:W0:Y:S01]  /*2e10*/  SHFL.DOWN PT, R107, R92, 0x2, 0x1f ;  /* 0x08401f005c6b7f89 */ /* 0x001e2200000e0000 */
[----:B------:R-:W-:Y:S01]  /*2e20*/  ISETP.NE.AND P2, PT, R91, RZ, PT ;  /* 0x000000ff5b00720c */ /* 0x000fe20003f45270 */
[----:B------:R-:W-:Y:S01]  /*2e30*/  UPLOP3.LUT UP1, UPT, UPT, UPT, UP1, 0x40, 0x4 ;  /* 0x000000000004789c */ /* 0x000fe20003f2e810 */
[----:B-1----:R-:W-:Y:S02]  /*2e40*/  IADD3 R102, PT, PT, R100, R99, RZ ;  /* 0x0000006364667210 */ /* 0x002fe40007ffe0ff */
[----:B------:R-:W-:Y:S02]  /*2e50*/  I2FP.F32.S32 R108, R100 ;  /* 0x00000064006c7245 */ /* 0x000fe40000201400 */
[----:B------:R-:W-:Y:S01]  /*2e60*/  I2FP.F32.S32 R98, R102 ;  /* 0x0000006600627245 */ /* 0x000fe20000201400 */
[----:B------:R-:W1:Y:S02]  /*2e70*/  SHFL.DOWN PT, R111, R102, 0x1, 0x1f ;  /* 0x08201f00666f7f89 */ /* 0x000e6400000e0000 */
[C---:B0-----:R-:W-:Y:S01]  /*2e80*/  FMUL.FTZ R109, R107.reuse, R108 ;  /* 0x0000006c6b6d7220 */ /* 0x041fe20000410000 */
[----:B------:R-:W0:Y:S01]  /*2e90*/  MUFU.RCP R104, R98 ;  /* 0x0000006200687308 */ /* 0x000e220000001000 */
[----:B------:R-:W2:Y:S01]  /*2ea0*/  SHFL.DOWN PT, R100, R93, 0x2, 0x1f ;  /* 0x08401f005d647f89 */ /* 0x000ea200000e0000 */
[----:B------:R-:W-:Y:S01]  /*2eb0*/  FADD.FTZ R107, -R107, R92 ;  /* 0x0000005c6b6b7221 */ /* 0x000fe20000010100 */
[----:B------:R-:W-:-:S03]  /*2ec0*/  FFMA.FTZ R109, R106, R92, R109 ;  /* 0x0000005c6a6d7223 */ /* 0x000fc6000001006d */
[----:B------:R-:W-:-:S04]  /*2ed0*/  FMUL.FTZ R107, R107, R107 ;  /* 0x0000006b6b6b7220 */ /* 0x000fc80000410000 */
[----:B------:R-:W-:-:S04]  /*2ee0*/  FMUL.FTZ R107, R107, R106 ;  /* 0x0000006a6b6b7220 */ /* 0x000fc80000410000 */
[----:B------:R-:W-:Y:S01]  /*2ef0*/  FMUL.FTZ R107, R107, R108 ;  /* 0x0000006c6b6b7220 */ /* 0x000fe20000410000 */
[----:B0-----:R-:W-:Y:S01]  /*2f00*/  FMUL.FTZ R109, R104, R109 ;  /* 0x0000006d686d7220 */ /* 0x001fe20000410000 */
[----:B-1----:R-:W-:-:S04]  /*2f10*/  IADD3 R106, PT, PT, R102, R111, RZ ;  /* 0x0000006f666a7210 */ /* 0x002fc80007ffe0ff */
[----:B------:R-:W0:Y:S01]  /*2f20*/  SHFL.DOWN PT, R92, R109, 0x1, 0x1f ;  /* 0x08201f006d5c7f89 */ /* 0x000e2200000e0000 */
[----:B------:R-:W-:Y:S01]  /*2f30*/  I2FP.F32.S32 R111, R111 ;  /* 0x0000006f006f7245 */ /* 0x000fe20000201400 */
[----:B--2---:R-:W-:Y:S01]  /*2f40*/  FADD.FTZ R99, R100, R93 ;  /* 0x0000005d64637221 */ /* 0x004fe20000010000 */
[----:B------:R-:W-:-:S03]  /*2f50*/  I2FP.F32.S32 R106, R106 ;  /* 0x0000006a006a7245 */ /* 0x000fc60000201400 */
[----:B------:R-:W-:Y:S01]  /*2f60*/  FFMA.FTZ R99, R104, R107, R99 ;  /* 0x0000006b68637223 */ /* 0x000fe20000010063 */
[----:B------:R-:W-:Y:S02]  /*2f70*/  SHF.L.U32 R104, R60, 0x10, RZ ;  /* 0x000000103c687819 */ /* 0x000fe400000006ff */
[----:B------:R-:W1:Y:S02]  /*2f80*/  MUFU.RCP R106, R106 ;  /* 0x0000006a006a7308 */ /* 0x000e640000001000 */
[----:B------:R-:W2:Y:S01]  /*2f90*/  SHFL.DOWN PT, R100, R99, 0x1, 0x1f ;  /* 0x08201f0063647f89 */ /* 0x000ea200000e0000 */
[----:B0-----:R-:W-:Y:S01]  /*2fa0*/  FMUL.FTZ R93, R92, R111 ;  /* 0x0000006f5c5d7220 */ /* 0x001fe20000410000 */
[----:B------:R-:W-:-:S03]  /*2fb0*/  FADD.FTZ R92, R109, -R92 ;  /* 0x8000005c6d5c7221 */ /* 0x000fc60000010000 */
[----:B------:R-:W-:-:S04]  /*2fc0*/  FFMA.FTZ R93, R98, R109, R93 ;  /* 0x0000006d625d7223 */ /* 0x000fc8000001005d */
[----:B-1----:R-:W-:Y:S01]  /*2fd0*/  FMUL.FTZ R102, R106, R93 ;  /* 0x0000005d6a667220 */ /* 0x002fe20000410000 */
[----:B------:R-:W-:-:S04]  /*2fe0*/  FMUL.FTZ R93, R92, R92 ;  /* 0x0000005c5c5d7220 */ /* 0x000fc80000410000 */
[----:B------:R-:W-:Y:S01]  /*2ff0*/  FMUL.FTZ R98, R98, R93 ;  /* 0x0000005d62627220 */ /* 0x000fe20000410000 */
[----:B------:R0:W1:Y:S01]  /*3000*/  SHFL.IDX PT, R92, R102, RZ, 0x1f ;  /* 0x00001fff665c7589 */ /* 0x00006200000e0000 */
[----:B--2---:R-:W-:Y:S02]  /*3010*/  FADD.FTZ R93, R99, R100 ;  /* 0x00000064635d7221 */ /* 0x004fe40000010000 */
[----:B------:R-:W-:Y:S01]  /*3020*/  FMUL.FTZ R98, R98, R111 ;  /* 0x0000006f62627220 */ /* 0x000fe20000410000 */
[----:B------:R-:W2:Y:S03]  /*3030*/  LDC R100, c[0x0][0x448] ;  /* 0x00011200ff647b82 */ /* 0x000ea60000000800 */
[----:B------:R-:W-:Y:S01]  /*3040*/  FFMA.FTZ R98, R106, R98, R93 ;  /* 0x000000626a627223 */ /* 0x000fe2000001005d */
[----:B0-----:R-:W-:-:S04]  /*3050*/  SHF.L.U32 R102, R76, 0x10, RZ ;  /* 0x000000104c667819 */ /* 0x001fc800000006ff */
[----:B------:R0:W2:Y:S02]  /*3060*/  SHFL.IDX PT, R115, R98, RZ, 0x1f ;  /* 0x00001fff62737589 */ /* 0x0000a400000e0000 */
[----:B0-----:R-:W-:Y:S01]  /*3070*/  IMAD.U32 R98, R86, 0x10000, RZ ;  /* 0x0001000056627824 */ /* 0x001fe200078e00ff */
[----:B-1----:R-:W-:-:S05]  /*3080*/  FSEL R93, R92, RZ, !P1 ;  /* 0x000000ff5c5d7208 */ /* 0x002fca0004800000 */
[C---:B------:R-:W-:Y:S01]  /*3090*/  FADD.FTZ R99, -R93.reuse, R40 ;  /* 0x000000285d637221 */ /* 0x040fe20000010100 */
[----:B------:R-:W-:Y:S01]  /*30a0*/  FMUL.FTZ R40, R92, R92 ;  /* 0x0000005c5c287220 */ /* 0x000fe20000410000 */
[C---:B------:R-:W-:Y:S01]  /*30b0*/  FADD.FTZ R113, -R93.reuse, R38 ;  /* 0x000000265d717221 */ /* 0x040fe20000010100 */
[C---:B------:R-:W-:Y:S01]  /*30c0*/  FADD.FTZ R109, -R93.reuse, R36 ;  /* 0x000000245d6d7221 */ /* 0x040fe20000010100 */
[C---:B------:R-:W-:Y:S01]  /*30d0*/  FADD.FTZ R111, -R93.reuse, R37 ;  /* 0x000000255d6f7221 */ /* 0x040fe20000010100 */
[----:B------:R-:W-:Y:S01]  /*30e0*/  FADD.FTZ R107, -R93, R42 ;  /* 0x0000002a5d6b7221 */ /* 0x000fe20000010100 */
[----:B------:R-:W-:Y:S01]  /*30f0*/  FSEL R119, R40, RZ, P1 ;  /* 0x000000ff28777208 */ /* 0x000fe20000800000 */
[----:B--2---:R-:W-:Y:S01]  /*3100*/  FFMA.FTZ R38, R115, UR12, R100 ;  /* 0x0000000c73267c23 */ /* 0x004fe20008010064 */
[----:B------:R-:W0:Y:S01]  /*3110*/  @!P2 LDC.64 R36, c[0x0][0x3c0] ;  /* 0x0000f000ff24ab82 */ /* 0x000e220000000a00 */
[C---:B------:R-:W-:Y:S01]  /*3120*/  FADD.FTZ R123, -R93.reuse, R24 ;  /* 0x000000185d7b7221 */ /* 0x040fe20000010100 */
[C---:B------:R-:W-:Y:S01]  /*3130*/  FADD.FTZ R125, -R93.reuse, R26 ;  /* 0x0000001a5d7d7221 */ /* 0x040fe20000010100 */
[----:B------:R-:W-:Y:S01]  /*3140*/  FADD.FTZ R38, R38, R119 ;  /* 0x0000007726267221 */ /* 0x000fe20000010000 */
[----:B------:R-:W-:Y:S01]  /*3150*/  FADD.FTZ R119, -R93, R28 ;  /* 0x0000001c5d777221 */ /* 0x000fe20000010100 */
[----:B------:R-:W-:Y:S01]  /*3160*/  SHF.L.U32 R28, R68, 0x10, RZ ;  /* 0x00000010441c7819 */ /* 0x000fe200000006ff */
[----:B------:R-:W-:Y:S01]  /*3170*/  IMAD.U32 R26, R95, 0x10000, RZ ;  /* 0x000100005f1a7824 */ /* 0x000fe200078e00ff */
        /* <DEDUP_REMOVED lines=18> */
[----:B-1----:R-:W-:Y:S01]  /*32a0*/  FMUL.FTZ R24, R42, R99 ;  /* 0x000000632a187220 */ /* 0x002fe20000410000 */
[C---:B------:R-:W-:Y:S01]  /*32b0*/  FADD.FTZ R99, -R93.reuse, R74 ;  /* 0x0000004a5d637221 */ /* 0x040fe20000010100 */
[C---:B------:R-:W-:Y:S01]  /*32c0*/  FADD.FTZ R16, -R93.reuse, R16 ;  /* 0x000000105d107221 */ /* 0x040fe20000010100 */
[----:B------:R-:W-:Y:S01]  /*32d0*/  FADD.FTZ R17, -R93, R17 ;  /* 0x000000115d117221 */ /* 0x000fe20000010100 */
[----:B------:R-:W-:Y:S01]  /*32e0*/  FFMA.FTZ R24, R24, R26, R28 ;  /* 0x0000001a18187223 */ /* 0x000fe2000001001c */
[----:B------:R-:W-:Y:S01]  /*32f0*/  SHF.L.U32 R26, R13, 0x10, RZ ;  /* 0x000000100d1a7819 */ /* 0x000fe200000006ff */
[----:B------:R-:W-:Y:S01]  /*3300*/  FADD.FTZ R18, -R93, R18 ;  /* 0x000000125d127221 */ /* 0x000fe20000010100 */
[----:B------:R-:W-:Y:S01]  /*3310*/  SHF.L.U32 R28, R5, 0x10, RZ ;  /* 0x00000010051c7819 */ /* 0x000fe200000006ff */
[C---:B------:R-:W-:Y:S01]  /*3320*/  FADD.FTZ R19, -R93.reuse, R19 ;  /* 0x000000135d137221 */ /* 0x040fe20000010100 */
[C---:B------:R-:W-:Y:S01]  /*3330*/  FADD.FTZ R72, -R93.reuse, R72 ;  /* 0x000000485d487221 */ /* 0x040fe20000010100 */
[C---:B------:R-:W-:Y:S01]  /*3340*/  FADD.FTZ R73, -R93.reuse, R73 ;  /* 0x000000495d497221 */ /* 0x040fe20000010100 */
[----:B------:R-:W-:Y:S01]  /*3350*/  FADD.FTZ R32, -R93, R75 ;  /* 0x0000004b5d207221 */ /* 0x000fe20000010100 */
[----:B------:R-:W-:Y:S01]  /*3360*/  SHF.L.U32 R30, R94, 0x10, RZ ;  /* 0x000000105e1e7819 */ /* 0x000fe200000006ff */
[----:B------:R-:W-:Y:S01]  /*3370*/  FMUL.FTZ R41, R42, R41 ;  /* 0x000000292a297220 */ /* 0x000fe20000410000 */
[----:B------:R-:W-:Y:S01]  /*3380*/  SHF.L.U32 R34, R69, 0x10, RZ ;  /* 0x0000001045227819 */ /* 0x000fe200000006ff */
[----:B------:R0:W-:Y:S01]  /*3390*/  @!P2 STG.E desc[UR6][R36.64], R92 ;  /* 0x0000005c2400a986 */ /* 0x0001e2000c101906 */
[----:B------:R-:W-:Y:S01]  /*33a0*/  SHF.L.U32 R38, R90, 0x10, RZ ;  /* 0x000000105a267819 */ /* 0x000fe200000006ff */
[----:B------:R-:W-:Y:S01]  /*33b0*/  FMUL.FTZ R107, R42, R107 ;  /* 0x0000006b2a6b7220 */ /* 0x000fe20000410000 */
[----:B------:R-:W-:Y:S01]  /*33c0*/  SHF.L.U32 R74, R70, 0x10, RZ ;  /* 0x00000010464a7819 */ /* 0x000fe200000006ff */
[----:B------:R-:W-:Y:S01]  /*33d0*/  FMUL.FTZ R40, R42, R109 ;  /* 0x0000006d2a287220 */ /* 0x000fe20000410000 */
[----:B------:R-:W-:Y:S01]  /*33e0*/  SHF.L.U32 R93, R6, 0x10, RZ ;  /* 0x00000010065d7819 */ /* 0x000fe200000006ff */
[----:B------:R-:W-:-:S02]  /*33f0*/  IMAD.U32 R75, R14, 0x10000, RZ ;  /* 0x000100000e4b7824 */ /* 0x000fc400078e00ff */
[----:B------:R-:W-:Y:S01]  /*3400*/  FFMA.FTZ R41, R41, R26, R28 ;  /* 0x0000001a29297223 */ /* 0x000fe2000001001c */
[----:B------:R-:W-:Y:S01]  /*3410*/  FFMA.FTZ R40, R40, R38, R74 ;  /* 0x0000002628287223 */ /* 0x000fe2000001004a */
[----:B------:R-:W-:Y:S01]  /*3420*/  SHF.L.U32 R26, R15, 0x10, RZ ;  /* 0x000000100f1a7819 */ /* 0x000fe200000006ff */
[C---:B------:R-:W-:Y:S01]  /*3430*/  FMUL.FTZ R115, R42.reuse, R115 ;  /* 0x000000732a737220 */ /* 0x040fe20000410000 */
[----:B------:R-:W-:Y:S01]  /*3440*/  SHF.L.U32 R28, R7, 0x10, RZ ;  /* 0x00000010071c7819 */ /* 0x000fe200000006ff */
[----:B0-----:R-:W-:Y:S01]  /*3450*/  FMUL.FTZ R36, R42, R43 ;  /* 0x0000002b2a247220 */ /* 0x001fe20000410000 */
[----:B------:R-:W-:Y:S01]  /*3460*/  FFMA.FTZ R43, R107, R30, R34 ;  /* 0x0000001e6b2b7223 */ /* 0x000fe20000010022 */
[----:B------:R-:W-:Y:S01]  /*3470*/  SHF.L.U32 R74, R88, 0x10, RZ ;  /* 0x00000010584a7819 */ /* 0x000fe200000006ff */
[----:B------:R-:W-:Y:S01]  /*3480*/  FMUL.FTZ R107, R42, R111 ;  /* 0x0000006f2a6b7220 */ /* 0x000fe20000410000 */
[----:B------:R-:W-:Y:S01]  /*3490*/  FFMA.FTZ R30, R36, R75, R93 ;  /* 0x0000004b241e7223 */ /* 0x000fe2000001005d */
[----:B------:R-:W-:Y:S01]  /*34a0*/  SHF.L.U32 R92, R64, 0x10, RZ ;  /* 0x00000010405c7819 */ /* 0x000fe200000006ff */
[----:B------:R-:W-:Y:S01]  /*34b0*/  IMAD.U32 R34, R89, 0x10000, RZ ;  /* 0x0001000059227824 */ /* 0x000fe200078e00ff */
[----:B------:R-:W-:Y:S01]  /*34c0*/  SHF.L.U32 R36, R71, 0x10, RZ ;  /* 0x0000001047247819 */ /* 0x000fe200000006ff */
[----:B------:R-:W-:Y:S01]  /*34d0*/  FMUL.FTZ R109, R42, R113 ;  /* 0x000000712a6d7220 */ /* 0x000fe20000410000 */
[----:B------:R-:W-:Y:S01]  /*34e0*/  FFMA.FTZ R107, R107, R26, R28 ;  /* 0x0000001a6b6b7223 */ /* 0x000fe2000001001c */
[----:B------:R-:W-:Y:S01]  /*34f0*/  SHF.L.U32 R38, R8, 0x10, RZ ;  /* 0x0000001008267819 */ /* 0x000fe200000006ff */
[----:B------:R-:W-:Y:S01]  /*3500*/  FFMA.FTZ R26, R115, R74, R92 ;  /* 0x0000004a731a7223 */ /* 0x000fe2000001005c */
[----:B------:R-:W-:Y:S01]  /*3510*/  FMUL.FTZ R39, R42, R39 ;  /* 0x000000272a277220 */ /* 0x000fe20000410000 */
        /* <DEDUP_REMOVED lines=8> */
[C---:B------:R-:W-:Y:S01]  /*35a0*/  FMUL.FTZ R119, R42.reuse, R119 ;  /* 0x000000772a777220 */ /* 0x040fe20000410000 */
[----:B------:R-:W-:Y:S01]  /*35b0*/  FFMA.FTZ R102, R39, R102, R38 ;  /* 0x0000006627667223 */ /* 0x000fe20000010026 */
[----:B------:R-:W-:Y:S01]  /*35c0*/  SHF.L.U32 R36, R87, 0x10, RZ ;  /* 0x0000001057247819 */ /* 0x000fe200000006ff */
[----:B------:R-:W-:Y:S01]  /*35d0*/  FFMA.FTZ R74, R35, R74, R92 ;  /* 0x0000004a234a7223 */ /* 0x000fe2000001005c */
[----:B------:R-:W-:Y:S01]  /*35e0*/  SHF.L.U32 R38, R65, 0x10, RZ ;  /* 0x0000001041267819 */ /* 0x000fe200000006ff */
[C---:B------:R-:W-:Y:S01]  /*35f0*/  FMUL.FTZ R93, R42.reuse, R117 ;  /* 0x000000752a5d7220 */ /* 0x040fe20000410000 */
[----:B------:R-:W-:Y:S01]  /*3600*/  FFMA.FTZ R75, R33, R28, R34 ;  /* 0x0000001c214b7223 */ /* 0x000fe20000010022 */
[----:B------:R-:W-:Y:S01]  /*3610*/  FFMA.FTZ R92, R119, R98, R100 ;  /* 0x00000062775c7223 */ /* 0x000fe20000010064 */
[----:B------:R-:W-:Y:S01]  /*3620*/  SHF.L.U32 R28, R11, 0x10, RZ ;  /* 0x000000100b1c7819 */ /* 0x000fe200000006ff */
[C---:B------:R-:W-:Y:S01]  /*3630*/  FMUL.FTZ R29, R42.reuse, R29 ;  /* 0x0000001d2a1d7220 */ /* 0x040fe20000410000 */
[----:B------:R-:W-:Y:S01]  /*3640*/  SHF.L.U32 R34, R3, 0x10, RZ ;  /* 0x0000001003227819 */ /* 0x000fe200000006ff */
[----:B------:R-:W-:Y:S01]  /*3650*/  FMUL.FTZ R31, R42, R31 ;  /* 0x0000001f2a1f7220 */ /* 0x000fe20000410000 */
[----:B------:R-:W-:Y:S01]  /*3660*/  SHF.L.U32 R98, R4, 0x10, RZ ;  /* 0x0000001004627819 */ /* 0x000fe200000006ff */
[----:B------:R-:W-:Y:S01]  /*3670*/  FFMA.FTZ R93, R93, R36, R38 ;  /* 0x000000245d5d7223 */ /* 0x000fe20000010026 */
[----:B------:R-:W-:Y:S01]  /*3680*/  SHF.L.U32 R36, R85, 0x10, RZ ;  /* 0x0000001055247819 */ /* 0x000fe200000006ff */
[C---:B------:R-:W-:Y:S01]  /*3690*/  FMUL.FTZ R117, R42.reuse, R121 ;  /* 0x000000792a757220 */ /* 0x040fe20000410000 */
[----:B------:R-:W-:Y:S01]  /*36a0*/  SHF.L.U32 R38, R67, 0x10, RZ ;  /* 0x0000001043267819 */ /* 0x000fe200000006ff */
[----:B------:R-:W-:Y:S01]  /*36b0*/  FMUL.FTZ R123, R42, R123 ;  /* 0x0000007b2a7b7220 */ /* 0x000fe20000410000 */
[C---:B------:R-:W-:Y:S01]  /*36c0*/  SHF.L.U32 R100, R84.reuse, 0x10, RZ ;  /* 0x0000001054647819 */ /* 0x040fe200000006ff */
[----:B------:R-:W-:Y:S01]  /*36d0*/  FFMA.FTZ R111, R29, R28, R34 ;  /* 0x0000001c1d6f7223 */ /* 0x000fe20000010022 */
[--C-:B------:R-:W-:Y:S01]  /*36e0*/  FFMA.FTZ R110, R31, R110, R98.reuse ;  /* 0x0000006e1f6e7223 */ /* 0x100fe20000010062 */
[----:B------:R-:W-:Y:S01]  /*36f0*/  PRMT R98, R84, 0x7632, R98 ;  /* 0x0000763254627816 */ /* 0x000fe20000000062 */
[----:B------:R-:W-:Y:S01]  /*3700*/  FFMA.FTZ R117, R117, R36, R38 ;  /* 0x0000002475757223 */ /* 0x000fe20000010026 */
[----:B------:R-:W-:Y:S01]  /*3710*/  PRMT R28, R60, 0x7632, R28 ;  /* 0x000076323c1c7816 */ /* 0x000fe2000000001c */
[--C-:B------:R-:W-:Y:S01]  /*3720*/  FFMA.FTZ R31, R123, R100, R104.reuse ;  /* 0x000000647b1f7223 */ /* 0x100fe20000010068 */
[----:B------:R-:W-:Y:S01]  /*3730*/  PRMT R104, R83, 0x7632, R104 ;  /* 0x0000763253687816 */ /* 0x000fe20000000068 */
[----:B------:R-:W-:Y:S01]  /*3740*/  IMAD.U32 R33, R62, 0x10000, RZ ;  /* 0x000100003e217824 */ /* 0x000fe200078e00ff */
[----:B------:R-:W-:Y:S01]  /*3750*/  PRMT R38, R61, 0x7632, R38 ;  /* 0x000076323d267816 */ /* 0x000fe20000000026 */
[----:B------:R-:W-:Y:S01]  /*3760*/  FMUL.FTZ R25, R42, R25 ;  /* 0x000000192a197220 */ /* 0x000fe20000410000 */
[----:B------:R-:W-:Y:S01]  /*3770*/  SHF.L.U32 R29, R82, 0x10, RZ ;  /* 0x00000010521d7819 */ /* 0x000fe200000006ff */
[----:B------:R-:W-:Y:S01]  /*3780*/  FMUL.FTZ R20, R42, R20 ;  /* 0x000000142a147220 */ /* 0x000fe20000410000 */
        /* <DEDUP_REMOVED lines=12> */
[----:B------:R-:W-:Y:S01]  /*3850*/  PRMT R20, R82, 0x7632, R20 ;  /* 0x0000763252147816 */ /* 0x000fe20000000014 */
[----:B------:R-:W-:Y:S01]  /*3860*/  FMUL.FTZ R22, R42, R22 ;  /* 0x000000162a167220 */ /* 0x000fe20000410000 */
[----:B------:R-:W-:Y:S01]  /*3870*/  PRMT R28, R62, 0x7632, R28 ;  /* 0x000076323e1c7816 */ /* 0x000fe2000000001c */
[----:B------:R-:W-:Y:S01]  /*3880*/  FFMA.FTZ R104, R27, R104, R38 ;  /* 0x000000681b687223 */ /* 0x000fe20000010026 */
[----:B------:R-:W-:Y:S01]  /*3890*/  SHF.L.U32 R27, R81, 0x10, RZ ;  /* 0x00000010511b7819 */ /* 0x000fe200000006ff */
[----:B------:R-:W-:Y:S01]  /*38a0*/  IMAD.U32 R33, R80, 0x10000, RZ ;  /* 0x0001000050217824 */ /* 0x000fe200078e00ff */
[----:B------:R-:W-:Y:S01]  /*38b0*/  SHF.L.U32 R29, R63, 0x10, RZ ;  /* 0x000000103f1d7819 */ /* 0x000fe200000006ff */
[C---:B------:R-:W-:Y:S01]  /*38c0*/  FMUL.FTZ R16, R42.reuse, R16 ;  /* 0x000000102a107220 */ /* 0x040fe20000410000 */
[----:B------:R-:W-:Y:S01]  /*38d0*/  PRMT R34, R81, 0x7632, R34 ;  /* 0x0000763251227816 */ /* 0x000fe20000000022 */
[----:B------:R-:W-:Y:S01]  /*38e0*/  FMUL.FTZ R23, R42, R23 ;  /* 0x000000172a177220 */ /* 0x000fe20000410000 */
[----:B------:R-:W-:Y:S01]  /*38f0*/  PRMT R36, R63, 0x7632, R36 ;  /* 0x000076323f247816 */ /* 0x000fe20000000024 */
[----:B------:R-:W-:Y:S01]  /*3900*/  FFMA.FTZ R112, R22, R27, R29 ;  /* 0x0000001b16707223 */ /* 0x000fe2000001001d */
        /* <DEDUP_REMOVED lines=10> */
[----:B------:R-:W-:Y:S01]  /*39b0*/  PRMT R22, R79, 0x7632, R22 ;  /* 0x000076324f167816 */ /* 0x000fe20000000016 */
[----:B------:R-:W0:Y:S01]  /*39c0*/  LDC.64 R38, c[0x0][0x428] ;  /* 0x00010a00ff267b82 */ /* 0x000e220000000a00 */
[----:B------:R-:W-:Y:S01]  /*39d0*/  PRMT R28, R57, 0x7632, R28 ;  /* 0x00007632391c7816 */ /* 0x000fe2000000001c */
        /* <DEDUP_REMOVED lines=8> */
[----:B------:R-:W-:Y:S01]  /*3a60*/  FMUL.FTZ R32, R42, R32 ;  /* 0x000000202a207220 */ /* 0x000fe20000410000 */
[----:B------:R-:W-:Y:S01]  /*3a70*/  SHF.L.U32 R28, R28, 0x10, RZ ;  /* 0x000000101c1c7819 */ /* 0x000fe200000006ff */
[----:B------:R-:W-:Y:S01]  /*3a80*/  FFMA.FTZ R108, R18, R21, R23 ;  /* 0x00000015126c7223 */ /* 0x000fe20000010017 */
[----:B------:R-:W-:Y:S01]  /*3a90*/  SHF.L.U32 R16, R16, 0x10, RZ ;  /* 0x0000001010107819 */ /* 0x000fe200000006ff */
[----:B------:R-:W-:Y:S01]  /*3aa0*/  IMAD.U32 R18, R77, 0x10000, RZ ;  /* 0x000100004d127824 */ /* 0x000fe200078e00ff */
[----:B------:R-:W-:Y:S01]  /*3ab0*/  SHF.L.U32 R20, R20, 0x10, RZ ;  /* 0x0000001014147819 */ /* 0x000fe200000006ff */
[----:B------:R-:W-:Y:S01]  /*3ac0*/  FFMA.FTZ R115, R19, R22, R28 ;  /* 0x0000001613737223 */ /* 0x000fe2000001001c */
[----:B------:R-:W-:Y:S01]  /*3ad0*/  PRMT R21, R78, 0x7632, R21 ;  /* 0x000076324e157816 */ /* 0x000fe20000000015 */
[----:B------:R-:W1:Y:S01]  /*3ae0*/  @!P2 LDC.64 R28, c[0x0][0x3c8] ;  /* 0x0000f200ff1cab82 */ /* 0x000e620000000a00 */
[----:B------:R-:W-:Y:S01]  /*3af0*/  PRMT R23, R58, 0x7632, R23 ;  /* 0x000076323a177816 */ /* 0x000fe20000000017 */
[----:B------:R-:W-:Y:S01]  /*3b00*/  FFMA.FTZ R113, R17, R16, R20 ;  /* 0x0000001011717223 */ /* 0x000fe20000010014 */
[----:B------:R-:W-:Y:S01]  /*3b10*/  SHF.L.U32 R17, R78, 0x10, RZ ;  /* 0x000000104e117819 */ /* 0x000fe200000006ff */
[----:B------:R-:W-:Y:S01]  /*3b20*/  FMUL.FTZ R16, R42, R73 ;  /* 0x000000492a107220 */ /* 0x000fe20000410000 */
[----:B------:R-:W-:Y:S01]  /*3b30*/  SHF.L.U32 R19, R58, 0x10, RZ ;  /* 0x000000103a137819 */ /* 0x000fe200000006ff */
[----:B0-----:R-:W-:Y:S01]  /*3b40*/  IMAD.WIDE.U32 R36, R103, 0x10, R38 ;  /* 0x0000001067247825 */ /* 0x001fe200078e0026 */
[----:B------:R-:W-:-:S02]  /*3b50*/  SHF.L.U32 R20, R59, 0x10, RZ ;  /* 0x000000103b147819 */ /* 0x000fc400000006ff */
[----:B------:R-:W-:Y:S01]  /*3b60*/  SHF.L.U32 R21, R21, 0x10, RZ ;  /* 0x0000001015157819 */ /* 0x000fe200000006ff */
[----:B------:R-:W-:Y:S01]  /*3b70*/  FFMA.FTZ R73, R72, R17, R19 ;  /* 0x0000001148497223 */ /* 0x000fe20000010013 */
[----:B------:R-:W-:Y:S01]  /*3b80*/  SHF.L.U32 R23, R23, 0x10, RZ ;  /* 0x0000001017177819 */ /* 0x000fe200000006ff */
[----:B------:R-:W-:Y:S01]  /*3b90*/  FFMA.FTZ R99, R99, R18, R20 ;  /* 0x0000001263637223 */ /* 0x000fe20000010014 */
[----:B------:R-:W-:Y:S02]  /*3ba0*/  F2FP.BF16.F32.PACK_AB R18, R107, R40 ;  /* 0x000000286b12723e */ /* 0x000fe400000010ff */
[----:B------:R-:W-:Y:S01]  /*3bb0*/  PRMT R33, R77, 0x7632, R33 ;  /* 0x000076324d217816 */ /* 0x000fe20000000021 */
[----:B------:R-:W-:Y:S01]  /*3bc0*/  FFMA.FTZ R72, R16, R21, R23 ;  /* 0x0000001510487223 */ /* 0x000fe20000010017 */
[----:B------:R-:W-:Y:S02]  /*3bd0*/  F2FP.BF16.F32.PACK_AB R16, R41, R24 ;  /* 0x000000182910723e */ /* 0x000fe400000010ff */
[----:B------:R-:W0:Y:S01]  /*3be0*/  LDC.64 R40, c[0x0][0x380] ;  /* 0x0000e000ff287b82 */ /* 0x000e220000000a00 */
[----:B------:R-:W-:-:S02]  /*3bf0*/  PRMT R35, R59, 0x7632, R35 ;  /* 0x000076323b237816 */ /* 0x000fc40000000023 */
[----:B------:R-:W-:Y:S02]  /*3c00*/  SHF.L.U32 R33, R33, 0x10, RZ ;  /* 0x0000001021217819 */ /* 0x000fe400000006ff */
[----:B------:R-:W-:Y:S02]  /*3c10*/  SHF.L.U32 R35, R35, 0x10, RZ ;  /* 0x0000001023237819 */ /* 0x000fe400000006ff */
[----:B------:R-:W-:Y:S02]  /*3c20*/  F2FP.BF16.F32.PACK_AB R21, R74, R93 ;  /* 0x0000005d4a15723e */ /* 0x000fe400000010ff */
[----:B------:R-:W-:Y:S01]  /*3c30*/  F2FP.BF16.F32.PACK_AB R20, R75, R26 ;  /* 0x0000001a4b14723e */ /* 0x000fe200000010ff */
[----:B------:R-:W-:Y:S01]  /*3c40*/  FFMA.FTZ R114, R32, R33, R35 ;  /* 0x0000002120727223 */ /* 0x000fe20000010023 */
[----:B-1----:R-:W-:Y:S01]  /*3c50*/  @!P2 IMAD.WIDE R74, R96, 0x4, R28 ;  /* 0x00000004604aa825 */ /* 0x002fe200078e021c */
[----:B------:R-:W-:Y:S02]  /*3c60*/  F2FP.BF16.F32.PACK_AB R19, R102, R109 ;  /* 0x0000006d6613723e */ /* 0x000fe400000010ff */
[----:B------:R-:W-:Y:S01]  /*3c70*/  F2FP.BF16.F32.PACK_AB R17, R30, R43 ;  /* 0x0000002b1e11723e */ /* 0x000fe200000010ff */
[--C-:B------:R-:W-:Y:S01]  /*3c80*/  IMAD.WIDE.U32 R32, R97, 0x10, R38.reuse ;  /* 0x0000001061207825 */ /* 0x100fe200078e0026 */
[----:B------:R-:W-:Y:S01]  /*3c90*/  F2FP.BF16.F32.PACK_AB R23, R110, R117 ;  /* 0x000000756e17723e */ /* 0x000fe200000010ff */
[----:B------:R1:W-:Y:S01]  /*3ca0*/  @!P2 STG.E desc[UR6][R74.64], R42 ;  /* 0x0000002a4a00a986 */ /* 0x0003e2000c101906 */
[----:B------:R-:W-:Y:S01]  /*3cb0*/  F2FP.BF16.F32.PACK_AB R22, R111, R92 ;  /* 0x0000005c6f16723e */ /* 0x000fe200000010ff */
[--C-:B------:R-:W-:Y:S01]  /*3cc0*/  IMAD.WIDE.U32 R34, R101, 0x10, R38.reuse ;  /* 0x0000001065227825 */ /* 0x100fe200078e0026 */
[----:B------:R-:W-:Y:S01]  /*3cd0*/  F2FP.BF16.F32.PACK_AB R27, R27, R112 ;  /* 0x000000701b1b723e */ /* 0x000fe200000010ff */
[----:B------:R1:W-:Y:S01]  /*3ce0*/  STG.E.128 desc[UR6][R32.64], R16 ;  /* 0x0000001020007986 */ /* 0x0003e2000c101d06 */
[----:B------:R-:W-:Y:S01]  /*3cf0*/  F2FP.BF16.F32.PACK_AB R26, R119, R106 ;  /* 0x0000006a771a723e */ /* 0x000fe200000010ff */
[----:B------:R-:W-:Y:S01]  /*3d00*/  IMAD.WIDE.U32 R38, R105, 0x10, R38 ;  /* 0x0000001069267825 */ /* 0x000fe200078e0026 */
[----:B------:R-:W-:Y:S01]  /*3d10*/  F2FP.BF16.F32.PACK_AB R25, R104, R25 ;  /* 0x000000196819723e */ /* 0x000fe200000010ff */
[----:B------:R1:W-:Y:S01]  /*3d20*/  STG.E.128 desc[UR6][R34.64], R20 ;  /* 0x0000001422007986 */ /* 0x0003e2000c101d06 */
[----:B------:R-:W-:-:S02]  /*3d30*/  F2FP.BF16.F32.PACK_AB R24, R98, R31 ;  /* 0x0000001f6218723e */ /* 0x000fc400000010ff */
[----:B------:R-:W-:Y:S02]  /*3d40*/  F2FP.BF16.F32.PACK_AB R31, R114, R99 ;  /* 0x00000063721f723e */ /* 0x000fe400000010ff */
[----:B------:R-:W-:Y:S01]  /*3d50*/  F2FP.BF16.F32.PACK_AB R30, R72, R73 ;  /* 0x00000049481e723e */ /* 0x000fe200000010ff */
[----:B------:R1:W-:Y:S01]  /*3d60*/  STG.E.128 desc[UR6][R36.64], R24 ;  /* 0x0000001824007986 */ /* 0x0003e2000c101d06 */
[----:B------:R-:W-:Y:S02]  /*3d70*/  F2FP.BF16.F32.PACK_AB R29, R115, R108 ;  /* 0x0000006c731d723e */ /* 0x000fe400000010ff */
[----:B------:R-:W-:Y:S02]  /*3d80*/  F2FP.BF16.F32.PACK_AB R28, R113, R100 ;  /* 0x00000064711c723e */ /* 0x000fe400000010ff */
[----:B0-----:R-:W-:-:S03]  /*3d90*/  IADD3 R96, PT, PT, R96, R40, RZ ;  /* 0x0000002860607210 */ /* 0x001fc60007ffe0ff */
[----:B------:R1:W-:Y:S01]  /*3da0*/  STG.E.128 desc[UR6][R38.64], R28 ;  /* 0x0000001c26007986 */ /* 0x0003e2000c101d06 */
[----:B------:R-:W-:-:S13]  /*3db0*/  ISETP.GE.AND P1, PT, R96, R41, PT ;  /* 0x000000296000720c */ /* 0x000fda0003f26270 */
[----:B------:R-:W-:Y:S05]  /*3dc0*/  @!P1 BRA `(.L_x_5420) ;  /* 0xffffffc400ec9947 */ /* 0x000fea000383ffff */
[----:B------:R-:W-:Y:S05]  /*3dd0*/  EXIT ;  /* 0x000000000000794d */ /* 0x000fea0003800000 */
.L_x_5421:
        /* <DEDUP_REMOVED lines=10> */
.L_x_17967:


//--------------------- .text._ZN10layer_norm31ln_parallel_residual_fwd_kernelINS_13Kernel_traitsI13__nv_bfloat16S2_fS2_fjLj4096ELj1ELj1ELj4ELj16ENS_18Kernel_traits_baseILj4096ES2_S2_fS2_fjLj128EEEEELb1ELb0ELb0EEEvNS_9FwdParamsE --------------------------
	.section	.text._ZN10layer_norm31ln_parallel_residual_fwd_kernelINS_13Kernel_traitsI13__nv_bfloat16S2_fS2_fjLj4096ELj1ELj1ELj4ELj16ENS_18Kernel_traits_baseILj4096ES2_S2_fS2_fjLj128EEEEELb1ELb0ELb0EEEvNS_9FwdParamsE,"ax",@progbits
	.align	128
        .global         _ZN10layer_norm31ln_parallel_residual_fwd_kernelINS_13Kernel_traitsI13__nv_bfloat16S2_fS2_fjLj4096ELj1ELj1ELj4ELj16ENS_18Kernel_traits_baseILj4096ES2_S2_fS2_fjLj128EEEEELb1ELb0ELb0EEEvNS_9FwdParamsE
        .type           _ZN10layer_norm31ln_parallel_residual_fwd_kernelINS_13Kernel_traitsI13__nv_bfloat16S2_fS2_fjLj4096ELj1ELj1ELj4ELj16ENS_18Kernel_traits_baseILj4096ES2_S2_fS2_fjLj128EEEEELb1ELb0ELb0EEEvNS_9FwdParamsE,@function
        .size           _ZN10layer_norm31ln_parallel_residual_fwd_kernelINS_13Kernel_traitsI13__nv_bfloat16S2_fS2_fjLj4096ELj1ELj1ELj4ELj16ENS_18Kernel_traits_baseILj4096ES2_S2_fS2_fjLj128EEEEELb1ELb0ELb0EEEvNS_9FwdParamsE,(.L_x_17968 - _ZN10layer_norm31ln_parallel_residual_fwd_kernelINS_13Kernel_traitsI13__nv_bfloat16S2_fS2_fjLj4096ELj1ELj1ELj4ELj16ENS_18Kernel_traits_baseILj4096ES2_S2_fS2_fjLj128EEEEELb1ELb0ELb0EEEvNS_9FwdParamsE)
        .other          _ZN10layer_norm31ln_parallel_residual_fwd_kernelINS_13Kernel_traitsI13__nv_bfloat16S2_fS2_fjLj4096ELj1ELj1ELj4ELj16ENS_18Kernel_traits_baseILj4096ES2_S2_fS2_fjLj128EEEEELb1ELb0ELb0EEEvNS_9FwdParamsE,@"STO_CUDA_ENTRY STV_DEFAULT"
_ZN10layer_norm31ln_parallel_residual_fwd_kernelINS_13Kernel_traitsI13__nv_bfloat16S2_fS2_fjLj4096ELj1ELj1ELj4ELj16ENS_18Kernel_traits_baseILj4096ES2_S2_fS2_fjLj128EEEEELb1ELb0ELb0EEEvNS_9FwdParamsE:
.text._ZN10layer_norm31ln_parallel_residual_fwd_kernelINS_13Kernel_traitsI13__nv_bfloat16S2_fS2_fjLj4096ELj1ELj1ELj4ELj16ENS_18Kernel_traits_baseILj4096ES2_S2_fS2_fjLj128EEEEELb1ELb0ELb0EEEvNS_9FwdParamsE:
        /* <DEDUP_REMOVED lines=19> */
[----:B----4-:R-:W-:Y:S02]  /*0130*/  LOP3.LUT R9, R0, 0x60, RZ, 0xc0, !PT ;  /* 0x0000006000097812 */ /* 0x010fe400078ec0ff */
[----:B-----5:R-:W-:-:S04]  /*0140*/  SHF.R.S32.HI R8, RZ, 0x1f, R11 ;  /* 0x0000001fff087819 */ /* 0x020fc8000001140b */
[----:B------:R-:W-:Y:S02]  /*0150*/  LEA.HI R8, R8, R11, RZ, 0x3 ;  /* 0x0000000b08087211 */ /* 0x000fe400078f18ff */
[----:B--2---:R-:W-:Y:S02]  /*0160*/  @P0 R2UR UR7, R3 ;  /* 0x00000000030702ca */ /* 0x004fe400000e0000 */
[----:B------:R-:W0:Y:S01]  /*0170*/  LDC R3, c[0x0][0x360] ;  /* 0x0000d800ff037b82 */ /* 0x000e220000000800 */
[----:B------:R-:W-:Y:S02]  /*0180*/  @P0 R2UR UR6, R2 ;  /* 0x00000000020602ca */ /* 0x000fe400000e0000 */
[----:B---3--:R-:W-:Y:S02]  /*0190*/  @P0 IADD3 R12, P1, PT, R4, R7, RZ ;  /* 0x00000007040c0210 */ /* 0x008fe40007f3e0ff */
[----:B------:R-:W-:Y:S02]  /*01a0*/  LOP3.LUT R2, R9, 0x1f, R0, 0xf8, !PT ;  /* 0x0000001f09027812 */ /* 0x000fe400078ef800 */
[----:B------:R-:W-:Y:S01]  /*01b0*/  LOP3.LUT R4, R0, 0x1f, RZ, 0xc0, !PT ;  /* 0x0000001f00047812 */ /* 0x000fe200078ec0ff */
[----:B------:R-:W-:Y:S01]  /*01c0*/  @P0 IMAD.X R13, RZ, RZ, R5, P1 ;  /* 0x000000ffff0d0224 */ /* 0x000fe200008e0605 */
[----:B------:R-:W-:-:S02]  /*01d0*/  LOP3.LUT R5, R2, 0x7f, RZ, 0x3c, !PT ;  /* 0x0000007f02057812 */ /* 0x000fc400078e3cff */
[----:B------:R-:W-:Y:S02]  /*01e0*/  UIADD3 UR20, UPT, UPT, UR7, -0x4498517b, URZ ;  /* 0xbb67ae8507147890 */ /* 0x000fe4000fffe0ff */
[----:B------:R-:W-:Y:S01]  /*01f0*/  LEA.HI.SX32 R5, R8, R5, 0x1d ;  /* 0x0000000508057211 */ /* 0x000fe200078feaff */
[----:B------:R-:W-:Y:S01]  /*0200*/  UIADD3 UR17, UPT, UPT, UR6, -0x61c88647, URZ ;  /* 0x9e3779b906117890 */ /* 0x000fe2000fffe0ff */
[--C-:B------:R-:W-:Y:S01]  /*0210*/  SHF.R.U64 R6, R12, 0x2, R13.reuse ;  /* 0x000000020c067819 */ /* 0x100fe2000000120d */
[----:B------:R-:W-:Y:S01]  /*0220*/  UIADD3 UR21, UPT, UPT, UR6, 0x3c6ef372, URZ ;  /* 0x3c6ef37206157890 */ /* 0x000fe2000fffe0ff */
[----:B------:R-:W-:Y:S01]  /*0230*/  SHF.R.U32.HI R7, RZ, 0x2, R13 ;  /* 0x00000002ff077819 */ /* 0x000fe2000001160d */
[----:B------:R-:W-:Y:S02]  /*0240*/  UIADD3 UR22, UPT, UPT, UR7, 0x76cf5d0a, URZ ;  /* 0x76cf5d0a07167890 */ /* 0x000fe4000fffe0ff */
[----:B------:R-:W-:Y:S02]  /*0250*/  UIADD3 UR23, UPT, UPT, UR6, -0x255992d5, URZ ;  /* 0xdaa66d2b06177890 */ /* 0x000fe4000fffe0ff */
[----:B------:R-:W-:Y:S01]  /*0260*/  UIADD3 UR24, UPT, UPT, UR7, 0x32370b8f, URZ ;  /* 0x32370b8f07187890 */ /* 0x000fe2000fffe0ff */
[----:B0-----:R-:W-:Y:S01]  /*0270*/  IMAD R3, R3, UR10, R0 ;  /* 0x0000000a03037c24 */ /* 0x001fe2000f8e0200 */
[----:B------:R-:W-:-:S02]  /*0280*/  UIADD3 UR25, UPT, UPT, UR6, 0x78dde6e4, URZ ;  /* 0x78dde6e406197890 */ /* 0x000fc4000fffe0ff */
[----:B------:R-:W-:Y:S02]  /*0290*/  UIADD3 UR26, UPT, UPT, UR7, -0x126145ec, URZ ;  /* 0xed9eba14071a7890 */ /* 0x000fe4000fffe0ff */
[----:B------:R-:W-:Y:S02]  /*02a0*/  UIADD3 UR27, UPT, UPT, UR6, 0x1715609d, URZ ;  /* 0x1715609d061b7890 */ /* 0x000fe4000fffe0ff */
[----:B------:R-:W-:Y:S02]  /*02b0*/  UIADD3 UR28, UPT, UPT, UR7, -0x56f99767, URZ ;  /* 0xa9066899071c7890 */ /* 0x000fe4000fffe0ff */
[----:B------:R-:W-:Y:S02]  /*02c0*/  UIADD3 UR29, UPT, UPT, UR6, -0x4ab325aa, URZ ;  /* 0xb54cda56061d7890 */ /* 0x000fe4000fffe0ff */
[----:B------:R-:W-:Y:S02]  /*02d0*/  UIADD3 UR30, UPT, UPT, UR7, 0x646e171e, URZ ;  /* 0x646e171e071e7890 */ /* 0x000fe4000fffe0ff */
[----:B------:R-:W-:-:S02]  /*02e0*/  UIADD3 UR31, UPT, UPT, UR6, 0x5384540f, URZ ;  /* 0x5384540f061f7890 */ /* 0x000fc4000fffe0ff */
        /* <DEDUP_REMOVED lines=75> */
.L_x_5424:
        /* <DEDUP_REMOVED lines=63> */
.L_x_5423:
        /* <DEDUP_REMOVED lines=62> */
.L_x_5426:
        /* <DEDUP_REMOVED lines=55> */
.L_x_5425:
[----:B------:R-:W-:Y:S05]  /*12e0*/  BSYNC.RECONVERGENT B0 ;  /* 0x0000000000007941 */ /* 0x000fea0003800200 */
.L_x_5422:
[----:B------:R-:W0:Y:S02]  /*12f0*/  LDCU UR4, c[0x0][0x384] ;  /* 0x00007080ff0477ac */ /* 0x000e240008000800 */
[----:B0-----:R-:W-:-:S06]  /*1300*/  UISETP.GE.AND UP0, UPT, UR10, UR4, UPT ;  /* 0x000000040a00728c */ /* 0x001fcc000bf06270 */
[----:B------:R-:W-:-:S13]  /*1310*/  PLOP3.LUT P1, PT, PT, PT, UP0, 0x80, 0x8 ;  /* 0x000000000008781c */ /* 0x000fda0003f2f008 */
[----:B------:R-:W-:Y:S05]  /*1320*/  @P1 EXIT ;  /* 0x000000000000194d */ /* 0x000fea0003800000 */
[----:B------:R-:W-:Y:S01]  /*1330*/  IMAD.HI.U32 R10, R3, -0x326172a9, RZ ;  /* 0xcd9e8d57030a7827 */ /* 0x000fe200078e00ff */
[----:B------:R-:W0:Y:S01]  /*1340*/  LDCU.U8 UR4, c[0x0][0x410] ;  /* 0x00008200ff0477ac */ /* 0x000e220008000000 */
[----:B-----5:R-:W-:Y:S02]  /*1350*/  PRMT R19, R86, 0x7632, R19 ;  /* 0x0000763256137816 */ /* 0x020fe40000000013 */
[C---:B------:R-:W-:Y:S01]  /*1360*/  IMAD.HI.U32 R11, R6.reuse, -0x2daee0ad, RZ ;  /* 0xd2511f53060b7827 */ /* 0x040fe200078e00ff */
[----:B------:R-:W-:Y:S01]  /*1370*/  LOP3.LUT R10, R7, UR6, R10, 0x96, !PT ;  /* 0x00000006070a7c12 */ /* 0x000fe2000f8e960a */
[----:B------:R-:W-:Y:S01]  /*1380*/  UPLOP3.LUT UP1, UPT, UPT, UPT, UPT, 0x40, 0x4 ;  /* 0x000000000004789c */ /* 0x000fe20003f2e870 */
[----:B------:R-:W-:Y:S01]  /*1390*/  PRMT R20, R97, 0x7632, R20 ;  /* 0x0000763261147816 */ /* 0x000fe20000000014 */
[----:B------:R-:W-:Y:S01]  /*13a0*/  IMAD R16, R6, -0x2daee0ad, RZ ;  /* 0xd2511f5306107824 */ /* 0x000fe200078e02ff */
[----:B------:R-:W-:Y:S01]  /*13b0*/  LOP3.LUT R11, R11, UR7, RZ, 0x3c, !PT ;  /* 0x000000070b0b7c12 */ /* 0x000fe2000f8e3cff */
        /* <DEDUP_REMOVED lines=12> */
[----:B------:R-:W-:Y:S01]  /*1480*/  IMAD R14, R11, -0x326172a9, RZ ;  /* 0xcd9e8d570b0e7824 */ /* 0x000fe200078e02ff */
[----:B------:R-:W-:Y:S01]  /*1490*/  PRMT R25, R88, 0x7632, R25 ;  /* 0x0000763258197816 */ /* 0x000fe20000000019 */
[----:B------:R-:W-:Y:S01]  /*14a0*/  IMAD.HI.U32 R11, R15, -0x326172a9, RZ ;  /* 0xcd9e8d570f0b7827 */ /* 0x000fe200078e00ff */
[----:B------:R-:W-:Y:S01]  /*14b0*/  PRMT R26, R92, 0x7632, R26 ;  /* 0x000076325c1a7816 */ /* 0x000fe2000000001a */
[----:B------:R-:W3:Y:S01]  /*14c0*/  LDCU UR16, c[0x0][0x400] ;  /* 0x00008000ff1077ac */ /* 0x000ee20008000800 */
[----:B------:R-:W-:Y:S01]  /*14d0*/  PRMT R27, R84, 0x7632, R27 ;  /* 0x00007632541b7816 */ /* 0x000fe2000000001b */
[----:B------:R-:W-:Y:S01]  /*14e0*/  IMAD.HI.U32 R10, R13, -0x2daee0ad, RZ ;  /* 0xd2511f530d0a7827 */ /* 0x000fe200078e00ff */
[----:B------:R-:W-:Y:S01]  /*14f0*/  LOP3.LUT R11, R14, UR21, R11, 0x96, !PT ;  /* 0x000000150e0b7c12 */ /* 0x000fe2000f8e960b */
        /* <DEDUP_REMOVED lines=10> */
[C---:B------:R-:W-:Y:S01]  /*15a0*/  IMAD.HI.U32 R13, R10.reuse, -0x326172a9, RZ ;  /* 0xcd9e8d570a0d7827 */ /* 0x040fe200078e00ff */
[----:B------:R-:W-:Y:S01]  /*15b0*/  LOP3.LUT R16, R17, UR24, R16, 0x96, !PT ;  /* 0x0000001811107c12 */ /* 0x000fe2000f8e9610 */
[----:B------:R-:W1:Y:S01]  /*15c0*/  LDCU.64 UR18, c[0x0][0x380] ;  /* 0x00007000ff1277ac */ /* 0x000e620008000a00 */
[----:B------:R-:W-:Y:S01]  /*15d0*/  SHF.R.S32.HI R17, RZ, 0x3, R8 ;  /* 0x00000003ff117819 */ /* 0x000fe20000011408 */
[----:B------:R-:W-:Y:S01]  /*15e0*/  IMAD R15, R10, -0x326172a9, RZ ;  /* 0xcd9e8d570a0f7824 */ /* 0x000fe200078e02ff */
[----:B------:R-:W-:Y:S01]  /*15f0*/  LOP3.LUT R13, R14, UR23, R13, 0x96, !PT ;  /* 0x000000170e0d7c12 */ /* 0x000fe2000f8e960d */
[----:B------:R-:W-:Y:S01]  /*1600*/  IMAD.HI.U32 R10, R16, -0x326172a9, RZ ;  /* 0xcd9e8d57100a7827 */ /* 0x000fe200078e00ff */
[C---:B------:R-:W-:Y:S01]  /*1610*/  LOP3.LUT R18, R17.reuse, 0x7f, RZ, 0xc0, !PT ;  /* 0x0000007f11127812 */ /* 0x040fe200078ec0ff */
[----:B0-----:R-:W-:Y:S01]  /*1620*/  UISETP.NE.AND UP2, UPT, UR4, URZ, UPT ;  /* 0x000000ff0400728c */ /* 0x001fe2000bf45270 */
[----:B------:R-:W-:Y:S01]  /*1630*/  SHF.L.U32 R17, R17, 0x1, RZ ;  /* 0x0000000111117819 */ /* 0x000fe200000006ff */
[----:B------:R-:W-:Y:S01]  /*1640*/  IMAD R14, R11, -0x2daee0ad, RZ ;  /* 0xd2511f530b0e7824 */ /* 0x000fe200078e02ff */
[----:B------:R-:W-:Y:S01]  /*1650*/  LOP3.LUT R10, R15, UR25, R10, 0x96, !PT ;  /* 0x000000190f0a7c12 */ /* 0x000fe2000f8e960a */
[----:B------:R-:W-:Y:S01]  /*1660*/  IMAD.HI.U32 R11, R13, -0x2daee0ad, RZ ;  /* 0xd2511f530d0b7827 */ /* 0x000fe200078e00ff */
[----:B------:R-:W-:-:S02]  /*1670*/  VIADDMNMX R9, R18, -R9, RZ, !PT ;  /* 0x8000000912097246 */ /* 0x000fc400078001ff */
[----:B------:R-:W-:Y:S01]  /*1680*/  PRMT R32, R74, 0x7632, R32 ;  /* 0x000076324a207816 */ /* 0x000fe20000000020 */
[----:B------:R-:W-:Y:S01]  /*1690*/  IMAD R15, R13, -0x2daee0ad, RZ ;  /* 0xd2511f530d0f7824 */ /* 0x000fe200078e02ff */
[----:B------:R-:W-:Y:S01]  /*16a0*/  LOP3.LUT R11, R14, UR26, R11, 0x96, !PT ;  /* 0x0000001a0e0b7c12 */ /* 0x000fe2000f8e960b */
[----:B------:R-:W-:Y:S01]  /*16b0*/  IMAD.HI.U32 R14, R10, -0x2daee0ad, RZ ;  /* 0xd2511f530a0e7827 */ /* 0x000fe200078e00ff */
[----:B------:R-:W-:Y:S02]  /*16c0*/  VIMNMX R9, PT, PT, R9, 0x20, PT ;  /* 0x0000002009097848 */ /* 0x000fe40003fe0100 */
        /* <DEDUP_REMOVED lines=8> */
[----:B------:R-:W-:Y:S01]  /*1750*/  IMAD R16, R11, -0x326172a9, RZ ;  /* 0xcd9e8d570b107824 */ /* 0x000fe200078e02ff */
[----:B------:R-:W-:Y:S01]  /*1760*/  PRMT R152, R73, 0x7632, R152 ;  /* 0x0000763249987816 */ /* 0x000fe20000000098 */
[----:B------:R-:W-:Y:S01]  /*1770*/  IMAD.HI.U32 R11, R14, -0x326172a9, RZ ;  /* 0xcd9e8d570e0b7827 */ /* 0x000fe200078e00ff */
[----:B------:R-:W-:Y:S02]  /*1780*/  PRMT R153, R57, 0x7632, R153 ;  /* 0x0000763239997816 */ /* 0x000fe40000000099 */
[----:B------:R-:W-:Y:S01]  /*1790*/  PRMT R154, R61, 0x7632, R154 ;  /* 0x000076323d9a7816 */ /* 0x000fe2000000009a */
[----:B------:R-:W-:Y:S01]  /*17a0*/  IMAD.HI.U32 R10, R13, -0x2daee0ad, RZ ;  /* 0xd2511f530d0a7827 */ /* 0x000fe200078e00ff */
[----:B------:R-:W-:-:S02]  /*17b0*/  LOP3.LUT R11, R16, UR29, R11, 0x96, !PT ;  /* 0x0000001d100b7c12 */ /* 0x000fc4000f8e960b */
        /* <DEDUP_REMOVED lines=9> */
[----:B------:R-:W-:-:S02]  /*1850*/  PRMT R158, R60, 0x7632, R158 ;  /* 0x000076323c9e7816 */ /* 0x000fc4000000009e */
[----:B------:R-:W-:Y:S01]  /*1860*/  PRMT R159, R52, 0x7632, R159 ;  /* 0x00007632349f7816 */ /* 0x000fe2000000009f */
[----:B------:R-:W-:Y:S01]  /*1870*/  IMAD R16, R4, -0x20, R18 ;  /* 0xffffffe004107824 */ /* 0x000fe200078e0212 */
[----:B------:R-:W-:Y:S01]  /*1880*/  LOP3.LUT R8, R13, UR31, R8, 0x96, !PT ;  /* 0x0000001f0d087c12 */ /* 0x000fe2000f8e9608 */
[----:B------:R-:W-:Y:S01]  /*1890*/  IMAD R13, R10, -0x326172a9, RZ ;  /* 0xcd9e8d570a0d7824 */ /* 0x000fe200078e02ff */
[----:B------:R-:W-:Y:S01]  /*18a0*/  PRMT R18, R94, 0x7632, R18 ;  /* 0x000076325e127816 */ /* 0x000fe20000000012 */
[----:B------:R-:W-:Y:S01]  /*18b0*/  IMAD.HI.U32 R10, R15, -0x326172a9, RZ ;  /* 0xcd9e8d570f0a7827 */ /* 0x000fe200078e00ff */
[----:B------:R-:W-:Y:S02]  /*18c0*/  VIMNMX R16, PT, PT, RZ, R16, !PT ;  /* 0x00000010ff107248 */ /* 0x000fe40007fe0100 */
[----:B------:R-:W-:Y:S01]  /*18d0*/  PRMT R160, R79, 0x7632, R160 ;  /* 0x000076324fa07816 */ /* 0x000fe200000000a0 */
[----:B------:R-:W-:Y:S01]  /*18e0*/  IMAD R14, R11, -0x2daee0ad, RZ ;  /* 0xd2511f530b0e7824 */ /* 0x000fe200078e02ff */
[----:B------:R-:W-:Y:S01]  /*18f0*/  LOP3.LUT R198, R13, UR33, R10, 0x96, !PT ;  /* 0x000000210dc67c12 */ /* 0x000fe2000f8e960a */
[----:B------:R-:W-:Y:S01]  /*1900*/  IMAD.HI.U32 R11, R8, -0x2daee0ad, RZ ;  /* 0xd2511f53080b7827 */ /* 0x000fe200078e00ff */
[----:B------:R-:W-:-:S02]  /*1910*/  LOP3.LUT R10, R17, 0xffffff00, RZ, 0xc0, !PT ;  /* 0xffffff00110a7812 */ /* 0x000fc400078ec0ff */
[----:B------:R-:W-:Y:S01]  /*1920*/  PRMT R17, R90, 0x7632, R17 ;  /* 0x000076325a117816 */ /* 0x000fe20000000011 */
[----:B------:R-:W-:Y:S01]  /*1930*/  IMAD.HI.U32 R13, R198, -0x2daee0ad, RZ ;  /* 0xd2511f53c60d7827 */ /* 0x000fe200078e00ff */
[----:B------:R-:W-:Y:S02]  /*1940*/  LOP3.LUT R200, R14, UR34, R11, 0x96, !PT ;  /* 0x000000220ec87c12 */ /* 0x000fe4000f8e960b */
[----:B------:R-:W-:Y:S01]  /*1950*/  VIMNMX R11, PT, PT, R16, 0x20, PT ;  /* 0x00000020100b7848 */ /* 0x000fe20003fe0100 */
[----:B------:R-:W-:Y:S01]  /*1960*/  IMAD R100, R9, 0x8, R10 ;  /* 0x0000000809647824 */ /* 0x000fe200078e020a */
[----:B------:R-:W-:Y:S01]  /*1970*/  PRMT R161, R51, 0x7632, R161 ;  /* 0x0000763233a17816 */ /* 0x000fe200000000a1 */
[----:B------:R-:W-:Y:S01]  /*1980*/  IMAD R16, R15, -0x326172a9, RZ ;  /* 0xcd9e8d570f107824 */ /* 0x000fe200078e02ff */
[----:B------:R-:W-:Y:S01]  /*1990*/  PRMT R162, R67, 0x7632, R162 ;  /* 0x0000763243a27816 */ /* 0x000fe200000000a2 */
[----:B------:R-:W-:Y:S01]  /*19a0*/  IMAD R14, R8, -0x2daee0ad, RZ ;  /* 0xd2511f53080e7824 */ /* 0x000fe200078e02ff */
[----:B------:R-:W-:Y:S01]  /*19b0*/  I2FP.F32.U32 R100, R100 ;  /* 0x0000006400647245 */ /* 0x000fe20000201000 */
[----:B------:R-:W-:Y:S01]  /*19c0*/  IMAD.HI.U32 R15, R200, -0x326172a9, RZ ;  /* 0xcd9e8d57c80f7827 */ /* 0x000fe200078e00ff */
[----:B------:R-:W-:-:S02]  /*19d0*/  PRMT R163, R47, 0x7632, R163 ;  /* 0x000076322fa37816 */ /* 0x000fc400000000a3 */
[----:B------:R0:W0:Y:S01]  /*19e0*/  MUFU.RCP R189, R100 ;  /* 0x0000006400bd7308 */ /* 0x0000220000001000 */
[----:B------:R-:W-:Y:S01]  /*19f0*/  IMAD R8, R11, 0x8, R10 ;  /* 0x000000080b087824 */ /* 0x000fe200078e020a */
[----:B------:R-:W-:Y:S01]  /*1a00*/  LOP3.LUT R9, R14, UR36, R13, 0x96, !PT ;  /* 0x000000240e097c12 */ /* 0x000fe2000f8e960d */
[----:B------:R-:W-:Y:S01]  /*1a10*/  IMAD.MOV.U32 R197, RZ, RZ, RZ ;  /* 0x000000ffffc57224 */ /* 0x000fe200078e00ff */
[----:B------:R-:W-:Y:S01]  /*1a20*/  LOP3.LUT R10, R16, UR35, R15, 0x96, !PT ;  /* 0x00000023100a7c12 */ /* 0x000fe2000f8e960f */
[----:B------:R-:W-:Y:S01]  /*1a30*/  IMAD R198, R198, -0x2daee0ad, RZ ;  /* 0xd2511f53c6c67824 */ /* 0x000fe200078e02ff */
[----:B------:R-:W-:Y:S01]  /*1a40*/  LOP3.LUT R11, R12, 0x3, RZ, 0xc0, !PT ;  /* 0x000000030c0b7812 */ /* 0x000fe200078ec0ff */
[----:B------:R-:W-:Y:S01]  /*1a50*/  IMAD R200, R200, -0x326172a9, RZ ;  /* 0xcd9e8d57c8c87824 */ /* 0x000fe200078e02ff */
        /* <DEDUP_REMOVED lines=33> */
.L_x_5934:
[----:B------:R-:W-:Y:S01]  /*1c70*/  UIMAD UR4, UR10, UR37, URZ ;  /* 0x000000250a0472a4 */ /* 0x000fe2000f8e02ff */
[----:B------:R-:W-:Y:S03]  /*1c80*/  BSSY.RECONVERGENT B0, `(.L_x_5427) ;  /* 0x00007ce000007945 */ /* 0x000fe60003800200 */
[----:B------:R-:W-:-:S04]  /*1c90*/  USHF.R.S32.HI UR5, URZ, 0x1f, UR4 ;  /* 0x0000001fff057899 */ /* 0x000fc80008011404 */
[----:B------:R-:W-:-:S06]  /*1ca0*/  ULEA.HI UR5, UR5, UR4, URZ, 0x3 ;  /* 0x0000000405057291 */ /* 0x000fcc000f8f18ff */
[----:B------:R-:W-:-:S04]  /*1cb0*/  MOV R209, UR5 ;  /* 0x0000000500d17c02 */ /* 0x000fc80008000f00 */
[----:B------:R-:W-:-:S05]  /*1cc0*/  LEA.HI.SX32 R209, R209, R2, 0x1d ;  /* 0x00000002d1d17211 */ /* 0x000fca00078feaff */
[----:B0-234-:R-:W-:Y:S01]  /*1cd0*/  IMAD.MOV.U32 R183, RZ, RZ, R209 ;  /* 0x000000ffffb77224 */ /* 0x01dfe200078e00d1 */
[----:B-1----:R-:W-:Y:S06]  /*1ce0*/  @!P0 BRA `(.L_x_5428) ;  /* 0x0000007c001c8947 */ /* 0x002fec0003800000 */
        /* <DEDUP_REMOVED lines=37> */
.L_x_5432:
        /* <DEDUP_REMOVED lines=13> */
.L_x_5434:
[----:B------:R-:W-:Y:S05]  /*2010*/  BSYNC.RECONVERGENT B2 ;  /* 0x0000000000027941 */ /* 0x000fea0003800200 */
.L_x_5433:
        /* <DEDUP_REMOVED lines=42> */
.L_x_5431:
[----:B------:R-:W-:Y:S05]  /*22c0*/  BSYNC.RECONVERGENT B1 ;  /* 0x0000000000017941 */ /* 0x000fea0003800200 */
.L_x_5430:
[----:B------:R-:W0:Y:S01]  /*22d0*/  LDC R145, c[0x0][0x404] ;  /* 0x00010100ff917b82 */ /* 0x000e220000000800 */
[----:B------:R-:W-:Y:S01]  /*22e0*/  I2FP.F32.U32 R112, R112 ;  /* 0x0000007000707245 */ /* 0x000fe20000201000 */
[----:B------:R-:W-:Y:S01]  /*22f0*/  IMAD.MOV.U32 R147, RZ, RZ, 0x2f800000 ;  /* 0x2f800000ff937424 */ /* 0x000fe200078e00ff */
[----:B------:R-:W-:Y:S01]  /*2300*/  ISETP.NE.AND P2, PT, R113, 0x1, PT ;  /* 0x000000017100780c */ /* 0x000fe20003f45270 */
[----:B------:R-:W-:Y:S01]  /*2310*/  BSSY.RECONVERGENT B1, `(.L_x_5435) ;  /* 0x000004b000017945 */ /* 0x000fe20003800200 */
[----:B------:R-:W-:Y:S01]  /*2320*/  LOP3.LUT R199, R199, 0xffffffef, RZ, 0xc0, !PT ;  /* 0xffffffefc7c77812 */ /* 0x000fe200078ec0ff */
[----:B------:R-:W-:Y:S01]  /*2330*/  FFMA.FTZ R112, R112, R147, 1.1641532182693481445e-10 ;  /* 0x2f00000070707423 */ /* 0x000fe20000010093 */
[C---:B-----5:R-:W-:Y:S01]  /*2340*/  IMAD.U32 R146, R116.reuse, 0x10000, RZ ;  /* 0x0001000074927824 */ /* 0x060fe200078e00ff */
[----:B------:R-:W-:Y:S01]  /*2350*/  PRMT R116, R116, 0x7632, R116 ;  /* 0x0000763274747816 */ /* 0x000fe20000000074 */
[----:B------:R-:W-:Y:S01]  /*2360*/  IMAD.MOV.U32 R114, RZ, RZ, 0x2 ;  /* 0x00000002ff727424 */ /* 0x000fe200078e00ff */
[----:B------:R-:W-:-:S02]  /*2370*/  MOV R11, R200 ;  /* 0x000000c8000b7202 */ /* 0x000fc40000000f00 */
[----:B0-----:R-:W-:-:S13]  /*2380*/  FSETP.LE.FTZ.AND P3, PT, R112, R145, PT ;  /* 0x000000917000720b */ /* 0x001fda0003f73000 */
        /* <DEDUP_REMOVED lines=10> */
.L_x_5437:
        /* <DEDUP_REMOVED lines=13> */
.L_x_5439:
[----:B------:R-:W-:Y:S05]  /*2500*/  BSYNC.RECONVERGENT B2 ;  /* 0x0000000000027941 */ /* 0x000fea0003800200 */
.L_x_5438:
        /* <DEDUP_REMOVED lines=43> */
.L_x_5436:
[----:B------:R-:W-:Y:S05]  /*27c0*/  BSYNC.RECONVERGENT B1 ;  /* 0x0000000000017941 */ /* 0x000fea0003800200 */
.L_x_5435:
[----:B------:R-:W-:Y:S01]  /*27d0*/  I2FP.F32.U32 R112, R11 ;  /* 0x0000000b00707245 */ /* 0x000fe20000201000 */
[----:B------:R-:W-:Y:S01]  /*27e0*/  BSSY.RECONVERGENT B1, `(.L_x_5440) ;  /* 0x000004b000017945 */ /* 0x000fe20003800200 */
[----:B------:R-:W-:Y:S01]  /*27f0*/  ISETP.NE.AND P2, PT, R114, 0x1, PT ;  /* 0x000000017200780c */ /* 0x000fe20003f45270 */
[----:B------:R-:W-:Y:S01]  /*2800*/  IMAD.MOV.U32 R113, RZ, RZ, 0x2 ;  /* 0x00000002ff717424 */ /* 0x000fe200078e00ff */
[----:B------:R-:W-:Y:S01]  /*2810*/  LOP3.LUT R199, R199, 0xfffffff7, RZ, 0xc0, !PT ;  /* 0xfffffff7c7c77812 */ /* 0x000fe200078ec0ff */
[----:B------:R-:W-:Y:S01]  /*2820*/  FFMA.FTZ R112, R112, R147, 1.1641532182693481445e-10 ;  /* 0x2f00000070707423 */ /* 0x000fe20000010093 */
[----:B------:R-:W-:Y:S01]  /*2830*/  SHF.L.U32 R149, R116, 0x10, RZ ;  /* 0x0000001074957819 */ /* 0x000fe200000006ff */
[----:B------:R-:W-:-:S03]  /*2840*/  IMAD.MOV.U32 R11, RZ, RZ, R200 ;  /* 0x000000ffff0b7224 */ /* 0x000fc600078e00c8 */
[----:B------:R-:W-:-:S13]  /*2850*/  FSETP.LE.FTZ.AND P3, PT, R112, R145, PT ;  /* 0x000000917000720b */ /* 0x000fda0003f73000 */
        /* <DEDUP_REMOVED lines=10> */
.L_x_5442:
        /* <DEDUP_REMOVED lines=13> */
.L_x_5444:
[----:B------:R-:W-:Y:S05]  /*29d0*/  BSYNC.RECONVERGENT B2 ;  /* 0x0000000000027941 */ /* 0x000fea0003800200 */
.L_x_5443:
        /* <DEDUP_REMOVED lines=43> */
.L_x_5441:
[----:B------:R-:W-:Y:S05]  /*2c90*/  BSYNC.RECONVERGENT B1 ;  /* 0x0000000000017941 */ /* 0x000fea0003800200 */
.L_x_5440:
[----:B------:R-:W-:Y:S01]  /*2ca0*/  I2FP.F32.U32 R112, R11 ;  /* 0x0000000b00707245 */ /* 0x000fe20000201000 */
[----:B------:R-:W-:Y:S01]  /*2cb0*/  BSSY.RECONVERGENT B1, `(.L_x_5445) ;  /* 0x000004c000017945 */ /* 0x000fe20003800200 */
[----:B------:R-:W-:Y:S01]  /*2cc0*/  ISETP.NE.AND P2, PT, R113, 0x1, PT ;  /* 0x000000017100780c */ /* 0x000fe20003f45270 */
[----:B------:R-:W-:Y:S01]  /*2cd0*/  IMAD.U32 R148, R117, 0x10000, RZ ;  /* 0x0001000075947824 */ /* 0x000fe200078e00ff */
[----:B------:R-:W-:Y:S01]  /*2ce0*/  LOP3.LUT R199, R199, 0xfffffffb, RZ, 0xc0, !PT ;  /* 0xfffffffbc7c77812 */ /* 0x000fe200078ec0ff */
[----:B------:R-:W-:Y:S01]  /*2cf0*/  FFMA.FTZ R112, R112, R147, 1.1641532182693481445e-10 ;  /* 0x2f00000070707423 */ /* 0x000fe20000010093 */
[----:B------:R-:W-:Y:S01]  /*2d00*/  PRMT R151, R117, 0x7632, R151 ;  /* 0x0000763275977816 */ /* 0x000fe20000000097 */
[----:B------:R-:W-:Y:S01]  /*2d10*/  IMAD.MOV.U32 R114, RZ, RZ, 0x2 ;  /* 0x00000002ff727424 */ /* 0x000fe200078e00ff */
[----:B------:R-:W-:Y:S02]  /*2d20*/  MOV R11, R200 ;  /* 0x000000c8000b7202 */ /* 0x000fe40000000f00 */
[----:B------:R-:W-:-:S13]  /*2d30*/  FSETP.LE.FTZ.AND P3, PT, R112, R145, PT ;  /* 0x000000917000720b */ /* 0x000fda0003f73000 */
        /* <DEDUP_REMOVED lines=10> */
.L_x_5447:
        /* <DEDUP_REMOVED lines=13> */
.L_x_5449:
[----:B------:R-:W-:Y:S05]  /*2eb0*/  BSYNC.RECONVERGENT B2 ;  /* 0x0000000000027941 */ /* 0x000fea0003800200 */
.L_x_5448:
        /* <DEDUP_REMOVED lines=43> */
.L_x_5446:
[----:B------:R-:W-:Y:S05]  /*3170*/  BSYNC.RECONVERGENT B1 ;  /* 0x0000000000017941 */ /* 0x000fea0003800200 */
.L_x_5445:
        /* <DEDUP_REMOVED lines=19> */
.L_x_5452:
        /* <DEDUP_REMOVED lines=13> */
.L_x_5454:
[----:B------:R-:W-:Y:S05]  /*3380*/  BSYNC.RECONVERGENT B2 ;  /* 0x0000000000027941 */ /* 0x000fea0003800200 */
.L_x_5453:
        /* <DEDUP_REMOVED lines=43> */
.L_x_5451:
[----:B------:R-:W-:Y:S05]  /*3640*/  BSYNC.RECONVERGENT B1 ;  /* 0x0000000000017941 */ /* 0x000fea0003800200 */
.L_x_5450:
[----:B------:R-:W-:Y:S01]  /*3650*/  ISETP.NE.AND P3, PT, R113, 0x1, PT ;  /* 0x000000017100780c */ /* 0x000fe20003f65270 */
[----:B------:R-:W-:Y:S01]  /*3660*/  BSSY.RECONVERGENT B1, `(.L_x_5455) ;  /* 0x000004a000017945 */ /* 0x000fe20003800200 */
[----:B------:R-:W-:Y:S01]  /*3670*/  I2FP.F32.U32 R112, R11 ;  /* 0x0000000b00707245 */ /* 0x000fe20000201000 */
[C---:B------:R-:W-:Y:S01]  /*3680*/  IMAD.U32 R150, R118.reuse, 0x10000, RZ ;  /* 0x0001000076967824 */ /* 0x040fe200078e00ff */
[----:B------:R-:W-:Y:S01]  /*3690*/  PRMT R118, R118, 0x7632, R118 ;  /* 0x0000763276767816 */ /* 0x000fe20000000076 */
[----:B------:R-:W-:Y:S01]  /*36a0*/  IMAD.MOV.U32 R114, RZ, RZ, 0x2 ;  /* 0x00000002ff727424 */ /* 0x000fe200078e00ff */
[----:B------:R-:W-:Y:S01]  /*36b0*/  MOV R11, R200 ;  /* 0x000000c8000b7202 */ /* 0x000fe20000000f00 */
[----:B------:R-:W-:-:S05]  /*36c0*/  FFMA.FTZ R112, R112, R147, 1.1641532182693481445e-10 ;  /* 0x2f00000070707423 */ /* 0x000fca0000010093 */
[----:B------:R-:W-:Y:S01]  /*36d0*/  FSETP.LE.FTZ.AND P2, PT, R112, R145, PT ;  /* 0x000000917000720b */ /* 0x000fe20003f53000 */
        /* <DEDUP_REMOVED lines=9> */
.L_x_5457:
        /* <DEDUP_REMOVED lines=13> */
.L_x_5459:
[----:B------:R-:W-:Y:S05]  /*3840*/  BSYNC.RECONVERGENT B2 ;  /* 0x0000000000027941 */ /* 0x000fea0003800200 */
.L_x_5458:
        /* <DEDUP_REMOVED lines=43> */
.L_x_5456:
[----:B------:R-:W-:Y:S05]  /*3b00*/  BSYNC.RECONVERGENT B1 ;  /* 0x0000000000017941 */ /* 0x000fea0003800200 */
.L_x_5455:
[----:B------:R-:W-:Y:S01]  /*3b10*/  ISETP.NE.AND P4, PT, R114, 0x1, PT ;  /* 0x000000017200780c */ /* 0x000fe20003f85270 */
[----:B------:R-:W-:Y:S01]  /*3b20*/  BSSY.RECONVERGENT B1, `(.L_x_5460) ;  /* 0x0000049000017945 */ /* 0x000fe20003800200 */
[----:B------:R-:W-:Y:S01]  /*3b30*/  I2FP.F32.U32 R112, R11 ;  /* 0x0000000b00707245 */ /* 0x000fe20000201000 */
[----:B------:R-:W-:Y:S01]  /*3b40*/  IMAD.MOV.U32 R115, RZ, RZ, 0x2 ;  /* 0x00000002ff737424 */ /* 0x000fe200078e00ff */
[----:B------:R-:W-:Y:S01]  /*3b50*/  SHF.L.U32 R118, R118, 0x10, RZ ;  /* 0x0000001076767819 */ /* 0x000fe200000006ff */
[----:B------:R-:W-:Y:S02]  /*3b60*/  IMAD.MOV.U32 R11, RZ, RZ, R200 ;  /* 0x000000ffff0b7224 */ /* 0x000fe400078e00c8 */
[----:B------:R-:W-:-:S05]  /*3b70*/  FFMA.FTZ R112, R112, R147, 1.1641532182693481445e-10 ;  /* 0x2f00000070707423 */ /* 0x000fca0000010093 */
[----:B------:R-:W-:Y:S01]  /*3b80*/  FSETP.LE.FTZ.AND P3, PT, R112, R145, PT ;  /* 0x000000917000720b */ /* 0x000fe20003f73000 */
        /* <DEDUP_REMOVED lines=9> */
.L_x_5462:
        /* <DEDUP_REMOVED lines=13> */
.L_x_5464:
[----:B------:R-:W-:Y:S05]  /*3cf0*/  BSYNC.RECONVERGENT B2 ;  /* 0x0000000000027941 */ /* 0x000fea0003800200 */
.L_x_5463:
        /* <DEDUP_REMOVED lines=43> */
.L_x_5461:
[----:B------:R-:W-:Y:S05]  /*3fb0*/  BSYNC.RECONVERGENT B1 ;  /* 0x0000000000017941 */ /* 0x000fea0003800200 */
.L_x_5460:
        /* <DEDUP_REMOVED lines=18> */
.L_x_5467:
        /* <DEDUP_REMOVED lines=13> */
.L_x_5469:
[----:B------:R-:W-:Y:S05]  /*41b0*/  BSYNC.RECONVERGENT B2 ;  /* 0x0000000000027941 */ /* 0x000fea0003800200 */
.L_x_5468:
        /* <DEDUP_REMOVED lines=43> */
.L_x_5466:
[----:B------:R-:W-:Y:S05]  /*4470*/  BSYNC.RECONVERGENT B1 ;  /* 0x0000000000017941 */ /* 0x000fea0003800200 */
.L_x_5465:
[----:B------:R-:W-:Y:S01]  /*4480*/  I2FP.F32.U32 R112, R113 ;  /* 0x0000007100707245 */ /* 0x000fe20000201000 */
[----:B------:R-:W-:Y:S01]  /*4490*/  FMUL.FTZ R146, R146, UR11 ;  /* 0x0000000b92927c20 */ /* 0x000fe20008410000 */
[----:B------:R-:W-:Y:S01]  /*44a0*/  P2R R114, PR, RZ, 0x2 ;  /* 0x00000002ff727803 */ /* 0x000fe20000000000 */
[----:B------:R-:W-:Y:S01]  /*44b0*/  FMUL.FTZ R149, R149, UR11 ;  /* 0x0000000b95957c20 */ /* 0x000fe20008410000 */
[----:B------:R-:W-:Y:S01]  /*44c0*/  LOP3.LUT P1, RZ, R199, 0x10, RZ, 0xc0, !PT ;  /* 0x00000010c7ff7812 */ /* 0x000fe2000782c0ff */
[----:B------:R-:W-:Y:S01]  /*44d0*/  FFMA.FTZ R184, R112, R147, 1.1641532182693481445e-10 ;  /* 0x2f00000070b87423 */ /* 0x000fe20000010093 */
[----:B------:R-:W-:Y:S01]  /*44e0*/  P2R R115, PR, RZ, 0x1 ;  /* 0x00000001ff737803 */ /* 0x000fe20000000000 */
[----:B------:R-:W-:Y:S01]  /*44f0*/  FMUL.FTZ R151, R151, UR11 ;  /* 0x0000000b97977c20 */ /* 0x000fe20008410000 */
[----:B------:R-:W-:Y:S01]  /*4500*/  LOP3.LUT P0, RZ, R199, 0x8, RZ, 0xc0, !PT ;  /* 0x00000008c7ff7812 */ /* 0x000fe2000780c0ff */
[----:B------:R-:W-:Y:S01]  /*4510*/  FMUL.FTZ R182, R182, UR11 ;  /* 0x0000000bb6b67c20 */ /* 0x000fe20008410000 */
[----:B------:R-:W-:Y:S01]  /*4520*/  SHF.L.U32 R119, R119, 0x10, RZ ;  /* 0x0000001077777819 */ /* 0x000fe200000006ff */
[----:B------:R-:W-:Y:S01]  /*4530*/  FMUL.FTZ R117, R118, UR11 ;  /* 0x0000000b76757c20 */ /* 0x000fe20008410000 */
[----:B------:R-:W-:Y:S01]  /*4540*/  LOP3.LUT P5, RZ, R199, 0x2, RZ, 0xc0, !PT ;  /* 0x00000002c7ff7812 */ /* 0x000fe200078ac0ff */
[----:B------:R-:W-:Y:S01]  /*4550*/  FMUL.FTZ R150, R150, UR11 ;  /* 0x0000000b96967c20 */ /* 0x000fe20008410000 */
[----:B------:R-:W-:Y:S01]  /*4560*/  FSEL R112, R146, RZ, P1 ;  /* 0x000000ff92707208 */ /* 0x000fe20000800000 */
[----:B------:R-:W-:Y:S01]  /*4570*/  FMUL.FTZ R148, R148, UR11 ;  /* 0x0000000b94947c20 */ /* 0x000fe20008410000 */
[----:B------:R-:W-:Y:S01]  /*4580*/  ISETP.NE.AND P1, PT, R114, RZ, PT ;  /* 0x000000ff7200720c */ /* 0x000fe20003f25270 */
[----:B------:R-:W-:Y:S01]  /*4590*/  FMUL.FTZ R119, R119, UR11 ;  /* 0x0000000b77777c20 */ /* 0x000fe20008410000 */
[----:B------:R-:W-:-:S02]  /*45a0*/  FSEL R113, R149, RZ, P0 ;  /* 0x000000ff95717208 */ /* 0x000fc40000000000 */
[----:B------:R-:W-:Y:S02]  /*45b0*/  ISETP.NE.AND P0, PT, R115, RZ, PT ;  /* 0x000000ff7300720c */ /* 0x000fe40003f05270 */
[----:B------:R-:W-:Y:S02]  /*45c0*/  FSEL R115, R151, RZ, P5 ;  /* 0x000000ff97737208 */ /* 0x000fe40002800000 */
[----:B------:R-:W-:Y:S02]  /*45d0*/  LOP3.LUT P6, RZ, R199, 0x4, RZ, 0xc0, !PT ;  /* 0x00000004c7ff7812 */ /* 0x000fe400078cc0ff */
[----:B------:R-:W-:Y:S02]  /*45e0*/  FSETP.GTU.FTZ.AND P5, PT, R184, R145, PT ;  /* 0x00000091b800720b */ /* 0x000fe40003fbc000 */
[----:B------:R-:W-:Y:S01]  /*45f0*/  FSEL R118, R182, RZ, P4 ;  /* 0x000000ffb6767208 */ /* 0x000fe20002000000 */
[----:B------:R-:W-:Y:S01]  /*4600*/  @P1 FADD.FTZ R112, R104, R112 ;  /* 0x0000007068701221 */ /* 0x000fe20000010000 */
[----:B------:R-:W-:Y:S01]  /*4610*/  FSEL R117, R117, RZ, P3 ;  /* 0x000000ff75757208 */ /* 0x000fe20001800000 */
[----:B------:R-:W-:Y:S01]  /*4620*/  @P1 FADD.FTZ R113, R105, R113 ;  /* 0x0000007169711221 */ /* 0x000fe20000010000 */
[----:B------:R-:W-:Y:S01]  /*4630*/  FSEL R114, R148, RZ, P6 ;  /* 0x000000ff94727208 */ /* 0x000fe20003000000 */
[----:B------:R-:W-:Y:S01]  /*4640*/  @P1 FADD.FTZ R115, R107, R115 ;  /* 0x000000736b731221 */ /* 0x000fe20000010000 */
[----:B------:R-:W-:Y:S01]  /*4650*/  FSEL R116, R150, RZ, P2 ;  /* 0x000000ff96747208 */ /* 0x000fe20001000000 */
[----:B------:R-:W-:Y:S01]  /*4660*/  @P1 FADD.FTZ R117, R109, R117 ;  /* 0x000000756d751221 */ /* 0x000fe20000010000 */
[----:B------:R-:W-:Y:S01]  /*4670*/  FSEL R119, R119, RZ, !P5 ;  /* 0x000000ff77777208 */ /* 0x000fe20006800000 */
[----:B------:R-:W-:Y:S01]  /*4680*/  @P1 FADD.FTZ R114, R106, R114 ;  /* 0x000000726a721221 */ /* 0x000fe20000010000 */
[----:B------:R-:W-:Y:S01]  /*4690*/  @P1 FADD.FTZ R118, R110, R118 ;  /* 0x000000766e761221 */ /* 0x000fe20000010000 */
[----:B------:R-:W-:Y:S01]  /*46a0*/  @P1 FADD.FTZ R116, R108, R116 ;  /* 0x000000746c741221 */ /* 0x000fe20000010000 */
[----:B------:R-:W-:Y:S01]  /*46b0*/  PLOP3.LUT P5, PT, P5, PT, PT, 0x8, 0x80 ;  /* 0x000000000080781c */ /* 0x000fe20002fae170 */
[----:B------:R-:W-:Y:S01]  /*46c0*/  @P1 FADD.FTZ R119, R111, R119 ;  /* 0x000000776f771221 */ /* 0x000fe20000010000 */
[----:B------:R-:W-:Y:S11]  /*46d0*/  BRA `(.L_x_5470) ;  /* 0x0000004c00e87947 */ /* 0x000ff60003800000 */
.L_x_5429:
        /* <DEDUP_REMOVED lines=16> */
.L_x_5473:
        /* <DEDUP_REMOVED lines=13> */
.L_x_5475:
[----:B------:R-:W-:Y:S05]  /*48b0*/  BSYNC.RECONVERGENT B2 ;  /* 0x0000000000027941 */ /* 0x000fea0003800200 */
.L_x_5474:
        /* <DEDUP_REMOVED lines=42> */
.L_x_5472:
[----:B------:R-:W-:Y:S05]  /*4b60*/  BSYNC.RECONVERGENT B1 ;  /* 0x0000000000017941 */ /* 0x000fea0003800200 */
.L_x_5471:
        /* <DEDUP_REMOVED lines=11> */
[----:B0-----:R-:W-:Y:S01]  /*4c20*/  FSETP.LE.FTZ.AND P4, PT, R11, R182, PT ;  /* 0x000000b60b00720b */ /* 0x001fe20003f93000 */
[----:B------:R-:W-:Y:S02]  /*4c30*/  IMAD.MOV.U32 R11, RZ, RZ, R200 ;  /* 0x000000ffff0b7224 */ /* 0x000fe400078e00c8 */
[----:B-1----:R-:W-:-:S10]  /*4c40*/  FMUL.FTZ R112, R183, R112 ;  /* 0x00000070b7707220 */ /* 0x002fd40000410000 */
        /* <DEDUP_REMOVED lines=10> */
.L_x_5478:
        /* <DEDUP_REMOVED lines=13> */
.L_x_5480:
[----:B------:R-:W-:Y:S05]  /*4dc0*/  BSYNC.RECONVERGENT B2 ;  /* 0x0000000000027941 */ /* 0x000fea0003800200 */
.L_x_5479:
        /* <DEDUP_REMOVED lines=42> */
.L_x_5477:
[----:B------:R-:W-:Y:S05]  /*5070*/  BSYNC.RECONVERGENT B1 ;  /* 0x0000000000017941 */ /* 0x000fea0003800200 */
.L_x_5476:
[----:B------:R-:W-:Y:S01]  /*5080*/  I2FP.F32.U32 R11, R11 ;  /* 0x0000000b000b7245 */ /* 0x000fe20000201000 */
[----:B------:R-:W-:Y:S01]  /*5090*/  IMAD.U32 R114, R100, 0x10000, RZ ;  /* 0x0001000064727824 */ /* 0x000fe200078e00ff */
[----:B------:R-:W-:Y:S01]  /*50a0*/  ISETP.NE.AND P3, PT, R146, 0x1, PT ;  /* 0x000000019200780c */ /* 0x000fe20003f65270 */
[----:B------:R-:W-:Y:S01]  /*50b0*/  BSSY.RECONVERGENT B1, `(.L_x_5481) ;  /* 0x000004d000017945 */ /* 0x000fe20003800200 */
[----:B------:R-:W-:Y:S02]  /*50c0*/  IMAD.MOV.U32 R147, RZ, RZ, 0x2 ;  /* 0x00000002ff937424 */ /* 0x000fe400078e00ff */
[----:B------:R-:W-:Y:S01]  /*50d0*/  FFMA.FTZ R11, R11, R184, 1.1641532182693481445e-10 ;  /* 0x2f0000000b0b7423 */ /* 0x000fe200000100b8 */
[----:B------:R-:W-:-:S04]  /*50e0*/  FMUL.FTZ R114, R114, R183 ;  /* 0x000000b772727220 */ /* 0x000fc80000410000 */
[----:B------:R-:W-:Y:S02]  /*50f0*/  FSETP.GTU.FTZ.AND P2, PT, R11, R182, PT ;  /* 0x000000b60b00720b */ /* 0x000fe40003f5c000 */
[----:B------:R-:W-:Y:S02]  /*5100*/  FSEL R11, R112, RZ, P4 ;  /* 0x000000ff700b7208 */ /* 0x000fe40002000000 */
[----:B------:R-:W-:Y:S02]  /*5110*/  FSEL R114, R114, RZ, !P2 ;  /* 0x000000ff72727208 */ /* 0x000fe40005000000 */
[----:B------:R-:W-:-:S03]  /*5120*/  SEL R201, RZ, 0x1, P2 ;  /* 0x00000001ffc97807 */ /* 0x000fc60001000000 */
[----:B------:R-:W-:Y:S01]  /*5130*/  FADD.FTZ R112, R114, R11 ;  /* 0x0000000b72707221 */ /* 0x000fe20000010000 */
[----:B------:R-:W-:-:S03]  /*5140*/  MOV R11, R200 ;  /* 0x000000c8000b7202 */ /* 0x000fc60000000f00 */
[----:B------:R-:W-:Y:S01]  /*5150*/  @P1 FADD.FTZ R112, R104, R112 ;  /* 0x0000007068701221 */ /* 0x000fe20000010000 */
        /* <DEDUP_REMOVED lines=9> */
.L_x_5483:
        /* <DEDUP_REMOVED lines=13> */
.L_x_5485:
[----:B------:R-:W-:Y:S05]  /*52c0*/  BSYNC.RECONVERGENT B2 ;  /* 0x0000000000027941 */ /* 0x000fea0003800200 */
.L_x_5484:
        /* <DEDUP_REMOVED lines=43> */
.L_x_5482:
[----:B------:R-:W-:Y:S05]  /*5580*/  BSYNC.RECONVERGENT B1 ;  /* 0x0000000000017941 */ /* 0x000fea0003800200 */
.L_x_5481:
        /* <DEDUP_REMOVED lines=8> */
[----:B------:R-:W-:Y:S01]  /*5610*/  FSETP.LE.FTZ.AND P4, PT, R11, R182, PT ;  /* 0x000000b60b00720b */ /* 0x000fe20003f93000 */
[----:B------:R-:W-:-:S12]  /*5620*/  IMAD.MOV.U32 R11, RZ, RZ, R200 ;  /* 0x000000ffff0b7224 */ /* 0x000fd800078e00c8 */
        /* <DEDUP_REMOVED lines=10> */
.L_x_5488:
        /* <DEDUP_REMOVED lines=13> */
.L_x_5490:
[----:B------:R-:W-:Y:S05]  /*57a0*/  BSYNC.RECONVERGENT B2 ;  /* 0x0000000000027941 */ /* 0x000fea0003800200 */
.L_x_5489:
        /* <DEDUP_REMOVED lines=43> */
.L_x_5487:
[----:B------:R-:W-:Y:S05]  /*5a60*/  BSYNC.RECONVERGENT B1 ;  /* 0x0000000000017941 */ /* 0x000fea0003800200 */
.L_x_5486:
[----:B------:R-:W-:Y:S01]  /*5a70*/  I2FP.F32.U32 R11, R11 ;  /* 0x0000000b000b7245 */ /* 0x000fe20000201000 */
[----:B------:R-:W-:Y:S01]  /*5a80*/  IMAD.U32 R116, R113, 0x10000, RZ ;  /* 0x0001000071747824 */ /* 0x000fe200078e00ff */
[----:B------:R-:W-:Y:S01]  /*5a90*/  ISETP.NE.AND P3, PT, R146, 0x1, PT ;  /* 0x000000019200780c */ /* 0x000fe20003f65270 */
[----:B------:R-:W-:Y:S01]  /*5aa0*/  BSSY.RECONVERGENT B1, `(.L_x_5491) ;  /* 0x000004d000017945 */ /* 0x000fe20003800200 */
[----:B------:R-:W-:Y:S01]  /*5ab0*/  FSEL R113, R114, RZ, P4 ;  /* 0x000000ff72717208 */ /* 0x000fe20002000000 */
[----:B------:R-:W-:Y:S01]  /*5ac0*/  FFMA.FTZ R11, R11, R184, 1.1641532182693481445e-10 ;  /* 0x2f0000000b0b7423 */ /* 0x000fe200000100b8 */
[----:B------:R-:W-:-:S04]  /*5ad0*/  FMUL.FTZ R116, R116, R183 ;  /* 0x000000b774747220 */ /* 0x000fc80000410000 */
[----:B------:R-:W-:Y:S02]  /*5ae0*/  FSETP.GTU.FTZ.AND P2, PT, R11, R182, PT ;  /* 0x000000b60b00720b */ /* 0x000fe40003f5c000 */
[----:B------:R-:W-:Y:S02]  /*5af0*/  MOV R11, R200 ;  /* 0x000000c8000b7202 */ /* 0x000fe40000000f00 */
[----:B------:R-:W-:Y:S02]  /*5b00*/  FSEL R116, R116, RZ, !P2 ;  /* 0x000000ff74747208 */ /* 0x000fe40005000000 */
[----:B------:R-:W-:-:S03]  /*5b10*/  SEL R202, RZ, 0x1, P2 ;  /* 0x00000001ffca7807 */ /* 0x000fc60001000000 */
[----:B------:R-:W-:Y:S01]  /*5b20*/  FADD.FTZ R113, R116, R113 ;  /* 0x0000007174717221 */ /* 0x000fe20000010000 */
[----:B------:R-:W-:-:S03]  /*5b30*/  IMAD.MOV.U32 R116, RZ, RZ, 0x2 ;  /* 0x00000002ff747424 */ /* 0x000fc600078e00ff */
        /* <DEDUP_REMOVED lines=10> */
.L_x_5493:
        /* <DEDUP_REMOVED lines=13> */
.L_x_5495:
[----:B------:R-:W-:Y:S05]  /*5cb0*/  BSYNC.RECONVERGENT B2 ;  /* 0x0000000000027941 */ /* 0x000fea0003800200 */
.L_x_5494:
        /* <DEDUP_REMOVED lines=43> */
.L_x_5492:
[----:B------:R-:W-:Y:S05]  /*5f70*/  BSYNC.RECONVERGENT B1 ;  /* 0x0000000000017941 */ /* 0x000fea0003800200 */
.L_x_5491:
[----:B------:R-:W-:Y:S01]  /*5f80*/  I2FP.F32.U32 R11, R11 ;  /* 0x0000000b000b7245 */ /* 0x000fe20000201000 */
[----:B------:R-:W-:Y:S01]  /*5f90*/  BSSY.RECONVERGENT B1, `(.L_x_5496) ;  /* 0x000004d000017945 */ /* 0x000fe20003800200 */
[----:B------:R-:W-:Y:S02]  /*5fa0*/  ISETP.NE.AND P2, PT, R116, 0x1, PT ;  /* 0x000000017400780c */ /* 0x000fe40003f45270 */
[----:B------:R-:W-:Y:S01]  /*5fb0*/  SHF.L.U32 R114, R117, 0x10, RZ ;  /* 0x0000001075727819 */ /* 0x000fe200000006ff */
[----:B------:R-:W-:Y:S01]  /*5fc0*/  FFMA.FTZ R11, R11, R184, 1.1641532182693481445e-10 ;  /* 0x2f0000000b0b7423 */ /* 0x000fe200000100b8 */
[----:B------:R-:W-:Y:S02]  /*5fd0*/  LOP3.LUT R199, R199, 0xfffffffb, RZ, 0xc0, !PT ;  /* 0xfffffffbc7c77812 */ /* 0x000fe400078ec0ff */
[----:B------:R-:W-:Y:S01]  /*5fe0*/  PRMT R150, R117, 0x7632, R150 ;  /* 0x0000763275967816 */ /* 0x000fe20000000096 */
[----:B------:R-:W-:Y:S01]  /*5ff0*/  IMAD.MOV.U32 R117, RZ, RZ, 0x2 ;  /* 0x00000002ff757424 */ /* 0x000fe200078e00ff */
[----:B------:R-:W-:Y:S01]  /*6000*/  FSETP.LE.FTZ.AND P4, PT, R11, R182, PT ;  /* 0x000000b60b00720b */ /* 0x000fe20003f93000 */
[----:B------:R-:W-:-:S02]  /*6010*/  IMAD.MOV.U32 R11, RZ, RZ, R200 ;  /* 0x000000ffff0b7224 */ /* 0x000fc400078e00c8 */
[----:B------:R-:W-:-:S10]  /*6020*/  FMUL.FTZ R114, R183, R114 ;  /* 0x00000072b7727220 */ /* 0x000fd40000410000 */
        /* <DEDUP_REMOVED lines=10> */
.L_x_5498:
        /* <DEDUP_REMOVED lines=13> */
.L_x_5500:
[----:B------:R-:W-:Y:S05]  /*61a0*/  BSYNC.RECONVERGENT B2 ;  /* 0x0000000000027941 */ /* 0x000fea0003800200 */
.L_x_5499:
        /* <DEDUP_REMOVED lines=43> */
.L_x_5497:
[----:B------:R-:W-:Y:S05]  /*6460*/  BSYNC.RECONVERGENT B1 ;  /* 0x0000000000017941 */ /* 0x000fea0003800200 */
.L_x_5496:
[----:B------:R-:W-:Y:S01]  /*6470*/  I2FP.F32.U32 R11, R11 ;  /* 0x0000000b000b7245 */ /* 0x000fe20000201000 */
[----:B------:R-:W-:Y:S01]  /*6480*/  IMAD.U32 R116, R101, 0x10000, RZ ;  /* 0x0001000065747824 */ /* 0x000fe200078e00ff */
[----:B------:R-:W-:Y:S01]  /*6490*/  ISETP.NE.AND P3, PT, R117, 0x1, PT ;  /* 0x000000017500780c */ /* 0x000fe20003f65270 */
[----:B------:R-:W-:Y:S02]  /*64a0*/  BSSY.RECONVERGENT B1, `(.L_x_5501) ;  /* 0x000004d000017945 */ /* 0x000fe40003800200 */
[----:B------:R-:W-:Y:S01]  /*64b0*/  FFMA.FTZ R11, R11, R184, 1.1641532182693481445e-10 ;  /* 0x2f0000000b0b7423 */ /* 0x000fe200000100b8 */
[----:B------:R-:W-:-:S04]  /*64c0*/  FMUL.FTZ R116, R116, R183 ;  /* 0x000000b774747220 */ /* 0x000fc80000410000 */
[----:B------:R-:W-:Y:S02]  /*64d0*/  FSETP.GTU.FTZ.AND P2, PT, R11, R182, PT ;  /* 0x000000b60b00720b */ /* 0x000fe40003f5c000 */
[----:B------:R-:W-:Y:S02]  /*64e0*/  FSEL R11, R114, RZ, P4 ;  /* 0x000000ff720b7208 */ /* 0x000fe40002000000 */
[----:B------:R-:W-:Y:S02]  /*64f0*/  FSEL R116, R116, RZ, !P2 ;  /* 0x000000ff74747208 */ /* 0x000fe40005000000 */
[----:B------:R-:W-:-:S03]  /*6500*/  SEL R203, RZ, 0x1, P2 ;  /* 0x00000001ffcb7807 */ /* 0x000fc60001000000 */
[----:B------:R-:W-:Y:S01]  /*6510*/  FADD.FTZ R114, R116, R11 ;  /* 0x0000000b74727221 */ /* 0x000fe20000010000 */
[----:B------:R-:W-:Y:S01]  /*6520*/  IMAD.MOV.U32 R116, RZ, RZ, 0x2 ;  /* 0x00000002ff747424 */ /* 0x000fe200078e00ff */
[----:B------:R-:W-:Y:S02]  /*6530*/  MOV R11, R200 ;  /* 0x000000c8000b7202 */ /* 0x000fe40000000f00 */
        /* <DEDUP_REMOVED lines=10> */
.L_x_5503:
        /* <DEDUP_REMOVED lines=13> */
.L_x_5505:
[----:B------:R-:W-:Y:S05]  /*66b0*/  BSYNC.RECONVERGENT B2 ;  /* 0x0000000000027941 */ /* 0x000fea0003800200 */
.L_x_5504:
        /* <DEDUP_REMOVED lines=43> */
.L_x_5502:
[----:B------:R-:W-:Y:S05]  /*6970*/  BSYNC.RECONVERGENT B1 ;  /* 0x0000000000017941 */ /* 0x000fea0003800200 */
.L_x_5501:
        /* <DEDUP_REMOVED lines=20> */
.L_x_5508:
        /* <DEDUP_REMOVED lines=13> */
.L_x_5510:
[----:B------:R-:W-:Y:S05]  /*6b90*/  BSYNC.RECONVERGENT B2 ;  /* 0x0000000000027941 */ /* 0x000fea0003800200 */
.L_x_5509:
        /* <DEDUP_REMOVED lines=43> */
.L_x_5507:
[----:B------:R-:W-:Y:S05]  /*6e50*/  BSYNC.RECONVERGENT B1 ;  /* 0x0000000000017941 */ /* 0x000fea0003800200 */
.L_x_5506:
[----:B------:R-:W-:Y:S01]  /*6e60*/  I2FP.F32.U32 R11, R11 ;  /* 0x0000000b000b7245 */ /* 0x000fe20000201000 */
[----:B------:R-:W-:Y:S01]  /*6e70*/  IMAD.U32 R116, R115, 0x10000, RZ ;  /* 0x0001000073747824 */ /* 0x000fe200078e00ff */
[----:B------:R-:W-:Y:S01]  /*6e80*/  FSEL R115, R150, RZ, P4 ;  /* 0x000000ff96737208 */ /* 0x000fe20002000000 */
        /* <DEDUP_REMOVED lines=8> */
[----:B------:R-:W-:Y:S01]  /*6f10*/  FADD.FTZ R115, R116, R115 ;  /* 0x0000007374737221 */ /* 0x000fe20000010000 */
[----:B------:R-:W-:-:S03]  /*6f20*/  IMAD.MOV.U32 R116, RZ, RZ, 0x2 ;  /* 0x00000002ff747424 */ /* 0x000fc600078e00ff */
[----:B------:R-:W-:-:S08]  /*6f30*/  @P1 FADD.FTZ R115, R107, R115 ;  /* 0x000000736b731221 */ /* 0x000fd00000010000 */
        /* <DEDUP_REMOVED lines=9> */
.L_x_5513:
        /* <DEDUP_REMOVED lines=13> */
.L_x_5515:
[----:B------:R-:W-:Y:S05]  /*70a0*/  BSYNC.RECONVERGENT B2 ;  /* 0x0000000000027941 */ /* 0x000fea0003800200 */
.L_x_5514:
        /* <DEDUP_REMOVED lines=43> */
.L_x_5512:
[----:B------:R-:W-:Y:S05]  /*7360*/  BSYNC.RECONVERGENT B1 ;  /* 0x0000000000017941 */ /* 0x000fea0003800200 */
.L_x_5511:
[----:B------:R-:W-:Y:S01]  /*7370*/  ISETP.NE.AND P3, PT, R116, 0x1, PT ;  /* 0x000000017400780c */ /* 0x000fe20003f65270 */
[----:B------:R-:W-:Y:S01]  /*7380*/  BSSY.RECONVERGENT B1, `(.L_x_5516) ;  /* 0x000004b000017945 */ /* 0x000fe20003800200 */
[----:B------:R-:W-:Y:S01]  /*7390*/  I2FP.F32.U32 R11, R11 ;  /* 0x0000000b000b7245 */ /* 0x000fe20000201000 */
[----:B------:R-:W-:Y:S01]  /*73a0*/  IMAD.MOV.U32 R117, RZ, RZ, 0x2 ;  /* 0x00000002ff757424 */ /* 0x000fe200078e00ff */
[C---:B------:R-:W-:Y:S02]  /*73b0*/  SHF.L.U32 R150, R118.reuse, 0x10, RZ ;  /* 0x0000001076967819 */ /* 0x040fe400000006ff */
[----:B------:R-:W-:Y:S01]  /*73c0*/  PRMT R118, R118, 0x7632, R118 ;  /* 0x0000763276767816 */ /* 0x000fe20000000076 */
[----:B------:R-:W-:Y:S02]  /*73d0*/  FFMA.FTZ R11, R11, R184, 1.1641532182693481445e-10 ;  /* 0x2f0000000b0b7423 */ /* 0x000fe400000100b8 */
[----:B------:R-:W-:-:S03]  /*73e0*/  FMUL.FTZ R150, R183, R150 ;  /* 0x00000096b7967220 */ /* 0x000fc60000410000 */
[----:B------:R-:W-:Y:S01]  /*73f0*/  FSETP.LE.FTZ.AND P2, PT, R11, R182, PT ;  /* 0x000000b60b00720b */ /* 0x000fe20003f53000 */
[----:B------:R-:W-:Y:S01]  /*7400*/  IMAD.MOV.U32 R11, RZ, RZ, R200 ;  /* 0x000000ffff0b7224 */ /* 0x000fe200078e00c8 */
[----:B------:R-:W-:Y:S11]  /*7410*/  @!P3 BRA `(.L_x_5517) ;  /* 0x000000040004b947 */ /* 0x000ff60003800000 */
        /* <DEDUP_REMOVED lines=8> */
.L_x_5518:
        /* <DEDUP_REMOVED lines=13> */
.L_x_5520:
[----:B------:R-:W-:Y:S05]  /*7570*/  BSYNC.RECONVERGENT B2 ;  /* 0x0000000000027941 */ /* 0x000fea0003800200 */
.L_x_5519:
        /* <DEDUP_REMOVED lines=43> */
.L_x_5517:
[----:B------:R-:W-:Y:S05]  /*7830*/  BSYNC.RECONVERGENT B1 ;  /* 0x0000000000017941 */ /* 0x000fea0003800200 */
.L_x_5516:
[----:B------:R-:W-:Y:S01]  /*7840*/  I2FP.F32.U32 R11, R11 ;  /* 0x0000000b000b7245 */ /* 0x000fe20000201000 */
[----:B------:R-:W-:Y:S01]  /*7850*/  IMAD.U32 R116, R102, 0x10000, RZ ;  /* 0x0001000066747824 */ /* 0x000fe200078e00ff */
[----:B------:R-:W-:Y:S01]  /*7860*/  BSSY.RECONVERGENT B1, `(.L_x_5521) ;  /* 0x000004e000017945 */ /* 0x000fe20003800200 */
[----:B------:R-:W-:Y:S02]  /*7870*/  IMAD.MOV.U32 R146, RZ, RZ, 0x2 ;  /* 0x00000002ff927424 */ /* 0x000fe400078e00ff */
[----:B------:R-:W-:Y:S01]  /*7880*/  FFMA.FTZ R11, R11, R184, 1.1641532182693481445e-10 ;  /* 0x2f0000000b0b7423 */ /* 0x000fe200000100b8 */
[----:B------:R-:W-:-:S04]  /*7890*/  FMUL.FTZ R116, R116, R183 ;  /* 0x000000b774747220 */ /* 0x000fc80000410000 */
[----:B------:R-:W-:Y:S02]  /*78a0*/  FSETP.GTU.FTZ.AND P3, PT, R11, R182, PT ;  /* 0x000000b60b00720b */ /* 0x000fe40003f7c000 */
[----:B------:R-:W-:Y:S02]  /*78b0*/  FSEL R11, R150, RZ, P2 ;  /* 0x000000ff960b7208 */ /* 0x000fe40001000000 */
[----:B------:R-:W-:Y:S02]  /*78c0*/  FSEL R116, R116, RZ, !P3 ;  /* 0x000000ff74747208 */ /* 0x000fe40005800000 */
[----:B------:R-:W-:Y:S02]  /*78d0*/  SEL R205, RZ, 0x1, P3 ;  /* 0x00000001ffcd7807 */ /* 0x000fe40001800000 */
[----:B------:R-:W-:Y:S01]  /*78e0*/  ISETP.NE.AND P3, PT, R117, 0x1, PT ;  /* 0x000000017500780c */ /* 0x000fe20003f65270 */
[----:B------:R-:W-:Y:S01]  /*78f0*/  FADD.FTZ R116, R116, R11 ;  /* 0x0000000b74747221 */ /* 0x000fe20000010000 */
[----:B------:R-:W-:-:S03]  /*7900*/  MOV R11, R200 ;  /* 0x000000c8000b7202 */ /* 0x000fc60000000f00 */
        /* <DEDUP_REMOVED lines=10> */
.L_x_5523:
        /* <DEDUP_REMOVED lines=13> */
.L_x_5525:
[----:B------:R-:W-:Y:S05]  /*7a80*/  BSYNC.RECONVERGENT B2 ;  /* 0x0000000000027941 */ /* 0x000fea0003800200 */
.L_x_5524:
        /* <DEDUP_REMOVED lines=43> */
.L_x_5522:
[----:B------:R-:W-:Y:S05]  /*7d40*/  BSYNC.RECONVERGENT B1 ;  /* 0x0000000000017941 */ /* 0x000fea0003800200 */
.L_x_5521:
[----:B------:R-:W-:Y:S01]  /*7d50*/  ISETP.NE.AND P4, PT, R146, 0x1, PT ;  /* 0x000000019200780c */ /* 0x000fe20003f85270 */
[----:B------:R-:W-:Y:S01]  /*7d60*/  BSSY.RECONVERGENT B1, `(.L_x_5526) ;  /* 0x000004a000017945 */ /* 0x000fe20003800200 */
[----:B------:R-:W-:Y:S01]  /*7d70*/  I2FP.F32.U32 R11, R11 ;  /* 0x0000000b000b7245 */ /* 0x000fe20000201000 */
[----:B------:R-:W-:Y:S01]  /*7d80*/  IMAD.MOV.U32 R148, RZ, RZ, 0x2 ;  /* 0x00000002ff947424 */ /* 0x000fe200078e00ff */
[----:B------:R-:W-:Y:S01]  /*7d90*/  SHF.L.U32 R118, R118, 0x10, RZ ;  /* 0x0000001076767819 */ /* 0x000fe200000006ff */
[----:B------:R-:W-:Y:S02]  /*7da0*/  IMAD.MOV.U32 R147, RZ, RZ, R200 ;  /* 0x000000ffff937224 */ /* 0x000fe400078e00c8 */
[----:B------:R-:W-:Y:S02]  /*7db0*/  FFMA.FTZ R11, R11, R184, 1.1641532182693481445e-10 ;  /* 0x2f0000000b0b7423 */ /* 0x000fe400000100b8 */
[----:B------:R-:W-:-:S03]  /*7dc0*/  FMUL.FTZ R117, R118, R183 ;  /* 0x000000b776757220 */ /* 0x000fc60000410000 */
        /* <DEDUP_REMOVED lines=10> */
.L_x_5528:
        /* <DEDUP_REMOVED lines=13> */
.L_x_5530:
[----:B------:R-:W-:Y:S05]  /*7f40*/  BSYNC.RECONVERGENT B2 ;  /* 0x0000000000027941 */ /* 0x000fea0003800200 */
.L_x_5529:
        /* <DEDUP_REMOVED lines=43> */
.L_x_5527:
[----:B------:R-:W-:Y:S05]  /*8200*/  BSYNC.RECONVERGENT B1 ;  /* 0x0000000000017941 */ /* 0x000fea0003800200 */
.L_x_5526:
        /* <DEDUP_REMOVED lines=23> */
.L_x_5533:
        /* <DEDUP_REMOVED lines=13> */
.L_x_5535:
[----:B------:R-:W-:Y:S05]  /*8450*/  BSYNC.RECONVERGENT B2 ;  /* 0x0000000000027941 */ /* 0x000fea0003800200 */
.L_x_5534:
        /* <DEDUP_REMOVED lines=43> */
.L_x_5532:
[----:B------:R-:W-:Y:S05]  /*8710*/  BSYNC.RECONVERGENT B1 ;  /* 0x0000000000017941 */ /* 0x000fea0003800200 */
.L_x_5531:
[----:B------:R-:W-:Y:S01]  /*8720*/  ISETP.NE.AND P5, PT, R118, 0x1, PT ;  /* 0x000000017600780c */ /* 0x000fe20003fa5270 */
[----:B------:R-:W-:Y:S01]  /*8730*/  BSSY.RECONVERGENT B1, `(.L_x_5536) ;  /* 0x000004b000017945 */ /* 0x000fe20003800200 */
[----:B------:R-:W-:Y:S01]  /*8740*/  I2FP.F32.U32 R11, R11 ;  /* 0x0000000b000b7245 */ /* 0x000fe20000201000 */
[----:B------:R-:W-:Y:S01]  /*8750*/  IMAD.MOV.U32 R146, RZ, RZ, 0x2 ;  /* 0x00000002ff927424 */ /* 0x000fe200078e00ff */
[C---:B------:R-:W-:Y:S02]  /*8760*/  SHF.L.U32 R150, R119.reuse, 0x10, RZ ;  /* 0x0000001077967819 */ /* 0x040fe400000006ff */
[----:B------:R-:W-:Y:S01]  /*8770*/  PRMT R185, R119, 0x7632, R185 ;  /* 0x0000763277b97816 */ /* 0x000fe200000000b9 */
[----:B------:R-:W-:Y:S01]  /*8780*/  FFMA.FTZ R11, R11, R184, 1.1641532182693481445e-10 ;  /* 0x2f0000000b0b7423 */ /* 0x000fe200000100b8 */
[----:B------:R-:W-:Y:S02]  /*8790*/  IMAD.MOV.U32 R119, RZ, RZ, R200 ;  /* 0x000000ffff777224 */ /* 0x000fe400078e00c8 */
[----:B------:R-:W-:-:S02]  /*87a0*/  FMUL.FTZ R150, R183, R150 ;  /* 0x00000096b7967220 */ /* 0x000fc40000410000 */
        /* <DEDUP_REMOVED lines=10> */
.L_x_5538:
        /* <DEDUP_REMOVED lines=13> */
.L_x_5540:
[----:B------:R-:W-:Y:S05]  /*8920*/  BSYNC.RECONVERGENT B2 ;  /* 0x0000000000027941 */ /* 0x000fea0003800200 */
.L_x_5539:
        /* <DEDUP_REMOVED lines=43> */
.L_x_5537:
[----:B------:R-:W-:Y:S05]  /*8be0*/  BSYNC.RECONVERGENT B1 ;  /* 0x0000000000017941 */ /* 0x000fea0003800200 */
.L_x_5536:
        /* <DEDUP_REMOVED lines=23> */
.L_x_5543:
        /* <DEDUP_REMOVED lines=13> */
.L_x_5545:
[----:B------:R-:W-:Y:S05]  /*8e30*/  BSYNC.RECONVERGENT B2 ;  /* 0x0000000000027941 */ /* 0x000fea0003800200 */
.L_x_5544:
        /* <DEDUP_REMOVED lines=43> */
.L_x_5542:
[----:B------:R-:W-:Y:S05]  /*90f0*/  BSYNC.RECONVERGENT B1 ;  /* 0x0000000000017941 */ /* 0x000fea0003800200 */
.L_x_5541:
[----:B------:R-:W-:Y:S01]  /*9100*/  ISETP.NE.AND P6, PT, R149, 0x1, PT ;  /* 0x000000019500780c */ /* 0x000fe20003fc5270 */
[----:B------:R-:W-:Y:S01]  /*9110*/  BSSY.RECONVERGENT B1, `(.L_x_5546) ;  /* 0x000004c000017945 */ /* 0x000fe20003800200 */
[----:B------:R-:W-:Y:S01]  /*9120*/  I2FP.F32.U32 R11, R11 ;  /* 0x0000000b000b7245 */ /* 0x000fe20000201000 */
[----:B------:R-:W-:Y:S01]  /*9130*/  IMAD.MOV.U32 R148, RZ, RZ, R200 ;  /* 0x000000ffff947224 */ /* 0x000fe200078e00c8 */
[----:B------:R-:W-:-:S03]  /*9140*/  SHF.L.U32 R146, R185, 0x10, RZ ;  /* 0x00000010b9927819 */ /* 0x000fc600000006ff */
[----:B------:R-:W-:Y:S01]  /*9150*/  FFMA.FTZ R147, R11, R184, 1.1641532182693481445e-10 ;  /* 0x2f0000000b937423 */ /* 0x000fe200000100b8 */
[----:B------:R-:W-:Y:S02]  /*9160*/  IMAD.MOV.U32 R11, RZ, RZ, 0x2 ;  /* 0x00000002ff0b7424 */ /* 0x000fe400078e00ff */
[----:B------:R-:W-:Y:S02]  /*9170*/  FMUL.FTZ R119, R146, R183 ;  /* 0x000000b792777220 */ /* 0x000fe40000410000 */
        /* <DEDUP_REMOVED lines=10> */
.L_x_5548:
        /* <DEDUP_REMOVED lines=15> */
.L_x_5550:
[----:B------:R-:W-:Y:S05]  /*9310*/  BSYNC.RECONVERGENT B2 ;  /* 0x0000000000027941 */ /* 0x000fea0003800200 */
.L_x_5549:
        /* <DEDUP_REMOVED lines=43> */
.L_x_5547:
[----:B------:R-:W-:Y:S05]  /*95d0*/  BSYNC.RECONVERGENT B1 ;  /* 0x0000000000017941 */ /* 0x000fea0003800200 */
.L_x_5546:
[----:B------:R-:W-:Y:S01]  /*95e0*/  I2FP.F32.U32 R147, R148 ;  /* 0x0000009400937245 */ /* 0x000fe20000201000 */
[----:B------:R-:W-:Y:S01]  /*95f0*/  IMAD.U32 R146, R145, 0x10000, RZ ;  /* 0x0001000091927824 */ /* 0x000fe200078e00ff */
[----:B------:R-:W-:-:S03]  /*9600*/  FSEL R119, R119, RZ, P5 ;  /* 0x000000ff77777208 */ /* 0x000fc60002800000 */
[----:B------:R-:W-:Y:S01]  /*9610*/  FFMA.FTZ R147, R147, R184, 1.1641532182693481445e-10 ;  /* 0x2f00000093937423 */ /* 0x000fe200000100b8 */
[----:B------:R-:W-:-:S04]  /*9620*/  FMUL.FTZ R146, R146, R183 ;  /* 0x000000b792927220 */ /* 0x000fc80000410000 */
[----:B------:R-:W-:-:S04]  /*9630*/  FSETP.GTU.FTZ.AND P6, PT, R147, R182, PT ;  /* 0x000000b69300720b */ /* 0x000fc80003fdc000 */
[----:B------:R-:W-:Y:S02]  /*9640*/  FSEL R146, R146, RZ, !P6 ;  /* 0x000000ff92927208 */ /* 0x000fe40007000000 */
[----:B------:R-:W-:-:S03]  /*9650*/  SEL R208, RZ, 0x1, P6 ;  /* 0x00000001ffd07807 */ /* 0x000fc60003000000 */
[----:B------:R-:W-:-:S04]  /*9660*/  FADD.FTZ R119, R146, R119 ;  /* 0x0000007792777221 */ /* 0x000fc80000010000 */
[----:B------:R-:W-:-:S07]  /*9670*/  @P1 FADD.FTZ R119, R111, R119 ;  /* 0x000000776f771221 */ /* 0x000fce0000010000 */
.L_x_5470:
        /* <DEDUP_REMOVED lines=10> */
[----:B------:R-:W-:Y:S02]  /*9720*/  LOP3.LUT P1, RZ, R199, 0x10, RZ, 0xc0, !PT ;  /* 0x00000010c7ff7812 */ /* 0x000fe4000782c0ff */
        /* <DEDUP_REMOVED lines=9> */
[----:B-1----:R-:W-:Y:S02]  /*97c0*/  IMAD.WIDE.U32 R146, R209, 0x8, R146 ;  /* 0x00000008d1927825 */ /* 0x002fe400078e0092 */
[----:B------:R0:W-:Y:S04]  /*97d0*/  STG.E.128 desc[UR8][R150.64+0x10], R116 ;  /* 0x0000107496007986 */ /* 0x0001e8000c101d08 */
        /* <DEDUP_REMOVED lines=22> */
.L_x_5551:
[----:B------:R-:W-:Y:S01]  /*9940*/  MOV R198, R144 ;  /* 0x0000009000c67202 */ /* 0x000fe20000000f00 */
[----:B------:R-:W-:-:S07]  /*9950*/  VIADD R183, R209, 0x80 ;  /* 0x00000080d1b77836 */ /* 0x000fce0000000000 */
.L_x_5428:
[----:B------:R-:W-:Y:S05]  /*9960*/  BSYNC.RECONVERGENT B0 ;  /* 0x0000000000007941 */ /* 0x000fea0003800200 */
.L_x_5427:
[----:B------:R-:W-:Y:S01]  /*9970*/  ISETP.GE.U32.AND P0, PT, R5, 0x100, PT ;  /* 0x000001000500780c */ /* 0x000fe20003f06070 */
[----:B------:R-:W-:Y:S01]  /*9980*/  BSSY.RECONVERGENT B0, `(.L_x_5552) ;  /* 0x00007ca000007945 */ /* 0x000fe20003800200 */
[----:B------:R-:W-:-:S11]  /*9990*/  LOP3.LUT R199, R199, 0xffffff7f, RZ, 0xc0, !PT ;  /* 0xffffff7fc7c77812 */ /* 0x000fd600078ec0ff */
[----:B------:R-:W-:Y:S01]  /*99a0*/  @P0 LOP3.LUT R199, R199, 0x80, RZ, 0xfc, !PT ;  /* 0x00000080c7c70812 */ /* 0x000fe200078efcff */
[----:B------:R-:W-:Y:S06]  /*99b0*/  @!P0 BRA `(.L_x_5553) ;  /* 0x0000007c00188947 */ /* 0x000fec0003800000 */
        /* <DEDUP_REMOVED lines=15> */
[----:B------:R-:W-:Y:S01]  /*9ab0*/  ISETP.NE.AND P2, PT, R11, 0x1, PT ;  /* 0x000000010b00780c */ /* 0x000fe20003f45270 */
[----:B------:R-:W-:Y:S01]  /*9ac0*/  BSSY.RECONVERGENT B1, `(.L_x_5555) ;  /* 0x000004b000017945 */ /* 0x000fe20003800200 */
[----:B0----5:R-:W-:Y:S01]  /*9ad0*/  PRMT R150, R103, 0x7632, R150 ;  /* 0x0000763267967816 */ /* 0x021fe20000000096 */
[----:B------:R-:W-:Y:S01]  /*9ae0*/  IMAD.MOV.U32 R144, RZ, RZ, 0x2 ;  /* 0x00000002ff907424 */ /* 0x000fe200078e00ff */
[----:B------:R-:W-:Y:S01]  /*9af0*/  PRMT R206, R102, 0x7632, R206 ;  /* 0x0000763266ce7816 */ /* 0x000fe200000000ce */
[----:B--2---:R-:W-:Y:S01]  /*9b00*/  IMAD.MOV.U32 R120, RZ, RZ, R200 ;  /* 0x000000ffff787224 */ /* 0x004fe200078e00c8 */
[----:B------:R-:W-:Y:S02]  /*9b10*/  PRMT R123, R101, 0x7632, R123 ;  /* 0x00007632657b7816 */ /* 0x000fe4000000007b */
[----:B------:R-:W-:Y:S02]  /*9b20*/  PRMT R121, R100, 0x7632, R121 ;  /* 0x0000763264797816 */ /* 0x000fe40000000079 */
[----:B------:R-:W-:-:S03]  /*9b30*/  MOV R182, R198 ;  /* 0x000000c600b67202 */ /* 0x000fc60000000f00 */
        /* <DEDUP_REMOVED lines=11> */
.L_x_5557:
[----:B------:R-:W-:Y:S01]  /*9bf0*/  VIADD R6, R6, 0x1 ;  /* 0x0000000106067836 */ /* 0x000fe20000000000 */
[----:B------:R-:W-:Y:S03]  /*9c00*/  BSSY.RECONVERGENT B2, `(.L_x_5558) ;  /* 0x000000c000027945 */ /* 0x000fe60003800200 */
[C---:B-1----:R-:W-:Y:S01]  /*9c10*/  IMAD.WIDE.U32 R146, R6.reuse, -0x2daee0ad, RZ ;  /* 0xd2511f5306927825 */ /* 0x042fe200078e00ff */
        /* <DEDUP_REMOVED lines=10> */
.L_x_5559:
[----:B------:R-:W-:Y:S05]  /*9cc0*/  BSYNC.RECONVERGENT B2 ;  /* 0x0000000000027941 */ /* 0x000fea0003800200 */
.L_x_5558:
        /* <DEDUP_REMOVED lines=42> */
.L_x_5556:
[----:B------:R-:W-:Y:S05]  /*9f70*/  BSYNC.RECONVERGENT B1 ;  /* 0x0000000000017941 */ /* 0x000fea0003800200 */
.L_x_5555:
[----:B------:R-:W0:Y:S01]  /*9f80*/  LDC R151, c[0x0][0x404] ;  /* 0x00010100ff977b82 */ /* 0x000e220000000800 */
[----:B------:R-:W-:Y:S01]  /*9f90*/  I2FP.F32.U32 R120, R120 ;  /* 0x0000007800787245 */ /* 0x000fe20000201000 */
[----:B------:R-:W-:Y:S01]  /*9fa0*/  HFMA2 R185, -RZ, RZ, 0.1171875, 0 ;  /* 0x2f800000ffb97431 */ /* 0x000fe200000001ff */
[----:B------:R-:W-:Y:S01]  /*9fb0*/  ISETP.NE.AND P2, PT, R144, 0x1, PT ;  /* 0x000000019000780c */ /* 0x000fe20003f45270 */
[----:B------:R-:W-:Y:S01]  /*9fc0*/  IMAD.U32 R11, R124, 0x10000, RZ ;  /* 0x000100007c0b7824 */ /* 0x000fe200078e00ff */
[----:B------:R-:W-:Y:S01]  /*9fd0*/  LOP3.LUT R199, R199, 0xffffffef, RZ, 0xc0, !PT ;  /* 0xffffffefc7c77812 */ /* 0x000fe200078ec0ff */
[----:B------:R-:W-:Y:S01]  /*9fe0*/  BSSY.RECONVERGENT B1, `(.L_x_5560) ;  /* 0x000004a000017945 */ /* 0x000fe20003800200 */
[----:B------:R-:W-:Y:S01]  /*9ff0*/  FFMA.FTZ R120, R120, R185, 1.1641532182693481445e-10 ;  /* 0x2f00000078787423 */ /* 0x000fe200000100b9 */
[----:B------:R-:W2:Y:S01]  /*a000*/  LDC R184, c[0x0][0x408] ;  /* 0x00010200ffb87b82 */ /* 0x000ea20000000800 */
[----:B------:R-:W-:Y:S01]  /*a010*/  PRMT R124, R124, 0x7632, R124 ;  /* 0x000076327c7c7816 */ /* 0x000fe2000000007c */
[----:B------:R-:W-:Y:S01]  /*a020*/  IMAD.MOV.U32 R145, RZ, RZ, 0x2 ;  /* 0x00000002ff917424 */ /* 0x000fe200078e00ff */
[----:B------:R-:W-:-:S02]  /*a030*/  MOV R122, R200 ;  /* 0x000000c8007a7202 */ /* 0x000fc40000000f00 */
[----:B0-----:R-:W-:Y:S01]  /*a040*/  FSETP.LE.FTZ.AND P4, PT, R120, R151, PT ;  /* 0x000000977800720b */ /* 0x001fe20003f93000 */
[----:B--2---:R-:W-:-:S12]  /*a050*/  FMUL.FTZ R120, R11, R184 ;  /* 0x000000b80b787220 */ /* 0x004fd80000410000 */
        /* <DEDUP_REMOVED lines=10> */
.L_x_5562:
        /* <DEDUP_REMOVED lines=13> */
.L_x_5564:
[----:B------:R-:W-:Y:S05]  /*a1d0*/  BSYNC.RECONVERGENT B2 ;  /* 0x0000000000027941 */ /* 0x000fea0003800200 */
.L_x_5563:
        /* <DEDUP_REMOVED lines=42> */
.L_x_5561:
[----:B------:R-:W-:Y:S05]  /*a480*/  BSYNC.RECONVERGENT B1 ;  /* 0x0000000000017941 */ /* 0x000fea0003800200 */
.L_x_5560:
[----:B------:R-:W-:Y:S01]  /*a490*/  I2FP.F32.U32 R122, R122 ;  /* 0x0000007a007a7245 */ /* 0x000fe20000201000 */
[----:B------:R-:W-:Y:S01]  /*a4a0*/  BSSY.RECONVERGENT B1, `(.L_x_5565) ;  /* 0x000004f000017945 */ /* 0x000fe20003800200 */
[----:B------:R-:W-:Y:S02]  /*a4b0*/  SHF.L.U32 R11, R100, 0x10, RZ ;  /* 0x00000010640b7819 */ /* 0x000fe400000006ff */
[----:B------:R-:W-:Y:S01]  /*a4c0*/  ISETP.NE.AND P3, PT, R145, 0x1, PT ;  /* 0x000000019100780c */ /* 0x000fe20003f65270 */
[----:B------:R-:W-:Y:S02]  /*a4d0*/  FFMA.FTZ R122, R122, R185, 1.1641532182693481445e-10 ;  /* 0x2f0000007a7a7423 */ /* 0x000fe400000100b9 */
[----:B------:R-:W-:Y:S01]  /*a4e0*/  FMUL.FTZ R144, R11, R184 ;  /* 0x000000b80b907220 */ /* 0x000fe20000410000 */
[----:B------:R-:W-:Y:S02]  /*a4f0*/  FSEL R11, R120, RZ, P4 ;  /* 0x000000ff780b7208 */ /* 0x000fe40002000000 */
[----:B------:R-:W-:-:S04]  /*a500*/  FSETP.GTU.FTZ.AND P2, PT, R122, R151, PT ;  /* 0x000000977a00720b */ /* 0x000fc80003f5c000 */
[----:B------:R-:W-:Y:S01]  /*a510*/  FSEL R120, R144, RZ, !P2 ;  /* 0x000000ff90787208 */ /* 0x000fe20005000000 */
[----:B------:R-:W-:Y:S01]  /*a520*/  IMAD.MOV.U32 R144, RZ, RZ, 0x2 ;  /* 0x00000002ff907424 */ /* 0x000fe200078e00ff */
[----:B------:R-:W-:-:S03]  /*a530*/  SEL R201, RZ, 0x1, P2 ;  /* 0x00000001ffc97807 */ /* 0x000fc60001000000 */
[----:B------:R-:W-:Y:S01]  /*a540*/  FADD.FTZ R120, R120, R11 ;  /* 0x0000000b78787221 */ /* 0x000fe20000010000 */
[----:B------:R-:W-:-:S03]  /*a550*/  IMAD.MOV.U32 R11, RZ, RZ, R200 ;  /* 0x000000ffff0b7224 */ /* 0x000fc600078e00c8 */
[----:B------:R-:W-:Y:S01]  /*a560*/  @P1 FADD.FTZ R120, R104, R120 ;  /* 0x0000007868781221 */ /* 0x000fe20000010000 */
        /* <DEDUP_REMOVED lines=9> */
.L_x_5567:
[----:B------:R-:W-:Y:S01]  /*a600*/  VIADD R6, R6, 0x1 ;  /* 0x0000000106067836 */ /* 0x000fe20000000000 */
[----:B------:R-:W-:Y:S03]  /*a610*/  BSSY.RECONVERGENT B2, `(.L_x_5568) ;  /* 0x000000c000027945 */ /* 0x000fe60003800200 */
        /* <DEDUP_REMOVED lines=11> */
.L_x_5569:
[----:B------:R-:W-:Y:S05]  /*a6d0*/  BSYNC.RECONVERGENT B2 ;  /* 0x0000000000027941 */ /* 0x000fea0003800200 */
.L_x_5568:
        /* <DEDUP_REMOVED lines=43> */
.L_x_5566:
[----:B------:R-:W-:Y:S05]  /*a990*/  BSYNC.RECONVERGENT B1 ;  /* 0x0000000000017941 */ /* 0x000fea0003800200 */
.L_x_5565:
[----:B------:R-:W-:Y:S01]  /*a9a0*/  I2FP.F32.U32 R122, R11 ;  /* 0x0000000b007a7245 */ /* 0x000fe20000201000 */
[----:B------:R-:W-:Y:S01]  /*a9b0*/  BSSY.RECONVERGENT B1, `(.L_x_5570) ;  /* 0x000004c000017945 */ /* 0x000fe20003800200 */
[----:B------:R-:W-:Y:S01]  /*a9c0*/  ISETP.NE.AND P2, PT, R144, 0x1, PT ;  /* 0x000000019000780c */ /* 0x000fe20003f45270 */
[----:B------:R-:W-:Y:S01]  /*a9d0*/  IMAD.MOV.U32 R145, RZ, RZ, 0x2 ;  /* 0x00000002ff917424 */ /* 0x000fe200078e00ff */
[----:B------:R-:W-:Y:S01]  /*a9e0*/  SHF.L.U32 R11, R124, 0x10, RZ ;  /* 0x000000107c0b7819 */ /* 0x000fe200000006ff */
[----:B------:R-:W-:Y:S01]  /*a9f0*/  FFMA.FTZ R122, R122, R185, 1.1641532182693481445e-10 ;  /* 0x2f0000007a7a7423 */ /* 0x000fe200000100b9 */
[----:B------:R-:W-:Y:S01]  /*aa00*/  LOP3.LUT R199, R199, 0xfffffff7, RZ, 0xc0, !PT ;  /* 0xfffffff7c7c77812 */ /* 0x000fe200078ec0ff */
[----:B------:R-:W-:-:S03]  /*aa10*/  IMAD.MOV.U32 R124, RZ, RZ, R200 ;  /* 0x000000ffff7c7224 */ /* 0x000fc600078e00c8 */
[----:B------:R-:W-:Y:S01]  /*aa20*/  FSETP.LE.FTZ.AND P4, PT, R122, R151, PT ;  /* 0x000000977a00720b */ /* 0x000fe20003f93000 */
[----:B------:R-:W-:-:S12]  /*aa30*/  FMUL.FTZ R122, R11, R184 ;  /* 0x000000b80b7a7220 */ /* 0x000fd80000410000 */
        /* <DEDUP_REMOVED lines=10> */
.L_x_5572:
        /* <DEDUP_REMOVED lines=13> */
.L_x_5574:
[----:B------:R-:W-:Y:S05]  /*abb0*/  BSYNC.RECONVERGENT B2 ;  /* 0x0000000000027941 */ /* 0x000fea0003800200 */
.L_x_5573:
        /* <DEDUP_REMOVED lines=43> */
.L_x_5571:
[----:B------:R-:W-:Y:S05]  /*ae70*/  BSYNC.RECONVERGENT B1 ;  /* 0x0000000000017941 */ /* 0x000fea0003800200 */
.L_x_5570:
[----:B------:R-:W-:Y:S01]  /*ae80*/  I2FP.F32.U32 R124, R124 ;  /* 0x0000007c007c7245 */ /* 0x000fe20000201000 */
[----:B------:R-:W-:Y:S01]  /*ae90*/  BSSY.RECONVERGENT B1, `(.L_x_5575) ;  /* 0x000004f000017945 */ /* 0x000fe20003800200 */
[----:B------:R-:W-:Y:S01]  /*aea0*/  SHF.L.U32 R121, R121, 0x10, RZ ;  /* 0x0000001079797819 */ /* 0x000fe200000006ff */
[----:B------:R-:W-:Y:S01]  /*aeb0*/  IMAD.MOV.U32 R11, RZ, RZ, R200 ;  /* 0x000000ffff0b7224 */ /* 0x000fe200078e00c8 */
[----:B------:R-:W-:Y:S01]  /*aec0*/  ISETP.NE.AND P3, PT, R145, 0x1, PT ;  /* 0x000000019100780c */ /* 0x000fe20003f65270 */
[----:B------:R-:W-:Y:S01]  /*aed0*/  FFMA.FTZ R124, R124, R185, 1.1641532182693481445e-10 ;  /* 0x2f0000007c7c7423 */ /* 0x000fe200000100b9 */
[----:B------:R-:W-:Y:S01]  /*aee0*/  FSEL R122, R122, RZ, P4 ;  /* 0x000000ff7a7a7208 */ /* 0x000fe20002000000 */
[----:B------:R-:W-:-:S03]  /*aef0*/  FMUL.FTZ R121, R121, R184 ;  /* 0x000000b879797220 */ /* 0x000fc60000410000 */
[----:B------:R-:W-:Y:S01]  /*af00*/  FSETP.GTU.FTZ.AND P2, PT, R124, R151, PT ;  /* 0x000000977c00720b */ /* 0x000fe20003f5c000 */
[----:B------:R-:W-:-:S03]  /*af10*/  IMAD.MOV.U32 R124, RZ, RZ, 0x2 ;  /* 0x00000002ff7c7424 */ /* 0x000fc600078e00ff */
[----:B------:R-:W-:Y:S02]  /*af20*/  FSEL R121, R121, RZ, !P2 ;  /* 0x000000ff79797208 */ /* 0x000fe40005000000 */
[----:B------:R-:W-:-:S03]  /*af30*/  SEL R202, RZ, 0x1, P2 ;  /* 0x00000001ffca7807 */ /* 0x000fc60001000000 */
[----:B------:R-:W-:-:S04]  /*af40*/  FADD.FTZ R121, R121, R122 ;  /* 0x0000007a79797221 */ /* 0x000fc80000010000 */
        /* <DEDUP_REMOVED lines=10> */
.L_x_5577:
        /* <DEDUP_REMOVED lines=13> */
.L_x_5579:
[----:B------:R-:W-:Y:S05]  /*b0c0*/  BSYNC.RECONVERGENT B2 ;  /* 0x0000000000027941 */ /* 0x000fea0003800200 */
.L_x_5578:
        /* <DEDUP_REMOVED lines=42> */
[----:B------:R-:W-:-:S07]  /*b370*/  IMAD.MOV.U32 R182, RZ, RZ, R144 ;  /* 0x000000ffffb67224 */ /* 0x000fce00078e0090 */
.L_x_5576:
[----:B------:R-:W-:Y:S05]  /*b380*/  BSYNC.RECONVERGENT B1 ;  /* 0x0000000000017941 */ /* 0x000fea0003800200 */
.L_x_5575:
[----:B------:R-:W-:Y:S01]  /*b390*/  I2FP.F32.U32 R122, R11 ;  /* 0x0000000b007a7245 */ /* 0x000fe20000201000 */
[----:B------:R-:W-:Y:S01]  /*b3a0*/  BSSY.RECONVERGENT B1, `(.L_x_5580) ;  /* 0x000004d000017945 */ /* 0x000fe20003800200 */
[----:B------:R-:W-:Y:S01]  /*b3b0*/  ISETP.NE.AND P2, PT, R124, 0x1, PT ;  /* 0x000000017c00780c */ /* 0x000fe20003f45270 */
[----:B------:R-:W-:Y:S01]  /*b3c0*/  IMAD.MOV.U32 R144, RZ, RZ, 0x2 ;  /* 0x00000002ff907424 */ /* 0x000fe200078e00ff */
[----:B------:R-:W-:Y:S01]  /*b3d0*/  SHF.L.U32 R11, R125, 0x10, RZ ;  /* 0x000000107d0b7819 */ /* 0x000fe200000006ff */
[----:B------:R-:W-:Y:S01]  /*b3e0*/  FFMA.FTZ R122, R122, R185, 1.1641532182693481445e-10 ;  /* 0x2f0000007a7a7423 */ /* 0x000fe200000100b9 */
[----:B------:R-:W-:Y:S02]  /*b3f0*/  LOP3.LUT R199, R199, 0xfffffffb, RZ, 0xc0, !PT ;  /* 0xfffffffbc7c77812 */ /* 0x000fe400078ec0ff */
[----:B-1----:R-:W-:Y:S01]  /*b400*/  PRMT R148, R125, 0x7632, R148 ;  /* 0x000076327d947816 */ /* 0x002fe20000000094 */
[----:B------:R-:W-:Y:S01]  /*b410*/  IMAD.MOV.U32 R125, RZ, RZ, R200 ;  /* 0x000000ffff7d7224 */ /* 0x000fe200078e00c8 */
        /* <DEDUP_REMOVED lines=12> */
.L_x_5582:
        /* <DEDUP_REMOVED lines=13> */
.L_x_5584:
[----:B------:R-:W-:Y:S05]  /*b5b0*/  BSYNC.RECONVERGENT B2 ;  /* 0x0000000000027941 */ /* 0x000fea0003800200 */
.L_x_5583:
        /* <DEDUP_REMOVED lines=43> */
.L_x_5581:
[----:B------:R-:W-:Y:S05]  /*b870*/  BSYNC.RECONVERGENT B1 ;  /* 0x0000000000017941 */ /* 0x000fea0003800200 */
.L_x_5580:
[----:B------:R-:W-:Y:S01]  /*b880*/  I2FP.F32.U32 R124, R125 ;  /* 0x0000007d007c7245 */ /* 0x000fe20000201000 */
[----:B------:R-:W-:Y:S01]  /*b890*/  BSSY.RECONVERGENT B1, `(.L_x_5585) ;  /* 0x000004f000017945 */ /* 0x000fe20003800200 */
[----:B------:R-:W-:Y:S01]  /*b8a0*/  SHF.L.U32 R11, R101, 0x10, RZ ;  /* 0x00000010650b7819 */ /* 0x000fe200000006ff */
[----:B------:R-:W-:Y:S02]  /*b8b0*/  IMAD.MOV.U32 R145, RZ, RZ, 0x2 ;  /* 0x00000002ff917424 */ /* 0x000fe400078e00ff */
[----:B------:R-:W-:Y:S02]  /*b8c0*/  FFMA.FTZ R124, R124, R185, 1.1641532182693481445e-10 ;  /* 0x2f0000007c7c7423 */ /* 0x000fe400000100b9 */
[----:B------:R-:W-:Y:S01]  /*b8d0*/  FMUL.FTZ R125, R11, R184 ;  /* 0x000000b80b7d7220 */ /* 0x000fe20000410000 */
[----:B------:R-:W-:Y:S02]  /*b8e0*/  FSEL R11, R122, RZ, P4 ;  /* 0x000000ff7a0b7208 */ /* 0x000fe40002000000 */
[----:B------:R-:W-:-:S04]  /*b8f0*/  FSETP.GTU.FTZ.AND P2, PT, R124, R151, PT ;  /* 0x000000977c00720b */ /* 0x000fc80003f5c000 */
[----:B------:R-:W-:Y:S02]  /*b900*/  FSEL R122, R125, RZ, !P2 ;  /* 0x000000ff7d7a7208 */ /* 0x000fe40005000000 */
[----:B------:R-:W-:Y:S02]  /*b910*/  SEL R203, RZ, 0x1, P2 ;  /* 0x00000001ffcb7807 */ /* 0x000fe40001000000 */
[----:B------:R-:W-:Y:S01]  /*b920*/  ISETP.NE.AND P2, PT, R144, 0x1, PT ;  /* 0x000000019000780c */ /* 0x000fe20003f45270 */
[----:B------:R-:W-:Y:S01]  /*b930*/  FADD.FTZ R122, R122, R11 ;  /* 0x0000000b7a7a7221 */ /* 0x000fe20000010000 */
[----:B------:R-:W-:-:S03]  /*b940*/  IMAD.MOV.U32 R11, RZ, RZ, R200 ;  /* 0x000000ffff0b7224 */ /* 0x000fc600078e00c8 */
[----:B------:R-:W-:-:S08]  /*b950*/  @P1 FADD.FTZ R122, R106, R122 ;  /* 0x0000007a6a7a1221 */ /* 0x000fd00000010000 */
        /* <DEDUP_REMOVED lines=9> */
.L_x_5587:
        /* <DEDUP_REMOVED lines=13> */
.L_x_5589:
[----:B------:R-:W-:Y:S05]  /*bac0*/  BSYNC.RECONVERGENT B2 ;  /* 0x0000000000027941 */ /* 0x000fea0003800200 */
.L_x_5588:
        /* <DEDUP_REMOVED lines=43> */
.L_x_5586:
[----:B------:R-:W-:Y:S05]  /*bd80*/  BSYNC.RECONVERGENT B1 ;  /* 0x0000000000017941 */ /* 0x000fea0003800200 */
.L_x_5585:
[----:B------:R-:W-:Y:S01]  /*bd90*/  I2FP.F32.U32 R124, R11 ;  /* 0x0000000b007c7245 */ /* 0x000fe20000201000 */
[----:B------:R-:W-:Y:S01]  /*bda0*/  BSSY.RECONVERGENT B1, `(.L_x_5590) ;  /* 0x000004c000017945 */ /* 0x000fe20003800200 */
[----:B------:R-:W-:Y:S01]  /*bdb0*/  ISETP.NE.AND P2, PT, R145, 0x1, PT ;  /* 0x000000019100780c */ /* 0x000fe20003f45270 */
[----:B------:R-:W-:Y:S01]  /*bdc0*/  IMAD.MOV.U32 R144, RZ, RZ, 0x2 ;  /* 0x00000002ff907424 */ /* 0x000fe200078e00ff */
[----:B------:R-:W-:Y:S01]  /*bdd0*/  SHF.L.U32 R11, R148, 0x10, RZ ;  /* 0x00000010940b7819 */ /* 0x000fe200000006ff */
[----:B------:R-:W-:Y:S01]  /*bde0*/  FFMA.FTZ R124, R124, R185, 1.1641532182693481445e-10 ;  /* 0x2f0000007c7c7423 */ /* 0x000fe200000100b9 */
[----:B------:R-:W-:Y:S01]  /*bdf0*/  LOP3.LUT R199, R199, 0xfffffffd, RZ, 0xc0, !PT ;  /* 0xfffffffdc7c77812 */ /* 0x000fe200078ec0ff */
[----:B------:R-:W-:Y:S02]  /*be00*/  IMAD.MOV.U32 R125, RZ, RZ, R200 ;  /* 0x000000ffff7d7224 */ /* 0x000fe400078e00c8 */
[----:B------:R-:W-:Y:S01]  /*be10*/  FMUL.FTZ R148, R11, R184 ;  /* 0x000000b80b947220 */ /* 0x000fe20000410000 */
[----:B------:R-:W-:-:S13]  /*be20*/  FSETP.LE.FTZ.AND P4, PT, R124, R151, PT ;  /* 0x000000977c00720b */ /* 0x000fda0003f93000 */
        /* <DEDUP_REMOVED lines=10> */
.L_x_5592:
        /* <DEDUP_REMOVED lines=13> */
.L_x_5594:
[----:B------:R-:W-:Y:S05]  /*bfa0*/  BSYNC.RECONVERGENT B2 ;  /* 0x0000000000027941 */ /* 0x000fea0003800200 */
.L_x_5593:
        /* <DEDUP_REMOVED lines=43> */
.L_x_5591:
[----:B------:R-:W-:Y:S05]  /*c260*/  BSYNC.RECONVERGENT B1 ;  /* 0x0000000000017941 */ /* 0x000fea0003800200 */
.L_x_5590:
[----:B------:R-:W-:Y:S01]  /*c270*/  I2FP.F32.U32 R124, R125 ;  /* 0x0000007d007c7245 */ /* 0x000fe20000201000 */
[----:B------:R-:W-:Y:S01]  /*c280*/  BSSY.RECONVERGENT B1, `(.L_x_5595) ;  /* 0x000004f000017945 */ /* 0x000fe20003800200 */
[----:B------:R-:W-:Y:S01]  /*c290*/  SHF.L.U32 R123, R123, 0x10, RZ ;  /* 0x000000107b7b7819 */ /* 0x000fe200000006ff */
[----:B------:R-:W-:Y:S01]  /*c2a0*/  IMAD.MOV.U32 R145, RZ, RZ, 0x2 ;  /* 0x00000002ff917424 */ /* 0x000fe200078e00ff */
[----:B------:R-:W-:Y:S01]  /*c2b0*/  FSEL R148, R148, RZ, P4 ;  /* 0x000000ff94947208 */ /* 0x000fe20002000000 */
[----:B------:R-:W-:Y:S01]  /*c2c0*/  FFMA.FTZ R124, R124, R185, 1.1641532182693481445e-10 ;  /* 0x2f0000007c7c7423 */ /* 0x000fe200000100b9 */
[----:B------:R-:W-:Y:S02]  /*c2d0*/  IMAD.MOV.U32 R11, RZ, RZ, R200 ;  /* 0x000000ffff0b7224 */ /* 0x000fe400078e00c8 */
[----:B------:R-:W-:Y:S02]  /*c2e0*/  FMUL.FTZ R123, R123, R184 ;  /* 0x000000b87b7b7220 */ /* 0x000fe40000410000 */
[----:B------:R-:W-:-:S04]  /*c2f0*/  FSETP.GTU.FTZ.AND P2, PT, R124, R151, PT ;  /* 0x000000977c00720b */ /* 0x000fc80003f5c000 */
[----:B------:R-:W-:Y:S02]  /*c300*/  FSEL R123, R123, RZ, !P2 ;  /* 0x000000ff7b7b7208 */ /* 0x000fe40005000000 */
[----:B------:R-:W-:Y:S02]  /*c310*/  SEL R204, RZ, 0x1, P2 ;  /* 0x00000001ffcc7807 */ /* 0x000fe40001000000 */
[----:B------:R-:W-:Y:S01]  /*c320*/  ISETP.NE.AND P2, PT, R144, 0x1, PT ;  /* 0x000000019000780c */ /* 0x000fe20003f45270 */
[----:B------:R-:W-:-:S04]  /*c330*/  FADD.FTZ R123, R123, R148 ;  /* 0x000000947b7b7221 */ /* 0x000fc80000010000 */
        /* <DEDUP_REMOVED lines=10> */
.L_x_5597:
        /* <DEDUP_REMOVED lines=13> */
.L_x_5599:
[----:B------:R-:W-:Y:S05]  /*c4b0*/  BSYNC.RECONVERGENT B2 ;  /* 0x0000000000027941 */ /* 0x000fea0003800200 */
.L_x_5598:
        /* <DEDUP_REMOVED lines=43> */
.L_x_5596:
[----:B------:R-:W-:Y:S05]  /*c770*/  BSYNC.RECONVERGENT B1 ;  /* 0x0000000000017941 */ /* 0x000fea0003800200 */
.L_x_5595:
[----:B------:R-:W-:Y:S01]  /*c780*/  ISETP.NE.AND P3, PT, R145, 0x1, PT ;  /* 0x000000019100780c */ /* 0x000fe20003f65270 */
[----:B------:R-:W-:Y:S01]  /*c790*/  BSSY.RECONVERGENT B1, `(.L_x_5600) ;  /* 0x000004b000017945 */ /* 0x000fe20003800200 */
[----:B------:R-:W-:Y:S01]  /*c7a0*/  I2FP.F32.U32 R124, R11 ;  /* 0x0000000b007c7245 */ /* 0x000fe20000201000 */
[----:B------:R-:W-:Y:S01]  /*c7b0*/  IMAD.MOV.U32 R144, RZ, RZ, 0x2 ;  /* 0x00000002ff907424 */ /* 0x000fe200078e00ff */
[C---:B------:R-:W-:Y:S01]  /*c7c0*/  SHF.L.U32 R11, R126.reuse, 0x10, RZ ;  /* 0x000000107e0b7819 */ /* 0x040fe200000006ff */
[----:B------:R-:W-:Y:S01]  /*c7d0*/  IMAD.MOV.U32 R125, RZ, RZ, R200 ;  /* 0x000000ffff7d7224 */ /* 0x000fe200078e00c8 */
[----:B------:R-:W-:Y:S01]  /*c7e0*/  PRMT R126, R126, 0x7632, R126 ;  /* 0x000076327e7e7816 */ /* 0x000fe2000000007e */
[----:B------:R-:W-:Y:S02]  /*c7f0*/  FFMA.FTZ R124, R124, R185, 1.1641532182693481445e-10 ;  /* 0x2f0000007c7c7423 */ /* 0x000fe400000100b9 */
[----:B------:R-:W-:-:S03]  /*c800*/  FMUL.FTZ R148, R11, R184 ;  /* 0x000000b80b947220 */ /* 0x000fc60000410000 */
[----:B------:R-:W-:Y:S01]  /*c810*/  FSETP.LE.FTZ.AND P2, PT, R124, R151, PT ;  /* 0x000000977c00720b */ /* 0x000fe20003f53000 */
        /* <DEDUP_REMOVED lines=9> */
.L_x_5602:
        /* <DEDUP_REMOVED lines=13> */
.L_x_5604:
[----:B------:R-:W-:Y:S05]  /*c980*/  BSYNC.RECONVERGENT B2 ;  /* 0x0000000000027941 */ /* 0x000fea0003800200 */
.L_x_5603:
        /* <DEDUP_REMOVED lines=43> */
.L_x_5601:
[----:B------:R-:W-:Y:S05]  /*cc40*/  BSYNC.RECONVERGENT B1 ;  /* 0x0000000000017941 */ /* 0x000fea0003800200 */
.L_x_5600:
[----:B------:R-:W-:Y:S01]  /*cc50*/  I2FP.F32.U32 R124, R125 ;  /* 0x0000007d007c7245 */ /* 0x000fe20000201000 */
[----:B------:R-:W-:Y:S01]  /*cc60*/  BSSY.RECONVERGENT B1, `(.L_x_5605) ;  /* 0x000004f000017945 */ /* 0x000fe20003800200 */
[----:B------:R-:W-:Y:S01]  /*cc70*/  SHF.L.U32 R11, R102, 0x10, RZ ;  /* 0x00000010660b7819 */ /* 0x000fe200000006ff */
[----:B------:R-:W-:Y:S02]  /*cc80*/  IMAD.MOV.U32 R145, RZ, RZ, 0x2 ;  /* 0x00000002ff917424 */ /* 0x000fe400078e00ff */
[----:B------:R-:W-:Y:S02]  /*cc90*/  FFMA.FTZ R124, R124, R185, 1.1641532182693481445e-10 ;  /* 0x2f0000007c7c7423 */ /* 0x000fe400000100b9 */
[----:B------:R-:W-:-:S03]  /*cca0*/  FMUL.FTZ R11, R11, R184 ;  /* 0x000000b80b0b7220 */ /* 0x000fc60000410000 */
[----:B------:R-:W-:-:S04]  /*ccb0*/  FSETP.GTU.FTZ.AND P3, PT, R124, R151, PT ;  /* 0x000000977c00720b */ /* 0x000fc80003f7c000 */
[----:B------:R-:W-:Y:S02]  /*ccc0*/  FSEL R124, R11, RZ, !P3 ;  /* 0x000000ff0b7c7208 */ /* 0x000fe40005800000 */
[----:B------:R-:W-:Y:S02]  /*ccd0*/  SEL R205, RZ, 0x1, P3 ;  /* 0x00000001ffcd7807 */ /* 0x000fe40001800000 */
[----:B------:R-:W-:Y:S02]  /*cce0*/  ISETP.NE.AND P3, PT, R144, 0x1, PT ;  /* 0x000000019000780c */ /* 0x000fe40003f65270 */
[----:B------:R-:W-:-:S05]  /*ccf0*/  FSEL R11, R148, RZ, P2 ;  /* 0x000000ff940b7208 */ /* 0x000fca0001000000 */
[----:B------:R-:W-:Y:S01]  /*cd00*/  FADD.FTZ R124, R124, R11 ;  /* 0x0000000b7c7c7221 */ /* 0x000fe20000010000 */
[----:B------:R-:W-:-:S03]  /*cd10*/  IMAD.MOV.U32 R11, RZ, RZ, R200 ;  /* 0x000000ffff0b7224 */ /* 0x000fc600078e00c8 */
[----:B------:R-:W-:Y:S02]  /*cd20*/  @P1 FADD.FTZ R124, R108, R124 ;  /* 0x0000007c6c7c1221 */ /* 0x000fe40000010000 */
        /* <DEDUP_REMOVED lines=9> */
.L_x_5607:
        /* <DEDUP_REMOVED lines=13> */
.L_x_5609:
[----:B------:R-:W-:Y:S05]  /*ce90*/  BSYNC.RECONVERGENT B2 ;  /* 0x0000000000027941 */ /* 0x000fea0003800200 */
.L_x_5608:
        /* <DEDUP_REMOVED lines=43> */
.L_x_5606:
[----:B------:R-:W-:Y:S05]  /*d150*/  BSYNC.RECONVERGENT B1 ;  /* 0x0000000000017941 */ /* 0x000fea0003800200 */
.L_x_5605:
        /* <DEDUP_REMOVED lines=18> */
.L_x_5612:
        /* <DEDUP_REMOVED lines=13> */
.L_x_5614:
[----:B------:R-:W-:Y:S05]  /*d350*/  BSYNC.RECONVERGENT B2 ;  /* 0x0000000000027941 */ /* 0x000fea0003800200 */
.L_x_5613:
        /* <DEDUP_REMOVED lines=43> */
.L_x_5611:
[----:B------:R-:W-:Y:S05]  /*d610*/  BSYNC.RECONVERGENT B1 ;  /* 0x0000000000017941 */ /* 0x000fea0003800200 */
.L_x_5610:
[----:B------:R-:W-:Y:S01]  /*d620*/  I2FP.F32.U32 R126, R11 ;  /* 0x0000000b007e7245 */ /* 0x000fe20000201000 */
[----:B------:R-:W-:Y:S01]  /*d630*/  BSSY.RECONVERGENT B1, `(.L_x_5615) ;  /* 0x000004f000017945 */ /* 0x000fe20003800200 */
[----:B------:R-:W-:Y:S01]  /*d640*/  SHF.L.U32 R11, R206, 0x10, RZ ;  /* 0x00000010ce0b7819 */ /* 0x000fe200000006ff */
[----:B------:R-:W-:Y:S02]  /*d650*/  IMAD.MOV.U32 R144, RZ, RZ, 0x2 ;  /* 0x00000002ff907424 */ /* 0x000fe400078e00ff */
[----:B------:R-:W-:Y:S02]  /*d660*/  FFMA.FTZ R126, R126, R185, 1.1641532182693481445e-10 ;  /* 0x2f0000007e7e7423 */ /* 0x000fe400000100b9 */
[----:B------:R-:W-:-:S03]  /*d670*/  FMUL.FTZ R11, R11, R184 ;  /* 0x000000b80b0b7220 */ /* 0x000fc60000410000 */
[----:B------:R-:W-:Y:S02]  /*d680*/  FSETP.GTU.FTZ.AND P4, PT, R126, R151, PT ;  /* 0x000000977e00720b */ /* 0x000fe40003f9c000 */
[----:B------:R-:W-:Y:S02]  /*d690*/  FSEL R126, R125, RZ, P3 ;  /* 0x000000ff7d7e7208 */ /* 0x000fe40001800000 */
        /* <DEDUP_REMOVED lines=15> */
.L_x_5617:
        /* <DEDUP_REMOVED lines=13> */
.L_x_5619:
[----:B------:R-:W-:Y:S05]  /*d860*/  BSYNC.RECONVERGENT B2 ;  /* 0x0000000000027941 */ /* 0x000fea0003800200 */
.L_x_5618:
        /* <DEDUP_REMOVED lines=43> */
.L_x_5616:
[----:B------:R-:W-:Y:S05]  /*db20*/  BSYNC.RECONVERGENT B1 ;  /* 0x0000000000017941 */ /* 0x000fea0003800200 */
.L_x_5615:
        /* <DEDUP_REMOVED lines=19> */
.L_x_5622:
        /* <DEDUP_REMOVED lines=13> */
.L_x_5624:
[----:B------:R-:W-:Y:S05]  /*dd30*/  BSYNC.RECONVERGENT B2 ;  /* 0x0000000000027941 */ /* 0x000fea0003800200 */
.L_x_5623:
        /* <DEDUP_REMOVED lines=43> */
.L_x_5621:
[----:B------:R-:W-:Y:S05]  /*dff0*/  BSYNC.RECONVERGENT B1 ;  /* 0x0000000000017941 */ /* 0x000fea0003800200 */
.L_x_5620:
        /* <DEDUP_REMOVED lines=23> */
.L_x_5627:
        /* <DEDUP_REMOVED lines=13> */
.L_x_5629:
[----:B------:R-:W-:Y:S05]  /*e240*/  BSYNC.RECONVERGENT B2 ;  /* 0x0000000000027941 */ /* 0x000fea0003800200 */
.L_x_5628:
        /* <DEDUP_REMOVED lines=43> */
.L_x_5626:
[----:B------:R-:W-:Y:S05]  /*e500*/  BSYNC.RECONVERGENT B1 ;  /* 0x0000000000017941 */ /* 0x000fea0003800200 */
.L_x_5625:
        /* <DEDUP_REMOVED lines=18> */
.L_x_5632:
        /* <DEDUP_REMOVED lines=15> */
.L_x_5634:
[----:B------:R-:W-:Y:S05]  /*e720*/  BSYNC.RECONVERGENT B2 ;  /* 0x0000000000027941 */ /* 0x000fea0003800200 */
.L_x_5633:
        /* <DEDUP_REMOVED lines=43> */
.L_x_5631:
[----:B------:R-:W-:Y:S05]  /*e9e0*/  BSYNC.RECONVERGENT B1 ;  /* 0x0000000000017941 */ /* 0x000fea0003800200 */
.L_x_5630:
[----:B------:R-:W-:Y:S02]  /*e9f0*/  I2FP.F32.U32 R144, R145 ;  /* 0x0000009100907245 */ /* 0x000fe40000201000 */
[----:B------:R-:W-:-:S03]  /*ea00*/  SHF.L.U32 R145, R150, 0x10, RZ ;  /* 0x0000001096917819 */ /* 0x000fc600000006ff */
[----:B------:R-:W-:Y:S02]  /*ea10*/  FFMA.FTZ R144, R144, R185, 1.1641532182693481445e-10 ;  /* 0x2f00000090907423 */ /* 0x000fe400000100b9 */
[----:B------:R-:W-:-:S03]  /*ea20*/  FMUL.FTZ R145, R145, R184 ;  /* 0x000000b891917220 */ /* 0x000fc60000410000 */
[----:B------:R-:W-:Y:S02]  /*ea30*/  FSETP.GTU.FTZ.AND P6, PT, R144, R151, PT ;  /* 0x000000979000720b */ /* 0x000fe40003fdc000 */
[----:B------:R-:W-:Y:S02]  /*ea40*/  FSEL R144, R127, RZ, P5 ;  /* 0x000000ff7f907208 */ /* 0x000fe40002800000 */
[----:B------:R-:W-:Y:S02]  /*ea50*/  FSEL R145, R145, RZ, !P6 ;  /* 0x000000ff91917208 */ /* 0x000fe40007000000 */
[----:B------:R-:W-:-:S03]  /*ea60*/  SEL R208, RZ, 0x1, P6 ;  /* 0x00000001ffd07807 */ /* 0x000fc60003000000 */
[----:B------:R-:W-:-:S04]  /*ea70*/  FADD.FTZ R127, R145, R144 ;  /* 0x00000090917f7221 */ /* 0x000fc80000010000 */
[----:B------:R-:W-:Y:S01]  /*ea80*/  @P1 FADD.FTZ R127, R111, R127 ;  /* 0x0000007f6f7f1221 */ /* 0x000fe20000010000 */
[----:B------:R-:W-:Y:S06]  /*ea90*/  BRA `(.L_x_5635) ;  /* 0x0000002800287947 */ /* 0x000fec0003800000 */
.L_x_5554:
[----:B------:R-:W-:Y:S01]  /*eaa0*/  ISETP.NE.AND P2, PT, R11, 0x1, PT ;  /* 0x000000010b00780c */ /* 0x000fe20003f45270 */
[----:B------:R-:W-:Y:S01]  /*eab0*/  BSSY.RECONVERGENT B1, `(.L_x_5636) ;  /* 0x0000048000017945 */ /* 0x000fe20003800200 */
[----:B--2---:R-:W-:Y:S01]  /*eac0*/  IMAD.MOV.U32 R121, RZ, RZ, 0x2 ;  /* 0x00000002ff797424 */ /* 0x004fe200078e00ff */
        /* <DEDUP_REMOVED lines=13> */
.L_x_5638:
        /* <DEDUP_REMOVED lines=13> */
.L_x_5640:
[----:B------:R-:W-:Y:S05]  /*ec70*/  BSYNC.RECONVERGENT B2 ;  /* 0x0000000000027941 */ /* 0x000fea0003800200 */
.L_x_5639:
        /* <DEDUP_REMOVED lines=43> */
.L_x_5637:
[----:B------:R-:W-:Y:S05]  /*ef30*/  BSYNC.RECONVERGENT B1 ;  /* 0x0000000000017941 */ /* 0x000fea0003800200 */
.L_x_5636:
[----:B------:R-:W2:Y:S01]  /*ef40*/  LDC R144, c[0x0][0x404] ;  /* 0x00010100ff907b82 */ /* 0x000ea20000000800 */
[----:B------:R-:W-:Y:S01]  /*ef50*/  I2FP.F32.U32 R11, R120 ;  /* 0x00000078000b7245 */ /* 0x000fe20000201000 */
[----:B01----:R-:W-:Y:S01]  /*ef60*/  HFMA2 R146, -RZ, RZ, 0.1171875, 0 ;  /* 0x2f800000ff927431 */ /* 0x003fe200000001ff */
[----:B------:R-:W-:Y:S01]  /*ef70*/  ISETP.NE.AND P2, PT, R121, 0x1, PT ;  /* 0x000000017900780c */ /* 0x000fe20003f45270 */
[----:B------:R-:W-:Y:S01]  /*ef80*/  BSSY.RECONVERGENT B1, `(.L_x_5641) ;  /* 0x000004b000017945 */ /* 0x000fe20003800200 */
[----:B------:R-:W-:Y:S01]  /*ef90*/  LOP3.LUT R199, R199, 0xffffffef, RZ, 0xc0, !PT ;  /* 0xffffffefc7c77812 */ /* 0x000fe200078ec0ff */
[C---:B-----5:R-:W-:Y:S02]  /*efa0*/  IMAD.U32 R145, R124.reuse, 0x10000, RZ ;  /* 0x000100007c917824 */ /* 0x060fe400078e00ff */
[----:B------:R-:W-:Y:S01]  /*efb0*/  FFMA.FTZ R11, R11, R146, 1.1641532182693481445e-10 ;  /* 0x2f0000000b0b7423 */ /* 0x000fe20000010092 */
[----:B------:R-:W-:Y:S01]  /*efc0*/  PRMT R124, R124, 0x7632, R124 ;  /* 0x000076327c7c7816 */ /* 0x000fe2000000007c */
[----:B------:R-:W-:-:S03]  /*efd0*/  IMAD.MOV.U32 R120, RZ, RZ, 0x2 ;  /* 0x00000002ff787424 */ /* 0x000fc600078e00ff */
[----:B--2---:R-:W-:Y:S02]  /*efe0*/  FSETP.LE.FTZ.AND P3, PT, R11, R144, PT ;  /* 0x000000900b00720b */ /* 0x004fe40003f73000 */
[----:B------:R-:W-:-:S11]  /*eff0*/  MOV R11, R200 ;  /* 0x000000c8000b7202 */ /* 0x000fd60000000f00 */
        /* <DEDUP_REMOVED lines=10> */
.L_x_5643:
        /* <DEDUP_REMOVED lines=13> */
.L_x_5645:
[----:B------:R-:W-:Y:S05]  /*f170*/  BSYNC.RECONVERGENT B2 ;  /* 0x0000000000027941 */ /* 0x000fea0003800200 */
.L_x_5644:
        /* <DEDUP_REMOVED lines=43> */
.L_x_5642:
[----:B------:R-:W-:Y:S05]  /*f430*/  BSYNC.RECONVERGENT B1 ;  /* 0x0000000000017941 */ /* 0x000fea0003800200 */
.L_x_5641:
[----:B------:R-:W-:Y:S01]  /*f440*/  I2FP.F32.U32 R11, R11 ;  /* 0x0000000b000b7245 */ /* 0x000fe20000201000 */
[----:B------:R-:W-:Y:S01]  /*f450*/  BSSY.RECONVERGENT B1, `(.L_x_5646) ;  /* 0x000004b000017945 */ /* 0x000fe20003800200 */
[----:B------:R-:W-:Y:S01]  /*f460*/  ISETP.NE.AND P2, PT, R120, 0x1, PT ;  /* 0x000000017800780c */ /* 0x000fe20003f45270 */
[----:B------:R-:W-:Y:S01]  /*f470*/  IMAD.U32 R148, R124, 0x10000, RZ ;  /* 0x000100007c947824 */ /* 0x000fe200078e00ff */
[----:B------:R-:W-:Y:S01]  /*f480*/  LOP3.LUT R199, R199, 0xfffffff7, RZ, 0xc0, !PT ;  /* 0xfffffff7c7c77812 */ /* 0x000fe200078ec0ff */
[----:B------:R-:W-:Y:S01]  /*f490*/  FFMA.FTZ R11, R11, R146, 1.1641532182693481445e-10 ;  /* 0x2f0000000b0b7423 */ /* 0x000fe20000010092 */
[----:B------:R-:W-:-:S04]  /*f4a0*/  IMAD.MOV.U32 R121, RZ, RZ, 0x2 ;  /* 0x00000002ff797424 */ /* 0x000fc800078e00ff */
[----:B------:R-:W-:Y:S02]  /*f4b0*/  FSETP.LE.FTZ.AND P3, PT, R11, R144, PT ;  /* 0x000000900b00720b */ /* 0x000fe40003f73000 */
        /* <DEDUP_REMOVED lines=11> */
.L_x_5648:
        /* <DEDUP_REMOVED lines=13> */
.L_x_5650:
[----:B------:R-:W-:Y:S05]  /*f640*/  BSYNC.RECONVERGENT B2 ;  /* 0x0000000000027941 */ /* 0x000fea0003800200 */
.L_x_5649:
        /* <DEDUP_REMOVED lines=43> */
.L_x_5647:
[----:B------:R-:W-:Y:S05]  /*f900*/  BSYNC.RECONVERGENT B1 ;  /* 0x0000000000017941 */ /* 0x000fea0003800200 */
.L_x_5646:
[----:B------:R-:W-:Y:S01]  /*f910*/  I2FP.F32.U32 R11, R11 ;  /* 0x0000000b000b7245 */ /* 0x000fe20000201000 */
[----:B------:R-:W-:Y:S01]  /*f920*/  BSSY.RECONVERGENT B1, `(.L_x_5651) ;  /* 0x000004c000017945 */ /* 0x000fe20003800200 */
[----:B------:R-:W-:Y:S01]  /*f930*/  ISETP.NE.AND P2, PT, R121, 0x1, PT ;  /* 0x000000017900780c */ /* 0x000fe20003f45270 */
[----:B------:R-:W-:Y:S01]  /*f940*/  IMAD.U32 R147, R125, 0x10000, RZ ;  /* 0x000100007d937824 */ /* 0x000fe200078e00ff */
[----:B------:R-:W-:Y:S01]  /*f950*/  LOP3.LUT R199, R199, 0xfffffffb, RZ, 0xc0, !PT ;  /* 0xfffffffbc7c77812 */ /* 0x000fe200078ec0ff */
[----:B------:R-:W-:Y:S01]  /*f960*/  FFMA.FTZ R11, R11, R146, 1.1641532182693481445e-10 ;  /* 0x2f0000000b0b7423 */ /* 0x000fe20000010092 */
[----:B------:R-:W-:Y:S01]  /*f970*/  PRMT R149, R125, 0x7632, R149 ;  /* 0x000076327d957816 */ /* 0x000fe20000000095 */
[----:B------:R-:W-:-:S03]  /*f980*/  IMAD.MOV.U32 R120, RZ, RZ, 0x2 ;  /* 0x00000002ff787424 */ /* 0x000fc600078e00ff */
        /* <DEDUP_REMOVED lines=12> */
.L_x_5653:
        /* <DEDUP_REMOVED lines=13> */
.L_x_5655:
[----:B------:R-:W-:Y:S05]  /*fb20*/  BSYNC.RECONVERGENT B2 ;  /* 0x0000000000027941 */ /* 0x000fea0003800200 */
.L_x_5654:
        /* <DEDUP_REMOVED lines=43> */
.L_x_5652:
[----:B------:R-:W-:Y:S05]  /*fde0*/  BSYNC.RECONVERGENT B1 ;  /* 0x0000000000017941 */ /* 0x000fea0003800200 */
.L_x_5651:
        /* <DEDUP_REMOVED lines=19> */
.L_x_5658:
        /* <DEDUP_REMOVED lines=13> */
.L_x_5660:
[----:B------:R-:W-:Y:S05]  /*fff0*/  BSYNC.RECONVERGENT B2 ;  /* 0x0000000000027941 */ /* 0x000fea0003800200 */
.L_x_5659:
        /* <DEDUP_REMOVED lines=43> */
.L_x_5657:
[----:B------:R-:W-:Y:S05]  /*102b0*/  BSYNC.RECONVERGENT B1 ;  /* 0x0000000000017941 */ /* 0x000fea0003800200 */
.L_x_5656:
        /* <DEDUP_REMOVED lines=18> */
.L_x_5663:
        /* <DEDUP_REMOVED lines=13> */
.L_x_5665:
[----:B------:R-:W-:Y:S05]  /*104b0*/  BSYNC.RECONVERGENT B2 ;  /* 0x0000000000027941 */ /* 0x000fea0003800200 */
.L_x_5664:
        /* <DEDUP_REMOVED lines=43> */
.L_x_5662:
[----:B------:R-:W-:Y:S05]  /*10770*/  BSYNC.RECONVERGENT B1 ;  /* 0x0000000000017941 */ /* 0x000fea0003800200 */
.L_x_5661:
[----:B------:R-:W-:Y:S01]  /*10780*/  ISETP.NE.AND P4, PT, R120, 0x1, PT ;  /* 0x000000017800780c */ /* 0x000fe20003f85270 */
[----:B------:R-:W-:Y:S01]  /*10790*/  BSSY.RECONVERGENT B1, `(.L_x_5666) ;  /* 0x0000049000017945 */ /* 0x000fe20003800200 */
[----:B------:R-:W-:Y:S01]  /*107a0*/  I2FP.F32.U32 R11, R121 ;  /* 0x00000079000b7245 */ /* 0x000fe20000201000 */
[----:B------:R-:W-:Y:S01]  /*107b0*/  IMAD.U32 R126, R126, 0x10000, RZ ;  /* 0x000100007e7e7824 */ /* 0x000fe200078e00ff */
[----:B------:R-:W-:Y:S01]  /*107c0*/  MOV R121, R200 ;  /* 0x000000c800797202 */ /* 0x000fe20000000f00 */
[----:B------:R-:W-:Y:S02]  /*107d0*/  IMAD.MOV.U32 R123, RZ, RZ, 0x2 ;  /* 0x00000002ff7b7424 */ /* 0x000fe400078e00ff */
        /* <DEDUP_REMOVED lines=11> */
.L_x_5668:
        /* <DEDUP_REMOVED lines=13> */
.L_x_5670:
[----:B------:R-:W-:Y:S05]  /*10960*/  BSYNC.RECONVERGENT B2 ;  /* 0x0000000000027941 */ /* 0x000fea0003800200 */
.L_x_5669:
        /* <DEDUP_REMOVED lines=43> */
.L_x_5667:
[----:B------:R-:W-:Y:S05]  /*10c20*/  BSYNC.RECONVERGENT B1 ;  /* 0x0000000000017941 */ /* 0x000fea0003800200 */
.L_x_5666:
[----:B------:R-:W-:Y:S01]  /*10c30*/  ISETP.NE.AND P5, PT, R123, 0x1, PT ;  /* 0x000000017b00780c */ /* 0x000fe20003fa5270 */
[----:B------:R-:W-:Y:S01]  /*10c40*/  BSSY.RECONVERGENT B1, `(.L_x_5671) ;  /* 0x000004a000017945 */ /* 0x000fe20003800200 */
[----:B------:R-:W-:Y:S01]  /*10c50*/  I2FP.F32.U32 R11, R121 ;  /* 0x00000079000b7245 */ /* 0x000fe20000201000 */
[C---:B------:R-:W-:Y:S01]  /*10c60*/  IMAD.U32 R151, R127.reuse, 0x10000, RZ ;  /* 0x000100007f977824 */ /* 0x040fe200078e00ff */
[----:B------:R-:W-:Y:S02]  /*10c70*/  PRMT R127, R127, 0x7632, R127 ;  /* 0x000076327f7f7816 */ /* 0x000fe4000000007f */
[----:B------:R-:W-:Y:S01]  /*10c80*/  MOV R122, R200 ;  /* 0x000000c8007a7202 */ /* 0x000fe20000000f00 */
[----:B------:R-:W-:Y:S01]  /*10c90*/  FFMA.FTZ R121, R11, R146, 1.1641532182693481445e-10 ;  /* 0x2f0000000b797423 */ /* 0x000fe20000010092 */
[----:B------:R-:W-:-:S04]  /*10ca0*/  IMAD.MOV.U32 R11, RZ, RZ, 0x2 ;  /* 0x00000002ff0b7424 */ /* 0x000fc800078e00ff */
        /* <DEDUP_REMOVED lines=10> */
.L_x_5673:
        /* <DEDUP_REMOVED lines=13> */
.L_x_5675:
[----:B------:R-:W-:Y:S05]  /*10e20*/  BSYNC.RECONVERGENT B2 ;  /* 0x0000000000027941 */ /* 0x000fea0003800200 */
.L_x_5674:
        /* <DEDUP_REMOVED lines=43> */
.L_x_5672:
[----:B------:R-:W-:Y:S05]  /*110e0*/  BSYNC.RECONVERGENT B1 ;  /* 0x0000000000017941 */ /* 0x000fea0003800200 */
.L_x_5671:
[----:B------:R-:W-:Y:S01]  /*110f0*/  P2R R123, PR, RZ, 0x2 ;  /* 0x00000002ff7b7803 */ /* 0x000fe20000000000 */
[----:B------:R-:W-:Y:S01]  /*11100*/  FMUL.FTZ R145, R145, UR11 ;  /* 0x0000000b91917c20 */ /* 0x000fe20008410000 */
[----:B------:R-:W-:Y:S01]  /*11110*/  I2FP.F32.U32 R121, R122 ;  /* 0x0000007a00797245 */ /* 0x000fe20000201000 */
[----:B------:R-:W-:Y:S01]  /*11120*/  FMUL.FTZ R149, R149, UR11 ;  /* 0x0000000b95957c20 */ /* 0x000fe20008410000 */
[----:B------:R-:W-:Y:S01]  /*11130*/  LOP3.LUT P1, RZ, R199, 0x10, RZ, 0xc0, !PT ;  /* 0x00000010c7ff7812 */ /* 0x000fe2000782c0ff */
[----:B------:R-:W-:Y:S01]  /*11140*/  IMAD.U32 R127, R127, 0x10000, RZ ;  /* 0x000100007f7f7824 */ /* 0x000fe200078e00ff */
[----:B------:R-:W-:Y:S01]  /*11150*/  LOP3.LUT P5, RZ, R199, 0x2, RZ, 0xc0, !PT ;  /* 0x00000002c7ff7812 */ /* 0x000fe200078ac0ff */
[----:B------:R-:W-:Y:S01]  /*11160*/  FFMA.FTZ R185, R121, R146, 1.1641532182693481445e-10 ;  /* 0x2f00000079b97423 */ /* 0x000fe20000010092 */
[----:B------:R-:W-:Y:S01]  /*11170*/  FSEL R120, R145, RZ, P1 ;  /* 0x000000ff91787208 */ /* 0x000fe20000800000 */
[----:B------:R-:W-:Y:S01]  /*11180*/  FMUL.FTZ R148, R148, UR11 ;  /* 0x0000000b94947c20 */ /* 0x000fe20008410000 */
[----:B------:R-:W-:Y:S01]  /*11190*/  ISETP.NE.AND P1, PT, R123, RZ, PT ;  /* 0x000000ff7b00720c */ /* 0x000fe20003f25270 */
[----:B------:R-:W-:Y:S01]  /*111a0*/  FMUL.FTZ R151, R151, UR11 ;  /* 0x0000000b97977c20 */ /* 0x000fe20008410000 */
[----:B------:R-:W-:Y:S01]  /*111b0*/  P2R R124, PR, RZ, 0x1 ;  /* 0x00000001ff7c7803 */ /* 0x000fe20000000000 */
[----:B------:R-:W-:Y:S01]  /*111c0*/  FMUL.FTZ R125, R126, UR11 ;  /* 0x0000000b7e7d7c20 */ /* 0x000fe20008410000 */
[----:B------:R-:W-:Y:S01]  /*111d0*/  LOP3.LUT P0, RZ, R199, 0x8, RZ, 0xc0, !PT ;  /* 0x00000008c7ff7812 */ /* 0x000fe2000780c0ff */
[----:B------:R-:W-:Y:S01]  /*111e0*/  FMUL.FTZ R150, R150, UR11 ;  /* 0x0000000b96967c20 */ /* 0x000fe20008410000 */
[----:B------:R-:W-:Y:S01]  /*111f0*/  FMUL.FTZ R147, R147, UR11 ;  /* 0x0000000b93937c20 */ /* 0x000fe20008410000 */
[----:B------:R-:W-:Y:S01]  /*11200*/  FMUL.FTZ R127, R127, UR11 ;  /* 0x0000000b7f7f7c20 */ /* 0x000fe20008410000 */
[----:B------:R-:W-:-:S02]  /*11210*/  FSEL R123, R149, RZ, P5 ;  /* 0x000000ff957b7208 */ /* 0x000fc40002800000 */
[----:B------:R-:W-:Y:S02]  /*11220*/  LOP3.LUT P6, RZ, R199, 0x4, RZ, 0xc0, !PT ;  /* 0x00000004c7ff7812 */ /* 0x000fe400078cc0ff */
[----:B------:R-:W-:Y:S01]  /*11230*/  FSETP.GTU.FTZ.AND P5, PT, R185, R144, PT ;  /* 0x00000090b900720b */ /* 0x000fe20003fbc000 */
[----:B------:R-:W-:Y:S01]  /*11240*/  @P1 FADD.FTZ R120, R104, R120 ;  /* 0x0000007868781221 */ /* 0x000fe20000010000 */
[----:B------:R-:W-:Y:S01]  /*11250*/  FSEL R121, R148, RZ, P0 ;  /* 0x000000ff94797208 */ /* 0x000fe20000000000 */
[----:B------:R-:W-:Y:S01]  /*11260*/  @P1 FADD.FTZ R123, R107, R123 ;  /* 0x0000007b6b7b1221 */ /* 0x000fe20000010000 */
[----:B------:R-:W-:Y:S02]  /*11270*/  ISETP.NE.AND P0, PT, R124, RZ, PT ;  /* 0x000000ff7c00720c */ /* 0x000fe40003f05270 */
[----:B------:R-:W-:Y:S01]  /*11280*/  FSEL R126, R151, RZ, P4 ;  /* 0x000000ff977e7208 */ /* 0x000fe20002000000 */
[----:B------:R-:W-:Y:S01]  /*11290*/  @P1 FADD.FTZ R121, R105, R121 ;  /* 0x0000007969791221 */ /* 0x000fe20000010000 */
[----:B------:R-:W-:-:S02]  /*112a0*/  FSEL R125, R125, RZ, P3 ;  /* 0x000000ff7d7d7208 */ /* 0x000fc40001800000 */
[----:B------:R-:W-:Y:S01]  /*112b0*/  FSEL R122, R147, RZ, P6 ;  /* 0x000000ff937a7208 */ /* 0x000fe20003000000 */
[----:B------:R-:W-:Y:S01]  /*112c0*/  @P1 FADD.FTZ R126, R110, R126 ;  /* 0x0000007e6e7e1221 */ /* 0x000fe20000010000 */
[----:B------:R-:W-:Y:S01]  /*112d0*/  FSEL R124, R150, RZ, P2 ;  /* 0x000000ff967c7208 */ /* 0x000fe20001000000 */
[----:B------:R-:W-:Y:S01]  /*112e0*/  @P1 FADD.FTZ R125, R109, R125 ;  /* 0x0000007d6d7d1221 */ /* 0x000fe20000010000 */
[----:B------:R-:W-:Y:S01]  /*112f0*/  FSEL R127, R127, RZ, !P5 ;  /* 0x000000ff7f7f7208 */ /* 0x000fe20006800000 */
[----:B------:R-:W-:Y:S01]  /*11300*/  @P1 FADD.FTZ R122, R106, R122 ;  /* 0x0000007a6a7a1221 */ /* 0x000fe20000010000 */
[----:B------:R-:W-:Y:S01]  /*11310*/  PLOP3.LUT P5, PT, P5, PT, PT, 0x8, 0x80 ;  /* 0x000000000080781c */ /* 0x000fe20002fae170 */
[----:B------:R-:W-:Y:S02]  /*11320*/  @P1 FADD.FTZ R124, R108, R124 ;  /* 0x0000007c6c7c1221 */ /* 0x000fe40000010000 */
[----:B------:R-:W-:-:S10]  /*11330*/  @P1 FADD.FTZ R127, R111, R127 ;  /* 0x0000007f6f7f1221 */ /* 0x000fd40000010000 */
.L_x_5635:
        /* <DEDUP_REMOVED lines=44> */
.L_x_5676:
[----:B------:R-:W-:Y:S01]  /*11600*/  MOV R198, R182 ;  /* 0x000000b600c67202 */ /* 0x000fe20000000f00 */
[----:B------:R-:W-:-:S07]  /*11610*/  VIADD R183, R183, 0x80 ;  /* 0x00000080b7b77836 */ /* 0x000fce0000000000 */
.L_x_5553:
[----:B------:R-:W-:Y:S05]  /*11620*/  BSYNC.RECONVERGENT B0 ;  /* 0x0000000000007941 */ /* 0x000fea0003800200 */
.L_x_5552:
        /* <DEDUP_REMOVED lines=23> */
[----:B-1----:R-:W-:Y:S01]  /*117a0*/  IMAD.MOV.U32 R144, RZ, RZ, 0x2 ;  /* 0x00000002ff907424 */ /* 0x002fe200078e00ff */
[----:B------:R-:W-:Y:S01]  /*117b0*/  PRMT R206, R102, 0x7632, R206 ;  /* 0x0000763266ce7816 */ /* 0x000fe200000000ce */
[----:B------:R-:W-:Y:S01]  /*117c0*/  IMAD.MOV.U32 R182, RZ, RZ, R198 ;  /* 0x000000ffffb67224 */ /* 0x000fe200078e00c6 */
[----:B--2---:R-:W-:Y:S02]  /*117d0*/  PRMT R131, R101, 0x7632, R131 ;  /* 0x0000763265837816 */ /* 0x004fe40000000083 */
[----:B------:R-:W-:Y:S02]  /*117e0*/  PRMT R129, R100, 0x7632, R129 ;  /* 0x0000763264817816 */ /* 0x000fe40000000081 */
[----:B------:R-:W-:-:S03]  /*117f0*/  MOV R128, R200 ;  /* 0x000000c800807202 */ /* 0x000fc60000000f00 */
        /* <DEDUP_REMOVED lines=11> */
.L_x_5682:
        /* <DEDUP_REMOVED lines=13> */
.L_x_5684:
[----:B------:R-:W-:Y:S05]  /*11980*/  BSYNC.RECONVERGENT B2 ;  /* 0x0000000000027941 */ /* 0x000fea0003800200 */
.L_x_5683:
        /* <DEDUP_REMOVED lines=42> */
.L_x_5681:
[----:B------:R-:W-:Y:S05]  /*11c30*/  BSYNC.RECONVERGENT B1 ;  /* 0x0000000000017941 */ /* 0x000fea0003800200 */
.L_x_5680:
        /* <DEDUP_REMOVED lines=8> */
[----:B------:R-:W1:Y:S01]  /*11cc0*/  LDC R184, c[0x0][0x408] ;  /* 0x00010200ffb87b82 */ /* 0x000e620000000800 */
[----:B------:R-:W-:Y:S01]  /*11cd0*/  PRMT R132, R132, 0x7632, R132 ;  /* 0x0000763284847816 */ /* 0x000fe20000000084 */
[----:B------:R-:W-:Y:S01]  /*11ce0*/  IMAD.MOV.U32 R145, RZ, RZ, 0x2 ;  /* 0x00000002ff917424 */ /* 0x000fe200078e00ff */
[----:B------:R-:W-:-:S02]  /*11cf0*/  MOV R130, R200 ;  /* 0x000000c800827202 */ /* 0x000fc40000000f00 */
[----:B0-----:R-:W-:Y:S01]  /*11d00*/  FSETP.LE.FTZ.AND P4, PT, R128, R151, PT ;  /* 0x000000978000720b */ /* 0x001fe20003f93000 */
[----:B-1----:R-:W-:-:S12]  /*11d10*/  FMUL.FTZ R128, R11, R184 ;  /* 0x000000b80b807220 */ /* 0x002fd80000410000 */
        /* <DEDUP_REMOVED lines=10> */
.L_x_5687:
        /* <DEDUP_REMOVED lines=13> */
.L_x_5689:
[----:B------:R-:W-:Y:S05]  /*11e90*/  BSYNC.RECONVERGENT B2 ;  /* 0x0000000000027941 */ /* 0x000fea0003800200 */
.L_x_5688:
        /* <DEDUP_REMOVED lines=42> */
.L_x_5686:
[----:B------:R-:W-:Y:S05]  /*12140*/  BSYNC.RECONVERGENT B1 ;  /* 0x0000000000017941 */ /* 0x000fea0003800200 */
.L_x_5685:
        /* <DEDUP_REMOVED lines=23> */
.L_x_5692:
        /* <DEDUP_REMOVED lines=13> */
.L_x_5694:
[----:B------:R-:W-:Y:S05]  /*12390*/  BSYNC.RECONVERGENT B2 ;  /* 0x0000000000027941 */ /* 0x000fea0003800200 */
.L_x_5693:
        /* <DEDUP_REMOVED lines=43> */
.L_x_5691:
[----:B------:R-:W-:Y:S05]  /*12650*/  BSYNC.RECONVERGENT B1 ;  /* 0x0000000000017941 */ /* 0x000fea0003800200 */
.L_x_5690:
        /* <DEDUP_REMOVED lines=20> */
.L_x_5697:
        /* <DEDUP_REMOVED lines=13> */
.L_x_5699:
[----:B------:R-:W-:Y:S05]  /*12870*/  BSYNC.RECONVERGENT B2 ;  /* 0x0000000000027941 */ /* 0x000fea0003800200 */
.L_x_5698:
        /* <DEDUP_REMOVED lines=43> */
.L_x_5696:
[----:B------:R-:W-:Y:S05]  /*12b30*/  BSYNC.RECONVERGENT B1 ;  /* 0x0000000000017941 */ /* 0x000fea0003800200 */
.L_x_5695:
[----:B------:R-:W-:Y:S01]  /*12b40*/  I2FP.F32.U32 R132, R132 ;  /* 0x0000008400847245 */ /* 0x000fe20000201000 */
[----:B------:R-:W-:Y:S01]  /*12b50*/  BSSY.RECONVERGENT B1, `(.L_x_5700) ;  /* 0x000004f000017945 */ /* 0x000fe20003800200 */
[----:B------:R-:W-:Y:S01]  /*12b60*/  SHF.L.U32 R129, R129, 0x10, RZ ;  /* 0x0000001081817819 */ /* 0x000fe200000006ff */
[----:B------:R-:W-:Y:S01]  /*12b70*/  IMAD.MOV.U32 R11, RZ, RZ, R200 ;  /* 0x000000ffff0b7224 */ /* 0x000fe200078e00c8 */
[----:B------:R-:W-:Y:S01]  /*12b80*/  FSEL R130, R130, RZ, P4 ;  /* 0x000000ff82827208 */ /* 0x000fe20002000000 */
[----:B------:R-:W-:Y:S02]  /*12b90*/  FFMA.FTZ R132, R132, R185, 1.1641532182693481445e-10 ;  /* 0x2f00000084847423 */ /* 0x000fe400000100b9 */
[----:B------:R-:W-:-:S03]  /*12ba0*/  FMUL.FTZ R129, R129, R184 ;  /* 0x000000b881817220 */ /* 0x000fc60000410000 */
[----:B------:R-:W-:Y:S01]  /*12bb0*/  FSETP.GTU.FTZ.AND P2, PT, R132, R151, PT ;  /* 0x000000978400720b */ /* 0x000fe20003f5c000 */
[----:B------:R-:W-:-:S03]  /*12bc0*/  IMAD.MOV.U32 R132, RZ, RZ, 0x2 ;  /* 0x00000002ff847424 */ /* 0x000fc600078e00ff */
        /* <DEDUP_REMOVED lines=14> */
.L_x_5702:
        /* <DEDUP_REMOVED lines=13> */
.L_x_5704:
[----:B------:R-:W-:Y:S05]  /*12d80*/  BSYNC.RECONVERGENT B2 ;  /* 0x0000000000027941 */ /* 0x000fea0003800200 */
.L_x_5703:
        /* <DEDUP_REMOVED lines=43> */
.L_x_5701:
[----:B------:R-:W-:Y:S05]  /*13040*/  BSYNC.RECONVERGENT B1 ;  /* 0x0000000000017941 */ /* 0x000fea0003800200 */
.L_x_5700:
        /* <DEDUP_REMOVED lines=21> */
.L_x_5707:
        /* <DEDUP_REMOVED lines=13> */
.L_x_5709:
[----:B------:R-:W-:Y:S05]  /*13270*/  BSYNC.RECONVERGENT B2 ;  /* 0x0000000000027941 */ /* 0x000fea0003800200 */
.L_x_5708:
        /* <DEDUP_REMOVED lines=43> */
.L_x_5706:
[----:B------:R-:W-:Y:S05]  /*13530*/  BSYNC.RECONVERGENT B1 ;  /* 0x0000000000017941 */ /* 0x000fea0003800200 */
.L_x_5705:
[----:B------:R-:W-:Y:S01]  /*13540*/  I2FP.F32.U32 R132, R133 ;  /* 0x0000008500847245 */ /* 0x000fe20000201000 */
[----:B------:R-:W-:Y:S01]  /*13550*/  BSSY.RECONVERGENT B1, `(.L_x_5710) ;  /* 0x000004f000017945 */ /* 0x000fe20003800200 */
[----:B------:R-:W-:Y:S01]  /*13560*/  SHF.L.U32 R11, R101, 0x10, RZ ;  /* 0x00000010650b7819 */ /* 0x000fe200000006ff */
[----:B------:R-:W-:Y:S01]  /*13570*/  IMAD.MOV.U32 R145, RZ, RZ, 0x2 ;  /* 0x00000002ff917424 */ /* 0x000fe200078e00ff */
[----:B------:R-:W-:Y:S01]  /*13580*/  FSEL R130, R130, RZ, P4 ;  /* 0x000000ff82827208 */ /* 0x000fe20002000000 */
[----:B------:R-:W-:Y:S02]  /*13590*/  FFMA.FTZ R132, R132, R185, 1.1641532182693481445e-10 ;  /* 0x2f00000084847423 */ /* 0x000fe400000100b9 */
[----:B------:R-:W-:-:S03]  /*135a0*/  FMUL.FTZ R11, R11, R184 ;  /* 0x000000b80b0b7220 */ /* 0x000fc60000410000 */
        /* <DEDUP_REMOVED lines=16> */
.L_x_5712:
        /* <DEDUP_REMOVED lines=13> */
.L_x_5714:
[----:B------:R-:W-:Y:S05]  /*13780*/  BSYNC.RECONVERGENT B2 ;  /* 0x0000000000027941 */ /* 0x000fea0003800200 */
.L_x_5713:
        /* <DEDUP_REMOVED lines=43> */
.L_x_5711:
[----:B------:R-:W-:Y:S05]  /*13a40*/  BSYNC.RECONVERGENT B1 ;  /* 0x0000000000017941 */ /* 0x000fea0003800200 */
.L_x_5710:
        /* <DEDUP_REMOVED lines=20> */
.L_x_5717:
        /* <DEDUP_REMOVED lines=13> */
.L_x_5719:
[----:B------:R-:W-:Y:S05]  /*13c60*/  BSYNC.RECONVERGENT B2 ;  /* 0x0000000000027941 */ /* 0x000fea0003800200 */
.L_x_5718:
        /* <DEDUP_REMOVED lines=43> */
.L_x_5716:
[----:B------:R-:W-:Y:S05]  /*13f20*/  BSYNC.RECONVERGENT B1 ;  /* 0x0000000000017941 */ /* 0x000fea0003800200 */
.L_x_5715:
        /* <DEDUP_REMOVED lines=23> */
.L_x_5722:
        /* <DEDUP_REMOVED lines=13> */
.L_x_5724:
[----:B------:R-:W-:Y:S05]  /*14170*/  BSYNC.RECONVERGENT B2 ;  /* 0x0000000000027941 */ /* 0x000fea0003800200 */
.L_x_5723:
        /* <DEDUP_REMOVED lines=43> */
.L_x_5721:
[----:B------:R-:W-:Y:S05]  /*14430*/  BSYNC.RECONVERGENT B1 ;  /* 0x0000000000017941 */ /* 0x000fea0003800200 */
.L_x_5720:
        /* <DEDUP_REMOVED lines=19> */
.L_x_5727:
        /* <DEDUP_REMOVED lines=13> */
.L_x_5729:
[----:B------:R-:W-:Y:S05]  /*14640*/  BSYNC.RECONVERGENT B2 ;  /* 0x0000000000027941 */ /* 0x000fea0003800200 */
.L_x_5728:
        /* <DEDUP_REMOVED lines=43> */
.L_x_5726:
[----:B------:R-:W-:Y:S05]  /*14900*/  BSYNC.RECONVERGENT B1 ;  /* 0x0000000000017941 */ /* 0x000fea0003800200 */
.L_x_5725:
        /* <DEDUP_REMOVED lines=23> */
.L_x_5732:
        /* <DEDUP_REMOVED lines=13> */
.L_x_5734:
[----:B------:R-:W-:Y:S05]  /*14b50*/  BSYNC.RECONVERGENT B2 ;  /* 0x0000000000027941 */ /* 0x000fea0003800200 */
.L_x_5733:
        /* <DEDUP_REMOVED lines=43> */
.L_x_5731:
[----:B------:R-:W-:Y:S05]  /*14e10*/  BSYNC.RECONVERGENT B1 ;  /* 0x0000000000017941 */ /* 0x000fea0003800200 */
.L_x_5730:
        /* <DEDUP_REMOVED lines=18> */
.L_x_5737:
        /* <DEDUP_REMOVED lines=13> */
.L_x_5739:
[----:B------:R-:W-:Y:S05]  /*15010*/  BSYNC.RECONVERGENT B2 ;  /* 0x0000000000027941 */ /* 0x000fea0003800200 */
.L_x_5738:
        /* <DEDUP_REMOVED lines=43> */
.L_x_5736:
[----:B------:R-:W-:Y:S05]  /*152d0*/  BSYNC.RECONVERGENT B1 ;  /* 0x0000000000017941 */ /* 0x000fea0003800200 */
.L_x_5735:
        /* <DEDUP_REMOVED lines=23> */
.L_x_5742:
        /* <DEDUP_REMOVED lines=13> */
.L_x_5744:
[----:B------:R-:W-:Y:S05]  /*15520*/  BSYNC.RECONVERGENT B2 ;  /* 0x0000000000027941 */ /* 0x000fea0003800200 */
.L_x_5743:
        /* <DEDUP_REMOVED lines=43> */
.L_x_5741:
[----:B------:R-:W-:Y:S05]  /*157e0*/  BSYNC.RECONVERGENT B1 ;  /* 0x0000000000017941 */ /* 0x000fea0003800200 */
.L_x_5740:
        /* <DEDUP_REMOVED lines=19> */
.L_x_5747:
        /* <DEDUP_REMOVED lines=13> */
.L_x_5749:
[----:B------:R-:W-:Y:S05]  /*159f0*/  BSYNC.RECONVERGENT B2 ;  /* 0x0000000000027941 */ /* 0x000fea0003800200 */
.L_x_5748:
        /* <DEDUP_REMOVED lines=43> */
.L_x_5746:
[----:B------:R-:W-:Y:S05]  /*15cb0*/  BSYNC.RECONVERGENT B1 ;  /* 0x0000000000017941 */ /* 0x000fea0003800200 */
.L_x_5745:
        /* <DEDUP_REMOVED lines=23> */
.L_x_5752:
        /* <DEDUP_REMOVED lines=13> */
.L_x_5754:
[----:B------:R-:W-:Y:S05]  /*15f00*/  BSYNC.RECONVERGENT B2 ;  /* 0x0000000000027941 */ /* 0x000fea0003800200 */
.L_x_5753:
        /* <DEDUP_REMOVED lines=43> */
.L_x_5751:
[----:B------:R-:W-:Y:S05]  /*161c0*/  BSYNC.RECONVERGENT B1 ;  /* 0x0000000000017941 */ /* 0x000fea0003800200 */
.L_x_5750:
        /* <DEDUP_REMOVED lines=18> */
.L_x_5757:
        /* <DEDUP_REMOVED lines=15> */
.L_x_5759:
[----:B------:R-:W-:Y:S05]  /*163e0*/  BSYNC.RECONVERGENT B2 ;  /* 0x0000000000027941 */ /* 0x000fea0003800200 */
.L_x_5758:
        /* <DEDUP_REMOVED lines=43> */
.L_x_5756:
[----:B------:R-:W-:Y:S05]  /*166a0*/  BSYNC.RECONVERGENT B1 ;  /* 0x0000000000017941 */ /* 0x000fea0003800200 */
.L_x_5755:
        /* <DEDUP_REMOVED lines=11> */
.L_x_5679:
        /* <DEDUP_REMOVED lines=16> */
.L_x_5763:
        /* <DEDUP_REMOVED lines=13> */
.L_x_5765:
[----:B------:R-:W-:Y:S05]  /*16930*/  BSYNC.RECONVERGENT B2 ;  /* 0x0000000000027941 */ /* 0x000fea0003800200 */
.L_x_5764:
[----:B------:R-:W-:Y:S01]  /*16940*/  IMAD.WIDE.U32 R10, R3, -0x326172a9, RZ ;  /* 0xcd9e8d57030a7825 */ /* 0x000fe200078e00ff */
[----:B------:R-:W-:-:S04]  /*16950*/  LOP3.LUT R128, R197, UR7, R131, 0x96, !PT ;  /* 0x00000007c5807c12 */ /* 0x000fc8000f8e9683 */
[----:B01----:R-:W-:Y:S01]  /*16960*/  LOP3.LUT R144, R7, UR6, R11, 0x96, !PT ;  /* 0x0000000607907c12 */ /* 0x003fe2000f8e960b */
        /* <DEDUP_REMOVED lines=40> */
.L_x_5762:
[----:B------:R-:W-:Y:S05]  /*16bf0*/  BSYNC.RECONVERGENT B1 ;  /* 0x0000000000017941 */ /* 0x000fea0003800200 */
.L_x_5761:
[----:B01----:R-:W0:Y:S01]  /*16c00*/  LDC R144, c[0x0][0x404] ;  /* 0x00010100ff907b82 */ /* 0x003e220000000800 */
[----:B------:R-:W-:Y:S01]  /*16c10*/  I2FP.F32.U32 R11, R128 ;  /* 0x00000080000b7245 */ /* 0x000fe20000201000 */
[----:B------:R-:W-:Y:S01]  /*16c20*/  HFMA2 R146, -RZ, RZ, 0.1171875, 0 ;  /* 0x2f800000ff927431 */ /* 0x000fe200000001ff */
[----:B------:R-:W-:Y:S01]  /*16c30*/  ISETP.NE.AND P2, PT, R129, 0x1, PT ;  /* 0x000000018100780c */ /* 0x000fe20003f45270 */
[----:B------:R-:W-:Y:S01]  /*16c40*/  BSSY.RECONVERGENT B1, `(.L_x_5766) ;  /* 0x000004b000017945 */ /* 0x000fe20003800200 */
[----:B------:R-:W-:Y:S01]  /*16c50*/  LOP3.LUT R199, R199, 0xffffffef, RZ, 0xc0, !PT ;  /* 0xffffffefc7c77812 */ /* 0x000fe200078ec0ff */
[C---:B-----5:R-:W-:Y:S02]  /*16c60*/  IMAD.U32 R145, R132.reuse, 0x10000, RZ ;  /* 0x0001000084917824 */ /* 0x060fe400078e00ff */
[----:B------:R-:W-:Y:S01]  /*16c70*/  FFMA.FTZ R11, R11, R146, 1.1641532182693481445e-10 ;  /* 0x2f0000000b0b7423 */ /* 0x000fe20000010092 */
[----:B------:R-:W-:Y:S01]  /*16c80*/  PRMT R132, R132, 0x7632, R132 ;  /* 0x0000763284847816 */ /* 0x000fe20000000084 */
[----:B------:R-:W-:-:S03]  /*16c90*/  IMAD.MOV.U32 R128, RZ, RZ, 0x2 ;  /* 0x00000002ff807424 */ /* 0x000fc600078e00ff */
[----:B0-----:R-:W-:Y:S02]  /*16ca0*/  FSETP.LE.FTZ.AND P3, PT, R11, R144, PT ;  /* 0x000000900b00720b */ /* 0x001fe40003f73000 */
        /* <DEDUP_REMOVED lines=11> */
.L_x_5768:
        /* <DEDUP_REMOVED lines=13> */
.L_x_5770:
[----:B------:R-:W-:Y:S05]  /*16e30*/  BSYNC.RECONVERGENT B2 ;  /* 0x0000000000027941 */ /* 0x000fea0003800200 */
.L_x_5769:
        /* <DEDUP_REMOVED lines=43> */
.L_x_5767:
[----:B------:R-:W-:Y:S05]  /*170f0*/  BSYNC.RECONVERGENT B1 ;  /* 0x0000000000017941 */ /* 0x000fea0003800200 */
.L_x_5766:
        /* <DEDUP_REMOVED lines=19> */
.L_x_5773:
        /* <DEDUP_REMOVED lines=13> */
.L_x_5775:
[----:B------:R-:W-:Y:S05]  /*17300*/  BSYNC.RECONVERGENT B2 ;  /* 0x0000000000027941 */ /* 0x000fea0003800200 */
.L_x_5774:
        /* <DEDUP_REMOVED lines=43> */
.L_x_5772:
[----:B------:R-:W-:Y:S05]  /*175c0*/  BSYNC.RECONVERGENT B1 ;  /* 0x0000000000017941 */ /* 0x000fea0003800200 */
.L_x_5771:
[----:B------:R-:W-:Y:S01]  /*175d0*/  I2FP.F32.U32 R11, R11 ;  /* 0x0000000b000b7245 */ /* 0x000fe20000201000 */
[----:B------:R-:W-:Y:S01]  /*175e0*/  BSSY.RECONVERGENT B1, `(.L_x_5776) ;  /* 0x000004c000017945 */ /* 0x000fe20003800200 */
[----:B------:R-:W-:Y:S01]  /*175f0*/  LOP3.LUT R199, R199, 0xfffffffb, RZ, 0xc0, !PT ;  /* 0xfffffffbc7c77812 */ /* 0x000fe200078ec0ff */
[C---:B------:R-:W-:Y:S01]  /*17600*/  IMAD.U32 R147, R133.reuse, 0x10000, RZ ;  /* 0x0001000085937824 */ /* 0x040fe200078e00ff */
[----:B------:R-:W-:Y:S01]  /*17610*/  PRMT R149, R133, 0x7632, R149 ;  /* 0x0000763285957816 */ /* 0x000fe20000000095 */
[----:B------:R-:W-:Y:S01]  /*17620*/  FFMA.FTZ R11, R11, R146, 1.1641532182693481445e-10 ;  /* 0x2f0000000b0b7423 */ /* 0x000fe20000010092 */
[----:B------:R-:W-:-:S04]  /*17630*/  IMAD.MOV.U32 R128, RZ, RZ, 0x2 ;  /* 0x00000002ff807424 */ /* 0x000fc800078e00ff */
[----:B------:R-:W-:Y:S02]  /*17640*/  FSETP.LE.FTZ.AND P2, PT, R11, R144, PT ;  /* 0x000000900b00720b */ /* 0x000fe40003f53000 */
[----:B------:R-:W-:-:S11]  /*17650*/  MOV R11, R200 ;  /* 0x000000c8000b7202 */ /* 0x000fd60000000f00 */
[----:B------:R-:W-:Y:S02]  /*17660*/  @P2 LOP3.LUT R199, R199, 0x4, RZ, 0xfc, !PT ;  /* 0x00000004c7c72812 */ /* 0x000fe400078efcff */
[----:B------:R-:W-:-:S13]  /*17670*/  ISETP.NE.AND P2, PT, R129, 0x1, PT ;  /* 0x000000018100780c */ /* 0x000fda0003f45270 */
        /* <DEDUP_REMOVED lines=9> */
.L_x_5778:
        /* <DEDUP_REMOVED lines=13> */
.L_x_5780:
[----:B------:R-:W-:Y:S05]  /*177e0*/  BSYNC.RECONVERGENT B2 ;  /* 0x0000000000027941 */ /* 0x000fea0003800200 */
.L_x_5779:
        /* <DEDUP_REMOVED lines=43> */
.L_x_5777:
[----:B------:R-:W-:Y:S05]  /*17aa0*/  BSYNC.RECONVERGENT B1 ;  /* 0x0000000000017941 */ /* 0x000fea0003800200 */
.L_x_5776:
[----:B------:R-:W-:Y:S01]  /*17ab0*/  I2FP.F32.U32 R11, R11 ;  /* 0x0000000b000b7245 */ /* 0x000fe20000201000 */
[----:B------:R-:W-:Y:S01]  /*17ac0*/  BSSY.RECONVERGENT B1, `(.L_x_5781) ;  /* 0x000004b000017945 */ /* 0x000fe20003800200 */
[----:B------:R-:W-:Y:S01]  /*17ad0*/  ISETP.NE.AND P2, PT, R128, 0x1, PT ;  /* 0x000000018000780c */ /* 0x000fe20003f45270 */
[----:B------:R-:W-:Y:S01]  /*17ae0*/  IMAD.U32 R149, R149, 0x10000, RZ ;  /* 0x0001000095957824 */ /* 0x000fe200078e00ff */
[----:B------:R-:W-:Y:S01]  /*17af0*/  LOP3.LUT R199, R199, 0xfffffffd, RZ, 0xc0, !PT ;  /* 0xfffffffdc7c77812 */ /* 0x000fe200078ec0ff */
[----:B------:R-:W-:Y:S01]  /*17b00*/  FFMA.FTZ R11, R11, R146, 1.1641532182693481445e-10 ;  /* 0x2f0000000b0b7423 */ /* 0x000fe20000010092 */
[----:B------:R-:W-:Y:S01]  /*17b10*/  IMAD.MOV.U32 R130, RZ, RZ, 0x2 ;  /* 0x00000002ff827424 */ /* 0x000fe200078e00ff */
[----:B------:R-:W-:-:S03]  /*17b20*/  MOV R129, R200 ;  /* 0x000000c800817202 */ /* 0x000fc60000000f00 */
[----:B------:R-:W-:-:S13]  /*17b30*/  FSETP.LE.FTZ.AND P3, PT, R11, R144, PT ;  /* 0x000000900b00720b */ /* 0x000fda0003f73000 */
        /* <DEDUP_REMOVED lines=10> */
.L_x_5783:
        /* <DEDUP_REMOVED lines=13> */
.L_x_5785:
[----:B------:R-:W-:Y:S05]  /*17cb0*/  BSYNC.RECONVERGENT B2 ;  /* 0x0000000000027941 */ /* 0x000fea0003800200 */
.L_x_5784:
        /* <DEDUP_REMOVED lines=43> */
.L_x_5782:
[----:B------:R-:W-:Y:S05]  /*17f70*/  BSYNC.RECONVERGENT B1 ;  /* 0x0000000000017941 */ /* 0x000fea0003800200 */
.L_x_5781:
        /* <DEDUP_REMOVED lines=18> */
.L_x_5788:
        /* <DEDUP_REMOVED lines=13> */
.L_x_5790:
[----:B------:R-:W-:Y:S05]  /*18170*/  BSYNC.RECONVERGENT B2 ;  /* 0x0000000000027941 */ /* 0x000fea0003800200 */
.L_x_5789:
        /* <DEDUP_REMOVED lines=43> */
.L_x_5787:
[----:B------:R-:W-:Y:S05]  /*18430*/  BSYNC.RECONVERGENT B1 ;  /* 0x0000000000017941 */ /* 0x000fea0003800200 */
.L_x_5786:
        /* <DEDUP_REMOVED lines=17> */
.L_x_5793:
        /* <DEDUP_REMOVED lines=13> */
.L_x_5795:
[----:B------:R-:W-:Y:S05]  /*18620*/  BSYNC.RECONVERGENT B2 ;  /* 0x0000000000027941 */ /* 0x000fea0003800200 */
.L_x_5794:
        /* <DEDUP_REMOVED lines=43> */
.L_x_5792:
[----:B------:R-:W-:Y:S05]  /*188e0*/  BSYNC.RECONVERGENT B1 ;  /* 0x0000000000017941 */ /* 0x000fea0003800200 */
.L_x_5791:
        /* <DEDUP_REMOVED lines=18> */
.L_x_5798:
        /* <DEDUP_REMOVED lines=13> */
.L_x_5800:
[----:B------:R-:W-:Y:S05]  /*18ae0*/  BSYNC.RECONVERGENT B2 ;  /* 0x0000000000027941 */ /* 0x000fea0003800200 */
.L_x_5799:
        /* <DEDUP_REMOVED lines=43> */
.L_x_5797:
[----:B------:R-:W-:Y:S05]  /*18da0*/  BSYNC.RECONVERGENT B1 ;  /* 0x0000000000017941 */ /* 0x000fea0003800200 */
.L_x_5796:
        /* <DEDUP_REMOVED lines=37> */
.L_x_5760:
        /* <DEDUP_REMOVED lines=44> */
.L_x_5801:
[----:B------:R-:W-:Y:S01]  /*192c0*/  MOV R198, R182 ;  /* 0x000000b600c67202 */ /* 0x000fe20000000f00 */
[----:B------:R-:W-:-:S07]  /*192d0*/  VIADD R183, R183, 0x80 ;  /* 0x00000080b7b77836 */ /* 0x000fce0000000000 */
.L_x_5678:
[----:B------:R-:W-:Y:S05]  /*192e0*/  BSYNC.RECONVERGENT B0 ;  /* 0x0000000000007941 */ /* 0x000fea0003800200 */
.L_x_5677:
        /* <DEDUP_REMOVED lines=22> */
[----:B01---5:R-:W-:Y:S01]  /*19450*/  PRMT R145, R103, 0x7632, R145 ;  /* 0x0000763267917816 */ /* 0x023fe20000000091 */
[----:B------:R-:W-:Y:S01]  /*19460*/  IMAD.MOV.U32 R146, RZ, RZ, 0x2 ;  /* 0x00000002ff927424 */ /* 0x000fe200078e00ff */
        /* <DEDUP_REMOVED lines=16> */
.L_x_5807:
        /* <DEDUP_REMOVED lines=13> */
.L_x_5809:
[----:B------:R-:W-:Y:S05]  /*19640*/  BSYNC.RECONVERGENT B2 ;  /* 0x0000000000027941 */ /* 0x000fea0003800200 */
.L_x_5808:
        /* <DEDUP_REMOVED lines=42> */
.L_x_5806:
[----:B------:R-:W-:Y:S05]  /*198f0*/  BSYNC.RECONVERGENT B1 ;  /* 0x0000000000017941 */ /* 0x000fea0003800200 */
.L_x_5805:
[----:B------:R-:W0:Y:S01]  /*19900*/  LDC R182, c[0x0][0x404] ;  /* 0x00010100ffb67b82 */ /* 0x000e220000000800 */
[----:B------:R-:W-:Y:S01]  /*19910*/  I2FP.F32.U32 R136, R136 ;  /* 0x0000008800887245 */ /* 0x000fe20000201000 */
[----:B------:R-:W-:Y:S01]  /*19920*/  HFMA2 R185, -RZ, RZ, 0.1171875, 0 ;  /* 0x2f800000ffb97431 */ /* 0x000fe200000001ff */
[----:B------:R-:W-:Y:S01]  /*19930*/  ISETP.NE.AND P2, PT, R146, 0x1, PT ;  /* 0x000000019200780c */ /* 0x000fe20003f45270 */
[----:B------:R-:W-:Y:S01]  /*19940*/  BSSY.RECONVERGENT B1, `(.L_x_5810) ;  /* 0x000004c000017945 */ /* 0x000fe20003800200 */
[----:B------:R-:W-:Y:S01]  /*19950*/  LOP3.LUT R199, R199, 0xffffffef, RZ, 0xc0, !PT ;  /* 0xffffffefc7c77812 */ /* 0x000fe200078ec0ff */
[----:B------:R-:W-:Y:S02]  /*19960*/  IMAD.MOV.U32 R148, RZ, RZ, 0x2 ;  /* 0x00000002ff947424 */ /* 0x000fe400078e00ff */
[----:B------:R-:W-:Y:S01]  /*19970*/  FFMA.FTZ R11, R136, R185, 1.1641532182693481445e-10 ;  /* 0x2f000000880b7423 */ /* 0x000fe200000100b9 */
[----:B------:R-:W1:Y:S01]  /*19980*/  LDC R184, c[0x0][0x408] ;  /* 0x00010200ffb87b82 */ /* 0x000e620000000800 */
[----:B------:R-:W-:-:S03]  /*19990*/  MOV R138, R200 ;  /* 0x000000c8008a7202 */ /* 0x000fc60000000f00 */
[----:B0-----:R-:W-:Y:S01]  /*199a0*/  FSETP.LE.FTZ.AND P4, PT, R11, R182, PT ;  /* 0x000000b60b00720b */ /* 0x001fe20003f93000 */
[C---:B------:R-:W-:Y:S01]  /*199b0*/  IMAD.U32 R11, R140.reuse, 0x10000, RZ ;  /* 0x000100008c0b7824 */ /* 0x040fe200078e00ff */
[----:B------:R-:W-:-:S03]  /*199c0*/  PRMT R140, R140, 0x7632, R140 ;  /* 0x000076328c8c7816 */ /* 0x000fc6000000008c */
[----:B-1----:R-:W-:-:S08]  /*199d0*/  FMUL.FTZ R136, R11, R184 ;  /* 0x000000b80b887220 */ /* 0x002fd00000410000 */
        /* <DEDUP_REMOVED lines=10> */
.L_x_5812:
        /* <DEDUP_REMOVED lines=13> */
.L_x_5814:
[----:B------:R-:W-:Y:S05]  /*19b50*/  BSYNC.RECONVERGENT B2 ;  /* 0x0000000000027941 */ /* 0x000fea0003800200 */
.L_x_5813:
        /* <DEDUP_REMOVED lines=42> */
.L_x_5811:
[----:B------:R-:W-:Y:S05]  /*19e00*/  BSYNC.RECONVERGENT B1 ;  /* 0x0000000000017941 */ /* 0x000fea0003800200 */
.L_x_5810:
        /* <DEDUP_REMOVED lines=23> */
.L_x_5817:
        /* <DEDUP_REMOVED lines=13> */
.L_x_5819:
[----:B------:R-:W-:Y:S05]  /*1a050*/  BSYNC.RECONVERGENT B2 ;  /* 0x0000000000027941 */ /* 0x000fea0003800200 */
.L_x_5818:
        /* <DEDUP_REMOVED lines=43> */
.L_x_5816:
[----:B------:R-:W-:Y:S05]  /*1a310*/  BSYNC.RECONVERGENT B1 ;  /* 0x0000000000017941 */ /* 0x000fea0003800200 */
.L_x_5815:
        /* <DEDUP_REMOVED lines=20> */
.L_x_5822:
        /* <DEDUP_REMOVED lines=13> */
.L_x_5824:
[----:B------:R-:W-:Y:S05]  /*1a530*/  BSYNC.RECONVERGENT B2 ;  /* 0x0000000000027941 */ /* 0x000fea0003800200 */
.L_x_5823:
        /* <DEDUP_REMOVED lines=43> */
.L_x_5821:
[----:B------:R-:W-:Y:S05]  /*1a7f0*/  BSYNC.RECONVERGENT B1 ;  /* 0x0000000000017941 */ /* 0x000fea0003800200 */
.L_x_5820:
[----:B------:R-:W-:Y:S01]  /*1a800*/  I2FP.F32.U32 R140, R11 ;  /* 0x0000000b008c7245 */ /* 0x000fe20000201000 */
[----:B------:R-:W-:Y:S01]  /*1a810*/  BSSY.RECONVERGENT B1, `(.L_x_5825) ;  /* 0x000004f000017945 */ /* 0x000fe20003800200 */
[----:B------:R-:W-:Y:S02]  /*1a820*/  SHF.L.U32 R137, R137, 0x10, RZ ;  /* 0x0000001089897819 */ /* 0x000fe400000006ff */
[----:B------:R-:W-:Y:S01]  /*1a830*/  FSEL R138, R138, RZ, P4 ;  /* 0x000000ff8a8a7208 */ /* 0x000fe20002000000 */
[----:B------:R-:W-:Y:S01]  /*1a840*/  FFMA.FTZ R11, R140, R185, 1.1641532182693481445e-10 ;  /* 0x2f0000008c0b7423 */ /* 0x000fe200000100b9 */
[----:B------:R-:W-:Y:S02]  /*1a850*/  IMAD.MOV.U32 R140, RZ, RZ, 0x2 ;  /* 0x00000002ff8c7424 */ /* 0x000fe400078e00ff */
[----:B------:R-:W-:Y:S02]  /*1a860*/  FMUL.FTZ R137, R137, R184 ;  /* 0x000000b889897220 */ /* 0x000fe40000410000 */
[----:B------:R-:W-:Y:S01]  /*1a870*/  FSETP.GTU.FTZ.AND P2, PT, R11, R182, PT ;  /* 0x000000b60b00720b */ /* 0x000fe20003f5c000 */
[----:B------:R-:W-:-:S03]  /*1a880*/  IMAD.MOV.U32 R11, RZ, RZ, R200 ;  /* 0x000000ffff0b7224 */ /* 0x000fc600078e00c8 */
        /* <DEDUP_REMOVED lines=14> */
.L_x_5827:
        /* <DEDUP_REMOVED lines=13> */
.L_x_5829:
[----:B------:R-:W-:Y:S05]  /*1aa40*/  BSYNC.RECONVERGENT B2 ;  /* 0x0000000000027941 */ /* 0x000fea0003800200 */
.L_x_5828:
        /* <DEDUP_REMOVED lines=43> */
.L_x_5826:
[----:B------:R-:W-:Y:S05]  /*1ad00*/  BSYNC.RECONVERGENT B1 ;  /* 0x0000000000017941 */ /* 0x000fea0003800200 */
.L_x_5825:
        /* <DEDUP_REMOVED lines=21> */
.L_x_5832:
        /* <DEDUP_REMOVED lines=13> */
.L_x_5834:
[----:B------:R-:W-:Y:S05]  /*1af30*/  BSYNC.RECONVERGENT B2 ;  /* 0x0000000000027941 */ /* 0x000fea0003800200 */
.L_x_5833:
        /* <DEDUP_REMOVED lines=43> */
.L_x_5831:
[----:B------:R-:W-:Y:S05]  /*1b1f0*/  BSYNC.RECONVERGENT B1 ;  /* 0x0000000000017941 */ /* 0x000fea0003800200 */
.L_x_5830:
        /* <DEDUP_REMOVED lines=23> */
.L_x_5837:
        /* <DEDUP_REMOVED lines=13> */
.L_x_5839:
[----:B------:R-:W-:Y:S05]  /*1b440*/  BSYNC.RECONVERGENT B2 ;  /* 0x0000000000027941 */ /* 0x000fea0003800200 */
.L_x_5838:
        /* <DEDUP_REMOVED lines=43> */
.L_x_5836:
[----:B------:R-:W-:Y:S05]  /*1b700*/  BSYNC.RECONVERGENT B1 ;  /* 0x0000000000017941 */ /* 0x000fea0003800200 */
.L_x_5835:
        /* <DEDUP_REMOVED lines=20> */
.L_x_5842:
        /* <DEDUP_REMOVED lines=13> */
.L_x_5844:
[----:B------:R-:W-:Y:S05]  /*1b920*/  BSYNC.RECONVERGENT B2 ;  /* 0x0000000000027941 */ /* 0x000fea0003800200 */
.L_x_5843:
        /* <DEDUP_REMOVED lines=43> */
.L_x_5841:
[----:B------:R-:W-:Y:S05]  /*1bbe0*/  BSYNC.RECONVERGENT B1 ;  /* 0x0000000000017941 */ /* 0x000fea0003800200 */
.L_x_5840:
[----:B------:R-:W-:Y:S01]  /*1bbf0*/  I2FP.F32.U32 R140, R146 ;  /* 0x00000092008c7245 */ /* 0x000fe20000201000 */
[----:B------:R-:W-:Y:S01]  /*1bc00*/  BSSY.RECONVERGENT B1, `(.L_x_5845) ;  /* 0x000004f000017945 */ /* 0x000fe20003800200 */
[----:B------:R-:W-:Y:S01]  /*1bc10*/  SHF.L.U32 R139, R139, 0x10, RZ ;  /* 0x000000108b8b7819 */ /* 0x000fe200000006ff */
[----:B------:R-:W-:Y:S01]  /*1bc20*/  IMAD.MOV.U32 R147, RZ, RZ, 0x2 ;  /* 0x00000002ff937424 */ /* 0x000fe200078e00ff */
[----:B------:R-:W-:Y:S01]  /*1bc30*/  FSEL R150, R150, RZ, P4 ;  /* 0x000000ff96967208 */ /* 0x000fe20002000000 */
        /* <DEDUP_REMOVED lines=18> */
.L_x_5847:
        /* <DEDUP_REMOVED lines=13> */
.L_x_5849:
[----:B------:R-:W-:Y:S05]  /*1be30*/  BSYNC.RECONVERGENT B2 ;  /* 0x0000000000027941 */ /* 0x000fea0003800200 */
.L_x_5848:
        /* <DEDUP_REMOVED lines=43> */
.L_x_5846:
[----:B------:R-:W-:Y:S05]  /*1c0f0*/  BSYNC.RECONVERGENT B1 ;  /* 0x0000000000017941 */ /* 0x000fea0003800200 */
.L_x_5845:
        /* <DEDUP_REMOVED lines=19> */
.L_x_5852:
        /* <DEDUP_REMOVED lines=13> */
.L_x_5854:
[----:B------:R-:W-:Y:S05]  /*1c300*/  BSYNC.RECONVERGENT B2 ;  /* 0x0000000000027941 */ /* 0x000fea0003800200 */
.L_x_5853:
        /* <DEDUP_REMOVED lines=43> */
.L_x_5851:
[----:B------:R-:W-:Y:S05]  /*1c5c0*/  BSYNC.RECONVERGENT B1 ;  /* 0x0000000000017941 */ /* 0x000fea0003800200 */
.L_x_5850:
        /* <DEDUP_REMOVED lines=23> */
.L_x_5857:
        /* <DEDUP_REMOVED lines=13> */
.L_x_5859:
[----:B------:R-:W-:Y:S05]  /*1c810*/  BSYNC.RECONVERGENT B2 ;  /* 0x0000000000027941 */ /* 0x000fea0003800200 */
.L_x_5858:
        /* <DEDUP_REMOVED lines=43> */
.L_x_5856:
[----:B------:R-:W-:Y:S05]  /*1cad0*/  BSYNC.RECONVERGENT B1 ;  /* 0x0000000000017941 */ /* 0x000fea0003800200 */
.L_x_5855:
[----:B------:R-:W-:Y:S01]  /*1cae0*/  ISETP.NE.AND P4, PT, R147, 0x1, PT ;  /* 0x000000019300780c */ /* 0x000fe20003f85270 */
[----:B------:R-:W-:Y:S01]  /*1caf0*/  BSSY.RECONVERGENT B1, `(.L_x_5860) ;  /* 0x000004a000017945 */ /* 0x000fe20003800200 */
[----:B------:R-:W-:Y:S02]  /*1cb00*/  I2FP.F32.U32 R146, R11 ;  /* 0x0000000b00927245 */ /* 0x000fe40000201000 */
[----:B------:R-:W-:Y:S01]  /*1cb10*/  SHF.L.U32 R141, R142, 0x10, RZ ;  /* 0x000000108e8d7819 */ /* 0x000fe200000006ff */
[----:B------:R-:W-:Y:S02]  /*1cb20*/  IMAD.MOV.U32 R142, RZ, RZ, R200 ;  /* 0x000000ffff8e7224 */ /* 0x000fe400078e00c8 */
[----:B------:R-:W-:Y:S01]  /*1cb30*/  FFMA.FTZ R11, R146, R185, 1.1641532182693481445e-10 ;  /* 0x2f000000920b7423 */ /* 0x000fe200000100b9 */
[----:B------:R-:W-:Y:S02]  /*1cb40*/  IMAD.MOV.U32 R146, RZ, RZ, 0x2 ;  /* 0x00000002ff927424 */ /* 0x000fe400078e00ff */
        /* <DEDUP_REMOVED lines=11> */
.L_x_5862:
        /* <DEDUP_REMOVED lines=13> */
.L_x_5864:
[----:B------:R-:W-:Y:S05]  /*1ccd0*/  BSYNC.RECONVERGENT B2 ;  /* 0x0000000000027941 */ /* 0x000fea0003800200 */
.L_x_5863:
        /* <DEDUP_REMOVED lines=43> */
.L_x_5861:
[----:B------:R-:W-:Y:S05]  /*1cf90*/  BSYNC.RECONVERGENT B1 ;  /* 0x0000000000017941 */ /* 0x000fea0003800200 */
.L_x_5860:
[----:B------:R-:W-:Y:S01]  /*1cfa0*/  I2FP.F32.U32 R142, R142 ;  /* 0x0000008e008e7245 */ /* 0x000fe20000201000 */
[----:B------:R-:W-:Y:S01]  /*1cfb0*/  BSSY.RECONVERGENT B1, `(.L_x_5865) ;  /* 0x000004f000017945 */ /* 0x000fe20003800200 */
[----:B------:R-:W-:Y:S01]  /*1cfc0*/  SHF.L.U32 R147, R206, 0x10, RZ ;  /* 0x00000010ce937819 */ /* 0x000fe200000006ff */
[----:B------:R-:W-:Y:S02]  /*1cfd0*/  IMAD.MOV.U32 R148, RZ, RZ, 0x2 ;  /* 0x00000002ff947424 */ /* 0x000fe400078e00ff */
[----:B------:R-:W-:Y:S01]  /*1cfe0*/  FFMA.FTZ R11, R142, R185, 1.1641532182693481445e-10 ;  /* 0x2f0000008e0b7423 */ /* 0x000fe200000100b9 */
[----:B------:R-:W-:Y:S01]  /*1cff0*/  FSEL R142, R141, RZ, P3 ;  /* 0x000000ff8d8e7208 */ /* 0x000fe20001800000 */
        /* <DEDUP_REMOVED lines=17> */
.L_x_5867:
        /* <DEDUP_REMOVED lines=13> */
.L_x_5869:
[----:B------:R-:W-:Y:S05]  /*1d1e0*/  BSYNC.RECONVERGENT B2 ;  /* 0x0000000000027941 */ /* 0x000fea0003800200 */
.L_x_5868:
        /* <DEDUP_REMOVED lines=43> */
.L_x_5866:
[----:B------:R-:W-:Y:S05]  /*1d4a0*/  BSYNC.RECONVERGENT B1 ;  /* 0x0000000000017941 */ /* 0x000fea0003800200 */
.L_x_5865:
        /* <DEDUP_REMOVED lines=19> */
.L_x_5872:
        /* <DEDUP_REMOVED lines=13> */
.L_x_5874:
[----:B------:R-:W-:Y:S05]  /*1d6b0*/  BSYNC.RECONVERGENT B2 ;  /* 0x0000000000027941 */ /* 0x000fea0003800200 */
.L_x_5873:
        /* <DEDUP_REMOVED lines=43> */
.L_x_5871:
[----:B------:R-:W-:Y:S05]  /*1d970*/  BSYNC.RECONVERGENT B1 ;  /* 0x0000000000017941 */ /* 0x000fea0003800200 */
.L_x_5870:
        /* <DEDUP_REMOVED lines=23> */
.L_x_5877:
        /* <DEDUP_REMOVED lines=13> */
.L_x_5879:
[----:B------:R-:W-:Y:S05]  /*1dbc0*/  BSYNC.RECONVERGENT B2 ;  /* 0x0000000000027941 */ /* 0x000fea0003800200 */
.L_x_5878:
        /* <DEDUP_REMOVED lines=43> */
.L_x_5876:
[----:B------:R-:W-:Y:S05]  /*1de80*/  BSYNC.RECONVERGENT B1 ;  /* 0x0000000000017941 */ /* 0x000fea0003800200 */
.L_x_5875:
        /* <DEDUP_REMOVED lines=18> */
.L_x_5882:
        /* <DEDUP_REMOVED lines=15> */
.L_x_5884:
[----:B------:R-:W-:Y:S05]  /*1e0a0*/  BSYNC.RECONVERGENT B2 ;  /* 0x0000000000027941 */ /* 0x000fea0003800200 */
.L_x_5883:
        /* <DEDUP_REMOVED lines=43> */
.L_x_5881:
[----:B------:R-:W-:Y:S05]  /*1e360*/  BSYNC.RECONVERGENT B1 ;  /* 0x0000000000017941 */ /* 0x000fea0003800200 */
.L_x_5880:
[----:B------:R-:W-:Y:S02]  /*1e370*/  I2FP.F32.U32 R146, R148 ;  /* 0x0000009400927245 */ /* 0x000fe40000201000 */
[----:B------:R-:W-:-:S03]  /*1e380*/  SHF.L.U32 R145, R145, 0x10, RZ ;  /* 0x0000001091917819 */ /* 0x000fc600000006ff */
[----:B------:R-:W-:Y:S01]  /*1e390*/  FFMA.FTZ R185, R146, R185, 1.1641532182693481445e-10 ;  /* 0x2f00000092b97423 */ /* 0x000fe200000100b9 */
[----:B------:R-:W-:Y:S01]  /*1e3a0*/  FSEL R146, R143, RZ, P5 ;  /* 0x000000ff8f927208 */ /* 0x000fe20002800000 */
[----:B------:R-:W-:-:S03]  /*1e3b0*/  FMUL.FTZ R145, R145, R184 ;  /* 0x000000b891917220 */ /* 0x000fc60000410000 */
[----:B------:R-:W-:-:S04]  /*1e3c0*/  FSETP.GTU.FTZ.AND P6, PT, R185, R182, PT ;  /* 0x000000b6b900720b */ /* 0x000fc80003fdc000 */
[----:B------:R-:W-:Y:S02]  /*1e3d0*/  FSEL R145, R145, RZ, !P6 ;  /* 0x000000ff91917208 */ /* 0x000fe40007000000 */
[----:B------:R-:W-:-:S03]  /*1e3e0*/  SEL R208, RZ, 0x1, P6 ;  /* 0x00000001ffd07807 */ /* 0x000fc60003000000 */
[----:B------:R-:W-:-:S04]  /*1e3f0*/  FADD.FTZ R143, R145, R146 ;  /* 0x00000092918f7221 */ /* 0x000fc80000010000 */
[----:B------:R-:W-:Y:S01]  /*1e400*/  @P1 FADD.FTZ R143, R111, R143 ;  /* 0x0000008f6f8f1221 */ /* 0x000fe20000010000 */
[----:B------:R-:W-:Y:S06]  /*1e410*/  BRA `(.L_x_5885) ;  /* 0x0000002800247947 */ /* 0x000fec0003800000 */
.L_x_5804:
[----:B------:R-:W-:Y:S01]  /*1e420*/  ISETP.NE.AND P2, PT, R11, 0x1, PT ;  /* 0x000000010b00780c */ /* 0x000fe20003f45270 */
[----:B------:R-:W-:Y:S01]  /*1e430*/  BSSY.RECONVERGENT B1, `(.L_x_5886) ;  /* 0x0000047000017945 */ /* 0x000fe20003800200 */
[----:B--2---:R-:W-:Y:S01]  /*1e440*/  IMAD.MOV.U32 R137, RZ, RZ, 0x2 ;  /* 0x00000002ff897424 */ /* 0x004fe200078e00ff */
[----:B01----:R-:W-:Y:S01]  /*1e450*/  MOV R144, R198 ;  /* 0x000000c600907202 */ /* 0x003fe20000000f00 */
        /* <DEDUP_REMOVED lines=12> */
.L_x_5888:
        /* <DEDUP_REMOVED lines=13> */
.L_x_5890:
[----:B------:R-:W-:Y:S05]  /*1e5f0*/  BSYNC.RECONVERGENT B2 ;  /* 0x0000000000027941 */ /* 0x000fea0003800200 */
.L_x_5889:
        /* <DEDUP_REMOVED lines=42> */
.L_x_5887:
[----:B------:R-:W-:Y:S05]  /*1e8a0*/  BSYNC.RECONVERGENT B1 ;  /* 0x0000000000017941 */ /* 0x000fea0003800200 */
.L_x_5886:
[----:B------:R-:W0:Y:S01]  /*1e8b0*/  LDC R145, c[0x0][0x404] ;  /* 0x00010100ff917b82 */ /* 0x000e220000000800 */
[----:B------:R-:W-:Y:S01]  /*1e8c0*/  I2FP.F32.U32 R136, R136 ;  /* 0x0000008800887245 */ /* 0x000fe20000201000 */
[----:B------:R-:W-:Y:S01]  /*1e8d0*/  IMAD.MOV.U32 R147, RZ, RZ, 0x2f800000 ;  /* 0x2f800000ff937424 */ /* 0x000fe200078e00ff */
[----:B------:R-:W-:Y:S01]  /*1e8e0*/  ISETP.NE.AND P2, PT, R137, 0x1, PT ;  /* 0x000000018900780c */ /* 0x000fe20003f45270 */
[----:B------:R-:W-:Y:S01]  /*1e8f0*/  BSSY.RECONVERGENT B1, `(.L_x_5891) ;  /* 0x000004b000017945 */ /* 0x000fe20003800200 */
[----:B------:R-:W-:Y:S01]  /*1e900*/  LOP3.LUT R199, R199, 0xffffffef, RZ, 0xc0, !PT ;  /* 0xffffffefc7c77812 */ /* 0x000fe200078ec0ff */
[----:B------:R-:W-:Y:S01]  /*1e910*/  FFMA.FTZ R136, R136, R147, 1.1641532182693481445e-10 ;  /* 0x2f00000088887423 */ /* 0x000fe20000010093 */
[C---:B-----5:R-:W-:Y:S01]  /*1e920*/  SHF.L.U32 R146, R140.reuse, 0x10, RZ ;  /* 0x000000108c927819 */ /* 0x060fe200000006ff */
[----:B------:R-:W-:Y:S01]  /*1e930*/  IMAD.MOV.U32 R138, RZ, RZ, 0x2 ;  /* 0x00000002ff8a7424 */ /* 0x000fe200078e00ff */
[----:B------:R-:W-:Y:S01]  /*1e940*/  PRMT R140, R140, 0x7632, R140 ;  /* 0x000076328c8c7816 */ /* 0x000fe2000000008c */
[----:B------:R-:W-:Y:S01]  /*1e950*/  IMAD.MOV.U32 R11, RZ, RZ, R200 ;  /* 0x000000ffff0b7224 */ /* 0x000fe200078e00c8 */
[----:B0-----:R-:W-:-:S13]  /*1e960*/  FSETP.LE.FTZ.AND P3, PT, R136, R145, PT ;  /* 0x000000918800720b */ /* 0x001fda0003f73000 */
        /* <DEDUP_REMOVED lines=10> */
.L_x_5893:
        /* <DEDUP_REMOVED lines=13> */
.L_x_5895:
[----:B------:R-:W-:Y:S05]  /*1eae0*/  BSYNC.RECONVERGENT B2 ;  /* 0x0000000000027941 */ /* 0x000fea0003800200 */
.L_x_5894:
        /* <DEDUP_REMOVED lines=43> */
.L_x_5892:
[----:B------:R-:W-:Y:S05]  /*1eda0*/  BSYNC.RECONVERGENT B1 ;  /* 0x0000000000017941 */ /* 0x000fea0003800200 */
.L_x_5891:
        /* <DEDUP_REMOVED lines=19> */
.L_x_5898:
        /* <DEDUP_REMOVED lines=13> */
.L_x_5900:
[----:B------:R-:W-:Y:S05]  /*1efb0*/  BSYNC.RECONVERGENT B2 ;  /* 0x0000000000027941 */ /* 0x000fea0003800200 */
.L_x_5899:
        /* <DEDUP_REMOVED lines=43> */
.L_x_5897:
[----:B------:R-:W-:Y:S05]  /*1f270*/  BSYNC.RECONVERGENT B1 ;  /* 0x0000000000017941 */ /* 0x000fea0003800200 */
.L_x_5896:
[----:B------:R-:W-:Y:S01]  /*1f280*/  I2FP.F32.U32 R136, R11 ;  /* 0x0000000b00887245 */ /* 0x000fe20000201000 */
[----:B------:R-:W-:Y:S01]  /*1f290*/  BSSY.RECONVERGENT B1, `(.L_x_5901) ;  /* 0x000004c000017945 */ /* 0x000fe20003800200 */
[----:B------:R-:W-:Y:S01]  /*1f2a0*/  ISETP.NE.AND P2, PT, R137, 0x1, PT ;  /* 0x000000018900780c */ /* 0x000fe20003f45270 */
[----:B------:R-:W-:Y:S01]  /*1f2b0*/  IMAD.MOV.U32 R138, RZ, RZ, 0x2 ;  /* 0x00000002ff8a7424 */ /* 0x000fe200078e00ff */
[----:B------:R-:W-:Y:S01]  /*1f2c0*/  LOP3.LUT R199, R199, 0xfffffffb, RZ, 0xc0, !PT ;  /* 0xfffffffbc7c77812 */ /* 0x000fe200078ec0ff */
[----:B------:R-:W-:Y:S01]  /*1f2d0*/  FFMA.FTZ R136, R136, R147, 1.1641532182693481445e-10 ;  /* 0x2f00000088887423 */ /* 0x000fe20000010093 */
[C---:B------:R-:W-:Y:S01]  /*1f2e0*/  SHF.L.U32 R148, R141.reuse, 0x10, RZ ;  /* 0x000000108d947819 */ /* 0x040fe200000006ff */
[----:B------:R-:W-:Y:S01]  /*1f2f0*/  IMAD.MOV.U32 R11, RZ, RZ, R200 ;  /* 0x000000ffff0b7224 */ /* 0x000fe200078e00c8 */
[----:B------:R-:W-:Y:S02]  /*1f300*/  PRMT R150, R141, 0x7632, R150 ;  /* 0x000076328d967816 */ /* 0x000fe40000000096 */
        /* <DEDUP_REMOVED lines=11> */
.L_x_5903:
        /* <DEDUP_REMOVED lines=13> */
.L_x_5905:
[----:B------:R-:W-:Y:S05]  /*1f490*/  BSYNC.RECONVERGENT B2 ;  /* 0x0000000000027941 */ /* 0x000fea0003800200 */
.L_x_5904:
        /* <DEDUP_REMOVED lines=43> */
.L_x_5902:
[----:B------:R-:W-:Y:S05]  /*1f750*/  BSYNC.RECONVERGENT B1 ;  /* 0x0000000000017941 */ /* 0x000fea0003800200 */
.L_x_5901:
        /* <DEDUP_REMOVED lines=19> */
.L_x_5908:
        /* <DEDUP_REMOVED lines=13> */
.L_x_5910:
[----:B------:R-:W-:Y:S05]  /*1f960*/  BSYNC.RECONVERGENT B2 ;  /* 0x0000000000027941 */ /* 0x000fea0003800200 */
.L_x_5909:
        /* <DEDUP_REMOVED lines=43> */
.L_x_5907:
[----:B------:R-:W-:Y:S05]  /*1fc20*/  BSYNC.RECONVERGENT B1 ;  /* 0x0000000000017941 */ /* 0x000fea0003800200 */
.L_x_5906:
[----:B------:R-:W-:Y:S01]  /*1fc30*/  ISETP.NE.AND P3, PT, R137, 0x1, PT ;  /* 0x000000018900780c */ /* 0x000fe20003f65270 */
[----:B------:R-:W-:Y:S01]  /*1fc40*/  BSSY.RECONVERGENT B1, `(.L_x_5911) ;  /* 0x000004a000017945 */ /* 0x000fe20003800200 */
[----:B------:R-:W-:Y:S01]  /*1fc50*/  I2FP.F32.U32 R136, R11 ;  /* 0x0000000b00887245 */ /* 0x000fe20000201000 */
[----:B------:R-:W-:Y:S01]  /*1fc60*/  IMAD.MOV.U32 R138, RZ, RZ, 0x2 ;  /* 0x00000002ff8a7424 */ /* 0x000fe200078e00ff */
[C---:B------:R-:W-:Y:S01]  /*1fc70*/  SHF.L.U32 R151, R142.reuse, 0x10, RZ ;  /* 0x000000108e977819 */ /* 0x040fe200000006ff */
[----:B------:R-:W-:Y:S01]  /*1fc80*/  IMAD.MOV.U32 R11, RZ, RZ, R200 ;  /* 0x000000ffff0b7224 */ /* 0x000fe200078e00c8 */
[----:B------:R-:W-:Y:S01]  /*1fc90*/  PRMT R142, R142, 0x7632, R142 ;  /* 0x000076328e8e7816 */ /* 0x000fe2000000008e */
[----:B------:R-:W-:-:S05]  /*1fca0*/  FFMA.FTZ R136, R136, R147, 1.1641532182693481445e-10 ;  /* 0x2f00000088887423 */ /* 0x000fca0000010093 */
        /* <DEDUP_REMOVED lines=10> */
.L_x_5913:
        /* <DEDUP_REMOVED lines=13> */
.L_x_5915:
[----:B------:R-:W-:Y:S05]  /*1fe20*/  BSYNC.RECONVERGENT B2 ;  /* 0x0000000000027941 */ /* 0x000fea0003800200 */
.L_x_5914:
        /* <DEDUP_REMOVED lines=43> */
.L_x_5912:
[----:B------:R-:W-:Y:S05]  /*200e0*/  BSYNC.RECONVERGENT B1 ;  /* 0x0000000000017941 */ /* 0x000fea0003800200 */
.L_x_5911:
        /* <DEDUP_REMOVED lines=17> */
.L_x_5918:
        /* <DEDUP_REMOVED lines=13> */
.L_x_5920:
[----:B------:R-:W-:Y:S05]  /*202d0*/  BSYNC.RECONVERGENT B2 ;  /* 0x0000000000027941 */ /* 0x000fea0003800200 */
.L_x_5919:
        /* <DEDUP_REMOVED lines=43> */
.L_x_5917:
[----:B------:R-:W-:Y:S05]  /*20590*/  BSYNC.RECONVERGENT B1 ;  /* 0x0000000000017941 */ /* 0x000fea0003800200 */
.L_x_5916:
        /* <DEDUP_REMOVED lines=18> */
.L_x_5923:
        /* <DEDUP_REMOVED lines=13> */
.L_x_5925:
[----:B------:R-:W-:Y:S05]  /*20790*/  BSYNC.RECONVERGENT B2 ;  /* 0x0000000000027941 */ /* 0x000fea0003800200 */
.L_x_5924:
        /* <DEDUP_REMOVED lines=43> */
.L_x_5922:
[----:B------:R-:W-:Y:S05]  /*20a50*/  BSYNC.RECONVERGENT B1 ;  /* 0x0000000000017941 */ /* 0x000fea0003800200 */
.L_x_5921:
[----:B------:R-:W-:Y:S01]  /*20a60*/  I2FP.F32.U32 R136, R137 ;  /* 0x0000008900887245 */ /* 0x000fe20000201000 */
[----:B------:R-:W-:Y:S01]  /*20a70*/  FMUL.FTZ R146, R146, UR11 ;  /* 0x0000000b92927c20 */ /* 0x000fe20008410000 */
[----:B------:R-:W-:Y:S01]  /*20a80*/  P2R R138, PR, RZ, 0x2 ;  /* 0x00000002ff8a7803 */ /* 0x000fe20000000000 */
[----:B------:R-:W-:Y:S01]  /*20a90*/  FMUL.FTZ R149, R149, UR11 ;  /* 0x0000000b95957c20 */ /* 0x000fe20008410000 */
[C---:B------:R-:W-:Y:S01]  /*20aa0*/  LOP3.LUT P1, RZ, R199.reuse, 0x10, RZ, 0xc0, !PT ;  /* 0x00000010c7ff7812 */ /* 0x040fe2000782c0ff */
        /* <DEDUP_REMOVED lines=31> */
[----:B------:R-:W-:-:S12]  /*20ca0*/  @P1 FADD.FTZ R143, R111, R143 ;  /* 0x0000008f6f8f1221 */ /* 0x000fd80000010000 */
.L_x_5885:
[----:B------:R-:W0:Y:S01]  /*20cb0*/  LDC.64 R150, c[0x0][0x3a8] ;  /* 0x0000ea00ff967b82 */ /* 0x000e220000000a00 */
[----:B------:R-:W-:Y:S01]  /*20cc0*/  SEL R184, RZ, 0x1000000, !P5 ;  /* 0x01000000ffb87807 */ /* 0x000fe20006800000 */
[----:B------:R-:W-:Y:S01]  /*20cd0*/  IMAD.MOV.U32 R198, RZ, RZ, R144 ;  /* 0x000000ffffc67224 */ /* 0x000fe200078e0090 */
        /* <DEDUP_REMOVED lines=42> */
.L_x_5803:
[----:B------:R-:W-:Y:S05]  /*20f80*/  BSYNC.RECONVERGENT B0 ;  /* 0x0000000000007941 */ /* 0x000fea0003800200 */
.L_x_5802:
[----:B01-3--:R-:W-:Y:S01]  /*20f90*/  FADD.FTZ R144, RZ, R112 ;  /* 0x00000070ff907221 */ /* 0x00bfe20000010000 */
        /* <DEDUP_REMOVED lines=18> */
[----:B--2---:R-:W-:-:S04]  /*210c0*/  FADD.FTZ R147, R121, R144 ;  /* 0x0000009079937221 */ /* 0x004fc80000010000 */
        /* <DEDUP_REMOVED lines=122> */
[----:B------:R-:W-:Y:S01]  /*21870*/  PLOP3.LUT P2, PT, PT, PT, UP2, 0x40, 0x4 ;  /* 0x000000000004781c */ /* 0x000fe20003f4e828 */
        /* <DEDUP_REMOVED lines=41> */
[----:B------:R-:W-:Y:S01]  /*21b10*/  PLOP3.LUT P2, PT, PT, PT, UP2, 0x40, 0x4 ;  /* 0x000000000004781c */ /* 0x000fe20003f4e828 */
[----:B------:R-:W-:Y:S02]  /*21b20*/  IMAD.U32 R151, RZ, RZ, UR10 ;  /* 0x0000000aff977e24 */ /* 0x000fe4000f8e00ff */
[----:B------:R-:W-:Y:S01]  /*21b30*/  FADD.FTZ R149, R149, R182 ;  /* 0x000000b695957221 */ /* 0x000fe20000010000 */
[----:B------:R-:W-:Y:S01]  /*21b40*/  FSEL R211, R185, RZ, P2 ;  /* 0x000000ffb9d37208 */ /* 0x000fe20001000000 */
[----:B0-----:R-:W-:Y:S02]  /*21b50*/  @!P1 IMAD.WIDE R146, R151, 0x4, R146 ;  /* 0x0000000497929825 */ /* 0x001fe400078e0292 */
[----:B------:R-:W0:Y:S03]  /*21b60*/  MUFU.RSQ R210, R149 ;  /* 0x0000009500d27308 */ /* 0x000e260000001400 */
[----:B------:R1:W-:Y:S04]  /*21b70*/  @!P1 STG.E desc[UR8][R146.64], R185 ;  /* 0x000000b992009986 */ /* 0x0003e8000c101908 */
[----:B0-----:R1:W-:Y:S01]  /*21b80*/  @!P1 STG.E desc[UR8][R144.64], R210 ;  /* 0x000000d290009986 */ /* 0x0013e2000c101908 */
[----:B------:R-:W-:Y:S05]  /*21b90*/  @!P0 BRA `(.L_x_5927) ;  /* 0x00000004003c8947 */ /* 0x000fea0003800000 */
[--C-:B-1----:R-:W-:Y:S01]  /*21ba0*/  FADD.FTZ R145, R118, -R211.reuse ;  /* 0x800000d376917221 */ /* 0x102fe20000010000 */
[----:B------:R-:W-:Y:S01]  /*21bb0*/  SHF.L.U32 R144, R39, 0x10, RZ ;  /* 0x0000001027907819 */ /* 0x000fe200000006ff */
[----:B------:R-:W-:Y:S01]  /*21bc0*/  FADD.FTZ R147, R119, -R211 ;  /* 0x800000d377937221 */ /* 0x000fe20000010000 */
[----:B------:R-:W-:Y:S01]  /*21bd0*/  SHF.L.U32 R151, R83, 0x10, RZ ;  /* 0x0000001053977819 */ /* 0x000fe200000006ff */
[----:B------:R-:W-:Y:S02]  /*21be0*/  IMAD.U32 R146, R71, 0x10000, RZ ;  /* 0x0001000047927824 */ /* 0x000fe400078e00ff */
[C---:B------:R-:W-:Y:S01]  /*21bf0*/  FMUL.FTZ R145, R210.reuse, R145 ;  /* 0x00000091d2917220 */ /* 0x040fe20000410000 */
[----:B------:R-:W-:Y:S02]  /*21c00*/  IMAD.U32 R148, R43, 0x10000, RZ ;  /* 0x000100002b947824 */ /* 0x000fe400078e00ff */
[----:B------:R-:W-:Y:S01]  /*21c10*/  FMUL.FTZ R213, R210, R147 ;  /* 0x00000093d2d57220 */ /* 0x000fe20000410000 */
[----:B------:R-:W-:-:S02]  /*21c20*/  IMAD.U32 R150, R179, 0x10000, RZ ;  /* 0x00010000b3967824 */ /* 0x000fc400078e00ff */
[C---:B------:R-:W-:Y:S01]  /*21c30*/  FFMA.FTZ R144, R145.reuse, R144, R146 ;  /* 0x0000009091907223 */ /* 0x040fe20000010092 */
[----:B------:R-:W-:Y:S02]  /*21c40*/  IMAD.U32 R182, R178, 0x10000, RZ ;  /* 0x00010000b2b67824 */ /* 0x000fe400078e00ff */
[----:B------:R-:W-:Y:S01]  /*21c50*/  FFMA.FTZ R151, R145, R148, R151 ;  /* 0x0000009491977223 */ /* 0x000fe20000010097 */
[--C-:B------:R-:W-:Y:S01]  /*21c60*/  FADD.FTZ R145, R116, -R211.reuse ;  /* 0x800000d374917221 */ /* 0x100fe20000010000 */
[----:B------:R-:W-:Y:S02]  /*21c70*/  IMAD.U32 R146, R38, 0x10000, RZ ;  /* 0x0001000026927824 */ /* 0x000fe400078e00ff */
[----:B------:R-:W-:Y:S01]  /*21c80*/  FFMA.FTZ R147, R213, R150, R182 ;  /* 0x00000096d5937223 */ /* 0x000fe200000100b6 */
[----:B------:R-:W-:Y:S01]  /*21c90*/  SHF.L.U32 R150, R70, 0x10, RZ ;  /* 0x0000001046967819 */ /* 0x000fe200000006ff */
[----:B------:R-:W-:Y:S01]  /*21ca0*/  FADD.FTZ R183, R117, -R211 ;  /* 0x800000d375b77221 */ /* 0x000fe20000010000 */
[----:B------:R-:W-:Y:S01]  /*21cb0*/  FMUL.FTZ R145, R210, R145 ;  /* 0x00000091d2917220 */ /* 0x000fe20000410000 */
[----:B------:R-:W-:Y:S01]  /*21cc0*/  IMAD.U32 R182, R42, 0x10000, RZ ;  /* 0x000100002ab67824 */ /* 0x000fe200078e00ff */
[----:B------:R-:W-:Y:S01]  /*21cd0*/  SHF.L.U32 R184, R187, 0x10, RZ ;  /* 0x00000010bbb87819 */ /* 0x000fe200000006ff */
[----:B------:R-:W-:-:S02]  /*21ce0*/  IMAD.U32 R149, R82, 0x10000, RZ ;  /* 0x0001000052957824 */ /* 0x000fc400078e00ff */
[----:B------:R-:W-:Y:S01]  /*21cf0*/  FMUL.FTZ R185, R210, R183 ;  /* 0x000000b7d2b97220 */ /* 0x000fe20000410000 */
[----:B------:R-:W-:Y:S02]  /*21d00*/  IMAD.U32 R212, R186, 0x10000, RZ ;  /* 0x00010000bad47824 */ /* 0x000fe400078e00ff */
[C---:B------:R-:W-:Y:S01]  /*21d10*/  FFMA.FTZ R223, R145.reuse, R146, R150 ;  /* 0x0000009291df7223 */ /* 0x040fe20000010096 */
[----:B------:R-:W-:Y:S01]  /*21d20*/  FFMA.FTZ R150, R145, R182, R149 ;  /* 0x000000b691967223 */ /* 0x000fe20000010095 */
[----:B------:R-:W-:Y:S01]  /*21d30*/  FADD.FTZ R145, R114, -R211 ;  /* 0x800000d372917221 */ /* 0x000fe20000010000 */
[----:B------:R-:W-:Y:S01]  /*21d40*/  FFMA.FTZ R228, R185, R184, R212 ;  /* 0x000000b8b9e47223 */ /* 0x000fe200000100d4 */
[----:B------:R-:W-:Y:S01]  /*21d50*/  SHF.L.U32 R218, R180, 0x10, RZ ;  /* 0x00000010b4da7819 */ /* 0x000fe200000006ff */
[----:B------:R-:W-:Y:S01]  /*21d60*/  IMAD.U32 R216, R181, 0x10000, RZ ;  /* 0x00010000b5d87824 */ /* 0x000fe200078e00ff */
[----:B------:R-:W-:Y:S01]  /*21d70*/  SHF.L.U32 R184, R41, 0x10, RZ ;  /* 0x0000001029b87819 */ /* 0x000fe200000006ff */
[----:B------:R-:W-:-:S02]  /*21d80*/  IMAD.U32 R182, R69, 0x10000, RZ ;  /* 0x0001000045b67824 */ /* 0x000fc400078e00ff */
[----:B------:R-:W-:Y:S01]  /*21d90*/  FADD.FTZ R183, R115, -R211 ;  /* 0x800000d373b77221 */ /* 0x000fe20000010000 */
[----:B------:R-:W-:Y:S02]  /*21da0*/  IMAD.U32 R149, R81, 0x10000, RZ ;  /* 0x0001000051957824 */ /* 0x000fe400078e00ff */
[C---:B------:R-:W-:Y:S01]  /*21db0*/  FMUL.FTZ R145, R210.reuse, R145 ;  /* 0x00000091d2917220 */ /* 0x040fe20000410000 */
[----:B------:R-:W-:Y:S02]  /*21dc0*/  IMAD.U32 R146, R37, 0x10000, RZ ;  /* 0x0001000025927824 */ /* 0x000fe400078e00ff */
[----:B------:R-:W-:Y:S01]  /*21dd0*/  FFMA.FTZ R225, R185, R216, R218 ;  /* 0x000000d8b9e17223 */ /* 0x000fe200000100da */
[----:B------:R-:W-:Y:S01]  /*21de0*/  FMUL.FTZ R221, R210, R183 ;  /* 0x000000b7d2dd7220 */ /* 0x000fe20000410000 */
[C---:B------:R-:W-:Y:S01]  /*21df0*/  FFMA.FTZ R219, R145.reuse, R184, R149 ;  /* 0x000000b891db7223 */ /* 0x040fe20000010095 */
[----:B------:R-:W-:Y:S01]  /*21e00*/  FFMA.FTZ R217, R145, R146, R182 ;  /* 0x0000009291d97223 */ /* 0x000fe200000100b6 */
[----:B------:R-:W0:Y:S01]  /*21e10*/  LDC.64 R184, c[0x0][0x428] ;  /* 0x00010a00ffb87b82 */ /* 0x000e220000000a00 */
[----:B------:R-:W-:Y:S01]  /*21e20*/  SHF.L.U32 R148, R177, 0x10, RZ ;  /* 0x00000010b1947819 */ /* 0x000fe200000006ff */
[----:B------:R-:W-:-:S02]  /*21e30*/  IMAD.U32 R214, R176, 0x10000, RZ ;  /* 0x00010000b0d67824 */ /* 0x000fc400078e00ff */
[--C-:B------:R-:W-:Y:S01]  /*21e40*/  FADD.FTZ R145, R112, -R211.reuse ;  /* 0x800000d370917221 */ /* 0x100fe20000010000 */
[----:B------:R-:W-:Y:S01]  /*21e50*/  IMAD.U32 R212, R192, 0x10000, RZ ;  /* 0x00010000c0d47824 */ /* 0x000fe200078e00ff */
[----:B------:R-:W-:Y:S01]  /*21e60*/  SHF.L.U32 R149, R80, 0x10, RZ ;  /* 0x0000001050957819 */ /* 0x000fe200000006ff */
[----:B------:R-:W-:Y:S01]  /*21e70*/  FFMA.FTZ R148, R213, R148, R214 ;  /* 0x00000094d5947223 */ /* 0x000fe200000100d6 */
[----:B------:R-:W-:Y:S01]  /*21e80*/  SHF.L.U32 R214, R191, 0x10, RZ ;  /* 0x00000010bfd67819 */ /* 0x000fe200000006ff */
[----:B------:R-:W1:Y:S01]  /*21e90*/  LDC.64 R182, c[0x0][0x430] ;  /* 0x00010c00ffb67b82 */ /* 0x000e620000000a00 */
[----:B------:R-:W-:Y:S01]  /*21ea0*/  FADD.FTZ R213, R113, -R211 ;  /* 0x800000d371d57221 */ /* 0x000fe20000010000 */
[----:B------:R-:W-:Y:S01]  /*21eb0*/  SHF.L.U32 R146, R36, 0x10, RZ ;  /* 0x0000001024927819 */ /* 0x000fe200000006ff */
[----:B------:R-:W-:Y:S01]  /*21ec0*/  FMUL.FTZ R145, R210, R145 ;  /* 0x00000091d2917220 */ /* 0x000fe20000410000 */
[----:B------:R-:W-:Y:S01]  /*21ed0*/  FFMA.FTZ R222, R221, R212, R214 ;  /* 0x000000d4ddde7223 */ /* 0x000fe200000100d6 */
[----:B------:R-:W-:Y:S01]  /*21ee0*/  IMAD.U32 R214, R40, 0x10000, RZ ;  /* 0x0001000028d67824 */ /* 0x000fe200078e00ff */
[----:B------:R-:W-:Y:S01]  /*21ef0*/  SHF.L.U32 R220, R194, 0x10, RZ ;  /* 0x00000010c2dc7819 */ /* 0x000fe200000006ff */
[----:B------:R-:W-:-:S02]  /*21f00*/  IMAD.U32 R212, R68, 0x10000, RZ ;  /* 0x0001000044d47824 */ /* 0x000fc400078e00ff */
[----:B------:R-:W-:Y:S01]  /*21f10*/  FMUL.FTZ R213, R210, R213 ;  /* 0x000000d5d2d57220 */ /* 0x000fe20000410000 */
[----:B------:R-:W-:Y:S02]  /*21f20*/  IMAD.U32 R216, R196, 0x10000, RZ ;  /* 0x00010000c4d87824 */ /* 0x000fe400078e00ff */
[----:B------:R-:W-:Y:S01]  /*21f30*/  FFMA.FTZ R214, R145, R214, R149 ;  /* 0x000000d691d67223 */ /* 0x000fe20000010095 */
[----:B------:R-:W-:Y:S02]  /*21f40*/  IMAD.U32 R218, R195, 0x10000, RZ ;  /* 0x00010000c3da7824 */ /* 0x000fe400078e00ff */
[----:B------:R-:W-:Y:S01]  /*21f50*/  FFMA.FTZ R212, R145, R146, R212 ;  /* 0x0000009291d47223 */ /* 0x000fe200000100d4 */
[----:B------:R-:W-:Y:S01]  /*21f60*/  IMAD.U32 R224, R190, 0x10000, RZ ;  /* 0x00010000bee07824 */ /* 0x000fe200078e00ff */
[----:B------:R-:W-:Y:S01]  /*21f70*/  F2FP.BF16.F32.PACK_AB R147, R147, R144 ;  /* 0x000000909393723e */ /* 0x000fe200000010ff */
[----:B------:R-:W-:Y:S02]  /*21f80*/  IMAD.U32 R226, R188, 0x10000, RZ ;  /* 0x00010000bce27824 */ /* 0x000fe400078e00ff */
        /* <DEDUP_REMOVED lines=16> */
.L_x_5927:
[----:B------:R-:W-:Y:S05]  /*22090*/  BSYNC.RECONVERGENT B0 ;  /* 0x0000000000007941 */ /* 0x000fea0003800200 */
.L_x_5926:
[----:B------:R-:W-:Y:S01]  /*220a0*/  ISETP.GE.U32.AND P1, PT, R5, 0x100, PT ;  /* 0x000001000500780c */ /* 0x000fe20003f26070 */
[----:B------:R-:W-:-:S12]  /*220b0*/  BSSY.RECONVERGENT B0, `(.L_x_5928) ;  /* 0x0000051000007945 */ /* 0x000fd80003800200 */
[----:B------:R-:W-:Y:S05]  /*220c0*/  @!P1 BRA `(.L_x_5929) ;  /* 0x00000004003c9947 */ /* 0x000fea0003800000 */
[--C-:B01----:R-:W-:Y:S01]  /*220d0*/  FADD.FTZ R145, R126, -R211.reuse ;  /* 0x800000d37e917221 */ /* 0x103fe20000010000 */
        /* <DEDUP_REMOVED lines=56> */
[C---:B------:R-:W-:Y:S01]  /*22460*/  FFMA.FTZ R214, R145.reuse, R214, R149 ;  /* 0x000000d691d67223 */ /* 0x040fe20000010095 */
        /* <DEDUP_REMOVED lines=21> */
.L_x_5929:
[----:B------:R-:W-:Y:S05]  /*225c0*/  BSYNC.RECONVERGENT B0 ;  /* 0x0000000000007941 */ /* 0x000fea0003800200 */
.L_x_5928:
[----:B------:R-:W-:Y:S01]  /*225d0*/  ISETP.GE.U32.AND P1, PT, R5, 0x180, PT ;  /* 0x000001800500780c */ /* 0x000fe20003f26070 */
[----:B------:R-:W-:-:S12]  /*225e0*/  BSSY.RECONVERGENT B0, `(.L_x_5930) ;  /* 0x0000051000007945 */ /* 0x000fd80003800200 */
[----:B------:R-:W-:Y:S05]  /*225f0*/  @!P1 BRA `(.L_x_5931) ;  /* 0x00000004003c9947 */ /* 0x000fea0003800000 */
[--C-:B012---:R-:W-:Y:S01]  /*22600*/  FADD.FTZ R145, R134, -R211.reuse ;  /* 0x800000d386917221 */ /* 0x107fe20000010000 */
        /* <DEDUP_REMOVED lines=11> */
[----:B------:R-:W-:Y:S01]  /*226c0*/  FADD.FTZ R145, R132, -R211 ;  /* 0x800000d384917221 */ /* 0x000fe20000010000 */
[----:B------:R-:W-:Y:S02]  /*226d0*/  IMAD.U32 R146, R54, 0x10000, RZ ;  /* 0x0001000036927824 */ /* 0x000fe400078e00ff */
[----:B------:R-:W-:Y:S01]  /*226e0*/  FFMA.FTZ R147, R213, R150, R182 ;  /* 0x00000096d5937223 */ /* 0x000fe200000100b6 */
[----:B------:R-:W-:Y:S01]  /*226f0*/  SHF.L.U32 R150, R62, 0x10, RZ ;  /* 0x000000103e967819 */ /* 0x000fe200000006ff */
[----:B------:R-:W-:Y:S01]  /*22700*/  FMUL.FTZ R145, R210, R145 ;  /* 0x00000091d2917220 */ /* 0x000fe20000410000 */
[----:B------:R-:W-:-:S02]  /*22710*/  IMAD.U32 R182, R58, 0x10000, RZ ;  /* 0x000100003ab67824 */ /* 0x000fc400078e00ff */
[----:B------:R-:W-:Y:S01]  /*22720*/  FADD.FTZ R183, R133, -R211 ;  /* 0x800000d385b77221 */ /* 0x000fe20000010000 */
[----:B------:R-:W-:Y:S01]  /*22730*/  IMAD.U32 R149, R74, 0x10000, RZ ;  /* 0x000100004a957824 */ /* 0x000fe200078e00ff */
[----:B------:R-:W-:Y:S01]  /*22740*/  SHF.L.U32 R184, R35, 0x10, RZ ;  /* 0x0000001023b87819 */ /* 0x000fe200000006ff */
[C---:B------:R-:W-:Y:S01]  /*22750*/  FFMA.FTZ R223, R145.reuse, R146, R150 ;  /* 0x0000009291df7223 */ /* 0x040fe20000010096 */
[----:B------:R-:W-:Y:S02]  /*22760*/  IMAD.U32 R212, R34, 0x10000, RZ ;  /* 0x0001000022d47824 */ /* 0x000fe400078e00ff */
[----:B------:R-:W-:Y:S01]  /*22770*/  FMUL.FTZ R185, R210, R183 ;  /* 0x000000b7d2b97220 */ /* 0x000fe20000410000 */
[----:B------:R-:W-:Y:S01]  /*22780*/  FFMA.FTZ R150, R145, R182, R149 ;  /* 0x000000b691967223 */ /* 0x000fe20000010095 */
[--C-:B------:R-:W-:Y:S01]  /*22790*/  FADD.FTZ R145, R130, -R211.reuse ;  /* 0x800000d382917221 */ /* 0x100fe20000010000 */
[----:B------:R-:W-:Y:S02]  /*227a0*/  IMAD.U32 R182, R61, 0x10000, RZ ;  /* 0x000100003db67824 */ /* 0x000fe400078e00ff */
[----:B------:R-:W-:Y:S01]  /*227b0*/  FFMA.FTZ R228, R185, R184, R212 ;  /* 0x000000b8b9e47223 */ /* 0x000fe200000100d4 */
[----:B------:R-:W-:Y:S01]  /*227c0*/  FADD.FTZ R183, R131, -R211 ;  /* 0x800000d383b77221 */ /* 0x000fe20000010000 */
        /* <DEDUP_REMOVED lines=8> */
[----:B------:R-:W-:Y:S01]  /*22850*/  FFMA.FTZ R225, R185, R216, R218 ;  /* 0x000000d8b9e17223 */ /* 0x000fe200000100da */
[----:B------:R-:W0:Y:S01]  /*22860*/  LDC.64 R182, c[0x0][0x428] ;  /* 0x00010a00ffb67b82 */ /* 0x000e220000000a00 */
[----:B------:R-:W-:Y:S01]  /*22870*/  FFMA.FTZ R219, R145, R184, R149 ;  /* 0x000000b891db7223 */ /* 0x000fe20000010095 */
[----:B------:R-:W-:Y:S01]  /*22880*/  SHF.L.U32 R148, R29, 0x10, RZ ;  /* 0x000000101d947819 */ /* 0x000fe200000006ff */
[----:B------:R-:W-:Y:S02]  /*22890*/  IMAD.U32 R214, R28, 0x10000, RZ ;  /* 0x000100001cd67824 */ /* 0x000fe400078e00ff */
[--C-:B------:R-:W-:Y:S01]  /*228a0*/  FADD.FTZ R145, R128, -R211.reuse ;  /* 0x800000d380917221 */ /* 0x100fe20000010000 */
[----:B------:R-:W-:Y:S01]  /*228b0*/  IMAD.U32 R212, R155, 0x10000, RZ ;  /* 0x000100009bd47824 */ /* 0x000fe200078e00ff */
[----:B------:R-:W-:Y:S01]  /*228c0*/  SHF.L.U32 R149, R72, 0x10, RZ ;  /* 0x0000001048957819 */ /* 0x000fe200000006ff */
[----:B------:R-:W-:Y:S01]  /*228d0*/  FFMA.FTZ R148, R213, R148, R214 ;  /* 0x00000094d5947223 */ /* 0x000fe200000100d6 */
[----:B------:R-:W1:Y:S01]  /*228e0*/  LDC.64 R184, c[0x0][0x430] ;  /* 0x00010c00ffb87b82 */ /* 0x000e620000000a00 */
[----:B------:R-:W-:Y:S01]  /*228f0*/  SHF.L.U32 R214, R154, 0x10, RZ ;  /* 0x000000109ad67819 */ /* 0x000fe200000006ff */
[----:B------:R-:W-:Y:S01]  /*22900*/  FADD.FTZ R213, R129, -R211 ;  /* 0x800000d381d57221 */ /* 0x000fe20000010000 */
[----:B------:R-:W-:Y:S01]  /*22910*/  SHF.L.U32 R146, R52, 0x10, RZ ;  /* 0x0000001034927819 */ /* 0x000fe200000006ff */
[----:B------:R-:W-:Y:S01]  /*22920*/  FMUL.FTZ R145, R210, R145 ;  /* 0x00000091d2917220 */ /* 0x000fe20000410000 */
[----:B------:R-:W-:-:S02]  /*22930*/  IMAD.U32 R216, R159, 0x10000, RZ ;  /* 0x000100009fd87824 */ /* 0x000fc400078e00ff */
[----:B------:R-:W-:Y:S01]  /*22940*/  FFMA.FTZ R222, R221, R212, R214 ;  /* 0x000000d4ddde7223 */ /* 0x000fe200000100d6 */
        /* <DEDUP_REMOVED lines=19> */
[----:B-1----:R-:W-:Y:S01]  /*22a80*/  IMAD.WIDE.U32 R184, R209, 0x10, R184 ;  /* 0x00000010d1b87825 */ /* 0x002fe200078e00b8 */
[----:B------:R-:W-:Y:S01]  /*22a90*/  F2FP.BF16.F32.PACK_AB R150, R225, R150 ;  /* 0x00000096e196723e */ /* 0x000fe200000010ff */
[----:B------:R3:W-:Y:S01]  /*22aa0*/  STG.E.128 desc[UR8][R182.64], R144 ;  /* 0x00000090b6007986 */ /* 0x0007e2000c101d08 */
[----:B------:R-:W-:Y:S01]  /*22ab0*/  F2FP.BF16.F32.PACK_AB R149, R224, R219 ;  /* 0x000000dbe095723e */ /* 0x000fe200000010ff */
[----:B------:R-:W-:Y:S01]  /*22ac0*/  VIADD R209, R209, 0x80 ;  /* 0x00000080d1d17836 */ /* 0x000fe20000000000 */
[----:B------:R-:W-:-:S05]  /*22ad0*/  F2FP.BF16.F32.PACK_AB R148, R215, R214 ;  /* 0x000000d6d794723e */ /* 0x000fca00000010ff */
[----:B------:R3:W-:Y:S02]  /*22ae0*/  STG.E.128 desc[UR8][R184.64], R148 ;  /* 0x00000094b8007986 */ /* 0x0007e4000c101d08 */
.L_x_5931:
[----:B------:R-:W-:Y:S05]  /*22af0*/  BSYNC.RECONVERGENT B0 ;  /* 0x0000000000007941 */ /* 0x000fea0003800200 */
.L_x_5930:
[----:B------:R-:W-:Y:S01]  /*22b00*/  ISETP.GE.U32.AND P1, PT, R5, 0x200, PT ;  /* 0x000002000500780c */ /* 0x000fe20003f26070 */
[----:B------:R-:W-:-:S12]  /*22b10*/  BSSY.RECONVERGENT B0, `(.L_x_5932) ;  /* 0x0000050000007945 */ /* 0x000fd80003800200 */
        /* <DEDUP_REMOVED lines=9> */
[--C-:B------:R-:W-:Y:S01]  /*22bb0*/  FADD.FTZ R219, R141, -R211.reuse ;  /* 0x800000d38ddb7221 */ /* 0x100fe20000010000 */
[--C-:B------:R-:W-:Y:S01]  /*22bc0*/  FADD.FTZ R221, R142, -R211.reuse ;  /* 0x800000d38edd7221 */ /* 0x100fe20000010000 */
[----:B------:R-:W-:Y:S01]  /*22bd0*/  FADD.FTZ R211, R143, -R211 ;  /* 0x800000d38fd37221 */ /* 0x000fe20000010000 */
[----:B------:R-:W-:Y:S01]  /*22be0*/  FFMA.FTZ R144, R148, R147, R149 ;  /* 0x0000009394907223 */ /* 0x000fe20000010095 */
[----:B------:R-:W-:Y:S01]  /*22bf0*/  SHF.L.U32 R149, R96, 0x10, RZ ;  /* 0x0000001060957819 */ /* 0x000fe200000006ff */
[C---:B------:R-:W-:Y:S01]  /*22c00*/  FMUL.FTZ R151, R210.reuse, R151 ;  /* 0x00000097d2977220 */ /* 0x040fe20000410000 */
[C---:B------:R-:W-:Y:S01]  /*22c10*/  FMUL.FTZ R183, R210.reuse, R183 ;  /* 0x000000b7d2b77220 */ /* 0x040fe20000410000 */
[C---:B------:R-:W-:Y:S01]  /*22c20*/  FMUL.FTZ R213, R210.reuse, R185 ;  /* 0x000000b9d2d57220 */ /* 0x040fe20000410000 */
[C---:B------:R-:W-:Y:S01]  /*22c30*/  FMUL.FTZ R217, R210.reuse, R215 ;  /* 0x000000d7d2d97220 */ /* 0x040fe20000410000 */
[C---:B------:R-:W-:Y:S01]  /*22c40*/  FMUL.FTZ R146, R210.reuse, R219 ;  /* 0x000000dbd2927220 */ /* 0x040fe20000410000 */
[----:B------:R-:W-:Y:S01]  /*22c50*/  FMUL.FTZ R145, R210, R221 ;  /* 0x000000ddd2917220 */ /* 0x000fe20000410000 */
[----:B------:R-:W-:Y:S01]  /*22c60*/  IMAD.U32 R147, R88, 0x10000, RZ ;  /* 0x0001000058937824 */ /* 0x000fe200078e00ff */
[----:B------:R-:W-:Y:S01]  /*22c70*/  SHF.L.U32 R214, R93, 0x10, RZ ;  /* 0x000000105dd67819 */ /* 0x000fe200000006ff */
[----:B------:R-:W-:-:S02]  /*22c80*/  IMAD.U32 R182, R26, 0x10000, RZ ;  /* 0x000100001ab67824 */ /* 0x000fc400078e00ff */
[----:B------:R-:W-:Y:S01]  /*22c90*/  FMUL.FTZ R210, R210, R211 ;  /* 0x000000d3d2d27220 */ /* 0x000fe20000410000 */
[----:B------:R-:W-:Y:S01]  /*22ca0*/  IMAD.U32 R150, R27, 0x10000, RZ ;  /* 0x000100001b967824 */ /* 0x000fe200078e00ff */
[----:B------:R-:W-:Y:S01]  /*22cb0*/  SHF.L.U32 R184, R25, 0x10, RZ ;  /* 0x0000001019b87819 */ /* 0x000fe200000006ff */
[----:B------:R-:W-:Y:S02]  /*22cc0*/  IMAD.U32 R212, R85, 0x10000, RZ ;  /* 0x0001000055d47824 */ /* 0x000fe400078e00ff */
[----:B------:R-:W-:Y:S01]  /*22cd0*/  FFMA.FTZ R148, R148, R147, R149 ;  /* 0x0000009394947223 */ /* 0x000fe20000010095 */
[----:B------:R-:W-:Y:S02]  /*22ce0*/  IMAD.U32 R216, R89, 0x10000, RZ ;  /* 0x0001000059d87824 */ /* 0x000fe400078e00ff */
[----:B------:R-:W-:Y:S01]  /*22cf0*/  FFMA.FTZ R147, R151, R150, R182 ;  /* 0x0000009697937223 */ /* 0x000fe200000100b6 */
[----:B------:R-:W-:Y:S02]  /*22d00*/  IMAD.U32 R185, R97, 0x10000, RZ ;  /* 0x0001000061b97824 */ /* 0x000fe400078e00ff */
[----:B------:R-:W-:Y:S01]  /*22d10*/  FFMA.FTZ R212, R183, R212, R214 ;  /* 0x000000d4b7d47223 */ /* 0x000fe200000100d6 */
[----:B------:R-:W-:Y:S01]  /*22d20*/  IMAD.U32 R211, R24, 0x10000, RZ ;  /* 0x0001000018d37824 */ /* 0x000fe200078e00ff */
[----:B------:R-:W-:Y:S01]  /*22d30*/  SHF.L.U32 R150, R23, 0x10, RZ ;  /* 0x0000001017967819 */ /* 0x000fe200000006ff */
[----:B------:R-:W-:Y:S01]  /*22d40*/  FFMA.FTZ R149, R183, R216, R185 ;  /* 0x000000d8b7957223 */ /* 0x000fe200000100b9 */
[----:B------:R-:W-:-:S02]  /*22d50*/  IMAD.U32 R214, R22, 0x10000, RZ ;  /* 0x0001000016d67824 */ /* 0x000fc400078e00ff */
[----:B------:R-:W-:Y:S01]  /*22d60*/  FFMA.FTZ R211, R151, R184, R211 ;  /* 0x000000b897d37223 */ /* 0x000fe200000100d3 */
[----:B------:R-:W0:Y:S01]  /*22d70*/  LDC.64 R182, c[0x0][0x428] ;  /* 0x00010a00ffb67b82 */ /* 0x000e220000000a00 */
[----:B------:R-:W-:Y:S01]  /*22d80*/  SHF.L.U32 R222, R90, 0x10, RZ ;  /* 0x000000105ade7819 */ /* 0x000fe200000006ff */
[----:B------:R-:W-:Y:S01]  /*22d90*/  IMAD.U32 R218, R86, 0x10000, RZ ;  /* 0x0001000056da7824 */ /* 0x000fe200078e00ff */
[----:B------:R-:W-:Y:S01]  /*22da0*/  SHF.L.U32 R223, R18, 0x10, RZ ;  /* 0x0000001012df7819 */ /* 0x000fe200000006ff */
[----:B------:R-:W-:Y:S01]  /*22db0*/  IMAD.U32 R220, R94, 0x10000, RZ ;  /* 0x000100005edc7824 */ /* 0x000fe200078e00ff */
[----:B------:R-:W-:Y:S01]  /*22dc0*/  SHF.L.U32 R215, R20, 0x10, RZ ;  /* 0x0000001014d77819 */ /* 0x000fe200000006ff */
[----:B------:R-:W-:Y:S02]  /*22dd0*/  IMAD.U32 R219, R98, 0x10000, RZ ;  /* 0x0001000062db7824 */ /* 0x000fe400078e00ff */
[----:B------:R-:W-:Y:S01]  /*22de0*/  FFMA.FTZ R151, R213, R150, R214 ;  /* 0x00000096d5977223 */ /* 0x000fe200000100d6 */
[----:B------:R-:W1:Y:S01]  /*22df0*/  LDC.64 R184, c[0x0][0x430] ;  /* 0x00010c00ffb87b82 */ /* 0x000e620000000a00 */
[----:B------:R-:W-:-:S02]  /*22e00*/  IMAD.U32 R221, R19, 0x10000, RZ ;  /* 0x0001000013dd7824 */ /* 0x000fc400078e00ff */
[----:B------:R-:W-:Y:S01]  /*22e10*/  FFMA.FTZ R218, R217, R218, R220 ;  /* 0x000000dad9da7223 */ /* 0x000fe200000100dc */
[----:B------:R-:W-:Y:S02]  /*22e20*/  IMAD.U32 R216, R21, 0x10000, RZ ;  /* 0x0001000015d87824 */ /* 0x000fe400078e00ff */
        /* <DEDUP_REMOVED lines=8> */
[----:B------:R-:W-:-:S02]  /*22eb0*/  IMAD.U32 R223, R14, 0x10000, RZ ;  /* 0x000100000edf7824 */ /* 0x000fc400078e00ff */
[----:B------:R-:W-:Y:S01]  /*22ec0*/  FFMA.FTZ R214, R145, R214, R220 ;  /* 0x000000d691d67223 */ /* 0x000fe200000100dc */
[----:B------:R-:W-:Y:S01]  /*22ed0*/  IMAD.U32 R213, R17, 0x10000, RZ ;  /* 0x0001000011d57824 */ /* 0x000fe200078e00ff */
[----:B------:R-:W-:Y:S01]  /*22ee0*/  F2FP.BF16.F32.PACK_AB R144, R147, R144 ;  /* 0x000000909390723e */ /* 0x000fe200000010ff */
[----:B------:R-:W-:Y:S02]  /*22ef0*/  IMAD.U32 R215, R16, 0x10000, RZ ;  /* 0x0001000010d77824 */ /* 0x000fe400078e00ff */
[----:B------:R-:W-:Y:S01]  /*22f00*/  FFMA.FTZ R219, R210, R219, R223 ;  /* 0x000000dbd2db7223 */ /* 0x000fe200000100df */
[----:B------:R-:W-:Y:S01]  /*22f10*/  IMAD.U32 R222, R91, 0x10000, RZ ;  /* 0x000100005bde7824 */ /* 0x000fe200078e00ff */
[----:B------:R-:W-:Y:S01]  /*22f20*/  F2FP.BF16.F32.PACK_AB R149, R216, R149 ;  /* 0x00000095d895723e */ /* 0x000fe200000010ff */
[----:B------:R-:W-:Y:S02]  /*22f30*/  IMAD.U32 R224, R12, 0x10000, RZ ;  /* 0x000100000ce07824 */ /* 0x000fe400078e00ff */
[----:B------:R-:W-:Y:S01]  /*22f40*/  FFMA.FTZ R213, R146, R213, R215 ;  /* 0x000000d592d57223 */ /* 0x000fe200000100d7 */
[----:B------:R-:W-:Y:S01]  /*22f50*/  FFMA.FTZ R217, R145, R222, R217 ;  /* 0x000000de91d97223 */ /* 0x000fe200000100d9 */
[----:B0-----:R-:W-:-:S04]  /*22f60*/  IMAD.WIDE.U32 R182, R209, 0x10, R182 ;  /* 0x00000010d1b67825 */ /* 0x001fc800078e00b6 */
[----:B------:R-:W-:Y:S01]  /*22f70*/  FFMA.FTZ R224, R210, R225, R224 ;  /* 0x000000e1d2e07223 */ /* 0x000fe200000100e0 */
[----:B------:R-:W-:Y:S02]  /*22f80*/  F2FP.BF16.F32.PACK_AB R146, R221, R218 ;  /* 0x000000dadd92723e */ /* 0x000fe400000010ff */
[----:B------:R-:W-:Y:S01]  /*22f90*/  F2FP.BF16.F32.PACK_AB R145, R151, R212 ;  /* 0x000000d49791723e */ /* 0x000fe200000010ff */
[----:B-1----:R-:W-:Y:S01]  /*22fa0*/  IMAD.WIDE.U32 R184, R209, 0x10, R184 ;  /* 0x00000010d1b87825 */ /* 0x002fe200078e00b8 */
[----:B------:R-:W-:Y:S02]  /*22fb0*/  F2FP.BF16.F32.PACK_AB R147, R219, R214 ;  /* 0x000000d6db93723e */ /* 0x000fe400000010ff */
[----:B------:R-:W-:Y:S02]  /*22fc0*/  F2FP.BF16.F32.PACK_AB R151, R224, R217 ;  /* 0x000000d9e097723e */ /* 0x000fe400000010ff */
[----:B------:R-:W-:Y:S01]  /*22fd0*/  F2FP.BF16.F32.PACK_AB R150, R213, R150 ;  /* 0x00000096d596723e */ /* 0x000fe200000010ff */
[----:B------:R4:W-:Y:S01]  /*22fe0*/  STG.E.128 desc[UR8][R182.64], R144 ;  /* 0x00000090b6007986 */ /* 0x0009e2000c101d08 */
[----:B------:R-:W-:-:S05]  /*22ff0*/  F2FP.BF16.F32.PACK_AB R148, R211, R148 ;  /* 0x00000094d394723e */ /* 0x000fca00000010ff */
[----:B------:R4:W-:Y:S02]  /*23000*/  STG.E.128 desc[UR8][R184.64], R148 ;  /* 0x00000094b8007986 */ /* 0x0009e4000c101d08 */
.L_x_5933:
[----:B------:R-:W-:Y:S05]  /*23010*/  BSYNC.RECONVERGENT B0 ;  /* 0x0000000000007941 */ /* 0x000fea0003800200 */
.L_x_5932:
[----:B------:R-:W-:Y:S02]  /*23020*/  UIADD3 UR10, UPT, UPT, UR10, UR18, URZ ;  /* 0x000000120a0a7290 */ /* 0x000fe4000fffe0ff */
[----:B------:R-:W-:Y:S02]  /*23030*/  UPLOP3.LUT UP1, UPT, UPT, UPT, UP1, 0x40, 0x4 ;  /* 0x000000000004789c */ /* 0x000fe40003f2e810 */
[----:B------:R-:W-:-:S09]  /*23040*/  UISETP.GE.AND UP0, UPT, UR10, UR19, UPT ;  /* 0x000000130a00728c */ /* 0x000fd2000bf06270 */
[----:B------:R-:W-:Y:S05]  /*23050*/  BRA.U !UP0, `(.L_x_5934) ;  /* 0xfffffded08047547 */ /* 0x000fea000b83ffff */
[----:B------:R-:W-:Y:S05]  /*23060*/  EXIT ;  /* 0x000000000000794d */ /* 0x000fea0003800000 */
.L_x_5935:
        /* <DEDUP_REMOVED lines=9> */
.L_x_17968:


//--------------------- .text._ZN10layer_norm31ln_parallel_residual_fwd_kernelINS_13Kernel_traitsI13__nv_bfloat16S2_fS2_fjLj4096ELj1ELj1ELj4ELj16ENS_18Kernel_traits_baseILj4096ES2_S2_fS2_fjLj128EEEEELb1ELb0ELb1EEEvNS_9FwdParamsE --------------------------
	.section	.text._ZN10layer_norm31ln_parallel_residual_fwd_kernelINS_13Kernel_traitsI13__nv_bfloat16S2_fS2_fjLj4096ELj1ELj1ELj4ELj16ENS_18Kernel_traits_baseILj4096ES2_S2_fS2_fjLj128EEEEELb1ELb0ELb1EEEvNS_9FwdParamsE,"ax",@progbits
	.align	128
        .global         _ZN10layer_norm31ln_parallel_residual_fwd_kernelINS_13Kernel_traitsI13__nv_bfloat16S2_fS2_fjLj4096ELj1ELj1ELj4ELj16ENS_18Kernel_traits_baseILj4096ES2_S2_fS2_fjLj128EEEEELb1ELb0ELb1EEEvNS_9FwdParamsE
        .type           _ZN10layer_norm31ln_parallel_residual_fwd_kernelINS_13Kernel_traitsI13__nv_bfloat16S2_fS2_fjLj4096ELj1ELj1ELj4ELj16ENS_18Kernel_traits_baseILj4096ES2_S2_fS2_fjLj128EEEEELb1ELb0ELb1EEEvNS_9FwdParamsE,@function
        .size           _ZN10layer_norm31ln_parallel_residual_fwd_kernelINS_13Kernel_traitsI13__nv_bfloat16S2_fS2_fjLj4096ELj1ELj1ELj4ELj16ENS_18Kernel_traits_baseILj4096ES2_S2_fS2_fjLj128EEEEELb1ELb0ELb1EEEvNS_9FwdParamsE,(.L_x_17969 - _ZN10layer_norm31ln_parallel_residual_fwd_kernelINS_13Kernel_traitsI13__nv_bfloat16S2_fS2_fjLj4096ELj1ELj1ELj4ELj16ENS_18Kernel_traits_baseILj4096ES2_S2_fS2_fjLj128EEEEELb1ELb0ELb1EEEvNS_9FwdParamsE)
        .other          _ZN10layer_norm31ln_parallel_residual_fwd_kernelINS_13Kernel_traitsI13__nv_bfloat16S2_fS2_fjLj4096ELj1ELj1ELj4ELj16ENS_18Kernel_traits_baseILj4096ES2_S2_fS2_fjLj128EEEEELb1ELb0ELb1EEEvNS_9FwdParamsE,@"STO_CUDA_ENTRY STV_DEFAULT"
_ZN10layer_norm31ln_parallel_residual_fwd_kernelINS_13Kernel_traitsI13__nv_bfloat16S2_fS2_fjLj4096ELj1ELj1ELj4ELj16ENS_18Kernel_traits_baseILj4096ES2_S2_fS2_fjLj128EEEEELb1ELb0ELb1EEEvNS_9FwdParamsE:
.text._ZN10layer_norm31ln_parallel_residual_fwd_kernelINS_13Kernel_traitsI13__nv_bfloat16S2_fS2_fjLj4096ELj1ELj1ELj4ELj16ENS_18Kernel_traits_baseILj4096ES2_S2_fS2_fjLj128EEEEELb1ELb0ELb1EEEvNS_9FwdParamsE:
        /* <DEDUP_REMOVED lines=19> */
[----:B------:R-:W0:Y:S01]  /*0130*/  LDC R9, c[0x0][0x360] ;  /* 0x0000d800ff097b82 */ /* 0x000e220000000800 */
[----:B--2---:R-:W-:Y:S01]  /*0140*/  @P0 R2UR UR10, R2 ;  /* 0x00000000020a02ca */ /* 0x004fe200000e0000 */
[----:B0-----:R-:W-:Y:S01]  /*0150*/  IMAD R2, R9, UR18, R0 ;  /* 0x0000001209027c24 */ /* 0x001fe2000f8e0200 */
[----:B------:R-:W-:Y:S02]  /*0160*/  @P0 R2UR UR11, R3 ;  /* 0x00000000030b02ca */ /* 0x000fe400000e0000 */
[----:B------:R-:W-:Y:S02]  /*0170*/  LOP3.LUT R3, R0, 0x1f, RZ, 0xc0, !PT ;  /* 0x0000001f00037812 */ /* 0x000fe400078ec0ff */
[----:B-1----:R-:W-:-:S05]  /*0180*/  @P0 IADD3 R182, P1, PT, R4, R7, RZ ;  /* 0x0000000704b60210 */ /* 0x002fca0007f3e0ff */
[----:B------:R-:W-:Y:S02]  /*0190*/  @P0 IMAD.X R183, RZ, RZ, R5, P1 ;  /* 0x000000ffffb70224 */ /* 0x000fe400008e0605 */
[----:B------:R-:W-:Y:S02]  /*01a0*/  UIADD3 UR23, UPT, UPT, UR10, -0x61c88647, URZ ;  /* 0x9e3779b90a177890 */ /* 0x000fe4000fffe0ff */
[----:B------:R-:W-:Y:S01]  /*01b0*/  UIADD3 UR24, UPT, UPT, UR11, -0x4498517b, URZ ;  /* 0xbb67ae850b187890 */ /* 0x000fe2000fffe0ff */
[--C-:B------:R-:W-:Y:S01]  /*01c0*/  SHF.R.U64 R4, R182, 0x2, R183.reuse ;  /* 0x00000002b6047819 */ /* 0x100fe200000012b7 */
[----:B------:R-:W-:Y:S01]  /*01d0*/  UIADD3 UR25, UPT, UPT, UR10, 0x3c6ef372, URZ ;  /* 0x3c6ef3720a197890 */ /* 0x000fe2000fffe0ff */
[----:B------:R-:W-:Y:S01]  /*01e0*/  SHF.R.U32.HI R5, RZ, 0x2, R183 ;  /* 0x00000002ff057819 */ /* 0x000fe200000116b7 */
[----:B------:R-:W-:Y:S02]  /*01f0*/  UIADD3 UR26, UPT, UPT, UR11, 0x76cf5d0a, URZ ;  /* 0x76cf5d0a0b1a7890 */ /* 0x000fe4000fffe0ff */
        /* <DEDUP_REMOVED lines=48> */
.L_x_5937:
        /* <DEDUP_REMOVED lines=27> */
.L_x_5936:
        /* <DEDUP_REMOVED lines=29> */
.L_x_5939:
        /* <DEDUP_REMOVED lines=26> */
.L_x_5938:
[----:B------:R-:W1:Y:S02]  /*0a20*/  LDCU UR4, c[0x0][0x384] ;  /* 0x00007080ff0477ac */ /* 0x000e640008000800 */
[----:B-1----:R-:W-:-:S06]  /*0a30*/  UISETP.GE.AND UP0, UPT, UR18, UR4, UPT ;  /* 0x000000041200728c */ /* 0x002fcc000bf06270 */
[----:B------:R-:W-:-:S13]  /*0a40*/  PLOP3.LUT P0, PT, PT, PT, UP0, 0x80, 0x8 ;  /* 0x000000000008781c */ /* 0x000fda0003f0f008 */
[----:B------:R-:W-:Y:S05]  /*0a50*/  @P0 EXIT ;  /* 0x000000000000094d */ /* 0x000fea0003800000 */
[----:B0-----:R-:W-:Y:S01]  /*0a60*/  IMAD.HI.U32 R6, R2, -0x326172a9, RZ ;  /* 0xcd9e8d5702067827 */ /* 0x001fe200078e00ff */
[----:B------:R-:W0:Y:S01]  /*0a70*/  LDCU.64 UR4, c[0x0][0x398] ;  /* 0x00007300ff0477ac */ /* 0x000e220008000a00 */
[----:B------:R-:W-:Y:S02]  /*0a80*/  LOP3.LUT R182, R182, 0x3, RZ, 0xc0, !PT ;  /* 0x00000003b6b67812 */ /* 0x000fe400078ec0ff */
[----:B------:R-:W-:Y:S01]  /*0a90*/  IMAD.HI.U32 R7, R4, -0x2daee0ad, RZ ;  /* 0xd2511f5304077827 */ /* 0x000fe200078e00ff */
[----:B------:R-:W-:Y:S01]  /*0aa0*/  LOP3.LUT R6, R5, UR10, R6, 0x96, !PT ;  /* 0x0000000a05067c12 */ /* 0x000fe2000f8e9606 */
[----:B------:R-:W-:Y:S01]  /*0ab0*/  UPLOP3.LUT UP1, UPT, UPT, UPT, UPT, 0x40, 0x4 ;  /* 0x000000000004789c */ /* 0x000fe20003f2e870 */
[----:B-----5:R-:W-:Y:S01]  /*0ac0*/  PRMT R13, R126, 0x7632, R13 ;  /* 0x000076327e0d7816 */ /* 0x020fe2000000000d */
        /* <DEDUP_REMOVED lines=15> */
[----:B0-----:R-:W-:Y:S01]  /*0bc0*/  UISETP.NE.U32.AND UP0, UPT, UR4, URZ, UPT ;  /* 0x000000ff0400728c */ /* 0x001fe2000bf05070 */
[----:B------:R-:W-:Y:S01]  /*0bd0*/  IMAD.HI.U32 R7, R10, -0x326172a9, RZ ;  /* 0xcd9e8d570a077827 */ /* 0x000fe200078e00ff */
[----:B------:R-:W0:Y:S01]  /*0be0*/  LDCU.U8 UR4, c[0x0][0x410] ;  /* 0x00008200ff0477ac */ /* 0x000e220008000000 */
[----:B------:R-:W-:-:S02]  /*0bf0*/  PRMT R18, R88, 0x7632, R18 ;  /* 0x0000763258127816 */ /* 0x000fc40000000012 */
[----:B------:R-:W-:Y:S01]  /*0c00*/  IMAD.HI.U32 R6, R8, -0x2daee0ad, RZ ;  /* 0xd2511f5308067827 */ /* 0x000fe200078e00ff */
[----:B------:R-:W-:Y:S01]  /*0c10*/  LOP3.LUT R7, R12, UR25, R7, 0x96, !PT ;  /* 0x000000190c077c12 */ /* 0x000fe2000f8e9607 */
[----:B------:R-:W-:Y:S01]  /*0c20*/  UISETP.NE.AND.EX UP0, UPT, UR5, URZ, UPT, UP0 ;  /* 0x000000ff0500728c */ /* 0x000fe2000bf05300 */
[----:B------:R-:W-:Y:S01]  /*0c30*/  PRMT R19, R108, 0x7632, R19 ;  /* 0x000076326c137816 */ /* 0x000fe20000000013 */
[----:B------:R-:W-:Y:S01]  /*0c40*/  IMAD R12, R8, -0x2daee0ad, RZ ;  /* 0xd2511f53080c7824 */ /* 0x000fe200078e02ff */
[----:B------:R-:W-:Y:S01]  /*0c50*/  LOP3.LUT R6, R9, UR26, R6, 0x96, !PT ;  /* 0x0000001a09067c12 */ /* 0x000fe2000f8e9606 */
[----:B------:R-:W-:Y:S01]  /*0c60*/  IMAD.HI.U32 R11, R7, -0x2daee0ad, RZ ;  /* 0xd2511f53070b7827 */ /* 0x000fe200078e00ff */
[----:B------:R-:W-:Y:S01]  /*0c70*/  PRMT R20, R104, 0x7632, R20 ;  /* 0x0000763268147816 */ /* 0x000fe20000000014 */
[----:B------:R-:W3:Y:S01]  /*0c80*/  LDCU UR19, c[0x0][0x388] ;  /* 0x00007100ff1377ac */ /* 0x000ee20008000800 */
[----:B------:R-:W-:Y:S01]  /*0c90*/  PRMT R21, R124, 0x7632, R21 ;  /* 0x000076327c157816 */ /* 0x000fe20000000015 */
[----:B------:R-:W-:Y:S01]  /*0ca0*/  IMAD R9, R10, -0x326172a9, RZ ;  /* 0xcd9e8d570a097824 */ /* 0x000fe200078e02ff */
[----:B------:R-:W-:Y:S01]  /*0cb0*/  LOP3.LUT R11, R12, UR28, R11, 0x96, !PT ;  /* 0x0000001c0c0b7c12 */ /* 0x000fe2000f8e960b */
[C---:B------:R-:W-:Y:S01]  /*0cc0*/  IMAD.HI.U32 R8, R6.reuse, -0x326172a9, RZ ;  /* 0xcd9e8d5706087827 */ /* 0x040fe200078e00ff */
[----:B------:R-:W-:Y:S01]  /*0cd0*/  PRMT R22, R87, 0x7632, R22 ;  /* 0x0000763257167816 */ /* 0x000fe20000000016 */
[----:B------:R-:W4:Y:S01]  /*0ce0*/  LDCU UR22, c[0x0][0x400] ;  /* 0x00008000ff1677ac */ /* 0x000f220008000800 */
        /* <DEDUP_REMOVED lines=11> */
[----:B------:R-:W1:Y:S01]  /*0da0*/  LDCU.64 UR14, c[0x0][0x3a0] ;  /* 0x00007400ff0e77ac */ /* 0x000e620008000a00 */
        /* <DEDUP_REMOVED lines=40> */
[C---:B------:R-:W-:Y:S01]  /*1030*/  IMAD.HI.U32 R7, R8.reuse, -0x2daee0ad, RZ ;  /* 0xd2511f5308077827 */ /* 0x040fe200078e00ff */
[--C-:B------:R-:W-:Y:S02]  /*1040*/  LOP3.LUT R194, R9, UR37, R6.reuse, 0x96, !PT ;  /* 0x0000002509c27c12 */ /* 0x100fe4000f8e9606 */
        /* <DEDUP_REMOVED lines=11> */
[----:B------:R-:W-:Y:S01]  /*1100*/  IMAD.MOV.U32 R184, RZ, RZ, RZ ;  /* 0x000000ffffb87224 */ /* 0x000fe200078e00ff */
[----:B------:R-:W-:Y:S01]  /*1110*/  LOP3.LUT R196, R7, UR39, R196, 0x96, !PT ;  /* 0x0000002707c47c12 */ /* 0x000fe2000f8e96c4 */
        /* <DEDUP_REMOVED lines=30> */
[----:B-1234-:R-:W-:-:S07]  /*1300*/  PRMT R181, R136, 0x7632, R181 ;  /* 0x0000763288b57816 */ /* 0x01efce00000000b5 */
.L_x_6240:
[----:B------:R-:W-:Y:S01]  /*1310*/  ISETP.NE.U32.AND P0, PT, RZ, UR14, PT ;  /* 0x0000000eff007c0c */ /* 0x000fe2000bf05070 */
[----:B------:R-:W-:Y:S01]  /*1320*/  UIMAD UR4, UR18, UR19, URZ ;  /* 0x00000013120472a4 */ /* 0x000fe2000f8e02ff */
[----:B-1----:R-:W0:Y:S01]  /*1330*/  LDC.64 R140, c[0x0][0x390] ;  /* 0x0000e400ff8c7b82 */ /* 0x002e220000000a00 */
        /* <DEDUP_REMOVED lines=10> */
[----:B-1----:R-:W-:-:S05]  /*13e0*/  @P1 IMAD.WIDE.U32 R40, R195, R40, UR20 ;  /* 0x00000014c3281e25 */ /* 0x002fca000f8e0028 */
[----:B------:R-:W3:Y:S01]  /*13f0*/  @P2 LDG.E.128 R72, desc[UR8][R40.64] ;  /* 0x0000000828482981 */ /* 0x000ee2000c1e1d00 */
[----:B--2---:R-:W-:-:S04]  /*1400*/  @P0 IMAD.WIDE.U32 R42, R195, 0x20, R36 ;  /* 0x00000020c32a0825 */ /* 0x004fc800078e0024 */
[----:B0-----:R-:W-:Y:S01]  /*1410*/  IMAD.WIDE.U32 R36, R195, 0x10, R140 ;  /* 0x00000010c3247825 */ /* 0x001fe200078e008c */
[----:B------:R0:W5:Y:S04]  /*1420*/  @P0 LDG.E.128 R68, desc[UR8][R42.64] ;  /* 0x000000082a440981 */ /* 0x000168000c1e1d00 */
[----:B------:R0:W5:Y:S04]  /*1430*/  @P0 LDG.E.128 R64, desc[UR8][R42.64+0x10] ;  /* 0x000010082a400981 */ /* 0x000168000c1e1d00 */
[----:B------:R-:W5:Y:S01]  /*1440*/  LDG.E.128 R36, desc[UR8][R36.64] ;  /* 0x0000000824247981 */ /* 0x000f62000c1e1d00 */
[----:B------:R-:W-:Y:S01]  /*1450*/  UISETP.NE.U32.AND UP0, UPT, UR12, URZ, UPT ;  /* 0x000000ff0c00728c */ /* 0x000fe2000bf05070 */
[----:B------:R-:W-:-:S03]  /*1460*/  IMAD.MOV.U32 R200, RZ, RZ, 0x2f800000 ;  /* 0x2f800000ffc87424 */ /* 0x000fc600078e00ff */
[----:B------:R-:W-:Y:S01]  /*1470*/  UISETP.NE.AND.EX UP0, UPT, UR13, URZ, UPT, UP0 ;  /* 0x000000ff0d00728c */ /* 0x000fe2000bf05300 */
[----:B---3--:R-:W-:Y:S02]  /*1480*/  PRMT R44, R75, 0x7632, R44 ;  /* 0x000076324b2c7816 */ /* 0x008fe4000000002c */
[----:B------:R-:W-:Y:S02]  /*1490*/  PRMT R45, R74, 0x7632, R45 ;  /* 0x000076324a2d7816 */ /* 0x000fe4000000002d */
[----:B------:R-:W-:Y:S02]  /*14a0*/  PRMT R49, R73, 0x7632, R49 ;  /* 0x0000763249317816 */ /* 0x000fe40000000031 */
[----:B------:R-:W-:Y:S02]  /*14b0*/  PRMT R48, R72, 0x7632, R48 ;  /* 0x0000763248307816 */ /* 0x000fe40000000030 */
        /* <DEDUP_REMOVED lines=16> */
.L_x_5942:
        /* <DEDUP_REMOVED lines=12> */
.L_x_5943:
        /* <DEDUP_REMOVED lines=40> */
[----:B------:R-:W-:-:S07]  /*1900*/  IMAD.MOV.U32 R40, RZ, RZ, R194 ;  /* 0x000000ffff287224 */ /* 0x000fce00078e00c2 */
.L_x_5941:
[----:B------:R-:W-:Y:S01]  /*1910*/  ISETP.NE.AND P1, PT, R42, 0x1, PT ;  /* 0x000000012a00780c */ /* 0x000fe20003f25270 */
[----:B------:R-:W-:Y:S01]  /*1920*/  UMOV UR4, UR6 ;  /* 0x0000000600047c82 */ /* 0x000fe20008000000 */
[----:B------:R-:W-:Y:S01]  /*1930*/  I2FP.F32.U32 R41, R40 ;  /* 0x0000002800297245 */ /* 0x000fe20000201000 */
[----:B------:R-:W-:Y:S01]  /*1940*/  IMAD.MOV.U32 R40, RZ, RZ, 0x2 ;  /* 0x00000002ff287424 */ /* 0x000fe200078e00ff */
[C---:B-----5:R-:W-:Y:S02]  /*1950*/  SHF.L.U32 R49, R36.reuse, 0x10, RZ ;  /* 0x0000001024317819 */ /* 0x060fe400000006ff */
[----:B------:R-:W-:Y:S01]  /*1960*/  PRMT R36, R36, 0x7632, R36 ;  /* 0x0000763224247816 */ /* 0x000fe20000000024 */
[----:B------:R-:W-:-:S05]  /*1970*/  FFMA.FTZ R41, R41, R200, 1.1641532182693481445e-10 ;  /* 0x2f00000029297423 */ /* 0x000fca00000100c8 */
[----:B------:R-:W-:Y:S01]  /*1980*/  FSETP.LE.FTZ.AND P2, PT, R41, UR4, PT ;  /* 0x0000000429007c0b */ /* 0x000fe2000bf53000 */
[----:B------:R-:W-:-:S03]  /*1990*/  IMAD.MOV.U32 R41, RZ, RZ, R198 ;  /* 0x000000ffff297224 */ /* 0x000fc600078e00c6 */
        /* <DEDUP_REMOVED lines=10> */
.L_x_5945:
        /* <DEDUP_REMOVED lines=12> */
.L_x_5946:
        /* <DEDUP_REMOVED lines=42> */
.L_x_5944:
[----:B------:R-:W-:Y:S01]  /*1da0*/  ISETP.NE.AND P1, PT, R40, 0x1, PT ;  /* 0x000000012800780c */ /* 0x000fe20003f25270 */
[----:B------:R-:W-:Y:S01]  /*1db0*/  IMAD.U32 R51, R36, 0x10000, RZ ;  /* 0x0001000024337824 */ /* 0x000fe200078e00ff */
[----:B------:R-:W-:Y:S01]  /*1dc0*/  I2FP.F32.U32 R41, R41 ;  /* 0x0000002900297245 */ /* 0x000fe20000201000 */
[----:B------:R-:W-:Y:S02]  /*1dd0*/  IMAD.MOV.U32 R42, RZ, RZ, 0x2 ;  /* 0x00000002ff2a7424 */ /* 0x000fe400078e00ff */
[----:B------:R-:W-:Y:S02]  /*1de0*/  IMAD.MOV.U32 R36, RZ, RZ, R198 ;  /* 0x000000ffff247224 */ /* 0x000fe400078e00c6 */
[----:B------:R-:W-:-:S05]  /*1df0*/  FFMA.FTZ R41, R41, R200, 1.1641532182693481445e-10 ;  /* 0x2f00000029297423 */ /* 0x000fca00000100c8 */
[----:B------:R-:W-:-:S04]  /*1e00*/  FSETP.LE.FTZ.AND P2, PT, R41, UR4, PT ;  /* 0x0000000429007c0b */ /* 0x000fc8000bf53000 */
[----:B------:R-:W-:Y:S01]  /*1e10*/  P2R R46, PR, RZ, 0x4 ;  /* 0x00000004ff2e7803 */ /* 0x000fe20000000000 */
[----:B------:R-:W-:Y:S08]  /*1e20*/  @!P1 BRA `(.L_x_5947) ;  /* 0x0000000000f89947 */ /* 0x000ff00003800000 */
        /* <DEDUP_REMOVED lines=8> */
.L_x_5948:
        /* <DEDUP_REMOVED lines=12> */
.L_x_5949:
        /* <DEDUP_REMOVED lines=42> */
.L_x_5947:
[----:B------:R-:W-:Y:S01]  /*2210*/  ISETP.NE.AND P1, PT, R42, 0x1, PT ;  /* 0x000000012a00780c */ /* 0x000fe20003f25270 */
[C---:B------:R-:W-:Y:S01]  /*2220*/  IMAD.U32 R50, R37.reuse, 0x10000, RZ ;  /* 0x0001000025327824 */ /* 0x040fe200078e00ff */
[----:B------:R-:W-:Y:S01]  /*2230*/  I2FP.F32.U32 R41, R36 ;  /* 0x0000002400297245 */ /* 0x000fe20000201000 */
[----:B------:R-:W-:Y:S01]  /*2240*/  IMAD.MOV.U32 R36, RZ, RZ, 0x2 ;  /* 0x00000002ff247424 */ /* 0x000fe200078e00ff */
[----:B------:R-:W-:Y:S02]  /*2250*/  PRMT R54, R37, 0x7632, R54 ;  /* 0x0000763225367816 */ /* 0x000fe40000000036 */
[----:B------:R-:W-:Y:S01]  /*2260*/  MOV R37, R198 ;  /* 0x000000c600257202 */ /* 0x000fe20000000f00 */
[----:B------:R-:W-:-:S05]  /*2270*/  FFMA.FTZ R41, R41, R200, 1.1641532182693481445e-10 ;  /* 0x2f00000029297423 */ /* 0x000fca00000100c8 */
[----:B------:R-:W-:-:S04]  /*2280*/  FSETP.LE.FTZ.AND P2, PT, R41, UR4, PT ;  /* 0x0000000429007c0b */ /* 0x000fc8000bf53000 */
        /* <DEDUP_REMOVED lines=10> */
.L_x_5951:
        /* <DEDUP_REMOVED lines=12> */
.L_x_5952:
        /* <DEDUP_REMOVED lines=42> */
.L_x_5950:
[----:B------:R-:W-:Y:S01]  /*2690*/  ISETP.NE.AND P2, PT, R36, 0x1, PT ;  /* 0x000000012400780c */ /* 0x000fe20003f45270 */
[----:B------:R-:W-:Y:S01]  /*26a0*/  HFMA2 R40, -RZ, RZ, 0, 1.1920928955078125e-07 ;  /* 0x00000002ff287431 */ /* 0x000fe200000001ff */
[----:B------:R-:W-:Y:S01]  /*26b0*/  I2FP.F32.U32 R37, R37 ;  /* 0x0000002500257245 */ /* 0x000fe20000201000 */
[----:B------:R-:W-:-:S04]  /*26c0*/  IMAD.U32 R54, R54, 0x10000, RZ ;  /* 0x0001000036367824 */ /* 0x000fc800078e00ff */
[----:B------:R-:W-:-:S05]  /*26d0*/  FFMA.FTZ R37, R37, R200, 1.1641532182693481445e-10 ;  /* 0x2f00000025257423 */ /* 0x000fca00000100c8 */
[----:B------:R-:W-:Y:S01]  /*26e0*/  FSETP.LE.FTZ.AND P1, PT, R37, UR4, PT ;  /* 0x0000000425007c0b */ /* 0x000fe2000bf33000 */
[----:B------:R-:W-:Y:S01]  /*26f0*/  IMAD.MOV.U32 R37, RZ, RZ, R198 ;  /* 0x000000ffff257224 */ /* 0x000fe200078e00c6 */
[----:B------:R-:W-:Y:S11]  /*2700*/  @!P2 BRA `(.L_x_5953) ;  /* 0x0000000000f8a947 */ /* 0x000ff60003800000 */
        /* <DEDUP_REMOVED lines=8> */
.L_x_5954:
        /* <DEDUP_REMOVED lines=12> */
.L_x_5955:
        /* <DEDUP_REMOVED lines=41> */
[----:B------:R-:W-:-:S07]  /*2ae0*/  IMAD.MOV.U32 R40, RZ, RZ, RZ ;  /* 0x000000ffff287224 */ /* 0x000fce00078e00ff */
.L_x_5953:
[----:B------:R-:W-:Y:S01]  /*2af0*/  ISETP.NE.AND P3, PT, R40, 0x1, PT ;  /* 0x000000012800780c */ /* 0x000fe20003f65270 */
[----:B------:R-:W-:Y:S01]  /*2b00*/  IMAD.MOV.U32 R36, RZ, RZ, 0x2 ;  /* 0x00000002ff247424 */ /* 0x000fe200078e00ff */
[----:B------:R-:W-:Y:S02]  /*2b10*/  I2FP.F32.U32 R37, R37 ;  /* 0x0000002500257245 */ /* 0x000fe40000201000 */
[C---:B------:R-:W-:Y:S02]  /*2b20*/  SHF.L.U32 R53, R38.reuse, 0x10, RZ ;  /* 0x0000001026357819 */ /* 0x040fe400000006ff */
[----:B------:R-:W-:Y:S01]  /*2b30*/  PRMT R55, R38, 0x7632, R55 ;  /* 0x0000763226377816 */ /* 0x000fe20000000037 */
        /* <DEDUP_REMOVED lines=12> */
.L_x_5957:
        /* <DEDUP_REMOVED lines=12> */
.L_x_5958:
        /* <DEDUP_REMOVED lines=42> */
.L_x_5956:
[----:B------:R-:W-:Y:S01]  /*2f60*/  ISETP.NE.AND P4, PT, R36, 0x1, PT ;  /* 0x000000012400780c */ /* 0x000fe20003f85270 */
[----:B------:R-:W-:Y:S01]  /*2f70*/  IMAD.U32 R55, R55, 0x10000, RZ ;  /* 0x0001000037377824 */ /* 0x000fe200078e00ff */
[----:B------:R-:W-:Y:S01]  /*2f80*/  I2FP.F32.U32 R37, R37 ;  /* 0x0000002500257245 */ /* 0x000fe20000201000 */
[----:B------:R-:W-:-:S04]  /*2f90*/  IMAD.MOV.U32 R40, RZ, RZ, 0x2 ;  /* 0x00000002ff287424 */ /* 0x000fc800078e00ff */
[----:B------:R-:W-:-:S05]  /*2fa0*/  FFMA.FTZ R37, R37, R200, 1.1641532182693481445e-10 ;  /* 0x2f00000025257423 */ /* 0x000fca00000100c8 */
[----:B------:R-:W-:Y:S01]  /*2fb0*/  FSETP.LE.FTZ.AND P3, PT, R37, UR4, PT ;  /* 0x0000000425007c0b */ /* 0x000fe2000bf73000 */
[----:B------:R-:W-:Y:S01]  /*2fc0*/  IMAD.MOV.U32 R37, RZ, RZ, R198 ;  /* 0x000000ffff257224 */ /* 0x000fe200078e00c6 */
[----:B------:R-:W-:Y:S11]  /*2fd0*/  @!P4 BRA `(.L_x_5959) ;  /* 0x0000000000f8c947 */ /* 0x000ff60003800000 */
        /* <DEDUP_REMOVED lines=8> */
.L_x_5960:
        /* <DEDUP_REMOVED lines=12> */
.L_x_5961:
        /* <DEDUP_REMOVED lines=42> */
.L_x_5959:
[----:B------:R-:W-:Y:S01]  /*33c0*/  ISETP.NE.AND P5, PT, R40, 0x1, PT ;  /* 0x000000012800780c */ /* 0x000fe20003fa5270 */
[C---:B------:R-:W-:Y:S01]  /*33d0*/  IMAD.U32 R62, R39.reuse, 0x10000, RZ ;  /* 0x00010000273e7824 */ /* 0x040fe200078e00ff */
[----:B------:R-:W-:Y:S01]  /*33e0*/  I2FP.F32.U32 R37, R37 ;  /* 0x0000002500257245 */ /* 0x000fe20000201000 */
[----:B------:R-:W-:Y:S01]  /*33f0*/  IMAD.MOV.U32 R142, RZ, RZ, 0x2 ;  /* 0x00000002ff8e7424 */ /* 0x000fe200078e00ff */
[----:B------:R-:W-:Y:S02]  /*3400*/  PRMT R44, R39, 0x7632, R44 ;  /* 0x00007632272c7816 */ /* 0x000fe4000000002c */
[----:B------:R-:W-:Y:S01]  /*3410*/  MOV R38, R198 ;  /* 0x000000c600267202 */ /* 0x000fe20000000f00 */
[----:B------:R-:W-:-:S05]  /*3420*/  FFMA.FTZ R37, R37, R200, 1.1641532182693481445e-10 ;  /* 0x2f00000025257423 */ /* 0x000fca00000100c8 */
[----:B------:R-:W-:Y:S01]  /*3430*/  FSETP.LE.FTZ.AND P4, PT, R37, UR4, PT ;  /* 0x0000000425007c0b */ /* 0x000fe2000bf93000 */
        /* <DEDUP_REMOVED lines=9> */
.L_x_5963:
        /* <DEDUP_REMOVED lines=12> */
.L_x_5964:
        /* <DEDUP_REMOVED lines=42> */
.L_x_5962:
[----:B------:R-:W-:Y:S01]  /*3830*/  UMOV UR5, UR7 ;  /* 0x0000000700057c82 */ /* 0x000fe20008000000 */
[----:B------:R-:W-:Y:S01]  /*3840*/  P2R R36, PR, RZ, 0x1 ;  /* 0x00000001ff247803 */ /* 0x000fe20000000000 */
[----:B------:R-:W-:Y:S01]  /*3850*/  FMUL.FTZ R50, R50, UR5 ;  /* 0x0000000532327c20 */ /* 0x000fe20008410000 */
[----:B------:R-:W-:Y:S01]  /*3860*/  I2FP.F32.U32 R37, R38 ;  /* 0x0000002600257245 */ /* 0x000fe20000201000 */
[----:B------:R-:W-:Y:S01]  /*3870*/  FMUL.FTZ R49, R49, UR5 ;  /* 0x0000000531317c20 */ /* 0x000fe20008410000 */
[----:B------:R-:W-:Y:S01]  /*3880*/  ISETP.NE.AND P0, PT, R48, RZ, PT ;  /* 0x000000ff3000720c */ /* 0x000fe20003f05270 */
[----:B------:R-:W-:Y:S01]  /*3890*/  IMAD.U32 R44, R44, 0x10000, RZ ;  /* 0x000100002c2c7824 */ /* 0x000fe200078e00ff */
[----:B------:R-:W-:Y:S01]  /*38a0*/  ISETP.NE.AND P5, PT, R47, RZ, PT ;  /* 0x000000ff2f00720c */ /* 0x000fe20003fa5270 */
[----:B------:R-:W-:Y:S01]  /*38b0*/  FFMA.FTZ R37, R37, R200, 1.1641532182693481445e-10 ;  /* 0x2f00000025257423 */ /* 0x000fe200000100c8 */
[----:B------:R-:W-:Y:S01]  /*38c0*/  FSEL R58, R50, RZ, P0 ;  /* 0x000000ff323a7208 */ /* 0x000fe20000000000 */
[----:B------:R-:W-:Y:S01]  /*38d0*/  FMUL.FTZ R62, R62, UR5 ;  /* 0x000000053e3e7c20 */ /* 0x000fe20008410000 */
[----:B------:R-:W-:Y:S01]  /*38e0*/  ISETP.NE.AND P0, PT, R36, RZ, PT ;  /* 0x000000ff2400720c */ /* 0x000fe20003f05270 */
[----:B------:R-:W-:Y:S01]  /*38f0*/  FMUL.FTZ R55, R55, UR5 ;  /* 0x0000000537377c20 */ /* 0x000fe20008410000 */
[----:B------:R-:W-:Y:S01]  /*3900*/  FMUL.FTZ R53, R53, UR5 ;  /* 0x0000000535357c20 */ /* 0x000fe20008410000 */
[----:B------:R-:W-:Y:S01]  /*3910*/  FMUL.FTZ R54, R54, UR5 ;  /* 0x0000000536367c20 */ /* 0x000fe20008410000 */
[----:B------:R-:W-:Y:S01]  /*3920*/  FMUL.FTZ R51, R51, UR5 ;  /* 0x0000000533337c20 */ /* 0x000fe20008410000 */
[----:B------:R-:W-:Y:S01]  /*3930*/  FMUL.FTZ R44, R44, UR5 ;  /* 0x000000052c2c7c20 */ /* 0x000fe20008410000 */
[----:B------:R-:W-:-:S02]  /*3940*/  FSEL R56, R49, RZ, P5 ;  /* 0x000000ff31387208 */ /* 0x000fc40002800000 */
[----:B------:R-:W-:Y:S02]  /*3950*/  ISETP.NE.AND P6, PT, R46, RZ, PT ;  /* 0x000000ff2e00720c */ /* 0x000fe40003fc5270 */
[----:B------:R-:W-:Y:S02]  /*3960*/  FSETP.GTU.FTZ.AND P5, PT, R37, UR4, PT ;  /* 0x0000000425007c0b */ /* 0x000fe4000bfbc000 */
        /* <DEDUP_REMOVED lines=12> */
[----:B------:R-:W-:Y:S01]  /*3a30*/  PLOP3.LUT P5, PT, P5, PT, PT, 0x8, 0x80 ;  /* 0x000000000080781c */ /* 0x000fe20002fae170 */
[----:B------:R-:W-:-:S02]  /*3a40*/  @P0 FADD.FTZ R57, R69, R57 ;  /* 0x0000003945390221 */ /* 0x000fc40000010000 */
[----:B------:R-:W-:Y:S01]  /*3a50*/  @P0 FADD.FTZ R63, R67, R63 ;  /* 0x0000003f433f0221 */ /* 0x000fe20000010000 */
[----:B------:R-:W-:Y:S09]  /*3a60*/  BRA `(.L_x_5965) ;  /* 0x0000004800947947 */ /* 0x000ff20003800000 */
.L_x_5940:
        /* <DEDUP_REMOVED lines=15> */
.L_x_5967:
        /* <DEDUP_REMOVED lines=12> */
.L_x_5968:
        /* <DEDUP_REMOVED lines=41> */
.L_x_5966:
[----:B------:R-:W-:Y:S01]  /*3eb0*/  ISETP.NE.AND P1, PT, R42, 0x1, PT ;  /* 0x000000012a00780c */ /* 0x000fe20003f25270 */
[C---:B-----5:R-:W-:Y:S01]  /*3ec0*/  IMAD.U32 R46, R36.reuse, 0x10000, RZ ;  /* 0x00010000242e7824 */ /* 0x060fe200078e00ff */
[----:B------:R-:W-:Y:S01]  /*3ed0*/  I2FP.F32.U32 R41, R40 ;  /* 0x0000002800297245 */ /* 0x000fe20000201000 */
[----:B------:R-:W-:Y:S01]  /*3ee0*/  UMOV UR4, UR6 ;  /* 0x0000000600047c82 */ /* 0x000fe20008000000 */
[----:B------:R-:W-:Y:S01]  /*3ef0*/  UMOV UR5, UR7 ;  /* 0x0000000700057c82 */ /* 0x000fe20008000000 */
[----:B------:R-:W-:Y:S01]  /*3f00*/  PRMT R36, R36, 0x7632, R36 ;  /* 0x0000763224247816 */ /* 0x000fe20000000024 */
[----:B------:R-:W-:Y:S01]  /*3f10*/  FMUL.FTZ R46, R46, UR5 ;  /* 0x000000052e2e7c20 */ /* 0x000fe20008410000 */
[----:B------:R-:W-:Y:S01]  /*3f20*/  FFMA.FTZ R41, R41, R200, 1.1641532182693481445e-10 ;  /* 0x2f00000029297423 */ /* 0x000fe200000100c8 */
[----:B------:R-:W-:Y:S01]  /*3f30*/  IMAD.MOV.U32 R43, RZ, RZ, 0x2 ;  /* 0x00000002ff2b7424 */ /* 0x000fe200078e00ff */
[----:B------:R-:W-:-:S03]  /*3f40*/  MOV R40, R198 ;  /* 0x000000c600287202 */ /* 0x000fc60000000f00 */
        /* <DEDUP_REMOVED lines=11> */
.L_x_5970:
        /* <DEDUP_REMOVED lines=12> */
.L_x_5971:
        /* <DEDUP_REMOVED lines=42> */
.L_x_5969:
[----:B------:R-:W-:Y:S01]  /*4360*/  I2FP.F32.U32 R41, R40 ;  /* 0x0000002800297245 */ /* 0x000fe20000201000 */
[----:B------:R-:W-:Y:S01]  /*4370*/  IMAD.U32 R40, R72, 0x10000, RZ ;  /* 0x0001000048287824 */ /* 0x000fe200078e00ff */
[----:B------:R-:W-:-:S03]  /*4380*/  ISETP.NE.AND P2, PT, R43, 0x1, PT ;  /* 0x000000012b00780c */ /* 0x000fc60003f45270 */
[----:B------:R-:W-:Y:S01]  /*4390*/  FFMA.FTZ R41, R41, R200, 1.1641532182693481445e-10 ;  /* 0x2f00000029297423 */ /* 0x000fe200000100c8 */
[----:B------:R-:W-:-:S04]  /*43a0*/  FMUL.FTZ R40, R40, UR5 ;  /* 0x0000000528287c20 */ /* 0x000fc80008410000 */
[----:B------:R-:W-:Y:S02]  /*43b0*/  FSETP.GTU.FTZ.AND P1, PT, R41, UR4, PT ;  /* 0x0000000429007c0b */ /* 0x000fe4000bf3c000 */
[----:B------:R-:W-:Y:S02]  /*43c0*/  FSEL R41, R46, RZ, P3 ;  /* 0x000000ff2e297208 */ /* 0x000fe40001800000 */
[----:B------:R-:W-:Y:S02]  /*43d0*/  FSEL R40, R40, RZ, !P1 ;  /* 0x000000ff28287208 */ /* 0x000fe40004800000 */
[----:B------:R-:W-:-:S03]  /*43e0*/  SEL R185, RZ, 0x1, P1 ;  /* 0x00000001ffb97807 */ /* 0x000fc60000800000 */
[----:B------:R-:W-:Y:S01]  /*43f0*/  FADD.FTZ R56, R40, R41 ;  /* 0x0000002928387221 */ /* 0x000fe20000010000 */
[----:B------:R-:W-:Y:S02]  /*4400*/  HFMA2 R40, -RZ, RZ, 0, 1.1920928955078125e-07 ;  /* 0x00000002ff287431 */ /* 0x000fe400000001ff */
[----:B------:R-:W-:Y:S02]  /*4410*/  IMAD.MOV.U32 R41, RZ, RZ, R198 ;  /* 0x000000ffff297224 */ /* 0x000fe400078e00c6 */
[----:B------:R-:W-:Y:S01]  /*4420*/  @P0 FADD.FTZ R56, R68, R56 ;  /* 0x0000003844380221 */ /* 0x000fe20000010000 */
        /* <DEDUP_REMOVED lines=9> */
.L_x_5973:
        /* <DEDUP_REMOVED lines=12> */
.L_x_5974:
        /* <DEDUP_REMOVED lines=42> */
.L_x_5972:
[----:B------:R-:W-:Y:S01]  /*4820*/  ISETP.NE.AND P1, PT, R40, 0x1, PT ;  /* 0x000000012800780c */ /* 0x000fe20003f25270 */
[----:B------:R-:W-:Y:S01]  /*4830*/  IMAD.MOV.U32 R42, RZ, RZ, 0x2 ;  /* 0x00000002ff2a7424 */ /* 0x000fe200078e00ff */
[----:B------:R-:W-:Y:S02]  /*4840*/  I2FP.F32.U32 R41, R41 ;  /* 0x0000002900297245 */ /* 0x000fe40000201000 */
[----:B------:R-:W-:-:S03]  /*4850*/  SHF.L.U32 R36, R36, 0x10, RZ ;  /* 0x0000001024247819 */ /* 0x000fc600000006ff */
[----:B------:R-:W-:Y:S02]  /*4860*/  FFMA.FTZ R41, R41, R200, 1.1641532182693481445e-10 ;  /* 0x2f00000029297423 */ /* 0x000fe400000100c8 */
[----:B------:R-:W-:-:S03]  /*4870*/  FMUL.FTZ R36, R36, UR5 ;  /* 0x0000000524247c20 */ /* 0x000fc60008410000 */
        /* <DEDUP_REMOVED lines=12> */
.L_x_5976:
        /* <DEDUP_REMOVED lines=12> */
.L_x_5977:
        /* <DEDUP_REMOVED lines=42> */
.L_x_5975:
[----:B------:R-:W-:Y:S01]  /*4ca0*/  I2FP.F32.U32 R41, R41 ;  /* 0x0000002900297245 */ /* 0x000fe20000201000 */
[----:B------:R-:W-:Y:S01]  /*4cb0*/  IMAD.U32 R48, R48, 0x10000, RZ ;  /* 0x0001000030307824 */ /* 0x000fe200078e00ff */
[----:B------:R-:W-:Y:S01]  /*4cc0*/  ISETP.NE.AND P2, PT, R42, 0x1, PT ;  /* 0x000000012a00780c */ /* 0x000fe20003f45270 */
[----:B------:R-:W-:Y:S01]  /*4cd0*/  IMAD.MOV.U32 R40, RZ, RZ, 0x2 ;  /* 0x00000002ff287424 */ /* 0x000fe200078e00ff */
[----:B------:R-:W-:Y:S01]  /*4ce0*/  FSEL R57, R36, RZ, P3 ;  /* 0x000000ff24397208 */ /* 0x000fe20001800000 */
[----:B------:R-:W-:Y:S01]  /*4cf0*/  FFMA.FTZ R41, R41, R200, 1.1641532182693481445e-10 ;  /* 0x2f00000029297423 */ /* 0x000fe200000100c8 */
[----:B------:R-:W-:Y:S01]  /*4d00*/  FMUL.FTZ R48, R48, UR5 ;  /* 0x0000000530307c20 */ /* 0x000fe20008410000 */
[----:B------:R-:W-:-:S03]  /*4d10*/  IMAD.MOV.U32 R36, RZ, RZ, R198 ;  /* 0x000000ffff247224 */ /* 0x000fc600078e00c6 */
[----:B------:R-:W-:-:S04]  /*4d20*/  FSETP.GTU.FTZ.AND P1, PT, R41, UR4, PT ;  /* 0x0000000429007c0b */ /* 0x000fc8000bf3c000 */
        /* <DEDUP_REMOVED lines=13> */
.L_x_5979:
        /* <DEDUP_REMOVED lines=12> */
.L_x_5980:
        /* <DEDUP_REMOVED lines=42> */
.L_x_5978:
[----:B------:R-:W-:Y:S01]  /*5160*/  ISETP.NE.AND P1, PT, R40, 0x1, PT ;  /* 0x000000012800780c */ /* 0x000fe20003f25270 */
[C---:B------:R-:W-:Y:S01]  /*5170*/  IMAD.U32 R54, R37.reuse, 0x10000, RZ ;  /* 0x0001000025367824 */ /* 0x040fe200078e00ff */
[----:B------:R-:W-:Y:S02]  /*5180*/  I2FP.F32.U32 R41, R36 ;  /* 0x0000002400297245 */ /* 0x000fe40000201000 */
[----:B------:R-:W-:Y:S01]  /*5190*/  PRMT R53, R37, 0x7632, R53 ;  /* 0x0000763225357816 */ /* 0x000fe20000000035 */
[----:B------:R-:W-:Y:S01]  /*51a0*/  FMUL.FTZ R54, R54, UR5 ;  /* 0x0000000536367c20 */ /* 0x000fe20008410000 */
[----:B------:R-:W-:Y:S01]  /*51b0*/  MOV R37, R198 ;  /* 0x000000c600257202 */ /* 0x000fe20000000f00 */
[----:B------:R-:W-:-:S05]  /*51c0*/  FFMA.FTZ R41, R41, R200, 1.1641532182693481445e-10 ;  /* 0x2f00000029297423 */ /* 0x000fca00000100c8 */
[----:B------:R-:W-:Y:S01]  /*51d0*/  FSETP.LE.FTZ.AND P3, PT, R41, UR4, PT ;  /* 0x0000000429007c0b */ /* 0x000fe2000bf73000 */
[----:B------:R-:W-:-:S03]  /*51e0*/  IMAD.MOV.U32 R41, RZ, RZ, 0x2 ;  /* 0x00000002ff297424 */ /* 0x000fc600078e00ff */
        /* <DEDUP_REMOVED lines=10> */
.L_x_5982:
        /* <DEDUP_REMOVED lines=12> */
.L_x_5983:
        /* <DEDUP_REMOVED lines=42> */
.L_x_5981:
        /* <DEDUP_REMOVED lines=22> */
.L_x_5985:
        /* <DEDUP_REMOVED lines=12> */
.L_x_5986:
        /* <DEDUP_REMOVED lines=42> */
.L_x_5984:
[----:B------:R-:W-:Y:S01]  /*5ab0*/  ISETP.NE.AND P2, PT, R36, 0x1, PT ;  /* 0x000000012400780c */ /* 0x000fe20003f45270 */
[----:B------:R-:W-:Y:S01]  /*5ac0*/  IMAD.MOV.U32 R40, RZ, RZ, 0x2 ;  /* 0x00000002ff287424 */ /* 0x000fe200078e00ff */
[----:B------:R-:W-:Y:S02]  /*5ad0*/  I2FP.F32.U32 R37, R37 ;  /* 0x0000002500257245 */ /* 0x000fe40000201000 */
[----:B------:R-:W-:-:S03]  /*5ae0*/  SHF.L.U32 R53, R53, 0x10, RZ ;  /* 0x0000001035357819 */ /* 0x000fc600000006ff */
[----:B------:R-:W-:Y:S02]  /*5af0*/  FFMA.FTZ R37, R37, R200, 1.1641532182693481445e-10 ;  /* 0x2f00000025257423 */ /* 0x000fe400000100c8 */
[----:B------:R-:W-:-:S03]  /*5b00*/  FMUL.FTZ R53, R53, UR5 ;  /* 0x0000000535357c20 */ /* 0x000fc60008410000 */
[----:B------:R-:W-:Y:S01]  /*5b10*/  FSETP.LE.FTZ.AND P1, PT, R37, UR4, PT ;  /* 0x0000000425007c0b */ /* 0x000fe2000bf33000 */
[----:B------:R-:W-:Y:S01]  /*5b20*/  IMAD.MOV.U32 R37, RZ, RZ, R198 ;  /* 0x000000ffff257224 */ /* 0x000fe200078e00c6 */
[----:B------:R-:W-:Y:S11]  /*5b30*/  @!P2 BRA `(.L_x_5987) ;  /* 0x0000000000f8a947 */ /* 0x000ff60003800000 */
        /* <DEDUP_REMOVED lines=8> */
.L_x_5988:
        /* <DEDUP_REMOVED lines=12> */
.L_x_5989:
        /* <DEDUP_REMOVED lines=42> */
.L_x_5987:
[----:B------:R-:W-:Y:S01]  /*5f20*/  I2FP.F32.U32 R37, R37 ;  /* 0x0000002500257245 */ /* 0x000fe20000201000 */
[----:B------:R-:W-:Y:S01]  /*5f30*/  IMAD.U32 R49, R49, 0x10000, RZ ;  /* 0x0001000031317824 */ /* 0x000fe200078e00ff */
[----:B------:R-:W-:Y:S02]  /*5f40*/  ISETP.NE.AND P3, PT, R40, 0x1, PT ;  /* 0x000000012800780c */ /* 0x000fe40003f65270 */
[----:B------:R-:W-:Y:S01]  /*5f50*/  FSEL R36, R53, RZ, P1 ;  /* 0x000000ff35247208 */ /* 0x000fe20000800000 */
[----:B------:R-:W-:Y:S01]  /*5f60*/  FFMA.FTZ R37, R37, R200, 1.1641532182693481445e-10 ;  /* 0x2f00000025257423 */ /* 0x000fe200000100c8 */
[----:B------:R-:W-:-:S04]  /*5f70*/  FMUL.FTZ R49, R49, UR5 ;  /* 0x0000000531317c20 */ /* 0x000fc80008410000 */
[----:B------:R-:W-:Y:S01]  /*5f80*/  FSETP.GTU.FTZ.AND P2, PT, R37, UR4, PT ;  /* 0x0000000425007c0b */ /* 0x000fe2000bf5c000 */
[----:B------:R-:W-:-:S03]  /*5f90*/  IMAD.MOV.U32 R37, RZ, RZ, R198 ;  /* 0x000000ffff257224 */ /* 0x000fc600078e00c6 */
[----:B------:R-:W-:Y:S02]  /*5fa0*/  FSEL R49, R49, RZ, !P2 ;  /* 0x000000ff31317208 */ /* 0x000fe40005000000 */
[----:B------:R-:W-:-:S03]  /*5fb0*/  SEL R188, RZ, 0x1, P2 ;  /* 0x00000001ffbc7807 */ /* 0x000fc60001000000 */
[----:B------:R-:W-:Y:S01]  /*5fc0*/  FADD.FTZ R59, R49, R36 ;  /* 0x00000024313b7221 */ /* 0x000fe20000010000 */
[----:B------:R-:W-:-:S03]  /*5fd0*/  HFMA2 R36, -RZ, RZ, 0, 1.1920928955078125e-07 ;  /* 0x00000002ff247431 */ /* 0x000fc600000001ff */
[----:B------:R-:W-:Y:S01]  /*5fe0*/  @P0 FADD.FTZ R59, R71, R59 ;  /* 0x0000003b473b0221 */ /* 0x000fe20000010000 */
        /* <DEDUP_REMOVED lines=9> */
.L_x_5991:
        /* <DEDUP_REMOVED lines=12> */
.L_x_5992:
        /* <DEDUP_REMOVED lines=42> */
.L_x_5990:
[----:B------:R-:W-:Y:S01]  /*63e0*/  ISETP.NE.AND P3, PT, R36, 0x1, PT ;  /* 0x000000012400780c */ /* 0x000fe20003f65270 */
[C---:B------:R-:W-:Y:S01]  /*63f0*/  IMAD.U32 R49, R38.reuse, 0x10000, RZ ;  /* 0x0001000026317824 */ /* 0x040fe200078e00ff */
[----:B------:R-:W-:Y:S01]  /*6400*/  I2FP.F32.U32 R37, R37 ;  /* 0x0000002500257245 */ /* 0x000fe20000201000 */
[----:B------:R-:W-:Y:S01]  /*6410*/  IMAD.MOV.U32 R40, RZ, RZ, 0x2 ;  /* 0x00000002ff287424 */ /* 0x000fe200078e00ff */
[----:B------:R-:W-:Y:S01]  /*6420*/  PRMT R38, R38, 0x7632, R38 ;  /* 0x0000763226267816 */ /* 0x000fe20000000026 */
[----:B------:R-:W-:Y:S02]  /*6430*/  FMUL.FTZ R49, R49, UR5 ;  /* 0x0000000531317c20 */ /* 0x000fe40008410000 */
[----:B------:R-:W-:-:S05]  /*6440*/  FFMA.FTZ R37, R37, R200, 1.1641532182693481445e-10 ;  /* 0x2f00000025257423 */ /* 0x000fca00000100c8 */
[----:B------:R-:W-:Y:S02]  /*6450*/  FSETP.LE.FTZ.AND P2, PT, R37, UR4, PT ;  /* 0x0000000425007c0b */ /* 0x000fe4000bf53000 */
        /* <DEDUP_REMOVED lines=10> */
.L_x_5994:
        /* <DEDUP_REMOVED lines=12> */
.L_x_5995:
        /* <DEDUP_REMOVED lines=42> */
.L_x_5993:
[----:B------:R-:W-:Y:S02]  /*6860*/  I2FP.F32.U32 R37, R37 ;  /* 0x0000002500257245 */ /* 0x000fe40000201000 */
[----:B------:R-:W-:-:S03]  /*6870*/  SHF.L.U32 R36, R74, 0x10, RZ ;  /* 0x000000104a247819 */ /* 0x000fc600000006ff */
[----:B------:R-:W-:Y:S02]  /*6880*/  FFMA.FTZ R37, R37, R200, 1.1641532182693481445e-10 ;  /* 0x2f00000025257423 */ /* 0x000fe400000100c8 */
[----:B------:R-:W-:-:S03]  /*6890*/  FMUL.FTZ R36, R36, UR5 ;  /* 0x0000000524247c20 */ /* 0x000fc60008410000 */
[----:B------:R-:W-:Y:S02]  /*68a0*/  FSETP.GTU.FTZ.AND P3, PT, R37, UR4, PT ;  /* 0x0000000425007c0b */ /* 0x000fe4000bf7c000 */
[----:B------:R-:W-:Y:S02]  /*68b0*/  FSEL R37, R49, RZ, P2 ;  /* 0x000000ff31257208 */ /* 0x000fe40001000000 */
[----:B------:R-:W-:Y:S02]  /*68c0*/  FSEL R36, R36, RZ, !P3 ;  /* 0x000000ff24247208 */ /* 0x000fe40005800000 */
[----:B------:R-:W-:Y:S02]  /*68d0*/  SEL R189, RZ, 0x1, P3 ;  /* 0x00000001ffbd7807 */ /* 0x000fe40001800000 */
[----:B------:R-:W-:Y:S01]  /*68e0*/  ISETP.NE.AND P3, PT, R40, 0x1, PT ;  /* 0x000000012800780c */ /* 0x000fe20003f65270 */
[----:B------:R-:W-:Y:S01]  /*68f0*/  FADD.FTZ R60, R36, R37 ;  /* 0x00000025243c7221 */ /* 0x000fe20000010000 */
[----:B------:R-:W-:-:S02]  /*6900*/  IMAD.MOV.U32 R36, RZ, RZ, 0x2 ;  /* 0x00000002ff247424 */ /* 0x000fc400078e00ff */
[----:B------:R-:W-:Y:S02]  /*6910*/  IMAD.MOV.U32 R37, RZ, RZ, R198 ;  /* 0x000000ffff257224 */ /* 0x000fe400078e00c6 */
[----:B------:R-:W-:-:S07]  /*6920*/  @P0 FADD.FTZ R60, R64, R60 ;  /* 0x0000003c403c0221 */ /* 0x000fce0000010000 */
        /* <DEDUP_REMOVED lines=9> */
.L_x_5997:
        /* <DEDUP_REMOVED lines=12> */
.L_x_5998:
        /* <DEDUP_REMOVED lines=42> */
.L_x_5996:
[----:B------:R-:W-:Y:S01]  /*6d20*/  ISETP.NE.AND P4, PT, R36, 0x1, PT ;  /* 0x000000012400780c */ /* 0x000fe20003f85270 */
[----:B------:R-:W-:Y:S01]  /*6d30*/  IMAD.U32 R38, R38, 0x10000, RZ ;  /* 0x0001000026267824 */ /* 0x000fe200078e00ff */
[----:B------:R-:W-:Y:S01]  /*6d40*/  I2FP.F32.U32 R37, R37 ;  /* 0x0000002500257245 */ /* 0x000fe20000201000 */
[----:B------:R-:W-:Y:S02]  /*6d50*/  HFMA2 R40, -RZ, RZ, 0, 1.1920928955078125e-07 ;  /* 0x00000002ff287431 */ /* 0x000fe400000001ff */
[----:B------:R-:W-:Y:S02]  /*6d60*/  FMUL.FTZ R38, R38, UR5 ;  /* 0x0000000526267c20 */ /* 0x000fe40008410000 */
        /* <DEDUP_REMOVED lines=12> */
.L_x_6000:
        /* <DEDUP_REMOVED lines=12> */
.L_x_6001:
        /* <DEDUP_REMOVED lines=42> */
.L_x_5999:
[----:B------:R-:W-:Y:S01]  /*7190*/  I2FP.F32.U32 R37, R37 ;  /* 0x0000002500257245 */ /* 0x000fe20000201000 */
[----:B------:R-:W-:Y:S01]  /*71a0*/  IMAD.U32 R45, R45, 0x10000, RZ ;  /* 0x000100002d2d7824 */ /* 0x000fe200078e00ff */
[----:B------:R-:W-:-:S03]  /*71b0*/  FSEL R36, R38, RZ, P3 ;  /* 0x000000ff26247208 */ /* 0x000fc60001800000 */
[----:B------:R-:W-:Y:S01]  /*71c0*/  FFMA.FTZ R37, R37, R200, 1.1641532182693481445e-10 ;  /* 0x2f00000025257423 */ /* 0x000fe200000100c8 */
[----:B------:R-:W-:-:S04]  /*71d0*/  FMUL.FTZ R45, R45, UR5 ;  /* 0x000000052d2d7c20 */ /* 0x000fc80008410000 */
[----:B------:R-:W-:Y:S02]  /*71e0*/  FSETP.GTU.FTZ.AND P4, PT, R37, UR4, PT ;  /* 0x0000000425007c0b */ /* 0x000fe4000bf9c000 */
        /* <DEDUP_REMOVED lines=16> */
.L_x_6003:
        /* <DEDUP_REMOVED lines=12> */
.L_x_6004:
        /* <DEDUP_REMOVED lines=42> */
.L_x_6002:
[----:B------:R-:W-:Y:S01]  /*7650*/  ISETP.NE.AND P5, PT, R36, 0x1, PT ;  /* 0x000000012400780c */ /* 0x000fe20003fa5270 */
[----:B------:R-:W-:Y:S01]  /*7660*/  IMAD.MOV.U32 R38, RZ, RZ, R198 ;  /* 0x000000ffff267224 */ /* 0x000fe200078e00c6 */
[----:B------:R-:W-:Y:S02]  /*7670*/  I2FP.F32.U32 R37, R37 ;  /* 0x0000002500257245 */ /* 0x000fe40000201000 */
[C---:B------:R-:W-:Y:S02]  /*7680*/  SHF.L.U32 R49, R39.reuse, 0x10, RZ ;  /* 0x0000001027317819 */ /* 0x040fe400000006ff */
[----:B------:R-:W-:Y:S01]  /*7690*/  PRMT R45, R39, 0x7632, R45 ;  /* 0x00007632272d7816 */ /* 0x000fe2000000002d */
[----:B------:R-:W-:Y:S01]  /*76a0*/  FFMA.FTZ R37, R37, R200, 1.1641532182693481445e-10 ;  /* 0x2f00000025257423 */ /* 0x000fe200000100c8 */
[----:B------:R-:W-:Y:S02]  /*76b0*/  IMAD.MOV.U32 R39, RZ, RZ, 0x2 ;  /* 0x00000002ff277424 */ /* 0x000fe400078e00ff */
[----:B------:R-:W-:-:S02]  /*76c0*/  FMUL.FTZ R49, R49, UR5 ;  /* 0x0000000531317c20 */ /* 0x000fc40008410000 */
[----:B------:R-:W-:Y:S01]  /*76d0*/  FSETP.LE.FTZ.AND P4, PT, R37, UR4, PT ;  /* 0x0000000425007c0b */ /* 0x000fe2000bf93000 */
        /* <DEDUP_REMOVED lines=9> */
.L_x_6006:
        /* <DEDUP_REMOVED lines=12> */
.L_x_6007:
        /* <DEDUP_REMOVED lines=40> */
[----:B------:R-:W-:Y:S01]  /*7ab0*/  IMAD.MOV.U32 R38, RZ, RZ, R52 ;  /* 0x000000ffff267224 */ /* 0x000fe200078e0034 */
[----:B------:R-:W-:-:S07]  /*7ac0*/  MOV R52, R36 ;  /* 0x0000002400347202 */ /* 0x000fce0000000f00 */
.L_x_6005:
[----:B------:R-:W-:Y:S01]  /*7ad0*/  I2FP.F32.U32 R37, R38 ;  /* 0x0000002600257245 */ /* 0x000fe20000201000 */
[----:B------:R-:W-:-:S04]  /*7ae0*/  IMAD.U32 R36, R75, 0x10000, RZ ;  /* 0x000100004b247824 */ /* 0x000fc800078e00ff */
[----:B------:R-:W-:Y:S01]  /*7af0*/  FFMA.FTZ R37, R37, R200, 1.1641532182693481445e-10 ;  /* 0x2f00000025257423 */ /* 0x000fe200000100c8 */
[----:B------:R-:W-:-:S04]  /*7b00*/  FMUL.FTZ R36, R36, UR5 ;  /* 0x0000000524247c20 */ /* 0x000fc80008410000 */
[----:B------:R-:W-:Y:S02]  /*7b10*/  FSETP.GTU.FTZ.AND P5, PT, R37, UR4, PT ;  /* 0x0000000425007c0b */ /* 0x000fe4000bfbc000 */
[----:B------:R-:W-:Y:S02]  /*7b20*/  FSEL R37, R49, RZ, P4 ;  /* 0x000000ff31257208 */ /* 0x000fe40002000000 */
[----:B------:R-:W-:Y:S02]  /*7b30*/  FSEL R36, R36, RZ, !P5 ;  /* 0x000000ff24247208 */ /* 0x000fe40006800000 */
[----:B------:R-:W-:Y:S02]  /*7b40*/  SEL R191, RZ, 0x1, P5 ;  /* 0x00000001ffbf7807 */ /* 0x000fe40002800000 */
[----:B------:R-:W-:Y:S01]  /*7b50*/  ISETP.NE.AND P5, PT, R39, 0x1, PT ;  /* 0x000000012700780c */ /* 0x000fe20003fa5270 */
[----:B------:R-:W-:Y:S01]  /*7b60*/  FADD.FTZ R62, R36, R37 ;  /* 0x00000025243e7221 */ /* 0x000fe20000010000 */
[----:B------:R-:W-:-:S02]  /*7b70*/  HFMA2 R36, -RZ, RZ, 0, 1.1920928955078125e-07 ;  /* 0x00000002ff247431 */ /* 0x000fc400000001ff */
[----:B------:R-:W-:Y:S02]  /*7b80*/  IMAD.MOV.U32 R37, RZ, RZ, R198 ;  /* 0x000000ffff257224 */ /* 0x000fe400078e00c6 */
[----:B------:R-:W-:-:S07]  /*7b90*/  @P0 FADD.FTZ R62, R66, R62 ;  /* 0x0000003e423e0221 */ /* 0x000fce0000010000 */
        /* <DEDUP_REMOVED lines=9> */
.L_x_6009:
        /* <DEDUP_REMOVED lines=12> */
.L_x_6010:
        /* <DEDUP_REMOVED lines=42> */
.L_x_6008:
[----:B------:R-:W-:Y:S01]  /*7f90*/  ISETP.NE.AND P6, PT, R36, 0x1, PT ;  /* 0x000000012400780c */ /* 0x000fe20003fc5270 */
[----:B------:R-:W-:Y:S01]  /*7fa0*/  IMAD.U32 R45, R45, 0x10000, RZ ;  /* 0x000100002d2d7824 */ /* 0x000fe200078e00ff */
[----:B------:R-:W-:Y:S01]  /*7fb0*/  I2FP.F32.U32 R37, R37 ;  /* 0x0000002500257245 */ /* 0x000fe20000201000 */
[----:B------:R-:W-:Y:S01]  /*7fc0*/  IMAD.MOV.U32 R142, RZ, RZ, 0x2 ;  /* 0x00000002ff8e7424 */ /* 0x000fe200078e00ff */
[----:B------:R-:W-:Y:S01]  /*7fd0*/  MOV R38, R198 ;  /* 0x000000c600267202 */ /* 0x000fe20000000f00 */
[----:B------:R-:W-:Y:S02]  /*7fe0*/  FMUL.FTZ R45, R45, UR5 ;  /* 0x000000052d2d7c20 */ /* 0x000fe40008410000 */
[----:B------:R-:W-:-:S05]  /*7ff0*/  FFMA.FTZ R37, R37, R200, 1.1641532182693481445e-10 ;  /* 0x2f00000025257423 */ /* 0x000fca00000100c8 */
[----:B------:R-:W-:Y:S01]  /*8000*/  FSETP.LE.FTZ.AND P5, PT, R37, UR4, PT ;  /* 0x0000000425007c0b */ /* 0x000fe2000bfb3000 */
        /* <DEDUP_REMOVED lines=9> */
.L_x_6012:
        /* <DEDUP_REMOVED lines=14> */
.L_x_6013:
        /* <DEDUP_REMOVED lines=42> */
.L_x_6011:
[----:B------:R-:W-:Y:S02]  /*8420*/  I2FP.F32.U32 R37, R38 ;  /* 0x0000002600257245 */ /* 0x000fe40000201000 */
[----:B------:R-:W-:Y:S02]  /*8430*/  SHF.L.U32 R44, R44, 0x10, RZ ;  /* 0x000000102c2c7819 */ /* 0x000fe400000006ff */
[----:B------:R-:W-:Y:S01]  /*8440*/  FSEL R63, R45, RZ, P5 ;  /* 0x000000ff2d3f7208 */ /* 0x000fe20002800000 */
[----:B------:R-:W-:Y:S02]  /*8450*/  FFMA.FTZ R37, R37, R200, 1.1641532182693481445e-10 ;  /* 0x2f00000025257423 */ /* 0x000fe400000100c8 */
[----:B------:R-:W-:-:S03]  /*8460*/  FMUL.FTZ R44, R44, UR5 ;  /* 0x000000052c2c7c20 */ /* 0x000fc60008410000 */
[----:B------:R-:W-:-:S04]  /*8470*/  FSETP.GTU.FTZ.AND P6, PT, R37, UR4, PT ;  /* 0x0000000425007c0b */ /* 0x000fc8000bfdc000 */
[----:B------:R-:W-:Y:S02]  /*8480*/  FSEL R44, R44, RZ, !P6 ;  /* 0x000000ff2c2c7208 */ /* 0x000fe40007000000 */
[----:B------:R-:W-:-:S03]  /*8490*/  SEL R192, RZ, 0x1, P6 ;  /* 0x00000001ffc07807 */ /* 0x000fc60003000000 */
[----:B------:R-:W-:-:S04]  /*84a0*/  FADD.FTZ R63, R44, R63 ;  /* 0x0000003f2c3f7221 */ /* 0x000fc80000010000 */
[----:B------:R-:W-:-:S07]  /*84b0*/  @P0 FADD.FTZ R63, R67, R63 ;  /* 0x0000003f433f0221 */ /* 0x000fce0000010000 */
.L_x_5965:
        /* <DEDUP_REMOVED lines=16> */
[----:B------:R-:W-:Y:S02]  /*85c0*/  LOP3.LUT R42, R42, R43, R39, 0xfe, !PT ;  /* 0x0000002b2a2a7212 */ /* 0x000fe400078efe27 */
[----:B------:R-:W-:Y:S02]  /*85d0*/  LOP3.LUT R36, R36, R38, R37, 0xfe, !PT ;  /* 0x0000002624247212 */ /* 0x000fe400078efe25 */
[----:B------:R-:W-:Y:S01]  /*85e0*/  SEL R37, RZ, 0x1, !P2 ;  /* 0x00000001ff257807 */ /* 0x000fe20005000000 */
[----:B0-----:R-:W-:Y:S01]  /*85f0*/  IMAD.WIDE.U32 R46, R195, 0x20, R172 ;  /* 0x00000020c32e7825 */ /* 0x001fe200078e00ac */
[----:B------:R-:W-:-:S02]  /*8600*/  SEL R39, RZ, 0x1, !P6 ;  /* 0x00000001ff277807 */ /* 0x000fc40007000000 */
[----:B------:R-:W-:Y:S01]  /*8610*/  LOP3.LUT R37, R42, R37, RZ, 0xfc, !PT ;  /* 0x000000252a257212 */ /* 0x000fe200078efcff */
[----:B------:R-:W-:Y:S01]  /*8620*/  IMAD.MOV.U32 R42, RZ, RZ, 0x10 ;  /* 0x00000010ff2a7424 */ /* 0x000fe200078e00ff */
[----:B------:R-:W-:Y:S01]  /*8630*/  LOP3.LUT R36, R36, R39, RZ, 0xfc, !PT ;  /* 0x0000002724247212 */ /* 0x000fe200078efcff */
[----:B------:R0:W-:Y:S01]  /*8640*/  STG.E.128 desc[UR8][R46.64], R56 ;  /* 0x000000382e007986 */ /* 0x0001e2000c101d08 */
[----:B------:R-:W-:Y:S01]  /*8650*/  PLOP3.LUT P1, PT, PT, PT, UP0, 0x80, 0x8 ;  /* 0x000000000008781c */ /* 0x000fe20003f2f008 */
[----:B-1----:R-:W-:Y:S01]  /*8660*/  IMAD.WIDE.U32 R44, R195, 0x8, R174 ;  /* 0x00000008c32c7825 */ /* 0x002fe200078e00ae */
[----:B------:R-:W-:Y:S01]  /*8670*/  PLOP3.LUT P2, PT, PT, PT, UP0, 0x80, 0x8 ;  /* 0x000000000008781c */ /* 0x000fe20003f4f008 */
[----:B------:R0:W-:Y:S02]  /*8680*/  STG.E.128 desc[UR8][R46.64+0x10], R60 ;  /* 0x0000103c2e007986 */ /* 0x0001e4000c101d08 */
[C---:B------:R-:W-:Y:S02]  /*8690*/  IMAD.WIDE.U32 R38, R197.reuse, 0x10, R140 ;  /* 0x00000010c5267825 */ /* 0x040fe400078e008c */
[----:B------:R0:W-:Y:S02]  /*86a0*/  STG.E.64 desc[UR8][R44.64], R36 ;  /* 0x000000242c007986 */ /* 0x0001e4000c101b08 */
[----:B--2---:R-:W-:-:S04]  /*86b0*/  @P0 IMAD.WIDE.U32 R40, R197, 0x20, R40 ;  /* 0x00000020c5280825 */ /* 0x004fc800078e0028 */
[----:B---3--:R-:W-:Y:S01]  /*86c0*/  @P1 IMAD.WIDE.U32 R42, R197, R42, UR20 ;  /* 0x00000014c52a1e25 */ /* 0x008fe2000f8e002a */
[----:B------:R-:W-:Y:S06]  /*86d0*/  BRA.U !UP0, `(.L_x_6014) ;  /* 0x0000000108507547 */ /* 0x000fec000b800000 */
        /* <DEDUP_REMOVED lines=20> */
.L_x_6014:
[----:B------:R2:W5:Y:S04]  /*8820*/  @P2 LDG.E.128 R72, desc[UR8][R42.64] ;  /* 0x000000082a482981 */ /* 0x000568000c1e1d00 */
[----:B------:R2:W5:Y:S04]  /*8830*/  @P0 LDG.E.128 R68, desc[UR8][R40.64] ;  /* 0x0000000828440981 */ /* 0x000568000c1e1d00 */
[----:B------:R2:W5:Y:S04]  /*8840*/  @P0 LDG.E.128 R64, desc[UR8][R40.64+0x10] ;  /* 0x0000100828400981 */ /* 0x000568000c1e1d00 */
[----:B01----:R-:W5:Y:S01]  /*8850*/  LDG.E.128 R36, desc[UR8][R38.64] ;  /* 0x0000000826247981 */ /* 0x003f62000c1e1d00 */
[----:B------:R-:W-:Y:S05]  /*8860*/  BRA.U !UP0, `(.L_x_6015) ;  /* 0x0000004908a47547 */ /* 0x000fea000b800000 */
[----:B------:R-:W-:Y:S01]  /*8870*/  ISETP.NE.AND P1, PT, R142, 0x1, PT ;  /* 0x000000018e00780c */ /* 0x000fe20003f25270 */
[----:B--2---:R-:W-:Y:S01]  /*8880*/  IMAD.MOV.U32 R42, RZ, RZ, 0x2 ;  /* 0x00000002ff2a7424 */ /* 0x004fe200078e00ff */
[----:B-----5:R-:W-:Y:S01]  /*8890*/  PRMT R44, R75, 0x7632, R44 ;  /* 0x000076324b2c7816 */ /* 0x020fe2000000002c */
[----:B------:R-:W-:Y:S01]  /*88a0*/  IMAD.MOV.U32 R40, RZ, RZ, R198 ;  /* 0x000000ffff287224 */ /* 0x000fe200078e00c6 */
[----:B------:R-:W-:Y:S02]  /*88b0*/  PRMT R45, R74, 0x7632, R45 ;  /* 0x000076324a2d7816 */ /* 0x000fe4000000002d */
        /* <DEDUP_REMOVED lines=14> */
.L_x_6017:
        /* <DEDUP_REMOVED lines=12> */
.L_x_6018:
        /* <DEDUP_REMOVED lines=42> */
.L_x_6016:
[----:B------:R-:W-:Y:S01]  /*8d00*/  ISETP.NE.AND P1, PT, R42, 0x1, PT ;  /* 0x000000012a00780c */ /* 0x000fe20003f25270 */
[----:B------:R-:W-:Y:S01]  /*8d10*/  HFMA2 R43, -RZ, RZ, 0, 1.1920928955078125e-07 ;  /* 0x00000002ff2b7431 */ /* 0x000fe200000001ff */
[----:B------:R-:W-:Y:S01]  /*8d20*/  I2FP.F32.U32 R41, R40 ;  /* 0x0000002800297245 */ /* 0x000fe20000201000 */
[C---:B------:R-:W-:Y:S01]  /*8d30*/  IMAD.U32 R40, R36.reuse, 0x10000, RZ ;  /* 0x0001000024287824 */ /* 0x040fe200078e00ff */
[----:B------:R-:W-:-:S03]  /*8d40*/  PRMT R36, R36, 0x7632, R36 ;  /* 0x0000763224247816 */ /* 0x000fc60000000024 */
[----:B------:R-:W-:Y:S01]  /*8d50*/  FFMA.FTZ R41, R41, R200, 1.1641532182693481445e-10 ;  /* 0x2f00000029297423 */ /* 0x000fe200000100c8 */
[----:B------:R-:W-:-:S04]  /*8d60*/  FMUL.FTZ R47, R40, UR5 ;  /* 0x00000005282f7c20 */ /* 0x000fc80008410000 */
        /* <DEDUP_REMOVED lines=12> */
.L_x_6020:
        /* <DEDUP_REMOVED lines=12> */
.L_x_6021:
        /* <DEDUP_REMOVED lines=42> */
.L_x_6019:
[----:B------:R-:W-:Y:S01]  /*9190*/  I2FP.F32.U32 R41, R41 ;  /* 0x0000002900297245 */ /* 0x000fe20000201000 */
[----:B------:R-:W-:Y:S01]  /*91a0*/  IMAD.U32 R40, R72, 0x10000, RZ ;  /* 0x0001000048287824 */ /* 0x000fe200078e00ff */
[----:B------:R-:W-:-:S03]  /*91b0*/  ISETP.NE.AND P2, PT, R43, 0x1, PT ;  /* 0x000000012b00780c */ /* 0x000fc60003f45270 */
[----:B------:R-:W-:Y:S01]  /*91c0*/  FFMA.FTZ R41, R41, R200, 1.1641532182693481445e-10 ;  /* 0x2f00000029297423 */ /* 0x000fe200000100c8 */
[----:B------:R-:W-:-:S04]  /*91d0*/  FMUL.FTZ R40, R40, UR5 ;  /* 0x0000000528287c20 */ /* 0x000fc80008410000 */
[----:B------:R-:W-:Y:S02]  /*91e0*/  FSETP.GTU.FTZ.AND P1, PT, R41, UR4, PT ;  /* 0x0000000429007c0b */ /* 0x000fe4000bf3c000 */
[----:B------:R-:W-:Y:S02]  /*91f0*/  FSEL R41, R47, RZ, P3 ;  /* 0x000000ff2f297208 */ /* 0x000fe40001800000 */
[----:B------:R-:W-:Y:S01]  /*9200*/  FSEL R52, R40, RZ, !P1 ;  /* 0x000000ff28347208 */ /* 0x000fe20004800000 */
[----:B------:R-:W-:Y:S01]  /*9210*/  IMAD.MOV.U32 R40, RZ, RZ, 0x2 ;  /* 0x00000002ff287424 */ /* 0x000fe200078e00ff */
        /* <DEDUP_REMOVED lines=13> */
.L_x_6023:
        /* <DEDUP_REMOVED lines=12> */
.L_x_6024:
        /* <DEDUP_REMOVED lines=42> */
.L_x_6022:
        /* <DEDUP_REMOVED lines=18> */
.L_x_6026:
        /* <DEDUP_REMOVED lines=12> */
.L_x_6027:
        /* <DEDUP_REMOVED lines=42> */
.L_x_6025:
[----:B------:R-:W-:Y:S01]  /*9ad0*/  I2FP.F32.U32 R41, R41 ;  /* 0x0000002900297245 */ /* 0x000fe20000201000 */
[----:B------:R-:W-:Y:S01]  /*9ae0*/  IMAD.U32 R51, R51, 0x10000, RZ ;  /* 0x0001000033337824 */ /* 0x000fe200078e00ff */
[----:B------:R-:W-:Y:S01]  /*9af0*/  ISETP.NE.AND P2, PT, R42, 0x1, PT ;  /* 0x000000012a00780c */ /* 0x000fe20003f45270 */
[----:B------:R-:W-:Y:S01]  /*9b00*/  HFMA2 R40, -RZ, RZ, 0, 1.1920928955078125e-07 ;  /* 0x00000002ff287431 */ /* 0x000fe200000001ff */
[----:B------:R-:W-:Y:S01]  /*9b10*/  FSEL R36, R36, RZ, P3 ;  /* 0x000000ff24247208 */ /* 0x000fe20001800000 */
        /* <DEDUP_REMOVED lines=17> */
.L_x_6029:
        /* <DEDUP_REMOVED lines=12> */
.L_x_6030:
        /* <DEDUP_REMOVED lines=42> */
.L_x_6028:
[----:B------:R-:W-:Y:S02]  /*9f90*/  ISETP.NE.AND P1, PT, R40, 0x1, PT ;  /* 0x000000012800780c */ /* 0x000fe40003f25270 */
[----:B------:R-:W-:Y:S01]  /*9fa0*/  I2FP.F32.U32 R41, R36 ;  /* 0x0000002400297245 */ /* 0x000fe20000201000 */
[C---:B------:R-:W-:Y:S01]  /*9fb0*/  IMAD.U32 R36, R37.reuse, 0x10000, RZ ;  /* 0x0001000025247824 */ /* 0x040fe200078e00ff */
[----:B------:R-:W-:Y:S02]  /*9fc0*/  PRMT R51, R37, 0x7632, R51 ;  /* 0x0000763225337816 */ /* 0x000fe40000000033 */
[----:B------:R-:W-:Y:S01]  /*9fd0*/  MOV R37, R198 ;  /* 0x000000c600257202 */ /* 0x000fe20000000f00 */
[----:B------:R-:W-:Y:S01]  /*9fe0*/  FFMA.FTZ R41, R41, R200, 1.1641532182693481445e-10 ;  /* 0x2f00000029297423 */ /* 0x000fe200000100c8 */
[----:B------:R-:W-:-:S04]  /*9ff0*/  FMUL.FTZ R54, R36, UR5 ;  /* 0x0000000524367c20 */ /* 0x000fc80008410000 */
[----:B------:R-:W-:Y:S01]  /*a000*/  FSETP.LE.FTZ.AND P3, PT, R41, UR4, PT ;  /* 0x0000000429007c0b */ /* 0x000fe2000bf73000 */
[----:B------:R-:W-:-:S03]  /*a010*/  IMAD.MOV.U32 R41, RZ, RZ, 0x2 ;  /* 0x00000002ff297424 */ /* 0x000fc600078e00ff */
        /* <DEDUP_REMOVED lines=10> */
.L_x_6032:
        /* <DEDUP_REMOVED lines=12> */
.L_x_6033:
        /* <DEDUP_REMOVED lines=42> */
.L_x_6031:
[----:B------:R-:W-:Y:S02]  /*a420*/  I2FP.F32.U32 R37, R37 ;  /* 0x0000002500257245 */ /* 0x000fe40000201000 */
[----:B------:R-:W-:Y:S02]  /*a430*/  SHF.L.U32 R36, R73, 0x10, RZ ;  /* 0x0000001049247819 */ /* 0x000fe400000006ff */
[----:B------:R-:W-:Y:S01]  /*a440*/  ISETP.NE.AND P2, PT, R41, 0x1, PT ;  /* 0x000000012900780c */ /* 0x000fe20003f45270 */
[----:B------:R-:W-:Y:S02]  /*a450*/  FFMA.FTZ R37, R37, R200, 1.1641532182693481445e-10 ;  /* 0x2f00000025257423 */ /* 0x000fe400000100c8 */
[----:B------:R-:W-:-:S03]  /*a460*/  FMUL.FTZ R36, R36, UR5 ;  /* 0x0000000524247c20 */ /* 0x000fc60008410000 */
[----:B------:R-:W-:Y:S02]  /*a470*/  FSETP.GTU.FTZ.AND P1, PT, R37, UR4, PT ;  /* 0x0000000425007c0b */ /* 0x000fe4000bf3c000 */
[----:B------:R-:W-:Y:S02]  /*a480*/  FSEL R37, R54, RZ, P3 ;  /* 0x000000ff36257208 */ /* 0x000fe40001800000 */
        /* <DEDUP_REMOVED lines=15> */
.L_x_6035:
        /* <DEDUP_REMOVED lines=12> */
.L_x_6036:
        /* <DEDUP_REMOVED lines=42> */
.L_x_6034:
        /* <DEDUP_REMOVED lines=17> */
.L_x_6038:
        /* <DEDUP_REMOVED lines=12> */
.L_x_6039:
        /* <DEDUP_REMOVED lines=42> */
.L_x_6037:
[----:B------:R-:W-:Y:S01]  /*ad50*/  I2FP.F32.U32 R37, R37 ;  /* 0x0000002500257245 */ /* 0x000fe20000201000 */
[----:B------:R-:W-:Y:S01]  /*ad60*/  IMAD.U32 R50, R50, 0x10000, RZ ;  /* 0x0001000032327824 */ /* 0x000fe200078e00ff */
[----:B------:R-:W-:Y:S01]  /*ad70*/  ISETP.NE.AND P3, PT, R40, 0x1, PT ;  /* 0x000000012800780c */ /* 0x000fe20003f65270 */
[----:B------:R-:W-:Y:S01]  /*ad80*/  IMAD.MOV.U32 R41, RZ, RZ, 0x2 ;  /* 0x00000002ff297424 */ /* 0x000fe200078e00ff */
[----:B------:R-:W-:Y:S01]  /*ad90*/  FSEL R55, R51, RZ, P1 ;  /* 0x000000ff33377208 */ /* 0x000fe20000800000 */
[----:B------:R-:W-:Y:S01]  /*ada0*/  FFMA.FTZ R37, R37, R200, 1.1641532182693481445e-10 ;  /* 0x2f00000025257423 */ /* 0x000fe200000100c8 */
[----:B------:R-:W-:-:S04]  /*adb0*/  FMUL.FTZ R50, R50, UR5 ;  /* 0x0000000532327c20 */ /* 0x000fc80008410000 */
[----:B------:R-:W-:Y:S02]  /*adc0*/  FSETP.GTU.FTZ.AND P2, PT, R37, UR4, PT ;  /* 0x0000000425007c0b */ /* 0x000fe4000bf5c000 */
[----:B------:R-:W-:Y:S02]  /*add0*/  MOV R37, R198 ;  /* 0x000000c600257202 */ /* 0x000fe40000000f00 */
        /* <DEDUP_REMOVED lines=13> */
.L_x_6041:
        /* <DEDUP_REMOVED lines=12> */
.L_x_6042:
        /* <DEDUP_REMOVED lines=42> */
.L_x_6040:
[----:B------:R-:W-:Y:S01]  /*b210*/  ISETP.NE.AND P3, PT, R41, 0x1, PT ;  /* 0x000000012900780c */ /* 0x000fe20003f65270 */
[----:B------:R-:W-:Y:S01]  /*b220*/  IMAD.MOV.U32 R40, RZ, RZ, 0x2 ;  /* 0x00000002ff287424 */ /* 0x000fe200078e00ff */
[----:B------:R-:W-:Y:S02]  /*b230*/  I2FP.F32.U32 R37, R37 ;  /* 0x0000002500257245 */ /* 0x000fe40000201000 */
[C---:B------:R-:W-:Y:S02]  /*b240*/  SHF.L.U32 R36, R38.reuse, 0x10, RZ ;  /* 0x0000001026247819 */ /* 0x040fe400000006ff */
[----:B------:R-:W-:Y:S01]  /*b250*/  PRMT R38, R38, 0x7632, R38 ;  /* 0x0000763226267816 */ /* 0x000fe20000000026 */
        /* <DEDUP_REMOVED lines=13> */
.L_x_6044:
        /* <DEDUP_REMOVED lines=12> */
.L_x_6045:
        /* <DEDUP_REMOVED lines=42> */
.L_x_6043:
[----:B------:R-:W-:Y:S01]  /*b690*/  I2FP.F32.U32 R37, R37 ;  /* 0x0000002500257245 */ /* 0x000fe20000201000 */
[----:B------:R-:W-:-:S04]  /*b6a0*/  IMAD.U32 R36, R74, 0x10000, RZ ;  /* 0x000100004a247824 */ /* 0x000fc800078e00ff */
[----:B------:R-:W-:Y:S01]  /*b6b0*/  FFMA.FTZ R37, R37, R200, 1.1641532182693481445e-10 ;  /* 0x2f00000025257423 */ /* 0x000fe200000100c8 */
[----:B------:R-:W-:-:S04]  /*b6c0*/  FMUL.FTZ R36, R36, UR5 ;  /* 0x0000000524247c20 */ /* 0x000fc80008410000 */
[----:B------:R-:W-:Y:S02]  /*b6d0*/  FSETP.GTU.FTZ.AND P3, PT, R37, UR4, PT ;  /* 0x0000000425007c0b */ /* 0x000fe4000bf7c000 */
[----:B------:R-:W-:Y:S02]  /*b6e0*/  FSEL R37, R50, RZ, P2 ;  /* 0x000000ff32257208 */ /* 0x000fe40001000000 */
[----:B------:R-:W-:Y:S01]  /*b6f0*/  FSEL R48, R36, RZ, !P3 ;  /* 0x000000ff24307208 */ /* 0x000fe20005800000 */
[----:B------:R-:W-:Y:S01]  /*b700*/  HFMA2 R36, -RZ, RZ, 0, 1.1920928955078125e-07 ;  /* 0x00000002ff247431 */ /* 0x000fe200000001ff */
        /* <DEDUP_REMOVED lines=14> */
.L_x_6047:
        /* <DEDUP_REMOVED lines=12> */
.L_x_6048:
        /* <DEDUP_REMOVED lines=42> */
.L_x_6046:
[----:B------:R-:W-:Y:S01]  /*bb50*/  ISETP.NE.AND P4, PT, R36, 0x1, PT ;  /* 0x000000012400780c */ /* 0x000fe20003f85270 */
[----:B------:R-:W-:Y:S01]  /*bb60*/  IMAD.U32 R38, R38, 0x10000, RZ ;  /* 0x0001000026267824 */ /* 0x000fe200078e00ff */
[----:B------:R-:W-:Y:S01]  /*bb70*/  I2FP.F32.U32 R37, R37 ;  /* 0x0000002500257245 */ /* 0x000fe20000201000 */
[----:B------:R-:W-:Y:S02]  /*bb80*/  IMAD.MOV.U32 R40, RZ, RZ, 0x2 ;  /* 0x00000002ff287424 */ /* 0x000fe400078e00ff */
        /* <DEDUP_REMOVED lines=13> */
.L_x_6050:
        /* <DEDUP_REMOVED lines=12> */
.L_x_6051:
        /* <DEDUP_REMOVED lines=42> */
.L_x_6049:
[----:B------:R-:W-:Y:S01]  /*bfc0*/  I2FP.F32.U32 R37, R37 ;  /* 0x0000002500257245 */ /* 0x000fe20000201000 */
[----:B------:R-:W-:Y:S01]  /*bfd0*/  IMAD.MOV.U32 R36, RZ, RZ, 0x2 ;  /* 0x00000002ff247424 */ /* 0x000fe200078e00ff */
[----:B------:R-:W-:Y:S02]  /*bfe0*/  SHF.L.U32 R45, R45, 0x10, RZ ;  /* 0x000000102d2d7819 */ /* 0x000fe400000006ff */
[----:B------:R-:W-:Y:S01]  /*bff0*/  FSEL R38, R38, RZ, P3 ;  /* 0x000000ff26267208 */ /* 0x000fe20001800000 */
[----:B------:R-:W-:Y:S02]  /*c000*/  FFMA.FTZ R37, R37, R200, 1.1641532182693481445e-10 ;  /* 0x2f00000025257423 */ /* 0x000fe400000100c8 */
[----:B------:R-:W-:-:S03]  /*c010*/  FMUL.FTZ R45, R45, UR5 ;  /* 0x000000052d2d7c20 */ /* 0x000fc60008410000 */
[----:B------:R-:W-:Y:S01]  /*c020*/  FSETP.GTU.FTZ.AND P4, PT, R37, UR4, PT ;  /* 0x0000000425007c0b */ /* 0x000fe2000bf9c000 */
        /* <DEDUP_REMOVED lines=15> */
.L_x_6053:
        /* <DEDUP_REMOVED lines=12> */
.L_x_6054:
        /* <DEDUP_REMOVED lines=42> */
.L_x_6052:
[----:B------:R-:W-:Y:S01]  /*c480*/  ISETP.NE.AND P5, PT, R36, 0x1, PT ;  /* 0x000000012400780c */ /* 0x000fe20003fa5270 */
[C---:B------:R-:W-:Y:S01]  /*c490*/  IMAD.U32 R50, R39.reuse, 0x10000, RZ ;  /* 0x0001000027327824 */ /* 0x040fe200078e00ff */
[----:B------:R-:W-:Y:S01]  /*c4a0*/  I2FP.F32.U32 R37, R37 ;  /* 0x0000002500257245 */ /* 0x000fe20000201000 */
[----:B------:R-:W-:Y:S01]  /*c4b0*/  IMAD.MOV.U32 R38, RZ, RZ, R198 ;  /* 0x000000ffff267224 */ /* 0x000fe200078e00c6 */
[----:B------:R-:W-:Y:S01]  /*c4c0*/  PRMT R45, R39, 0x7632, R45 ;  /* 0x00007632272d7816 */ /* 0x000fe2000000002d */
[----:B------:R-:W-:Y:S01]  /*c4d0*/  FMUL.FTZ R50, R50, UR5 ;  /* 0x0000000532327c20 */ /* 0x000fe20008410000 */
[----:B------:R-:W-:Y:S02]  /*c4e0*/  HFMA2 R39, -RZ, RZ, 0, 1.1920928955078125e-07 ;  /* 0x00000002ff277431 */ /* 0x000fe400000001ff */
[----:B------:R-:W-:-:S05]  /*c4f0*/  FFMA.FTZ R37, R37, R200, 1.1641532182693481445e-10 ;  /* 0x2f00000025257423 */ /* 0x000fca00000100c8 */
[----:B------:R-:W-:Y:S01]  /*c500*/  FSETP.LE.FTZ.AND P4, PT, R37, UR4, PT ;  /* 0x0000000425007c0b */ /* 0x000fe2000bf93000 */
        /* <DEDUP_REMOVED lines=9> */
.L_x_6056:
        /* <DEDUP_REMOVED lines=12> */
.L_x_6057:
        /* <DEDUP_REMOVED lines=42> */
.L_x_6055:
        /* <DEDUP_REMOVED lines=10> */
[----:B------:R-:W-:Y:S01]  /*c9a0*/  IMAD.MOV.U32 R36, RZ, RZ, 0x2 ;  /* 0x00000002ff247424 */ /* 0x000fe200078e00ff */
[----:B------:R-:W-:-:S02]  /*c9b0*/  MOV R37, R198 ;  /* 0x000000c600257202 */ /* 0x000fc40000000f00 */
        /* <DEDUP_REMOVED lines=10> */
.L_x_6059:
        /* <DEDUP_REMOVED lines=12> */
.L_x_6060:
        /* <DEDUP_REMOVED lines=42> */
.L_x_6058:
[----:B------:R-:W-:Y:S01]  /*cdc0*/  ISETP.NE.AND P6, PT, R36, 0x1, PT ;  /* 0x000000012400780c */ /* 0x000fe20003fc5270 */
[----:B------:R-:W-:Y:S01]  /*cdd0*/  IMAD.MOV.U32 R201, RZ, RZ, 0x2 ;  /* 0x00000002ffc97424 */ /* 0x000fe200078e00ff */
[----:B------:R-:W-:Y:S01]  /*cde0*/  I2FP.F32.U32 R37, R37 ;  /* 0x0000002500257245 */ /* 0x000fe20000201000 */
[----:B------:R-:W-:Y:S01]  /*cdf0*/  IMAD.MOV.U32 R38, RZ, RZ, R198 ;  /* 0x000000ffff267224 */ /* 0x000fe200078e00c6 */
[----:B------:R-:W-:-:S03]  /*ce00*/  SHF.L.U32 R45, R45, 0x10, RZ ;  /* 0x000000102d2d7819 */ /* 0x000fc600000006ff */
[----:B------:R-:W-:Y:S02]  /*ce10*/  FFMA.FTZ R37, R37, R200, 1.1641532182693481445e-10 ;  /* 0x2f00000025257423 */ /* 0x000fe400000100c8 */
[----:B------:R-:W-:-:S03]  /*ce20*/  FMUL.FTZ R45, R45, UR5 ;  /* 0x000000052d2d7c20 */ /* 0x000fc60008410000 */
        /* <DEDUP_REMOVED lines=10> */
.L_x_6062:
        /* <DEDUP_REMOVED lines=14> */
.L_x_6063:
        /* <DEDUP_REMOVED lines=42> */
.L_x_6061:
[----:B------:R-:W-:Y:S01]  /*d250*/  I2FP.F32.U32 R37, R38 ;  /* 0x0000002600257245 */ /* 0x000fe20000201000 */
[----:B------:R-:W-:Y:S01]  /*d260*/  IMAD.U32 R44, R44, 0x10000, RZ ;  /* 0x000100002c2c7824 */ /* 0x000fe200078e00ff */
[----:B------:R-:W-:-:S03]  /*d270*/  FSEL R45, R45, RZ, P5 ;  /* 0x000000ff2d2d7208 */ /* 0x000fc60002800000 */
[----:B------:R-:W-:Y:S01]  /*d280*/  FFMA.FTZ R37, R37, R200, 1.1641532182693481445e-10 ;  /* 0x2f00000025257423 */ /* 0x000fe200000100c8 */
[----:B------:R-:W-:-:S04]  /*d290*/  FMUL.FTZ R44, R44, UR5 ;  /* 0x000000052c2c7c20 */ /* 0x000fc80008410000 */
[----:B------:R-:W-:-:S04]  /*d2a0*/  FSETP.GTU.FTZ.AND P6, PT, R37, UR4, PT ;  /* 0x0000000425007c0b */ /* 0x000fc8000bfdc000 */
[----:B------:R-:W-:Y:S02]  /*d2b0*/  FSEL R44, R44, RZ, !P6 ;  /* 0x000000ff2c2c7208 */ /* 0x000fe40007000000 */
[----:B------:R-:W-:-:S03]  /*d2c0*/  SEL R192, RZ, 0x1, P6 ;  /* 0x00000001ffc07807 */ /* 0x000fc60003000000 */
[----:B------:R-:W-:-:S04]  /*d2d0*/  FADD.FTZ R51, R44, R45 ;  /* 0x0000002d2c337221 */ /* 0x000fc80000010000 */
[----:B------:R-:W-:Y:S01]  /*d2e0*/  @P0 FADD.FTZ R51, R67, R51 ;  /* 0x0000003343330221 */ /* 0x000fe20000010000 */
[----:B------:R-:W-:Y:S06]  /*d2f0*/  BRA `(.L_x_6064) ;  /* 0x0000002400607947 */ /* 0x000fec0003800000 */
.L_x_6015:
        /* <DEDUP_REMOVED lines=15> */
.L_x_6066:
        /* <DEDUP_REMOVED lines=12> */
.L_x_6067:
        /* <DEDUP_REMOVED lines=42> */
.L_x_6065:
[----:B------:R-:W-:Y:S01]  /*d750*/  ISETP.NE.AND P1, PT, R42, 0x1, PT ;  /* 0x000000012a00780c */ /* 0x000fe20003f25270 */
[C---:B-----5:R-:W-:Y:S01]  /*d760*/  IMAD.U32 R48, R36.reuse, 0x10000, RZ ;  /* 0x0001000024307824 */ /* 0x060fe200078e00ff */
[----:B------:R-:W-:Y:S01]  /*d770*/  I2FP.F32.U32 R41, R40 ;  /* 0x0000002800297245 */ /* 0x000fe20000201000 */
[----:B------:R-:W-:Y:S01]  /*d780*/  IMAD.MOV.U32 R40, RZ, RZ, 0x2 ;  /* 0x00000002ff287424 */ /* 0x000fe200078e00ff */
[----:B------:R-:W-:-:S03]  /*d790*/  PRMT R36, R36, 0x7632, R36 ;  /* 0x0000763224247816 */ /* 0x000fc60000000024 */
[----:B------:R-:W-:-:S05]  /*d7a0*/  FFMA.FTZ R41, R41, R200, 1.1641532182693481445e-10 ;  /* 0x2f00000029297423 */ /* 0x000fca00000100c8 */
[----:B------:R-:W-:Y:S02]  /*d7b0*/  FSETP.LE.FTZ.AND P2, PT, R41, UR4, PT ;  /* 0x0000000429007c0b */ /* 0x000fe4000bf53000 */
[----:B------:R-:W-:Y:S02]  /*d7c0*/  MOV R41, R198 ;  /* 0x000000c600297202 */ /* 0x000fe40000000f00 */
        /* <DEDUP_REMOVED lines=10> */
.L_x_6069:
        /* <DEDUP_REMOVED lines=12> */
.L_x_6070:
        /* <DEDUP_REMOVED lines=42> */
.L_x_6068:
[----:B------:R-:W-:Y:S01]  /*dbd0*/  ISETP.NE.AND P1, PT, R40, 0x1, PT ;  /* 0x000000012800780c */ /* 0x000fe20003f25270 */
[----:B------:R-:W-:Y:S01]  /*dbe0*/  IMAD.MOV.U32 R42, RZ, RZ, 0x2 ;  /* 0x00000002ff2a7424 */ /* 0x000fe200078e00ff */
[----:B------:R-:W-:Y:S02]  /*dbf0*/  I2FP.F32.U32 R41, R41 ;  /* 0x0000002900297245 */ /* 0x000fe40000201000 */
[----:B------:R-:W-:Y:S01]  /*dc00*/  SHF.L.U32 R50, R36, 0x10, RZ ;  /* 0x0000001024327819 */ /* 0x000fe200000006ff */
        /* <DEDUP_REMOVED lines=13> */
.L_x_6072:
        /* <DEDUP_REMOVED lines=12> */
.L_x_6073:
        /* <DEDUP_REMOVED lines=42> */
.L_x_6071:
[----:B------:R-:W-:Y:S01]  /*e040*/  ISETP.NE.AND P1, PT, R42, 0x1, PT ;  /* 0x000000012a00780c */ /* 0x000fe20003f25270 */
[C---:B------:R-:W-:Y:S01]  /*e050*/  IMAD.U32 R49, R37.reuse, 0x10000, RZ ;  /* 0x0001000025317824 */ /* 0x040fe200078e00ff */
[----:B------:R-:W-:Y:S01]  /*e060*/  I2FP.F32.U32 R41, R36 ;  /* 0x0000002400297245 */ /* 0x000fe20000201000 */
[----:B------:R-:W-:Y:S01]  /*e070*/  HFMA2 R36, -RZ, RZ, 0, 1.1920928955078125e-07 ;  /* 0x00000002ff247431 */ /* 0x000fe200000001ff */
[----:B------:R-:W-:Y:S01]  /*e080*/  PRMT R52, R37, 0x7632, R52 ;  /* 0x0000763225347816 */ /* 0x000fe20000000034 */
        /* <DEDUP_REMOVED lines=13> */
.L_x_6075:
        /* <DEDUP_REMOVED lines=12> */
.L_x_6076:
        /* <DEDUP_REMOVED lines=42> */
.L_x_6074:
[----:B------:R-:W-:Y:S01]  /*e4c0*/  ISETP.NE.AND P2, PT, R36, 0x1, PT ;  /* 0x000000012400780c */ /* 0x000fe20003f45270 */
[----:B------:R-:W-:Y:S01]  /*e4d0*/  IMAD.U32 R52, R52, 0x10000, RZ ;  /* 0x0001000034347824 */ /* 0x000fe200078e00ff */
[----:B------:R-:W-:Y:S01]  /*e4e0*/  I2FP.F32.U32 R37, R37 ;  /* 0x0000002500257245 */ /* 0x000fe20000201000 */
[----:B------:R-:W-:-:S04]  /*e4f0*/  IMAD.MOV.U32 R40, RZ, RZ, 0x2 ;  /* 0x00000002ff287424 */ /* 0x000fc800078e00ff */
        /* <DEDUP_REMOVED lines=12> */
.L_x_6078:
        /* <DEDUP_REMOVED lines=12> */
.L_x_6079:
        /* <DEDUP_REMOVED lines=42> */
.L_x_6077:
        /* <DEDUP_REMOVED lines=17> */
.L_x_6081:
        /* <DEDUP_REMOVED lines=12> */
.L_x_6082:
        /* <DEDUP_REMOVED lines=42> */
.L_x_6080:
        /* <DEDUP_REMOVED lines=16> */
.L_x_6084:
        /* <DEDUP_REMOVED lines=12> */
.L_x_6085:
        /* <DEDUP_REMOVED lines=42> */
.L_x_6083:
        /* <DEDUP_REMOVED lines=17> */
.L_x_6087:
        /* <DEDUP_REMOVED lines=12> */
.L_x_6088:
        /* <DEDUP_REMOVED lines=42> */
.L_x_6086:
[----:B------:R-:W-:Y:S01]  /*f660*/  P2R R40, PR, RZ, 0x1 ;  /* 0x00000001ff287803 */ /* 0x000fe20000000000 */
[----:B------:R-:W-:Y:S01]  /*f670*/  FMUL.FTZ R48, R48, UR5 ;  /* 0x0000000530307c20 */ /* 0x000fe20008410000 */
[----:B------:R-:W-:Y:S01]  /*f680*/  I2FP.F32.U32 R39, R38 ;  /* 0x0000002600277245 */ /* 0x000fe20000201000 */
[----:B------:R-:W-:Y:S01]  /*f690*/  FMUL.FTZ R55, R52, UR5 ;  /* 0x0000000534377c20 */ /* 0x000fe20008410000 */
[----:B------:R-:W-:Y:S01]  /*f6a0*/  ISETP.NE.AND P0, PT, R46, RZ, PT ;  /* 0x000000ff2e00720c */ /* 0x000fe20003f05270 */
[----:B------:R-:W-:Y:S01]  /*f6b0*/  FMUL.FTZ R54, R49, UR5 ;  /* 0x0000000531367c20 */ /* 0x000fe20008410000 */
[----:B------:R-:W-:Y:S01]  /*f6c0*/  SHF.L.U32 R44, R44, 0x10, RZ ;  /* 0x000000102c2c7819 */ /* 0x000fe200000006ff */
[----:B------:R-:W-:Y:S01]  /*f6d0*/  FFMA.FTZ R39, R39, R200, 1.1641532182693481445e-10 ;  /* 0x2f00000027277423 */ /* 0x000fe200000100c8 */
[----:B------:R-:W-:Y:S01]  /*f6e0*/  ISETP.NE.AND P5, PT, R142, RZ, PT ;  /* 0x000000ff8e00720c */ /* 0x000fe20003fa5270 */
[----:B------:R-:W-:Y:S01]  /*f6f0*/  FMUL.FTZ R53, R53, UR5 ;  /* 0x0000000535357c20 */ /* 0x000fe20008410000 */
[----:B------:R-:W-:Y:S01]  /*f700*/  FSEL R52, R48, RZ, P0 ;  /* 0x000000ff30347208 */ /* 0x000fe20000000000 */
[----:B------:R-:W-:Y:S01]  /*f710*/  FMUL.FTZ R51, R51, UR5 ;  /* 0x0000000533337c20 */ /* 0x000fe20008410000 */
[----:B------:R-:W-:Y:S01]  /*f720*/  ISETP.NE.AND P0, PT, R40, RZ, PT ;  /* 0x000000ff2800720c */ /* 0x000fe20003f05270 */
[----:B------:R-:W-:Y:S01]  /*f730*/  FMUL.FTZ R36, R45, UR5 ;  /* 0x000000052d247c20 */ /* 0x000fe20008410000 */
[----:B------:R-:W-:Y:S01]  /*f740*/  FMUL.FTZ R37, R50, UR5 ;  /* 0x0000000532257c20 */ /* 0x000fe20008410000 */
[----:B------:R-:W-:Y:S01]  /*f750*/  FMUL.FTZ R44, R44, UR5 ;  /* 0x000000052c2c7c20 */ /* 0x000fe20008410000 */
[----:B------:R-:W-:-:S02]  /*f760*/  FSEL R54, R54, RZ, P5 ;  /* 0x000000ff36367208 */ /* 0x000fc40002800000 */
[----:B------:R-:W-:Y:S02]  /*f770*/  ISETP.NE.AND P6, PT, R47, RZ, PT ;  /* 0x000000ff2f00720c */ /* 0x000fe40003fc5270 */
[----:B------:R-:W-:Y:S02]  /*f780*/  FSETP.GTU.FTZ.AND P5, PT, R39, UR4, PT ;  /* 0x0000000427007c0b */ /* 0x000fe4000bfbc000 */
[----:B------:R-:W-:Y:S02]  /*f790*/  FSEL R49, R53, RZ, P3 ;  /* 0x000000ff35317208 */ /* 0x000fe40001800000 */
        /* <DEDUP_REMOVED lines=11> */
[----:B------:R-:W-:Y:S01]  /*f850*/  @P0 FADD.FTZ R55, R71, R55 ;  /* 0x0000003747370221 */ /* 0x000fe20000010000 */
[----:B------:R-:W-:Y:S01]  /*f860*/  @P0 FADD.FTZ R50, R66, R50 ;  /* 0x0000003242320221 */ /* 0x000fe20000010000 */
[----:B------:R-:W-:-:S10]  /*f870*/  @P0 FADD.FTZ R51, R67, R51 ;  /* 0x0000003343330221 */ /* 0x000fd40000010000 */
.L_x_6064:
        /* <DEDUP_REMOVED lines=8> */
[----:B------:R-:W-:Y:S01]  /*f900*/  SEL R42, RZ, 0x100, !P3 ;  /* 0x00000100ff2a7807 */ /* 0x000fe20005800000 */
[----:B------:R-:W-:Y:S01]  /*f910*/  VIADD R199, R195, 0x100 ;  /* 0x00000100c3c77836 */ /* 0x000fe20000000000 */
[----:B------:R-:W-:Y:S01]  /*f920*/  ISETP.NE.AND P6, PT, R46, RZ, PT ;  /* 0x000000ff2e00720c */ /* 0x000fe20003fc5270 */
[----:B------:R2:W-:Y:S01]  /*f930*/  STG.E.128 desc[UR8][R40.64+0x10], R48 ;  /* 0x0000103028007986 */ /* 0x0005e2000c101d08 */
[----:B------:R-:W-:Y:S01]  /*f940*/  SEL R38, RZ, 0x1000000, !P1 ;  /* 0x01000000ff267807 */ /* 0x000fe20004800000 */
[----:B------:R-:W-:Y:S01]  /*f950*/  IMAD.MOV.U32 R46, RZ, RZ, 0x10 ;  /* 0x00000010ff2e7424 */ /* 0x000fe200078e00ff */
[----:B------:R-:W-:Y:S01]  /*f960*/  SEL R37, RZ, 0x10000, !P4 ;  /* 0x00010000ff257807 */ /* 0x000fe20006000000 */
[----:B------:R-:W-:Y:S01]  /*f970*/  IMAD.WIDE.U32 R142, R199, 0x10, R140 ;  /* 0x00000010c78e7825 */ /* 0x000fe200078e008c */
[----:B------:R-:W-:-:S02]  /*f980*/  SEL R36, RZ, 0x100, !P5 ;  /* 0x00000100ff247807 */ /* 0x000fc40006800000 */
[----:B------:R-:W-:Y:S02]  /*f990*/  LOP3.LUT R42, R42, R43, R39, 0xfe, !PT ;  /* 0x0000002b2a2a7212 */ /* 0x000fe400078efe27 */
[----:B------:R-:W-:Y:S02]  /*f9a0*/  LOP3.LUT R36, R36, R38, R37, 0xfe, !PT ;  /* 0x0000002624247212 */ /* 0x000fe400078efe25 */
[----:B------:R-:W-:Y:S02]  /*f9b0*/  SEL R39, RZ, 0x1, !P6 ;  /* 0x00000001ff277807 */ /* 0x000fe40007000000 */
[----:B------:R-:W-:Y:S02]  /*f9c0*/  SEL R37, RZ, 0x1, !P2 ;  /* 0x00000001ff257807 */ /* 0x000fe40005000000 */
[----:B------:R-:W-:Y:S01]  /*f9d0*/  LOP3.LUT R36, R36, R39, RZ, 0xfc, !PT ;  /* 0x0000002724247212 */ /* 0x000fe200078efcff */
[----:B------:R-:W-:Y:S01]  /*f9e0*/  IMAD.WIDE.U32 R38, R197, 0x8, R174 ;  /* 0x00000008c5267825 */ /* 0x000fe200078e00ae */
[----:B------:R-:W-:-:S02]  /*f9f0*/  LOP3.LUT R37, R42, R37, RZ, 0xfc, !PT ;  /* 0x000000252a257212 */ /* 0x000fc400078efcff */
[----:B------:R-:W-:Y:S01]  /*fa00*/  PLOP3.LUT P3, PT, PT, PT, UP0, 0x80, 0x8 ;  /* 0x000000000008781c */ /* 0x000fe20003f6f008 */
[C---:B0-----:R-:W-:Y:S01]  /*fa10*/  @P0 IMAD.WIDE.U32 R44, R199.reuse, 0x20, R44 ;  /* 0x00000020c72c0825 */ /* 0x041fe200078e002c */
[----:B------:R-:W-:Y:S01]  /*fa20*/  PLOP3.LUT P1, PT, PT, PT, UP0, 0x80, 0x8 ;  /* 0x000000000008781c */ /* 0x000fe20003f2f008 */
[----:B------:R2:W-:Y:S10]  /*fa30*/  STG.E.64 desc[UR8][R38.64], R36 ;  /* 0x0000002426007986 */ /* 0x0005f4000c101b08 */
[----:B-1----:R-:W-:Y:S01]  /*fa40*/  @P3 IMAD.WIDE.U32 R46, R199, R46, UR20 ;  /* 0x00000014c72e3e25 */ /* 0x002fe2000f8e002e */
[----:B------:R-:W-:Y:S06]  /*fa50*/  BRA.U !UP0, `(.L_x_6089) ;  /* 0x0000000108507547 */ /* 0x000fec000b800000 */
        /* <DEDUP_REMOVED lines=20> */
.L_x_6089:
[----:B------:R1:W5:Y:S04]  /*fba0*/  @P1 LDG.E.128 R72, desc[UR8][R46.64] ;  /* 0x000000082e481981 */ /* 0x000368000c1e1d00 */
[----:B------:R1:W5:Y:S04]  /*fbb0*/  @P0 LDG.E.128 R68, desc[UR8][R44.64] ;  /* 0x000000082c440981 */ /* 0x000368000c1e1d00 */
[----:B------:R1:W5:Y:S04]  /*fbc0*/  @P0 LDG.E.128 R64, desc[UR8][R44.64+0x10] ;  /* 0x000010082c400981 */ /* 0x000368000c1e1d00 */
[----:B0-2---:R1:W5:Y:S01]  /*fbd0*/  LDG.E.128 R36, desc[UR8][R142.64] ;  /* 0x000000088e247981 */ /* 0x005362000c1e1d00 */
[----:B------:R-:W-:Y:S05]  /*fbe0*/  BRA.U !UP0, `(.L_x_6090) ;  /* 0x0000004908e47547 */ /* 0x000fea000b800000 */
[----:B------:R-:W-:Y:S01]  /*fbf0*/  ISETP.NE.AND P1, PT, R201, 0x1, PT ;  /* 0x00000001c900780c */ /* 0x000fe20003f25270 */
[----:B-1----:R-:W-:Y:S01]  /*fc00*/  IMAD.MOV.U32 R46, RZ, RZ, 0x2 ;  /* 0x00000002ff2e7424 */ /* 0x002fe200078e00ff */
        /* <DEDUP_REMOVED lines=17> */
.L_x_6092:
        /* <DEDUP_REMOVED lines=12> */
.L_x_6093:
        /* <DEDUP_REMOVED lines=42> */
.L_x_6091:
[----:B------:R-:W-:Y:S01]  /*10080*/  ISETP.NE.AND P1, PT, R46, 0x1, PT ;  /* 0x000000012e00780c */ /* 0x000fe20003f25270 */
[C---:B------:R-:W-:Y:S01]  /*10090*/  IMAD.U32 R142, R36.reuse, 0x10000, RZ ;  /* 0x00010000248e7824 */ /* 0x040fe200078e00ff */
[----:B------:R-:W-:Y:S01]  /*100a0*/  I2FP.F32.U32 R45, R44 ;  /* 0x0000002c002d7245 */ /* 0x000fe20000201000 */
[----:B------:R-:W-:Y:S01]  /*100b0*/  HFMA2 R47, -RZ, RZ, 0, 1.1920928955078125e-07 ;  /* 0x00000002ff2f7431 */ /* 0x000fe200000001ff */
[----:B------:R-:W-:Y:S01]  /*100c0*/  PRMT R36, R36, 0x7632, R36 ;  /* 0x0000763224247816 */ /* 0x000fe20000000024 */
[----:B------:R-:W-:Y:S02]  /*100d0*/  FMUL.FTZ R142, R142, UR5 ;  /* 0x000000058e8e7c20 */ /* 0x000fe40008410000 */
        /* <DEDUP_REMOVED lines=13> */
.L_x_6095:
        /* <DEDUP_REMOVED lines=12> */
.L_x_6096:
        /* <DEDUP_REMOVED lines=43> */
.L_x_6094:
[----:B------:R-:W-:Y:S01]  /*10520*/  I2FP.F32.U32 R45, R45 ;  /* 0x0000002d002d7245 */ /* 0x000fe20000201000 */
[----:B------:R-:W-:Y:S01]  /*10530*/  IMAD.U32 R44, R72, 0x10000, RZ ;  /* 0x00010000482c7824 */ /* 0x000fe200078e00ff */
[----:B------:R-:W-:Y:S02]  /*10540*/  ISETP.NE.AND P2, PT, R47, 0x1, PT ;  /* 0x000000012f00780c */ /* 0x000fe40003f45270 */
[----:B------:R-:W-:Y:S01]  /*10550*/  MOV R46, 0x2 ;  /* 0x00000002002e7802 */ /* 0x000fe20000000f00 */
[----:B------:R-:W-:Y:S01]  /*10560*/  FFMA.FTZ R45, R45, R200, 1.1641532182693481445e-10 ;  /* 0x2f0000002d2d7423 */ /* 0x000fe200000100c8 */
[----:B------:R-:W-:-:S04]  /*10570*/  FMUL.FTZ R44, R44, UR5 ;  /* 0x000000052c2c7c20 */ /* 0x000fc80008410000 */
[----:B------:R-:W-:Y:S02]  /*10580*/  FSETP.GTU.FTZ.AND P1, PT, R45, UR4, PT ;  /* 0x000000042d007c0b */ /* 0x000fe4000bf3c000 */
[----:B------:R-:W-:Y:S02]  /*10590*/  FSEL R45, R142, RZ, P3 ;  /* 0x000000ff8e2d7208 */ /* 0x000fe40001800000 */
        /* <DEDUP_REMOVED lines=14> */
.L_x_6098:
        /* <DEDUP_REMOVED lines=12> */
.L_x_6099:
        /* <DEDUP_REMOVED lines=43> */
.L_x_6097:
[----:B------:R-:W-:Y:S01]  /*109f0*/  ISETP.NE.AND P1, PT, R46, 0x1, PT ;  /* 0x000000012e00780c */ /* 0x000fe20003f25270 */
[----:B------:R-:W-:Y:S01]  /*10a00*/  IMAD.U32 R36, R36, 0x10000, RZ ;  /* 0x0001000024247824 */ /* 0x000fe200078e00ff */
[----:B------:R-:W-:Y:S01]  /*10a10*/  I2FP.F32.U32 R45, R45 ;  /* 0x0000002d002d7245 */ /* 0x000fe20000201000 */
[----:B------:R-:W-:Y:S02]  /*10a20*/  HFMA2 R47, -RZ, RZ, 0, 1.1920928955078125e-07 ;  /* 0x00000002ff2f7431 */ /* 0x000fe400000001ff */
        /* <DEDUP_REMOVED lines=14> */
.L_x_6101:
        /* <DEDUP_REMOVED lines=12> */
.L_x_6102:
        /* <DEDUP_REMOVED lines=43> */
.L_x_6100:
[----:B------:R-:W-:Y:S01]  /*10e80*/  I2FP.F32.U32 R45, R45 ;  /* 0x0000002d002d7245 */ /* 0x000fe20000201000 */
[----:B------:R-:W-:Y:S01]  /*10e90*/  IMAD.U32 R42, R42, 0x10000, RZ ;  /* 0x000100002a2a7824 */ /* 0x000fe200078e00ff */
[----:B------:R-:W-:Y:S02]  /*10ea0*/  ISETP.NE.AND P2, PT, R47, 0x1, PT ;  /* 0x000000012f00780c */ /* 0x000fe40003f45270 */
[----:B------:R-:W-:Y:S01]  /*10eb0*/  MOV R46, 0x2 ;  /* 0x00000002002e7802 */ /* 0x000fe20000000f00 */
[----:B------:R-:W-:Y:S01]  /*10ec0*/  FFMA.FTZ R45, R45, R200, 1.1641532182693481445e-10 ;  /* 0x2f0000002d2d7423 */ /* 0x000fe200000100c8 */
[----:B------:R-:W-:-:S04]  /*10ed0*/  FMUL.FTZ R42, R42, UR5 ;  /* 0x000000052a2a7c20 */ /* 0x000fc80008410000 */
[----:B------:R-:W-:Y:S02]  /*10ee0*/  FSETP.GTU.FTZ.AND P1, PT, R45, UR4, PT ;  /* 0x000000042d007c0b */ /* 0x000fe4000bf3c000 */
[----:B------:R-:W-:Y:S01]  /*10ef0*/  FSEL R45, R36, RZ, P3 ;  /* 0x000000ff242d7208 */ /* 0x000fe20001800000 */
[----:B------:R-:W-:Y:S01]  /*10f00*/  IMAD.MOV.U32 R36, RZ, RZ, R198 ;  /* 0x000000ffff247224 */ /* 0x000fe200078e00c6 */
        /* <DEDUP_REMOVED lines=13> */
.L_x_6104:
        /* <DEDUP_REMOVED lines=12> */
.L_x_6105:
        /* <DEDUP_REMOVED lines=43> */
.L_x_6103:
[----:B------:R-:W-:Y:S01]  /*11350*/  ISETP.NE.AND P1, PT, R46, 0x1, PT ;  /* 0x000000012e00780c */ /* 0x000fe20003f25270 */
[C---:B------:R-:W-:Y:S01]  /*11360*/  IMAD.U32 R187, R37.reuse, 0x10000, RZ ;  /* 0x0001000025bb7824 */ /* 0x040fe200078e00ff */
[----:B------:R-:W-:Y:S02]  /*11370*/  I2FP.F32.U32 R47, R36 ;  /* 0x00000024002f7245 */ /* 0x000fe40000201000 */
[----:B------:R-:W-:Y:S01]  /*11380*/  PRMT R42, R37, 0x7632, R42 ;  /* 0x00007632252a7816 */ /* 0x000fe2000000002a */
[----:B------:R-:W-:Y:S01]  /*11390*/  FMUL.FTZ R187, R187, UR5 ;  /* 0x00000005bbbb7c20 */ /* 0x000fe20008410000 */
[----:B------:R-:W-:Y:S02]  /*113a0*/  IMAD.MOV.U32 R37, RZ, RZ, R198 ;  /* 0x000000ffff257224 */ /* 0x000fe400078e00c6 */
[----:B------:R-:W-:-:S05]  /*113b0*/  FFMA.FTZ R47, R47, R200, 1.1641532182693481445e-10 ;  /* 0x2f0000002f2f7423 */ /* 0x000fca00000100c8 */
[----:B------:R-:W-:Y:S01]  /*113c0*/  FSETP.LE.FTZ.AND P3, PT, R47, UR4, PT ;  /* 0x000000042f007c0b */ /* 0x000fe2000bf73000 */
[----:B------:R-:W-:-:S03]  /*113d0*/  HFMA2 R47, -RZ, RZ, 0, 1.1920928955078125e-07 ;  /* 0x00000002ff2f7431 */ /* 0x000fc600000001ff */
        /* <DEDUP_REMOVED lines=10> */
.L_x_6107:
        /* <DEDUP_REMOVED lines=12> */
.L_x_6108:
        /* <DEDUP_REMOVED lines=43> */
.L_x_6106:
        /* <DEDUP_REMOVED lines=8> */
[----:B------:R-:W-:Y:S02]  /*11870*/  SEL R187, RZ, 0x1, P1 ;  /* 0x00000001ffbb7807 */ /* 0x000fe40000800000 */
[----:B------:R-:W-:Y:S01]  /*11880*/  MOV R36, 0x2 ;  /* 0x0000000200247802 */ /* 0x000fe20000000f00 */
        /* <DEDUP_REMOVED lines=12> */
.L_x_6110:
        /* <DEDUP_REMOVED lines=12> */
.L_x_6111:
        /* <DEDUP_REMOVED lines=43> */
.L_x_6109:
        /* <DEDUP_REMOVED lines=17> */
.L_x_6113:
        /* <DEDUP_REMOVED lines=12> */
.L_x_6114:
        /* <DEDUP_REMOVED lines=43> */
.L_x_6112:
[----:B------:R-:W-:Y:S01]  /*12140*/  I2FP.F32.U32 R37, R37 ;  /* 0x0000002500257245 */ /* 0x000fe20000201000 */
[----:B------:R-:W-:Y:S01]  /*12150*/  IMAD.U32 R40, R40, 0x10000, RZ ;  /* 0x0001000028287824 */ /* 0x000fe200078e00ff */
[----:B------:R-:W-:Y:S02]  /*12160*/  ISETP.NE.AND P3, PT, R189, 0x1, PT ;  /* 0x00000001bd00780c */ /* 0x000fe40003f65270 */
[----:B------:R-:W-:Y:S01]  /*12170*/  FSEL R47, R42, RZ, P1 ;  /* 0x000000ff2a2f7208 */ /* 0x000fe20000800000 */
[----:B------:R-:W-:Y:S01]  /*12180*/  FFMA.FTZ R37, R37, R200, 1.1641532182693481445e-10 ;  /* 0x2f00000025257423 */ /* 0x000fe200000100c8 */
[----:B------:R-:W-:Y:S01]  /*12190*/  FMUL.FTZ R40, R40, UR5 ;  /* 0x0000000528287c20 */ /* 0x000fe20008410000 */
[----:B------:R-:W-:-:S03]  /*121a0*/  MOV R36, 0x2 ;  /* 0x0000000200247802 */ /* 0x000fc60000000f00 */
[----:B------:R-:W-:Y:S01]  /*121b0*/  FSETP.GTU.FTZ.AND P2, PT, R37, UR4, PT ;  /* 0x0000000425007c0b */ /* 0x000fe2000bf5c000 */
[----:B------:R-:W-:-:S03]  /*121c0*/  IMAD.MOV.U32 R37, RZ, RZ, R198 ;  /* 0x000000ffff257224 */ /* 0x000fc600078e00c6 */
        /* <DEDUP_REMOVED lines=13> */
.L_x_6116:
        /* <DEDUP_REMOVED lines=12> */
.L_x_6117:
        /* <DEDUP_REMOVED lines=43> */
.L_x_6115:
        /* <DEDUP_REMOVED lines=18> */
.L_x_6119:
        /* <DEDUP_REMOVED lines=12> */
.L_x_6120:
        /* <DEDUP_REMOVED lines=43> */
.L_x_6118:
        /* <DEDUP_REMOVED lines=10> */
[----:B------:R-:W-:Y:S01]  /*12b40*/  MOV R36, 0x2 ;  /* 0x0000000200247802 */ /* 0x000fe20000000f00 */
[----:B------:R-:W-:-:S02]  /*12b50*/  IMAD.MOV.U32 R37, RZ, RZ, R198 ;  /* 0x000000ffff257224 */ /* 0x000fc400078e00c6 */
        /* <DEDUP_REMOVED lines=10> */
.L_x_6122:
        /* <DEDUP_REMOVED lines=12> */
.L_x_6123:
        /* <DEDUP_REMOVED lines=43> */
.L_x_6121:
        /* <DEDUP_REMOVED lines=17> */
.L_x_6125:
        /* <DEDUP_REMOVED lines=12> */
.L_x_6126:
        /* <DEDUP_REMOVED lines=43> */
.L_x_6124:
[----:B------:R-:W-:Y:S01]  /*133f0*/  I2FP.F32.U32 R37, R37 ;  /* 0x0000002500257245 */ /* 0x000fe20000201000 */
[----:B------:R-:W-:Y:S01]  /*13400*/  IMAD.U32 R41, R41, 0x10000, RZ ;  /* 0x0001000029297824 */ /* 0x000fe200078e00ff */
[----:B------:R-:W-:Y:S02]  /*13410*/  FSEL R38, R38, RZ, P3 ;  /* 0x000000ff26267208 */ /* 0x000fe40001800000 */
[----:B------:R-:W-:Y:S01]  /*13420*/  MOV R36, 0x2 ;  /* 0x0000000200247802 */ /* 0x000fe20000000f00 */
[----:B------:R-:W-:Y:S01]  /*13430*/  FFMA.FTZ R37, R37, R200, 1.1641532182693481445e-10 ;  /* 0x2f00000025257423 */ /* 0x000fe200000100c8 */
[----:B------:R-:W-:-:S04]  /*13440*/  FMUL.FTZ R41, R41, UR5 ;  /* 0x0000000529297c20 */ /* 0x000fc80008410000 */
        /* <DEDUP_REMOVED lines=16> */
.L_x_6128:
        /* <DEDUP_REMOVED lines=12> */
.L_x_6129:
        /* <DEDUP_REMOVED lines=43> */
.L_x_6127:
        /* <DEDUP_REMOVED lines=18> */
.L_x_6131:
        /* <DEDUP_REMOVED lines=12> */
.L_x_6132:
        /* <DEDUP_REMOVED lines=43> */
.L_x_6130:
        /* <DEDUP_REMOVED lines=22> */
.L_x_6134:
        /* <DEDUP_REMOVED lines=12> */
.L_x_6135:
        /* <DEDUP_REMOVED lines=43> */
.L_x_6133:
[----:B------:R-:W-:Y:S01]  /*14220*/  ISETP.NE.AND P6, PT, R36, 0x1, PT ;  /* 0x000000012400780c */ /* 0x000fe20003fc5270 */
[----:B------:R-:W-:Y:S01]  /*14230*/  IMAD.U32 R192, R192, 0x10000, RZ ;  /* 0x00010000c0c07824 */ /* 0x000fe200078e00ff */
[----:B------:R-:W-:Y:S01]  /*14240*/  I2FP.F32.U32 R37, R37 ;  /* 0x0000002500257245 */ /* 0x000fe20000201000 */
[----:B------:R-:W-:Y:S02]  /*14250*/  HFMA2 R208, -RZ, RZ, 0, 1.1920928955078125e-07 ;  /* 0x00000002ffd07431 */ /* 0x000fe400000001ff */
[----:B------:R-:W-:Y:S02]  /*14260*/  IMAD.MOV.U32 R38, RZ, RZ, R198 ;  /* 0x000000ffff267224 */ /* 0x000fe400078e00c6 */
[----:B------:R-:W-:Y:S01]  /*14270*/  FMUL.FTZ R192, R192, UR5 ;  /* 0x00000005c0c07c20 */ /* 0x000fe20008410000 */
        /* <DEDUP_REMOVED lines=11> */
.L_x_6137:
        /* <DEDUP_REMOVED lines=14> */
.L_x_6138:
        /* <DEDUP_REMOVED lines=43> */
.L_x_6136:
        /* <DEDUP_REMOVED lines=8> */
[--C-:B------:R-:W-:Y:S01]  /*14740*/  FADD.FTZ R43, R43, R192.reuse ;  /* 0x000000c02b2b7221 */ /* 0x100fe20000010000 */
[----:B------:R-:W-:-:S03]  /*14750*/  PRMT R192, R36, 0x7610, R192 ;  /* 0x0000761024c07816 */ /* 0x000fc600000000c0 */
[----:B------:R-:W-:Y:S01]  /*14760*/  @P0 FADD.FTZ R43, R67, R43 ;  /* 0x0000002b432b0221 */ /* 0x000fe20000010000 */
[----:B------:R-:W-:Y:S06]  /*14770*/  BRA `(.L_x_6139) ;  /* 0x00000024007c7947 */ /* 0x000fec0003800000 */
.L_x_6090:
        /* <DEDUP_REMOVED lines=15> */
.L_x_6141:
        /* <DEDUP_REMOVED lines=12> */
.L_x_6142:
        /* <DEDUP_REMOVED lines=42> */
.L_x_6140:
[----:B------:R-:W-:Y:S01]  /*14bd0*/  ISETP.NE.AND P1, PT, R42, 0x1, PT ;  /* 0x000000012a00780c */ /* 0x000fe20003f25270 */
[C---:B-1---5:R-:W-:Y:S01]  /*14be0*/  IMAD.U32 R46, R36.reuse, 0x10000, RZ ;  /* 0x00010000242e7824 */ /* 0x062fe200078e00ff */
        /* <DEDUP_REMOVED lines=16> */
.L_x_6144:
        /* <DEDUP_REMOVED lines=12> */
.L_x_6145:
        /* <DEDUP_REMOVED lines=43> */
.L_x_6143:
[----:B------:R-:W-:Y:S01]  /*15060*/  ISETP.NE.AND P1, PT, R40, 0x1, PT ;  /* 0x000000012800780c */ /* 0x000fe20003f25270 */
[----:B------:R-:W-:Y:S01]  /*15070*/  IMAD.U32 R201, R201, 0x10000, RZ ;  /* 0x00010000c9c97824 */ /* 0x000fe200078e00ff */
[----:B------:R-:W-:Y:S01]  /*15080*/  I2FP.F32.U32 R41, R36 ;  /* 0x0000002400297245 */ /* 0x000fe20000201000 */
[----:B------:R-:W-:Y:S01]  /*15090*/  IMAD.MOV.U32 R42, RZ, RZ, 0x2 ;  /* 0x00000002ff2a7424 */ /* 0x000fe200078e00ff */
[----:B------:R-:W-:-:S03]  /*150a0*/  MOV R36, R198 ;  /* 0x000000c600247202 */ /* 0x000fc60000000f00 */
        /* <DEDUP_REMOVED lines=12> */
.L_x_6147:
        /* <DEDUP_REMOVED lines=12> */
.L_x_6148:
        /* <DEDUP_REMOVED lines=43> */
.L_x_6146:
        /* <DEDUP_REMOVED lines=18> */
.L_x_6150:
        /* <DEDUP_REMOVED lines=12> */
.L_x_6151:
        /* <DEDUP_REMOVED lines=43> */
.L_x_6149:
        /* <DEDUP_REMOVED lines=16> */
.L_x_6153:
        /* <DEDUP_REMOVED lines=12> */
.L_x_6154:
        /* <DEDUP_REMOVED lines=43> */
.L_x_6152:
[----:B------:R-:W-:Y:S01]  /*15de0*/  ISETP.NE.AND P3, PT, R40, 0x1, PT ;  /* 0x000000012800780c */ /* 0x000fe20003f65270 */
[C---:B------:R-:W-:Y:S01]  /*15df0*/  IMAD.U32 R203, R38.reuse, 0x10000, RZ ;  /* 0x0001000026cb7824 */ /* 0x040fe200078e00ff */
[----:B------:R-:W-:Y:S01]  /*15e00*/  I2FP.F32.U32 R37, R37 ;  /* 0x0000002500257245 */ /* 0x000fe20000201000 */
[----:B------:R-:W-:Y:S01]  /*15e10*/  IMAD.MOV.U32 R36, RZ, RZ, 0x2 ;  /* 0x00000002ff247424 */ /* 0x000fe200078e00ff */
[----:B------:R-:W-:-:S03]  /*15e20*/  PRMT R204, R38, 0x7632, R204 ;  /* 0x0000763226cc7816 */ /* 0x000fc600000000cc */
        /* <DEDUP_REMOVED lines=12> */
.L_x_6156:
        /* <DEDUP_REMOVED lines=12> */
.L_x_6157:
        /* <DEDUP_REMOVED lines=43> */
.L_x_6155:
        /* <DEDUP_REMOVED lines=16> */
.L_x_6159:
        /* <DEDUP_REMOVED lines=12> */
.L_x_6160:
        /* <DEDUP_REMOVED lines=43> */
.L_x_6158:
        /* <DEDUP_REMOVED lines=17> */
.L_x_6162:
        /* <DEDUP_REMOVED lines=12> */
.L_x_6163:
        /* <DEDUP_REMOVED lines=43> */
.L_x_6161:
[----:B------:R-:W-:Y:S01]  /*16b50*/  P2R R39, PR, RZ, 0x1 ;  /* 0x00000001ff277803 */ /* 0x000fe20000000000 */
[----:B------:R-:W-:Y:S01]  /*16b60*/  IMAD.U32 R44, R44, 0x10000, RZ ;  /* 0x000100002c2c7824 */ /* 0x000fe200078e00ff */
[----:B------:R-:W-:Y:S01]  /*16b70*/  I2FP.F32.U32 R37, R38 ;  /* 0x0000002600257245 */ /* 0x000fe20000201000 */
[----:B------:R-:W-:Y:S01]  /*16b80*/  FMUL.FTZ R46, R46, UR5 ;  /* 0x000000052e2e7c20 */ /* 0x000fe20008410000 */
[----:B------:R-:W-:Y:S01]  /*16b90*/  ISETP.NE.AND P0, PT, R143, RZ, PT ;  /* 0x000000ff8f00720c */ /* 0x000fe20003f05270 */
[----:B------:R-:W-:Y:S01]  /*16ba0*/  FMUL.FTZ R36, R47, UR5 ;  /* 0x000000052f247c20 */ /* 0x000fe20008410000 */
[----:B------:R-:W-:Y:S01]  /*16bb0*/  FMUL.FTZ R43, R44, UR5 ;  /* 0x000000052c2b7c20 */ /* 0x000fe20008410000 */
        /* <DEDUP_REMOVED lines=27> */
.L_x_6139:
[----:B------:R-:W-:Y:S01]  /*16d70*/  SEL R37, RZ, 0x10000, !P4 ;  /* 0x00010000ff257807 */ /* 0x000fe20006000000 */
[----:B------:R-:W0:Y:S01]  /*16d80*/  @P0 LDC.64 R202, c[0x0][0x3a0] ;  /* 0x0000e800ffca0b82 */ /* 0x000e220000000a00 */
[----:B------:R-:W-:Y:S01]  /*16d90*/  ISETP.NE.AND P4, PT, R194, RZ, PT ;  /* 0x000000ffc200720c */ /* 0x000fe20003f85270 */
[----:B------:R-:W1:Y:S01]  /*16da0*/  @UP0 LDCU.64 UR20, c[0x0][0x398] ;  /* 0x00007300ff1407ac */ /* 0x000e620008000a00 */
[----:B------:R-:W-:Y:S01]  /*16db0*/  SEL R36, RZ, 0x1000000, !P5 ;  /* 0x01000000ff247807 */ /* 0x000fe20006800000 */
[----:B------:R-:W-:Y:S01]  /*16dc0*/  VIADD R201, R195, 0x180 ;  /* 0x00000180c3c97836 */ /* 0x000fe20000000000 */
[----:B------:R-:W-:Y:S02]  /*16dd0*/  SEL R194, RZ, 0x100, !P3 ;  /* 0x00000100ffc27807 */ /* 0x000fe40005800000 */
[----:B------:R-:W-:Y:S01]  /*16de0*/  ISETP.NE.AND P5, PT, R142, RZ, PT ;  /* 0x000000ff8e00720c */ /* 0x000fe20003fa5270 */
[----:B------:R-:W-:Y:S01]  /*16df0*/  IMAD.WIDE.U32 R206, R201, 0x10, R140 ;  /* 0x00000010c9ce7825 */ /* 0x000fe200078e008c */
[----:B------:R-:W-:-:S02]  /*16e00*/  LOP3.LUT R194, R194, R36, R37, 0xfe, !PT ;  /* 0x00000024c2c27212 */ /* 0x000fc400078efe25 */
[----:B------:R-:W-:Y:S02]  /*16e10*/  SEL R38, RZ, 0x1000000, !P1 ;  /* 0x01000000ff267807 */ /* 0x000fe40004800000 */
[----:B------:R-:W-:Y:S02]  /*16e20*/  SEL R37, RZ, 0x10000, !P4 ;  /* 0x00010000ff257807 */ /* 0x000fe40006000000 */
[----:B------:R-:W-:Y:S02]  /*16e30*/  SEL R36, RZ, 0x100, !P5 ;  /* 0x00000100ff247807 */ /* 0x000fe40006800000 */
[----:B------:R-:W-:Y:S02]  /*16e40*/  SEL R39, RZ, 0x1, !P2 ;  /* 0x00000001ff277807 */ /* 0x000fe40005000000 */
[----:B------:R-:W-:Y:S01]  /*16e50*/  ISETP.NE.AND P6, PT, R143, RZ, PT ;  /* 0x000000ff8f00720c */ /* 0x000fe20003fc5270 */
[----:B------:R-:W-:Y:S01]  /*16e60*/  IMAD.WIDE.U32 R142, R199, 0x20, R172 ;  /* 0x00000020c78e7825 */ /* 0x000fe200078e00ac */
[----:B------:R-:W-:-:S02]  /*16e70*/  LOP3.LUT R36, R36, R38, R37, 0xfe, !PT ;  /* 0x0000002624247212 */ /* 0x000fc400078efe25 */
[----:B------:R-:W-:Y:S01]  /*16e80*/  LOP3.LUT R37, R194, R39, RZ, 0xfc, !PT ;  /* 0x00000027c2257212 */ /* 0x000fe200078efcff */
[----:B0-----:R-:W-:Y:S01]  /*16e90*/  @P0 IMAD.WIDE.U32 R202, R201, 0x20, R202 ;  /* 0x00000020c9ca0825 */ /* 0x001fe200078e00ca */
[----:B------:R-:W-:Y:S01]  /*16ea0*/  SEL R39, RZ, 0x1, !P6 ;  /* 0x00000001ff277807 */ /* 0x000fe20007000000 */
[----:B------:R0:W-:Y:S01]  /*16eb0*/  STG.E.128 desc[UR8][R142.64], R44 ;  /* 0x0000002c8e007986 */ /* 0x0001e2000c101d08 */
[----:B------:R-:W-:Y:S02]  /*16ec0*/  PLOP3.LUT P3, PT, PT, PT, UP0, 0x80, 0x8 ;  /* 0x000000000008781c */ /* 0x000fe40003f6f008 */
[----:B------:R-:W-:Y:S01]  /*16ed0*/  LOP3.LUT R36, R36, R39, RZ, 0xfc, !PT ;  /* 0x0000002724247212 */ /* 0x000fe200078efcff */
[----:B------:R-:W-:Y:S01]  /*16ee0*/  IMAD.WIDE.U32 R38, R199, 0x8, R174 ;  /* 0x00000008c7267825 */ /* 0x000fe200078e00ae */
[----:B------:R0:W-:Y:S01]  /*16ef0*/  STG.E.128 desc[UR8][R142.64+0x10], R40 ;  /* 0x000010288e007986 */ /* 0x0001e2000c101d08 */
[----:B------:R-:W-:Y:S02]  /*16f00*/  MOV R204, 0x10 ;  /* 0x0000001000cc7802 */ /* 0x000fe40000000f00 */
[----:B------:R-:W-:Y:S01]  /*16f10*/  PLOP3.LUT P1, PT, PT, PT, UP0, 0x80, 0x8 ;  /* 0x000000000008781c */ /* 0x000fe20003f2f008 */
[----:B------:R0:W-:Y:S05]  /*16f20*/  STG.E.64 desc[UR8][R38.64], R36 ;  /* 0x0000002426007986 */ /* 0x0001ea000c101b08 */
        /* <DEDUP_REMOVED lines=22> */
.L_x_6164:
[----:B------:R2:W5:Y:S04]  /*17090*/  @P1 LDG.E.128 R72, desc[UR8][R204.64] ;  /* 0x00000008cc481981 */ /* 0x000568000c1e1d00 */
[----:B------:R2:W5:Y:S04]  /*170a0*/  @P0 LDG.E.128 R68, desc[UR8][R202.64] ;  /* 0x00000008ca440981 */ /* 0x000568000c1e1d00 */
[----:B------:R2:W5:Y:S04]  /*170b0*/  @P0 LDG.E.128 R64, desc[UR8][R202.64+0x10] ;  /* 0x00001008ca400981 */ /* 0x000568000c1e1d00 */
[----:B0-----:R2:W5:Y:S01]  /*170c0*/  LDG.E.128 R140, desc[UR8][R206.64] ;  /* 0x00000008ce8c7981 */ /* 0x001562000c1e1d00 */
[----:B------:R-:W-:Y:S05]  /*170d0*/  BRA.U !UP0, `(.L_x_6165) ;  /* 0x0000004908f47547 */ /* 0x000fea000b800000 */
[----:B------:R-:W-:Y:S01]  /*170e0*/  ISETP.NE.AND P1, PT, R208, 0x1, PT ;  /* 0x00000001d000780c */ /* 0x000fe20003f25270 */
[----:B------:R-:W-:Y:S01]  /*170f0*/  IMAD.MOV.U32 R186, RZ, RZ, 0x2 ;  /* 0x00000002ffba7424 */ /* 0x000fe200078e00ff */
[----:B-----5:R-:W-:Y:S01]  /*17100*/  PRMT R192, R75, 0x7632, R192 ;  /* 0x000076324bc07816 */ /* 0x020fe200000000c0 */
[----:B------:R-:W-:Y:S01]  /*17110*/  IMAD.MOV.U32 R194, RZ, RZ, R182 ;  /* 0x000000ffffc27224 */ /* 0x000fe200078e00b6 */
[----:B--2---:R-:W-:Y:S02]  /*17120*/  PRMT R206, R74, 0x7632, R206 ;  /* 0x000076324ace7816 */ /* 0x004fe400000000ce */
[----:B-1----:R-:W-:Y:S02]  /*17130*/  PRMT R39, R73, 0x7632, R39 ;  /* 0x0000763249277816 */ /* 0x002fe40000000027 */
        /* <DEDUP_REMOVED lines=13> */
.L_x_6167:
        /* <DEDUP_REMOVED lines=12> */
.L_x_6168:
        /* <DEDUP_REMOVED lines=43> */
.L_x_6166:
        /* <DEDUP_REMOVED lines=9> */
[----:B------:R-:W-:-:S13]  /*17610*/  FSETP.LE.FTZ.AND P3, PT, R185, UR4, PT ;  /* 0x00000004b9007c0b */ /* 0x000fda000bf73000 */
        /* <DEDUP_REMOVED lines=10> */
.L_x_6170:
        /* <DEDUP_REMOVED lines=12> */
.L_x_6171:
        /* <DEDUP_REMOVED lines=43> */
.L_x_6169:
[----:B------:R-:W-:Y:S01]  /*17a30*/  I2FP.F32.U32 R185, R38 ;  /* 0x0000002600b97245 */ /* 0x000fe20000201000 */
[----:B------:R-:W-:Y:S01]  /*17a40*/  IMAD.U32 R38, R72, 0x10000, RZ ;  /* 0x0001000048267824 */ /* 0x000fe200078e00ff */
[----:B------:R-:W-:Y:S01]  /*17a50*/  ISETP.NE.AND P2, PT, R182, 0x1, PT ;  /* 0x00000001b600780c */ /* 0x000fe20003f45270 */
[----:B------:R-:W-:Y:S01]  /*17a60*/  IMAD.MOV.U32 R186, RZ, RZ, 0x2 ;  /* 0x00000002ffba7424 */ /* 0x000fe200078e00ff */
[----:B------:R-:W-:Y:S01]  /*17a70*/  FSEL R187, R36, RZ, P3 ;  /* 0x000000ff24bb7208 */ /* 0x000fe20001800000 */
[----:B------:R-:W-:Y:S01]  /*17a80*/  FFMA.FTZ R185, R185, R200, 1.1641532182693481445e-10 ;  /* 0x2f000000b9b97423 */ /* 0x000fe200000100c8 */
[----:B------:R-:W-:-:S04]  /*17a90*/  FMUL.FTZ R38, R38, UR5 ;  /* 0x0000000526267c20 */ /* 0x000fc80008410000 */
[----:B------:R-:W-:-:S04]  /*17aa0*/  FSETP.GTU.FTZ.AND P1, PT, R185, UR4, PT ;  /* 0x00000004b9007c0b */ /* 0x000fc8000bf3c000 */
[----:B------:R-:W-:Y:S02]  /*17ab0*/  FSEL R36, R38, RZ, !P1 ;  /* 0x000000ff26247208 */ /* 0x000fe40004800000 */
[----:B------:R-:W-:Y:S02]  /*17ac0*/  SEL R185, RZ, 0x1, P1 ;  /* 0x00000001ffb97807 */ /* 0x000fe40000800000 */
[----:B------:R-:W-:Y:S01]  /*17ad0*/  MOV R38, R198 ;  /* 0x000000c600267202 */ /* 0x000fe20000000f00 */
        /* <DEDUP_REMOVED lines=11> */
.L_x_6173:
        /* <DEDUP_REMOVED lines=12> */
.L_x_6174:
        /* <DEDUP_REMOVED lines=43> */
.L_x_6172:
        /* <DEDUP_REMOVED lines=19> */
.L_x_6176:
        /* <DEDUP_REMOVED lines=12> */
.L_x_6177:
        /* <DEDUP_REMOVED lines=43> */
.L_x_6175:
        /* <DEDUP_REMOVED lines=22> */
.L_x_6179:
        /* <DEDUP_REMOVED lines=12> */
.L_x_6180:
        /* <DEDUP_REMOVED lines=43> */
.L_x_6178:
        /* <DEDUP_REMOVED lines=20> */
.L_x_6182:
        /* <DEDUP_REMOVED lines=12> */
.L_x_6183:
        /* <DEDUP_REMOVED lines=43> */
.L_x_6181:
        /* <DEDUP_REMOVED lines=22> */
.L_x_6185:
        /* <DEDUP_REMOVED lines=12> */
.L_x_6186:
        /* <DEDUP_REMOVED lines=43> */
.L_x_6184:
        /* <DEDUP_REMOVED lines=17> */
.L_x_6188:
        /* <DEDUP_REMOVED lines=12> */
.L_x_6189:
        /* <DEDUP_REMOVED lines=43> */
.L_x_6187:
        /* <DEDUP_REMOVED lines=22> */
.L_x_6191:
        /* <DEDUP_REMOVED lines=12> */
.L_x_6192:
        /* <DEDUP_REMOVED lines=43> */
.L_x_6190:
        /* <DEDUP_REMOVED lines=18> */
.L_x_6194:
        /* <DEDUP_REMOVED lines=12> */
.L_x_6195:
        /* <DEDUP_REMOVED lines=43> */
.L_x_6193:
[----:B------:R-:W-:Y:S01]  /*19fd0*/  I2FP.F32.U32 R141, R141 ;  /* 0x0000008d008d7245 */ /* 0x000fe20000201000 */
[----:B------:R-:W-:Y:S02]  /*19fe0*/  IMAD.U32 R140, R74, 0x10000, RZ ;  /* 0x000100004a8c7824 */ /* 0x000fe400078e00ff */
[----:B------:R-:W-:Y:S02]  /*19ff0*/  IMAD.MOV.U32 R191, RZ, RZ, 0x2 ;  /* 0x00000002ffbf7424 */ /* 0x000fe400078e00ff */
        /* <DEDUP_REMOVED lines=19> */
.L_x_6197:
        /* <DEDUP_REMOVED lines=12> */
.L_x_6198:
        /* <DEDUP_REMOVED lines=43> */
.L_x_6196:
[----:B------:R-:W-:Y:S01]  /*1a4a0*/  ISETP.NE.AND P4, PT, R191, 0x1, PT ;  /* 0x00000001bf00780c */ /* 0x000fe20003f85270 */
[----:B------:R-:W-:Y:S01]  /*1a4b0*/  IMAD.U32 R142, R142, 0x10000, RZ ;  /* 0x000100008e8e7824 */ /* 0x000fe200078e00ff */
[----:B------:R-:W-:Y:S01]  /*1a4c0*/  I2FP.F32.U32 R141, R141 ;  /* 0x0000008d008d7245 */ /* 0x000fe20000201000 */
[----:B------:R-:W-:Y:S01]  /*1a4d0*/  IMAD.MOV.U32 R182, RZ, RZ, 0x2 ;  /* 0x00000002ffb67424 */ /* 0x000fe200078e00ff */
[----:B------:R-:W-:-:S03]  /*1a4e0*/  MOV R190, R198 ;  /* 0x000000c600be7202 */ /* 0x000fc60000000f00 */
[----:B------:R-:W-:-:S05]  /*1a4f0*/  FFMA.FTZ R141, R141, R200, 1.1641532182693481445e-10 ;  /* 0x2f0000008d8d7423 */ /* 0x000fca00000100c8 */
[----:B------:R-:W-:Y:S01]  /*1a500*/  FSETP.LE.FTZ.AND P3, PT, R141, UR4, PT ;  /* 0x000000048d007c0b */ /* 0x000fe2000bf73000 */
[----:B------:R-:W-:Y:S01]  /*1a510*/  FMUL.FTZ R141, R142, UR5 ;  /* 0x000000058e8d7c20 */ /* 0x000fe20008410000 */
        /* <DEDUP_REMOVED lines=9> */
.L_x_6200:
        /* <DEDUP_REMOVED lines=12> */
.L_x_6201:
        /* <DEDUP_REMOVED lines=43> */
.L_x_6199:
[----:B------:R-:W-:Y:S01]  /*1a920*/  I2FP.F32.U32 R191, R190 ;  /* 0x000000be00bf7245 */ /* 0x000fe20000201000 */
[----:B------:R-:W-:Y:S01]  /*1a930*/  IMAD.U32 R206, R206, 0x10000, RZ ;  /* 0x00010000cece7824 */ /* 0x000fe200078e00ff */
[----:B------:R-:W-:Y:S01]  /*1a940*/  FSEL R141, R141, RZ, P3 ;  /* 0x000000ff8d8d7208 */ /* 0x000fe20001800000 */
[----:B------:R-:W-:Y:S01]  /*1a950*/  IMAD.MOV.U32 R202, RZ, RZ, 0x2 ;  /* 0x00000002ffca7424 */ /* 0x000fe200078e00ff */
[----:B------:R-:W-:Y:S01]  /*1a960*/  MOV R142, R198 ;  /* 0x000000c6008e7202 */ /* 0x000fe20000000f00 */
[----:B------:R-:W-:Y:S01]  /*1a970*/  FFMA.FTZ R191, R191, R200, 1.1641532182693481445e-10 ;  /* 0x2f000000bfbf7423 */ /* 0x000fe200000100c8 */
[----:B------:R-:W-:-:S04]  /*1a980*/  FMUL.FTZ R206, R206, UR5 ;  /* 0x00000005cece7c20 */ /* 0x000fc80008410000 */
[----:B------:R-:W-:-:S04]  /*1a990*/  FSETP.GTU.FTZ.AND P4, PT, R191, UR4, PT ;  /* 0x00000004bf007c0b */ /* 0x000fc8000bf9c000 */
        /* <DEDUP_REMOVED lines=14> */
.L_x_6203:
        /* <DEDUP_REMOVED lines=12> */
.L_x_6204:
        /* <DEDUP_REMOVED lines=43> */
.L_x_6202:
[----:B------:R-:W-:Y:S01]  /*1adf0*/  ISETP.NE.AND P5, PT, R202, 0x1, PT ;  /* 0x00000001ca00780c */ /* 0x000fe20003fa5270 */
[C---:B------:R-:W-:Y:S01]  /*1ae00*/  IMAD.U32 R182, R143.reuse, 0x10000, RZ ;  /* 0x000100008fb67824 */ /* 0x040fe200078e00ff */
[----:B------:R-:W-:Y:S01]  /*1ae10*/  I2FP.F32.U32 R191, R142 ;  /* 0x0000008e00bf7245 */ /* 0x000fe20000201000 */
[----:B------:R-:W-:Y:S01]  /*1ae20*/  IMAD.MOV.U32 R203, RZ, RZ, 0x2 ;  /* 0x00000002ffcb7424 */ /* 0x000fe200078e00ff */
[----:B------:R-:W-:Y:S02]  /*1ae30*/  PRMT R208, R143, 0x7632, R208 ;  /* 0x000076328fd07816 */ /* 0x000fe400000000d0 */
[----:B------:R-:W-:Y:S01]  /*1ae40*/  MOV R143, R198 ;  /* 0x000000c6008f7202 */ /* 0x000fe20000000f00 */
[----:B------:R-:W-:Y:S01]  /*1ae50*/  FFMA.FTZ R142, R191, R200, 1.1641532182693481445e-10 ;  /* 0x2f000000bf8e7423 */ /* 0x000fe200000100c8 */
[----:B------:R-:W-:-:S04]  /*1ae60*/  FMUL.FTZ R191, R182, UR5 ;  /* 0x00000005b6bf7c20 */ /* 0x000fc80008410000 */
        /* <DEDUP_REMOVED lines=10> */
.L_x_6206:
        /* <DEDUP_REMOVED lines=12> */
.L_x_6207:
        /* <DEDUP_REMOVED lines=43> */
.L_x_6205:
        /* <DEDUP_REMOVED lines=11> */
[--C-:B------:R-:W-:Y:S01]  /*1b330*/  FADD.FTZ R142, R142, R191.reuse ;  /* 0x000000bf8e8e7221 */ /* 0x100fe20000010000 */
[----:B------:R-:W-:-:S03]  /*1b340*/  PRMT R191, R143, 0x7610, R191 ;  /* 0x000076108fbf7816 */ /* 0x000fc600000000bf */
        /* <DEDUP_REMOVED lines=10> */
.L_x_6209:
        /* <DEDUP_REMOVED lines=12> */
.L_x_6210:
        /* <DEDUP_REMOVED lines=43> */
.L_x_6208:
[----:B------:R-:W-:Y:S01]  /*1b760*/  ISETP.NE.AND P6, PT, R204, 0x1, PT ;  /* 0x00000001cc00780c */ /* 0x000fe20003fc5270 */
[----:B------:R-:W-:Y:S01]  /*1b770*/  IMAD.U32 R208, R208, 0x10000, RZ ;  /* 0x00010000d0d07824 */ /* 0x000fe200078e00ff */
[----:B------:R-:W-:Y:S01]  /*1b780*/  I2FP.F32.U32 R143, R202 ;  /* 0x000000ca008f7245 */ /* 0x000fe20000201000 */
[----:B------:R-:W-:Y:S01]  /*1b790*/  IMAD.MOV.U32 R182, RZ, RZ, 0x2 ;  /* 0x00000002ffb67424 */ /* 0x000fe200078e00ff */
[----:B------:R-:W-:-:S03]  /*1b7a0*/  MOV R203, R198 ;  /* 0x000000c600cb7202 */ /* 0x000fc60000000f00 */
        /* <DEDUP_REMOVED lines=12> */
.L_x_6212:
        /* <DEDUP_REMOVED lines=14> */
.L_x_6213:
        /* <DEDUP_REMOVED lines=43> */
.L_x_6211:
        /* <DEDUP_REMOVED lines=11> */
.L_x_6165:
[----:B------:R-:W-:Y:S01]  /*1bcb0*/  ISETP.NE.AND P1, PT, R208, 0x1, PT ;  /* 0x00000001d000780c */ /* 0x000fe20003f25270 */
[----:B-1----:R-:W-:Y:S01]  /*1bcc0*/  IMAD.MOV.U32 R38, RZ, RZ, 0x2 ;  /* 0x00000002ff267424 */ /* 0x002fe200078e00ff */
        /* <DEDUP_REMOVED lines=13> */
.L_x_6216:
        /* <DEDUP_REMOVED lines=12> */
.L_x_6217:
        /* <DEDUP_REMOVED lines=43> */
.L_x_6215:
[----:B------:R-:W-:Y:S01]  /*1c110*/  I2FP.F32.U32 R37, R36 ;  /* 0x0000002400257245 */ /* 0x000fe20000201000 */
[----:B--2--5:R-:W-:Y:S01]  /*1c120*/  IMAD.U32 R202, R140, 0x10000, RZ ;  /* 0x000100008cca7824 */ /* 0x024fe200078e00ff */
[----:B------:R-:W-:Y:S01]  /*1c130*/  ISETP.NE.AND P1, PT, R38, 0x1, PT ;  /* 0x000000012600780c */ /* 0x000fe20003f25270 */
[----:B------:R-:W-:Y:S01]  /*1c140*/  IMAD.MOV.U32 R36, RZ, RZ, 0x2 ;  /* 0x00000002ff247424 */ /* 0x000fe200078e00ff */
[----:B------:R-:W-:Y:S01]  /*1c150*/  LOP3.LUT R193, R193, 0xfffffff7, RZ, 0xc0, !PT ;  /* 0xfffffff7c1c17812 */ /* 0x000fe200078ec0ff */
[----:B------:R-:W-:Y:S01]  /*1c160*/  FFMA.FTZ R37, R37, R200, 1.1641532182693481445e-10 ;  /* 0x2f00000025257423 */ /* 0x000fe200000100c8 */
[----:B------:R-:W-:-:S04]  /*1c170*/  PRMT R140, R140, 0x7632, R140 ;  /* 0x000076328c8c7816 */ /* 0x000fc8000000008c */
[----:B------:R-:W-:Y:S02]  /*1c180*/  FSETP.LE.FTZ.AND P2, PT, R37, UR4, PT ;  /* 0x0000000425007c0b */ /* 0x000fe4000bf53000 */
        /* <DEDUP_REMOVED lines=11> */
.L_x_6219:
        /* <DEDUP_REMOVED lines=12> */
.L_x_6220:
        /* <DEDUP_REMOVED lines=43> */
.L_x_6218:
[----:B------:R-:W-:Y:S01]  /*1c5b0*/  I2FP.F32.U32 R37, R37 ;  /* 0x0000002500257245 */ /* 0x000fe20000201000 */
[----:B------:R-:W-:Y:S01]  /*1c5c0*/  IMAD.U32 R204, R140, 0x10000, RZ ;  /* 0x000100008ccc7824 */ /* 0x000fe200078e00ff */
[----:B------:R-:W-:Y:S01]  /*1c5d0*/  ISETP.NE.AND P1, PT, R36, 0x1, PT ;  /* 0x000000012400780c */ /* 0x000fe20003f25270 */
[----:B------:R-:W-:Y:S01]  /*1c5e0*/  IMAD.MOV.U32 R38, RZ, RZ, 0x2 ;  /* 0x00000002ff267424 */ /* 0x000fe200078e00ff */
[----:B------:R-:W-:Y:S01]  /*1c5f0*/  LOP3.LUT R193, R193, 0xfffffffb, RZ, 0xc0, !PT ;  /* 0xfffffffbc1c17812 */ /* 0x000fe200078ec0ff */
[----:B------:R-:W-:-:S05]  /*1c600*/  FFMA.FTZ R37, R37, R200, 1.1641532182693481445e-10 ;  /* 0x2f00000025257423 */ /* 0x000fca00000100c8 */
        /* <DEDUP_REMOVED lines=12> */
.L_x_6222:
        /* <DEDUP_REMOVED lines=12> */
.L_x_6223:
        /* <DEDUP_REMOVED lines=43> */
.L_x_6221:
[----:B------:R-:W-:Y:S01]  /*1ca40*/  I2FP.F32.U32 R37, R37 ;  /* 0x0000002500257245 */ /* 0x000fe20000201000 */
[----:B------:R-:W-:Y:S01]  /*1ca50*/  IMAD.U32 R203, R141, 0x10000, RZ ;  /* 0x000100008dcb7824 */ /* 0x000fe200078e00ff */
        /* <DEDUP_REMOVED lines=17> */
.L_x_6225:
        /* <DEDUP_REMOVED lines=12> */
.L_x_6226:
        /* <DEDUP_REMOVED lines=43> */
.L_x_6224:
        /* <DEDUP_REMOVED lines=16> */
.L_x_6228:
        /* <DEDUP_REMOVED lines=12> */
.L_x_6229:
        /* <DEDUP_REMOVED lines=43> */
.L_x_6227:
        /* <DEDUP_REMOVED lines=17> */
.L_x_6231:
        /* <DEDUP_REMOVED lines=12> */
.L_x_6232:
        /* <DEDUP_REMOVED lines=43> */
.L_x_6230:
[----:B------:R-:W-:Y:S01]  /*1d7d0*/  ISETP.NE.AND P4, PT, R39, 0x1, PT ;  /* 0x000000012700780c */ /* 0x000fe20003f85270 */
[----:B------:R-:W-:Y:S01]  /*1d7e0*/  IMAD.U32 R207, R207, 0x10000, RZ ;  /* 0x00010000cfcf7824 */ /* 0x000fe200078e00ff */
[----:B------:R-:W-:Y:S01]  /*1d7f0*/  I2FP.F32.U32 R37, R37 ;  /* 0x0000002500257245 */ /* 0x000fe20000201000 */
[----:B------:R-:W-:Y:S01]  /*1d800*/  IMAD.MOV.U32 R140, RZ, RZ, 0x2 ;  /* 0x00000002ff8c7424 */ /* 0x000fe200078e00ff */
[----:B------:R-:W-:-:S03]  /*1d810*/  MOV R36, R198 ;  /* 0x000000c600247202 */ /* 0x000fc60000000f00 */
        /* <DEDUP_REMOVED lines=11> */
.L_x_6234:
        /* <DEDUP_REMOVED lines=12> */
.L_x_6235:
        /* <DEDUP_REMOVED lines=43> */
.L_x_6233:
        /* <DEDUP_REMOVED lines=17> */
.L_x_6237:
        /* <DEDUP_REMOVED lines=12> */
.L_x_6238:
        /* <DEDUP_REMOVED lines=43> */
.L_x_6236:
[----:B------:R-:W-:Y:S01]  /*1e0c0*/  P2R R39, PR, RZ, 0x1 ;  /* 0x00000001ff277803 */ /* 0x000fe20000000000 */
[----:B------:R-:W-:Y:S01]  /*1e0d0*/  FMUL.FTZ R202, R202, UR5 ;  /* 0x00000005caca7c20 */ /* 0x000fe20008410000 */
[----:B------:R-:W-:Y:S01]  /*1e0e0*/  I2FP.F32.U32 R37, R38 ;  /* 0x0000002600257245 */ /* 0x000fe20000201000 */
[----:B------:R-:W-:Y:S01]  /*1e0f0*/  FMUL.FTZ R203, R203, UR5 ;  /* 0x00000005cbcb7c20 */ /* 0x000fe20008410000 */
[C---:B------:R-:W-:Y:S01]  /*1e100*/  LOP3.LUT P0, RZ, R193.reuse, 0x8, RZ, 0xc0, !PT ;  /* 0x00000008c1ff7812 */ /* 0x040fe2000780c0ff */
[----:B------:R-:W-:Y:S01]  /*1e110*/  IMAD.U32 R208, R208, 0x10000, RZ ;  /* 0x00010000d0d07824 */ /* 0x000fe200078e00ff */
[----:B------:R-:W-:Y:S01]  /*1e120*/  LOP3.LUT P5, RZ, R193, 0x2, RZ, 0xc0, !PT ;  /* 0x00000002c1ff7812 */ /* 0x000fe200078ac0ff */
        /* <DEDUP_REMOVED lines=10> */
[----:B------:R-:W-:Y:S02]  /*1e1d0*/  LOP3.LUT P6, RZ, R193, 0x4, RZ, 0xc0, !PT ;  /* 0x00000004c1ff7812 */ /* 0x000fe400078cc0ff */
        /* <DEDUP_REMOVED lines=15> */
[----:B------:R-:W-:-:S10]  /*1e2d0*/  @P0 FADD.FTZ R143, R67, R143 ;  /* 0x0000008f438f0221 */ /* 0x000fd40000010000 */
.L_x_6214:
[----:B------:R-:W-:Y:S01]  /*1e2e0*/  SEL R205, RZ, 0x1000000, !P5 ;  /* 0x01000000ffcd7807 */ /* 0x000fe20006800000 */
[----:B------:R-:W-:Y:S01]  /*1e2f0*/  IMAD.WIDE.U32 R174, R201, 0x8, R174 ;  /* 0x00000008c9ae7825 */ /* 0x000fe200078e00ae */
[C---:B------:R-:W-:Y:S02]  /*1e300*/  LOP3.LUT P6, RZ, R193.reuse, 0x4, RZ, 0xc0, !PT ;  /* 0x00000004c1ff7812 */ /* 0x040fe400078cc0ff */
[C---:B------:R-:W-:Y:S02]  /*1e310*/  LOP3.LUT P5, RZ, R193.reuse, 0x2, RZ, 0xc0, !PT ;  /* 0x00000002c1ff7812 */ /* 0x040fe400078ac0ff */
[----:B------:R-:W-:Y:S02]  /*1e320*/  SEL R204, RZ, 0x10000, !P4 ;  /* 0x00010000ffcc7807 */ /* 0x000fe40006000000 */
[----:B------:R-:W-:Y:S02]  /*1e330*/  SEL R207, RZ, 0x100, !P3 ;  /* 0x00000100ffcf7807 */ /* 0x000fe40005800000 */
[----:B------:R-:W-:-:S02]  /*1e340*/  LOP3.LUT P0, RZ, R193, 0x8, RZ, 0xc0, !PT ;  /* 0x00000008c1ff7812 */ /* 0x000fc4000780c0ff */
[----:B------:R-:W-:Y:S02]  /*1e350*/  SEL R202, RZ, 0x1000000, !P1 ;  /* 0x01000000ffca7807 */ /* 0x000fe40004800000 */
[----:B------:R-:W-:Y:S02]  /*1e360*/  SEL R203, RZ, 0x10000, !P5 ;  /* 0x00010000ffcb7807 */ /* 0x000fe40006800000 */
[----:B------:R-:W-:Y:S02]  /*1e370*/  SEL R200, RZ, 0x100, !P6 ;  /* 0x00000100ffc87807 */ /* 0x000fe40007000000 */
[----:B------:R-:W-:Y:S02]  /*1e380*/  LOP3.LUT R207, R207, R205, R204, 0xfe, !PT ;  /* 0x000000cdcfcf7212 */ /* 0x000fe400078efecc */
[----:B------:R-:W-:Y:S02]  /*1e390*/  SEL R204, RZ, 0x1, !P2 ;  /* 0x00000001ffcc7807 */ /* 0x000fe40005000000 */
[----:B------:R-:W-:Y:S01]  /*1e3a0*/  LOP3.LUT R200, R200, R202, R203, 0xfe, !PT ;  /* 0x000000cac8c87212 */ /* 0x000fe200078efecb */
[----:B------:R-:W-:Y:S01]  /*1e3b0*/  IMAD.WIDE.U32 R202, R201, 0x20, R172 ;  /* 0x00000020c9ca7825 */ /* 0x000fe200078e00ac */
[----:B------:R-:W-:-:S02]  /*1e3c0*/  SEL R205, RZ, 0x1, !P0 ;  /* 0x00000001ffcd7807 */ /* 0x000fc40004000000 */
[----:B------:R-:W-:Y:S02]  /*1e3d0*/  LOP3.LUT R173, R207, R204, RZ, 0xfc, !PT ;  /* 0x000000cccfad7212 */ /* 0x000fe400078efcff */
[----:B------:R-:W-:Y:S01]  /*1e3e0*/  LOP3.LUT R172, R200, R205, RZ, 0xfc, !PT ;  /* 0x000000cdc8ac7212 */ /* 0x000fe200078efcff */
[----:B------:R0:W-:Y:S04]  /*1e3f0*/  STG.E.128 desc[UR8][R202.64], R36 ;  /* 0x00000024ca007986 */ /* 0x0001e8000c101d08 */
[----:B------:R0:W-:Y:S04]  /*1e400*/  STG.E.128 desc[UR8][R202.64+0x10], R140 ;  /* 0x0000108cca007986 */ /* 0x0001e8000c101d08 */
        /* <DEDUP_REMOVED lines=22> */
.L_x_6239:
[----:B01----:R-:W-:Y:S01]  /*1e570*/  FADD.FTZ R172, RZ, R56 ;  /* 0x00000038ffac7221 */ /* 0x003fe20000010000 */
[----:B------:R-:W0:Y:S01]  /*1e580*/  S2UR UR5, SR_CgaCtaId ;  /* 0x00000000000579c3 */ /* 0x000e220000008800 */
[C---:B------:R-:W-:Y:S01]  /*1e590*/  ISETP.NE.AND P0, PT, R3.reuse, RZ, PT ;  /* 0x000000ff0300720c */ /* 0x040fe20003f05270 */
[----:B------:R-:W-:Y:S01]  /*1e5a0*/  UMOV UR4, 0x400 ;  /* 0x0000040000047882 */ /* 0x000fe20000000000 */
[----:B------:R-:W-:Y:S01]  /*1e5b0*/  FADD.FTZ R173, R172, R57 ;  /* 0x00000039acad7221 */ /* 0x000fe20000010000 */
[----:B------:R-:W-:Y:S01]  /*1e5c0*/  ISETP.GT.U32.AND P1, PT, R3, 0x3, PT ;  /* 0x000000030300780c */ /* 0x000fe20003f24070 */
[----:B------:R-:W-:Y:S01]  /*1e5d0*/  IMAD.U32 R233, R151, 0x10000, RZ ;  /* 0x0001000097e97824 */ /* 0x000fe200078e00ff */
[----:B------:R-:W-:Y:S01]  /*1e5e0*/  SHF.L.U32 R231, R155, 0x10, RZ ;  /* 0x000000109be77819 */ /* 0x000fe200000006ff */
[----:B------:R-:W-:Y:S01]  /*1e5f0*/  FADD.FTZ R172, R173, R58 ;  /* 0x0000003aadac7221 */ /* 0x000fe20000010000 */
[----:B------:R-:W-:Y:S01]  /*1e600*/  IMAD.U32 R235, R147, 0x10000, RZ ;  /* 0x0001000093eb7824 */ /* 0x000fe200078e00ff */
[----:B------:R-:W-:Y:S01]  /*1e610*/  SHF.L.U32 R213, R11, 0x10, RZ ;  /* 0x000000100bd57819 */ /* 0x000fe200000006ff */
[----:B------:R-:W-:-:S02]  /*1e620*/  IMAD.U32 R225, R29, 0x10000, RZ ;  /* 0x000100001de17824 */ /* 0x000fc400078e00ff */
[----:B------:R-:W-:Y:S01]  /*1e630*/  FADD.FTZ R173, R172, R59 ;  /* 0x0000003bacad7221 */ /* 0x000fe20000010000 */
[----:B------:R-:W-:Y:S02]  /*1e640*/  IMAD.U32 R227, R25, 0x10000, RZ ;  /* 0x0001000019e37824 */ /* 0x000fe400078e00ff */
[----:B------:R-:W-:Y:S02]  /*1e650*/  IMAD.U32 R219, R27, 0x10000, RZ ;  /* 0x000100001bdb7824 */ /* 0x000fe400078e00ff */
[----:B------:R-:W-:Y:S01]  /*1e660*/  FADD.FTZ R172, R173, R60 ;  /* 0x0000003cadac7221 */ /* 0x000fe20000010000 */
[----:B------:R-:W-:Y:S02]  /*1e670*/  IMAD.U32 R211, R15, 0x10000, RZ ;  /* 0x000100000fd37824 */ /* 0x000fe400078e00ff */
[----:B------:R-:W-:Y:S02]  /*1e680*/  IMAD.U32 R237, R111, 0x10000, RZ ;  /* 0x000100006fed7824 */ /* 0x000fe400078e00ff */
        /* <DEDUP_REMOVED lines=118> */
[----:B------:R-:W-:-:S02]  /*1edf0*/  @!P1 LEA R203, R3, UR4, 0x3 ;  /* 0x0000000403cb9c11 */ /* 0x000fc4000f8e18ff */
[----:B------:R-:W-:Y:S01]  /*1ee00*/  MOV R202, RZ ;  /* 0x000000ff00ca7202 */ /* 0x000fe20000000f00 */
[----:B------:R-:W-:Y:S01]  /*1ee10*/  @!P1 IMAD.MOV.U32 R202, RZ, RZ, 0x400 ;  /* 0x00000400ffca9424 */ /* 0x000fe200078e00ff */
[----:B------:R0:W-:Y:S01]  /*1ee20*/  @!P0 STS.64 [R200+UR4], R172 ;  /* 0x000000acc8008988 */ /* 0x0001e20008000a04 */
[----:B------:R-:W-:Y:S01]  /*1ee30*/  BAR.SYNC.DEFER_BLOCKING 0x0 ;  /* 0x0000000000007b1d */ /* 0x000fe20000010000 */
[----:B------:R-:W-:-:S05]  /*1ee40*/  PLOP3.LUT P0, PT, PT, PT, UP2, 0x40, 0x4 ;  /* 0x000000000004781c */ /* 0x000fca0003f0e828 */
[----:B------:R-:W1:Y:S01]  /*1ee50*/  SHFL.DOWN PT, R205, R202, 0x2, 0x1f ;  /* 0x08401f00cacd7f89 */ /* 0x000e6200000e0000 */
[----:B0-----:R-:W-:-:S03]  /*1ee60*/  I2FP.F32.U32 R173, R202 ;  /* 0x000000ca00ad7245 */ /* 0x001fc60000201000 */
        /* <DEDUP_REMOVED lines=13> */
[----:B0-----:R-:W-:-:S04]  /*1ef40*/  FMUL.FTZ R200, R207, R205 ;  /* 0x000000cdcfc87220 */ /* 0x001fc80000410000 */
[----:B------:R-:W-:Y:S01]  /*1ef50*/  FFMA.FTZ R203, R173, R174, R200 ;  /* 0x000000aeadcb7223 */ /* 0x000fe200000100c8 */
[----:B------:R-:W-:Y:S01]  /*1ef60*/  FADD.FTZ R174, -R207, R174 ;  /* 0x000000aecfae7221 */ /* 0x000fe20000010100 */
[----:B------:R-:W-:Y:S02]  /*1ef70*/  IMAD.U32 R207, R17, 0x10000, RZ ;  /* 0x0001000011cf7824 */ /* 0x000fe400078e00ff */
[----:B-1----:R-:W-:Y:S01]  /*1ef80*/  FMUL.FTZ R203, R208, R203 ;  /* 0x000000cbd0cb7220 */ /* 0x002fe20000410000 */
[----:B------:R-:W-:-:S04]  /*1ef90*/  FMUL.FTZ R174, R174, R174 ;  /* 0x000000aeaeae7220 */ /* 0x000fc80000410000 */
[----:B------:R-:W0:Y:S01]  /*1efa0*/  SHFL.DOWN PT, R200, R203, 0x1, 0x1f ;  /* 0x08201f00cbc87f89 */ /* 0x000e2200000e0000 */
[----:B------:R-:W-:Y:S01]  /*1efb0*/  FMUL.FTZ R174, R174, R173 ;  /* 0x000000adaeae7220 */ /* 0x000fe20000410000 */
[----:B--2---:R-:W-:Y:S02]  /*1efc0*/  FADD.FTZ R173, R172, R175 ;  /* 0x000000afacad7221 */ /* 0x004fe40000010000 */
[----:B------:R-:W1:Y:S01]  /*1efd0*/  LDC R172, c[0x0][0x448] ;  /* 0x00011200ffac7b82 */ /* 0x000e620000000800 */
[----:B------:R-:W-:Y:S01]  /*1efe0*/  FMUL.FTZ R174, R174, R205 ;  /* 0x000000cdaeae7220 */ /* 0x000fe20000410000 */
[----:B------:R-:W-:-:S03]  /*1eff0*/  SHF.L.U32 R205, R21, 0x10, RZ ;  /* 0x0000001015cd7819 */ /* 0x000fc600000006ff */
[----:B------:R-:W-:-:S05]  /*1f000*/  FFMA.FTZ R174, R208, R174, R173 ;  /* 0x000000aed0ae7223 */ /* 0x000fca00000100ad */
[----:B------:R-:W2:Y:S01]  /*1f010*/  SHFL.DOWN PT, R175, R174, 0x1, 0x1f ;  /* 0x08201f00aeaf7f89 */ /* 0x000ea200000e0000 */
[----:B0-----:R-:W-:Y:S01]  /*1f020*/  FMUL.FTZ R173, R200, R209 ;  /* 0x000000d1c8ad7220 */ /* 0x001fe20000410000 */
[----:B------:R-:W-:-:S03]  /*1f030*/  FADD.FTZ R200, R203, -R200 ;  /* 0x800000c8cbc87221 */ /* 0x000fc60000010000 */
[----:B------:R-:W-:Y:S01]  /*1f040*/  FFMA.FTZ R173, R206, R203, R173 ;  /* 0x000000cbcead7223 */ /* 0x000fe200000100ad */
[----:B------:R-:W-:-:S03]  /*1f050*/  FMUL.FTZ R203, R200, R200 ;  /* 0x000000c8c8cb7220 */ /* 0x000fc60000410000 */
[----:B---3--:R-:W-:Y:S01]  /*1f060*/  FMUL.FTZ R173, R202, R173 ;  /* 0x000000adcaad7220 */ /* 0x008fe20000410000 */
[----:B------:R-:W-:-:S04]  /*1f070*/  FMUL.FTZ R203, R206, R203 ;  /* 0x000000cbcecb7220 */ /* 0x000fc80000410000 */
[----:B------:R-:W-:Y:S01]  /*1f080*/  FMUL.FTZ R203, R203, R209 ;  /* 0x000000d1cbcb7220 */ /* 0x000fe20000410000 */
[----:B------:R-:W0:Y:S01]  /*1f090*/  SHFL.IDX PT, R173, R173, RZ, 0x1f ;  /* 0x00001fffadad7589 */ /* 0x000e2200000e0000 */
[----:B--2---:R-:W-:Y:S01]  /*1f0a0*/  FADD.FTZ R175, R174, R175 ;  /* 0x000000afaeaf7221 */ /* 0x004fe20000010000 */
[----:B------:R-:W-:-:S03]  /*1f0b0*/  IMAD.U32 R209, R169, 0x10000, RZ ;  /* 0x00010000a9d17824 */ /* 0x000fc600078e00ff */
[----:B------:R-:W-:-:S06]  /*1f0c0*/  FFMA.FTZ R175, R202, R203, R175 ;  /* 0x000000cbcaaf7223 */ /* 0x000fcc00000100af */
[----:B------:R-:W1:Y:S01]  /*1f0d0*/  SHFL.IDX PT, R175, R175, RZ, 0x1f ;  /* 0x00001fffafaf7589 */ /* 0x000e6200000e0000 */
[----:B0-----:R-:W-:Y:S02]  /*1f0e0*/  FSEL R203, R173, RZ, P0 ;  /* 0x000000ffadcb7208 */ /* 0x001fe40000000000 */
[----:B------:R-:W-:-:S03]  /*1f0f0*/  ISETP.NE.AND P0, PT, R0, RZ, PT ;  /* 0x000000ff0000720c */ /* 0x000fc60003f05270 */
[----:B------:R-:W-:Y:S01]  /*1f100*/  FADD.FTZ R238, -R203, R56 ;  /* 0x00000038cbee7221 */ /* 0x000fe20000010100 */
[----:B------:R-:W-:Y:S01]  /*1f110*/  FMUL.FTZ R56, R173, R173 ;  /* 0x000000adad387220 */ /* 0x000fe20000410000 */
[C---:B------:R-:W-:Y:S01]  /*1f120*/  FADD.FTZ R236, -R203.reuse, R58 ;  /* 0x0000003acbec7221 */ /* 0x040fe20000010100 */
[C---:B------:R-:W-:Y:S01]  /*1f130*/  FADD.FTZ R228, -R203.reuse, R62 ;  /* 0x0000003ecbe47221 */ /* 0x040fe20000010100 */
[C---:B------:R-:W-:Y:S01]  /*1f140*/  FADD.FTZ R224, -R203.reuse, R55 ;  /* 0x00000037cbe07221 */ /* 0x040fe20000010100 */
[C---:B------:R-:W-:Y:S01]  /*1f150*/  FADD.FTZ R62, -R203.reuse, R52 ;  /* 0x00000034cb3e7221 */ /* 0x040fe20000010100 */
[----:B------:R-:W-:Y:S01]  /*1f160*/  FSEL R58, R56, RZ, !P1 ;  /* 0x000000ff383a7208 */ /* 0x000fe20004800000 */
[----:B------:R-:W-:Y:S01]  /*1f170*/  FADD.FTZ R226, -R203, R53 ;  /* 0x00000035cbe27221 */ /* 0x000fe20000010100 */
[----:B-1----:R-:W-:Y:S01]  /*1f180*/  FFMA.FTZ R55, R175, UR22, R172 ;  /* 0x00000016af377c23 */ /* 0x002fe200080100ac */
[C---:B------:R-:W-:Y:S01]  /*1f190*/  FADD.FTZ R240, -R203.reuse, R57 ;  /* 0x00000039cbf07221 */ /* 0x040fe20000010100 */
[----:B------:R-:W0:Y:S01]  /*1f1a0*/  @!P0 LDC.64 R52, c[0x0][0x3c0] ;  /* 0x0000f000ff348b82 */ /* 0x000e220000000a00 */
[----:B------:R-:W-:Y:S01]  /*1f1b0*/  FADD.FTZ R202, -R203, R37 ;  /* 0x00000025cbca7221 */ /* 0x000fe20000010100 */
[----:B------:R-:W-:Y:S01]  /*1f1c0*/  FADD.FTZ R55, R55, R58 ;  /* 0x0000003a37377221 */ /* 0x000fe20000010000 */
[----:B------:R-:W-:-:S02]  /*1f1d0*/  IMAD.U32 R37, RZ, RZ, UR18 ;  /* 0x00000012ff257e24 */ /* 0x000fc4000f8e00ff */
[C---:B------:R-:W-:Y:S01]  /*1f1e0*/  FADD.FTZ R222, -R203.reuse, R54 ;  /* 0x00000036cbde7221 */ /* 0x040fe20000010100 */
[C---:B------:R-:W-:Y:S01]  /*1f1f0*/  FADD.FTZ R200, -R203.reuse, R39 ;  /* 0x00000027cbc87221 */ /* 0x040fe20000010100 */
[----:B------:R-:W1:Y:S01]  /*1f200*/  MUFU.RSQ R57, R55 ;  /* 0x0000003700397308 */ /* 0x000e620000001400 */
[C---:B------:R-:W-:Y:S01]  /*1f210*/  FADD.FTZ R54, -R203.reuse, R48 ;  /* 0x00000030cb367221 */ /* 0x040fe20000010100 */
[C---:B------:R-:W-:Y:S01]  /*1f220*/  FADD.FTZ R208, -R203.reuse, R41 ;  /* 0x00000029cbd07221 */ /* 0x040fe20000010100 */
[C---:B------:R-:W-:Y:S01]  /*1f230*/  FADD.FTZ R206, -R203.reuse, R43 ;  /* 0x0000002bcbce7221 */ /* 0x040fe20000010100 */
[----:B------:R-:W-:Y:S01]  /*1f240*/  SHF.L.U32 R39, R92, 0x10, RZ ;  /* 0x000000105c277819 */ /* 0x000fe200000006ff */
[----:B------:R-:W-:Y:S01]  /*1f250*/  FADD.FTZ R218, -R203, R45 ;  /* 0x0000002dcbda7221 */ /* 0x000fe20000010100 */
[----:B------:R-:W-:Y:S01]  /*1f260*/  IMAD.U32 R41, R120, 0x10000, RZ ;  /* 0x0001000078297824 */ /* 0x000fe200078e00ff */
[----:B------:R-:W-:Y:S01]  /*1f270*/  SHF.L.U32 R43, R181, 0x10, RZ ;  /* 0x00000010b52b7819 */ /* 0x000fe200000006ff */
[----:B------:R-:W-:-:S02]  /*1f280*/  IMAD.U32 R48, R76, 0x10000, RZ ;  /* 0x000100004c307824 */ /* 0x000fc400078e00ff */
[C---:B------:R-:W-:Y:S01]  /*1f290*/  FADD.FTZ R234, -R203.reuse, R59 ;  /* 0x0000003bcbea7221 */ /* 0x040fe20000010100 */
[----:B------:R-:W-:Y:S02]  /*1f2a0*/  IMAD.U32 R45, R180, 0x10000, RZ ;  /* 0x00010000b42d7824 */ /* 0x000fe400078e00ff */
[C---:B------:R-:W-:Y:S01]  /*1f2b0*/  FADD.FTZ R172, -R203.reuse, R36 ;  /* 0x00000024cbac7221 */ /* 0x040fe20000010100 */
[C---:B------:R-:W-:Y:S01]  /*1f2c0*/  FADD.FTZ R214, -R203.reuse, R47 ;  /* 0x0000002fcbd67221 */ /* 0x040fe20000010100 */
[----:B------:R-:W-:Y:S01]  /*1f2d0*/  FADD.FTZ R230, -R203, R63 ;  /* 0x0000003fcbe67221 */ /* 0x000fe20000010100 */
[----:B------:R-:W-:Y:S01]  /*1f2e0*/  SHF.L.U32 R47, R176, 0x10, RZ ;  /* 0x00000010b02f7819 */ /* 0x000fe200000006ff */
[----:B------:R-:W-:Y:S02]  /*1f2f0*/  IMAD.U32 R63, R179, 0x10000, RZ ;  /* 0x00010000b33f7824 */ /* 0x000fe400078e00ff */
[C---:B------:R-:W-:Y:S01]  /*1f300*/  FADD.FTZ R60, -R203.reuse, R60 ;  /* 0x0000003ccb3c7221 */ /* 0x040fe20000010100 */
[----:B------:R-:W-:Y:S01]  /*1f310*/  FADD.FTZ R210, -R203, R46 ;  /* 0x0000002ecbd27221 */ /* 0x000fe20000010100 */
[----:B0-----:R-:W-:-:S04]  /*1f320*/  @!P0 IMAD.WIDE R52, R37, 0x4, R52 ;  /* 0x0000000425348825 */ /* 0x001fc800078e0234 */
[C---:B-1----:R-:W-:Y:S01]  /*1f330*/  FMUL.FTZ R238, R57.reuse, R238 ;  /* 0x000000ee39ee7220 */ /* 0x042fe20000410000 */
[C---:B------:R-:W-:Y:S01]  /*1f340*/  FMUL.FTZ R240, R57.reuse, R240 ;  /* 0x000000f039f07220 */ /* 0x040fe20000410000 */
[----:B------:R-:W-:Y:S01]  /*1f350*/  FMUL.FTZ R234, R57, R234 ;  /* 0x000000ea39ea7220 */ /* 0x000fe20000410000 */
[----:B------:R-:W-:Y:S02]  /*1f360*/  IMAD.U32 R37, R136, 0x10000, RZ ;  /* 0x0001000088257824 */ /* 0x000fe400078e00ff */
[----:B------:R-:W-:Y:S01]  /*1f370*/  FFMA.FTZ R48, R238, R41, R48 ;  /* 0x00000029ee307223 */ /* 0x000fe20000010030 */
[----:B------:R-:W-:Y:S01]  /*1f380*/  FFMA.FTZ R41, R240, R43, R45 ;  /* 0x0000002bf0297223 */ /* 0x000fe2000001002d */
[----:B------:R-:W-:Y:S02]  /*1f390*/  IMAD.U32 R45, R177, 0x10000, RZ ;  /* 0x00010000b12d7824 */ /* 0x000fe400078e00ff */
[----:B------:R-:W-:Y:S01]  /*1f3a0*/  FFMA.FTZ R36, R238, R37, R39 ;  /* 0x00000025ee247223 */ /* 0x000fe20000010027 */
[----:B------:R-:W-:Y:S01]  /*1f3b0*/  SHF.L.U32 R37, R178, 0x10, RZ ;  /* 0x00000010b2257819 */ /* 0x000fe200000006ff */
[----:B------:R-:W-:-:S02]  /*1f3c0*/  IMAD.U32 R39, R137, 0x10000, RZ ;  /* 0x0001000089277824 */ /* 0x000fc400078e00ff */
[----:B------:R-:W-:Y:S01]  /*1f3d0*/  FMUL.FTZ R236, R57, R236 ;  /* 0x000000ec39ec7220 */ /* 0x000fe20000410000 */
[----:B------:R-:W-:Y:S02]  /*1f3e0*/  IMAD.U32 R43, R93, 0x10000, RZ ;  /* 0x000100005d2b7824 */ /* 0x000fe400078e00ff */
[C---:B------:R-:W-:Y:S01]  /*1f3f0*/  FADD.FTZ R232, -R203.reuse, R61 ;  /* 0x0000003dcbe87221 */ /* 0x040fe20000010100 */
[C---:B------:R-:W-:Y:S01]  /*1f400*/  FADD.FTZ R220, -R203.reuse, R49 ;  /* 0x00000031cbdc7221 */ /* 0x040fe20000010100 */
[C---:B------:R-:W-:Y:S01]  /*1f410*/  FADD.FTZ R46, -R203.reuse, R40 ;  /* 0x00000028cb2e7221 */ /* 0x040fe20000010100 */
[----:B------:R-:W-:Y:S01]  /*1f420*/  FADD.FTZ R174, -R203, R38 ;  /* 0x00000026cbae7221 */ /* 0x000fe20000010100 */
[----:B------:R-:W-:Y:S01]  /*1f430*/  SHF.L.U32 R49, R121, 0x10, RZ ;  /* 0x0000001079317819 */ /* 0x000fe200000006ff */
[----:B------:R-:W-:Y:S01]  /*1f440*/  FFMA.FTZ R63, R240, R63, R37 ;  /* 0x0000003ff03f7223 */ /* 0x000fe20000010025 */
[----:B------:R-:W-:Y:S01]  /*1f450*/  FFMA.FTZ R40, R234, R45, R47 ;  /* 0x0000002dea287223 */ /* 0x000fe2000001002f */
[C---:B------:R-:W-:Y:S01]  /*1f460*/  FADD.FTZ R56, -R203.reuse, R50 ;  /* 0x00000032cb387221 */ /* 0x040fe20000010100 */
[----:B------:R-:W-:Y:S01]  /*1f470*/  FADD.FTZ R212, -R203, R44 ;  /* 0x0000002ccbd47221 */ /* 0x000fe20000010100 */
[----:B------:R-:W-:-:S02]  /*1f480*/  IMAD.U32 R38, R77, 0x10000, RZ ;  /* 0x000100004d267824 */ /* 0x000fc400078e00ff */
[----:B------:R-:W-:Y:S01]  /*1f490*/  FFMA.FTZ R37, R236, R39, R43 ;  /* 0x00000027ec257223 */ /* 0x000fe2000001002b */
[----:B------:R-:W-:Y:S01]  /*1f4a0*/  SHF.L.U32 R45, R138, 0x10, RZ ;  /* 0x000000108a2d7819 */ /* 0x000fe200000006ff */
[----:B------:R-:W-:Y:S01]  /*1f4b0*/  FADD.FTZ R216, -R203, R51 ;  /* 0x00000033cbd87221 */ /* 0x000fe20000010100 */
[----:B------:R0:W-:Y:S01]  /*1f4c0*/  @!P0 STG.E desc[UR8][R52.64], R173 ;  /* 0x000000ad34008986 */ /* 0x0001e2000c101908 */
[----:B------:R-:W-:Y:S01]  /*1f4d0*/  IMAD.U32 R39, R171, 0x10000, RZ ;  /* 0x00010000ab277824 */ /* 0x000fe200078e00ff */
[----:B------:R-:W-:Y:S01]  /*1f4e0*/  SHF.L.U32 R44, R78, 0x10, RZ ;  /* 0x000000104e2c7819 */ /* 0x000fe200000006ff */
[----:B------:R-:W-:Y:S02]  /*1f4f0*/  IMAD.U32 R43, R170, 0x10000, RZ ;  /* 0x00010000aa2b7824 */ /* 0x000fe400078e00ff */
[----:B------:R-:W-:Y:S01]  /*1f500*/  FMUL.FTZ R50, R57, R60 ;  /* 0x0000003c39327220 */ /* 0x000fe20000410000 */
[----:B------:R-:W-:Y:S02]  /*1f510*/  IMAD.U32 R47, R94, 0x10000, RZ ;  /* 0x000100005e2f7824 */ /* 0x000fe400078e00ff */
[----:B------:R-:W-:Y:S01]  /*1f520*/  FADD.FTZ R204, -R203, R42 ;  /* 0x0000002acbcc7221 */ /* 0x000fe20000010100 */
[----:B------:R-:W-:-:S02]  /*1f530*/  IMAD.U32 R51, R122, 0x10000, RZ ;  /* 0x000100007a337824 */ /* 0x000fc400078e00ff */
[----:B------:R-:W-:Y:S01]  /*1f540*/  FMUL.FTZ R232, R57, R232 ;  /* 0x000000e839e87220 */ /* 0x000fe20000410000 */
[C---:B------:R-:W-:Y:S01]  /*1f550*/  FADD.FTZ R42, -R203.reuse, R140 ;  /* 0x0000008ccb2a7221 */ /* 0x040fe20000010100 */
[----:B------:R-:W-:Y:S01]  /*1f560*/  FADD.FTZ R140, -R203, R143 ;  /* 0x0000008fcb8c7221 */ /* 0x000fe20000010100 */
[----:B------:R-:W-:Y:S01]  /*1f570*/  FFMA.FTZ R49, R236, R49, R38 ;  /* 0x00000031ec317223 */ /* 0x000fe20000010026 */
[----:B0-----:R-:W-:Y:S02]  /*1f580*/  IMAD.U32 R53, R168, 0x10000, RZ ;  /* 0x00010000a8357824 */ /* 0x001fe400078e00ff */
        /* <DEDUP_REMOVED lines=9> */
[----:B------:R-:W-:-:S02]  /*1f620*/  IMAD.U32 R51, R123, 0x10000, RZ ;  /* 0x000100007b337824 */ /* 0x000fc400078e00ff */
[----:B------:R-:W-:Y:S01]  /*1f630*/  FMUL.FTZ R228, R57, R228 ;  /* 0x000000e439e47220 */ /* 0x000fe20000410000 */
[----:B------:R-:W-:Y:S02]  /*1f640*/  IMAD.U32 R44, R79, 0x10000, RZ ;  /* 0x000100004f2c7824 */ /* 0x000fe400078e00ff */
[----:B------:R-:W-:Y:S01]  /*1f650*/  FMUL.FTZ R230, R57, R230 ;  /* 0x000000e639e67220 */ /* 0x000fe20000410000 */
[----:B------:R-:W-:Y:S02]  /*1f660*/  IMAD.U32 R53, R164, 0x10000, RZ ;  /* 0x00010000a4357824 */ /* 0x000fe400078e00ff */
[----:B------:R-:W-:Y:S01]  /*1f670*/  FFMA.FTZ R143, R232, R143, R39 ;  /* 0x0000008fe88f7223 */ /* 0x000fe20000010027 */
[C---:B------:R-:W-:Y:S01]  /*1f680*/  FFMA.FTZ R39, R228.reuse, R43, R45 ;  /* 0x0000002be4277223 */ /* 0x040fe2000001002d */
[----:B------:R-:W-:Y:S01]  /*1f690*/  FFMA.FTZ R51, R228, R51, R44 ;  /* 0x00000033e4337223 */ /* 0x000fe2000001002c */
[----:B------:R-:W-:Y:S01]  /*1f6a0*/  FFMA.FTZ R234, R230, R47, R53 ;  /* 0x0000002fe6ea7223 */ /* 0x000fe20000010035 */
[----:B------:R-:W-:Y:S01]  /*1f6b0*/  SHF.L.U32 R55, R116, 0x10, RZ ;  /* 0x0000001074377819 */ /* 0x000fe200000006ff */
[----:B------:R-:W-:Y:S01]  /*1f6c0*/  IMAD.U32 R47, R132, 0x10000, RZ ;  /* 0x00010000842f7824 */ /* 0x000fe200078e00ff */
        /* <DEDUP_REMOVED lines=9> */
[----:B------:R-:W-:Y:S01]  /*1f760*/  FFMA.FTZ R226, R44, R55, R228 ;  /* 0x000000372ce27223 */ /* 0x000fe200000100e4 */
[----:B------:R-:W-:Y:S01]  /*1f770*/  FFMA.FTZ R62, R230, R43, R45 ;  /* 0x0000002be63e7223 */ /* 0x000fe2000001002d */
        /* <DEDUP_REMOVED lines=12> */
[----:B------:R-:W-:Y:S01]  /*1f840*/  FFMA.FTZ R44, R224, R55, R59 ;  /* 0x00000037e02c7223 */ /* 0x000fe2000001003b */
[----:B------:R-:W-:Y:S01]  /*1f850*/  FFMA.FTZ R228, R222, R47, R230 ;  /* 0x0000002fdee47223 */ /* 0x000fe200000100e6 */
[----:B------:R-:W-:Y:S01]  /*1f860*/  SHF.L.U32 R55, R98, 0x10, RZ ;  /* 0x0000001062377819 */ /* 0x000fe200000006ff */
[----:B------:R-:W-:Y:S01]  /*1f870*/  FFMA.FTZ R53, R222, R53, R43 ;  /* 0x00000035de357223 */ /* 0x000fe2000001002b */
[----:B------:R-:W-:-:S02]  /*1f880*/  IMAD.U32 R47, R134, 0x10000, RZ ;  /* 0x00010000862f7824 */ /* 0x000fc400078e00ff */
[----:B------:R-:W-:Y:S01]  /*1f890*/  FMUL.FTZ R230, R57, R54 ;  /* 0x0000003639e67220 */ /* 0x000fe20000410000 */
[----:B------:R-:W-:Y:S02]  /*1f8a0*/  IMAD.U32 R43, R154, 0x10000, RZ ;  /* 0x000100009a2b7824 */ /* 0x000fe400078e00ff */
[----:B------:R-:W-:Y:S01]  /*1f8b0*/  FADD.FTZ R58, -R203, R141 ;  /* 0x0000008dcb3a7221 */ /* 0x000fe20000010100 */
[----:B------:R-:W-:Y:S01]  /*1f8c0*/  IMAD.U32 R59, R118, 0x10000, RZ ;  /* 0x00010000763b7824 */ /* 0x000fe200078e00ff */
[----:B------:R-:W-:Y:S01]  /*1f8d0*/  SHF.L.U32 R61, R153, 0x10, RZ ;  /* 0x00000010993d7819 */ /* 0x000fe200000006ff */
[----:B------:R-:W-:Y:S02]  /*1f8e0*/  IMAD.U32 R222, R82, 0x10000, RZ ;  /* 0x0001000052de7824 */ /* 0x000fe400078e00ff */
[----:B------:R-:W-:Y:S01]  /*1f8f0*/  FMUL.FTZ R220, R57, R220 ;  /* 0x000000dc39dc7220 */ /* 0x000fe20000410000 */
[----:B------:R-:W-:Y:S02]  /*1f900*/  IMAD.U32 R141, R152, 0x10000, RZ ;  /* 0x00010000988d7824 */ /* 0x000fe400078e00ff */
[----:B------:R-:W-:Y:S01]  /*1f910*/  FFMA.FTZ R54, R230, R47, R55 ;  /* 0x0000002fe6367223 */ /* 0x000fe20000010037 */
[----:B------:R-:W-:Y:S01]  /*1f920*/  FFMA.FTZ R231, R224, R231, R43 ;  /* 0x000000e7e0e77223 */ /* 0x000fe2000001002b */
[----:B------:R-:W-:Y:S01]  /*1f930*/  FFMA.FTZ R230, R230, R59, R222 ;  /* 0x0000003be6e67223 */ /* 0x000fe200000100de */
[----:B------:R-:W-:Y:S01]  /*1f940*/  SHF.L.U32 R43, R150, 0x10, RZ ;  /* 0x00000010962b7819 */ /* 0x000fe200000006ff */
[----:B------:R-:W-:Y:S01]  /*1f950*/  IMAD.U32 R55, R135, 0x10000, RZ ;  /* 0x0001000087377824 */ /* 0x000fe200078e00ff */
[----:B------:R-:W-:Y:S01]  /*1f960*/  SHF.L.U32 R59, R119, 0x10, RZ ;  /* 0x00000010773b7819 */ /* 0x000fe200000006ff */
[----:B------:R-:W-:-:S02]  /*1f970*/  IMAD.U32 R47, R99, 0x10000, RZ ;  /* 0x00010000632f7824 */ /* 0x000fc400078e00ff */
[----:B------:R-:W-:Y:S01]  /*1f980*/  FMUL.FTZ R56, R57, R56 ;  /* 0x0000003839387220 */ /* 0x000fe20000410000 */
[----:B------:R-:W-:Y:S01]  /*1f990*/  FFMA.FTZ R61, R220, R61, R141 ;  /* 0x0000003ddc3d7223 */ /* 0x000fe2000001008d */
[----:B------:R-:W-:Y:S01]  /*1f9a0*/  IMAD.U32 R232, R83, 0x10000, RZ ;  /* 0x0001000053e87824 */ /* 0x000fe200078e00ff */
[----:B------:R-:W-:Y:S01]  /*1f9b0*/  SHF.L.U32 R173, R148, 0x10, RZ ;  /* 0x0000001094ad7819 */ /* 0x000fe200000006ff */
[----:B------:R-:W-:Y:S02]  /*1f9c0*/  IMAD.U32 R141, R149, 0x10000, RZ ;  /* 0x00010000958d7824 */ /* 0x000fe400078e00ff */
[----:B------:R-:W-:Y:S01]  /*1f9d0*/  FMUL.FTZ R216, R57, R216 ;  /* 0x000000d839d87220 */ /* 0x000fe20000410000 */
[----:B------:R-:W-:Y:S01]  /*1f9e0*/  FFMA.FTZ R55, R56, R55, R47 ;  /* 0x0000003738377223 */ /* 0x000fe2000001002f */
[----:B------:R-:W-:Y:S01]  /*1f9f0*/  FFMA.FTZ R233, R220, R233, R43 ;  /* 0x000000e9dce97223 */ /* 0x000fe2000001002b */
[----:B------:R-:W-:Y:S01]  /*1fa00*/  FFMA.FTZ R232, R56, R59, R232 ;  /* 0x0000003b38e87223 */ /* 0x000fe200000100e8 */
[----:B------:R-:W-:Y:S01]  /*1fa10*/  SHF.L.U32 R47, R128, 0x10, RZ ;  /* 0x00000010802f7819 */ /* 0x000fe200000006ff */
[----:B------:R-:W-:Y:S01]  /*1fa20*/  FFMA.FTZ R56, R216, R141, R173 ;  /* 0x0000008dd8387223 */ /* 0x000fe200000100ad */
[----:B------:R-:W-:Y:S01]  /*1fa30*/  IMAD.U32 R43, R146, 0x10000, RZ ;  /* 0x00010000922b7824 */ /* 0x000fe200078e00ff */
[----:B------:R-:W-:Y:S01]  /*1fa40*/  SHF.L.U32 R220, R84, 0x10, RZ ;  /* 0x0000001054dc7819 */ /* 0x000fe200000006ff */
[----:B------:R-:W-:-:S02]  /*1fa50*/  IMAD.U32 R59, R100, 0x10000, RZ ;  /* 0x00010000643b7824 */ /* 0x000fc400078e00ff */
[C---:B------:R-:W-:Y:S01]  /*1fa60*/  FMUL.FTZ R212, R57.reuse, R212 ;  /* 0x000000d439d47220 */ /* 0x040fe20000410000 */
[----:B------:R-:W-:Y:S02]  /*1fa70*/  IMAD.U32 R141, R112, 0x10000, RZ ;  /* 0x00010000708d7824 */ /* 0x000fe400078e00ff */
[----:B------:R-:W-:Y:S01]  /*1fa80*/  FMUL.FTZ R215, R57, R218 ;  /* 0x000000da39d77220 */ /* 0x000fe20000410000 */
[----:B------:R-:W-:Y:S02]  /*1fa90*/  IMAD.U32 R222, R145, 0x10000, RZ ;  /* 0x0001000091de7824 */ /* 0x000fe400078e00ff */
[----:B------:R-:W-:Y:S01]  /*1faa0*/  FFMA.FTZ R235, R216, R235, R43 ;  /* 0x000000ebd8eb7223 */ /* 0x000fe2000001002b */
[----:B------:R-:W-:Y:S02]  /*1fab0*/  IMAD.U32 R224, R144, 0x10000, RZ ;  /* 0x0001000090e07824 */ /* 0x000fe400078e00ff */
[C---:B------:R-:W-:Y:S01]  /*1fac0*/  FFMA.FTZ R218, R212.reuse, R47, R59 ;  /* 0x0000002fd4da7223 */ /* 0x040fe2000001003b */
        /* <DEDUP_REMOVED lines=25> */
[C---:B------:R-:W-:Y:S01]  /*1fc60*/  FFMA.FTZ R222, R46.reuse, R43, R47 ;  /* 0x0000002b2ede7223 */ /* 0x040fe2000001002f */
[----:B------:R-:W-:Y:S01]  /*1fc70*/  FFMA.FTZ R217, R217, R210, R216 ;  /* 0x000000d2d9d97223 */ /* 0x000fe200000100d8 */
[----:B------:R-:W-:Y:S01]  /*1fc80*/  FFMA.FTZ R46, R46, R59, R224 ;  /* 0x0000003b2e2e7223 */ /* 0x000fe200000100e0 */
[----:B------:R-:W-:Y:S01]  /*1fc90*/  SHF.L.U32 R47, R131, 0x10, RZ ;  /* 0x00000010832f7819 */ /* 0x000fe200000006ff */
[----:B------:R-:W-:Y:S01]  /*1fca0*/  FFMA.FTZ R225, R208, R225, R141 ;  /* 0x000000e1d0e17223 */ /* 0x000fe2000001008d */
        /* <DEDUP_REMOVED lines=10> */
[----:B------:R-:W-:Y:S01]  /*1fd50*/  SHF.L.U32 R173, R104, 0x10, RZ ;  /* 0x0000001068ad7819 */ /* 0x000fe200000006ff */
[----:B------:R-:W-:Y:S01]  /*1fd60*/  FFMA.FTZ R47, R204, R141, R210 ;  /* 0x0000008dcc2f7223 */ /* 0x000fe200000100d2 */
[----:B------:R-:W-:Y:S01]  /*1fd70*/  SHF.L.U32 R43, R23, 0x10, RZ ;  /* 0x00000010172b7819 */ /* 0x000fe200000006ff */
[----:B------:R-:W-:-:S02]  /*1fd80*/  IMAD.U32 R141, R124, 0x10000, RZ ;  /* 0x000100007c8d7824 */ /* 0x000fc400078e00ff */
[----:B------:R-:W-:Y:S01]  /*1fd90*/  FMUL.FTZ R172, R57, R172 ;  /* 0x000000ac39ac7220 */ /* 0x000fe20000410000 */
[----:B------:R-:W-:Y:S01]  /*1fda0*/  FADD.FTZ R142, -R203, R142 ;  /* 0x0000008ecb8e7221 */ /* 0x000fe20000010100 */
[----:B------:R-:W-:Y:S02]  /*1fdb0*/  IMAD.U32 R59, R22, 0x10000, RZ ;  /* 0x00010000163b7824 */ /* 0x000fe400078e00ff */
[----:B------:R-:W-:Y:S01]  /*1fdc0*/  FMUL.FTZ R202, R57, R202 ;  /* 0x000000ca39ca7220 */ /* 0x000fe20000410000 */
[----:B------:R-:W-:Y:S02]  /*1fdd0*/  IMAD.U32 R175, R108, 0x10000, RZ ;  /* 0x000100006caf7824 */ /* 0x000fe400078e00ff */
[----:B------:R-:W-:Y:S01]  /*1fde0*/  FFMA.FTZ R204, R172, R141, R173 ;  /* 0x0000008daccc7223 */ /* 0x000fe200000100ad */
        /* <DEDUP_REMOVED lines=14> */
[----:B------:R-:W-:-:S02]  /*1fed0*/  IMAD.U32 R173, R19, 0x10000, RZ ;  /* 0x0001000013ad7824 */ /* 0x000fc400078e00ff */
[C---:B------:R-:W-:Y:S01]  /*1fee0*/  FFMA.FTZ R206, R174.reuse, R59, R141 ;  /* 0x0000003baece7223 */ /* 0x040fe2000001008d */
[----:B------:R-:W-:Y:S01]  /*1fef0*/  FFMA.FTZ R174, R174, R175, R208 ;  /* 0x000000afaeae7223 */ /* 0x000fe200000100d0 */
[C---:B------:R-:W-:Y:S01]  /*1ff00*/  FFMA.FTZ R207, R200.reuse, R207, R203 ;  /* 0x000000cfc8cf7223 */ /* 0x040fe200000100cb */
[----:B------:R-:W-:Y:S01]  /*1ff10*/  FFMA.FTZ R175, R200, R211, R210 ;  /* 0x000000d3c8af7223 */ /* 0x000fe200000100d2 */
[----:B------:R-:W-:Y:S01]  /*1ff20*/  FFMA.FTZ R173, R202, R173, R43 ;  /* 0x000000adcaad7223 */ /* 0x000fe2000001002b */
[----:B------:R-:W-:Y:S02]  /*1ff30*/  IMAD.U32 R211, R13, 0x10000, RZ ;  /* 0x000100000dd37824 */ /* 0x000fe400078e00ff */
        /* <DEDUP_REMOVED lines=8> */
[----:B------:R-:W-:Y:S01]  /*1ffc0*/  SHF.L.U32 R43, R126, 0x10, RZ ;  /* 0x000000107e2b7819 */ /* 0x000fe200000006ff */
[----:B------:R-:W-:Y:S01]  /*1ffd0*/  FFMA.FTZ R200, R42, R141, R200 ;  /* 0x0000008d2ac87223 */ /* 0x000fe200000100c8 */
[----:B------:R-:W-:Y:S01]  /*1ffe0*/  SHF.L.U32 R213, R107, 0x10, RZ ;  /* 0x000000106bd57819 */ /* 0x000fe200000006ff */
[----:B------:R-:W-:Y:S02]  /*1fff0*/  IMAD.U32 R59, R106, 0x10000, RZ ;  /* 0x000100006a3b7824 */ /* 0x000fe400078e00ff */
[----:B------:R-:W-:Y:S01]  /*20000*/  FMUL.FTZ R142, R57, R142 ;  /* 0x0000008e398e7220 */ /* 0x000fe20000410000 */
[----:B------:R-:W-:Y:S01]  /*20010*/  IMAD.U32 R141, R127, 0x10000, RZ ;  /* 0x000100007f8d7824 */ /* 0x000fe200078e00ff */
[----:B------:R-:W-:Y:S01]  /*20020*/  F2FP.BF16.F32.PACK_AB R38, R209, R38 ;  /* 0x00000026d126723e */ /* 0x000fe200000010ff */
[----:B------:R-:W-:-:S02]  /*20030*/  IMAD.U32 R202, R91, 0x10000, RZ ;  /* 0x000100005bca7824 */ /* 0x000fc400078e00ff */
[----:B------:R-:W-:Y:S01]  /*20040*/  FFMA.FTZ R208, R42, R43, R59 ;  /* 0x0000002b2ad07223 */ /* 0x000fe2000001003b */
[C---:B------:R-:W-:Y:S01]  /*20050*/  FFMA.FTZ R210, R142.reuse, R141, R213 ;  /* 0x0000008d8ed27223 */ /* 0x040fe200000100d5 */
[----:B------:R-:W0:Y:S01]  /*20060*/  @!P0 LDC.64 R42, c[0x0][0x3c8] ;  /* 0x0000f200ff2a8b82 */ /* 0x000e220000000a00 */
[----:B------:R-:W-:Y:S01]  /*20070*/  FFMA.FTZ R202, R142, R237, R202 ;  /* 0x000000ed8eca7223 */ /* 0x000fe200000100ca */
[----:B------:R-:W-:Y:S01]  /*20080*/  SHF.L.U32 R213, R9, 0x10, RZ ;  /* 0x0000001009d57819 */ /* 0x000fe200000006ff */
[----:B------:R-:W-:Y:S02]  /*20090*/  IMAD.U32 R141, R8, 0x10000, RZ ;  /* 0x00010000088d7824 */ /* 0x000fe400078e00ff */
[----:B------:R-:W-:Y:S01]  /*200a0*/  FMUL.FTZ R142, R57, R140 ;  /* 0x0000008c398e7220 */ /* 0x000fe20000410000 */
[----:B------:R-:W-:Y:S01]  /*200b0*/  IMAD.U32 R237, RZ, RZ, UR18 ;  /* 0x00000012ffed7e24 */ /* 0x000fe2000f8e00ff */
[----:B------:R-:W-:Y:S01]  /*200c0*/  SHF.L.U32 R209, R7, 0x10, RZ ;  /* 0x0000001007d17819 */ /* 0x000fe200000006ff */
[----:B------:R-:W-:Y:S01]  /*200d0*/  UIADD3 UR18, UPT, UPT, UR18, UR16, URZ ;  /* 0x0000001012127290 */ /* 0x000fe2000fffe0ff */
[----:B------:R-:W1:Y:S01]  /*200e0*/  LDC.64 R58, c[0x0][0x428] ;  /* 0x00010a00ff3a7b82 */ /* 0x000e620000000a00 */
[----:B------:R-:W-:Y:S01]  /*200f0*/  FFMA.FTZ R213, R142, R213, R141 ;  /* 0x000000d58ed57223 */ /* 0x000fe2000001008d */
[----:B------:R-:W-:Y:S01]  /*20100*/  F2FP.BF16.F32.PACK_AB R37, R40, R37 ;  /* 0x000000252825723e */ /* 0x000fe200000010ff */
[----:B------:R-:W-:Y:S01]  /*20110*/  UISETP.GE.AND UP3, UPT, UR18, UR17, UPT ;  /* 0x000000111200728c */ /* 0x000fe2000bf66270 */
[----:B------:R-:W-:-:S02]  /*20120*/  F2FP.BF16.F32.PACK_AB R36, R41, R36 ;  /* 0x000000242924723e */ /* 0x000fc400000010ff */
[----:B------:R-:W-:Y:S02]  /*20130*/  F2FP.BF16.F32.PACK_AB R39, R234, R39 ;  /* 0x00000027ea27723e */ /* 0x000fe400000010ff */
[----:B------:R-:W2:Y:S01]  /*20140*/  LDC.64 R140, c[0x0][0x430] ;  /* 0x00010c00ff8c7b82 */ /* 0x000ea20000000a00 */
[----:B------:R-:W-:Y:S02]  /*20150*/  F2FP.BF16.F32.PACK_AB R50, R143, R50 ;  /* 0x000000328f32723e */ /* 0x000fe400000010ff */
[----:B------:R-:W-:Y:S02]  /*20160*/  F2FP.BF16.F32.PACK_AB R51, R62, R51 ;  /* 0x000000333e33723e */ /* 0x000fe400000010ff */
[----:B------:R-:W-:Y:S02]  /*20170*/  F2FP.BF16.F32.PACK_AB R49, R60, R49 ;  /* 0x000000313c31723e */ /* 0x000fe400000010ff */
[----:B------:R-:W-:Y:S01]  /*20180*/  F2FP.BF16.F32.PACK_AB R48, R63, R48 ;  /* 0x000000303f30723e */ /* 0x000fe200000010ff */
[----:B0-----:R-:W-:Y:S01]  /*20190*/  @!P0 IMAD.WIDE R42, R237, 0x4, R42 ;  /* 0x00000004ed2a8825 */ /* 0x001fe200078e022a */
[----:B------:R-:W-:-:S02]  /*201a0*/  F2FP.BF16.F32.PACK_AB R53, R44, R53 ;  /* 0x000000352c35723e */ /* 0x000fc400000010ff */
[----:B------:R-:W-:Y:S01]  /*201b0*/  F2FP.BF16.F32.PACK_AB R52, R45, R52 ;  /* 0x000000342d34723e */ /* 0x000fe200000010ff */
[----:B------:R-:W-:Y:S01]  /*201c0*/  IMAD.U32 R237, R6, 0x10000, RZ ;  /* 0x0001000006ed7824 */ /* 0x000fe200078e00ff */
[----:B------:R-:W-:Y:S01]  /*201d0*/  F2FP.BF16.F32.PACK_AB R55, R56, R55 ;  /* 0x000000373837723e */ /* 0x000fe200000010ff */
[----:B------:R0:W-:Y:S01]  /*201e0*/  @!P0 STG.E desc[UR8][R42.64], R57 ;  /* 0x000000392a008986 */ /* 0x0001e2000c101908 */
[----:B------:R-:W-:Y:S01]  /*201f0*/  F2FP.BF16.F32.PACK_AB R54, R61, R54 ;  /* 0x000000363d36723e */ /* 0x000fe200000010ff */
[----:B-1----:R-:W-:-:S04]  /*20200*/  IMAD.WIDE.U32 R40, R195, 0x10, R58 ;  /* 0x00000010c3287825 */ /* 0x002fc800078e003a */
[----:B------:R-:W-:Y:S01]  /*20210*/  FFMA.FTZ R209, R142, R209, R237 ;  /* 0x000000d18ed17223 */ /* 0x000fe200000100ed */
[----:B------:R-:W-:Y:S01]  /*20220*/  F2FP.BF16.F32.PACK_AB R47, R216, R47 ;  /* 0x0000002fd82f723e */ /* 0x000fe200000010ff */
[----:B------:R-:W-:Y:S01]  /*20230*/  IMAD.WIDE.U32 R44, R197, 0x10, R58 ;  /* 0x00000010c52c7825 */ /* 0x000fe200078e003a */
[----:B------:R1:W-:Y:S01]  /*20240*/  STG.E.128 desc[UR8][R40.64], R36 ;  /* 0x0000002428007986 */ /* 0x0003e2000c101d08 */
[----:B------:R-:W-:Y:S02]  /*20250*/  F2FP.BF16.F32.PACK_AB R46, R219, R46 ;  /* 0x0000002edb2e723e */ /* 0x000fe400000010ff */
[----:B--2---:R-:W-:Y:S01]  /*20260*/  IMAD.WIDE.U32 R142, R195, 0x10, R140 ;  /* 0x00000010c38e7825 */ /* 0x004fe200078e008c */
[----:B0-----:R-:W-:-:S03]  /*20270*/  F2FP.BF16.F32.PACK_AB R43, R227, R224 ;  /* 0x000000e0e32b723e */ /* 0x001fc600000010ff */
[----:B------:R-:W-:Y:S01]  /*20280*/  IMAD.WIDE.U32 R60, R197, 0x10, R140 ;  /* 0x00000010c53c7825 */ /* 0x000fe200078e008c */
[----:B------:R-:W-:Y:S01]  /*20290*/  STG.E.128 desc[UR8][R142.64], R48 ;  /* 0x000000308e007986 */ /* 0x000fe2000c101d08 */
[----:B------:R-:W-:Y:S02]  /*202a0*/  F2FP.BF16.F32.PACK_AB R42, R225, R222 ;  /* 0x000000dee12a723e */ /* 0x000fe400000010ff */
[C---:B------:R-:W-:Y:S01]  /*202b0*/  IMAD.WIDE.U32 R56, R199.reuse, 0x10, R58 ;  /* 0x00000010c7387825 */ /* 0x040fe200078e003a */
[----:B------:R0:W-:Y:S03]  /*202c0*/  STG.E.128 desc[UR8][R44.64], R52 ;  /* 0x000000342c007986 */ /* 0x0001e6000c101d08 */
[----:B------:R-:W-:Y:S01]  /*202d0*/  IMAD.WIDE.U32 R62, R199, 0x10, R140 ;  /* 0x00000010c73e7825 */ /* 0x000fe200078e008c */
[----:B-1----:R-:W-:-:S03]  /*202e0*/  F2FP.BF16.F32.PACK_AB R39, R235, R232 ;  /* 0x000000e8eb27723e */ /* 0x002fc600000010ff */
[----:B------:R-:W-:Y:S01]  /*202f0*/  IMAD.WIDE.U32 R58, R201, 0x10, R58 ;  /* 0x00000010c93a7825 */ /* 0x000fe200078e003a */
[----:B------:R-:W-:Y:S02]  /*20300*/  F2FP.BF16.F32.PACK_AB R38, R233, R230 ;  /* 0x000000e6e926723e */ /* 0x000fe400000010ff */
[----:B------:R-:W-:Y:S01]  /*20310*/  F2FP.BF16.F32.PACK_AB R37, R231, R228 ;  /* 0x000000e4e725723e */ /* 0x000fe200000010ff */
[----:B------:R-:W-:Y:S01]  /*20320*/  IMAD.WIDE.U32 R140, R201, 0x10, R140 ;  /* 0x00000010c98c7825 */ /* 0x000fe200078e008c */
[----:B------:R-:W-:Y:S02]  /*20330*/  F2FP.BF16.F32.PACK_AB R36, R229, R226 ;  /* 0x000000e2e524723e */ /* 0x000fe400000010ff */
[----:B------:R-:W-:Y:S02]  /*20340*/  F2FP.BF16.F32.PACK_AB R41, R223, R220 ;  /* 0x000000dcdf29723e */ /* 0x000fe400000010ff */
[----:B------:R-:W-:Y:S01]  /*20350*/  F2FP.BF16.F32.PACK_AB R40, R221, R218 ;  /* 0x000000dadd28723e */ /* 0x000fe200000010ff */
[----:B------:R1:W-:Y:S01]  /*20360*/  STG.E.128 desc[UR8][R60.64], R36 ;  /* 0x000000243c007986 */ /* 0x0003e2000c101d08 */
[----:B0-----:R-:W-:-:S02]  /*20370*/  F2FP.BF16.F32.PACK_AB R45, R217, R214 ;  /* 0x000000d6d92d723e */ /* 0x001fc400000010ff */
[----:B------:R-:W-:Y:S01]  /*20380*/  F2FP.BF16.F32.PACK_AB R44, R215, R212 ;  /* 0x000000d4d72c723e */ /* 0x000fe200000010ff */
[----:B------:R1:W-:Y:S01]  /*20390*/  STG.E.128 desc[UR8][R56.64], R40 ;  /* 0x0000002838007986 */ /* 0x0003e2000c101d08 */
[----:B------:R-:W-:Y:S02]  /*203a0*/  F2FP.BF16.F32.PACK_AB R51, R213, R210 ;  /* 0x000000d2d533723e */ /* 0x000fe400000010ff */
        /* <DEDUP_REMOVED lines=8> */
[----:B------:R-:W-:-:S05]  /*20430*/  F2FP.BF16.F32.PACK_AB R52, R173, R172 ;  /* 0x000000acad34723e */ /* 0x000fca00000010ff */
[----:B------:R1:W-:Y:S01]  /*20440*/  STG.E.128 desc[UR8][R140.64], R52 ;  /* 0x000000348c007986 */ /* 0x0003e2000c101d08 */
[----:B------:R-:W-:Y:S05]  /*20450*/  BRA.U !UP3, `(.L_x_6240) ;  /* 0xfffffe0d0bac7547 */ /* 0x000fea000b83ffff */
[----:B------:R-:W-:Y:S05]  /*20460*/  EXIT ;  /* 0x000000000000794d */ /* 0x000fea0003800000 */
.L_x_6241:
        /* <DEDUP_REMOVED lines=9> */
.L_x_17969:


//--------------------- .text._ZN10layer_norm31ln_parallel_residual_fwd_kernelINS_13Kernel_traitsI13__nv_bfloat16S2_fS2_fjLj4096ELj1ELj1ELj4ELj16ENS_18Kernel_traits_baseILj4096ES2_S2_fS2_fjLj128EEEEELb1ELb1ELb0EEEvNS_9FwdParamsE --------------------------
	.section	.text._ZN10layer_norm31ln_parallel_residual_fwd_kernelINS_13Kernel_traitsI13__nv_bfloat16S2_fS2_fjLj4096ELj1ELj1ELj4ELj16ENS_18Kernel_traits_baseILj4096ES2_S2_fS2_fjLj128EEEEELb1ELb1ELb0EEEvNS_9FwdParamsE,"ax",@progbits
	.align	128
        .global         _ZN10layer_norm31ln_parallel_residual_fwd_kernelINS_13Kernel_traitsI13__nv_bfloat16S2_fS2_fjLj4096ELj1ELj1ELj4ELj16ENS_18Kernel_traits_baseILj4096ES2_S2_fS2_fjLj128EEEEELb1ELb1ELb0EEEvNS_9FwdParamsE
        .type           _ZN10layer_norm31ln_parallel_residual_fwd_kernelINS_13Kernel_traitsI13__nv_bfloat16S2_fS2_fjLj4096ELj1ELj1ELj4ELj16ENS_18Kernel_traits_baseILj4096ES2_S2_fS2_fjLj128EEEEELb1ELb1ELb0EEEvNS_9FwdParamsE,@function
        .size           _ZN10layer_norm31ln_parallel_residual_fwd_kernelINS_13Kernel_traitsI13__nv_bfloat16S2_fS2_fjLj4096ELj1ELj1ELj4ELj16ENS_18Kernel_traits_baseILj4096ES2_S2_fS2_fjLj128EEEEELb1ELb1ELb0EEEvNS_9FwdParamsE,(.L_x_17970 - _ZN10layer_norm31ln_parallel_residual_fwd_kernelINS_13Kernel_traitsI13__nv_bfloat16S2_fS2_fjLj4096ELj1ELj1ELj4ELj16ENS_18Kernel_traits_baseILj4096ES2_S2_fS2_fjLj128EEEEELb1ELb1ELb0EEEvNS_9FwdParamsE)
        .other          _ZN10layer_norm31ln_parallel_residual_fwd_kernelINS_13Kernel_traitsI13__nv_bfloat16S2_fS2_fjLj4096ELj1ELj1ELj4ELj16ENS_18Kernel_traits_baseILj4096ES2_S2_fS2_fjLj128EEEEELb1ELb1ELb0EEEvNS_9FwdParamsE,@"STO_CUDA_ENTRY STV_DEFAULT"
_ZN10layer_norm31ln_parallel_residual_fwd_kernelINS_13Kernel_traitsI13__nv_bfloat16S2_fS2_fjLj4096ELj1ELj1ELj4ELj16ENS_18Kernel_traits_baseILj4096ES2_S2_fS2_fjLj128EEEEELb1ELb1ELb0EEEvNS_9FwdParamsE:
.text._ZN10layer_norm31ln_parallel_residual_fwd_kernelINS_13Kernel_traitsI13__nv_bfloat16S2_fS2_fjLj4096ELj1ELj1ELj4ELj16ENS_18Kernel_traits_baseILj4096ES2_S2_fS2_fjLj128EEEEELb1ELb1ELb0EEEvNS_9FwdParamsE:
        /* <DEDUP_REMOVED lines=20> */
[C---:B----4-:R-:W-:Y:S02]  /*0140*/  LOP3.LUT R18, R130.reuse, 0x1f, RZ, 0xc0, !PT ;  /* 0x0000001f82127812 */ /* 0x050fe400078ec0ff */
[----:B------:R-:W-:Y:S02]  /*0150*/  LOP3.LUT R19, R130, 0x60, RZ, 0xc0, !PT ;  /* 0x0000006082137812 */ /* 0x000fe400078ec0ff */
[----:B------:R-:W-:Y:S01]  /*0160*/  LEA.HI R0, R0, R9, RZ, 0x3 ;  /* 0x0000000900007211 */ /* 0x000fe200078f18ff */
[----:B------:R-:W0:Y:S01]  /*0170*/  LDC R11, c[0x0][0x360] ;  /* 0x0000d800ff0b7b82 */ /* 0x000e220000000800 */
[----:B------:R-:W-:Y:S02]  /*0180*/  LOP3.LUT R21, R19, R18, RZ, 0xfc, !PT ;  /* 0x0000001213157212 */ /* 0x000fe400078efcff */
[----:B------:R-:W-:Y:S01]  /*0190*/  SHF.R.S32.HI R20, RZ, 0x3, R0 ;  /* 0x00000003ff147819 */ /* 0x000fe20000011400 */
[----:B0-----:R-:W-:Y:S01]  /*01a0*/  IMAD R0, R11, UR6, R130 ;  /* 0x000000060b007c24 */ /* 0x001fe2000f8e0282 */
[----:B--2---:R-:W-:-:S02]  /*01b0*/  @P0 R2UR UR8, R2 ;  /* 0x00000000020802ca */ /* 0x004fc400000e0000 */
[----:B------:R-:W-:Y:S02]  /*01c0*/  @P0 R2UR UR9, R3 ;  /* 0x00000000030902ca */ /* 0x000fe400000e0000 */
[----:B---3--:R-:W-:Y:S02]  /*01d0*/  @P0 IADD3 R126, P1, PT, R4, R7, RZ ;  /* 0x00000007047e0210 */ /* 0x008fe40007f3e0ff */
[----:B------:R-:W-:-:S03]  /*01e0*/  LOP3.LUT R3, R21, 0x7f, RZ, 0x3c, !PT ;  /* 0x0000007f15037812 */ /* 0x000fc600078e3cff */
[----:B------:R-:W-:Y:S01]  /*01f0*/  @P0 IMAD.X R127, RZ, RZ, R5, P1 ;  /* 0x000000ffff7f0224 */ /* 0x000fe200008e0605 */
[----:B------:R-:W-:-:S03]  /*0200*/  IADD3 R2, PT, PT, R20, R3, RZ ;  /* 0x0000000314027210 */ /* 0x000fc60007ffe0ff */
[----:B------:R-:W-:Y:S01]  /*0210*/  UIADD3 UR20, UPT, UPT, UR8, -0x61c88647, URZ ;  /* 0x9e3779b908147890 */ /* 0x000fe2000fffe0ff */
[--C-:B------:R-:W-:Y:S01]  /*0220*/  SHF.R.U64 R3, R126, 0x2, R127.reuse ;  /* 0x000000027e037819 */ /* 0x100fe2000000127f */
[----:B------:R-:W-:Y:S01]  /*0230*/  UIADD3 UR21, UPT, UPT, UR9, -0x4498517b, URZ ;  /* 0xbb67ae8509157890 */ /* 0x000fe2000fffe0ff */
[----:B------:R-:W-:Y:S01]  /*0240*/  SHF.R.U32.HI R4, RZ, 0x2, R127 ;  /* 0x00000002ff047819 */ /* 0x000fe2000001167f */
        /* <DEDUP_REMOVED lines=52> */
.L_x_6243:
        /* <DEDUP_REMOVED lines=32> */
.L_x_6244:
[----:B------:R-:W-:Y:S05]  /*0790*/  BSYNC.RECONVERGENT B0 ;  /* 0x0000000000007941 */ /* 0x000fea0003800200 */
.L_x_6242:
[----:B------:R-:W0:Y:S02]  /*07a0*/  LDCU UR4, c[0x0][0x384] ;  /* 0x00007080ff0477ac */ /* 0x000e240008000800 */
[----:B0-----:R-:W-:-:S06]  /*07b0*/  UISETP.GE.AND UP0, UPT, UR6, UR4, UPT ;  /* 0x000000040600728c */ /* 0x001fcc000bf06270 */
[----:B------:R-:W-:-:S13]  /*07c0*/  PLOP3.LUT P0, PT, PT, PT, UP0, 0x80, 0x8 ;  /* 0x000000000008781c */ /* 0x000fda0003f0f008 */
[----:B------:R-:W-:Y:S05]  /*07d0*/  @P0 EXIT ;  /* 0x000000000000094d */ /* 0x000fea0003800000 */
[----:B------:R-:W-:Y:S01]  /*07e0*/  IMAD.HI.U32 R7, R0, -0x326172a9, RZ ;  /* 0xcd9e8d5700077827 */ /* 0x000fe200078e00ff */
[----:B------:R-:W-:Y:S01]  /*07f0*/  LOP3.LUT R13, R20, 0x7f, RZ, 0xc0, !PT ;  /* 0x0000007f140d7812 */ /* 0x000fe200078ec0ff */
[----:B------:R-:W-:Y:S01]  /*0800*/  UPLOP3.LUT UP1, UPT, UPT, UPT, UPT, 0x40, 0x4 ;  /* 0x000000000004789c */ /* 0x000fe20003f2e870 */
[----:B------:R-:W-:Y:S01]  /*0810*/  LOP3.LUT R126, R126, 0x3, RZ, 0xc0, !PT ;  /* 0x000000037e7e7812 */ /* 0x000fe200078ec0ff */
[C---:B------:R-:W-:Y:S01]  /*0820*/  IMAD.HI.U32 R6, R3.reuse, -0x2daee0ad, RZ ;  /* 0xd2511f5303067827 */ /* 0x040fe200078e00ff */
[----:B------:R-:W-:Y:S01]  /*0830*/  LOP3.LUT R7, R4, UR8, R7, 0x96, !PT ;  /* 0x0000000804077c12 */ /* 0x000fe2000f8e9607 */
[----:B------:R-:W0:Y:S01]  /*0840*/  LDCU UR7, c[0x0][0x408] ;  /* 0x00008100ff0777ac */ /* 0x000e220008000800 */
        /* <DEDUP_REMOVED lines=9> */
[C---:B------:R-:W-:Y:S01]  /*08e0*/  IMAD.HI.U32 R8, R6.reuse, -0x326172a9, RZ ;  /* 0xcd9e8d5706087827 */ /* 0x040fe200078e00ff */
[----:B------:R-:W-:Y:S01]  /*08f0*/  PRMT R17, R35, 0x7632, R17 ;  /* 0x0000763223117816 */ /* 0x000fe20000000011 */
[----:B------:R-:W2:Y:S01]  /*0900*/  LDCU.U8 UR16, c[0x0][0x410] ;  /* 0x00008200ff1077ac */ /* 0x000ea20008000000 */
        /* <DEDUP_REMOVED lines=19> */
[----:B------:R-:W0:Y:S01]  /*0a40*/  LDCU.64 UR14, c[0x0][0x3a0] ;  /* 0x00007400ff0e77ac */ /* 0x000e220008000a00 */
[----:B------:R-:W-:Y:S01]  /*0a50*/  PRMT R110, R25, 0x7632, R110 ;  /* 0x00007632196e7816 */ /* 0x000fe2000000006e */
[C---:B------:R-:W-:Y:S01]  /*0a60*/  IMAD.HI.U32 R8, R7.reuse, -0x326172a9, RZ ;  /* 0xcd9e8d5707087827 */ /* 0x040fe200078e00ff */
[----:B------:R-:W-:Y:S01]  /*0a70*/  LOP3.LUT R11, R12, UR25, R11, 0x96, !PT ;  /* 0x000000190c0b7c12 */ /* 0x000fe2000f8e960b */
[----:B------:R-:W0:Y:S01]  /*0a80*/  LDCU.64 UR18, c[0x0][0x380] ;  /* 0x00007000ff1277ac */ /* 0x000e220008000a00 */
[----:B------:R-:W-:Y:S01]  /*0a90*/  PRMT R111, R28, 0x7632, R111 ;  /* 0x000076321c6f7816 */ /* 0x000fe2000000006f */
[----:B------:R-:W-:Y:S01]  /*0aa0*/  IMAD R10, R7, -0x326172a9, RZ ;  /* 0xcd9e8d57070a7824 */ /* 0x000fe200078e02ff */
[----:B------:R-:W-:Y:S01]  /*0ab0*/  LOP3.LUT R8, R9, UR24, R8, 0x96, !PT ;  /* 0x0000001809087c12 */ /* 0x000fe2000f8e9608 */
[----:B------:R-:W-:Y:S01]  /*0ac0*/  IMAD R9, R6, -0x2daee0ad, RZ ;  /* 0xd2511f5306097824 */ /* 0x000fe200078e02ff */
[----:B------:R-:W-:Y:S01]  /*0ad0*/  PRMT R112, R24, 0x7632, R112 ;  /* 0x0000763218707816 */ /* 0x000fe20000000070 */
        /* <DEDUP_REMOVED lines=15> */
[----:B------:R-:W-:Y:S01]  /*0bd0*/  IMAD R18, R18, -0x20, R13 ;  /* 0xffffffe012127824 */ /* 0x000fe200078e020d */
[----:B------:R-:W-:Y:S01]  /*0be0*/  LOP3.LUT R7, R10, UR31, R7, 0x96, !PT ;  /* 0x0000001f0a077c12 */ /* 0x000fe2000f8e9607 */
[----:B------:R-:W-:Y:S01]  /*0bf0*/  IMAD.SHL.U32 R20, R20, 0x2, RZ ;  /* 0x0000000214147824 */ /* 0x000fe200078e00ff */
[----:B------:R-:W-:Y:S01]  /*0c00*/  VIADDMNMX R13, R13, -R19, RZ, !PT ;  /* 0x800000130d0d7246 */ /* 0x000fe200078001ff */
[----:B------:R-:W-:Y:S01]  /*0c10*/  IMAD R11, R8, -0x2daee0ad, RZ ;  /* 0xd2511f53080b7824 */ /* 0x000fe200078e02ff */
[----:B------:R-:W-:Y:S01]  /*0c20*/  VIMNMX R18, PT, PT, RZ, R18, !PT ;  /* 0x00000012ff127248 */ /* 0x000fe20007fe0100 */
[----:B------:R-:W-:Y:S01]  /*0c30*/  IMAD.HI.U32 R10, R6, -0x2daee0ad, RZ ;  /* 0xd2511f53060a7827 */ /* 0x000fe200078e00ff */
[----:B------:R-:W-:Y:S02]  /*0c40*/  LOP3.LUT R20, R20, 0xffffff00, RZ, 0xc0, !PT ;  /* 0xffffff0014147812 */ /* 0x000fe400078ec0ff */
[----:B------:R-:W-:Y:S01]  /*0c50*/  VIMNMX R13, PT, PT, R13, 0x20, PT ;  /* 0x000000200d0d7848 */ /* 0x000fe20003fe0100 */
[----:B------:R-:W-:Y:S01]  /*0c60*/  IMAD R9, R9, -0x326172a9, RZ ;  /* 0xcd9e8d5709097824 */ /* 0x000fe200078e02ff */
[----:B------:R-:W-:Y:S01]  /*0c70*/  LOP3.LUT R10, R11, UR33, R10, 0x96, !PT ;  /* 0x000000210b0a7c12 */ /* 0x000fe2000f8e960a */
[----:B------:R-:W-:Y:S01]  /*0c80*/  IMAD.HI.U32 R8, R7, -0x326172a9, RZ ;  /* 0xcd9e8d5707087827 */ /* 0x000fe200078e00ff */
[----:B------:R-:W-:-:S02]  /*0c90*/  LEA R22, R13, R20, 0x3 ;  /* 0x000000140d167211 */ /* 0x000fc400078e18ff */
[----:B------:R-:W-:Y:S01]  /*0ca0*/  PRMT R11, R42, 0x7632, R11 ;  /* 0x000076322a0b7816 */ /* 0x000fe2000000000b */
[----:B------:R-:W-:Y:S01]  /*0cb0*/  IMAD R12, R7, -0x326172a9, RZ ;  /* 0xcd9e8d57070c7824 */ /* 0x000fe200078e02ff */
[----:B------:R-:W-:Y:S01]  /*0cc0*/  LOP3.LUT R8, R9, UR32, R8, 0x96, !PT ;  /* 0x0000002009087c12 */ /* 0x000fe2000f8e9608 */
[----:B------:R-:W-:Y:S01]  /*0cd0*/  IMAD R9, R6, -0x2daee0ad, RZ ;  /* 0xd2511f5306097824 */ /* 0x000fe200078e02ff */
[----:B------:R-:W-:Y:S01]  /*0ce0*/  I2FP.F32.U32 R104, R22 ;  /* 0x0000001600687245 */ /* 0x000fe20000201000 */
[----:B------:R-:W-:Y:S01]  /*0cf0*/  IMAD.HI.U32 R7, R10, -0x326172a9, RZ ;  /* 0xcd9e8d570a077827 */ /* 0x000fe200078e00ff */
[----:B------:R-:W-:Y:S02]  /*0d00*/  PRMT R13, R41, 0x7632, R13 ;  /* 0x00007632290d7816 */ /* 0x000fe4000000000d */
[----:B------:R-:W-:Y:S01]  /*0d10*/  PRMT R19, R34, 0x7632, R19 ;  /* 0x0000763222137816 */ /* 0x000fe20000000013 */
[----:B------:R-:W-:Y:S01]  /*0d20*/  IMAD.HI.U32 R6, R8, -0x2daee0ad, RZ ;  /* 0xd2511f5308067827 */ /* 0x000fe200078e00ff */
[----:B------:R-:W0:Y:S01]  /*0d30*/  MUFU.RCP R104, R104 ;  /* 0x0000006800687308 */ /* 0x000e220000001000 */
[----:B------:R-:W-:-:S02]  /*0d40*/  LOP3.LUT R127, R12, UR34, R7, 0x96, !PT ;  /* 0x000000220c7f7c12 */ /* 0x000fc4000f8e9607 */
[----:B------:R-:W-:Y:S01]  /*0d50*/  VIMNMX R7, PT, PT, R18, 0x20, PT ;  /* 0x0000002012077848 */ /* 0x000fe20003fe0100 */
        /* <DEDUP_REMOVED lines=17> */
[----:B------:R-:W-:Y:S02]  /*0e70*/  PRMT R20, R37, 0x7632, R20 ;  /* 0x0000763225147816 */ /* 0x000fe40000000014 */
[----:B01234-:R-:W-:-:S07]  /*0e80*/  PRMT R22, R36, 0x7632, R22 ;  /* 0x0000763224167816 */ /* 0x01ffce0000000016 */
.L_x_6752:
[----:B------:R-:W-:Y:S01]  /*0e90*/  UIMAD UR4, UR6, UR38, URZ ;  /* 0x00000026060472a4 */ /* 0x000fe2000f8e02ff */
[----:B------:R-:W-:Y:S01]  /*0ea0*/  LOP3.LUT P0, RZ, R5, 0x100, RZ, 0xc0, !PT ;  /* 0x0000010005ff7812 */ /* 0x000fe2000780c0ff */
[----:B------:R-:W-:Y:S02]  /*0eb0*/  BSSY.RECONVERGENT B0, `(.L_x_6245) ;  /* 0x00007b8000007945 */ /* 0x000fe40003800200 */
[----:B------:R-:W-:-:S04]  /*0ec0*/  USHF.R.S32.HI UR5, URZ, 0x1f, UR4 ;  /* 0x0000001fff057899 */ /* 0x000fc80008011404 */
[----:B------:R-:W-:-:S06]  /*0ed0*/  ULEA.HI UR5, UR5, UR4, URZ, 0x3 ;  /* 0x0000000405057291 */ /* 0x000fcc000f8f18ff */
[----:B------:R-:W-:-:S05]  /*0ee0*/  IMAD.U32 R123, RZ, RZ, UR5 ;  /* 0x00000005ff7b7e24 */ /* 0x000fca000f8e00ff */
[----:B------:R-:W-:-:S04]  /*0ef0*/  LEA.HI.SX32 R123, R123, R130, 0x1d ;  /* 0x000000827b7b7211 */ /* 0x000fc800078feaff */
[----:B01234-:R-:W-:Y:S01]  /*0f00*/  MOV R100, R123 ;  /* 0x0000007b00647202 */ /* 0x01ffe20000000f00 */
        /* <DEDUP_REMOVED lines=34> */
.L_x_6250:
        /* <DEDUP_REMOVED lines=13> */
.L_x_6252:
[----:B------:R-:W-:Y:S05]  /*1200*/  BSYNC.RECONVERGENT B2 ;  /* 0x0000000000027941 */ /* 0x000fea0003800200 */
.L_x_6251:
        /* <DEDUP_REMOVED lines=41> */
.L_x_6249:
[----:B------:R-:W-:Y:S05]  /*14a0*/  BSYNC.RECONVERGENT B1 ;  /* 0x0000000000017941 */ /* 0x000fea0003800200 */
.L_x_6248:
        /* <DEDUP_REMOVED lines=22> */
.L_x_6255:
        /* <DEDUP_REMOVED lines=13> */
.L_x_6257:
[----:B------:R-:W-:Y:S05]  /*16e0*/  BSYNC.RECONVERGENT B2 ;  /* 0x0000000000027941 */ /* 0x000fea0003800200 */
.L_x_6256:
        /* <DEDUP_REMOVED lines=42> */
.L_x_6254:
[----:B------:R-:W-:Y:S05]  /*1990*/  BSYNC.RECONVERGENT B1 ;  /* 0x0000000000017941 */ /* 0x000fea0003800200 */
.L_x_6253:
[----:B------:R-:W-:Y:S01]  /*19a0*/  I2FP.F32.U32 R69, R69 ;  /* 0x0000004500457245 */ /* 0x000fe20000201000 */
[----:B------:R-:W-:Y:S01]  /*19b0*/  BSSY.RECONVERGENT B1, `(.L_x_6258) ;  /* 0x000004a000017945 */ /* 0x000fe20003800200 */
[----:B------:R-:W-:Y:S01]  /*19c0*/  ISETP.NE.AND P2, PT, R71, 0x1, PT ;  /* 0x000000014700780c */ /* 0x000fe20003f45270 */
[----:B------:R-:W-:Y:S01]  /*19d0*/  IMAD.U32 R130, R130, 0x10000, RZ ;  /* 0x0001000082827824 */ /* 0x000fe200078e00ff */
[----:B------:R-:W-:Y:S01]  /*19e0*/  LOP3.LUT R5, R5, 0xfffffff7, RZ, 0xc0, !PT ;  /* 0xfffffff705057812 */ /* 0x000fe200078ec0ff */
[----:B------:R-:W-:Y:S01]  /*19f0*/  FFMA.FTZ R68, R69, R128, 1.1641532182693481445e-10 ;  /* 0x2f00000045447423 */ /* 0x000fe20000010080 */
[----:B------:R-:W-:Y:S02]  /*1a00*/  IMAD.MOV.U32 R70, RZ, RZ, 0x2 ;  /* 0x00000002ff467424 */ /* 0x000fe400078e00ff */
[----:B------:R-:W-:Y:S02]  /*1a10*/  IMAD.MOV.U32 R69, RZ, RZ, R124 ;  /* 0x000000ffff457224 */ /* 0x000fe400078e007c */
[----:B------:R-:W-:-:S13]  /*1a20*/  FSETP.LE.FTZ.AND P3, PT, R68, R101, PT ;  /* 0x000000654400720b */ /* 0x000fda0003f73000 */
        /* <DEDUP_REMOVED lines=10> */
.L_x_6260:
        /* <DEDUP_REMOVED lines=13> */
.L_x_6262:
[----:B------:R-:W-:Y:S05]  /*1ba0*/  BSYNC.RECONVERGENT B2 ;  /* 0x0000000000027941 */ /* 0x000fea0003800200 */
.L_x_6261:
        /* <DEDUP_REMOVED lines=42> */
.L_x_6259:
[----:B------:R-:W-:Y:S05]  /*1e50*/  BSYNC.RECONVERGENT B1 ;  /* 0x0000000000017941 */ /* 0x000fea0003800200 */
.L_x_6258:
        /* <DEDUP_REMOVED lines=20> */
.L_x_6265:
        /* <DEDUP_REMOVED lines=13> */
.L_x_6267:
[----:B------:R-:W-:Y:S05]  /*2070*/  BSYNC.RECONVERGENT B2 ;  /* 0x0000000000027941 */ /* 0x000fea0003800200 */
.L_x_6266:
        /* <DEDUP_REMOVED lines=42> */
.L_x_6264:
[----:B------:R-:W-:Y:S05]  /*2320*/  BSYNC.RECONVERGENT B1 ;  /* 0x0000000000017941 */ /* 0x000fea0003800200 */
.L_x_6263:
[----:B------:R-:W-:Y:S01]  /*2330*/  I2FP.F32.U32 R69, R69 ;  /* 0x0000004500457245 */ /* 0x000fe20000201000 */
[----:B------:R-:W-:Y:S01]  /*2340*/  BSSY.RECONVERGENT B1, `(.L_x_6268) ;  /* 0x000004a000017945 */ /* 0x000fe20003800200 */
[----:B------:R-:W-:Y:S01]  /*2350*/  ISETP.NE.AND P2, PT, R71, 0x1, PT ;  /* 0x000000014700780c */ /* 0x000fe20003f45270 */
[----:B------:R-:W-:Y:S01]  /*2360*/  HFMA2 R70, -RZ, RZ, 0, 1.1920928955078125e-07 ;  /* 0x00000002ff467431 */ /* 0x000fe200000001ff */
[----:B------:R-:W-:Y:S01]  /*2370*/  LOP3.LUT R5, R5, 0xfffffffd, RZ, 0xc0, !PT ;  /* 0xfffffffd05057812 */ /* 0x000fe200078ec0ff */
[----:B------:R-:W-:Y:S01]  /*2380*/  FFMA.FTZ R68, R69, R128, 1.1641532182693481445e-10 ;  /* 0x2f00000045447423 */ /* 0x000fe20000010080 */
[----:B------:R-:W-:Y:S02]  /*2390*/  IMAD.U32 R131, R131, 0x10000, RZ ;  /* 0x0001000083837824 */ /* 0x000fe400078e00ff */
[----:B------:R-:W-:Y:S02]  /*23a0*/  IMAD.MOV.U32 R69, RZ, RZ, R124 ;  /* 0x000000ffff457224 */ /* 0x000fe400078e007c */
        /* <DEDUP_REMOVED lines=11> */
.L_x_6270:
        /* <DEDUP_REMOVED lines=13> */
.L_x_6272:
[----:B------:R-:W-:Y:S05]  /*2530*/  BSYNC.RECONVERGENT B2 ;  /* 0x0000000000027941 */ /* 0x000fea0003800200 */
.L_x_6271:
        /* <DEDUP_REMOVED lines=42> */
.L_x_6269:
[----:B------:R-:W-:Y:S05]  /*27e0*/  BSYNC.RECONVERGENT B1 ;  /* 0x0000000000017941 */ /* 0x000fea0003800200 */
.L_x_6268:
[----:B------:R-:W-:Y:S01]  /*27f0*/  ISETP.NE.AND P3, PT, R70, 0x1, PT ;  /* 0x000000014600780c */ /* 0x000fe20003f65270 */
[----:B------:R-:W-:Y:S01]  /*2800*/  BSSY.RECONVERGENT B1, `(.L_x_6273) ;  /* 0x0000049000017945 */ /* 0x000fe20003800200 */
[----:B------:R-:W-:Y:S01]  /*2810*/  I2FP.F32.U32 R69, R69 ;  /* 0x0000004500457245 */ /* 0x000fe20000201000 */
[----:B------:R-:W-:Y:S01]  /*2820*/  IMAD.MOV.U32 R71, RZ, RZ, 0x2 ;  /* 0x00000002ff477424 */ /* 0x000fe200078e00ff */
[C---:B------:R-:W-:Y:S02]  /*2830*/  SHF.L.U32 R132, R74.reuse, 0x10, RZ ;  /* 0x000000104a847819 */ /* 0x040fe400000006ff */
[----:B------:R-:W-:Y:S01]  /*2840*/  PRMT R74, R74, 0x7632, R74 ;  /* 0x000076324a4a7816 */ /* 0x000fe2000000004a */
[----:B------:R-:W-:Y:S01]  /*2850*/  FFMA.FTZ R68, R69, R128, 1.1641532182693481445e-10 ;  /* 0x2f00000045447423 */ /* 0x000fe20000010080 */
[----:B------:R-:W-:-:S04]  /*2860*/  IMAD.MOV.U32 R69, RZ, RZ, R124 ;  /* 0x000000ffff457224 */ /* 0x000fc800078e007c */
        /* <DEDUP_REMOVED lines=10> */
.L_x_6275:
        /* <DEDUP_REMOVED lines=13> */
.L_x_6277:
[----:B------:R-:W-:Y:S05]  /*29e0*/  BSYNC.RECONVERGENT B2 ;  /* 0x0000000000027941 */ /* 0x000fea0003800200 */
.L_x_6276:
        /* <DEDUP_REMOVED lines=42> */
.L_x_6274:
[----:B------:R-:W-:Y:S05]  /*2c90*/  BSYNC.RECONVERGENT B1 ;  /* 0x0000000000017941 */ /* 0x000fea0003800200 */
.L_x_6273:
[----:B------:R-:W-:Y:S01]  /*2ca0*/  ISETP.NE.AND P4, PT, R71, 0x1, PT ;  /* 0x000000014700780c */ /* 0x000fe20003f85270 */
[----:B------:R-:W-:Y:S01]  /*2cb0*/  BSSY.RECONVERGENT B1, `(.L_x_6278) ;  /* 0x0000048000017945 */ /* 0x000fe20003800200 */
[----:B------:R-:W-:Y:S01]  /*2cc0*/  I2FP.F32.U32 R69, R69 ;  /* 0x0000004500457245 */ /* 0x000fe20000201000 */
[----:B------:R-:W-:Y:S02]  /*2cd0*/  IMAD.U32 R74, R74, 0x10000, RZ ;  /* 0x000100004a4a7824 */ /* 0x000fe400078e00ff */
[----:B------:R-:W-:Y:S02]  /*2ce0*/  IMAD.MOV.U32 R70, RZ, RZ, 0x2 ;  /* 0x00000002ff467424 */ /* 0x000fe400078e00ff */
[----:B------:R-:W-:Y:S01]  /*2cf0*/  FFMA.FTZ R68, R69, R128, 1.1641532182693481445e-10 ;  /* 0x2f00000045447423 */ /* 0x000fe20000010080 */
[----:B------:R-:W-:-:S04]  /*2d00*/  IMAD.MOV.U32 R69, RZ, RZ, R124 ;  /* 0x000000ffff457224 */ /* 0x000fc800078e007c */
[----:B------:R-:W-:Y:S01]  /*2d10*/  FSETP.LE.FTZ.AND P3, PT, R68, R101, PT ;  /* 0x000000654400720b */ /* 0x000fe20003f73000 */
        /* <DEDUP_REMOVED lines=9> */
.L_x_6280:
        /* <DEDUP_REMOVED lines=13> */
.L_x_6282:
[----:B------:R-:W-:Y:S05]  /*2e80*/  BSYNC.RECONVERGENT B2 ;  /* 0x0000000000027941 */ /* 0x000fea0003800200 */
.L_x_6281:
        /* <DEDUP_REMOVED lines=42> */
.L_x_6279:
[----:B------:R-:W-:Y:S05]  /*3130*/  BSYNC.RECONVERGENT B1 ;  /* 0x0000000000017941 */ /* 0x000fea0003800200 */
.L_x_6278:
[----:B------:R-:W-:Y:S01]  /*3140*/  ISETP.NE.AND P5, PT, R70, 0x1, PT ;  /* 0x000000014600780c */ /* 0x000fe20003fa5270 */
[----:B------:R-:W-:Y:S01]  /*3150*/  BSSY.RECONVERGENT B1, `(.L_x_6283) ;  /* 0x0000049000017945 */ /* 0x000fe20003800200 */
[----:B------:R-:W-:Y:S01]  /*3160*/  I2FP.F32.U32 R69, R69 ;  /* 0x0000004500457245 */ /* 0x000fe20000201000 */
[C---:B------:R-:W-:Y:S01]  /*3170*/  IMAD.U32 R133, R75.reuse, 0x10000, RZ ;  /* 0x000100004b857824 */ /* 0x040fe200078e00ff */
[----:B------:R-:W-:Y:S01]  /*3180*/  PRMT R75, R75, 0x7632, R75 ;  /* 0x000076324b4b7816 */ /* 0x000fe2000000004b */
[----:B------:R-:W-:Y:S02]  /*3190*/  IMAD.MOV.U32 R126, RZ, RZ, 0x2 ;  /* 0x00000002ff7e7424 */ /* 0x000fe400078e00ff */
[----:B------:R-:W-:Y:S01]  /*31a0*/  FFMA.FTZ R68, R69, R128, 1.1641532182693481445e-10 ;  /* 0x2f00000045447423 */ /* 0x000fe20000010080 */
[----:B------:R-:W-:-:S04]  /*31b0*/  MOV R69, R124 ;  /* 0x0000007c00457202 */ /* 0x000fc80000000f00 */
        /* <DEDUP_REMOVED lines=10> */
.L_x_6285:
        /* <DEDUP_REMOVED lines=13> */
.L_x_6287:
[----:B------:R-:W-:Y:S05]  /*3330*/  BSYNC.RECONVERGENT B2 ;  /* 0x0000000000027941 */ /* 0x000fea0003800200 */
.L_x_6286:
        /* <DEDUP_REMOVED lines=42> */
.L_x_6284:
[----:B------:R-:W-:Y:S05]  /*35e0*/  BSYNC.RECONVERGENT B1 ;  /* 0x0000000000017941 */ /* 0x000fea0003800200 */
.L_x_6283:
[----:B------:R-:W-:Y:S01]  /*35f0*/  P2R R70, PR, RZ, 0x2 ;  /* 0x00000002ff467803 */ /* 0x000fe20000000000 */
[----:B------:R-:W-:Y:S01]  /*3600*/  FMUL.FTZ R127, R127, UR7 ;  /* 0x000000077f7f7c20 */ /* 0x000fe20008410000 */
[----:B------:R-:W-:Y:S01]  /*3610*/  I2FP.F32.U32 R69, R69 ;  /* 0x0000004500457245 */ /* 0x000fe20000201000 */
[----:B------:R-:W-:Y:S01]  /*3620*/  FMUL.FTZ R130, R130, UR7 ;  /* 0x0000000782827c20 */ /* 0x000fe20008410000 */
[----:B------:R-:W-:Y:S01]  /*3630*/  LOP3.LUT P1, RZ, R5, 0x10, RZ, 0xc0, !PT ;  /* 0x0000001005ff7812 */ /* 0x000fe2000782c0ff */
[----:B------:R-:W-:Y:S01]  /*3640*/  FMUL.FTZ R131, R131, UR7 ;  /* 0x0000000783837c20 */ /* 0x000fe20008410000 */
[----:B------:R-:W-:Y:S01]  /*3650*/  P2R R71, PR, RZ, 0x1 ;  /* 0x00000001ff477803 */ /* 0x000fe20000000000 */
[----:B------:R-:W-:Y:S01]  /*3660*/  FFMA.FTZ R128, R69, R128, 1.1641532182693481445e-10 ;  /* 0x2f00000045807423 */ /* 0x000fe20000010080 */
[----:B------:R-:W-:Y:S01]  /*3670*/  LOP3.LUT P0, RZ, R5, 0x8, RZ, 0xc0, !PT ;  /* 0x0000000805ff7812 */ /* 0x000fe2000780c0ff */
[----:B------:R-:W-:Y:S01]  /*3680*/  IMAD.U32 R75, R75, 0x10000, RZ ;  /* 0x000100004b4b7824 */ /* 0x000fe200078e00ff */
[----:B------:R-:W-:Y:S01]  /*3690*/  LOP3.LUT P5, RZ, R5, 0x2, RZ, 0xc0, !PT ;  /* 0x0000000205ff7812 */ /* 0x000fe200078ac0ff */
[----:B------:R-:W-:Y:S01]  /*36a0*/  FMUL.FTZ R133, R133, UR7 ;  /* 0x0000000785857c20 */ /* 0x000fe20008410000 */
[----:B------:R-:W-:Y:S01]  /*36b0*/  FSEL R68, R127, RZ, P1 ;  /* 0x000000ff7f447208 */ /* 0x000fe20000800000 */
[----:B------:R-:W-:Y:S01]  /*36c0*/  FMUL.FTZ R73, R74, UR7 ;  /* 0x000000074a497c20 */ /* 0x000fe20008410000 */
[----:B------:R-:W-:Y:S01]  /*36d0*/  ISETP.NE.AND P1, PT, R70, RZ, PT ;  /* 0x000000ff4600720c */ /* 0x000fe20003f25270 */
[----:B------:R-:W-:Y:S01]  /*36e0*/  FMUL.FTZ R132, R132, UR7 ;  /* 0x0000000784847c20 */ /* 0x000fe20008410000 */
[----:B------:R-:W-:Y:S01]  /*36f0*/  FSEL R69, R130, RZ, P0 ;  /* 0x000000ff82457208 */ /* 0x000fe20000000000 */
[----:B------:R-:W-:Y:S01]  /*3700*/  FMUL.FTZ R129, R129, UR7 ;  /* 0x0000000781817c20 */ /* 0x000fe20008410000 */
[----:B------:R-:W-:Y:S01]  /*3710*/  ISETP.NE.AND P0, PT, R71, RZ, PT ;  /* 0x000000ff4700720c */ /* 0x000fe20003f05270 */
[----:B------:R-:W-:Y:S01]  /*3720*/  FMUL.FTZ R75, R75, UR7 ;  /* 0x000000074b4b7c20 */ /* 0x000fe20008410000 */
[----:B------:R-:W-:-:S02]  /*3730*/  FSEL R71, R131, RZ, P5 ;  /* 0x000000ff83477208 */ /* 0x000fc40002800000 */
        /* <DEDUP_REMOVED lines=17> */
.L_x_6247:
        /* <DEDUP_REMOVED lines=16> */
.L_x_6291:
        /* <DEDUP_REMOVED lines=13> */
.L_x_6293:
[----:B------:R-:W-:Y:S05]  /*3a20*/  BSYNC.RECONVERGENT B2 ;  /* 0x0000000000027941 */ /* 0x000fea0003800200 */
.L_x_6292:
        /* <DEDUP_REMOVED lines=41> */
.L_x_6290:
[----:B------:R-:W-:Y:S05]  /*3cc0*/  BSYNC.RECONVERGENT B1 ;  /* 0x0000000000017941 */ /* 0x000fea0003800200 */
.L_x_6289:
        /* <DEDUP_REMOVED lines=10> */
[----:B------:R-:W-:-:S02]  /*3d70*/  PRMT R72, R72, 0x7632, R72 ;  /* 0x0000763248487816 */ /* 0x000fc40000000048 */
        /* <DEDUP_REMOVED lines=13> */
.L_x_6296:
        /* <DEDUP_REMOVED lines=13> */
.L_x_6298:
[----:B------:R-:W-:Y:S05]  /*3f20*/  BSYNC.RECONVERGENT B2 ;  /* 0x0000000000027941 */ /* 0x000fea0003800200 */
.L_x_6297:
        /* <DEDUP_REMOVED lines=42> */
.L_x_6295:
[----:B------:R-:W-:Y:S05]  /*41d0*/  BSYNC.RECONVERGENT B1 ;  /* 0x0000000000017941 */ /* 0x000fea0003800200 */
.L_x_6294:
[----:B------:R-:W-:Y:S01]  /*41e0*/  I2FP.F32.U32 R69, R68 ;  /* 0x0000004400457245 */ /* 0x000fe20000201000 */
[----:B------:R-:W-:Y:S01]  /*41f0*/  BSSY.RECONVERGENT B1, `(.L_x_6299) ;  /* 0x000004e000017945 */ /* 0x000fe20003800200 */
[----:B------:R-:W-:Y:S01]  /*4200*/  SHF.L.U32 R70, R56, 0x10, RZ ;  /* 0x0000001038467819 */ /* 0x000fe200000006ff */
[----:B------:R-:W-:Y:S01]  /*4210*/  IMAD.MOV.U32 R102, RZ, RZ, 0x2 ;  /* 0x00000002ff667424 */ /* 0x000fe200078e00ff */
[----:B------:R-:W-:Y:S01]  /*4220*/  ISETP.NE.AND P3, PT, R71, 0x1, PT ;  /* 0x000000014700780c */ /* 0x000fe20003f65270 */
[----:B------:R-:W-:Y:S01]  /*4230*/  FFMA.FTZ R68, R69, R130, 1.1641532182693481445e-10 ;  /* 0x2f00000045447423 */ /* 0x000fe20000010082 */
[----:B------:R-:W-:Y:S01]  /*4240*/  FSEL R69, R116, RZ, P4 ;  /* 0x000000ff74457208 */ /* 0x000fe20002000000 */
[----:B------:R-:W-:-:S03]  /*4250*/  FMUL.FTZ R70, R70, R121 ;  /* 0x0000007946467220 */ /* 0x000fc60000410000 */
[----:B------:R-:W-:-:S04]  /*4260*/  FSETP.GTU.FTZ.AND P2, PT, R68, R101, PT ;  /* 0x000000654400720b */ /* 0x000fc80003f5c000 */
        /* <DEDUP_REMOVED lines=14> */
.L_x_6301:
        /* <DEDUP_REMOVED lines=13> */
.L_x_6303:
[----:B------:R-:W-:Y:S05]  /*4420*/  BSYNC.RECONVERGENT B2 ;  /* 0x0000000000027941 */ /* 0x000fea0003800200 */
.L_x_6302:
        /* <DEDUP_REMOVED lines=42> */
.L_x_6300:
[----:B------:R-:W-:Y:S05]  /*46d0*/  BSYNC.RECONVERGENT B1 ;  /* 0x0000000000017941 */ /* 0x000fea0003800200 */
.L_x_6299:
[----:B------:R-:W-:Y:S01]  /*46e0*/  I2FP.F32.U32 R69, R69 ;  /* 0x0000004500457245 */ /* 0x000fe20000201000 */
[----:B------:R-:W-:Y:S01]  /*46f0*/  IMAD.U32 R72, R72, 0x10000, RZ ;  /* 0x0001000048487824 */ /* 0x000fe200078e00ff */
[----:B------:R-:W-:Y:S01]  /*4700*/  ISETP.NE.AND P2, PT, R102, 0x1, PT ;  /* 0x000000016600780c */ /* 0x000fe20003f45270 */
[----:B------:R-:W-:Y:S01]  /*4710*/  BSSY.RECONVERGENT B1, `(.L_x_6304) ;  /* 0x0000049000017945 */ /* 0x000fe20003800200 */
[----:B------:R-:W-:Y:S01]  /*4720*/  LOP3.LUT R5, R5, 0xfffffff7, RZ, 0xc0, !PT ;  /* 0xfffffff705057812 */ /* 0x000fe200078ec0ff */
[----:B------:R-:W-:Y:S01]  /*4730*/  FFMA.FTZ R70, R69, R130, 1.1641532182693481445e-10 ;  /* 0x2f00000045467423 */ /* 0x000fe20000010082 */
[----:B------:R-:W-:Y:S02]  /*4740*/  IMAD.MOV.U32 R103, RZ, RZ, 0x2 ;  /* 0x00000002ff677424 */ /* 0x000fe400078e00ff */
[----:B------:R-:W-:Y:S02]  /*4750*/  FMUL.FTZ R69, R72, R121 ;  /* 0x0000007948457220 */ /* 0x000fe40000410000 */
        /* <DEDUP_REMOVED lines=12> */
.L_x_6306:
        /* <DEDUP_REMOVED lines=13> */
.L_x_6308:
[----:B------:R-:W-:Y:S05]  /*48f0*/  BSYNC.RECONVERGENT B2 ;  /* 0x0000000000027941 */ /* 0x000fea0003800200 */
.L_x_6307:
        /* <DEDUP_REMOVED lines=42> */
.L_x_6305:
[----:B------:R-:W-:Y:S05]  /*4ba0*/  BSYNC.RECONVERGENT B1 ;  /* 0x0000000000017941 */ /* 0x000fea0003800200 */
.L_x_6304:
[----:B------:R-:W-:Y:S01]  /*4bb0*/  I2FP.F32.U32 R71, R70 ;  /* 0x0000004600477245 */ /* 0x000fe20000201000 */
[----:B------:R-:W-:Y:S01]  /*4bc0*/  BSSY.RECONVERGENT B1, `(.L_x_6309) ;  /* 0x0000050000017945 */ /* 0x000fe20003800200 */
[----:B------:R-:W-:Y:S01]  /*4bd0*/  PRMT R70, R56, 0x7632, R70 ;  /* 0x0000763238467816 */ /* 0x000fe20000000046 */
[----:B------:R-:W-:Y:S01]  /*4be0*/  IMAD.MOV.U32 R102, RZ, RZ, 0x2 ;  /* 0x00000002ff667424 */ /* 0x000fe200078e00ff */
[----:B------:R-:W-:Y:S02]  /*4bf0*/  ISETP.NE.AND P3, PT, R103, 0x1, PT ;  /* 0x000000016700780c */ /* 0x000fe40003f65270 */
[----:B------:R-:W-:Y:S01]  /*4c00*/  FSEL R69, R69, RZ, P4 ;  /* 0x000000ff45457208 */ /* 0x000fe20002000000 */
[----:B------:R-:W-:Y:S02]  /*4c10*/  IMAD.U32 R72, R70, 0x10000, RZ ;  /* 0x0001000046487824 */ /* 0x000fe400078e00ff */
[----:B------:R-:W-:Y:S02]  /*4c20*/  FFMA.FTZ R70, R71, R130, 1.1641532182693481445e-10 ;  /* 0x2f00000047467423 */ /* 0x000fe40000010082 */
[----:B------:R-:W-:-:S03]  /*4c30*/  FMUL.FTZ R72, R72, R121 ;  /* 0x0000007948487220 */ /* 0x000fc60000410000 */
[----:B------:R-:W-:Y:S02]  /*4c40*/  FSETP.GTU.FTZ.AND P2, PT, R70, R101, PT ;  /* 0x000000654600720b */ /* 0x000fe40003f5c000 */
        /* <DEDUP_REMOVED lines=14> */
.L_x_6311:
        /* <DEDUP_REMOVED lines=13> */
.L_x_6313:
[----:B------:R-:W-:Y:S05]  /*4e00*/  BSYNC.RECONVERGENT B2 ;  /* 0x0000000000027941 */ /* 0x000fea0003800200 */
.L_x_6312:
        /* <DEDUP_REMOVED lines=43> */
.L_x_6310:
[----:B------:R-:W-:Y:S05]  /*50c0*/  BSYNC.RECONVERGENT B1 ;  /* 0x0000000000017941 */ /* 0x000fea0003800200 */
.L_x_6309:
[----:B------:R-:W-:Y:S01]  /*50d0*/  I2FP.F32.U32 R71, R70 ;  /* 0x0000004600477245 */ /* 0x000fe20000201000 */
[----:B------:R-:W-:Y:S01]  /*50e0*/  BSSY.RECONVERGENT B1, `(.L_x_6314) ;  /* 0x000004c000017945 */ /* 0x000fe20003800200 */
[----:B------:R-:W-:Y:S01]  /*50f0*/  ISETP.NE.AND P2, PT, R102, 0x1, PT ;  /* 0x000000016600780c */ /* 0x000fe20003f45270 */
[----:B------:R-:W-:Y:S01]  /*5100*/  IMAD.MOV.U32 R103, RZ, RZ, 0x2 ;  /* 0x00000002ff677424 */ /* 0x000fe200078e00ff */
[----:B------:R-:W-:Y:S01]  /*5110*/  LOP3.LUT R5, R5, 0xfffffffb, RZ, 0xc0, !PT ;  /* 0xfffffffb05057812 */ /* 0x000fe200078ec0ff */
[----:B------:R-:W-:Y:S01]  /*5120*/  FFMA.FTZ R70, R71, R130, 1.1641532182693481445e-10 ;  /* 0x2f00000047467423 */ /* 0x000fe20000010082 */
[----:B------:R-:W-:Y:S01]  /*5130*/  PRMT R71, R73, 0x7632, R71 ;  /* 0x0000763249477816 */ /* 0x000fe20000000047 */
[----:B------:R-:W-:-:S03]  /*5140*/  IMAD.MOV.U32 R72, RZ, RZ, R124 ;  /* 0x000000ffff487224 */ /* 0x000fc600078e007c */
[----:B------:R-:W-:Y:S02]  /*5150*/  FSETP.LE.FTZ.AND P4, PT, R70, R101, PT ;  /* 0x000000654600720b */ /* 0x000fe40003f93000 */
[----:B------:R-:W-:-:S05]  /*5160*/  SHF.L.U32 R70, R73, 0x10, RZ ;  /* 0x0000001049467819 */ /* 0x000fca00000006ff */
[----:B------:R-:W-:-:S06]  /*5170*/  FMUL.FTZ R70, R121, R70 ;  /* 0x0000004679467220 */ /* 0x000fcc0000410000 */
        /* <DEDUP_REMOVED lines=10> */
.L_x_6316:
        /* <DEDUP_REMOVED lines=13> */
.L_x_6318:
[----:B------:R-:W-:Y:S05]  /*52f0*/  BSYNC.RECONVERGENT B2 ;  /* 0x0000000000027941 */ /* 0x000fea0003800200 */
.L_x_6317:
        /* <DEDUP_REMOVED lines=42> */
.L_x_6315:
[----:B------:R-:W-:Y:S05]  /*55a0*/  BSYNC.RECONVERGENT B1 ;  /* 0x0000000000017941 */ /* 0x000fea0003800200 */
.L_x_6314:
[----:B------:R-:W-:Y:S01]  /*55b0*/  I2FP.F32.U32 R73, R72 ;  /* 0x0000004800497245 */ /* 0x000fe20000201000 */
[----:B------:R-:W-:Y:S01]  /*55c0*/  IMAD.U32 R102, R57, 0x10000, RZ ;  /* 0x0001000039667824 */ /* 0x000fe200078e00ff */
[----:B------:R-:W-:Y:S01]  /*55d0*/  BSSY.RECONVERGENT B1, `(.L_x_6319) ;  /* 0x000004d000017945 */ /* 0x000fe20003800200 */
[----:B------:R-:W-:Y:S02]  /*55e0*/  IMAD.MOV.U32 R117, RZ, RZ, 0x2 ;  /* 0x00000002ff757424 */ /* 0x000fe400078e00ff */
[----:B------:R-:W-:Y:S01]  /*55f0*/  FFMA.FTZ R72, R73, R130, 1.1641532182693481445e-10 ;  /* 0x2f00000049487423 */ /* 0x000fe20000010082 */
[----:B------:R-:W-:Y:S01]  /*5600*/  FMUL.FTZ R102, R102, R121 ;  /* 0x0000007966667220 */ /* 0x000fe20000410000 */
[----:B------:R-:W-:-:S03]  /*5610*/  FSEL R73, R70, RZ, P4 ;  /* 0x000000ff46497208 */ /* 0x000fc60002000000 */
        /* <DEDUP_REMOVED lines=16> */
.L_x_6321:
        /* <DEDUP_REMOVED lines=13> */
.L_x_6323:
[----:B------:R-:W-:Y:S05]  /*57f0*/  BSYNC.RECONVERGENT B2 ;  /* 0x0000000000027941 */ /* 0x000fea0003800200 */
.L_x_6322:
        /* <DEDUP_REMOVED lines=42> */
.L_x_6320:
[----:B------:R-:W-:Y:S05]  /*5aa0*/  BSYNC.RECONVERGENT B1 ;  /* 0x0000000000017941 */ /* 0x000fea0003800200 */
.L_x_6319:
[----:B------:R-:W-:Y:S01]  /*5ab0*/  I2FP.F32.U32 R73, R73 ;  /* 0x0000004900497245 */ /* 0x000fe20000201000 */
[----:B------:R-:W-:Y:S01]  /*5ac0*/  IMAD.U32 R102, R71, 0x10000, RZ ;  /* 0x0001000047667824 */ /* 0x000fe200078e00ff */
[----:B------:R-:W-:Y:S01]  /*5ad0*/  ISETP.NE.AND P2, PT, R117, 0x1, PT ;  /* 0x000000017500780c */ /* 0x000fe20003f45270 */
[----:B------:R-:W-:Y:S01]  /*5ae0*/  BSSY.RECONVERGENT B1, `(.L_x_6324) ;  /* 0x0000049000017945 */ /* 0x000fe20003800200 */
[----:B------:R-:W-:Y:S01]  /*5af0*/  LOP3.LUT R5, R5, 0xfffffffd, RZ, 0xc0, !PT ;  /* 0xfffffffd05057812 */ /* 0x000fe200078ec0ff */
[----:B------:R-:W-:Y:S01]  /*5b00*/  FFMA.FTZ R72, R73, R130, 1.1641532182693481445e-10 ;  /* 0x2f00000049487423 */ /* 0x000fe20000010082 */
[----:B------:R-:W-:Y:S01]  /*5b10*/  IMAD.MOV.U32 R103, RZ, RZ, 0x2 ;  /* 0x00000002ff677424 */ /* 0x000fe200078e00ff */
[----:B------:R-:W-:Y:S01]  /*5b20*/  MOV R73, R124 ;  /* 0x0000007c00497202 */ /* 0x000fe20000000f00 */
[----:B------:R-:W-:Y:S02]  /*5b30*/  FMUL.FTZ R71, R102, R121 ;  /* 0x0000007966477220 */ /* 0x000fe40000410000 */
        /* <DEDUP_REMOVED lines=11> */
.L_x_6326:
        /* <DEDUP_REMOVED lines=13> */
.L_x_6328:
[----:B------:R-:W-:Y:S05]  /*5cc0*/  BSYNC.RECONVERGENT B2 ;  /* 0x0000000000027941 */ /* 0x000fea0003800200 */
.L_x_6327:
        /* <DEDUP_REMOVED lines=42> */
.L_x_6325:
[----:B------:R-:W-:Y:S05]  /*5f70*/  BSYNC.RECONVERGENT B1 ;  /* 0x0000000000017941 */ /* 0x000fea0003800200 */
.L_x_6324:
[----:B------:R-:W-:Y:S01]  /*5f80*/  PRMT R72, R57, 0x7632, R72 ;  /* 0x0000763239487816 */ /* 0x000fe20000000048 */
[----:B------:R-:W-:Y:S01]  /*5f90*/  BSSY.RECONVERGENT B1, `(.L_x_6329) ;  /* 0x000004f000017945 */ /* 0x000fe20003800200 */
[----:B------:R-:W-:Y:S02]  /*5fa0*/  I2FP.F32.U32 R73, R73 ;  /* 0x0000004900497245 */ /* 0x000fe40000201000 */
[----:B------:R-:W-:Y:S01]  /*5fb0*/  FSEL R71, R71, RZ, P4 ;  /* 0x000000ff47477208 */ /* 0x000fe20002000000 */
[----:B------:R-:W-:Y:S02]  /*5fc0*/  IMAD.U32 R102, R72, 0x10000, RZ ;  /* 0x0001000048667824 */ /* 0x000fe400078e00ff */
[----:B------:R-:W-:Y:S01]  /*5fd0*/  FFMA.FTZ R72, R73, R130, 1.1641532182693481445e-10 ;  /* 0x2f00000049487423 */ /* 0x000fe20000010082 */
[----:B------:R-:W-:Y:S02]  /*5fe0*/  IMAD.MOV.U32 R73, RZ, RZ, R124 ;  /* 0x000000ffff497224 */ /* 0x000fe400078e007c */
[----:B------:R-:W-:-:S02]  /*5ff0*/  FMUL.FTZ R102, R102, R121 ;  /* 0x0000007966667220 */ /* 0x000fc40000410000 */
[----:B------:R-:W-:-:S04]  /*6000*/  FSETP.GTU.FTZ.AND P2, PT, R72, R101, PT ;  /* 0x000000654800720b */ /* 0x000fc80003f5c000 */
[----:B------:R-:W-:Y:S02]  /*6010*/  FSEL R102, R102, RZ, !P2 ;  /* 0x000000ff66667208 */ /* 0x000fe40005000000 */
[----:B------:R-:W-:Y:S02]  /*6020*/  SEL R117, RZ, 0x1, P2 ;  /* 0x00000001ff757807 */ /* 0x000fe40001000000 */
[----:B------:R-:W-:Y:S01]  /*6030*/  ISETP.NE.AND P2, PT, R103, 0x1, PT ;  /* 0x000000016700780c */ /* 0x000fe20003f45270 */
[----:B------:R-:W-:Y:S01]  /*6040*/  FADD.FTZ R71, R102, R71 ;  /* 0x0000004766477221 */ /* 0x000fe20000010000 */
[----:B------:R-:W-:-:S03]  /*6050*/  HFMA2 R102, -RZ, RZ, 0, 1.1920928955078125e-07 ;  /* 0x00000002ff667431 */ /* 0x000fc600000001ff */
        /* <DEDUP_REMOVED lines=10> */
.L_x_6331:
        /* <DEDUP_REMOVED lines=13> */
.L_x_6333:
[----:B------:R-:W-:Y:S05]  /*61d0*/  BSYNC.RECONVERGENT B2 ;  /* 0x0000000000027941 */ /* 0x000fea0003800200 */
.L_x_6332:
        /* <DEDUP_REMOVED lines=42> */
.L_x_6330:
[----:B------:R-:W-:Y:S05]  /*6480*/  BSYNC.RECONVERGENT B1 ;  /* 0x0000000000017941 */ /* 0x000fea0003800200 */
.L_x_6329:
        /* <DEDUP_REMOVED lines=19> */
.L_x_6336:
        /* <DEDUP_REMOVED lines=13> */
.L_x_6338:
[----:B------:R-:W-:Y:S05]  /*6690*/  BSYNC.RECONVERGENT B2 ;  /* 0x0000000000027941 */ /* 0x000fea0003800200 */
.L_x_6337:
        /* <DEDUP_REMOVED lines=42> */
.L_x_6335:
[----:B------:R-:W-:Y:S05]  /*6940*/  BSYNC.RECONVERGENT B1 ;  /* 0x0000000000017941 */ /* 0x000fea0003800200 */
.L_x_6334:
        /* <DEDUP_REMOVED lines=23> */
.L_x_6341:
        /* <DEDUP_REMOVED lines=13> */
.L_x_6343:
[----:B------:R-:W-:Y:S05]  /*6b90*/  BSYNC.RECONVERGENT B2 ;  /* 0x0000000000027941 */ /* 0x000fea0003800200 */
.L_x_6342:
        /* <DEDUP_REMOVED lines=42> */
.L_x_6340:
[----:B------:R-:W-:Y:S05]  /*6e40*/  BSYNC.RECONVERGENT B1 ;  /* 0x0000000000017941 */ /* 0x000fea0003800200 */
.L_x_6339:
[----:B------:R-:W-:Y:S01]  /*6e50*/  ISETP.NE.AND P4, PT, R119, 0x1, PT ;  /* 0x000000017700780c */ /* 0x000fe20003f85270 */
[----:B------:R-:W-:Y:S01]  /*6e60*/  IMAD.U32 R102, R74, 0x10000, RZ ;  /* 0x000100004a667824 */ /* 0x000fe200078e00ff */
[----:B------:R-:W-:Y:S01]  /*6e70*/  I2FP.F32.U32 R73, R73 ;  /* 0x0000004900497245 */ /* 0x000fe20000201000 */
[----:B------:R-:W-:Y:S01]  /*6e80*/  BSSY.RECONVERGENT B1, `(.L_x_6344) ;  /* 0x0000047000017945 */ /* 0x000fe20003800200 */
[----:B------:R-:W-:Y:S01]  /*6e90*/  IMAD.MOV.U32 R120, RZ, RZ, 0x2 ;  /* 0x00000002ff787424 */ /* 0x000fe200078e00ff */
[----:B------:R-:W-:Y:S02]  /*6ea0*/  MOV R103, R124 ;  /* 0x0000007c00677202 */ /* 0x000fe40000000f00 */
[----:B------:R-:W-:Y:S01]  /*6eb0*/  FFMA.FTZ R74, R73, R130, 1.1641532182693481445e-10 ;  /* 0x2f000000494a7423 */ /* 0x000fe20000010082 */
[----:B------:R-:W-:-:S04]  /*6ec0*/  FMUL.FTZ R73, R102, R121 ;  /* 0x0000007966497220 */ /* 0x000fc80000410000 */
        /* <DEDUP_REMOVED lines=10> */
.L_x_6346:
        /* <DEDUP_REMOVED lines=13> */
.L_x_6348:
[----:B------:R-:W-:Y:S05]  /*7040*/  BSYNC.RECONVERGENT B2 ;  /* 0x0000000000027941 */ /* 0x000fea0003800200 */
.L_x_6347:
        /* <DEDUP_REMOVED lines=42> */
.L_x_6345:
[----:B------:R-:W-:Y:S05]  /*72f0*/  BSYNC.RECONVERGENT B1 ;  /* 0x0000000000017941 */ /* 0x000fea0003800200 */
.L_x_6344:
[----:B------:R-:W-:Y:S01]  /*7300*/  PRMT R74, R58, 0x7632, R74 ;  /* 0x000076323a4a7816 */ /* 0x000fe2000000004a */
[----:B------:R-:W-:Y:S01]  /*7310*/  BSSY.RECONVERGENT B1, `(.L_x_6349) ;  /* 0x000004f000017945 */ /* 0x000fe20003800200 */
[----:B------:R-:W-:Y:S01]  /*7320*/  I2FP.F32.U32 R103, R103 ;  /* 0x0000006700677245 */ /* 0x000fe20000201000 */
[----:B------:R-:W-:Y:S01]  /*7330*/  HFMA2 R126, -RZ, RZ, 0, 1.1920928955078125e-07 ;  /* 0x00000002ff7e7431 */ /* 0x000fe200000001ff */
[----:B------:R-:W-:Y:S01]  /*7340*/  FSEL R73, R73, RZ, P3 ;  /* 0x000000ff49497208 */ /* 0x000fe20001800000 */
[----:B------:R-:W-:Y:S02]  /*7350*/  IMAD.U32 R102, R74, 0x10000, RZ ;  /* 0x000100004a667824 */ /* 0x000fe400078e00ff */
        /* <DEDUP_REMOVED lines=18> */
.L_x_6351:
        /* <DEDUP_REMOVED lines=13> */
.L_x_6353:
[----:B------:R-:W-:Y:S05]  /*7550*/  BSYNC.RECONVERGENT B2 ;  /* 0x0000000000027941 */ /* 0x000fea0003800200 */
.L_x_6352:
        /* <DEDUP_REMOVED lines=42> */
.L_x_6350:
[----:B------:R-:W-:Y:S05]  /*7800*/  BSYNC.RECONVERGENT B1 ;  /* 0x0000000000017941 */ /* 0x000fea0003800200 */
.L_x_6349:
        /* <DEDUP_REMOVED lines=19> */
.L_x_6356:
        /* <DEDUP_REMOVED lines=13> */
.L_x_6358:
[----:B------:R-:W-:Y:S05]  /*7a10*/  BSYNC.RECONVERGENT B2 ;  /* 0x0000000000027941 */ /* 0x000fea0003800200 */
.L_x_6357:
        /* <DEDUP_REMOVED lines=42> */
.L_x_6355:
[----:B------:R-:W-:Y:S05]  /*7cc0*/  BSYNC.RECONVERGENT B1 ;  /* 0x0000000000017941 */ /* 0x000fea0003800200 */
.L_x_6354:
        /* <DEDUP_REMOVED lines=23> */
.L_x_6361:
        /* <DEDUP_REMOVED lines=13> */
.L_x_6363:
[----:B------:R-:W-:Y:S05]  /*7f10*/  BSYNC.RECONVERGENT B2 ;  /* 0x0000000000027941 */ /* 0x000fea0003800200 */
.L_x_6362:
        /* <DEDUP_REMOVED lines=42> */
.L_x_6360:
[----:B------:R-:W-:Y:S05]  /*81c0*/  BSYNC.RECONVERGENT B1 ;  /* 0x0000000000017941 */ /* 0x000fea0003800200 */
.L_x_6359:
[----:B------:R-:W-:Y:S01]  /*81d0*/  ISETP.NE.AND P6, PT, R129, 0x1, PT ;  /* 0x000000018100780c */ /* 0x000fe20003fc5270 */
[----:B------:R-:W-:Y:S01]  /*81e0*/  IMAD.U32 R128, R75, 0x10000, RZ ;  /* 0x000100004b807824 */ /* 0x000fe200078e00ff */
[----:B------:R-:W-:Y:S01]  /*81f0*/  I2FP.F32.U32 R103, R103 ;  /* 0x0000006700677245 */ /* 0x000fe20000201000 */
[----:B------:R-:W-:Y:S01]  /*8200*/  BSSY.RECONVERGENT B1, `(.L_x_6364) ;  /* 0x0000049000017945 */ /* 0x000fe20003800200 */
[----:B------:R-:W-:Y:S02]  /*8210*/  IMAD.MOV.U32 R126, RZ, RZ, 0x2 ;  /* 0x00000002ff7e7424 */ /* 0x000fe400078e00ff */
[----:B------:R-:W-:Y:S01]  /*8220*/  FMUL.FTZ R75, R128, R121 ;  /* 0x00000079804b7220 */ /* 0x000fe20000410000 */
        /* <DEDUP_REMOVED lines=12> */
.L_x_6366:
        /* <DEDUP_REMOVED lines=15> */
.L_x_6368:
[----:B------:R-:W-:Y:S05]  /*83e0*/  BSYNC.RECONVERGENT B2 ;  /* 0x0000000000027941 */ /* 0x000fea0003800200 */
.L_x_6367:
        /* <DEDUP_REMOVED lines=42> */
.L_x_6365:
[----:B------:R-:W-:Y:S05]  /*8690*/  BSYNC.RECONVERGENT B1 ;  /* 0x0000000000017941 */ /* 0x000fea0003800200 */
.L_x_6364:
[----:B------:R-:W-:Y:S02]  /*86a0*/  I2FP.F32.U32 R103, R103 ;  /* 0x0000006700677245 */ /* 0x000fe40000201000 */
[----:B------:R-:W-:Y:S02]  /*86b0*/  PRMT R102, R59, 0x7632, R102 ;  /* 0x000076323b667816 */ /* 0x000fe40000000066 */
[----:B------:R-:W-:Y:S01]  /*86c0*/  FSEL R75, R75, RZ, P5 ;  /* 0x000000ff4b4b7208 */ /* 0x000fe20002800000 */
[----:B------:R-:W-:Y:S02]  /*86d0*/  FFMA.FTZ R130, R103, R130, 1.1641532182693481445e-10 ;  /* 0x2f00000067827423 */ /* 0x000fe40000010082 */
[----:B------:R-:W-:-:S03]  /*86e0*/  IMAD.U32 R102, R102, 0x10000, RZ ;  /* 0x0001000066667824 */ /* 0x000fc600078e00ff */
[----:B------:R-:W-:Y:S01]  /*86f0*/  FSETP.GTU.FTZ.AND P6, PT, R130, R101, PT ;  /* 0x000000658200720b */ /* 0x000fe20003fdc000 */
[----:B------:R-:W-:-:S03]  /*8700*/  FMUL.FTZ R102, R102, R121 ;  /* 0x0000007966667220 */ /* 0x000fc60000410000 */
[----:B------:R-:W-:Y:S02]  /*8710*/  SEL R121, RZ, 0x1, P6 ;  /* 0x00000001ff797807 */ /* 0x000fe40003000000 */
[----:B------:R-:W-:-:S05]  /*8720*/  FSEL R102, R102, RZ, !P6 ;  /* 0x000000ff66667208 */ /* 0x000fca0007000000 */
[----:B------:R-:W-:-:S04]  /*8730*/  FADD.FTZ R75, R102, R75 ;  /* 0x0000004b664b7221 */ /* 0x000fc80000010000 */
[----:B------:R-:W-:-:S07]  /*8740*/  @P1 FADD.FTZ R75, R67, R75 ;  /* 0x0000004b434b1221 */ /* 0x000fce0000010000 */
.L_x_6288:
        /* <DEDUP_REMOVED lines=24> */
[----:B------:R-:W-:Y:S01]  /*88d0*/  SHF.L.U32 R127, R120, 0x10, RZ ;  /* 0x00000010787f7819 */ /* 0x000fe200000006ff */
[----:B0-----:R-:W0:Y:S01]  /*88e0*/  LDC.64 R102, c[0x0][0x3b8] ;  /* 0x0000ee00ff667b82 */ /* 0x001e220000000a00 */
        /* <DEDUP_REMOVED lines=18> */
.L_x_6369:
[----:B------:R-:W-:Y:S02]  /*8a10*/  IMAD.MOV.U32 R127, RZ, RZ, R100 ;  /* 0x000000ffff7f7224 */ /* 0x000fe400078e0064 */
[----:B------:R-:W-:-:S07]  /*8a20*/  VIADD R100, R123, 0x80 ;  /* 0x000000807b647836 */ /* 0x000fce0000000000 */
.L_x_6246:
[----:B------:R-:W-:Y:S05]  /*8a30*/  BSYNC.RECONVERGENT B0 ;  /* 0x0000000000007941 */ /* 0x000fea0003800200 */
.L_x_6245:
        /* <DEDUP_REMOVED lines=22> */
[----:B--2---:R-:W-:Y:S01]  /*8ba0*/  IMAD.MOV.U32 R77, RZ, RZ, 0x2 ;  /* 0x00000002ff4d7424 */ /* 0x004fe200078e00ff */
[----:B------:R-:W-:Y:S01]  /*8bb0*/  MOV R76, R124 ;  /* 0x0000007c004c7202 */ /* 0x000fe20000000f00 */
[----:B01----:R-:W-:-:S09]  /*8bc0*/  IMAD.MOV.U32 R102, RZ, RZ, R127 ;  /* 0x000000ffff667224 */ /* 0x003fd200078e007f */
        /* <DEDUP_REMOVED lines=11> */
.L_x_6375:
        /* <DEDUP_REMOVED lines=13> */
.L_x_6377:
[----:B------:R-:W-:Y:S05]  /*8d50*/  BSYNC.RECONVERGENT B2 ;  /* 0x0000000000027941 */ /* 0x000fea0003800200 */
.L_x_6376:
        /* <DEDUP_REMOVED lines=40> */
[----:B------:R-:W-:-:S07]  /*8fe0*/  IMAD.MOV.U32 R76, RZ, RZ, R127 ;  /* 0x000000ffff4c7224 */ /* 0x000fce00078e007f */
.L_x_6374:
[----:B------:R-:W-:Y:S05]  /*8ff0*/  BSYNC.RECONVERGENT B1 ;  /* 0x0000000000017941 */ /* 0x000fea0003800200 */
.L_x_6373:
        /* <DEDUP_REMOVED lines=11> */
[----:B0-----:R-:W-:-:S02]  /*90b0*/  FSETP.LE.FTZ.AND P4, PT, R76, R101, PT ;  /* 0x000000654c00720b */ /* 0x001fc40003f93000 */
[----:B------:R-:W-:Y:S01]  /*90c0*/  MOV R76, R124 ;  /* 0x0000007c004c7202 */ /* 0x000fe20000000f00 */
[----:B-1----:R-:W-:-:S10]  /*90d0*/  FMUL.FTZ R120, R120, R103 ;  /* 0x0000006778787220 */ /* 0x002fd40000410000 */
        /* <DEDUP_REMOVED lines=10> */
.L_x_6380:
        /* <DEDUP_REMOVED lines=13> */
.L_x_6382:
[----:B------:R-:W-:Y:S05]  /*9250*/  BSYNC.RECONVERGENT B2 ;  /* 0x0000000000027941 */ /* 0x000fea0003800200 */
.L_x_6381:
        /* <DEDUP_REMOVED lines=42> */
.L_x_6379:
[----:B------:R-:W-:Y:S05]  /*9500*/  BSYNC.RECONVERGENT B1 ;  /* 0x0000000000017941 */ /* 0x000fea0003800200 */
.L_x_6378:
[----:B------:R-:W-:Y:S01]  /*9510*/  I2FP.F32.U32 R76, R76 ;  /* 0x0000004c004c7245 */ /* 0x000fe20000201000 */
[----:B------:R-:W-:Y:S01]  /*9520*/  IMAD.U32 R78, R56, 0x10000, RZ ;  /* 0x00010000384e7824 */ /* 0x000fe200078e00ff */
[----:B------:R-:W-:Y:S01]  /*9530*/  ISETP.NE.AND P3, PT, R79, 0x1, PT ;  /* 0x000000014f00780c */ /* 0x000fe20003f65270 */
[----:B------:R-:W-:Y:S01]  /*9540*/  BSSY.RECONVERGENT B1, `(.L_x_6383) ;  /* 0x000004c000017945 */ /* 0x000fe20003800200 */
[----:B------:R-:W-:Y:S01]  /*9550*/  FSEL R77, R120, RZ, P4 ;  /* 0x000000ff784d7208 */ /* 0x000fe20002000000 */
[----:B------:R-:W-:Y:S01]  /*9560*/  FFMA.FTZ R76, R76, R121, 1.1641532182693481445e-10 ;  /* 0x2f0000004c4c7423 */ /* 0x000fe20000010079 */
[----:B------:R-:W-:Y:S01]  /*9570*/  FMUL.FTZ R78, R78, R103 ;  /* 0x000000674e4e7220 */ /* 0x000fe20000410000 */
[----:B------:R-:W-:-:S03]  /*9580*/  HFMA2 R115, -RZ, RZ, 0, 1.1920928955078125e-07 ;  /* 0x00000002ff737431 */ /* 0x000fc600000001ff */
        /* <DEDUP_REMOVED lines=15> */
.L_x_6385:
        /* <DEDUP_REMOVED lines=13> */
.L_x_6387:
[----:B------:R-:W-:Y:S05]  /*9750*/  BSYNC.RECONVERGENT B2 ;  /* 0x0000000000027941 */ /* 0x000fea0003800200 */
.L_x_6386:
        /* <DEDUP_REMOVED lines=42> */
.L_x_6384:
[----:B------:R-:W-:Y:S05]  /*9a00*/  BSYNC.RECONVERGENT B1 ;  /* 0x0000000000017941 */ /* 0x000fea0003800200 */
.L_x_6383:
        /* <DEDUP_REMOVED lines=20> */
.L_x_6390:
        /* <DEDUP_REMOVED lines=13> */
.L_x_6392:
[----:B------:R-:W-:Y:S05]  /*9c20*/  BSYNC.RECONVERGENT B2 ;  /* 0x0000000000027941 */ /* 0x000fea0003800200 */
.L_x_6391:
        /* <DEDUP_REMOVED lines=42> */
.L_x_6389:
[----:B------:R-:W-:Y:S05]  /*9ed0*/  BSYNC.RECONVERGENT B1 ;  /* 0x0000000000017941 */ /* 0x000fea0003800200 */
.L_x_6388:
[----:B------:R-:W-:Y:S01]  /*9ee0*/  I2FP.F32.U32 R78, R78 ;  /* 0x0000004e004e7245 */ /* 0x000fe20000201000 */
[----:B------:R-:W-:Y:S01]  /*9ef0*/  BSSY.RECONVERGENT B1, `(.L_x_6393) ;  /* 0x000004f000017945 */ /* 0x000fe20003800200 */
[----:B------:R-:W-:Y:S02]  /*9f00*/  PRMT R79, R56, 0x7632, R79 ;  /* 0x00007632384f7816 */ /* 0x000fe4000000004f */
[----:B------:R-:W-:Y:S01]  /*9f10*/  FSEL R77, R77, RZ, P4 ;  /* 0x000000ff4d4d7208 */ /* 0x000fe20002000000 */
        /* <DEDUP_REMOVED lines=8> */
[----:B------:R-:W-:Y:S01]  /*9fa0*/  FADD.FTZ R77, R80, R77 ;  /* 0x0000004d504d7221 */ /* 0x000fe20000010000 */
[----:B------:R-:W-:-:S03]  /*9fb0*/  IMAD.MOV.U32 R80, RZ, RZ, 0x2 ;  /* 0x00000002ff507424 */ /* 0x000fc600078e00ff */
[----:B------:R-:W-:-:S06]  /*9fc0*/  @P1 FADD.FTZ R77, R61, R77 ;  /* 0x0000004d3d4d1221 */ /* 0x000fcc0000010000 */
        /* <DEDUP_REMOVED lines=9> */
.L_x_6395:
        /* <DEDUP_REMOVED lines=13> */
.L_x_6397:
[----:B------:R-:W-:Y:S05]  /*a130*/  BSYNC.RECONVERGENT B2 ;  /* 0x0000000000027941 */ /* 0x000fea0003800200 */
.L_x_6396:
        /* <DEDUP_REMOVED lines=42> */
.L_x_6394:
[----:B------:R-:W-:Y:S05]  /*a3e0*/  BSYNC.RECONVERGENT B1 ;  /* 0x0000000000017941 */ /* 0x000fea0003800200 */
.L_x_6393:
[----:B------:R-:W-:Y:S01]  /*a3f0*/  I2FP.F32.U32 R78, R79 ;  /* 0x0000004f004e7245 */ /* 0x000fe20000201000 */
[----:B------:R-:W-:Y:S01]  /*a400*/  IMAD.U32 R116, R81, 0x10000, RZ ;  /* 0x0001000051747824 */ /* 0x000fe200078e00ff */
[----:B------:R-:W-:Y:S01]  /*a410*/  ISETP.NE.AND P2, PT, R80, 0x1, PT ;  /* 0x000000015000780c */ /* 0x000fe20003f45270 */
[----:B------:R-:W-:Y:S01]  /*a420*/  BSSY.RECONVERGENT B1, `(.L_x_6398) ;  /* 0x000004a000017945 */ /* 0x000fe20003800200 */
[----:B------:R-:W-:Y:S01]  /*a430*/  LOP3.LUT R5, R5, 0xfffffffb, RZ, 0xc0, !PT ;  /* 0xfffffffb05057812 */ /* 0x000fe200078ec0ff */
[----:B------:R-:W-:Y:S01]  /*a440*/  FFMA.FTZ R78, R78, R121, 1.1641532182693481445e-10 ;  /* 0x2f0000004e4e7423 */ /* 0x000fe20000010079 */
[----:B------:R-:W-:Y:S01]  /*a450*/  PRMT R117, R81, 0x7632, R117 ;  /* 0x0000763251757816 */ /* 0x000fe20000000075 */
[----:B------:R-:W-:Y:S01]  /*a460*/  IMAD.MOV.U32 R118, RZ, RZ, 0x2 ;  /* 0x00000002ff767424 */ /* 0x000fe200078e00ff */
[----:B------:R-:W-:Y:S01]  /*a470*/  MOV R79, R124 ;  /* 0x0000007c004f7202 */ /* 0x000fe20000000f00 */
[----:B------:R-:W-:Y:S01]  /*a480*/  FMUL.FTZ R116, R116, R103 ;  /* 0x0000006774747220 */ /* 0x000fe20000410000 */
        /* <DEDUP_REMOVED lines=11> */
.L_x_6400:
        /* <DEDUP_REMOVED lines=13> */
.L_x_6402:
[----:B------:R-:W-:Y:S05]  /*a610*/  BSYNC.RECONVERGENT B2 ;  /* 0x0000000000027941 */ /* 0x000fea0003800200 */
.L_x_6401:
        /* <DEDUP_REMOVED lines=42> */
.L_x_6399:
[----:B------:R-:W-:Y:S05]  /*a8c0*/  BSYNC.RECONVERGENT B1 ;  /* 0x0000000000017941 */ /* 0x000fea0003800200 */
.L_x_6398:
[----:B------:R-:W-:Y:S01]  /*a8d0*/  I2FP.F32.U32 R78, R79 ;  /* 0x0000004f004e7245 */ /* 0x000fe20000201000 */
[----:B------:R-:W-:Y:S01]  /*a8e0*/  IMAD.U32 R80, R57, 0x10000, RZ ;  /* 0x0001000039507824 */ /* 0x000fe200078e00ff */
[----:B------:R-:W-:Y:S01]  /*a8f0*/  FSEL R81, R116, RZ, P4 ;  /* 0x000000ff74517208 */ /* 0x000fe20002000000 */
        /* <DEDUP_REMOVED lines=9> */
[----:B------:R-:W-:Y:S01]  /*a990*/  IMAD.MOV.U32 R81, RZ, RZ, R124 ;  /* 0x000000ffff517224 */ /* 0x000fe200078e007c */
[----:B------:R-:W-:Y:S02]  /*a9a0*/  PRMT R116, R79, 0x7610, R116 ;  /* 0x000076104f747816 */ /* 0x000fe40000000074 */
        /* <DEDUP_REMOVED lines=10> */
.L_x_6405:
        /* <DEDUP_REMOVED lines=13> */
.L_x_6407:
[----:B------:R-:W-:Y:S05]  /*ab20*/  BSYNC.RECONVERGENT B2 ;  /* 0x0000000000027941 */ /* 0x000fea0003800200 */
.L_x_6406:
        /* <DEDUP_REMOVED lines=40> */
[----:B------:R-:W-:Y:S02]  /*adb0*/  IMAD.MOV.U32 R81, RZ, RZ, R102 ;  /* 0x000000ffff517224 */ /* 0x000fe400078e0066 */
[----:B------:R-:W-:-:S07]  /*adc0*/  IMAD.MOV.U32 R102, RZ, RZ, R80 ;  /* 0x000000ffff667224 */ /* 0x000fce00078e0050 */
.L_x_6404:
[----:B------:R-:W-:Y:S05]  /*add0*/  BSYNC.RECONVERGENT B1 ;  /* 0x0000000000017941 */ /* 0x000fea0003800200 */
.L_x_6403:
        /* <DEDUP_REMOVED lines=20> */
.L_x_6410:
        /* <DEDUP_REMOVED lines=13> */
.L_x_6412:
[----:B------:R-:W-:Y:S05]  /*aff0*/  BSYNC.RECONVERGENT B2 ;  /* 0x0000000000027941 */ /* 0x000fea0003800200 */
.L_x_6411:
        /* <DEDUP_REMOVED lines=42> */
.L_x_6409:
[----:B------:R-:W-:Y:S05]  /*b2a0*/  BSYNC.RECONVERGENT B1 ;  /* 0x0000000000017941 */ /* 0x000fea0003800200 */
.L_x_6408:
        /* <DEDUP_REMOVED lines=24> */
.L_x_6415:
        /* <DEDUP_REMOVED lines=13> */
.L_x_6417:
[----:B------:R-:W-:Y:S05]  /*b500*/  BSYNC.RECONVERGENT B2 ;  /* 0x0000000000027941 */ /* 0x000fea0003800200 */
.L_x_6416:
        /* <DEDUP_REMOVED lines=42> */
.L_x_6414:
[----:B------:R-:W-:Y:S05]  /*b7b0*/  BSYNC.RECONVERGENT B1 ;  /* 0x0000000000017941 */ /* 0x000fea0003800200 */
.L_x_6413:
[----:B------:R-:W-:Y:S01]  /*b7c0*/  ISETP.NE.AND P3, PT, R118, 0x1, PT ;  /* 0x000000017600780c */ /* 0x000fe20003f65270 */
[C---:B------:R-:W-:Y:S01]  /*b7d0*/  IMAD.U32 R120, R82.reuse, 0x10000, RZ ;  /* 0x0001000052787824 */ /* 0x040fe200078e00ff */
[----:B------:R-:W-:Y:S01]  /*b7e0*/  I2FP.F32.U32 R80, R81 ;  /* 0x0000005100507245 */ /* 0x000fe20000201000 */
[----:B------:R-:W-:Y:S01]  /*b7f0*/  BSSY.RECONVERGENT B1, `(.L_x_6418) ;  /* 0x0000048000017945 */ /* 0x000fe20003800200 */
[----:B------:R-:W-:Y:S01]  /*b800*/  PRMT R82, R82, 0x7632, R82 ;  /* 0x0000763252527816 */ /* 0x000fe20000000052 */
[----:B------:R-:W-:Y:S01]  /*b810*/  IMAD.MOV.U32 R119, RZ, RZ, 0x2 ;  /* 0x00000002ff777424 */ /* 0x000fe200078e00ff */
[----:B------:R-:W-:Y:S01]  /*b820*/  MOV R81, R124 ;  /* 0x0000007c00517202 */ /* 0x000fe20000000f00 */
        /* <DEDUP_REMOVED lines=12> */
.L_x_6420:
        /* <DEDUP_REMOVED lines=13> */
.L_x_6422:
[----:B------:R-:W-:Y:S05]  /*b9c0*/  BSYNC.RECONVERGENT B2 ;  /* 0x0000000000027941 */ /* 0x000fea0003800200 */
.L_x_6421:
        /* <DEDUP_REMOVED lines=42> */
.L_x_6419:
[----:B------:R-:W-:Y:S05]  /*bc70*/  BSYNC.RECONVERGENT B1 ;  /* 0x0000000000017941 */ /* 0x000fea0003800200 */
.L_x_6418:
        /* <DEDUP_REMOVED lines=23> */
.L_x_6425:
        /* <DEDUP_REMOVED lines=13> */
.L_x_6427:
[----:B------:R-:W-:Y:S05]  /*bec0*/  BSYNC.RECONVERGENT B2 ;  /* 0x0000000000027941 */ /* 0x000fea0003800200 */
.L_x_6426:
        /* <DEDUP_REMOVED lines=42> */
.L_x_6424:
[----:B------:R-:W-:Y:S05]  /*c170*/  BSYNC.RECONVERGENT B1 ;  /* 0x0000000000017941 */ /* 0x000fea0003800200 */
.L_x_6423:
        /* <DEDUP_REMOVED lines=18> */
.L_x_6430:
        /* <DEDUP_REMOVED lines=13> */
.L_x_6432:
[----:B------:R-:W-:Y:S05]  /*c370*/  BSYNC.RECONVERGENT B2 ;  /* 0x0000000000027941 */ /* 0x000fea0003800200 */
.L_x_6431:
        /* <DEDUP_REMOVED lines=42> */
.L_x_6429:
[----:B------:R-:W-:Y:S05]  /*c620*/  BSYNC.RECONVERGENT B1 ;  /* 0x0000000000017941 */ /* 0x000fea0003800200 */
.L_x_6428:
[----:B------:R-:W-:Y:S01]  /*c630*/  I2FP.F32.U32 R82, R119 ;  /* 0x0000007700527245 */ /* 0x000fe20000201000 */
[----:B------:R-:W-:Y:S01]  /*c640*/  BSSY.RECONVERGENT B1, `(.L_x_6433) ;  /* 0x000004f000017945 */ /* 0x000fe20003800200 */
[----:B------:R-:W-:Y:S01]  /*c650*/  PRMT R119, R58, 0x7632, R119 ;  /* 0x000076323a777816 */ /* 0x000fe20000000077 */
[----:B------:R-:W-:Y:S01]  /*c660*/  IMAD.MOV.U32 R128, RZ, RZ, 0x2 ;  /* 0x00000002ff807424 */ /* 0x000fe200078e00ff */
[----:B------:R-:W-:Y:S01]  /*c670*/  FSEL R81, R81, RZ, P3 ;  /* 0x000000ff51517208 */ /* 0x000fe20001800000 */
[----:B------:R-:W-:Y:S02]  /*c680*/  FFMA.FTZ R82, R82, R121, 1.1641532182693481445e-10 ;  /* 0x2f00000052527423 */ /* 0x000fe40000010079 */
[----:B------:R-:W-:-:S03]  /*c690*/  IMAD.U32 R120, R119, 0x10000, RZ ;  /* 0x0001000077787824 */ /* 0x000fc600078e00ff */
[----:B------:R-:W-:Y:S01]  /*c6a0*/  FSETP.GTU.FTZ.AND P4, PT, R82, R101, PT ;  /* 0x000000655200720b */ /* 0x000fe20003f9c000 */
[----:B------:R-:W-:Y:S01]  /*c6b0*/  FMUL.FTZ R120, R120, R103 ;  /* 0x0000006778787220 */ /* 0x000fe20000410000 */
[----:B------:R-:W-:Y:S02]  /*c6c0*/  IMAD.MOV.U32 R82, RZ, RZ, R124 ;  /* 0x000000ffff527224 */ /* 0x000fe400078e007c */
[----:B------:R-:W-:Y:S02]  /*c6d0*/  SEL R119, RZ, 0x1, P4 ;  /* 0x00000001ff777807 */ /* 0x000fe40002000000 */
[----:B------:R-:W-:Y:S02]  /*c6e0*/  FSEL R120, R120, RZ, !P4 ;  /* 0x000000ff78787208 */ /* 0x000fe40006000000 */
[----:B------:R-:W-:-:S03]  /*c6f0*/  ISETP.NE.AND P4, PT, R127, 0x1, PT ;  /* 0x000000017f00780c */ /* 0x000fc60003f85270 */
[----:B------:R-:W-:-:S04]  /*c700*/  FADD.FTZ R81, R120, R81 ;  /* 0x0000005178517221 */ /* 0x000fc80000010000 */
        /* <DEDUP_REMOVED lines=10> */
.L_x_6435:
        /* <DEDUP_REMOVED lines=13> */
.L_x_6437:
[----:B------:R-:W-:Y:S05]  /*c880*/  BSYNC.RECONVERGENT B2 ;  /* 0x0000000000027941 */ /* 0x000fea0003800200 */
.L_x_6436:
        /* <DEDUP_REMOVED lines=42> */
.L_x_6434:
[----:B------:R-:W-:Y:S05]  /*cb30*/  BSYNC.RECONVERGENT B1 ;  /* 0x0000000000017941 */ /* 0x000fea0003800200 */
.L_x_6433:
        /* <DEDUP_REMOVED lines=19> */
.L_x_6440:
        /* <DEDUP_REMOVED lines=13> */
.L_x_6442:
[----:B------:R-:W-:Y:S05]  /*cd40*/  BSYNC.RECONVERGENT B2 ;  /* 0x0000000000027941 */ /* 0x000fea0003800200 */
.L_x_6441:
        /* <DEDUP_REMOVED lines=42> */
.L_x_6439:
[----:B------:R-:W-:Y:S05]  /*cff0*/  BSYNC.RECONVERGENT B1 ;  /* 0x0000000000017941 */ /* 0x000fea0003800200 */
.L_x_6438:
        /* <DEDUP_REMOVED lines=23> */
.L_x_6445:
        /* <DEDUP_REMOVED lines=13> */
.L_x_6447:
[----:B------:R-:W-:Y:S05]  /*d240*/  BSYNC.RECONVERGENT B2 ;  /* 0x0000000000027941 */ /* 0x000fea0003800200 */
.L_x_6446:
        /* <DEDUP_REMOVED lines=40> */
[----:B------:R-:W-:Y:S02]  /*d4d0*/  IMAD.MOV.U32 R127, RZ, RZ, R102 ;  /* 0x000000ffff7f7224 */ /* 0x000fe400078e0066 */
[----:B------:R-:W-:-:S07]  /*d4e0*/  IMAD.MOV.U32 R102, RZ, RZ, R126 ;  /* 0x000000ffff667224 */ /* 0x000fce00078e007e */
.L_x_6444:
[----:B------:R-:W-:Y:S05]  /*d4f0*/  BSYNC.RECONVERGENT B1 ;  /* 0x0000000000017941 */ /* 0x000fea0003800200 */
.L_x_6443:
        /* <DEDUP_REMOVED lines=18> */
.L_x_6450:
        /* <DEDUP_REMOVED lines=15> */
.L_x_6452:
[----:B------:R-:W-:Y:S05]  /*d710*/  BSYNC.RECONVERGENT B2 ;  /* 0x0000000000027941 */ /* 0x000fea0003800200 */
.L_x_6451:
        /* <DEDUP_REMOVED lines=42> */
.L_x_6449:
[----:B------:R-:W-:Y:S05]  /*d9c0*/  BSYNC.RECONVERGENT B1 ;  /* 0x0000000000017941 */ /* 0x000fea0003800200 */
.L_x_6448:
        /* <DEDUP_REMOVED lines=10> */
[----:B------:R-:W-:Y:S01]  /*da70*/  @P1 FADD.FTZ R83, R67, R83 ;  /* 0x0000005343531221 */ /* 0x000fe20000010000 */
[----:B------:R-:W-:Y:S06]  /*da80*/  BRA `(.L_x_6453) ;  /* 0x0000002800047947 */ /* 0x000fec0003800000 */
.L_x_6372:
        /* <DEDUP_REMOVED lines=16> */
.L_x_6456:
        /* <DEDUP_REMOVED lines=13> */
.L_x_6458:
[----:B------:R-:W-:Y:S05]  /*dc60*/  BSYNC.RECONVERGENT B2 ;  /* 0x0000000000027941 */ /* 0x000fea0003800200 */
.L_x_6457:
        /* <DEDUP_REMOVED lines=41> */
.L_x_6455:
[----:B------:R-:W-:Y:S05]  /*df00*/  BSYNC.RECONVERGENT B1 ;  /* 0x0000000000017941 */ /* 0x000fea0003800200 */
.L_x_6454:
[----:B------:R-:W0:Y:S01]  /*df10*/  LDC R101, c[0x0][0x404] ;  /* 0x00010100ff657b82 */ /* 0x000e220000000800 */
[----:B------:R-:W-:Y:S01]  /*df20*/  I2FP.F32.U32 R76, R76 ;  /* 0x0000004c004c7245 */ /* 0x000fe20000201000 */
[----:B------:R-:W-:Y:S01]  /*df30*/  HFMA2 R127, -RZ, RZ, 0.1171875, 0 ;  /* 0x2f800000ff7f7431 */ /* 0x000fe200000001ff */
[----:B------:R-:W-:Y:S01]  /*df40*/  ISETP.NE.AND P2, PT, R78, 0x1, PT ;  /* 0x000000014e00780c */ /* 0x000fe20003f45270 */
[----:B------:R-:W-:Y:S01]  /*df50*/  BSSY.RECONVERGENT B1, `(.L_x_6459) ;  /* 0x000004a000017945 */ /* 0x000fe20003800200 */
[----:B------:R-:W-:Y:S01]  /*df60*/  LOP3.LUT R5, R5, 0xffffffef, RZ, 0xc0, !PT ;  /* 0xffffffef05057812 */ /* 0x000fe200078ec0ff */
[----:B-----5:R-:W-:Y:S02]  /*df70*/  IMAD.U32 R103, R80, 0x10000, RZ ;  /* 0x0001000050677824 */ /* 0x020fe400078e00ff */
[----:B------:R-:W-:Y:S01]  /*df80*/  FFMA.FTZ R76, R76, R127, 1.1641532182693481445e-10 ;  /* 0x2f0000004c4c7423 */ /* 0x000fe2000001007f */
[----:B------:R-:W-:Y:S01]  /*df90*/  PRMT R80, R80, 0x7632, R80 ;  /* 0x0000763250507816 */ /* 0x000fe20000000050 */
[----:B------:R-:W-:-:S02]  /*dfa0*/  IMAD.MOV.U32 R79, RZ, RZ, 0x2 ;  /* 0x00000002ff4f7424 */ /* 0x000fc400078e00ff */
        /* <DEDUP_REMOVED lines=12> */
.L_x_6461:
        /* <DEDUP_REMOVED lines=13> */
.L_x_6463:
[----:B------:R-:W-:Y:S05]  /*e140*/  BSYNC.RECONVERGENT B2 ;  /* 0x0000000000027941 */ /* 0x000fea0003800200 */
.L_x_6462:
        /* <DEDUP_REMOVED lines=42> */
.L_x_6460:
[----:B------:R-:W-:Y:S05]  /*e3f0*/  BSYNC.RECONVERGENT B1 ;  /* 0x0000000000017941 */ /* 0x000fea0003800200 */
.L_x_6459:
        /* <DEDUP_REMOVED lines=19> */
.L_x_6466:
        /* <DEDUP_REMOVED lines=13> */
.L_x_6468:
[----:B------:R-:W-:Y:S05]  /*e600*/  BSYNC.RECONVERGENT B2 ;  /* 0x0000000000027941 */ /* 0x000fea0003800200 */
.L_x_6467:
        /* <DEDUP_REMOVED lines=42> */
.L_x_6465:
[----:B------:R-:W-:Y:S05]  /*e8b0*/  BSYNC.RECONVERGENT B1 ;  /* 0x0000000000017941 */ /* 0x000fea0003800200 */
.L_x_6464:
[----:B------:R-:W-:Y:S01]  /*e8c0*/  I2FP.F32.U32 R76, R77 ;  /* 0x0000004d004c7245 */ /* 0x000fe20000201000 */
[----:B------:R-:W-:Y:S01]  /*e8d0*/  BSSY.RECONVERGENT B1, `(.L_x_6469) ;  /* 0x000004b000017945 */ /* 0x000fe20003800200 */
[----:B------:R-:W-:Y:S01]  /*e8e0*/  LOP3.LUT R5, R5, 0xfffffffb, RZ, 0xc0, !PT ;  /* 0xfffffffb05057812 */ /* 0x000fe200078ec0ff */
[----:B------:R-:W-:Y:S02]  /*e8f0*/  HFMA2 R79, -RZ, RZ, 0, 1.1920928955078125e-07 ;  /* 0x00000002ff4f7431 */ /* 0x000fe400000001ff */
[C---:B------:R-:W-:Y:S02]  /*e900*/  IMAD.U32 R128, R81.reuse, 0x10000, RZ ;  /* 0x0001000051807824 */ /* 0x040fe400078e00ff */
[----:B------:R-:W-:Y:S01]  /*e910*/  FFMA.FTZ R76, R76, R127, 1.1641532182693481445e-10 ;  /* 0x2f0000004c4c7423 */ /* 0x000fe2000001007f */
[----:B------:R-:W-:Y:S01]  /*e920*/  PRMT R130, R81, 0x7632, R130 ;  /* 0x0000763251827816 */ /* 0x000fe20000000082 */
[----:B------:R-:W-:-:S03]  /*e930*/  IMAD.MOV.U32 R77, RZ, RZ, R124 ;  /* 0x000000ffff4d7224 */ /* 0x000fc600078e007c */
[----:B------:R-:W-:-:S13]  /*e940*/  FSETP.LE.FTZ.AND P2, PT, R76, R101, PT ;  /* 0x000000654c00720b */ /* 0x000fda0003f53000 */
        /* <DEDUP_REMOVED lines=11> */
.L_x_6471:
        /* <DEDUP_REMOVED lines=13> */
.L_x_6473:
[----:B------:R-:W-:Y:S05]  /*ead0*/  BSYNC.RECONVERGENT B2 ;  /* 0x0000000000027941 */ /* 0x000fea0003800200 */
.L_x_6472:
        /* <DEDUP_REMOVED lines=42> */
.L_x_6470:
[----:B------:R-:W-:Y:S05]  /*ed80*/  BSYNC.RECONVERGENT B1 ;  /* 0x0000000000017941 */ /* 0x000fea0003800200 */
.L_x_6469:
        /* <DEDUP_REMOVED lines=19> */
.L_x_6476:
        /* <DEDUP_REMOVED lines=13> */
.L_x_6478:
[----:B------:R-:W-:Y:S05]  /*ef90*/  BSYNC.RECONVERGENT B2 ;  /* 0x0000000000027941 */ /* 0x000fea0003800200 */
.L_x_6477:
        /* <DEDUP_REMOVED lines=42> */
.L_x_6475:
[----:B------:R-:W-:Y:S05]  /*f240*/  BSYNC.RECONVERGENT B1 ;  /* 0x0000000000017941 */ /* 0x000fea0003800200 */
.L_x_6474:
[----:B------:R-:W-:Y:S01]  /*f250*/  ISETP.NE.AND P3, PT, R78, 0x1, PT ;  /* 0x000000014e00780c */ /* 0x000fe20003f65270 */
[----:B------:R-:W-:Y:S01]  /*f260*/  BSSY.RECONVERGENT B1, `(.L_x_6479) ;  /* 0x0000049000017945 */ /* 0x000fe20003800200 */
[----:B------:R-:W-:Y:S01]  /*f270*/  I2FP.F32.U32 R76, R77 ;  /* 0x0000004d004c7245 */ /* 0x000fe20000201000 */
[C---:B------:R-:W-:Y:S01]  /*f280*/  IMAD.U32 R131, R82.reuse, 0x10000, RZ ;  /* 0x0001000052837824 */ /* 0x040fe200078e00ff */
[----:B------:R-:W-:Y:S01]  /*f290*/  PRMT R133, R82, 0x7632, R133 ;  /* 0x0000763252857816 */ /* 0x000fe20000000085 */
        /* <DEDUP_REMOVED lines=13> */
.L_x_6481:
        /* <DEDUP_REMOVED lines=13> */
.L_x_6483:
[----:B------:R-:W-:Y:S05]  /*f440*/  BSYNC.RECONVERGENT B2 ;  /* 0x0000000000027941 */ /* 0x000fea0003800200 */
.L_x_6482:
        /* <DEDUP_REMOVED lines=42> */
.L_x_6480:
[----:B------:R-:W-:Y:S05]  /*f6f0*/  BSYNC.RECONVERGENT B1 ;  /* 0x0000000000017941 */ /* 0x000fea0003800200 */
.L_x_6479:
[----:B------:R-:W-:Y:S01]  /*f700*/  ISETP.NE.AND P4, PT, R79, 0x1, PT ;  /* 0x000000014f00780c */ /* 0x000fe20003f85270 */
[----:B------:R-:W-:Y:S01]  /*f710*/  BSSY.RECONVERGENT B1, `(.L_x_6484) ;  /* 0x0000048000017945 */ /* 0x000fe20003800200 */
[----:B------:R-:W-:Y:S01]  /*f720*/  I2FP.F32.U32 R76, R77 ;  /* 0x0000004d004c7245 */ /* 0x000fe20000201000 */
[----:B------:R-:W-:Y:S02]  /*f730*/  HFMA2 R78, -RZ, RZ, 0, 1.1920928955078125e-07 ;  /* 0x00000002ff4e7431 */ /* 0x000fe400000001ff */
[----:B------:R-:W-:Y:S02]  /*f740*/  IMAD.U32 R133, R133, 0x10000, RZ ;  /* 0x0001000085857824 */ /* 0x000fe400078e00ff */
        /* <DEDUP_REMOVED lines=12> */
.L_x_6486:
        /* <DEDUP_REMOVED lines=13> */
.L_x_6488:
[----:B------:R-:W-:Y:S05]  /*f8e0*/  BSYNC.RECONVERGENT B2 ;  /* 0x0000000000027941 */ /* 0x000fea0003800200 */
.L_x_6487:
        /* <DEDUP_REMOVED lines=42> */
.L_x_6485:
[----:B------:R-:W-:Y:S05]  /*fb90*/  BSYNC.RECONVERGENT B1 ;  /* 0x0000000000017941 */ /* 0x000fea0003800200 */
.L_x_6484:
        /* <DEDUP_REMOVED lines=18> */
.L_x_6491:
        /* <DEDUP_REMOVED lines=13> */
.L_x_6493:
[----:B------:R-:W-:Y:S05]  /*fd90*/  BSYNC.RECONVERGENT B2 ;  /* 0x0000000000027941 */ /* 0x000fea0003800200 */
.L_x_6492:
        /* <DEDUP_REMOVED lines=42> */
.L_x_6490:
[----:B------:R-:W-:Y:S05]  /*10040*/  BSYNC.RECONVERGENT B1 ;  /* 0x0000000000017941 */ /* 0x000fea0003800200 */
.L_x_6489:
        /* <DEDUP_REMOVED lines=37> */
.L_x_6453:
        /* <DEDUP_REMOVED lines=24> */
[----:B------:R-:W-:Y:S01]  /*10420*/  IMAD.U32 R103, R120, 0x10000, RZ ;  /* 0x0001000078677824 */ /* 0x000fe200078e00ff */
[----:B0-----:R-:W0:Y:S01]  /*10430*/  LDC.64 R128, c[0x0][0x3b8] ;  /* 0x0000ee00ff807b82 */ /* 0x001e220000000a00 */
        /* <DEDUP_REMOVED lines=18> */
.L_x_6494:
[----:B------:R-:W-:Y:S01]  /*10560*/  IMAD.MOV.U32 R127, RZ, RZ, R102 ;  /* 0x000000ffff7f7224 */ /* 0x000fe200078e0066 */
[----:B------:R-:W-:-:S07]  /*10570*/  IADD3 R100, PT, PT, R100, 0x80, RZ ;  /* 0x0000008064647810 */ /* 0x000fce0007ffe0ff */
.L_x_6371:
[----:B------:R-:W-:Y:S05]  /*10580*/  BSYNC.RECONVERGENT B0 ;  /* 0x0000000000007941 */ /* 0x000fea0003800200 */
.L_x_6370:
        /* <DEDUP_REMOVED lines=36> */
.L_x_6500:
        /* <DEDUP_REMOVED lines=13> */
.L_x_6502:
[----:B------:R-:W-:Y:S05]  /*108a0*/  BSYNC.RECONVERGENT B2 ;  /* 0x0000000000027941 */ /* 0x000fea0003800200 */
.L_x_6501:
        /* <DEDUP_REMOVED lines=41> */
.L_x_6499:
[----:B------:R-:W-:Y:S05]  /*10b40*/  BSYNC.RECONVERGENT B1 ;  /* 0x0000000000017941 */ /* 0x000fea0003800200 */
.L_x_6498:
        /* <DEDUP_REMOVED lines=9> */
[----:B------:R-:W-:Y:S02]  /*10be0*/  PRMT R88, R88, 0x7632, R88 ;  /* 0x0000763258587816 */ /* 0x000fe40000000058 */
[----:B------:R-:W-:-:S02]  /*10bf0*/  MOV R87, 0x2 ;  /* 0x0000000200577802 */ /* 0x000fc40000000f00 */
        /* <DEDUP_REMOVED lines=13> */
.L_x_6505:
        /* <DEDUP_REMOVED lines=13> */
.L_x_6507:
[----:B------:R-:W-:Y:S05]  /*10da0*/  BSYNC.RECONVERGENT B2 ;  /* 0x0000000000027941 */ /* 0x000fea0003800200 */
.L_x_6506:
        /* <DEDUP_REMOVED lines=42> */
.L_x_6504:
[----:B------:R-:W-:Y:S05]  /*11050*/  BSYNC.RECONVERGENT B1 ;  /* 0x0000000000017941 */ /* 0x000fea0003800200 */
.L_x_6503:
[----:B------:R-:W-:Y:S01]  /*11060*/  I2FP.F32.U32 R84, R84 ;  /* 0x0000005400547245 */ /* 0x000fe20000201000 */
[----:B------:R-:W-:Y:S01]  /*11070*/  IMAD.U32 R86, R56, 0x10000, RZ ;  /* 0x0001000038567824 */ /* 0x000fe200078e00ff */
[----:B------:R-:W-:Y:S01]  /*11080*/  FSEL R85, R120, RZ, P4 ;  /* 0x000000ff78557208 */ /* 0x000fe20002000000 */
        /* <DEDUP_REMOVED lines=20> */
.L_x_6510:
        /* <DEDUP_REMOVED lines=13> */
.L_x_6512:
[----:B------:R-:W-:Y:S05]  /*112a0*/  BSYNC.RECONVERGENT B2 ;  /* 0x0000000000027941 */ /* 0x000fea0003800200 */
.L_x_6511:
        /* <DEDUP_REMOVED lines=42> */
.L_x_6509:
[----:B------:R-:W-:Y:S05]  /*11550*/  BSYNC.RECONVERGENT B1 ;  /* 0x0000000000017941 */ /* 0x000fea0003800200 */
.L_x_6508:
        /* <DEDUP_REMOVED lines=20> */
.L_x_6515:
        /* <DEDUP_REMOVED lines=13> */
.L_x_6517:
[----:B------:R-:W-:Y:S05]  /*11770*/  BSYNC.RECONVERGENT B2 ;  /* 0x0000000000027941 */ /* 0x000fea0003800200 */
.L_x_6516:
        /* <DEDUP_REMOVED lines=42> */
.L_x_6514:
[----:B------:R-:W-:Y:S05]  /*11a20*/  BSYNC.RECONVERGENT B1 ;  /* 0x0000000000017941 */ /* 0x000fea0003800200 */
.L_x_6513:
        /* <DEDUP_REMOVED lines=13> */
[----:B------:R-:W-:-:S03]  /*11b00*/  HFMA2 R88, -RZ, RZ, 0, 1.1920928955078125e-07 ;  /* 0x00000002ff587431 */ /* 0x000fc600000001ff */
[----:B------:R-:W-:-:S06]  /*11b10*/  @P1 FADD.FTZ R85, R61, R85 ;  /* 0x000000553d551221 */ /* 0x000fcc0000010000 */
        /* <DEDUP_REMOVED lines=9> */
.L_x_6520:
        /* <DEDUP_REMOVED lines=13> */
.L_x_6522:
[----:B------:R-:W-:Y:S05]  /*11c80*/  BSYNC.RECONVERGENT B2 ;  /* 0x0000000000027941 */ /* 0x000fea0003800200 */
.L_x_6521:
        /* <DEDUP_REMOVED lines=42> */
.L_x_6519:
[----:B------:R-:W-:Y:S05]  /*11f30*/  BSYNC.RECONVERGENT B1 ;  /* 0x0000000000017941 */ /* 0x000fea0003800200 */
.L_x_6518:
        /* <DEDUP_REMOVED lines=21> */
.L_x_6525:
        /* <DEDUP_REMOVED lines=13> */
.L_x_6527:
[----:B------:R-:W-:Y:S05]  /*12160*/  BSYNC.RECONVERGENT B2 ;  /* 0x0000000000027941 */ /* 0x000fea0003800200 */
.L_x_6526:
        /* <DEDUP_REMOVED lines=42> */
.L_x_6524:
[----:B------:R-:W-:Y:S05]  /*12410*/  BSYNC.RECONVERGENT B1 ;  /* 0x0000000000017941 */ /* 0x000fea0003800200 */
.L_x_6523:
        /* <DEDUP_REMOVED lines=24> */
.L_x_6530:
        /* <DEDUP_REMOVED lines=13> */
.L_x_6532:
[----:B------:R-:W-:Y:S05]  /*12670*/  BSYNC.RECONVERGENT B2 ;  /* 0x0000000000027941 */ /* 0x000fea0003800200 */
.L_x_6531:
        /* <DEDUP_REMOVED lines=42> */
.L_x_6529:
[----:B------:R-:W-:Y:S05]  /*12920*/  BSYNC.RECONVERGENT B1 ;  /* 0x0000000000017941 */ /* 0x000fea0003800200 */
.L_x_6528:
[----:B------:R-:W-:Y:S01]  /*12930*/  I2FP.F32.U32 R88, R89 ;  /* 0x0000005900587245 */ /* 0x000fe20000201000 */
[----:B------:R-:W-:Y:S01]  /*12940*/  IMAD.U32 R118, R117, 0x10000, RZ ;  /* 0x0001000075767824 */ /* 0x000fe200078e00ff */
[----:B------:R-:W-:Y:S01]  /*12950*/  ISETP.NE.AND P2, PT, R119, 0x1, PT ;  /* 0x000000017700780c */ /* 0x000fe20003f45270 */
[----:B------:R-:W-:Y:S01]  /*12960*/  BSSY.RECONVERGENT B1, `(.L_x_6533) ;  /* 0x0000049000017945 */ /* 0x000fe20003800200 */
[----:B------:R-:W-:Y:S01]  /*12970*/  LOP3.LUT R5, R5, 0xfffffffd, RZ, 0xc0, !PT ;  /* 0xfffffffd05057812 */ /* 0x000fe200078ec0ff */
[----:B------:R-:W-:Y:S01]  /*12980*/  FFMA.FTZ R88, R88, R121, 1.1641532182693481445e-10 ;  /* 0x2f00000058587423 */ /* 0x000fe20000010079 */
[----:B------:R-:W-:Y:S02]  /*12990*/  HFMA2 R120, -RZ, RZ, 0, 1.1920928955078125e-07 ;  /* 0x00000002ff787431 */ /* 0x000fe400000001ff */
        /* <DEDUP_REMOVED lines=13> */
.L_x_6535:
        /* <DEDUP_REMOVED lines=13> */
.L_x_6537:
[----:B------:R-:W-:Y:S05]  /*12b40*/  BSYNC.RECONVERGENT B2 ;  /* 0x0000000000027941 */ /* 0x000fea0003800200 */
.L_x_6536:
        /* <DEDUP_REMOVED lines=42> */
.L_x_6534:
[----:B------:R-:W-:Y:S05]  /*12df0*/  BSYNC.RECONVERGENT B1 ;  /* 0x0000000000017941 */ /* 0x000fea0003800200 */
.L_x_6533:
[----:B------:R-:W-:Y:S01]  /*12e00*/  I2FP.F32.U32 R88, R89 ;  /* 0x0000005900587245 */ /* 0x000fe20000201000 */
[----:B------:R-:W-:Y:S01]  /*12e10*/  BSSY.RECONVERGENT B1, `(.L_x_6538) ;  /* 0x000004f000017945 */ /* 0x000fe20003800200 */
[----:B------:R-:W-:Y:S02]  /*12e20*/  PRMT R89, R57, 0x7632, R89 ;  /* 0x0000763239597816 */ /* 0x000fe40000000059 */
[----:B------:R-:W-:Y:S01]  /*12e30*/  FSEL R87, R87, RZ, P4 ;  /* 0x000000ff57577208 */ /* 0x000fe20002000000 */
[----:B------:R-:W-:Y:S02]  /*12e40*/  FFMA.FTZ R88, R88, R121, 1.1641532182693481445e-10 ;  /* 0x2f00000058587423 */ /* 0x000fe40000010079 */
[----:B------:R-:W-:Y:S01]  /*12e50*/  IMAD.U32 R118, R89, 0x10000, RZ ;  /* 0x0001000059767824 */ /* 0x000fe200078e00ff */
[----:B------:R-:W-:Y:S02]  /*12e60*/  MOV R89, R124 ;  /* 0x0000007c00597202 */ /* 0x000fe40000000f00 */
        /* <DEDUP_REMOVED lines=17> */
.L_x_6540:
        /* <DEDUP_REMOVED lines=13> */
.L_x_6542:
[----:B------:R-:W-:Y:S05]  /*13050*/  BSYNC.RECONVERGENT B2 ;  /* 0x0000000000027941 */ /* 0x000fea0003800200 */
.L_x_6541:
        /* <DEDUP_REMOVED lines=42> */
.L_x_6539:
[----:B------:R-:W-:Y:S05]  /*13300*/  BSYNC.RECONVERGENT B1 ;  /* 0x0000000000017941 */ /* 0x000fea0003800200 */
.L_x_6538:
        /* <DEDUP_REMOVED lines=19> */
.L_x_6545:
        /* <DEDUP_REMOVED lines=13> */
.L_x_6547:
[----:B------:R-:W-:Y:S05]  /*13510*/  BSYNC.RECONVERGENT B2 ;  /* 0x0000000000027941 */ /* 0x000fea0003800200 */
.L_x_6546:
        /* <DEDUP_REMOVED lines=42> */
.L_x_6544:
[----:B------:R-:W-:Y:S05]  /*137c0*/  BSYNC.RECONVERGENT B1 ;  /* 0x0000000000017941 */ /* 0x000fea0003800200 */
.L_x_6543:
        /* <DEDUP_REMOVED lines=23> */
.L_x_6550:
        /* <DEDUP_REMOVED lines=13> */
.L_x_6552:
[----:B------:R-:W-:Y:S05]  /*13a10*/  BSYNC.RECONVERGENT B2 ;  /* 0x0000000000027941 */ /* 0x000fea0003800200 */
.L_x_6551:
        /* <DEDUP_REMOVED lines=42> */
.L_x_6549:
[----:B------:R-:W-:Y:S05]  /*13cc0*/  BSYNC.RECONVERGENT B1 ;  /* 0x0000000000017941 */ /* 0x000fea0003800200 */
.L_x_6548:
[----:B------:R-:W-:Y:S01]  /*13cd0*/  ISETP.NE.AND P4, PT, R126, 0x1, PT ;  /* 0x000000017e00780c */ /* 0x000fe20003f85270 */
[----:B------:R-:W-:Y:S01]  /*13ce0*/  IMAD.U32 R90, R90, 0x10000, RZ ;  /* 0x000100005a5a7824 */ /* 0x000fe200078e00ff */
[----:B------:R-:W-:Y:S01]  /*13cf0*/  I2FP.F32.U32 R120, R89 ;  /* 0x0000005900787245 */ /* 0x000fe20000201000 */
[----:B------:R-:W-:Y:S01]  /*13d00*/  BSSY.RECONVERGENT B1, `(.L_x_6553) ;  /* 0x0000047000017945 */ /* 0x000fe20003800200 */
[----:B------:R-:W-:Y:S01]  /*13d10*/  IMAD.MOV.U32 R127, RZ, RZ, 0x2 ;  /* 0x00000002ff7f7424 */ /* 0x000fe200078e00ff */
[----:B------:R-:W-:Y:S01]  /*13d20*/  MOV R119, R124 ;  /* 0x0000007c00777202 */ /* 0x000fe20000000f00 */
[----:B------:R-:W-:Y:S01]  /*13d30*/  FMUL.FTZ R89, R90, R103 ;  /* 0x000000675a597220 */ /* 0x000fe20000410000 */
        /* <DEDUP_REMOVED lines=11> */
.L_x_6555:
        /* <DEDUP_REMOVED lines=13> */
.L_x_6557:
[----:B------:R-:W-:Y:S05]  /*13ec0*/  BSYNC.RECONVERGENT B2 ;  /* 0x0000000000027941 */ /* 0x000fea0003800200 */
.L_x_6556:
        /* <DEDUP_REMOVED lines=42> */
.L_x_6554:
[----:B------:R-:W-:Y:S05]  /*14170*/  BSYNC.RECONVERGENT B1 ;  /* 0x0000000000017941 */ /* 0x000fea0003800200 */
.L_x_6553:
[----:B------:R-:W-:Y:S01]  /*14180*/  I2FP.F32.U32 R90, R119 ;  /* 0x00000077005a7245 */ /* 0x000fe20000201000 */
[----:B------:R-:W-:Y:S01]  /*14190*/  BSSY.RECONVERGENT B1, `(.L_x_6558) ;  /* 0x000004f000017945 */ /* 0x000fe20003800200 */
[----:B------:R-:W-:Y:S01]  /*141a0*/  PRMT R119, R58, 0x7632, R119 ;  /* 0x000076323a777816 */ /* 0x000fe20000000077 */
[----:B------:R-:W-:Y:S01]  /*141b0*/  IMAD.MOV.U32 R128, RZ, RZ, 0x2 ;  /* 0x00000002ff807424 */ /* 0x000fe200078e00ff */
[----:B------:R-:W-:Y:S01]  /*141c0*/  FSEL R89, R89, RZ, P3 ;  /* 0x000000ff59597208 */ /* 0x000fe20001800000 */
[----:B------:R-:W-:Y:S01]  /*141d0*/  FFMA.FTZ R90, R90, R121, 1.1641532182693481445e-10 ;  /* 0x2f0000005a5a7423 */ /* 0x000fe20000010079 */
[----:B------:R-:W-:-:S04]  /*141e0*/  SHF.L.U32 R120, R119, 0x10, RZ ;  /* 0x0000001077787819 */ /* 0x000fc800000006ff */
        /* <DEDUP_REMOVED lines=17> */
.L_x_6560:
        /* <DEDUP_REMOVED lines=13> */
.L_x_6562:
[----:B------:R-:W-:Y:S05]  /*143d0*/  BSYNC.RECONVERGENT B2 ;  /* 0x0000000000027941 */ /* 0x000fea0003800200 */
.L_x_6561:
        /* <DEDUP_REMOVED lines=42> */
.L_x_6559:
[----:B------:R-:W-:Y:S05]  /*14680*/  BSYNC.RECONVERGENT B1 ;  /* 0x0000000000017941 */ /* 0x000fea0003800200 */
.L_x_6558:
[----:B------:R-:W-:Y:S01]  /*14690*/  ISETP.NE.AND P5, PT, R128, 0x1, PT ;  /* 0x000000018000780c */ /* 0x000fe20003fa5270 */
[C---:B------:R-:W-:Y:S01]  /*146a0*/  IMAD.U32 R126, R91.reuse, 0x10000, RZ ;  /* 0x000100005b7e7824 */ /* 0x040fe200078e00ff */
[----:B------:R-:W-:Y:S01]  /*146b0*/  I2FP.F32.U32 R90, R90 ;  /* 0x0000005a005a7245 */ /* 0x000fe20000201000 */
[----:B------:R-:W-:Y:S01]  /*146c0*/  BSSY.RECONVERGENT B1, `(.L_x_6563) ;  /* 0x0000048000017945 */ /* 0x000fe20003800200 */
[----:B------:R-:W-:Y:S01]  /*146d0*/  HFMA2 R129, -RZ, RZ, 0, 1.1920928955078125e-07 ;  /* 0x00000002ff817431 */ /* 0x000fe200000001ff */
[----:B------:R-:W-:Y:S01]  /*146e0*/  PRMT R91, R91, 0x7632, R91 ;  /* 0x000076325b5b7816 */ /* 0x000fe2000000005b */
[----:B------:R-:W-:Y:S02]  /*146f0*/  IMAD.MOV.U32 R127, RZ, RZ, R124 ;  /* 0x000000ffff7f7224 */ /* 0x000fe400078e007c */
[----:B------:R-:W-:Y:S01]  /*14700*/  FFMA.FTZ R120, R90, R121, 1.1641532182693481445e-10 ;  /* 0x2f0000005a787423 */ /* 0x000fe20000010079 */
[----:B------:R-:W-:-:S04]  /*14710*/  FMUL.FTZ R90, R126, R103 ;  /* 0x000000677e5a7220 */ /* 0x000fc80000410000 */
        /* <DEDUP_REMOVED lines=10> */
.L_x_6565:
        /* <DEDUP_REMOVED lines=13> */
.L_x_6567:
[----:B------:R-:W-:Y:S05]  /*14890*/  BSYNC.RECONVERGENT B2 ;  /* 0x0000000000027941 */ /* 0x000fea0003800200 */
.L_x_6566:
        /* <DEDUP_REMOVED lines=42> */
.L_x_6564:
[----:B------:R-:W-:Y:S05]  /*14b40*/  BSYNC.RECONVERGENT B1 ;  /* 0x0000000000017941 */ /* 0x000fea0003800200 */
.L_x_6563:
        /* <DEDUP_REMOVED lines=23> */
.L_x_6570:
        /* <DEDUP_REMOVED lines=13> */
.L_x_6572:
[----:B------:R-:W-:Y:S05]  /*14d90*/  BSYNC.RECONVERGENT B2 ;  /* 0x0000000000027941 */ /* 0x000fea0003800200 */
.L_x_6571:
        /* <DEDUP_REMOVED lines=42> */
.L_x_6569:
[----:B------:R-:W-:Y:S05]  /*15040*/  BSYNC.RECONVERGENT B1 ;  /* 0x0000000000017941 */ /* 0x000fea0003800200 */
.L_x_6568:
        /* <DEDUP_REMOVED lines=18> */
.L_x_6575:
        /* <DEDUP_REMOVED lines=15> */
.L_x_6577:
[----:B------:R-:W-:Y:S05]  /*15260*/  BSYNC.RECONVERGENT B2 ;  /* 0x0000000000027941 */ /* 0x000fea0003800200 */
.L_x_6576:
        /* <DEDUP_REMOVED lines=42> */
.L_x_6574:
[----:B------:R-:W-:Y:S05]  /*15510*/  BSYNC.RECONVERGENT B1 ;  /* 0x0000000000017941 */ /* 0x000fea0003800200 */
.L_x_6573:
        /* <DEDUP_REMOVED lines=12> */
.L_x_6497:
[----:B------:R-:W-:Y:S01]  /*155e0*/  ISETP.NE.AND P2, PT, R126, 0x1, PT ;  /* 0x000000017e00780c */ /* 0x000fe20003f45270 */
[----:B------:R-:W-:Y:S01]  /*155f0*/  BSSY.RECONVERGENT B1, `(.L_x_6579) ;  /* 0x0000046000017945 */ /* 0x000fe20003800200 */
[----:B--2---:R-:W-:Y:S02]  /*15600*/  HFMA2 R86, -RZ, RZ, 0, 1.1920928955078125e-07 ;  /* 0x00000002ff567431 */ /* 0x004fe400000001ff */
[----:B------:R-:W-:Y:S02]  /*15610*/  IMAD.MOV.U32 R84, RZ, RZ, R124 ;  /* 0x000000ffff547224 */ /* 0x000fe400078e007c */
[----:B01----:R-:W-:-:S07]  /*15620*/  IMAD.MOV.U32 R102, RZ, RZ, R127 ;  /* 0x000000ffff667224 */ /* 0x003fce00078e007f */
        /* <DEDUP_REMOVED lines=11> */
.L_x_6581:
        /* <DEDUP_REMOVED lines=13> */
.L_x_6583:
[----:B------:R-:W-:Y:S05]  /*157b0*/  BSYNC.RECONVERGENT B2 ;  /* 0x0000000000027941 */ /* 0x000fea0003800200 */
.L_x_6582:
        /* <DEDUP_REMOVED lines=41> */
.L_x_6580:
[----:B------:R-:W-:Y:S05]  /*15a50*/  BSYNC.RECONVERGENT B1 ;  /* 0x0000000000017941 */ /* 0x000fea0003800200 */
.L_x_6579:
        /* <DEDUP_REMOVED lines=22> */
.L_x_6586:
        /* <DEDUP_REMOVED lines=13> */
.L_x_6588:
[----:B------:R-:W-:Y:S05]  /*15c90*/  BSYNC.RECONVERGENT B2 ;  /* 0x0000000000027941 */ /* 0x000fea0003800200 */
.L_x_6587:
        /* <DEDUP_REMOVED lines=42> */
.L_x_6585:
[----:B------:R-:W-:Y:S05]  /*15f40*/  BSYNC.RECONVERGENT B1 ;  /* 0x0000000000017941 */ /* 0x000fea0003800200 */
.L_x_6584:
        /* <DEDUP_REMOVED lines=19> */
.L_x_6591:
        /* <DEDUP_REMOVED lines=13> */
.L_x_6593:
[----:B------:R-:W-:Y:S05]  /*16150*/  BSYNC.RECONVERGENT B2 ;  /* 0x0000000000027941 */ /* 0x000fea0003800200 */
.L_x_6592:
        /* <DEDUP_REMOVED lines=42> */
.L_x_6590:
[----:B------:R-:W-:Y:S05]  /*16400*/  BSYNC.RECONVERGENT B1 ;  /* 0x0000000000017941 */ /* 0x000fea0003800200 */
.L_x_6589:
[----:B------:R-:W-:Y:S01]  /*16410*/  I2FP.F32.U32 R84, R85 ;  /* 0x0000005500547245 */ /* 0x000fe20000201000 */
[----:B------:R-:W-:Y:S01]  /*16420*/  BSSY.RECONVERGENT B1, `(.L_x_6594) ;  /* 0x000004b000017945 */ /* 0x000fe20003800200 */
[----:B------:R-:W-:Y:S01]  /*16430*/  ISETP.NE.AND P2, PT, R86, 0x1, PT ;  /* 0x000000015600780c */ /* 0x000fe20003f45270 */
[----:B------:R-:W-:Y:S01]  /*16440*/  HFMA2 R87, -RZ, RZ, 0, 1.1920928955078125e-07 ;  /* 0x00000002ff577431 */ /* 0x000fe200000001ff */
[----:B------:R-:W-:Y:S01]  /*16450*/  LOP3.LUT R5, R5, 0xfffffffb, RZ, 0xc0, !PT ;  /* 0xfffffffb05057812 */ /* 0x000fe200078ec0ff */
[----:B------:R-:W-:Y:S01]  /*16460*/  FFMA.FTZ R84, R84, R127, 1.1641532182693481445e-10 ;  /* 0x2f00000054547423 */ /* 0x000fe2000001007f */
[C---:B------:R-:W-:Y:S01]  /*16470*/  IMAD.U32 R128, R89.reuse, 0x10000, RZ ;  /* 0x0001000059807824 */ /* 0x040fe200078e00ff */
[----:B------:R-:W-:Y:S01]  /*16480*/  PRMT R130, R89, 0x7632, R130 ;  /* 0x0000763259827816 */ /* 0x000fe20000000082 */
        /* <DEDUP_REMOVED lines=12> */
.L_x_6596:
        /* <DEDUP_REMOVED lines=13> */
.L_x_6598:
[----:B------:R-:W-:Y:S05]  /*16620*/  BSYNC.RECONVERGENT B2 ;  /* 0x0000000000027941 */ /* 0x000fea0003800200 */
.L_x_6597:
        /* <DEDUP_REMOVED lines=42> */
.L_x_6595:
[----:B------:R-:W-:Y:S05]  /*168d0*/  BSYNC.RECONVERGENT B1 ;  /* 0x0000000000017941 */ /* 0x000fea0003800200 */
.L_x_6594:
        /* <DEDUP_REMOVED lines=19> */
.L_x_6601:
        /* <DEDUP_REMOVED lines=13> */
.L_x_6603:
[----:B------:R-:W-:Y:S05]  /*16ae0*/  BSYNC.RECONVERGENT B2 ;  /* 0x0000000000027941 */ /* 0x000fea0003800200 */
.L_x_6602:
        /* <DEDUP_REMOVED lines=42> */
.L_x_6600:
[----:B------:R-:W-:Y:S05]  /*16d90*/  BSYNC.RECONVERGENT B1 ;  /* 0x0000000000017941 */ /* 0x000fea0003800200 */
.L_x_6599:
        /* <DEDUP_REMOVED lines=18> */
.L_x_6606:
        /* <DEDUP_REMOVED lines=13> */
.L_x_6608:
[----:B------:R-:W-:Y:S05]  /*16f90*/  BSYNC.RECONVERGENT B2 ;  /* 0x0000000000027941 */ /* 0x000fea0003800200 */
.L_x_6607:
        /* <DEDUP_REMOVED lines=42> */
.L_x_6605:
[----:B------:R-:W-:Y:S05]  /*17240*/  BSYNC.RECONVERGENT B1 ;  /* 0x0000000000017941 */ /* 0x000fea0003800200 */
.L_x_6604:
        /* <DEDUP_REMOVED lines=17> */
.L_x_6611:
        /* <DEDUP_REMOVED lines=13> */
.L_x_6613:
[----:B------:R-:W-:Y:S05]  /*17430*/  BSYNC.RECONVERGENT B2 ;  /* 0x0000000000027941 */ /* 0x000fea0003800200 */
.L_x_6612:
        /* <DEDUP_REMOVED lines=42> */
.L_x_6610:
[----:B------:R-:W-:Y:S05]  /*176e0*/  BSYNC.RECONVERGENT B1 ;  /* 0x0000000000017941 */ /* 0x000fea0003800200 */
.L_x_6609:
        /* <DEDUP_REMOVED lines=18> */
.L_x_6616:
        /* <DEDUP_REMOVED lines=13> */
.L_x_6618:
[----:B------:R-:W-:Y:S05]  /*178e0*/  BSYNC.RECONVERGENT B2 ;  /* 0x0000000000027941 */ /* 0x000fea0003800200 */
.L_x_6617:
        /* <DEDUP_REMOVED lines=42> */
.L_x_6615:
[----:B------:R-:W-:Y:S05]  /*17b90*/  BSYNC.RECONVERGENT B1 ;  /* 0x0000000000017941 */ /* 0x000fea0003800200 */
.L_x_6614:
        /* <DEDUP_REMOVED lines=37> */
.L_x_6578:
        /* <DEDUP_REMOVED lines=44> */
.L_x_6619:
[----:B------:R-:W-:Y:S01]  /*180b0*/  IMAD.MOV.U32 R127, RZ, RZ, R102 ;  /* 0x000000ffff7f7224 */ /* 0x000fe200078e0066 */
[----:B------:R-:W-:-:S07]  /*180c0*/  IADD3 R100, PT, PT, R100, 0x80, RZ ;  /* 0x0000008064647810 */ /* 0x000fce0007ffe0ff */
.L_x_6496:
[----:B------:R-:W-:Y:S05]  /*180d0*/  BSYNC.RECONVERGENT B0 ;  /* 0x0000000000007941 */ /* 0x000fea0003800200 */
.L_x_6495:
        /* <DEDUP_REMOVED lines=36> */
.L_x_6625:
        /* <DEDUP_REMOVED lines=13> */
.L_x_6627:
[----:B------:R-:W-:Y:S05]  /*183f0*/  BSYNC.RECONVERGENT B2 ;  /* 0x0000000000027941 */ /* 0x000fea0003800200 */
.L_x_6626:
        /* <DEDUP_REMOVED lines=41> */
.L_x_6624:
[----:B------:R-:W-:Y:S05]  /*18690*/  BSYNC.RECONVERGENT B1 ;  /* 0x0000000000017941 */ /* 0x000fea0003800200 */
.L_x_6623:
        /* <DEDUP_REMOVED lines=24> */
.L_x_6630:
        /* <DEDUP_REMOVED lines=13> */
.L_x_6632:
[----:B------:R-:W-:Y:S05]  /*188f0*/  BSYNC.RECONVERGENT B2 ;  /* 0x0000000000027941 */ /* 0x000fea0003800200 */
.L_x_6631:
        /* <DEDUP_REMOVED lines=42> */
.L_x_6629:
[----:B------:R-:W-:Y:S05]  /*18ba0*/  BSYNC.RECONVERGENT B1 ;  /* 0x0000000000017941 */ /* 0x000fea0003800200 */
.L_x_6628:
        /* <DEDUP_REMOVED lines=23> */
.L_x_6635:
        /* <DEDUP_REMOVED lines=13> */
.L_x_6637:
[----:B------:R-:W-:Y:S05]  /*18df0*/  BSYNC.RECONVERGENT B2 ;  /* 0x0000000000027941 */ /* 0x000fea0003800200 */
.L_x_6636:
        /* <DEDUP_REMOVED lines=42> */
.L_x_6634:
[----:B------:R-:W-:Y:S05]  /*190a0*/  BSYNC.RECONVERGENT B1 ;  /* 0x0000000000017941 */ /* 0x000fea0003800200 */
.L_x_6633:
        /* <DEDUP_REMOVED lines=20> */
.L_x_6640:
        /* <DEDUP_REMOVED lines=13> */
.L_x_6642:
[----:B------:R-:W-:Y:S05]  /*192c0*/  BSYNC.RECONVERGENT B2 ;  /* 0x0000000000027941 */ /* 0x000fea0003800200 */
.L_x_6641:
        /* <DEDUP_REMOVED lines=40> */
[----:B------:R-:W-:Y:S01]  /*19550*/  IMAD.MOV.U32 R116, RZ, RZ, RZ ;  /* 0x000000ffff747224 */ /* 0x000fe200078e00ff */
[----:B------:R-:W-:-:S07]  /*19560*/  LOP3.LUT R125, R94, UR37, R117, 0x96, !PT ;  /* 0x000000255e7d7c12 */ /* 0x000fce000f8e9675 */
.L_x_6639:
[----:B------:R-:W-:Y:S05]  /*19570*/  BSYNC.RECONVERGENT B1 ;  /* 0x0000000000017941 */ /* 0x000fea0003800200 */
.L_x_6638:
        /* <DEDUP_REMOVED lines=24> */
.L_x_6645:
        /* <DEDUP_REMOVED lines=13> */
.L_x_6647:
[----:B------:R-:W-:Y:S05]  /*197d0*/  BSYNC.RECONVERGENT B2 ;  /* 0x0000000000027941 */ /* 0x000fea0003800200 */
.L_x_6646:
        /* <DEDUP_REMOVED lines=42> */
.L_x_6644:
[----:B------:R-:W-:Y:S05]  /*19a80*/  BSYNC.RECONVERGENT B1 ;  /* 0x0000000000017941 */ /* 0x000fea0003800200 */
.L_x_6643:
        /* <DEDUP_REMOVED lines=21> */
.L_x_6650:
        /* <DEDUP_REMOVED lines=13> */
.L_x_6652:
[----:B------:R-:W-:Y:S05]  /*19cb0*/  BSYNC.RECONVERGENT B2 ;  /* 0x0000000000027941 */ /* 0x000fea0003800200 */
.L_x_6651:
        /* <DEDUP_REMOVED lines=42> */
.L_x_6649:
[----:B------:R-:W-:Y:S05]  /*19f60*/  BSYNC.RECONVERGENT B1 ;  /* 0x0000000000017941 */ /* 0x000fea0003800200 */
.L_x_6648:
        /* <DEDUP_REMOVED lines=24> */
.L_x_6655:
        /* <DEDUP_REMOVED lines=13> */
.L_x_6657:
[----:B------:R-:W-:Y:S05]  /*1a1c0*/  BSYNC.RECONVERGENT B2 ;  /* 0x0000000000027941 */ /* 0x000fea0003800200 */
.L_x_6656:
        /* <DEDUP_REMOVED lines=42> */
.L_x_6654:
[----:B------:R-:W-:Y:S05]  /*1a470*/  BSYNC.RECONVERGENT B1 ;  /* 0x0000000000017941 */ /* 0x000fea0003800200 */
.L_x_6653:
        /* <DEDUP_REMOVED lines=20> */
.L_x_6660:
        /* <DEDUP_REMOVED lines=13> */
.L_x_6662:
[----:B------:R-:W-:Y:S05]  /*1a690*/  BSYNC.RECONVERGENT B2 ;  /* 0x0000000000027941 */ /* 0x000fea0003800200 */
.L_x_6661:
        /* <DEDUP_REMOVED lines=42> */
.L_x_6659:
[----:B------:R-:W-:Y:S05]  /*1a940*/  BSYNC.RECONVERGENT B1 ;  /* 0x0000000000017941 */ /* 0x000fea0003800200 */
.L_x_6658:
        /* <DEDUP_REMOVED lines=24> */
.L_x_6665:
        /* <DEDUP_REMOVED lines=13> */
.L_x_6667:
[----:B------:R-:W-:Y:S05]  /*1aba0*/  BSYNC.RECONVERGENT B2 ;  /* 0x0000000000027941 */ /* 0x000fea0003800200 */
.L_x_6666:
        /* <DEDUP_REMOVED lines=42> */
.L_x_6664:
[----:B------:R-:W-:Y:S05]  /*1ae50*/  BSYNC.RECONVERGENT B1 ;  /* 0x0000000000017941 */ /* 0x000fea0003800200 */
.L_x_6663:
        /* <DEDUP_REMOVED lines=19> */
.L_x_6670:
        /* <DEDUP_REMOVED lines=13> */
.L_x_6672:
[----:B------:R-:W-:Y:S05]  /*1b060*/  BSYNC.RECONVERGENT B2 ;  /* 0x0000000000027941 */ /* 0x000fea0003800200 */
.L_x_6671:
        /* <DEDUP_REMOVED lines=42> */
.L_x_6669:
[----:B------:R-:W-:Y:S05]  /*1b310*/  BSYNC.RECONVERGENT B1 ;  /* 0x0000000000017941 */ /* 0x000fea0003800200 */
.L_x_6668:
        /* <DEDUP_REMOVED lines=23> */
.L_x_6675:
        /* <DEDUP_REMOVED lines=13> */
.L_x_6677:
[----:B------:R-:W-:Y:S05]  /*1b560*/  BSYNC.RECONVERGENT B2 ;  /* 0x0000000000027941 */ /* 0x000fea0003800200 */
.L_x_6676:
        /* <DEDUP_REMOVED lines=42> */
.L_x_6674:
[----:B------:R-:W-:Y:S05]  /*1b810*/  BSYNC.RECONVERGENT B1 ;  /* 0x0000000000017941 */ /* 0x000fea0003800200 */
.L_x_6673:
        /* <DEDUP_REMOVED lines=18> */
.L_x_6680:
        /* <DEDUP_REMOVED lines=13> */
.L_x_6682:
[----:B------:R-:W-:Y:S05]  /*1ba10*/  BSYNC.RECONVERGENT B2 ;  /* 0x0000000000027941 */ /* 0x000fea0003800200 */
.L_x_6681:
        /* <DEDUP_REMOVED lines=42> */
.L_x_6679:
[----:B------:R-:W-:Y:S05]  /*1bcc0*/  BSYNC.RECONVERGENT B1 ;  /* 0x0000000000017941 */ /* 0x000fea0003800200 */
.L_x_6678:
        /* <DEDUP_REMOVED lines=24> */
.L_x_6685:
        /* <DEDUP_REMOVED lines=13> */
.L_x_6687:
[----:B------:R-:W-:Y:S05]  /*1bf20*/  BSYNC.RECONVERGENT B2 ;  /* 0x0000000000027941 */ /* 0x000fea0003800200 */
.L_x_6686:
        /* <DEDUP_REMOVED lines=42> */
.L_x_6684:
[----:B------:R-:W-:Y:S05]  /*1c1d0*/  BSYNC.RECONVERGENT B1 ;  /* 0x0000000000017941 */ /* 0x000fea0003800200 */
.L_x_6683:
        /* <DEDUP_REMOVED lines=19> */
.L_x_6690:
        /* <DEDUP_REMOVED lines=13> */
.L_x_6692:
[----:B------:R-:W-:Y:S05]  /*1c3e0*/  BSYNC.RECONVERGENT B2 ;  /* 0x0000000000027941 */ /* 0x000fea0003800200 */
.L_x_6691:
        /* <DEDUP_REMOVED lines=42> */
.L_x_6689:
[----:B------:R-:W-:Y:S05]  /*1c690*/  BSYNC.RECONVERGENT B1 ;  /* 0x0000000000017941 */ /* 0x000fea0003800200 */
.L_x_6688:
        /* <DEDUP_REMOVED lines=23> */
.L_x_6695:
        /* <DEDUP_REMOVED lines=13> */
.L_x_6697:
[----:B------:R-:W-:Y:S05]  /*1c8e0*/  BSYNC.RECONVERGENT B2 ;  /* 0x0000000000027941 */ /* 0x000fea0003800200 */
.L_x_6696:
        /* <DEDUP_REMOVED lines=42> */
.L_x_6694:
[----:B------:R-:W-:Y:S05]  /*1cb90*/  BSYNC.RECONVERGENT B1 ;  /* 0x0000000000017941 */ /* 0x000fea0003800200 */
.L_x_6693:
        /* <DEDUP_REMOVED lines=18> */
.L_x_6700:
        /* <DEDUP_REMOVED lines=15> */
.L_x_6702:
[----:B------:R-:W-:Y:S05]  /*1cdb0*/  BSYNC.RECONVERGENT B2 ;  /* 0x0000000000027941 */ /* 0x000fea0003800200 */
.L_x_6701:
        /* <DEDUP_REMOVED lines=42> */
.L_x_6699:
[----:B------:R-:W-:Y:S05]  /*1d060*/  BSYNC.RECONVERGENT B1 ;  /* 0x0000000000017941 */ /* 0x000fea0003800200 */
.L_x_6698:
        /* <DEDUP_REMOVED lines=12> */
.L_x_6622:
        /* <DEDUP_REMOVED lines=16> */
.L_x_6706:
        /* <DEDUP_REMOVED lines=13> */
.L_x_6708:
[----:B------:R-:W-:Y:S05]  /*1d300*/  BSYNC.RECONVERGENT B2 ;  /* 0x0000000000027941 */ /* 0x000fea0003800200 */
.L_x_6707:
        /* <DEDUP_REMOVED lines=41> */
.L_x_6705:
[----:B------:R-:W-:Y:S05]  /*1d5a0*/  BSYNC.RECONVERGENT B1 ;  /* 0x0000000000017941 */ /* 0x000fea0003800200 */
.L_x_6704:
[----:B------:R-:W0:Y:S01]  /*1d5b0*/  LDC R101, c[0x0][0x404] ;  /* 0x00010100ff657b82 */ /* 0x000e220000000800 */
[----:B------:R-:W-:Y:S01]  /*1d5c0*/  I2FP.F32.U32 R92, R92 ;  /* 0x0000005c005c7245 */ /* 0x000fe20000201000 */
[----:B------:R-:W-:Y:S01]  /*1d5d0*/  HFMA2 R127, -RZ, RZ, 0.1171875, 0 ;  /* 0x2f800000ff7f7431 */ /* 0x000fe200000001ff */
[----:B------:R-:W-:Y:S01]  /*1d5e0*/  LOP3.LUT R5, R5, 0xffffffef, RZ, 0xc0, !PT ;  /* 0xffffffef05057812 */ /* 0x000fe200078ec0ff */
[----:B------:R-:W-:Y:S01]  /*1d5f0*/  BSSY.RECONVERGENT B1, `(.L_x_6709) ;  /* 0x000004a000017945 */ /* 0x000fe20003800200 */
[C---:B-----5:R-:W-:Y:S01]  /*1d600*/  IMAD.U32 R103, R96.reuse, 0x10000, RZ ;  /* 0x0001000060677824 */ /* 0x060fe200078e00ff */
[----:B------:R-:W-:Y:S01]  /*1d610*/  PRMT R96, R96, 0x7632, R96 ;  /* 0x0000763260607816 */ /* 0x000fe20000000060 */
[----:B------:R-:W-:Y:S01]  /*1d620*/  FFMA.FTZ R92, R92, R127, 1.1641532182693481445e-10 ;  /* 0x2f0000005c5c7423 */ /* 0x000fe2000001007f */
[----:B------:R-:W-:Y:S01]  /*1d630*/  IMAD.MOV.U32 R95, RZ, RZ, 0x2 ;  /* 0x00000002ff5f7424 */ /* 0x000fe200078e00ff */
[----:B------:R-:W-:-:S03]  /*1d640*/  MOV R93, R124 ;  /* 0x0000007c005d7202 */ /* 0x000fc60000000f00 */
[----:B0-----:R-:W-:-:S13]  /*1d650*/  FSETP.LE.FTZ.AND P2, PT, R92, R101, PT ;  /* 0x000000655c00720b */ /* 0x001fda0003f53000 */
        /* <DEDUP_REMOVED lines=11> */
.L_x_6711:
        /* <DEDUP_REMOVED lines=13> */
.L_x_6713:
[----:B------:R-:W-:Y:S05]  /*1d7e0*/  BSYNC.RECONVERGENT B2 ;  /* 0x0000000000027941 */ /* 0x000fea0003800200 */
.L_x_6712:
        /* <DEDUP_REMOVED lines=42> */
.L_x_6710:
[----:B------:R-:W-:Y:S05]  /*1da90*/  BSYNC.RECONVERGENT B1 ;  /* 0x0000000000017941 */ /* 0x000fea0003800200 */
.L_x_6709:
        /* <DEDUP_REMOVED lines=19> */
.L_x_6716:
        /* <DEDUP_REMOVED lines=13> */
.L_x_6718:
[----:B------:R-:W-:Y:S05]  /*1dca0*/  BSYNC.RECONVERGENT B2 ;  /* 0x0000000000027941 */ /* 0x000fea0003800200 */
.L_x_6717:
        /* <DEDUP_REMOVED lines=42> */
.L_x_6715:
[----:B------:R-:W-:Y:S05]  /*1df50*/  BSYNC.RECONVERGENT B1 ;  /* 0x0000000000017941 */ /* 0x000fea0003800200 */
.L_x_6714:
        /* <DEDUP_REMOVED lines=20> */
.L_x_6721:
        /* <DEDUP_REMOVED lines=13> */
.L_x_6723:
[----:B------:R-:W-:Y:S05]  /*1e170*/  BSYNC.RECONVERGENT B2 ;  /* 0x0000000000027941 */ /* 0x000fea0003800200 */
.L_x_6722:
        /* <DEDUP_REMOVED lines=42> */
.L_x_6720:
[----:B------:R-:W-:Y:S05]  /*1e420*/  BSYNC.RECONVERGENT B1 ;  /* 0x0000000000017941 */ /* 0x000fea0003800200 */
.L_x_6719:
        /* <DEDUP_REMOVED lines=19> */
.L_x_6726:
        /* <DEDUP_REMOVED lines=13> */
.L_x_6728:
[----:B------:R-:W-:Y:S05]  /*1e630*/  BSYNC.RECONVERGENT B2 ;  /* 0x0000000000027941 */ /* 0x000fea0003800200 */
.L_x_6727:
        /* <DEDUP_REMOVED lines=42> */
.L_x_6725:
[----:B------:R-:W-:Y:S05]  /*1e8e0*/  BSYNC.RECONVERGENT B1 ;  /* 0x0000000000017941 */ /* 0x000fea0003800200 */
.L_x_6724:
        /* <DEDUP_REMOVED lines=18> */
.L_x_6731:
        /* <DEDUP_REMOVED lines=13> */
.L_x_6733:
[----:B------:R-:W-:Y:S05]  /*1eae0*/  BSYNC.RECONVERGENT B2 ;  /* 0x0000000000027941 */ /* 0x000fea0003800200 */
.L_x_6732:
        /* <DEDUP_REMOVED lines=42> */
.L_x_6730:
[----:B------:R-:W-:Y:S05]  /*1ed90*/  BSYNC.RECONVERGENT B1 ;  /* 0x0000000000017941 */ /* 0x000fea0003800200 */
.L_x_6729:
        /* <DEDUP_REMOVED lines=17> */
.L_x_6736:
        /* <DEDUP_REMOVED lines=13> */
.L_x_6738:
[----:B------:R-:W-:Y:S05]  /*1ef80*/  BSYNC.RECONVERGENT B2 ;  /* 0x0000000000027941 */ /* 0x000fea0003800200 */
.L_x_6737:
        /* <DEDUP_REMOVED lines=42> */
.L_x_6735:
[----:B------:R-:W-:Y:S05]  /*1f230*/  BSYNC.RECONVERGENT B1 ;  /* 0x0000000000017941 */ /* 0x000fea0003800200 */
.L_x_6734:
        /* <DEDUP_REMOVED lines=18> */
.L_x_6741:
        /* <DEDUP_REMOVED lines=13> */
.L_x_6743:
[----:B------:R-:W-:Y:S05]  /*1f430*/  BSYNC.RECONVERGENT B2 ;  /* 0x0000000000027941 */ /* 0x000fea0003800200 */
.L_x_6742:
        /* <DEDUP_REMOVED lines=37> */
[----:B------:R-:W-:-:S04]  /*1f690*/  IMAD.WIDE.U32 R124, R124, -0x326172a9, RZ ;  /* 0xcd9e8d577c7c7825 */ /* 0x000fc800078e00ff */
[----:B------:R-:W-:Y:S01]  /*1f6a0*/  IMAD.WIDE.U32 R94, R94, -0x2daee0ad, RZ ;  /* 0xd2511f535e5e7825 */ /* 0x000fe200078e00ff */
[----:B------:R-:W-:-:S03]  /*1f6b0*/  LOP3.LUT R122, R96, UR36, R125, 0x96, !PT ;  /* 0x00000024607a7c12 */ /* 0x000fc6000f8e967d */
[----:B------:R-:W-:Y:S01]  /*1f6c0*/  IMAD.MOV.U32 R102, RZ, RZ, R94 ;  /* 0x000000ffff667224 */ /* 0x000fe200078e005e */
[----:B------:R-:W-:-:S07]  /*1f6d0*/  LOP3.LUT R125, R92, UR37, R95, 0x96, !PT ;  /* 0x000000255c7d7c12 */ /* 0x000fce000f8e965f */
.L_x_6740:
[----:B------:R-:W-:Y:S05]  /*1f6e0*/  BSYNC.RECONVERGENT B1 ;  /* 0x0000000000017941 */ /* 0x000fea0003800200 */
.L_x_6739:
        /* <DEDUP_REMOVED lines=37> */
.L_x_6703:
        /* <DEDUP_REMOVED lines=12> */
[----:B------:R-:W-:Y:S01]  /*1fa00*/  LOP3.LUT R134, R134, R131, R127, 0xfe, !PT ;  /* 0x0000008386867212 */ /* 0x000fe200078efe7f */
[----:B------:R-:W-:Y:S01]  /*1fa10*/  IMAD.MOV.U32 R127, RZ, RZ, R102 ;  /* 0x000000ffff7f7224 */ /* 0x000fe200078e0066 */
        /* <DEDUP_REMOVED lines=31> */
.L_x_6621:
[----:B------:R-:W-:Y:S05]  /*1fc10*/  BSYNC.RECONVERGENT B0 ;  /* 0x0000000000007941 */ /* 0x000fea0003800200 */
.L_x_6620:
[----:B------:R-:W-:Y:S01]  /*1fc20*/  FADD.FTZ R100, RZ, R68 ;  /* 0x00000044ff647221 */ /* 0x000fe20000010000 */
[C---:B------:R-:W-:Y:S01]  /*1fc30*/  ISETP.GE.U32.AND P0, PT, R2.reuse, 0x80, PT ;  /* 0x000000800200780c */ /* 0x040fe20003f06070 */
[----:B------:R-:W4:Y:S01]  /*1fc40*/  S2UR UR5, SR_CgaCtaId ;  /* 0x00000000000579c3 */ /* 0x000f220000008800 */
        /* <DEDUP_REMOVED lines=11> */
[----:B----4-:R-:W-:-:S03]  /*1fd00*/  ULEA UR4, UR5, UR4, 0x18 ;  /* 0x0000000405047291 */ /* 0x010fc6000f8ec0ff */
[----:B------:R-:W-:Y:S01]  /*1fd10*/  FADD.FTZ R100, R75, R100 ;  /* 0x000000644b647221 */ /* 0x000fe20000010000 */
[----:B------:R-:W-:-:S04]  /*1fd20*/  @UP1 UIADD3 UR4, UPT, UPT, UR4, 0x20, URZ ;  /* 0x0000002004041890 */ /* 0x000fc8000fffe0ff */
[----:B------:R-:W-:-:S05]  /*1fd30*/  FSEL R101, R100, RZ, P0 ;  /* 0x000000ff64657208 */ /* 0x000fca0000000000 */
[----:B------:R-:W-:-:S04]  /*1fd40*/  FADD.FTZ R100, R76, R101 ;  /* 0x000000654c647221 */ /* 0x000fc80000010000 */
[----:B01-3--:R-:W-:-:S04]  /*1fd50*/  FADD.FTZ R103, R77, R100 ;  /* 0x000000644d677221 */ /* 0x00bfc80000010000 */
        /* <DEDUP_REMOVED lines=26> */
[----:B------:R-:W2:Y:S02]  /*1ff00*/  SHFL.BFLY PT, R100, R103, 0x4, 0x1f ;  /* 0x0c801f0067647f89 */ /* 0x000ea400000e0000 */
[----:B--2---:R-:W-:-:S05]  /*1ff10*/  FADD.FTZ R128, R103, R100 ;  /* 0x0000006467807221 */ /* 0x004fca0000010000 */
        /* <DEDUP_REMOVED lines=16> */
[----:B------:R-:W-:Y:S02]  /*20020*/  FFMA.FTZ R101, R130, R130, R101 ;  /* 0x0000008282657223 */ /* 0x000fe40000010065 */
[----:B------:R-:W0:Y:S02]  /*20030*/  S2R R130, SR_TID.X ;  /* 0x0000000000827919 */ /* 0x000e240000002100 */
        /* <DEDUP_REMOVED lines=25> */
[----:B0-----:R-:W-:Y:S02]  /*201d0*/  LOP3.LUT P1, RZ, R130, 0x1f, RZ, 0xc0, !PT ;  /* 0x0000001f82ff7812 */ /* 0x001fe4000782c0ff */
        /* <DEDUP_REMOVED lines=29> */
[----:B0-----:R-:W-:Y:S01]  /*203b0*/  FADD.FTZ R102, R101, R102 ;  /* 0x0000006665667221 */ /* 0x001fe20000010000 */
[----:B------:R-:W-:-:S04]  /*203c0*/  LOP3.LUT R101, R130, 0x1f, RZ, 0xc0, !PT ;  /* 0x0000001f82657812 */ /* 0x000fc800078ec0ff */
[----:B------:R-:W0:Y:S01]  /*203d0*/  SHFL.BFLY PT, R103, R102, 0x2, 0x1f ;  /* 0x0c401f0066677f89 */ /* 0x000e2200000e0000 */
[----:B------:R-:W-:-:S13]  /*203e0*/  ISETP.GT.U32.AND P2, PT, R101, 0x3, PT ;  /* 0x000000036500780c */ /* 0x000fda0003f44070 */
[----:B------:R-:W-:-:S04]  /*203f0*/  @!P2 SHF.L.U32 R131, R130, 0x3, RZ ;  /* 0x000000038283a819 */ /* 0x000fc800000006ff */
[----:B------:R-:W-:Y:S01]  /*20400*/  @!P2 LOP3.LUT R131, R131, 0xf8, RZ, 0xc0, !PT ;  /* 0x000000f88383a812 */ /* 0x000fe200078ec0ff */
        /* <DEDUP_REMOVED lines=11> */
[----:B------:R-:W-:Y:S02]  /*204c0*/  @!P2 IMAD.MOV.U32 R129, RZ, RZ, R6 ;  /* 0x000000ffff81a224 */ /* 0x000fe400078e0006 */
[----:B------:R0:W-:Y:S01]  /*204d0*/  @!P1 STS.64 [R128+UR4], R100 ;  /* 0x0000006480009988 */ /* 0x0001e20008000a04 */
[----:B------:R-:W-:Y:S01]  /*204e0*/  BAR.SYNC.DEFER_BLOCKING 0x0 ;  /* 0x0000000000007b1d */ /* 0x000fe20000010000 */
[----:B------:R-:W-:-:S05]  /*204f0*/  ISETP.NE.AND P1, PT, R130, RZ, PT ;  /* 0x000000ff8200720c */ /* 0x000fca0003f25270 */
[----:B------:R-:W1:Y:S01]  /*20500*/  SHFL.DOWN PT, R132, R129, 0x2, 0x1f ;  /* 0x08401f0081847f89 */ /* 0x000e6200000e0000 */
[----:B0-----:R-:W-:-:S03]  /*20510*/  I2FP.F32.S32 R100, R129 ;  /* 0x0000008100647245 */ /* 0x001fc60000201400 */
[----:B------:R0:W-:Y:S01]  /*20520*/  @!P2 LDS.64 R102, [R131+UR4] ;  /* 0x000000048366a984 */ /* 0x0001e20008000a00 */
[----:B------:R-:W-:Y:S02]  /*20530*/  ISETP.NE.AND P2, PT, RZ, UR16, PT ;  /* 0x00000010ff007c0c */ /* 0x000fe4000bf45270 */
[----:B-1----:R-:W-:Y:S01]  /*20540*/  IADD3 R135, PT, PT, R132, R129, RZ ;  /* 0x0000008184877210 */ /* 0x002fe20007ffe0ff */
[----:B0-----:R-:W0:Y:S01]  /*20550*/  LDC R131, c[0x0][0x448] ;  /* 0x00011200ff837b82 */ /* 0x001e220000000800 */
[----:B------:R-:W-:Y:S02]  /*20560*/  I2FP.F32.S32 R132, R132 ;  /* 0x0000008400847245 */ /* 0x000fe40000201400 */
        /* <DEDUP_REMOVED lines=18> */
[----:B------:R-:W-:Y:S01]  /*20690*/  FFMA.FTZ R133, R137, R133, R134 ;  /* 0x0000008589857223 */ /* 0x000fe20000010086 */
[----:B------:R-:W-:-:S04]  /*206a0*/  IMAD.U32 R137, RZ, RZ, UR6 ;  /* 0x00000006ff897e24 */ /* 0x000fc8000f8e00ff */
        /* <DEDUP_REMOVED lines=8> */
[----:B------:R-:W1:Y:S01]  /*20730*/  @!P1 LDC.64 R100, c[0x0][0x3c8] ;  /* 0x0000f200ff649b82 */ /* 0x000e620000000a00 */
[----:B------:R-:W-:Y:S02]  /*20740*/  FMUL.FTZ R103, R103, R138 ;  /* 0x0000008a67677220 */ /* 0x000fe40000410000 */
[----:B------:R-:W2:Y:S02]  /*20750*/  SHFL.IDX PT, R133, R128, RZ, 0x1f ;  /* 0x00001fff80857589 */ /* 0x000ea400000e0000 */
[----:B------:R-:W-:-:S03]  /*20760*/  FFMA.FTZ R135, R135, R103, R102 ;  /* 0x0000006787877223 */ /* 0x000fc60000010066 */
[----:B------:R-:W3:Y:S02]  /*20770*/  @!P1 LDC.64 R102, c[0x0][0x3c0] ;  /* 0x0000f000ff669b82 */ /* 0x000ee40000000a00 */
[----:B------:R4:W0:Y:S02]  /*20780*/  SHFL.IDX PT, R134, R135, RZ, 0x1f ;  /* 0x00001fff87867589 */ /* 0x00082400000e0000 */
[----:B----4-:R-:W-:-:S05]  /*20790*/  MOV R135, UR6 ;  /* 0x0000000600877c02 */ /* 0x010fca0008000f00 */
[----:B-1----:R-:W-:-:S04]  /*207a0*/  @!P1 IMAD.WIDE R100, R135, 0x4, R100 ;  /* 0x0000000487649825 */ /* 0x002fc800078e0264 */
[----:B--2---:R-:W-:-:S05]  /*207b0*/  FMUL.FTZ R129, R133, R133 ;  /* 0x0000008585817220 */ /* 0x004fca0000410000 */
[----:B------:R-:W-:Y:S01]  /*207c0*/  FSEL R132, R129, RZ, P2 ;  /* 0x000000ff81847208 */ /* 0x000fe20001000000 */
[----:B---3--:R-:W-:-:S04]  /*207d0*/  @!P1 IMAD.WIDE R102, R137, 0x4, R102 ;  /* 0x0000000489669825 */ /* 0x008fc800078e0266 */
[----:B0-----:R-:W-:-:S04]  /*207e0*/  FFMA.FTZ R129, R134, UR17, R131 ;  /* 0x0000001186817c23 */ /* 0x001fc80008010083 */
[----:B------:R-:W-:Y:S01]  /*207f0*/  FADD.FTZ R129, R129, R132 ;  /* 0x0000008481817221 */ /* 0x000fe20000010000 */
[----:B------:R0:W-:Y:S01]  /*20800*/  @!P1 STG.E desc[UR10][R102.64], R133 ;  /* 0x0000008566009986 */ /* 0x0001e2000c10190a */
[----:B------:R-:W-:Y:S02]  /*20810*/  FSEL R132, R133, RZ, !P2 ;  /* 0x000000ff85847208 */ /* 0x000fe40005000000 */
[----:B------:R-:W1:Y:S02]  /*20820*/  MUFU.RSQ R131, R129 ;  /* 0x0000008100837308 */ /* 0x000e640000001400 */
[----:B-1----:R0:W-:Y:S01]  /*20830*/  @!P1 STG.E desc[UR10][R100.64], R131 ;  /* 0x0000008364009986 */ /* 0x0021e2000c10190a */
[----:B------:R-:W-:Y:S05]  /*20840*/  @!P0 BRA `(.L_x_6745) ;  /* 0x0000000000c08947 */ /* 0x000fea0003800000 */
[--C-:B------:R-:W-:Y:S01]  /*20850*/  FADD.FTZ R128, R72, -R132.reuse ;  /* 0x8000008448807221 */ /* 0x100fe20000010000 */
[--C-:B0-----:R-:W-:Y:S01]  /*20860*/  FADD.FTZ R102, R70, -R132.reuse ;  /* 0x8000008446667221 */ /* 0x101fe20000010000 */
[----:B------:R-:W-:Y:S01]  /*20870*/  SHF.L.U32 R129, R25, 0x10, RZ ;  /* 0x0000001019817819 */ /* 0x000fe200000006ff */
[--C-:B------:R-:W-:Y:S01]  /*20880*/  FADD.FTZ R134, R74, -R132.reuse ;  /* 0x800000844a867221 */ /* 0x100fe20000010000 */
[----:B------:R-:W-:Y:S01]  /*20890*/  SHF.L.U32 R137, R30, 0x10, RZ ;  /* 0x000000101e897819 */ /* 0x000fe200000006ff */
[----:B------:R-:W-:Y:S01]  /*208a0*/  FMUL.FTZ R128, R131, R128 ;  /* 0x0000008083807220 */ /* 0x000fe20000410000 */
[----:B------:R-:W-:Y:S02]  /*208b0*/  IMAD.U32 R133, R29, 0x10000, RZ ;  /* 0x000100001d857824 */ /* 0x000fe400078e00ff */
[C---:B------:R-:W-:Y:S01]  /*208c0*/  FMUL.FTZ R102, R131.reuse, R102 ;  /* 0x0000006683667220 */ /* 0x040fe20000410000 */
[----:B------:R-:W-:Y:S02]  /*208d0*/  IMAD.U32 R135, R26, 0x10000, RZ ;  /* 0x000100001a877824 */ /* 0x000fe400078e00ff */
[----:B------:R-:W-:Y:S01]  /*208e0*/  FMUL.FTZ R136, R131, R134 ;  /* 0x0000008683887220 */ /* 0x000fe20000410000 */
[----:B------:R-:W-:Y:S01]  /*208f0*/  FADD.FTZ R100, R68, -R132 ;  /* 0x8000008444647221 */ /* 0x000fe20000010000 */
[----:B------:R-:W-:Y:S01]  /*20900*/  FFMA.FTZ R134, R102, R129, R133 ;  /* 0x0000008166867223 */ /* 0x000fe20000010085 */
[----:B------:R-:W-:Y:S01]  /*20910*/  FFMA.FTZ R137, R128, R135, R137 ;  /* 0x0000008780897223 */ /* 0x000fe20000010089 */
[----:B------:R-:W-:Y:S01]  /*20920*/  IMAD.U32 R139, R27, 0x10000, RZ ;  /* 0x000100001b8b7824 */ /* 0x000fe200078e00ff */
[----:B------:R-:W0:Y:S01]  /*20930*/  LDC.64 R128, c[0x0][0x428] ;  /* 0x00010a00ff807b82 */ /* 0x000e220000000a00 */
[----:B------:R-:W-:-:S02]  /*20940*/  IMAD.U32 R141, R31, 0x10000, RZ ;  /* 0x000100001f8d7824 */ /* 0x000fc400078e00ff */
[----:B------:R-:W-:Y:S01]  /*20950*/  FMUL.FTZ R100, R131, R100 ;  /* 0x0000006483647220 */ /* 0x000fe20000410000 */
[----:B------:R-:W-:Y:S02]  /*20960*/  IMAD.U32 R101, R24, 0x10000, RZ ;  /* 0x0001000018657824 */ /* 0x000fe400078e00ff */
[--C-:B------:R-:W-:Y:S01]  /*20970*/  FADD.FTZ R102, R69, -R132.reuse ;  /* 0x8000008445667221 */ /* 0x100fe20000010000 */
[----:B------:R-:W-:Y:S02]  /*20980*/  IMAD.U32 R103, R28, 0x10000, RZ ;  /* 0x000100001c677824 */ /* 0x000fe400078e00ff */
        /* <DEDUP_REMOVED lines=28> */
.L_x_6745:
[----:B------:R-:W-:Y:S05]  /*20b50*/  BSYNC.RECONVERGENT B0 ;  /* 0x0000000000007941 */ /* 0x000fea0003800200 */
.L_x_6744:
[----:B------:R-:W-:Y:S01]  /*20b60*/  LOP3.LUT P0, RZ, R5, 0x80, RZ, 0xc0, !PT ;  /* 0x0000008005ff7812 */ /* 0x000fe2000780c0ff */
[----:B------:R-:W-:-:S12]  /*20b70*/  BSSY.RECONVERGENT B0, `(.L_x_6746) ;  /* 0x0000032000007945 */ /* 0x000fd80003800200 */
[----:B------:R-:W-:Y:S05]  /*20b80*/  @!P0 BRA `(.L_x_6747) ;  /* 0x0000000000c08947 */ /* 0x000fea0003800000 */
[--C-:B-1----:R-:W-:Y:S01]  /*20b90*/  FADD.FTZ R128, R80, -R132.reuse ;  /* 0x8000008450807221 */ /* 0x102fe20000010000 */
[--C-:B0-----:R-:W-:Y:S01]  /*20ba0*/  FADD.FTZ R102, R78, -R132.reuse ;  /* 0x800000844e667221 */ /* 0x101fe20000010000 */
[----:B------:R-:W-:Y:S01]  /*20bb0*/  IMAD.U32 R129, R33, 0x10000, RZ ;  /* 0x0001000021817824 */ /* 0x000fe200078e00ff */
[----:B------:R-:W-:Y:S01]  /*20bc0*/  SHF.L.U32 R133, R37, 0x10, RZ ;  /* 0x0000001025857819 */ /* 0x000fe200000006ff */
[--C-:B------:R-:W-:Y:S01]  /*20bd0*/  FADD.FTZ R134, R82, -R132.reuse ;  /* 0x8000008452867221 */ /* 0x100fe20000010000 */
[C---:B------:R-:W-:Y:S01]  /*20be0*/  FMUL.FTZ R128, R131.reuse, R128 ;  /* 0x0000008083807220 */ /* 0x040fe20000410000 */
[----:B------:R-:W-:Y:S02]  /*20bf0*/  IMAD.U32 R135, R34, 0x10000, RZ ;  /* 0x0001000022877824 */ /* 0x000fe400078e00ff */
[C---:B------:R-:W-:Y:S01]  /*20c00*/  FMUL.FTZ R102, R131.reuse, R102 ;  /* 0x0000006683667220 */ /* 0x040fe20000410000 */
[----:B------:R-:W-:Y:S02]  /*20c10*/  IMAD.U32 R137, R38, 0x10000, RZ ;  /* 0x0001000026897824 */ /* 0x000fe400078e00ff */
        /* <DEDUP_REMOVED lines=39> */
.L_x_6747:
[----:B------:R-:W-:Y:S05]  /*20e90*/  BSYNC.RECONVERGENT B0 ;  /* 0x0000000000007941 */ /* 0x000fea0003800200 */
.L_x_6746:
[----:B------:R-:W-:Y:S01]  /*20ea0*/  LOP3.LUT P0, RZ, R5, 0x40, RZ, 0xc0, !PT ;  /* 0x0000004005ff7812 */ /* 0x000fe2000780c0ff */
[----:B------:R-:W-:-:S12]  /*20eb0*/  BSSY.RECONVERGENT B0, `(.L_x_6748) ;  /* 0x0000032000007945 */ /* 0x000fd80003800200 */
[----:B------:R-:W-:Y:S05]  /*20ec0*/  @!P0 BRA `(.L_x_6749) ;  /* 0x0000000000c08947 */ /* 0x000fea0003800000 */
[--C-:B-12---:R-:W-:Y:S01]  /*20ed0*/  FADD.FTZ R128, R88, -R132.reuse ;  /* 0x8000008458807221 */ /* 0x106fe20000010000 */
[--C-:B0-----:R-:W-:Y:S01]  /*20ee0*/  FADD.FTZ R102, R86, -R132.reuse ;  /* 0x8000008456667221 */ /* 0x101fe20000010000 */
[----:B------:R-:W-:Y:S01]  /*20ef0*/  IMAD.U32 R129, R41, 0x10000, RZ ;  /* 0x0001000029817824 */ /* 0x000fe200078e00ff */
[----:B------:R-:W-:Y:S01]  /*20f00*/  SHF.L.U32 R135, R42, 0x10, RZ ;  /* 0x000000102a877819 */ /* 0x000fe200000006ff */
[--C-:B------:R-:W-:Y:S01]  /*20f10*/  FADD.FTZ R134, R90, -R132.reuse ;  /* 0x800000845a867221 */ /* 0x100fe20000010000 */
[----:B------:R-:W-:Y:S01]  /*20f20*/  FMUL.FTZ R128, R131, R128 ;  /* 0x0000008083807220 */ /* 0x000fe20000410000 */
[----:B------:R-:W-:Y:S02]  /*20f30*/  IMAD.U32 R133, R45, 0x10000, RZ ;  /* 0x000100002d857824 */ /* 0x000fe400078e00ff */
[C---:B------:R-:W-:Y:S01]  /*20f40*/  FMUL.FTZ R102, R131.reuse, R102 ;  /* 0x0000006683667220 */ /* 0x040fe20000410000 */
[----:B------:R-:W-:Y:S02]  /*20f50*/  IMAD.U32 R137, R46, 0x10000, RZ ;  /* 0x000100002e897824 */ /* 0x000fe400078e00ff */
[----:B------:R-:W-:Y:S01]  /*20f60*/  FMUL.FTZ R136, R131, R134 ;  /* 0x0000008683887220 */ /* 0x000fe20000410000 */
[----:B------:R-:W-:Y:S01]  /*20f70*/  SHF.L.U32 R141, R47, 0x10, RZ ;  /* 0x000000102f8d7819 */ /* 0x000fe200000006ff */
[----:B------:R-:W-:Y:S01]  /*20f80*/  FFMA.FTZ R134, R102, R129, R133 ;  /* 0x0000008166867223 */ /* 0x000fe20000010085 */
[----:B------:R-:W-:Y:S01]  /*20f90*/  FFMA.FTZ R137, R128, R135, R137 ;  /* 0x0000008780897223 */ /* 0x000fe20000010089 */
[----:B------:R-:W-:Y:S01]  /*20fa0*/  IMAD.U32 R139, R43, 0x10000, RZ ;  /* 0x000100002b8b7824 */ /* 0x000fe200078e00ff */
[----:B------:R-:W0:Y:S01]  /*20fb0*/  LDC.64 R128, c[0x0][0x428] ;  /* 0x00010a00ff807b82 */ /* 0x000e220000000a00 */
[----:B------:R-:W-:Y:S01]  /*20fc0*/  FADD.FTZ R100, R84, -R132 ;  /* 0x8000008454647221 */ /* 0x000fe20000010000 */
[----:B------:R-:W-:Y:S01]  /*20fd0*/  SHF.L.U32 R103, R44, 0x10, RZ ;  /* 0x000000102c677819 */ /* 0x000fe200000006ff */
[----:B------:R-:W-:Y:S01]  /*20fe0*/  FFMA.FTZ R140, R136, R139, R141 ;  /* 0x0000008b888c7223 */ /* 0x000fe2000001008d */
[----:B------:R-:W-:-:S02]  /*20ff0*/  IMAD.U32 R101, R40, 0x10000, RZ ;  /* 0x0001000028657824 */ /* 0x000fc400078e00ff */
[----:B------:R-:W-:Y:S01]  /*21000*/  FMUL.FTZ R100, R131, R100 ;  /* 0x0000006483647220 */ /* 0x000fe20000410000 */
[--C-:B------:R-:W-:Y:S01]  /*21010*/  FADD.FTZ R136, R87, -R132.reuse ;  /* 0x8000008457887221 */ /* 0x100fe20000010000 */
[--C-:B------:R-:W-:Y:S01]  /*21020*/  FADD.FTZ R102, R85, -R132.reuse ;  /* 0x8000008455667221 */ /* 0x100fe20000010000 */
        /* <DEDUP_REMOVED lines=26> */
.L_x_6749:
[----:B------:R-:W-:Y:S05]  /*211d0*/  BSYNC.RECONVERGENT B0 ;  /* 0x0000000000007941 */ /* 0x000fea0003800200 */
.L_x_6748:
[----:B------:R-:W-:Y:S01]  /*211e0*/  LOP3.LUT P0, RZ, R5, 0x20, RZ, 0xc0, !PT ;  /* 0x0000002005ff7812 */ /* 0x000fe2000780c0ff */
[----:B------:R-:W-:-:S12]  /*211f0*/  BSSY.RECONVERGENT B0, `(.L_x_6750) ;  /* 0x0000038000007945 */ /* 0x000fd80003800200 */
[----:B------:R-:W-:Y:S05]  /*21200*/  @!P0 BRA `(.L_x_6751) ;  /* 0x0000000000d88947 */ /* 0x000fea0003800000 */
[--C-:B0123--:R-:W-:Y:S01]  /*21210*/  FADD.FTZ R100, R92, -R132.reuse ;  /* 0x800000845c647221 */ /* 0x10ffe20000010000 */
[--C-:B------:R-:W-:Y:S01]  /*21220*/  FADD.FTZ R128, R93, -R132.reuse ;  /* 0x800000845d807221 */ /* 0x100fe20000010000 */
[--C-:B------:R-:W-:Y:S01]  /*21230*/  FADD.FTZ R134, R94, -R132.reuse ;  /* 0x800000845e867221 */ /* 0x100fe20000010000 */
[--C-:B------:R-:W-:Y:S01]  /*21240*/  FADD.FTZ R136, R95, -R132.reuse ;  /* 0x800000845f887221 */ /* 0x100fe20000010000 */
[--C-:B------:R-:W-:Y:S01]  /*21250*/  FADD.FTZ R138, R96, -R132.reuse ;  /* 0x80000084608a7221 */ /* 0x100fe20000010000 */
[--C-:B------:R-:W-:Y:S01]  /*21260*/  FADD.FTZ R140, R97, -R132.reuse ;  /* 0x80000084618c7221 */ /* 0x100fe20000010000 */
[--C-:B------:R-:W-:Y:S01]  /*21270*/  FADD.FTZ R142, R98, -R132.reuse ;  /* 0x80000084628e7221 */ /* 0x100fe20000010000 */
[----:B------:R-:W-:Y:S01]  /*21280*/  FADD.FTZ R132, R99, -R132 ;  /* 0x8000008463847221 */ /* 0x000fe20000010000 */
[----:B------:R-:W-:Y:S02]  /*21290*/  IMAD.U32 R129, R52, 0x10000, RZ ;  /* 0x0001000034817824 */ /* 0x000fe400078e00ff */
[----:B------:R-:W-:Y:S01]  /*212a0*/  FMUL.FTZ R102, R131, R100 ;  /* 0x0000006483667220 */ /* 0x000fe20000410000 */
[----:B------:R-:W-:-:S02]  /*212b0*/  IMAD.U32 R103, R48, 0x10000, RZ ;  /* 0x0001000030677824 */ /* 0x000fc400078e00ff */
        /* <DEDUP_REMOVED lines=8> */
[----:B------:R-:W-:Y:S01]  /*21340*/  SHF.L.U32 R133, R49, 0x10, RZ ;  /* 0x0000001031857819 */ /* 0x000fe200000006ff */
[----:B------:R-:W0:Y:S01]  /*21350*/  LDC.64 R128, c[0x0][0x428] ;  /* 0x00010a00ff807b82 */ /* 0x000e220000000a00 */
[----:B------:R-:W-:Y:S01]  /*21360*/  SHF.L.U32 R139, R54, 0x10, RZ ;  /* 0x00000010368b7819 */ /* 0x000fe200000006ff */
[----:B------:R-:W-:Y:S01]  /*21370*/  IMAD.U32 R135, R53, 0x10000, RZ ;  /* 0x0001000035877824 */ /* 0x000fe200078e00ff */
[----:B------:R-:W-:Y:S01]  /*21380*/  PRMT R102, R49, 0x7632, R102 ;  /* 0x0000763231667816 */ /* 0x000fe20000000066 */
[----:B------:R-:W-:Y:S01]  /*21390*/  IMAD.U32 R137, R50, 0x10000, RZ ;  /* 0x0001000032897824 */ /* 0x000fe200078e00ff */
[----:B------:R-:W-:Y:S01]  /*213a0*/  PRMT R132, R53, 0x7632, R132 ;  /* 0x0000763235847816 */ /* 0x000fe20000000084 */
[----:B------:R-:W-:Y:S01]  /*213b0*/  FFMA.FTZ R134, R134, R133, R135 ;  /* 0x0000008586867223 */ /* 0x000fe20000010087 */
[----:B------:R-:W-:Y:S01]  /*213c0*/  PRMT R133, R52, 0x7632, R133 ;  /* 0x0000763234857816 */ /* 0x000fe20000000085 */
[----:B------:R-:W-:Y:S01]  /*213d0*/  FFMA.FTZ R137, R138, R137, R139 ;  /* 0x000000898a897223 */ /* 0x000fe2000001008b */
[----:B------:R-:W-:Y:S01]  /*213e0*/  PRMT R135, R50, 0x7632, R135 ;  /* 0x0000763232877816 */ /* 0x000fe20000000087 */
[----:B------:R-:W-:Y:S01]  /*213f0*/  IMAD.U32 R103, R7, 0x10000, RZ ;  /* 0x0001000007677824 */ /* 0x000fe200078e00ff */
[----:B------:R-:W-:Y:S01]  /*21400*/  PRMT R139, R54, 0x7632, R139 ;  /* 0x00007632368b7816 */ /* 0x000fe2000000008b */
[C---:B------:R-:W-:Y:S01]  /*21410*/  IMAD.U32 R141, R51.reuse, 0x10000, RZ ;  /* 0x00010000338d7824 */ /* 0x040fe200078e00ff */
        /* <DEDUP_REMOVED lines=15> */
[----:B0-----:R-:W-:Y:S01]  /*21510*/  IMAD.WIDE.U32 R128, R123, 0x10, R128 ;  /* 0x000000107b807825 */ /* 0x001fe200078e0080 */
[----:B------:R-:W-:Y:S02]  /*21520*/  F2FP.BF16.F32.PACK_AB R103, R136, R141 ;  /* 0x0000008d8867723e */ /* 0x000fe400000010ff */
[----:B------:R-:W-:Y:S02]  /*21530*/  F2FP.BF16.F32.PACK_AB R102, R140, R137 ;  /* 0x000000898c66723e */ /* 0x000fe400000010ff */
[----:B------:R-:W-:-:S02]  /*21540*/  F2FP.BF16.F32.PACK_AB R101, R101, R134 ;  /* 0x000000866565723e */ /* 0x000fc400000010ff */
[----:B------:R-:W-:-:S05]  /*21550*/  F2FP.BF16.F32.PACK_AB R100, R100, R131 ;  /* 0x000000836464723e */ /* 0x000fca00000010ff */
[----:B------:R4:W-:Y:S02]  /*21560*/  STG.E.128 desc[UR10][R128.64], R100 ;  /* 0x0000006480007986 */ /* 0x0009e4000c101d0a */
.L_x_6751:
[----:B------:R-:W-:Y:S05]  /*21570*/  BSYNC.RECONVERGENT B0 ;  /* 0x0000000000007941 */ /* 0x000fea0003800200 */
.L_x_6750:
[----:B------:R-:W-:Y:S02]  /*21580*/  UIADD3 UR6, UPT, UPT, UR6, UR18, URZ ;  /* 0x0000001206067290 */ /* 0x000fe4000fffe0ff */
[----:B------:R-:W-:Y:S02]  /*21590*/  UPLOP3.LUT UP1, UPT, UPT, UPT, UP1, 0x40, 0x4 ;  /* 0x000000000004789c */ /* 0x000fe40003f2e810 */
[----:B------:R-:W-:-:S09]  /*215a0*/  UISETP.GE.AND UP0, UPT, UR6, UR19, UPT ;  /* 0x000000130600728c */ /* 0x000fd2000bf06270 */
[----:B------:R-:W-:Y:S05]  /*215b0*/  BRA.U !UP0, `(.L_x_6752) ;  /* 0xfffffdf908347547 */ /* 0x000fea000b83ffff */
[----:B------:R-:W-:Y:S05]  /*215c0*/  EXIT ;  /* 0x000000000000794d */ /* 0x000fea0003800000 */
.L_x_6753:
        /* <DEDUP_REMOVED lines=11> */
.L_x_17970:


//--------------------- .text._ZN10layer_norm31ln_parallel_residual_fwd_kernelINS_13Kernel_traitsI13__nv_bfloat16S2_fS2_fjLj4096ELj1ELj1ELj4ELj16ENS_18Kernel_traits_baseILj4096ES2_S2_fS2_fjLj128EEEEELb1ELb1ELb1EEEvNS_9FwdParamsE --------------------------
	.section	.text._ZN10layer_norm31ln_parallel_residual_fwd_kernelINS_13Kernel_traitsI13__nv_bfloat16S2_fS2_fjLj4096ELj1ELj1ELj4ELj16ENS_18Kernel_traits_baseILj4096ES2_S2_fS2_fjLj128EEEEELb1ELb1ELb1EEEvNS_9FwdParamsE,"ax",@progbits
	.align	128
        .global         _ZN10layer_norm31ln_parallel_residual_fwd_kernelINS_13Kernel_traitsI13__nv_bfloat16S2_fS2_fjLj4096ELj1ELj1ELj4ELj16ENS_18Kernel_traits_baseILj4096ES2_S2_fS2_fjLj128EEEEELb1ELb1ELb1EEEvNS_9FwdParamsE
        .type           _ZN10layer_norm31ln_parallel_residual_fwd_kernelINS_13Kernel_traitsI13__nv_bfloat16S2_fS2_fjLj4096ELj1ELj1ELj4ELj16ENS_18Kernel_traits_baseILj4096ES2_S2_fS2_fjLj128EEEEELb1ELb1ELb1EEEvNS_9FwdParamsE,@function
        .size           _ZN10layer_norm31ln_parallel_residual_fwd_kernelINS_13Kernel_traitsI13__nv_bfloat16S2_fS2_fjLj4096ELj1ELj1ELj4ELj16ENS_18Kernel_traits_baseILj4096ES2_S2_fS2_fjLj128EEEEELb1ELb1ELb1EEEvNS_9FwdParamsE,(.L_x_17971 - _ZN10layer_norm31ln_parallel_residual_fwd_kernelINS_13Kernel_traitsI13__nv_bfloat16S2_fS2_fjLj4096ELj1ELj1ELj4ELj16ENS_18Kernel_traits_baseILj4096ES2_S2_fS2_fjLj128EEEEELb1ELb1ELb1EEEvNS_9FwdParamsE)
        .other          _ZN10layer_norm31ln_parallel_residual_fwd_kernelINS_13Kernel_traitsI13__nv_bfloat16S2_fS2_fjLj4096ELj1ELj1ELj4ELj16ENS_18Kernel_traits_baseILj4096ES2_S2_fS2_fjLj128EEEEELb1ELb1ELb1EEEvNS_9FwdParamsE,@"STO_CUDA_ENTRY STV_DEFAULT"
_ZN10layer_norm31ln_parallel_residual_fwd_kernelINS_13Kernel_traitsI13__nv_bfloat16S2_fS2_fjLj4096ELj1ELj1ELj4ELj16ENS_18Kernel_traits_baseILj4096ES2_S2_fS2_fjLj128EEEEELb1ELb1ELb1EEEvNS_9FwdParamsE:
.text._ZN10layer_norm31ln_parallel_residual_fwd_kernelINS_13Kernel_traitsI13__nv_bfloat16S2_fS2_fjLj4096ELj1ELj1ELj4ELj16ENS_18Kernel_traits_baseILj4096ES2_S2_fS2_fjLj128EEEEELb1ELb1ELb1EEEvNS_9FwdParamsE:
        /* <DEDUP_REMOVED lines=8> */
[C-C-:B-1----:R-:W-:Y:S01]  /*0080*/  @P0 IMAD.WIDE.U32 R6, R116.reuse, 0x10, R8.reuse ;  /* 0x0000001074060825 */ /* 0x142fe200078e0008 */
[----:B------:R-:W1:Y:S04]  /*0090*/  LDC R141, c[0x0][0x458] ;  /* 0x00011600ff8d7b82 */ /* 0x000e680000000800 */
[----:B--2---:R-:W5:Y:S04]  /*00a0*/  @P0 LDG.E.128 R92, desc[UR10][R6.64] ;  /* 0x0000000a065c0981 */ /* 0x004f68000c1e1d00 */
[----:B------:R-:W5:Y:S01]  /*00b0*/  @P0 LDG.E.128 R88, desc[UR10][R6.64+0x800] ;  /* 0x0008000a06580981 */ /* 0x000f62000c1e1d00 */
[----:B------:R-:W2:Y:S03]  /*00c0*/  LDC R12, c[0x0][0x45c] ;  /* 0x00011700ff0c7b82 */ /* 0x000ea60000000800 */
[----:B------:R-:W5:Y:S04]  /*00d0*/  @P0 LDG.E.128 R84, desc[UR10][R6.64+0x1000] ;  /* 0x0010000a06540981 */ /* 0x000f68000c1e1d00 */
[----:B------:R3:W5:Y:S01]  /*00e0*/  @P0 LDG.E.128 R80, desc[UR10][R6.64+0x1800] ;  /* 0x0018000a06500981 */ /* 0x000762000c1e1d00 */
[----:B------:R-:W3:Y:S01]  /*00f0*/  @P0 LDC.64 R10, c[0x0][0x438] ;  /* 0x00010e00ff0a0b82 */ /* 0x000ee20000000a00 */
[----:B------:R-:W4:Y:S01]  /*0100*/  LDCU.64 UR8, c[0x0][0x450] ;  /* 0x00008a00ff0877ac */ /* 0x000f220008000a00 */
[----:B0-----:R-:W-:Y:S01]  /*0110*/  ISETP.NE.AND P1, PT, RZ, UR4, PT ;  /* 0x00000004ff007c0c */ /* 0x001fe2000bf25270 */
[----:B------:R-:W-:Y:S01]  /*0120*/  @!P0 IMAD.WIDE.U32 R8, R116, 0x10, R8 ;  /* 0x0000001074088825 */ /* 0x000fe200078e0008 */
[----:B------:R-:W0:Y:S11]  /*0130*/  LDCU UR4, c[0x0][0x384] ;  /* 0x00007080ff0477ac */ /* 0x000e360008000800 */
[----:B-1----:R-:W-:Y:S01]  /*0140*/  @P1 IMAD.MOV.U32 R4, RZ, RZ, R141 ;  /* 0x000000ffff041224 */ /* 0x002fe200078e008d */
[----:B--2---:R-:W-:Y:S01]  /*0150*/  @P1 MOV R5, R12 ;  /* 0x0000000c00051202 */ /* 0x004fe20000000f00 */
[----:B----4-:R-:W-:-:S02]  /*0160*/  IMAD.U32 R2, RZ, RZ, UR8 ;  /* 0x00000008ff027e24 */ /* 0x010fc4000f8e00ff */
[----:B------:R-:W-:-:S03]  /*0170*/  IMAD.U32 R3, RZ, RZ, UR9 ;  /* 0x00000009ff037e24 */ /* 0x000fc6000f8e00ff */
[----:B------:R-:W5:Y:S01]  /*0180*/  @P1 LDG.E.64 R4, desc[UR10][R4.64] ;  /* 0x0000000a04041981 */ /* 0x000f62000c1e1b00 */
[----:B---3--:R-:W-:Y:S01]  /*0190*/  @P0 IMAD.WIDE.U32 R6, R116, 0x10, R10 ;  /* 0x0000001074060825 */ /* 0x008fe200078e000a */
[----:B------:R-:W0:Y:S02]  /*01a0*/  S2UR UR18, SR_CTAID.X ;  /* 0x00000000001279c3 */ /* 0x000e240000002500 */
[----:B------:R-:W5:Y:S04]  /*01b0*/  @P1 LDG.E.64 R2, desc[UR10][R2.64] ;  /* 0x0000000a02021981 */ /* 0x000f68000c1e1b00 */
[----:B------:R1:W5:Y:S02]  /*01c0*/  @P0 LDG.E.128 R76, desc[UR10][R6.64] ;  /* 0x0000000a064c0981 */ /* 0x000364000c1e1d00 */
[----:B------:R-:W2:Y:S02]  /*01d0*/  @P1 LDC R11, c[0x0][0x460] ;  /* 0x00011800ff0b1b82 */ /* 0x000ea40000000800 */
[----:B------:R1:W5:Y:S04]  /*01e0*/  @P0 LDG.E.128 R72, desc[UR10][R6.64+0x800] ;  /* 0x0008000a06480981 */ /* 0x000368000c1e1d00 */
[----:B------:R1:W5:Y:S04]  /*01f0*/  @P0 LDG.E.128 R68, desc[UR10][R6.64+0x1000] ;  /* 0x0010000a06440981 */ /* 0x000368000c1e1d00 */
[----:B------:R1:W5:Y:S04]  /*0200*/  @P0 LDG.E.128 R64, desc[UR10][R6.64+0x1800] ;  /* 0x0018000a06400981 */ /* 0x000368000c1e1d00 */
[----:B------:R1:W5:Y:S04]  /*0210*/  @!P0 LDG.E.128 R92, desc[UR10][R8.64] ;  /* 0x0000000a085c8981 */ /* 0x000368000c1e1d00 */
[----:B------:R1:W5:Y:S04]  /*0220*/  @!P0 LDG.E.128 R88, desc[UR10][R8.64+0x800] ;  /* 0x0008000a08588981 */ /* 0x000368000c1e1d00 */
[----:B------:R1:W5:Y:S04]  /*0230*/  @!P0 LDG.E.128 R84, desc[UR10][R8.64+0x1000] ;  /* 0x0010000a08548981 */ /* 0x000368000c1e1d00 */
[----:B------:R1:W5:Y:S01]  /*0240*/  @!P0 LDG.E.128 R80, desc[UR10][R8.64+0x1800] ;  /* 0x0018000a08508981 */ /* 0x000362000c1e1d00 */
[----:B0-----:R-:W-:-:S06]  /*0250*/  UISETP.GE.AND UP0, UPT, UR18, UR4, UPT ;  /* 0x000000041200728c */ /* 0x001fcc000bf06270 */
[----:B------:R-:W-:-:S13]  /*0260*/  PLOP3.LUT P2, PT, PT, PT, UP0, 0x80, 0x8 ;  /* 0x000000000008781c */ /* 0x000fda0003f4f008 */
[----:B-12---:R-:W-:Y:S05]  /*0270*/  @P2 EXIT ;  /* 0x000000000000294d */ /* 0x006fea0003800000 */
[----:B------:R-:W0:Y:S01]  /*0280*/  LDC R7, c[0x0][0x360] ;  /* 0x0000d800ff077b82 */ /* 0x000e220000000800 */
        /* <DEDUP_REMOVED lines=15> */
[----:B------:R-:W-:Y:S01]  /*0380*/  IMAD.HI.U32 R0, R2, -0x2daee0ad, RZ ;  /* 0xd2511f5302007827 */ /* 0x000fe200078e00ff */
        /* <DEDUP_REMOVED lines=19> */
[----:B------:R-:W-:Y:S01]  /*04c0*/  UIADD3 UR32, UPT, UPT, UR8, 0x1715609d, URZ ;  /* 0x1715609d08207890 */ /* 0x000fe2000fffe0ff */
[----:B------:R-:W-:Y:S01]  /*04d0*/  PRMT R15, R86, 0x7632, R15 ;  /* 0x00007632560f7816 */ /* 0x000fe2000000000f */
[----:B------:R-:W-:Y:S01]  /*04e0*/  UIADD3 UR33, UPT, UPT, UR9, -0x56f99767, URZ ;  /* 0xa906689909217890 */ /* 0x000fe2000fffe0ff */
[----:B------:R-:W-:Y:S01]  /*04f0*/  LOP3.LUT R6, R7, UR24, R6, 0x96, !PT ;  /* 0x0000001807067c12 */ /* 0x000fe2000f8e9606 */
[----:B------:R-:W-:Y:S01]  /*0500*/  IMAD.HI.U32 R8, R5, -0x2daee0ad, RZ ;  /* 0xd2511f5305087827 */ /* 0x000fe200078e00ff */
[----:B------:R-:W-:Y:S01]  /*0510*/  UIADD3 UR34, UPT, UPT, UR8, -0x4ab325aa, URZ ;  /* 0xb54cda5608227890 */ /* 0x000fe2000fffe0ff */
[----:B------:R-:W-:Y:S01]  /*0520*/  PRMT R16, R85, 0x7632, R16 ;  /* 0x0000763255107816 */ /* 0x000fe20000000010 */
[----:B------:R-:W-:Y:S01]  /*0530*/  UIADD3 UR35, UPT, UPT, UR9, 0x646e171e, URZ ;  /* 0x646e171e09237890 */ /* 0x000fe2000fffe0ff */
[----:B------:R-:W-:Y:S01]  /*0540*/  IMAD R10, R5, -0x2daee0ad, RZ ;  /* 0xd2511f53050a7824 */ /* 0x000fe200078e02ff */
[----:B------:R-:W-:Y:S01]  /*0550*/  LOP3.LUT R8, R9, UR25, R8, 0x96, !PT ;  /* 0x0000001909087c12 */ /* 0x000fe2000f8e9608 */
[----:B------:R-:W-:Y:S01]  /*0560*/  IMAD R5, R0, -0x326172a9, RZ ;  /* 0xcd9e8d5700057824 */ /* 0x000fe200078e02ff */
[----:B------:R-:W-:Y:S01]  /*0570*/  UIADD3 UR36, UPT, UPT, UR8, 0x5384540f, URZ ;  /* 0x5384540f08247890 */ /* 0x000fe2000fffe0ff */
[----:B------:R-:W-:Y:S01]  /*0580*/  IMAD.HI.U32 R7, R6, -0x2daee0ad, RZ ;  /* 0xd2511f5306077827 */ /* 0x000fe200078e00ff */
        /* <DEDUP_REMOVED lines=10> */
[----:B------:R-:W-:Y:S01]  /*0630*/  UIADD3 UR40, UPT, UPT, UR8, -0x700cb87f, URZ ;  /* 0x8ff3478108287890 */ /* 0x000fe2000fffe0ff */
[----:B------:R-:W-:Y:S01]  /*0640*/  IMAD.HI.U32 R5, R7, -0x326172a9, RZ ;  /* 0xcd9e8d5707057827 */ /* 0x000fe200078e00ff */
[----:B------:R-:W-:Y:S01]  /*0650*/  UIADD3 UR41, UPT, UPT, UR9, -0x695add53, URZ ;  /* 0x96a522ad09297890 */ /* 0x000fe2000fffe0ff */
[----:B------:R-:W-:Y:S01]  /*0660*/  PRMT R19, R80, 0x7632, R19 ;  /* 0x0000763250137816 */ /* 0x000fe20000000013 */
[----:B-1----:R-:W-:Y:S01]  /*0670*/  UISETP.NE.U32.AND UP0, UPT, UR4, URZ, UPT ;  /* 0x000000ff0400728c */ /* 0x002fe2000bf05070 */
[----:B------:R-:W-:Y:S01]  /*0680*/  IMAD.HI.U32 R6, R0, -0x2daee0ad, RZ ;  /* 0xd2511f5300067827 */ /* 0x000fe200078e00ff */
[----:B------:R-:W-:-:S02]  /*0690*/  LOP3.LUT R5, R8, UR28, R5, 0x96, !PT ;  /* 0x0000001c08057c12 */ /* 0x000fc4000f8e9605 */
[----:B------:R-:W-:Y:S02]  /*06a0*/  @!P0 CS2R R66, SRZ ;  /* 0x0000000000428805 */ /* 0x000fe4000001ff00 */
[----:B------:R-:W-:Y:S01]  /*06b0*/  PRMT R20, R79, 0x7632, R20 ;  /* 0x000076324f147816 */ /* 0x000fe20000000014 */
[----:B------:R-:W-:Y:S01]  /*06c0*/  IMAD R7, R7, -0x326172a9, RZ ;  /* 0xcd9e8d5707077824 */ /* 0x000fe200078e02ff */
[----:B------:R-:W-:Y:S01]  /*06d0*/  LOP3.LUT R6, R9, UR29, R6, 0x96, !PT ;  /* 0x0000001d09067c12 */ /* 0x000fe2000f8e9606 */
[----:B------:R-:W-:Y:S01]  /*06e0*/  IMAD R9, R0, -0x2daee0ad, RZ ;  /* 0xd2511f5300097824 */ /* 0x000fe200078e02ff */
[----:B------:R-:W-:Y:S01]  /*06f0*/  PRMT R21, R78, 0x7632, R21 ;  /* 0x000076324e157816 */ /* 0x000fe20000000015 */
[----:B------:R-:W-:Y:S01]  /*0700*/  IMAD.HI.U32 R8, R5, -0x2daee0ad, RZ ;  /* 0xd2511f5305087827 */ /* 0x000fe200078e00ff */
[----:B------:R-:W-:Y:S01]  /*0710*/  PRMT R22, R77, 0x7632, R22 ;  /* 0x000076324d167816 */ /* 0x000fe20000000016 */
[----:B------:R-:W-:Y:S01]  /*0720*/  UISETP.NE.AND.EX UP0, UPT, UR5, URZ, UPT, UP0 ;  /* 0x000000ff0500728c */ /* 0x000fe2000bf05300 */
[----:B------:R-:W-:Y:S01]  /*0730*/  PRMT R23, R76, 0x7632, R23 ;  /* 0x000076324c177816 */ /* 0x000fe20000000017 */
[C---:B------:R-:W-:Y:S01]  /*0740*/  IMAD.HI.U32 R0, R6.reuse, -0x326172a9, RZ ;  /* 0xcd9e8d5706007827 */ /* 0x040fe200078e00ff */
[----:B------:R-:W-:Y:S01]  /*0750*/  LOP3.LUT R8, R9, UR31, R8, 0x96, !PT ;  /* 0x0000001f09087c12 */ /* 0x000fe2000f8e9608 */
[----:B------:R-:W-:Y:S01]  /*0760*/  UPLOP3.LUT UP1, UPT, UPT, UPT, UPT, 0x40, 0x4 ;  /* 0x000000000004789c */ /* 0x000fe20003f2e870 */
        /* <DEDUP_REMOVED lines=21> */
[----:B------:R-:W-:Y:S01]  /*08c0*/  IMAD.HI.U32 R0, R5, -0x326172a9, RZ ;  /* 0xcd9e8d5705007827 */ /* 0x000fe200078e00ff */
[----:B------:R-:W-:Y:S01]  /*08d0*/  LOP3.LUT R9, R10, UR35, R9, 0x96, !PT ;  /* 0x000000230a097c12 */ /* 0x000fe2000f8e9609 */
[----:B------:R-:W3:Y:S01]  /*08e0*/  LDCU.U8 UR22, c[0x0][0x410] ;  /* 0x00008200ff1677ac */ /* 0x000ee20008000000 */
[----:B------:R-:W-:Y:S01]  /*08f0*/  PRMT R10, R91, 0x7632, R10 ;  /* 0x000076325b0a7816 */ /* 0x000fe2000000000a */
[----:B------:R-:W-:Y:S01]  /*0900*/  IMAD R8, R5, -0x326172a9, RZ ;  /* 0xcd9e8d5705087824 */ /* 0x000fe200078e02ff */
[----:B------:R-:W-:Y:S01]  /*0910*/  LOP3.LUT R0, R7, UR34, R0, 0x96, !PT ;  /* 0x0000002207007c12 */ /* 0x000fe2000f8e9600 */
[----:B------:R-:W-:Y:S01]  /*0920*/  IMAD R7, R6, -0x2daee0ad, RZ ;  /* 0xd2511f5306077824 */ /* 0x000fe200078e02ff */
[----:B------:R-:W-:Y:S01]  /*0930*/  PRMT R108, R65, 0x7632, R108 ;  /* 0x00007632416c7816 */ /* 0x000fe2000000006c */
[----:B------:R-:W-:Y:S01]  /*0940*/  IMAD.HI.U32 R5, R9, -0x326172a9, RZ ;  /* 0xcd9e8d5709057827 */ /* 0x000fe200078e00ff */
[----:B------:R-:W-:Y:S01]  /*0950*/  PRMT R109, R64, 0x7632, R109 ;  /* 0x00007632406d7816 */ /* 0x000fe2000000006d */
[----:B------:R-:W4:Y:S02]  /*0960*/  LDCU UR23, c[0x0][0x400] ;  /* 0x00008000ff1777ac */ /* 0x000f240008000800 */
        /* <DEDUP_REMOVED lines=8> */
[--C-:B------:R-:W-:Y:S01]  /*09f0*/  LOP3.LUT R122, R8, UR39, R7.reuse, 0x96, !PT ;  /* 0x00000027087a7c12 */ /* 0x100fe2000f8e9607 */
[----:B------:R-:W-:Y:S01]  /*0a00*/  IMAD.HI.U32 R0, R6, -0x326172a9, RZ ;  /* 0xcd9e8d5706007827 */ /* 0x000fe200078e00ff */
[----:B------:R-:W-:Y:S01]  /*0a10*/  PRMT R7, R94, 0x7632, R7 ;  /* 0x000076325e077816 */ /* 0x000fe20000000007 */
[----:B------:R-:W0:Y:S02]  /*0a20*/  LDCU.64 UR16, c[0x0][0x380] ;  /* 0x00007000ff1077ac */ /* 0x000e240008000a00 */
        /* <DEDUP_REMOVED lines=8> */
[----:B------:R-:W-:Y:S01]  /*0ab0*/  IMAD.MOV.U32 R5, RZ, RZ, RZ ;  /* 0x000000ffff057224 */ /* 0x000fe200078e00ff */
[----:B------:R-:W-:Y:S01]  /*0ac0*/  LOP3.LUT R127, R8, UR41, R127, 0x96, !PT ;  /* 0x00000029087f7c12 */ /* 0x000fe2000f8e967f */
[----:B------:R-:W-:Y:S01]  /*0ad0*/  IMAD R122, R122, -0x326172a9, RZ ;  /* 0xcd9e8d577a7a7824 */ /* 0x000fe200078e02ff */
[----:B------:R-:W-:Y:S01]  /*0ae0*/  PRMT R8, R93, 0x7632, R8 ;  /* 0x000076325d087816 */ /* 0x000fe20000000008 */
[----:B01234-:R-:W-:-:S07]  /*0af0*/  IMAD R124, R124, -0x2daee0ad, RZ ;  /* 0xd2511f537c7c7824 */ /* 0x01ffce00078e02ff */
.L_x_7058:
        /* <DEDUP_REMOVED lines=13> */
[----:B-1----:R-:W-:-:S04]  /*0bd0*/  @P1 IMAD.WIDE.U32 R30, R123, R30, UR20 ;  /* 0x000000147b1e1e25 */ /* 0x002fc8000f8e001e */
[C---:B0-----:R-:W-:Y:S01]  /*0be0*/  IMAD.WIDE.U32 R24, R123.reuse, 0x10, R96 ;  /* 0x000000107b187825 */ /* 0x041fe200078e0060 */
[----:B------:R-:W3:Y:S05]  /*0bf0*/  @P2 LDG.E.128 R60, desc[UR10][R30.64] ;  /* 0x0000000a1e3c2981 */ /* 0x000eea000c1e1d00 */
[----:B------:R-:W5:Y:S01]  /*0c00*/  LDG.E.128 R24, desc[UR10][R24.64] ;  /* 0x0000000a18187981 */ /* 0x000f62000c1e1d00 */
[----:B--2---:R-:W-:-:S05]  /*0c10*/  @P0 IMAD.WIDE.U32 R32, R123, 0x20, R32 ;  /* 0x000000207b200825 */ /* 0x004fca00078e0020 */
[----:B------:R0:W5:Y:S04]  /*0c20*/  @P0 LDG.E.128 R56, desc[UR10][R32.64] ;  /* 0x0000000a20380981 */ /* 0x000168000c1e1d00 */
[----:B------:R0:W5:Y:S01]  /*0c30*/  @P0 LDG.E.128 R52, desc[UR10][R32.64+0x10] ;  /* 0x0000100a20340981 */ /* 0x000162000c1e1d00 */
[----:B------:R-:W-:-:S04]  /*0c40*/  UISETP.NE.U32.AND UP0, UPT, UR12, URZ, UPT ;  /* 0x000000ff0c00728c */ /* 0x000fc8000bf05070 */
[----:B------:R-:W-:Y:S01]  /*0c50*/  UISETP.NE.AND.EX UP0, UPT, UR13, URZ, UPT, UP0 ;  /* 0x000000ff0d00728c */ /* 0x000fe2000bf05300 */
[----:B------:R-:W-:Y:S01]  /*0c60*/  IMAD.MOV.U32 R126, RZ, RZ, 0x2f800000 ;  /* 0x2f800000ff7e7424 */ /* 0x000fe200078e00ff */
[----:B---3--:R-:W-:Y:S02]  /*0c70*/  PRMT R28, R63, 0x7632, R28 ;  /* 0x000076323f1c7816 */ /* 0x008fe4000000001c */
        /* <DEDUP_REMOVED lines=19> */
.L_x_6756:
        /* <DEDUP_REMOVED lines=12> */
.L_x_6757:
        /* <DEDUP_REMOVED lines=42> */
.L_x_6755:
[----:B------:R-:W-:Y:S01]  /*1110*/  ISETP.NE.AND P1, PT, R30, 0x1, PT ;  /* 0x000000011e00780c */ /* 0x000fe20003f25270 */
[----:B------:R-:W-:Y:S01]  /*1120*/  UMOV UR4, UR6 ;  /* 0x0000000600047c82 */ /* 0x000fe20008000000 */
[----:B------:R-:W-:Y:S01]  /*1130*/  I2FP.F32.U32 R29, R28 ;  /* 0x0000001c001d7245 */ /* 0x000fe20000201000 */
[C---:B-----5:R-:W-:Y:S01]  /*1140*/  IMAD.U32 R28, R24.reuse, 0x10000, RZ ;  /* 0x00010000181c7824 */ /* 0x060fe200078e00ff */
[----:B------:R-:W-:Y:S01]  /*1150*/  PRMT R24, R24, 0x7632, R24 ;  /* 0x0000763218187816 */ /* 0x000fe20000000018 */
[----:B------:R-:W-:Y:S02]  /*1160*/  IMAD.MOV.U32 R31, RZ, RZ, 0x2 ;  /* 0x00000002ff1f7424 */ /* 0x000fe400078e00ff */
        /* <DEDUP_REMOVED lines=13> */
.L_x_6759:
        /* <DEDUP_REMOVED lines=12> */
.L_x_6760:
        /* <DEDUP_REMOVED lines=43> */
.L_x_6758:
[----:B------:R-:W-:Y:S01]  /*15b0*/  ISETP.NE.AND P1, PT, R31, 0x1, PT ;  /* 0x000000011f00780c */ /* 0x000fe20003f25270 */
[----:B------:R-:W-:Y:S01]  /*15c0*/  HFMA2 R30, -RZ, RZ, 0, 1.1920928955078125e-07 ;  /* 0x00000002ff1e7431 */ /* 0x000fe200000001ff */
[----:B------:R-:W-:Y:S01]  /*15d0*/  I2FP.F32.U32 R29, R29 ;  /* 0x0000001d001d7245 */ /* 0x000fe20000201000 */
[----:B------:R-:W-:-:S04]  /*15e0*/  IMAD.U32 R24, R24, 0x10000, RZ ;  /* 0x0001000018187824 */ /* 0x000fc800078e00ff */
        /* <DEDUP_REMOVED lines=13> */
.L_x_6762:
        /* <DEDUP_REMOVED lines=12> */
.L_x_6763:
        /* <DEDUP_REMOVED lines=43> */
.L_x_6761:
[----:B------:R-:W-:Y:S01]  /*1a30*/  ISETP.NE.AND P1, PT, R30, 0x1, PT ;  /* 0x000000011e00780c */ /* 0x000fe20003f25270 */
[----:B------:R-:W-:Y:S01]  /*1a40*/  IMAD.MOV.U32 R31, RZ, RZ, R122 ;  /* 0x000000ffff1f7224 */ /* 0x000fe200078e007a */
[----:B------:R-:W-:Y:S02]  /*1a50*/  I2FP.F32.U32 R29, R29 ;  /* 0x0000001d001d7245 */ /* 0x000fe40000201000 */
[----:B------:R-:W-:-:S03]  /*1a60*/  MOV R32, 0x2 ;  /* 0x0000000200207802 */ /* 0x000fc60000000f00 */
[----:B------:R-:W-:-:S05]  /*1a70*/  FFMA.FTZ R29, R29, R126, 1.1641532182693481445e-10 ;  /* 0x2f0000001d1d7423 */ /* 0x000fca000001007e */
[----:B------:R-:W-:Y:S01]  /*1a80*/  FSETP.LE.FTZ.AND P2, PT, R29, UR4, PT ;  /* 0x000000041d007c0b */ /* 0x000fe2000bf53000 */
[C---:B------:R-:W-:Y:S01]  /*1a90*/  IMAD.U32 R29, R25.reuse, 0x10000, RZ ;  /* 0x00010000191d7824 */ /* 0x040fe200078e00ff */
[----:B------:R-:W-:Y:S02]  /*1aa0*/  PRMT R25, R25, 0x7632, R25 ;  /* 0x0000763219197816 */ /* 0x000fe40000000019 */
        /* <DEDUP_REMOVED lines=10> */
.L_x_6765:
        /* <DEDUP_REMOVED lines=12> */
.L_x_6766:
        /* <DEDUP_REMOVED lines=43> */
.L_x_6764:
        /* <DEDUP_REMOVED lines=16> */
.L_x_6768:
        /* <DEDUP_REMOVED lines=12> */
.L_x_6769:
        /* <DEDUP_REMOVED lines=43> */
.L_x_6767:
[----:B------:R-:W-:Y:S01]  /*2330*/  ISETP.NE.AND P3, PT, R33, 0x1, PT ;  /* 0x000000012100780c */ /* 0x000fe20003f65270 */
[C---:B------:R-:W-:Y:S01]  /*2340*/  IMAD.U32 R30, R26.reuse, 0x10000, RZ ;  /* 0x000100001a1e7824 */ /* 0x040fe200078e00ff */
[----:B------:R-:W-:Y:S02]  /*2350*/  I2FP.F32.U32 R31, R31 ;  /* 0x0000001f001f7245 */ /* 0x000fe40000201000 */
[----:B------:R-:W-:Y:S02]  /*2360*/  PRMT R26, R26, 0x7632, R26 ;  /* 0x000076321a1a7816 */ /* 0x000fe4000000001a */
[----:B------:R-:W-:Y:S01]  /*2370*/  MOV R32, 0x2 ;  /* 0x0000000200207802 */ /* 0x000fe20000000f00 */
        /* <DEDUP_REMOVED lines=12> */
.L_x_6771:
        /* <DEDUP_REMOVED lines=12> */
.L_x_6772:
        /* <DEDUP_REMOVED lines=43> */
.L_x_6770:
        /* <DEDUP_REMOVED lines=16> */
.L_x_6774:
        /* <DEDUP_REMOVED lines=12> */
.L_x_6775:
        /* <DEDUP_REMOVED lines=43> */
.L_x_6773:
[----:B------:R-:W-:Y:S01]  /*2c20*/  ISETP.NE.AND P5, PT, R34, 0x1, PT ;  /* 0x000000012200780c */ /* 0x000fe20003fa5270 */
[----:B------:R-:W-:Y:S01]  /*2c30*/  IMAD.MOV.U32 R33, RZ, RZ, R122 ;  /* 0x000000ffff217224 */ /* 0x000fe200078e007a */
[----:B------:R-:W-:Y:S02]  /*2c40*/  I2FP.F32.U32 R31, R31 ;  /* 0x0000001f001f7245 */ /* 0x000fe40000201000 */
[----:B------:R-:W-:-:S03]  /*2c50*/  MOV R40, 0x2 ;  /* 0x0000000200287802 */ /* 0x000fc60000000f00 */
[----:B------:R-:W-:Y:S01]  /*2c60*/  FFMA.FTZ R32, R31, R126, 1.1641532182693481445e-10 ;  /* 0x2f0000001f207423 */ /* 0x000fe2000001007e */
[C---:B------:R-:W-:Y:S01]  /*2c70*/  IMAD.U32 R31, R27.reuse, 0x10000, RZ ;  /* 0x000100001b1f7824 */ /* 0x040fe200078e00ff */
[----:B------:R-:W-:-:S03]  /*2c80*/  PRMT R27, R27, 0x7632, R27 ;  /* 0x000076321b1b7816 */ /* 0x000fc6000000001b */
        /* <DEDUP_REMOVED lines=10> */
.L_x_6777:
        /* <DEDUP_REMOVED lines=12> */
.L_x_6778:
        /* <DEDUP_REMOVED lines=43> */
.L_x_6776:
        /* <DEDUP_REMOVED lines=36> */
.L_x_6754:
        /* <DEDUP_REMOVED lines=15> */
.L_x_6781:
        /* <DEDUP_REMOVED lines=12> */
.L_x_6782:
        /* <DEDUP_REMOVED lines=42> */
.L_x_6780:
        /* <DEDUP_REMOVED lines=21> */
.L_x_6784:
        /* <DEDUP_REMOVED lines=12> */
.L_x_6785:
        /* <DEDUP_REMOVED lines=43> */
.L_x_6783:
[----:B------:R-:W-:Y:S01]  /*3bf0*/  I2FP.F32.U32 R33, R32 ;  /* 0x0000002000217245 */ /* 0x000fe20000201000 */
[----:B------:R-:W-:Y:S01]  /*3c00*/  IMAD.U32 R32, R60, 0x10000, RZ ;  /* 0x000100003c207824 */ /* 0x000fe200078e00ff */
[----:B------:R-:W-:Y:S01]  /*3c10*/  ISETP.NE.AND P2, PT, R35, 0x1, PT ;  /* 0x000000012300780c */ /* 0x000fe20003f45270 */
[----:B------:R-:W-:Y:S02]  /*3c20*/  IMAD.MOV.U32 R34, RZ, RZ, 0x2 ;  /* 0x00000002ff227424 */ /* 0x000fe400078e00ff */
[----:B------:R-:W-:Y:S01]  /*3c30*/  FFMA.FTZ R33, R33, R126, 1.1641532182693481445e-10 ;  /* 0x2f00000021217423 */ /* 0x000fe2000001007e */
[----:B------:R-:W-:-:S04]  /*3c40*/  FMUL.FTZ R32, R32, UR5 ;  /* 0x0000000520207c20 */ /* 0x000fc80008410000 */
[----:B------:R-:W-:Y:S02]  /*3c50*/  FSETP.GTU.FTZ.AND P1, PT, R33, UR4, PT ;  /* 0x0000000421007c0b */ /* 0x000fe4000bf3c000 */
        /* <DEDUP_REMOVED lines=15> */
.L_x_6787:
        /* <DEDUP_REMOVED lines=12> */
.L_x_6788:
        /* <DEDUP_REMOVED lines=43> */
.L_x_6786:
[----:B------:R-:W-:Y:S01]  /*40c0*/  ISETP.NE.AND P1, PT, R34, 0x1, PT ;  /* 0x000000012200780c */ /* 0x000fe20003f25270 */
[----:B------:R-:W-:Y:S01]  /*40d0*/  IMAD.U32 R24, R24, 0x10000, RZ ;  /* 0x0001000018187824 */ /* 0x000fe200078e00ff */
[----:B------:R-:W-:Y:S01]  /*40e0*/  I2FP.F32.U32 R33, R32 ;  /* 0x0000002000217245 */ /* 0x000fe20000201000 */
[----:B------:R-:W-:Y:S01]  /*40f0*/  IMAD.MOV.U32 R35, RZ, RZ, 0x2 ;  /* 0x00000002ff237424 */ /* 0x000fe200078e00ff */
[----:B------:R-:W-:Y:S01]  /*4100*/  MOV R32, R122 ;  /* 0x0000007a00207202 */ /* 0x000fe20000000f00 */
[----:B------:R-:W-:Y:S02]  /*4110*/  FMUL.FTZ R24, R24, UR5 ;  /* 0x0000000518187c20 */ /* 0x000fe40008410000 */
        /* <DEDUP_REMOVED lines=12> */
.L_x_6790:
        /* <DEDUP_REMOVED lines=12> */
.L_x_6791:
        /* <DEDUP_REMOVED lines=43> */
.L_x_6789:
        /* <DEDUP_REMOVED lines=22> */
.L_x_6793:
        /* <DEDUP_REMOVED lines=12> */
.L_x_6794:
        /* <DEDUP_REMOVED lines=43> */
.L_x_6792:
[----:B------:R-:W-:Y:S01]  /*4a20*/  ISETP.NE.AND P1, PT, R32, 0x1, PT ;  /* 0x000000012000780c */ /* 0x000fe20003f25270 */
[C---:B------:R-:W-:Y:S01]  /*4a30*/  IMAD.U32 R42, R25.reuse, 0x10000, RZ ;  /* 0x00010000192a7824 */ /* 0x040fe200078e00ff */
[----:B------:R-:W-:Y:S01]  /*4a40*/  I2FP.F32.U32 R31, R24 ;  /* 0x00000018001f7245 */ /* 0x000fe20000201000 */
[----:B------:R-:W-:Y:S01]  /*4a50*/  IMAD.MOV.U32 R33, RZ, RZ, 0x2 ;  /* 0x00000002ff217424 */ /* 0x000fe200078e00ff */
[----:B------:R-:W-:Y:S01]  /*4a60*/  PRMT R25, R25, 0x7632, R25 ;  /* 0x0000763219197816 */ /* 0x000fe20000000019 */
[----:B------:R-:W-:Y:S01]  /*4a70*/  FMUL.FTZ R42, R42, UR5 ;  /* 0x000000052a2a7c20 */ /* 0x000fe20008410000 */
        /* <DEDUP_REMOVED lines=13> */
.L_x_6796:
        /* <DEDUP_REMOVED lines=12> */
.L_x_6797:
        /* <DEDUP_REMOVED lines=43> */
.L_x_6795:
        /* <DEDUP_REMOVED lines=22> */
.L_x_6799:
        /* <DEDUP_REMOVED lines=12> */
.L_x_6800:
        /* <DEDUP_REMOVED lines=43> */
.L_x_6798:
[----:B------:R-:W-:Y:S01]  /*5390*/  ISETP.NE.AND P2, PT, R32, 0x1, PT ;  /* 0x000000012000780c */ /* 0x000fe20003f45270 */
[----:B------:R-:W-:Y:S01]  /*53a0*/  IMAD.U32 R25, R25, 0x10000, RZ ;  /* 0x0001000019197824 */ /* 0x000fe200078e00ff */
[----:B------:R-:W-:Y:S02]  /*53b0*/  I2FP.F32.U32 R31, R24 ;  /* 0x00000018001f7245 */ /* 0x000fe40000201000 */
[----:B------:R-:W-:Y:S01]  /*53c0*/  MOV R24, R122 ;  /* 0x0000007a00187202 */ /* 0x000fe20000000f00 */
[----:B------:R-:W-:Y:S02]  /*53d0*/  FMUL.FTZ R47, R25, UR5 ;  /* 0x00000005192f7c20 */ /* 0x000fe40008410000 */
[----:B------:R-:W-:-:S05]  /*53e0*/  FFMA.FTZ R31, R31, R126, 1.1641532182693481445e-10 ;  /* 0x2f0000001f1f7423 */ /* 0x000fca000001007e */
[----:B------:R-:W-:Y:S01]  /*53f0*/  FSETP.LE.FTZ.AND P1, PT, R31, UR4, PT ;  /* 0x000000041f007c0b */ /* 0x000fe2000bf33000 */
[----:B------:R-:W-:Y:S01]  /*5400*/  IMAD.MOV.U32 R31, RZ, RZ, 0x2 ;  /* 0x00000002ff1f7424 */ /* 0x000fe200078e00ff */
        /* <DEDUP_REMOVED lines=9> */
.L_x_6802:
        /* <DEDUP_REMOVED lines=12> */
.L_x_6803:
        /* <DEDUP_REMOVED lines=43> */
.L_x_6801:
[----:B------:R-:W-:Y:S01]  /*5810*/  I2FP.F32.U32 R25, R24 ;  /* 0x0000001800197245 */ /* 0x000fe20000201000 */
[----:B------:R-:W-:Y:S01]  /*5820*/  IMAD.U32 R30, R30, 0x10000, RZ ;  /* 0x000100001e1e7824 */ /* 0x000fe200078e00ff */
[----:B------:R-:W-:Y:S01]  /*5830*/  ISETP.NE.AND P3, PT, R31, 0x1, PT ;  /* 0x000000011f00780c */ /* 0x000fe20003f65270 */
[----:B------:R-:W-:Y:S01]  /*5840*/  IMAD.MOV.U32 R32, RZ, RZ, 0x2 ;  /* 0x00000002ff207424 */ /* 0x000fe200078e00ff */
[----:B------:R-:W-:Y:S01]  /*5850*/  FSEL R47, R47, RZ, P1 ;  /* 0x000000ff2f2f7208 */ /* 0x000fe20000800000 */
[----:B------:R-:W-:Y:S01]  /*5860*/  FFMA.FTZ R25, R25, R126, 1.1641532182693481445e-10 ;  /* 0x2f00000019197423 */ /* 0x000fe2000001007e */
[----:B------:R-:W-:Y:S01]  /*5870*/  FMUL.FTZ R30, R30, UR5 ;  /* 0x000000051e1e7c20 */ /* 0x000fe20008410000 */
[----:B------:R-:W-:-:S03]  /*5880*/  MOV R24, R122 ;  /* 0x0000007a00187202 */ /* 0x000fc60000000f00 */
        /* <DEDUP_REMOVED lines=14> */
.L_x_6805:
        /* <DEDUP_REMOVED lines=12> */
.L_x_6806:
        /* <DEDUP_REMOVED lines=43> */
.L_x_6804:
        /* <DEDUP_REMOVED lines=18> */
.L_x_6808:
        /* <DEDUP_REMOVED lines=12> */
.L_x_6809:
        /* <DEDUP_REMOVED lines=43> */
.L_x_6807:
[----:B------:R-:W-:Y:S01]  /*6170*/  I2FP.F32.U32 R25, R24 ;  /* 0x0000001800197245 */ /* 0x000fe20000201000 */
[----:B------:R-:W-:-:S04]  /*6180*/  IMAD.U32 R24, R62, 0x10000, RZ ;  /* 0x000100003e187824 */ /* 0x000fc800078e00ff */
[----:B------:R-:W-:Y:S01]  /*6190*/  FFMA.FTZ R25, R25, R126, 1.1641532182693481445e-10 ;  /* 0x2f00000019197423 */ /* 0x000fe2000001007e */
[----:B------:R-:W-:-:S04]  /*61a0*/  FMUL.FTZ R24, R24, UR5 ;  /* 0x0000000518187c20 */ /* 0x000fc80008410000 */
[----:B------:R-:W-:Y:S02]  /*61b0*/  FSETP.GTU.FTZ.AND P3, PT, R25, UR4, PT ;  /* 0x0000000419007c0b */ /* 0x000fe4000bf7c000 */
[----:B------:R-:W-:Y:S01]  /*61c0*/  FSEL R25, R30, RZ, P2 ;  /* 0x000000ff1e197208 */ /* 0x000fe20001000000 */
[----:B------:R-:W-:Y:S01]  /*61d0*/  IMAD.MOV.U32 R30, RZ, RZ, 0x2 ;  /* 0x00000002ff1e7424 */ /* 0x000fe200078e00ff */
        /* <DEDUP_REMOVED lines=15> */
.L_x_6811:
        /* <DEDUP_REMOVED lines=12> */
.L_x_6812:
        /* <DEDUP_REMOVED lines=43> */
.L_x_6810:
        /* <DEDUP_REMOVED lines=17> */
.L_x_6814:
        /* <DEDUP_REMOVED lines=12> */
.L_x_6815:
        /* <DEDUP_REMOVED lines=43> */
.L_x_6813:
[----:B------:R-:W-:Y:S01]  /*6ac0*/  I2FP.F32.U32 R25, R24 ;  /* 0x0000001800197245 */ /* 0x000fe20000201000 */
[----:B------:R-:W-:Y:S01]  /*6ad0*/  IMAD.U32 R29, R29, 0x10000, RZ ;  /* 0x000100001d1d7824 */ /* 0x000fe200078e00ff */
[----:B------:R-:W-:Y:S02]  /*6ae0*/  FSEL R26, R26, RZ, P3 ;  /* 0x000000ff1a1a7208 */ /* 0x000fe40001800000 */
[----:B------:R-:W-:Y:S01]  /*6af0*/  MOV R24, R122 ;  /* 0x0000007a00187202 */ /* 0x000fe20000000f00 */
[----:B------:R-:W-:Y:S01]  /*6b00*/  FFMA.FTZ R25, R25, R126, 1.1641532182693481445e-10 ;  /* 0x2f00000019197423 */ /* 0x000fe2000001007e */
[----:B------:R-:W-:-:S04]  /*6b10*/  FMUL.FTZ R29, R29, UR5 ;  /* 0x000000051d1d7c20 */ /* 0x000fc80008410000 */
[----:B------:R-:W-:-:S04]  /*6b20*/  FSETP.GTU.FTZ.AND P4, PT, R25, UR4, PT ;  /* 0x0000000419007c0b */ /* 0x000fc8000bf9c000 */
        /* <DEDUP_REMOVED lines=15> */
.L_x_6817:
        /* <DEDUP_REMOVED lines=12> */
.L_x_6818:
        /* <DEDUP_REMOVED lines=43> */
.L_x_6816:
        /* <DEDUP_REMOVED lines=18> */
.L_x_6820:
        /* <DEDUP_REMOVED lines=12> */
.L_x_6821:
        /* <DEDUP_REMOVED lines=43> */
.L_x_6819:
        /* <DEDUP_REMOVED lines=22> */
.L_x_6823:
        /* <DEDUP_REMOVED lines=12> */
.L_x_6824:
        /* <DEDUP_REMOVED lines=43> */
.L_x_6822:
        /* <DEDUP_REMOVED lines=17> */
.L_x_6826:
        /* <DEDUP_REMOVED lines=14> */
.L_x_6827:
        /* <DEDUP_REMOVED lines=43> */
.L_x_6825:
        /* <DEDUP_REMOVED lines=9> */
[----:B------:R-:W-:-:S07]  /*7e20*/  @P0 FADD.FTZ R51, R55, R51 ;  /* 0x0000003337330221 */ /* 0x000fce0000010000 */
.L_x_6779:
        /* <DEDUP_REMOVED lines=26> */
[----:B------:R-:W-:Y:S01]  /*7fd0*/  MOV R30, 0x10 ;  /* 0x00000010001e7802 */ /* 0x000fe20000000f00 */
[----:B------:R0:W-:Y:S01]  /*7fe0*/  STG.E.128 desc[UR10][R34.64+0x10], R48 ;  /* 0x0000103022007986 */ /* 0x0001e2000c101d0a */
[----:B------:R-:W-:Y:S01]  /*7ff0*/  PLOP3.LUT P2, PT, PT, PT, UP0, 0x80, 0x8 ;  /* 0x000000000008781c */ /* 0x000fe20003f4f008 */
[C---:B------:R-:W-:Y:S02]  /*8000*/  IMAD.WIDE.U32 R24, R125.reuse, 0x10, R96 ;  /* 0x000000107d187825 */ /* 0x040fe400078e0060 */
[----:B------:R0:W-:Y:S02]  /*8010*/  STG.E.64 desc[UR10][R32.64], R26 ;  /* 0x0000001a20007986 */ /* 0x0001e4000c101b0a */
        /* <DEDUP_REMOVED lines=23> */
.L_x_6828:
[----:B------:R2:W5:Y:S04]  /*8190*/  @P2 LDG.E.128 R60, desc[UR10][R30.64] ;  /* 0x0000000a1e3c2981 */ /* 0x000568000c1e1d00 */
[----:B------:R2:W5:Y:S04]  /*81a0*/  @P0 LDG.E.128 R56, desc[UR10][R28.64] ;  /* 0x0000000a1c380981 */ /* 0x000568000c1e1d00 */
[----:B------:R2:W5:Y:S04]  /*81b0*/  @P0 LDG.E.128 R52, desc[UR10][R28.64+0x10] ;  /* 0x0000100a1c340981 */ /* 0x000568000c1e1d00 */
[----:B01----:R-:W5:Y:S01]  /*81c0*/  LDG.E.128 R24, desc[UR10][R24.64] ;  /* 0x0000000a18187981 */ /* 0x003f62000c1e1d00 */
[----:B------:R-:W-:Y:S05]  /*81d0*/  BRA.U !UP0, `(.L_x_6829) ;  /* 0x0000004908e47547 */ /* 0x000fea000b800000 */
[----:B------:R-:W-:Y:S01]  /*81e0*/  ISETP.NE.AND P1, PT, R40, 0x1, PT ;  /* 0x000000012800780c */ /* 0x000fe20003f25270 */
[----:B------:R-:W-:Y:S01]  /*81f0*/  IMAD.MOV.U32 R32, RZ, RZ, 0x2 ;  /* 0x00000002ff207424 */ /* 0x000fe200078e00ff */
[----:B--2--5:R-:W-:Y:S01]  /*8200*/  PRMT R29, R60, 0x7632, R29 ;  /* 0x000076323c1d7816 */ /* 0x024fe2000000001d */
[----:B------:R-:W-:Y:S01]  /*8210*/  IMAD.MOV.U32 R124, RZ, RZ, R38 ;  /* 0x000000ffff7c7224 */ /* 0x000fe200078e0026 */
[----:B------:R-:W-:-:S09]  /*8220*/  MOV R28, R122 ;  /* 0x0000007a001c7202 */ /* 0x000fd20000000f00 */
        /* <DEDUP_REMOVED lines=11> */
.L_x_6831:
        /* <DEDUP_REMOVED lines=12> */
.L_x_6832:
        /* <DEDUP_REMOVED lines=43> */
.L_x_6830:
        /* <DEDUP_REMOVED lines=19> */
.L_x_6834:
        /* <DEDUP_REMOVED lines=12> */
.L_x_6835:
        /* <DEDUP_REMOVED lines=43> */
.L_x_6833:
        /* <DEDUP_REMOVED lines=22> */
.L_x_6837:
        /* <DEDUP_REMOVED lines=12> */
.L_x_6838:
        /* <DEDUP_REMOVED lines=43> */
.L_x_6836:
        /* <DEDUP_REMOVED lines=18> */
.L_x_6840:
        /* <DEDUP_REMOVED lines=12> */
.L_x_6841:
        /* <DEDUP_REMOVED lines=43> */
.L_x_6839:
        /* <DEDUP_REMOVED lines=22> */
.L_x_6843:
        /* <DEDUP_REMOVED lines=12> */
.L_x_6844:
        /* <DEDUP_REMOVED lines=43> */
.L_x_6842:
[----:B------:R-:W-:Y:S01]  /*9920*/  ISETP.NE.AND P1, PT, R30, 0x1, PT ;  /* 0x000000011e00780c */ /* 0x000fe20003f25270 */
[----:B------:R-:W-:Y:S01]  /*9930*/  IMAD.U32 R34, R25, 0x10000, RZ ;  /* 0x0001000019227824 */ /* 0x000fe200078e00ff */
[----:B------:R-:W-:Y:S01]  /*9940*/  I2FP.F32.U32 R29, R29 ;  /* 0x0000001d001d7245 */ /* 0x000fe20000201000 */
[----:B------:R-:W-:Y:S01]  /*9950*/  IMAD.MOV.U32 R32, RZ, RZ, 0x2 ;  /* 0x00000002ff207424 */ /* 0x000fe200078e00ff */
[----:B------:R-:W-:Y:S01]  /*9960*/  MOV R31, R122 ;  /* 0x0000007a001f7202 */ /* 0x000fe20000000f00 */
[----:B------:R-:W-:Y:S02]  /*9970*/  FMUL.FTZ R34, R34, UR5 ;  /* 0x0000000522227c20 */ /* 0x000fe40008410000 */
[----:B------:R-:W-:-:S05]  /*9980*/  FFMA.FTZ R29, R29, R126, 1.1641532182693481445e-10 ;  /* 0x2f0000001d1d7423 */ /* 0x000fca000001007e */
[----:B------:R-:W-:Y:S02]  /*9990*/  FSETP.LE.FTZ.AND P3, PT, R29, UR4, PT ;  /* 0x000000041d007c0b */ /* 0x000fe4000bf73000 */
[----:B------:R-:W-:Y:S02]  /*99a0*/  PRMT R29, R25, 0x7632, R29 ;  /* 0x00007632191d7816 */ /* 0x000fe4000000001d */
        /* <DEDUP_REMOVED lines=10> */
.L_x_6846:
        /* <DEDUP_REMOVED lines=12> */
.L_x_6847:
        /* <DEDUP_REMOVED lines=43> */
.L_x_6845:
        /* <DEDUP_REMOVED lines=22> */
.L_x_6849:
        /* <DEDUP_REMOVED lines=12> */
.L_x_6850:
        /* <DEDUP_REMOVED lines=43> */
.L_x_6848:
        /* <DEDUP_REMOVED lines=17> */
.L_x_6852:
        /* <DEDUP_REMOVED lines=12> */
.L_x_6853:
        /* <DEDUP_REMOVED lines=43> */
.L_x_6851:
[----:B------:R-:W-:Y:S02]  /*a710*/  I2FP.F32.U32 R31, R30 ;  /* 0x0000001e001f7245 */ /* 0x000fe40000201000 */
[----:B------:R-:W-:Y:S02]  /*a720*/  PRMT R30, R61, 0x7632, R30 ;  /* 0x000076323d1e7816 */ /* 0x000fe4000000001e */
[----:B------:R-:W-:Y:S01]  /*a730*/  ISETP.NE.AND P3, PT, R32, 0x1, PT ;  /* 0x000000012000780c */ /* 0x000fe20003f65270 */
[----:B------:R-:W-:Y:S01]  /*a740*/  FFMA.FTZ R31, R31, R126, 1.1641532182693481445e-10 ;  /* 0x2f0000001f1f7423 */ /* 0x000fe2000001007e */
[----:B------:R-:W-:Y:S01]  /*a750*/  FSEL R29, R29, RZ, P1 ;  /* 0x000000ff1d1d7208 */ /* 0x000fe20000800000 */
[----:B------:R-:W-:-:S03]  /*a760*/  IMAD.U32 R30, R30, 0x10000, RZ ;  /* 0x000100001e1e7824 */ /* 0x000fc600078e00ff */
[----:B------:R-:W-:Y:S01]  /*a770*/  FSETP.GTU.FTZ.AND P2, PT, R31, UR4, PT ;  /* 0x000000041f007c0b */ /* 0x000fe2000bf5c000 */
[----:B------:R-:W-:Y:S01]  /*a780*/  FMUL.FTZ R30, R30, UR5 ;  /* 0x000000051e1e7c20 */ /* 0x000fe20008410000 */
[----:B------:R-:W-:Y:S02]  /*a790*/  IMAD.MOV.U32 R31, RZ, RZ, 0x2 ;  /* 0x00000002ff1f7424 */ /* 0x000fe400078e00ff */
[----:B------:R-:W-:Y:S02]  /*a7a0*/  SEL R113, RZ, 0x1, P2 ;  /* 0x00000001ff717807 */ /* 0x000fe40001000000 */
[----:B------:R-:W-:-:S05]  /*a7b0*/  FSEL R30, R30, RZ, !P2 ;  /* 0x000000ff1e1e7208 */ /* 0x000fca0005000000 */
        /* <DEDUP_REMOVED lines=12> */
.L_x_6855:
        /* <DEDUP_REMOVED lines=12> */
.L_x_6856:
        /* <DEDUP_REMOVED lines=43> */
.L_x_6854:
[----:B------:R-:W-:Y:S01]  /*abf0*/  I2FP.F32.U32 R29, R29 ;  /* 0x0000001d001d7245 */ /* 0x000fe20000201000 */
[----:B------:R-:W-:Y:S01]  /*ac00*/  IMAD.MOV.U32 R32, RZ, RZ, 0x2 ;  /* 0x00000002ff207424 */ /* 0x000fe200078e00ff */
[----:B------:R-:W-:Y:S02]  /*ac10*/  ISETP.NE.AND P3, PT, R31, 0x1, PT ;  /* 0x000000011f00780c */ /* 0x000fe40003f65270 */
[----:B------:R-:W-:Y:S01]  /*ac20*/  MOV R30, R122 ;  /* 0x0000007a001e7202 */ /* 0x000fe20000000f00 */
[----:B------:R-:W-:-:S05]  /*ac30*/  FFMA.FTZ R29, R29, R126, 1.1641532182693481445e-10 ;  /* 0x2f0000001d1d7423 */ /* 0x000fca000001007e */
[----:B------:R-:W-:Y:S01]  /*ac40*/  FSETP.LE.FTZ.AND P2, PT, R29, UR4, PT ;  /* 0x000000041d007c0b */ /* 0x000fe2000bf53000 */
[C---:B------:R-:W-:Y:S01]  /*ac50*/  IMAD.U32 R29, R26.reuse, 0x10000, RZ ;  /* 0x000100001a1d7824 */ /* 0x040fe200078e00ff */
[----:B------:R-:W-:-:S03]  /*ac60*/  PRMT R26, R26, 0x7632, R26 ;  /* 0x000076321a1a7816 */ /* 0x000fc6000000001a */
[----:B------:R-:W-:Y:S01]  /*ac70*/  FMUL.FTZ R29, R29, UR5 ;  /* 0x000000051d1d7c20 */ /* 0x000fe20008410000 */
[----:B------:R-:W-:Y:S07]  /*ac80*/  @!P3 BRA `(.L_x_6857) ;  /* 0x0000000000fcb947 */ /* 0x000fee0003800000 */
        /* <DEDUP_REMOVED lines=8> */
.L_x_6858:
        /* <DEDUP_REMOVED lines=12> */
.L_x_6859:
        /* <DEDUP_REMOVED lines=43> */
.L_x_6857:
[----:B------:R-:W-:Y:S01]  /*b080*/  I2FP.F32.U32 R31, R30 ;  /* 0x0000001e001f7245 */ /* 0x000fe20000201000 */
[----:B------:R-:W-:Y:S01]  /*b090*/  IMAD.U32 R30, R62, 0x10000, RZ ;  /* 0x000100003e1e7824 */ /* 0x000fe200078e00ff */
[----:B------:R-:W-:-:S03]  /*b0a0*/  FSEL R29, R29, RZ, P2 ;  /* 0x000000ff1d1d7208 */ /* 0x000fc60001000000 */
        /* <DEDUP_REMOVED lines=19> */
.L_x_6861:
        /* <DEDUP_REMOVED lines=12> */
.L_x_6862:
        /* <DEDUP_REMOVED lines=43> */
.L_x_6860:
        /* <DEDUP_REMOVED lines=17> */
.L_x_6864:
        /* <DEDUP_REMOVED lines=12> */
.L_x_6865:
        /* <DEDUP_REMOVED lines=43> */
.L_x_6863:
[----:B------:R-:W-:Y:S02]  /*b9d0*/  I2FP.F32.U32 R29, R29 ;  /* 0x0000001d001d7245 */ /* 0x000fe40000201000 */
[----:B------:R-:W-:Y:S02]  /*b9e0*/  PRMT R30, R62, 0x7632, R30 ;  /* 0x000076323e1e7816 */ /* 0x000fe4000000001e */
[----:B------:R-:W-:Y:S01]  /*b9f0*/  FSEL R37, R26, RZ, P3 ;  /* 0x000000ff1a257208 */ /* 0x000fe20001800000 */
[----:B------:R-:W-:Y:S01]  /*ba00*/  FFMA.FTZ R29, R29, R126, 1.1641532182693481445e-10 ;  /* 0x2f0000001d1d7423 */ /* 0x000fe2000001007e */
[----:B------:R-:W-:Y:S01]  /*ba10*/  MOV R26, R122 ;  /* 0x0000007a001a7202 */ /* 0x000fe20000000f00 */
[----:B------:R-:W-:-:S03]  /*ba20*/  IMAD.U32 R30, R30, 0x10000, RZ ;  /* 0x000100001e1e7824 */ /* 0x000fc600078e00ff */
[----:B------:R-:W-:Y:S01]  /*ba30*/  FSETP.GTU.FTZ.AND P4, PT, R29, UR4, PT ;  /* 0x000000041d007c0b */ /* 0x000fe2000bf9c000 */
[----:B------:R-:W-:-:S03]  /*ba40*/  FMUL.FTZ R30, R30, UR5 ;  /* 0x000000051e1e7c20 */ /* 0x000fc60008410000 */
        /* <DEDUP_REMOVED lines=15> */
.L_x_6867:
        /* <DEDUP_REMOVED lines=12> */
.L_x_6868:
        /* <DEDUP_REMOVED lines=43> */
.L_x_6866:
[----:B------:R-:W-:Y:S01]  /*beb0*/  ISETP.NE.AND P5, PT, R30, 0x1, PT ;  /* 0x000000011e00780c */ /* 0x000fe20003fa5270 */
[----:B------:R-:W-:Y:S01]  /*bec0*/  IMAD.U32 R38, R27, 0x10000, RZ ;  /* 0x000100001b267824 */ /* 0x000fe200078e00ff */
[----:B------:R-:W-:Y:S01]  /*bed0*/  I2FP.F32.U32 R29, R26 ;  /* 0x0000001a001d7245 */ /* 0x000fe20000201000 */
[----:B------:R-:W-:Y:S02]  /*bee0*/  IMAD.MOV.U32 R31, RZ, RZ, 0x2 ;  /* 0x00000002ff1f7424 */ /* 0x000fe400078e00ff */
[----:B------:R-:W-:Y:S02]  /*bef0*/  FMUL.FTZ R38, R38, UR5 ;  /* 0x0000000526267c20 */ /* 0x000fe40008410000 */
[----:B------:R-:W-:Y:S01]  /*bf00*/  FFMA.FTZ R26, R29, R126, 1.1641532182693481445e-10 ;  /* 0x2f0000001d1a7423 */ /* 0x000fe2000001007e */
[----:B------:R-:W-:Y:S02]  /*bf10*/  PRMT R29, R27, 0x7632, R29 ;  /* 0x000076321b1d7816 */ /* 0x000fe4000000001d */
[----:B------:R-:W-:-:S02]  /*bf20*/  MOV R27, R122 ;  /* 0x0000007a001b7202 */ /* 0x000fc40000000f00 */
        /* <DEDUP_REMOVED lines=10> */
.L_x_6870:
        /* <DEDUP_REMOVED lines=12> */
.L_x_6871:
        /* <DEDUP_REMOVED lines=43> */
.L_x_6869:
        /* <DEDUP_REMOVED lines=22> */
.L_x_6873:
        /* <DEDUP_REMOVED lines=12> */
.L_x_6874:
        /* <DEDUP_REMOVED lines=43> */
.L_x_6872:
        /* <DEDUP_REMOVED lines=17> */
.L_x_6876:
        /* <DEDUP_REMOVED lines=14> */
.L_x_6877:
        /* <DEDUP_REMOVED lines=43> */
.L_x_6875:
[----:B------:R-:W-:Y:S02]  /*ccb0*/  I2FP.F32.U32 R27, R30 ;  /* 0x0000001e001b7245 */ /* 0x000fe40000201000 */
[----:B------:R-:W-:Y:S02]  /*ccc0*/  PRMT R26, R63, 0x7632, R26 ;  /* 0x000076323f1a7816 */ /* 0x000fe4000000001a */
[----:B------:R-:W-:Y:S01]  /*ccd0*/  FSEL R29, R29, RZ, P5 ;  /* 0x000000ff1d1d7208 */ /* 0x000fe20002800000 */
[----:B------:R-:W-:Y:S02]  /*cce0*/  FFMA.FTZ R27, R27, R126, 1.1641532182693481445e-10 ;  /* 0x2f0000001b1b7423 */ /* 0x000fe4000001007e */
[----:B------:R-:W-:-:S03]  /*ccf0*/  IMAD.U32 R26, R26, 0x10000, RZ ;  /* 0x000100001a1a7824 */ /* 0x000fc600078e00ff */
[----:B------:R-:W-:Y:S01]  /*cd00*/  FSETP.GTU.FTZ.AND P6, PT, R27, UR4, PT ;  /* 0x000000041b007c0b */ /* 0x000fe2000bfdc000 */
[----:B------:R-:W-:-:S03]  /*cd10*/  FMUL.FTZ R26, R26, UR5 ;  /* 0x000000051a1a7c20 */ /* 0x000fc60008410000 */
[----:B------:R-:W-:Y:S02]  /*cd20*/  SEL R121, RZ, 0x1, P6 ;  /* 0x00000001ff797807 */ /* 0x000fe40003000000 */
[----:B------:R-:W-:-:S05]  /*cd30*/  FSEL R26, R26, RZ, !P6 ;  /* 0x000000ff1a1a7208 */ /* 0x000fca0007000000 */
[----:B------:R-:W-:-:S04]  /*cd40*/  FADD.FTZ R39, R26, R29 ;  /* 0x0000001d1a277221 */ /* 0x000fc80000010000 */
[----:B------:R-:W-:Y:S01]  /*cd50*/  @P0 FADD.FTZ R39, R55, R39 ;  /* 0x0000002737270221 */ /* 0x000fe20000010000 */
[----:B------:R-:W-:Y:S06]  /*cd60*/  BRA `(.L_x_6878) ;  /* 0x0000002400807947 */ /* 0x000fec0003800000 */
.L_x_6829:
[----:B------:R-:W-:Y:S01]  /*cd70*/  ISETP.NE.AND P1, PT, R40, 0x1, PT ;  /* 0x000000012800780c */ /* 0x000fe20003f25270 */
[----:B--2---:R-:W-:Y:S01]  /*cd80*/  IMAD.MOV.U32 R31, RZ, RZ, 0x2 ;  /* 0x00000002ff1f7424 */ /* 0x004fe200078e00ff */
        /* <DEDUP_REMOVED lines=13> */
.L_x_6880:
        /* <DEDUP_REMOVED lines=12> */
.L_x_6881:
        /* <DEDUP_REMOVED lines=43> */
.L_x_6879:
[----:B------:R-:W-:Y:S01]  /*d1d0*/  ISETP.NE.AND P1, PT, R31, 0x1, PT ;  /* 0x000000011f00780c */ /* 0x000fe20003f25270 */
[----:B------:R-:W-:Y:S01]  /*d1e0*/  IMAD.MOV.U32 R32, RZ, RZ, 0x2 ;  /* 0x00000002ff207424 */ /* 0x000fe200078e00ff */
[----:B------:R-:W-:Y:S02]  /*d1f0*/  I2FP.F32.U32 R29, R28 ;  /* 0x0000001c001d7245 */ /* 0x000fe40000201000 */
[----:B------:R-:W-:-:S03]  /*d200*/  MOV R30, R122 ;  /* 0x0000007a001e7202 */ /* 0x000fc60000000f00 */
[----:B------:R-:W-:-:S05]  /*d210*/  FFMA.FTZ R29, R29, R126, 1.1641532182693481445e-10 ;  /* 0x2f0000001d1d7423 */ /* 0x000fca000001007e */
[----:B------:R-:W-:Y:S01]  /*d220*/  FSETP.LE.FTZ.AND P2, PT, R29, UR4, PT ;  /* 0x000000041d007c0b */ /* 0x000fe2000bf53000 */
[C---:B-----5:R-:W-:Y:S01]  /*d230*/  IMAD.U32 R29, R24.reuse, 0x10000, RZ ;  /* 0x00010000181d7824 */ /* 0x060fe200078e00ff */
        /* <DEDUP_REMOVED lines=11> */
.L_x_6883:
        /* <DEDUP_REMOVED lines=12> */
.L_x_6884:
        /* <DEDUP_REMOVED lines=43> */
.L_x_6882:
[----:B------:R-:W-:Y:S01]  /*d660*/  ISETP.NE.AND P1, PT, R32, 0x1, PT ;  /* 0x000000012000780c */ /* 0x000fe20003f25270 */
[----:B------:R-:W-:Y:S01]  /*d670*/  IMAD.U32 R39, R24, 0x10000, RZ ;  /* 0x0001000018277824 */ /* 0x000fe200078e00ff */
[----:B------:R-:W-:Y:S01]  /*d680*/  I2FP.F32.U32 R31, R30 ;  /* 0x0000001e001f7245 */ /* 0x000fe20000201000 */
[----:B------:R-:W-:-:S04]  /*d690*/  IMAD.MOV.U32 R30, RZ, RZ, 0x2 ;  /* 0x00000002ff1e7424 */ /* 0x000fc800078e00ff */
        /* <DEDUP_REMOVED lines=13> */
.L_x_6886:
        /* <DEDUP_REMOVED lines=12> */
.L_x_6887:
        /* <DEDUP_REMOVED lines=43> */
.L_x_6885:
[----:B------:R-:W-:Y:S01]  /*dae0*/  ISETP.NE.AND P1, PT, R30, 0x1, PT ;  /* 0x000000011e00780c */ /* 0x000fe20003f25270 */
[C---:B------:R-:W-:Y:S01]  /*daf0*/  IMAD.U32 R38, R25.reuse, 0x10000, RZ ;  /* 0x0001000019267824 */ /* 0x040fe200078e00ff */
        /* <DEDUP_REMOVED lines=16> */
.L_x_6889:
        /* <DEDUP_REMOVED lines=12> */
.L_x_6890:
        /* <DEDUP_REMOVED lines=43> */
.L_x_6888:
        /* <DEDUP_REMOVED lines=16> */
.L_x_6892:
        /* <DEDUP_REMOVED lines=12> */
.L_x_6893:
        /* <DEDUP_REMOVED lines=43> */
.L_x_6891:
        /* <DEDUP_REMOVED lines=17> */
.L_x_6895:
        /* <DEDUP_REMOVED lines=12> */
.L_x_6896:
        /* <DEDUP_REMOVED lines=43> */
.L_x_6894:
        /* <DEDUP_REMOVED lines=16> */
.L_x_6898:
        /* <DEDUP_REMOVED lines=12> */
.L_x_6899:
        /* <DEDUP_REMOVED lines=43> */
.L_x_6897:
        /* <DEDUP_REMOVED lines=17> */
.L_x_6901:
        /* <DEDUP_REMOVED lines=12> */
.L_x_6902:
        /* <DEDUP_REMOVED lines=43> */
.L_x_6900:
[----:B------:R-:W-:Y:S01]  /*f150*/  P2R R32, PR, RZ, 0x1 ;  /* 0x00000001ff207803 */ /* 0x000fe20000000000 */
[----:B------:R-:W-:Y:S01]  /*f160*/  FMUL.FTZ R29, R29, UR5 ;  /* 0x000000051d1d7c20 */ /* 0x000fe20008410000 */
[----:B------:R-:W-:Y:S01]  /*f170*/  I2FP.F32.U32 R31, R27 ;  /* 0x0000001b001f7245 */ /* 0x000fe20000201000 */
[----:B------:R-:W-:Y:S01]  /*f180*/  FMUL.FTZ R37, R37, UR5 ;  /* 0x0000000525257c20 */ /* 0x000fe20008410000 */
[----:B------:R-:W-:Y:S01]  /*f190*/  ISETP.NE.AND P0, PT, R28, RZ, PT ;  /* 0x000000ff1c00720c */ /* 0x000fe20003f05270 */
[----:B------:R-:W-:Y:S01]  /*f1a0*/  FMUL.FTZ R42, R42, UR5 ;  /* 0x000000052a2a7c20 */ /* 0x000fe20008410000 */
[----:B------:R-:W-:Y:S01]  /*f1b0*/  FMUL.FTZ R26, R40, UR5 ;  /* 0x00000005281a7c20 */ /* 0x000fe20008410000 */
[----:B------:R-:W-:Y:S01]  /*f1c0*/  FMUL.FTZ R27, R38, UR5 ;  /* 0x00000005261b7c20 */ /* 0x000fe20008410000 */
[----:B------:R-:W-:Y:S01]  /*f1d0*/  ISETP.NE.AND P5, PT, R25, RZ, PT ;  /* 0x000000ff1900720c */ /* 0x000fe20003fa5270 */
[----:B------:R-:W-:Y:S02]  /*f1e0*/  IMAD.U32 R36, R36, 0x10000, RZ ;  /* 0x0001000024247824 */ /* 0x000fe400078e00ff */
[----:B------:R-:W-:Y:S01]  /*f1f0*/  FFMA.FTZ R31, R31, R126, 1.1641532182693481445e-10 ;  /* 0x2f0000001f1f7423 */ /* 0x000fe2000001007e */
[----:B------:R-:W-:Y:S01]  /*f200*/  FSEL R40, R29, RZ, P0 ;  /* 0x000000ff1d287208 */ /* 0x000fe20000000000 */
[----:B------:R-:W-:Y:S01]  /*f210*/  FMUL.FTZ R39, R39, UR5 ;  /* 0x0000000527277c20 */ /* 0x000fe20008410000 */
[----:B------:R-:W-:Y:S01]  /*f220*/  ISETP.NE.AND P0, PT, R32, RZ, PT ;  /* 0x000000ff2000720c */ /* 0x000fe20003f05270 */
[----:B------:R-:W-:Y:S01]  /*f230*/  FMUL.FTZ R43, R41, UR5 ;  /* 0x00000005292b7c20 */ /* 0x000fe20008410000 */
[----:B------:R-:W-:Y:S01]  /*f240*/  FSEL R38, R37, RZ, P4 ;  /* 0x000000ff25267208 */ /* 0x000fe20002000000 */
[----:B------:R-:W-:Y:S01]  /*f250*/  FMUL.FTZ R30, R36, UR5 ;  /* 0x00000005241e7c20 */ /* 0x000fe20008410000 */
[----:B------:R-:W-:-:S02]  /*f260*/  FSEL R37, R42, RZ, P3 ;  /* 0x000000ff2a257208 */ /* 0x000fc40001800000 */
[----:B------:R-:W-:Y:S02]  /*f270*/  ISETP.NE.AND P6, PT, R24, RZ, PT ;  /* 0x000000ff1800720c */ /* 0x000fe40003fc5270 */
[----:B------:R-:W-:Y:S02]  /*f280*/  FSEL R42, R27, RZ, P5 ;  /* 0x000000ff1b2a7208 */ /* 0x000fe40002800000 */
[----:B------:R-:W-:Y:S02]  /*f290*/  FSETP.GTU.FTZ.AND P5, PT, R31, UR4, PT ;  /* 0x000000041f007c0b */ /* 0x000fe4000bfbc000 */
        /* <DEDUP_REMOVED lines=11> */
[----:B------:R-:W-:Y:S01]  /*f350*/  @P0 FADD.FTZ R38, R54, R38 ;  /* 0x0000002636260221 */ /* 0x000fe20000010000 */
[----:B------:R-:W-:-:S09]  /*f360*/  @P0 FADD.FTZ R39, R55, R39 ;  /* 0x0000002737270221 */ /* 0x000fd20000010000 */
.L_x_6878:
[----:B------:R-:W-:Y:S01]  /*f370*/  SEL R31, RZ, 0x1000000, !P5 ;  /* 0x01000000ff1f7807 */ /* 0x000fe20006800000 */
[----:B------:R-:W0:Y:S01]  /*f380*/  @P0 LDC.64 R32, c[0x0][0x3a0] ;  /* 0x0000e800ff200b82 */ /* 0x000e220000000a00 */
[----:B------:R-:W-:Y:S01]  /*f390*/  SEL R27, RZ, 0x10000, !P4 ;  /* 0x00010000ff1b7807 */ /* 0x000fe20006000000 */
[----:B------:R-:W1:Y:S01]  /*f3a0*/  @UP0 LDCU.64 UR20, c[0x0][0x398] ;  /* 0x00007300ff1407ac */ /* 0x000e620008000a00 */
[----:B------:R-:W-:Y:S01]  /*f3b0*/  ISETP.NE.AND P5, PT, R24, RZ, PT ;  /* 0x000000ff1800720c */ /* 0x000fe20003fa5270 */
[----:B------:R-:W-:Y:S01]  /*f3c0*/  VIADD R129, R123, 0x100 ;  /* 0x000001007b817836 */ /* 0x000fe20000000000 */
[----:B------:R-:W-:Y:S02]  /*f3d0*/  ISETP.NE.AND P4, PT, R25, RZ, PT ;  /* 0x000000ff1900720c */ /* 0x000fe40003f85270 */
[----:B------:R-:W-:Y:S01]  /*f3e0*/  SEL R30, RZ, 0x100, !P3 ;  /* 0x00000100ff1e7807 */ /* 0x000fe20005800000 */
[----:B------:R-:W-:Y:S01]  /*f3f0*/  IMAD.WIDE.U32 R98, R129, 0x10, R96 ;  /* 0x0000001081627825 */ /* 0x000fe200078e0060 */
[----:B------:R-:W-:-:S02]  /*f400*/  ISETP.NE.AND P6, PT, R28, RZ, PT ;  /* 0x000000ff1c00720c */ /* 0x000fc40003fc5270 */
[----:B------:R-:W-:Y:S01]  /*f410*/  SEL R26, RZ, 0x1000000, !P1 ;  /* 0x01000000ff1a7807 */ /* 0x000fe20004800000 */
[----:B------:R-:W-:Y:S01]  /*f420*/  IMAD.WIDE.U32 R28, R125, 0x20, R114 ;  /* 0x000000207d1c7825 */ /* 0x000fe200078e0072 */
[----:B------:R-:W-:Y:S02]  /*f430*/  SEL R25, RZ, 0x10000, !P4 ;  /* 0x00010000ff197807 */ /* 0x000fe40006000000 */
[----:B------:R-:W-:Y:S02]  /*f440*/  SEL R24, RZ, 0x100, !P5 ;  /* 0x00000100ff187807 */ /* 0x000fe40006800000 */
[----:B------:R-:W-:Y:S01]  /*f450*/  LOP3.LUT R30, R30, R31, R27, 0xfe, !PT ;  /* 0x0000001f1e1e7212 */ /* 0x000fe200078efe1b */
[----:B------:R2:W-:Y:S01]  /*f460*/  STG.E.128 desc[UR10][R28.64], R40 ;  /* 0x000000281c007986 */ /* 0x0005e2000c101d0a */
[----:B------:R-:W-:Y:S02]  /*f470*/  LOP3.LUT R24, R24, R26, R25, 0xfe, !PT ;  /* 0x0000001a18187212 */ /* 0x000fe400078efe19 */
[----:B------:R-:W-:Y:S01]  /*f480*/  SEL R27, RZ, 0x1, !P6 ;  /* 0x00000001ff1b7807 */ /* 0x000fe20007000000 */
[----:B------:R2:W-:Y:S01]  /*f490*/  STG.E.128 desc[UR10][R28.64+0x10], R36 ;  /* 0x000010241c007986 */ /* 0x0005e2000c101d0a */
[----:B------:R-:W-:Y:S01]  /*f4a0*/  SEL R25, RZ, 0x1, !P2 ;  /* 0x00000001ff197807 */ /* 0x000fe20005000000 */
[----:B0-----:R-:W-:Y:S01]  /*f4b0*/  @P0 IMAD.WIDE.U32 R32, R129, 0x20, R32 ;  /* 0x0000002081200825 */ /* 0x001fe200078e0020 */
[----:B------:R-:W-:-:S02]  /*f4c0*/  LOP3.LUT R24, R24, R27, RZ, 0xfc, !PT ;  /* 0x0000001b18187212 */ /* 0x000fc400078efcff */
[----:B------:R-:W-:Y:S01]  /*f4d0*/  LOP3.LUT R25, R30, R25, RZ, 0xfc, !PT ;  /* 0x000000191e197212 */ /* 0x000fe200078efcff */
[----:B------:R-:W-:Y:S01]  /*f4e0*/  IMAD.WIDE.U32 R26, R125, 0x8, R116 ;  /* 0x000000087d1a7825 */ /* 0x000fe200078e0074 */
[----:B------:R-:W-:Y:S02]  /*f4f0*/  PLOP3.LUT P3, PT, PT, PT, UP0, 0x80, 0x8 ;  /* 0x000000000008781c */ /* 0x000fe40003f6f008 */
[----:B------:R-:W-:Y:S02]  /*f500*/  MOV R34, 0x10 ;  /* 0x0000001000227802 */ /* 0x000fe40000000f00 */
[----:B------:R2:W-:Y:S01]  /*f510*/  STG.E.64 desc[UR10][R26.64], R24 ;  /* 0x000000181a007986 */ /* 0x0005e2000c101b0a */
[----:B------:R-:W-:-:S08]  /*f520*/  PLOP3.LUT P1, PT, PT, PT, UP0, 0x80, 0x8 ;  /* 0x000000000008781c */ /* 0x000fd00003f2f008 */
[----:B-1----:R-:W-:Y:S01]  /*f530*/  @P3 IMAD.WIDE.U32 R34, R129, R34, UR20 ;  /* 0x0000001481223e25 */ /* 0x002fe2000f8e0022 */
[----:B------:R-:W-:Y:S06]  /*f540*/  BRA.U !UP0, `(.L_x_6903) ;  /* 0x0000000108507547 */ /* 0x000fec000b800000 */
        /* <DEDUP_REMOVED lines=20> */
.L_x_6903:
[----:B------:R1:W5:Y:S04]  /*f690*/  @P1 LDG.E.128 R60, desc[UR10][R34.64] ;  /* 0x0000000a223c1981 */ /* 0x000368000c1e1d00 */
[----:B------:R1:W5:Y:S04]  /*f6a0*/  @P0 LDG.E.128 R56, desc[UR10][R32.64] ;  /* 0x0000000a20380981 */ /* 0x000368000c1e1d00 */
[----:B------:R1:W5:Y:S04]  /*f6b0*/  @P0 LDG.E.128 R52, desc[UR10][R32.64+0x10] ;  /* 0x0000100a20340981 */ /* 0x000368000c1e1d00 */
[----:B0-2---:R1:W5:Y:S01]  /*f6c0*/  LDG.E.128 R24, desc[UR10][R98.64] ;  /* 0x0000000a62187981 */ /* 0x005362000c1e1d00 */
        /* <DEDUP_REMOVED lines=16> */
.L_x_6906:
        /* <DEDUP_REMOVED lines=12> */
.L_x_6907:
[----:B------:R-:W-:Y:S01]  /*f890*/  IMAD.WIDE.U32 R30, R3, -0x326172a9, RZ ;  /* 0xcd9e8d57031e7825 */ /* 0x000fe200078e00ff */
[----:B-1----:R-:W-:-:S04]  /*f8a0*/  LOP3.LUT R34, R5, UR9, R29, 0x96, !PT ;  /* 0x0000000905227c12 */ /* 0x002fc8000f8e961d */
        /* <DEDUP_REMOVED lines=41> */
.L_x_6905:
[----:B------:R-:W-:Y:S01]  /*fb40*/  ISETP.NE.AND P1, PT, R30, 0x1, PT ;  /* 0x000000011e00780c */ /* 0x000fe20003f25270 */
[C---:B-1---5:R-:W-:Y:S01]  /*fb50*/  IMAD.U32 R98, R24.reuse, 0x10000, RZ ;  /* 0x0001000018627824 */ /* 0x062fe200078e00ff */
        /* <DEDUP_REMOVED lines=17> */
.L_x_6909:
        /* <DEDUP_REMOVED lines=12> */
.L_x_6910:
        /* <DEDUP_REMOVED lines=43> */
.L_x_6908:
        /* <DEDUP_REMOVED lines=22> */
.L_x_6912:
        /* <DEDUP_REMOVED lines=12> */
.L_x_6913:
        /* <DEDUP_REMOVED lines=43> */
.L_x_6911:
        /* <DEDUP_REMOVED lines=18> */
.L_x_6915:
        /* <DEDUP_REMOVED lines=12> */
.L_x_6916:
        /* <DEDUP_REMOVED lines=43> */
.L_x_6914:
[----:B------:R-:W-:Y:S02]  /*10940*/  I2FP.F32.U32 R29, R28 ;  /* 0x0000001c001d7245 */ /* 0x000fe40000201000 */
[----:B------:R-:W-:Y:S02]  /*10950*/  PRMT R28, R60, 0x7632, R28 ;  /* 0x000076323c1c7816 */ /* 0x000fe4000000001c */
[----:B------:R-:W-:Y:S01]  /*10960*/  ISETP.NE.AND P2, PT, R31, 0x1, PT ;  /* 0x000000011f00780c */ /* 0x000fe20003f45270 */
[----:B------:R-:W-:Y:S01]  /*10970*/  FFMA.FTZ R29, R29, R126, 1.1641532182693481445e-10 ;  /* 0x2f0000001d1d7423 */ /* 0x000fe2000001007e */
[----:B------:R-:W-:Y:S01]  /*10980*/  FSEL R33, R24, RZ, P3 ;  /* 0x000000ff18217208 */ /* 0x000fe20001800000 */
[----:B------:R-:W-:Y:S01]  /*10990*/  IMAD.U32 R28, R28, 0x10000, RZ ;  /* 0x000100001c1c7824 */ /* 0x000fe200078e00ff */
[----:B------:R-:W-:Y:S02]  /*109a0*/  MOV R24, R122 ;  /* 0x0000007a00187202 */ /* 0x000fe40000000f00 */
[----:B------:R-:W-:Y:S01]  /*109b0*/  FSETP.GTU.FTZ.AND P1, PT, R29, UR4, PT ;  /* 0x000000041d007c0b */ /* 0x000fe2000bf3c000 */
[----:B------:R-:W-:-:S03]  /*109c0*/  FMUL.FTZ R28, R28, UR5 ;  /* 0x000000051c1c7c20 */ /* 0x000fc60008410000 */
[----:B------:R-:W-:Y:S02]  /*109d0*/  SEL R111, RZ, 0x1, P1 ;  /* 0x00000001ff6f7807 */ /* 0x000fe40000800000 */
[----:B------:R-:W-:-:S05]  /*109e0*/  FSEL R28, R28, RZ, !P1 ;  /* 0x000000ff1c1c7208 */ /* 0x000fca0004800000 */
[----:B------:R-:W-:Y:S01]  /*109f0*/  FADD.FTZ R33, R28, R33 ;  /* 0x000000211c217221 */ /* 0x000fe20000010000 */
[----:B------:R-:W-:-:S03]  /*10a00*/  IMAD.MOV.U32 R28, RZ, RZ, 0x2 ;  /* 0x00000002ff1c7424 */ /* 0x000fc600078e00ff */
        /* <DEDUP_REMOVED lines=10> */
.L_x_6918:
        /* <DEDUP_REMOVED lines=12> */
.L_x_6919:
        /* <DEDUP_REMOVED lines=43> */
.L_x_6917:
        /* <DEDUP_REMOVED lines=19> */
.L_x_6921:
        /* <DEDUP_REMOVED lines=12> */
.L_x_6922:
        /* <DEDUP_REMOVED lines=43> */
.L_x_6920:
        /* <DEDUP_REMOVED lines=22> */
.L_x_6924:
        /* <DEDUP_REMOVED lines=12> */
.L_x_6925:
        /* <DEDUP_REMOVED lines=43> */
.L_x_6923:
        /* <DEDUP_REMOVED lines=17> */
.L_x_6927:
        /* <DEDUP_REMOVED lines=12> */
.L_x_6928:
        /* <DEDUP_REMOVED lines=43> */
.L_x_6926:
        /* <DEDUP_REMOVED lines=8> */
[----:B------:R-:W-:Y:S02]  /*11c90*/  MOV R25, R122 ;  /* 0x0000007a00197202 */ /* 0x000fe40000000f00 */
        /* <DEDUP_REMOVED lines=14> */
.L_x_6930:
        /* <DEDUP_REMOVED lines=12> */
.L_x_6931:
        /* <DEDUP_REMOVED lines=43> */
.L_x_6929:
        /* <DEDUP_REMOVED lines=18> */
.L_x_6933:
        /* <DEDUP_REMOVED lines=12> */
.L_x_6934:
        /* <DEDUP_REMOVED lines=43> */
.L_x_6932:
[----:B------:R-:W-:Y:S01]  /*12580*/  I2FP.F32.U32 R25, R25 ;  /* 0x0000001900197245 */ /* 0x000fe20000201000 */
[----:B------:R-:W-:-:S04]  /*12590*/  IMAD.U32 R24, R62, 0x10000, RZ ;  /* 0x000100003e187824 */ /* 0x000fc800078e00ff */
[----:B------:R-:W-:Y:S01]  /*125a0*/  FFMA.FTZ R25, R25, R126, 1.1641532182693481445e-10 ;  /* 0x2f00000019197423 */ /* 0x000fe2000001007e */
[----:B------:R-:W-:-:S04]  /*125b0*/  FMUL.FTZ R24, R24, UR5 ;  /* 0x0000000518187c20 */ /* 0x000fc80008410000 */
[----:B------:R-:W-:Y:S02]  /*125c0*/  FSETP.GTU.FTZ.AND P3, PT, R25, UR4, PT ;  /* 0x0000000419007c0b */ /* 0x000fe4000bf7c000 */
[----:B------:R-:W-:Y:S02]  /*125d0*/  FSEL R25, R120, RZ, P2 ;  /* 0x000000ff78197208 */ /* 0x000fe40001000000 */
        /* <DEDUP_REMOVED lines=16> */
.L_x_6936:
        /* <DEDUP_REMOVED lines=12> */
.L_x_6937:
        /* <DEDUP_REMOVED lines=43> */
.L_x_6935:
        /* <DEDUP_REMOVED lines=17> */
.L_x_6939:
        /* <DEDUP_REMOVED lines=12> */
.L_x_6940:
        /* <DEDUP_REMOVED lines=43> */
.L_x_6938:
[----:B------:R-:W-:Y:S02]  /*12ed0*/  I2FP.F32.U32 R25, R25 ;  /* 0x0000001900197245 */ /* 0x000fe40000201000 */
[----:B------:R-:W-:Y:S02]  /*12ee0*/  PRMT R24, R62, 0x7632, R24 ;  /* 0x000076323e187816 */ /* 0x000fe40000000018 */
[----:B------:R-:W-:Y:S01]  /*12ef0*/  FSEL R29, R26, RZ, P3 ;  /* 0x000000ff1a1d7208 */ /* 0x000fe20001800000 */
[----:B------:R-:W-:Y:S02]  /*12f00*/  FFMA.FTZ R25, R25, R126, 1.1641532182693481445e-10 ;  /* 0x2f00000019197423 */ /* 0x000fe4000001007e */
[----:B------:R-:W-:-:S03]  /*12f10*/  IMAD.U32 R24, R24, 0x10000, RZ ;  /* 0x0001000018187824 */ /* 0x000fc600078e00ff */
[----:B------:R-:W-:Y:S01]  /*12f20*/  FSETP.GTU.FTZ.AND P4, PT, R25, UR4, PT ;  /* 0x0000000419007c0b */ /* 0x000fe2000bf9c000 */
[----:B------:R-:W-:Y:S01]  /*12f30*/  FMUL.FTZ R24, R24, UR5 ;  /* 0x0000000518187c20 */ /* 0x000fe20008410000 */
[----:B------:R-:W-:Y:S02]  /*12f40*/  MOV R25, R122 ;  /* 0x0000007a00197202 */ /* 0x000fe40000000f00 */
        /* <DEDUP_REMOVED lines=15> */
.L_x_6942:
        /* <DEDUP_REMOVED lines=12> */
.L_x_6943:
        /* <DEDUP_REMOVED lines=43> */
.L_x_6941:
[----:B------:R-:W-:Y:S01]  /*133b0*/  ISETP.NE.AND P5, PT, R24, 0x1, PT ;  /* 0x000000011800780c */ /* 0x000fe20003fa5270 */
[C---:B------:R-:W-:Y:S01]  /*133c0*/  IMAD.U32 R30, R27.reuse, 0x10000, RZ ;  /* 0x000100001b1e7824 */ /* 0x040fe200078e00ff */
[----:B------:R-:W-:Y:S02]  /*133d0*/  I2FP.F32.U32 R25, R25 ;  /* 0x0000001900197245 */ /* 0x000fe40000201000 */
[----:B------:R-:W-:Y:S01]  /*133e0*/  PRMT R31, R27, 0x7632, R31 ;  /* 0x000076321b1f7816 */ /* 0x000fe2000000001f */
[----:B------:R-:W-:Y:S01]  /*133f0*/  FMUL.FTZ R30, R30, UR5 ;  /* 0x000000051e1e7c20 */ /* 0x000fe20008410000 */
[----:B------:R-:W-:Y:S02]  /*13400*/  IMAD.MOV.U32 R27, RZ, RZ, 0x2 ;  /* 0x00000002ff1b7424 */ /* 0x000fe400078e00ff */
[----:B------:R-:W-:Y:S01]  /*13410*/  FFMA.FTZ R25, R25, R126, 1.1641532182693481445e-10 ;  /* 0x2f00000019197423 */ /* 0x000fe2000001007e */
[----:B------:R-:W-:-:S04]  /*13420*/  MOV R26, R122 ;  /* 0x0000007a001a7202 */ /* 0x000fc80000000f00 */
        /* <DEDUP_REMOVED lines=10> */
.L_x_6945:
        /* <DEDUP_REMOVED lines=12> */
.L_x_6946:
        /* <DEDUP_REMOVED lines=43> */
.L_x_6944:
        /* <DEDUP_REMOVED lines=22> */
.L_x_6948:
        /* <DEDUP_REMOVED lines=12> */
.L_x_6949:
        /* <DEDUP_REMOVED lines=43> */
.L_x_6947:
        /* <DEDUP_REMOVED lines=17> */
.L_x_6951:
        /* <DEDUP_REMOVED lines=14> */
.L_x_6952:
        /* <DEDUP_REMOVED lines=43> */
.L_x_6950:
        /* <DEDUP_REMOVED lines=12> */
.L_x_6904:
        /* <DEDUP_REMOVED lines=15> */
.L_x_6955:
[----:B------:R-:W-:-:S04]  /*14360*/  VIADD R2, R2, 0x1 ;  /* 0x0000000102027836 */ /* 0x000fc80000000000 */
        /* <DEDUP_REMOVED lines=11> */
.L_x_6956:
        /* <DEDUP_REMOVED lines=43> */
.L_x_6954:
[----:B------:R-:W-:Y:S01]  /*146d0*/  ISETP.NE.AND P1, PT, R30, 0x1, PT ;  /* 0x000000011e00780c */ /* 0x000fe20003f25270 */
[C---:B-1---5:R-:W-:Y:S01]  /*146e0*/  IMAD.U32 R34, R24.reuse, 0x10000, RZ ;  /* 0x0001000018227824 */ /* 0x062fe200078e00ff */
        /* <DEDUP_REMOVED lines=16> */
.L_x_6958:
        /* <DEDUP_REMOVED lines=12> */
.L_x_6959:
        /* <DEDUP_REMOVED lines=43> */
.L_x_6957:
        /* <DEDUP_REMOVED lines=17> */
.L_x_6961:
        /* <DEDUP_REMOVED lines=12> */
.L_x_6962:
        /* <DEDUP_REMOVED lines=43> */
.L_x_6960:
        /* <DEDUP_REMOVED lines=18> */
.L_x_6964:
        /* <DEDUP_REMOVED lines=12> */
.L_x_6965:
        /* <DEDUP_REMOVED lines=43> */
.L_x_6963:
        /* <DEDUP_REMOVED lines=16> */
.L_x_6967:
        /* <DEDUP_REMOVED lines=12> */
.L_x_6968:
        /* <DEDUP_REMOVED lines=43> */
.L_x_6966:
        /* <DEDUP_REMOVED lines=17> */
.L_x_6970:
        /* <DEDUP_REMOVED lines=12> */
.L_x_6971:
        /* <DEDUP_REMOVED lines=43> */
.L_x_6969:
        /* <DEDUP_REMOVED lines=16> */
.L_x_6973:
        /* <DEDUP_REMOVED lines=12> */
.L_x_6974:
        /* <DEDUP_REMOVED lines=43> */
.L_x_6972:
        /* <DEDUP_REMOVED lines=17> */
.L_x_6976:
        /* <DEDUP_REMOVED lines=12> */
.L_x_6977:
        /* <DEDUP_REMOVED lines=43> */
.L_x_6975:
        /* <DEDUP_REMOVED lines=34> */
.L_x_6953:
        /* <DEDUP_REMOVED lines=50> */
.L_x_6978:
[----:B------:R2:W5:Y:S04]  /*16b90*/  @P1 LDG.E.128 R60, desc[UR10][R134.64] ;  /* 0x0000000a863c1981 */ /* 0x000568000c1e1d00 */
[----:B------:R2:W5:Y:S04]  /*16ba0*/  @P0 LDG.E.128 R56, desc[UR10][R132.64] ;  /* 0x0000000a84380981 */ /* 0x000568000c1e1d00 */
[----:B------:R2:W5:Y:S04]  /*16bb0*/  @P0 LDG.E.128 R52, desc[UR10][R132.64+0x10] ;  /* 0x0000100a84340981 */ /* 0x000568000c1e1d00 */
[----:B0-----:R2:W5:Y:S01]  /*16bc0*/  LDG.E.128 R96, desc[UR10][R136.64] ;  /* 0x0000000a88607981 */ /* 0x001562000c1e1d00 */
[----:B------:R-:W-:Y:S05]  /*16bd0*/  BRA.U !UP0, `(.L_x_6979) ;  /* 0x0000004908e47547 */ /* 0x000fea000b800000 */
        /* <DEDUP_REMOVED lines=15> */
.L_x_6981:
        /* <DEDUP_REMOVED lines=12> */
.L_x_6982:
        /* <DEDUP_REMOVED lines=43> */
.L_x_6980:
[----:B------:R-:W-:Y:S01]  /*17040*/  ISETP.NE.AND P1, PT, R26, 0x1, PT ;  /* 0x000000011a00780c */ /* 0x000fe20003f25270 */
[C---:B-----5:R-:W-:Y:S01]  /*17050*/  IMAD.U32 R118, R96.reuse, 0x10000, RZ ;  /* 0x0001000060767824 */ /* 0x060fe200078e00ff */
        /* <DEDUP_REMOVED lines=17> */
.L_x_6984:
        /* <DEDUP_REMOVED lines=12> */
.L_x_6985:
        /* <DEDUP_REMOVED lines=43> */
.L_x_6983:
        /* <DEDUP_REMOVED lines=22> */
.L_x_6987:
        /* <DEDUP_REMOVED lines=12> */
.L_x_6988:
        /* <DEDUP_REMOVED lines=43> */
.L_x_6986:
[----:B------:R-:W-:Y:S02]  /*179b0*/  I2FP.F32.U32 R25, R25 ;  /* 0x0000001900197245 */ /* 0x000fe40000201000 */
[----:B------:R-:W-:Y:S02]  /*179c0*/  ISETP.NE.AND P1, PT, R26, 0x1, PT ;  /* 0x000000011a00780c */ /* 0x000fe40003f25270 */
[----:B------:R-:W-:Y:S01]  /*179d0*/  MOV R27, R122 ;  /* 0x0000007a001b7202 */ /* 0x000fe20000000f00 */
[----:B------:R-:W-:-:S05]  /*179e0*/  FFMA.FTZ R25, R25, R126, 1.1641532182693481445e-10 ;  /* 0x2f00000019197423 */ /* 0x000fca000001007e */
[----:B------:R-:W-:Y:S01]  /*179f0*/  FSETP.LE.FTZ.AND P3, PT, R25, UR4, PT ;  /* 0x0000000419007c0b */ /* 0x000fe2000bf73000 */
[----:B------:R-:W-:Y:S02]  /*17a00*/  IMAD.U32 R25, R96, 0x10000, RZ ;  /* 0x0001000060197824 */ /* 0x000fe400078e00ff */
[----:B------:R-:W-:Y:S01]  /*17a10*/  IMAD.MOV.U32 R96, RZ, RZ, 0x2 ;  /* 0x00000002ff607424 */ /* 0x000fe200078e00ff */
[----:B------:R-:W-:Y:S01]  /*17a20*/  P2R R128, PR, RZ, 0x8 ;  /* 0x00000008ff807803 */ /* 0x000fe20000000000 */
        /* <DEDUP_REMOVED lines=10> */
.L_x_6990:
        /* <DEDUP_REMOVED lines=12> */
.L_x_6991:
        /* <DEDUP_REMOVED lines=43> */
.L_x_6989:
[----:B------:R-:W-:Y:S01]  /*17e40*/  I2FP.F32.U32 R27, R27 ;  /* 0x0000001b001b7245 */ /* 0x000fe20000201000 */
[----:B------:R-:W-:Y:S01]  /*17e50*/  IMAD.MOV.U32 R112, RZ, RZ, 0x2 ;  /* 0x00000002ff707424 */ /* 0x000fe200078e00ff */
        /* <DEDUP_REMOVED lines=21> */
.L_x_6993:
        /* <DEDUP_REMOVED lines=12> */
.L_x_6994:
        /* <DEDUP_REMOVED lines=43> */
.L_x_6992:
[----:B------:R-:W-:Y:S01]  /*18320*/  ISETP.NE.AND P1, PT, R112, 0x1, PT ;  /* 0x000000017000780c */ /* 0x000fe20003f25270 */
[----:B------:R-:W-:Y:S01]  /*18330*/  IMAD.U32 R26, R97, 0x10000, RZ ;  /* 0x00010000611a7824 */ /* 0x000fe200078e00ff */
[----:B------:R-:W-:Y:S01]  /*18340*/  I2FP.F32.U32 R27, R27 ;  /* 0x0000001b001b7245 */ /* 0x000fe20000201000 */
[----:B------:R-:W-:Y:S02]  /*18350*/  IMAD.MOV.U32 R113, RZ, RZ, 0x2 ;  /* 0x00000002ff717424 */ /* 0x000fe400078e00ff */
[----:B------:R-:W-:Y:S02]  /*18360*/  FMUL.FTZ R26, R26, UR5 ;  /* 0x000000051a1a7c20 */ /* 0x000fe40008410000 */
[----:B------:R-:W-:-:S05]  /*18370*/  FFMA.FTZ R27, R27, R126, 1.1641532182693481445e-10 ;  /* 0x2f0000001b1b7423 */ /* 0x000fca000001007e */
[----:B------:R-:W-:Y:S02]  /*18380*/  FSETP.LE.FTZ.AND P3, PT, R27, UR4, PT ;  /* 0x000000041b007c0b */ /* 0x000fe4000bf73000 */
[----:B------:R-:W-:Y:S02]  /*18390*/  PRMT R27, R97, 0x7632, R27 ;  /* 0x00007632611b7816 */ /* 0x000fe4000000001b */
[----:B--2---:R-:W-:Y:S02]  /*183a0*/  P2R R132, PR, RZ, 0x8 ;  /* 0x00000008ff847803 */ /* 0x004fe40000000000 */
[----:B------:R-:W-:Y:S01]  /*183b0*/  MOV R97, R122 ;  /* 0x0000007a00617202 */ /* 0x000fe20000000f00 */
        /* <DEDUP_REMOVED lines=9> */
.L_x_6996:
        /* <DEDUP_REMOVED lines=12> */
.L_x_6997:
        /* <DEDUP_REMOVED lines=43> */
.L_x_6995:
        /* <DEDUP_REMOVED lines=22> */
.L_x_6999:
        /* <DEDUP_REMOVED lines=12> */
.L_x_7000:
        /* <DEDUP_REMOVED lines=43> */
.L_x_6998:
        /* <DEDUP_REMOVED lines=17> */
.L_x_7002:
        /* <DEDUP_REMOVED lines=12> */
.L_x_7003:
        /* <DEDUP_REMOVED lines=43> */
.L_x_7001:
        /* <DEDUP_REMOVED lines=23> */
.L_x_7005:
        /* <DEDUP_REMOVED lines=12> */
.L_x_7006:
        /* <DEDUP_REMOVED lines=43> */
.L_x_7004:
        /* <DEDUP_REMOVED lines=18> */
.L_x_7008:
        /* <DEDUP_REMOVED lines=12> */
.L_x_7009:
        /* <DEDUP_REMOVED lines=43> */
.L_x_7007:
[----:B------:R-:W-:Y:S01]  /*19a80*/  I2FP.F32.U32 R97, R97 ;  /* 0x0000006100617245 */ /* 0x000fe20000201000 */
[----:B------:R-:W-:Y:S01]  /*19a90*/  IMAD.U32 R96, R62, 0x10000, RZ ;  /* 0x000100003e607824 */ /* 0x000fe200078e00ff */
[----:B------:R-:W-:Y:S01]  /*19aa0*/  FSEL R133, R133, RZ, P2 ;  /* 0x000000ff85857208 */ /* 0x000fe20001000000 */
[----:B------:R-:W-:Y:S02]  /*19ab0*/  IMAD.MOV.U32 R120, RZ, RZ, 0x2 ;  /* 0x00000002ff787424 */ /* 0x000fe400078e00ff */
[----:B------:R-:W-:Y:S01]  /*19ac0*/  FFMA.FTZ R97, R97, R126, 1.1641532182693481445e-10 ;  /* 0x2f00000061617423 */ /* 0x000fe2000001007e */
[----:B------:R-:W-:-:S04]  /*19ad0*/  FMUL.FTZ R96, R96, UR5 ;  /* 0x0000000560607c20 */ /* 0x000fc80008410000 */
[----:B------:R-:W-:Y:S02]  /*19ae0*/  FSETP.GTU.FTZ.AND P3, PT, R97, UR4, PT ;  /* 0x0000000461007c0b */ /* 0x000fe4000bf7c000 */
[----:B------:R-:W-:Y:S02]  /*19af0*/  MOV R97, R122 ;  /* 0x0000007a00617202 */ /* 0x000fe40000000f00 */
        /* <DEDUP_REMOVED lines=14> */
.L_x_7011:
        /* <DEDUP_REMOVED lines=12> */
.L_x_7012:
        /* <DEDUP_REMOVED lines=43> */
.L_x_7010:
        /* <DEDUP_REMOVED lines=17> */
.L_x_7014:
        /* <DEDUP_REMOVED lines=12> */
.L_x_7015:
        /* <DEDUP_REMOVED lines=43> */
.L_x_7013:
[----:B------:R-:W-:Y:S01]  /*1a3d0*/  I2FP.F32.U32 R119, R119 ;  /* 0x0000007700777245 */ /* 0x000fe20000201000 */
[----:B------:R-:W-:Y:S01]  /*1a3e0*/  IMAD.MOV.U32 R120, RZ, RZ, 0x2 ;  /* 0x00000002ff787424 */ /* 0x000fe200078e00ff */
[----:B------:R-:W-:Y:S02]  /*1a3f0*/  PRMT R98, R62, 0x7632, R98 ;  /* 0x000076323e627816 */ /* 0x000fe40000000062 */
[----:B------:R-:W-:Y:S01]  /*1a400*/  FSEL R97, R97, RZ, P3 ;  /* 0x000000ff61617208 */ /* 0x000fe20001800000 */
        /* <DEDUP_REMOVED lines=19> */
.L_x_7017:
        /* <DEDUP_REMOVED lines=12> */
.L_x_7018:
        /* <DEDUP_REMOVED lines=43> */
.L_x_7016:
[----:B------:R-:W-:Y:S01]  /*1a8b0*/  ISETP.NE.AND P5, PT, R120, 0x1, PT ;  /* 0x000000017800780c */ /* 0x000fe20003fa5270 */
[----:B------:R-:W-:Y:S01]  /*1a8c0*/  IMAD.MOV.U32 R134, RZ, RZ, 0x2 ;  /* 0x00000002ff867424 */ /* 0x000fe200078e00ff */
[----:B------:R-:W-:Y:S01]  /*1a8d0*/  I2FP.F32.U32 R121, R98 ;  /* 0x0000006200797245 */ /* 0x000fe20000201000 */
[C---:B------:R-:W-:Y:S01]  /*1a8e0*/  IMAD.U32 R98, R99.reuse, 0x10000, RZ ;  /* 0x0001000063627824 */ /* 0x040fe200078e00ff */
        /* <DEDUP_REMOVED lines=14> */
.L_x_7020:
        /* <DEDUP_REMOVED lines=12> */
.L_x_7021:
        /* <DEDUP_REMOVED lines=43> */
.L_x_7019:
[----:B------:R-:W-:Y:S01]  /*1ad40*/  I2FP.F32.U32 R121, R133 ;  /* 0x0000008500797245 */ /* 0x000fe20000201000 */
[----:B------:R-:W-:Y:S01]  /*1ad50*/  IMAD.U32 R120, R63, 0x10000, RZ ;  /* 0x000100003f787824 */ /* 0x000fe200078e00ff */
[----:B------:R-:W-:Y:S01]  /*1ad60*/  FSEL R98, R98, RZ, P4 ;  /* 0x000000ff62627208 */ /* 0x000fe20002000000 */
        /* <DEDUP_REMOVED lines=19> */
.L_x_7023:
        /* <DEDUP_REMOVED lines=12> */
.L_x_7024:
        /* <DEDUP_REMOVED lines=43> */
.L_x_7022:
        /* <DEDUP_REMOVED lines=17> */
.L_x_7026:
        /* <DEDUP_REMOVED lines=14> */
.L_x_7027:
        /* <DEDUP_REMOVED lines=43> */
.L_x_7025:
[----:B------:R-:W-:Y:S02]  /*1b6b0*/  I2FP.F32.U32 R121, R133 ;  /* 0x0000008500797245 */ /* 0x000fe40000201000 */
[----:B------:R-:W-:-:S03]  /*1b6c0*/  PRMT R133, R63, 0x7632, R133 ;  /* 0x000076323f857816 */ /* 0x000fc60000000085 */
[----:B------:R-:W-:Y:S01]  /*1b6d0*/  FFMA.FTZ R121, R121, R126, 1.1641532182693481445e-10 ;  /* 0x2f00000079797423 */ /* 0x000fe2000001007e */
[----:B------:R-:W-:Y:S01]  /*1b6e0*/  FSEL R126, R99, RZ, P5 ;  /* 0x000000ff637e7208 */ /* 0x000fe20002800000 */
        /* <DEDUP_REMOVED lines=8> */
.L_x_6979:
        /* <DEDUP_REMOVED lines=15> */
.L_x_7030:
        /* <DEDUP_REMOVED lines=12> */
.L_x_7031:
        /* <DEDUP_REMOVED lines=43> */
.L_x_7029:
[----:B------:R-:W-:Y:S01]  /*1bbd0*/  ISETP.NE.AND P1, PT, R26, 0x1, PT ;  /* 0x000000011a00780c */ /* 0x000fe20003f25270 */
[C---:B--2--5:R-:W-:Y:S01]  /*1bbe0*/  IMAD.U32 R133, R96.reuse, 0x10000, RZ ;  /* 0x0001000060857824 */ /* 0x064fe200078e00ff */
        /* <DEDUP_REMOVED lines=16> */
.L_x_7033:
        /* <DEDUP_REMOVED lines=12> */
.L_x_7034:
        /* <DEDUP_REMOVED lines=43> */
.L_x_7032:
        /* <DEDUP_REMOVED lines=17> */
.L_x_7036:
        /* <DEDUP_REMOVED lines=12> */
.L_x_7037:
        /* <DEDUP_REMOVED lines=43> */
.L_x_7035:
        /* <DEDUP_REMOVED lines=18> */
.L_x_7039:
        /* <DEDUP_REMOVED lines=12> */
.L_x_7040:
        /* <DEDUP_REMOVED lines=43> */
.L_x_7038:
        /* <DEDUP_REMOVED lines=16> */
.L_x_7042:
        /* <DEDUP_REMOVED lines=12> */
.L_x_7043:
        /* <DEDUP_REMOVED lines=43> */
.L_x_7041:
        /* <DEDUP_REMOVED lines=17> */
.L_x_7045:
        /* <DEDUP_REMOVED lines=12> */
.L_x_7046:
        /* <DEDUP_REMOVED lines=43> */
.L_x_7044:
        /* <DEDUP_REMOVED lines=16> */
.L_x_7048:
        /* <DEDUP_REMOVED lines=12> */
.L_x_7049:
        /* <DEDUP_REMOVED lines=43> */
.L_x_7047:
        /* <DEDUP_REMOVED lines=17> */
.L_x_7051:
        /* <DEDUP_REMOVED lines=12> */
.L_x_7052:
        /* <DEDUP_REMOVED lines=43> */
.L_x_7050:
        /* <DEDUP_REMOVED lines=34> */
.L_x_7028:
[----:B------:R-:W-:Y:S01]  /*1dd70*/  FADD.FTZ R126, RZ, R44 ;  /* 0x0000002cff7e7221 */ /* 0x000fe20000010000 */
[----:B------:R-:W-:Y:S01]  /*1dd80*/  SEL R134, RZ, 0x1000000, !P5 ;  /* 0x01000000ff867807 */ /* 0x000fe20006800000 */
[----:B------:R-:W-:Y:S01]  /*1dd90*/  IMAD.WIDE.U32 R116, R131, 0x8, R116 ;  /* 0x0000000883747825 */ /* 0x000fe200078e0074 */
[----:B------:R-:W-:-:S03]  /*1dda0*/  ISETP.NE.AND P6, PT, R128, RZ, PT ;  /* 0x000000ff8000720c */ /* 0x000fc60003fc5270 */
[----:B------:R-:W-:Y:S01]  /*1ddb0*/  FADD.FTZ R133, R126, R45 ;  /* 0x0000002d7e857221 */ /* 0x000fe20000010000 */
[----:B------:R-:W-:Y:S02]  /*1ddc0*/  ISETP.NE.AND P5, PT, R132, RZ, PT ;  /* 0x000000ff8400720c */ /* 0x000fe40003fa5270 */
[----:B------:R-:W-:Y:S01]  /*1ddd0*/  ISETP.NE.AND P0, PT, R130, RZ, PT ;  /* 0x000000ff8200720c */ /* 0x000fe20003f05270 */
[----:B------:R-:W-:Y:S01]  /*1dde0*/  FADD.FTZ R126, R133, R46 ;  /* 0x0000002e857e7221 */ /* 0x000fe20000010000 */
[----:B------:R-:W-:Y:S02]  /*1ddf0*/  SEL R130, RZ, 0x1000000, !P1 ;  /* 0x01000000ff827807 */ /* 0x000fe40004800000 */
[----:B------:R-:W-:Y:S01]  /*1de00*/  SEL R135, RZ, 0x10000, !P5 ;  /* 0x00010000ff877807 */ /* 0x000fe20006800000 */
[----:B------:R-:W-:Y:S01]  /*1de10*/  FADD.FTZ R133, R126, R47 ;  /* 0x0000002f7e857221 */ /* 0x000fe20000010000 */
[----:B------:R-:W-:Y:S02]  /*1de20*/  SEL R128, RZ, 0x100, !P6 ;  /* 0x00000100ff807807 */ /* 0x000fe40007000000 */
[----:B------:R-:W-:Y:S01]  /*1de30*/  SEL R132, RZ, 0x10000, !P4 ;  /* 0x00010000ff847807 */ /* 0x000fe20006000000 */
[----:B------:R-:W-:Y:S01]  /*1de40*/  FADD.FTZ R126, R133, R48 ;  /* 0x00000030857e7221 */ /* 0x000fe20000010000 */
[----:B------:R-:W-:-:S02]  /*1de50*/  SEL R139, RZ, 0x100, !P3 ;  /* 0x00000100ff8b7807 */ /* 0x000fc40005800000 */
[----:B------:R-:W-:Y:S01]  /*1de60*/  LOP3.LUT R128, R128, R130, R135, 0xfe, !PT ;  /* 0x0000008280807212 */ /* 0x000fe200078efe87 */
[----:B------:R-:W-:Y:S01]  /*1de70*/  FADD.FTZ R133, R126, R49 ;  /* 0x000000317e857221 */ /* 0x000fe20000010000 */
[----:B------:R-:W-:Y:S02]  /*1de80*/  LOP3.LUT R139, R139, R134, R132, 0xfe, !PT ;  /* 0x000000868b8b7212 */ /* 0x000fe400078efe84 */
[----:B------:R-:W-:Y:S01]  /*1de90*/  SEL R130, RZ, 0x1, !P2 ;  /* 0x00000001ff827807 */ /* 0x000fe20005000000 */
[----:B------:R-:W-:Y:S01]  /*1dea0*/  FADD.FTZ R126, R133, R50 ;  /* 0x00000032857e7221 */ /* 0x000fe20000010000 */
[----:B------:R-:W-:-:S03]  /*1deb0*/  SEL R137, RZ, 0x1, !P0 ;  /* 0x00000001ff897807 */ /* 0x000fc60004000000 */
        /* <DEDUP_REMOVED lines=21> */
[----:B------:R-:W-:Y:S01]  /*1e010*/  FADD.FTZ R126, R133, R96 ;  /* 0x00000060857e7221 */ /* 0x000fe20000010000 */
[----:B------:R-:W-:Y:S01]  /*1e020*/  IMAD.WIDE.U32 R132, R131, 0x20, R114 ;  /* 0x0000002083847825 */ /* 0x000fe200078e0072 */
[----:B------:R-:W-:Y:S02]  /*1e030*/  LOP3.LUT R115, R139, R130, RZ, 0xfc, !PT ;  /* 0x000000828b737212 */ /* 0x000fe400078efcff */
[----:B------:R-:W-:Y:S01]  /*1e040*/  LOP3.LUT R114, R128, R137, RZ, 0xfc, !PT ;  /* 0x0000008980727212 */ /* 0x000fe200078efcff */
[----:B------:R-:W-:Y:S01]  /*1e050*/  FADD.FTZ R135, R126, R97 ;  /* 0x000000617e877221 */ /* 0x000fe20000010000 */
[----:B------:R0:W-:Y:S03]  /*1e060*/  STG.E.128 desc[UR10][R132.64], R24 ;  /* 0x0000001884007986 */ /* 0x0001e6000c101d0a */
[----:B------:R-:W-:Y:S01]  /*1e070*/  FADD.FTZ R126, R135, R98 ;  /* 0x00000062877e7221 */ /* 0x000fe20000010000 */
[----:B------:R0:W-:Y:S03]  /*1e080*/  STG.E.128 desc[UR10][R132.64+0x10], R96 ;  /* 0x0000106084007986 */ /* 0x0001e6000c101d0a */
[----:B------:R-:W-:Y:S01]  /*1e090*/  FADD.FTZ R126, R126, R99 ;  /* 0x000000637e7e7221 */ /* 0x000fe20000010000 */
        /* <DEDUP_REMOVED lines=22> */
.L_x_7053:
[----:B01----:R-:W0:Y:S01]  /*1e200*/  SHFL.BFLY PT, R115, R126, 0x1, 0x1f ;  /* 0x0c201f007e737f89 */ /* 0x003e2200000e0000 */
[----:B------:R-:W-:Y:S01]  /*1e210*/  BSSY.RECONVERGENT B0, `(.L_x_7054) ;  /* 0x000005f000007945 */ /* 0x000fe20003800200 */
        /* <DEDUP_REMOVED lines=78> */
[----:B-1----:R-:W-:-:S05]  /*1e700*/  FADD.FTZ R128, R126, R117 ;  /* 0x000000757e807221 */ /* 0x002fca0000010000 */
[----:B------:R-:W1:Y:S02]  /*1e710*/  SHFL.BFLY PT, R117, R128, 0x4, 0x1f ;  /* 0x0c801f0080757f89 */ /* 0x000e6400000e0000 */
[----:B-1----:R-:W-:-:S05]  /*1e720*/  FADD.FTZ R130, R128, R117 ;  /* 0x0000007580827221 */ /* 0x002fca0000010000 */
[----:B------:R-:W1:Y:S02]  /*1e730*/  SHFL.BFLY PT, R117, R130, 0x8, 0x1f ;  /* 0x0d001f0082757f89 */ /* 0x000e6400000e0000 */
[----:B-1----:R-:W-:Y:S01]  /*1e740*/  FADD.FTZ R132, R130, R117 ;  /* 0x0000007582847221 */ /* 0x002fe20000010000 */
[----:B0-----:R-:W-:-:S04]  /*1e750*/  LOP3.LUT P0, R117, R116, 0x1f, RZ, 0xc0, !PT ;  /* 0x0000001f74757812 */ /* 0x001fc8000780c0ff */
        /* <DEDUP_REMOVED lines=10> */
.L_x_7055:
[----:B------:R-:W-:Y:S05]  /*1e800*/  BSYNC.RECONVERGENT B0 ;  /* 0x0000000000007941 */ /* 0x000fea0003800200 */
.L_x_7054:
[----:B------:R-:W-:Y:S01]  /*1e810*/  BAR.SYNC.DEFER_BLOCKING 0x0 ;  /* 0x0000000000007b1d */ /* 0x000fe20000010000 */
[----:B------:R-:W-:Y:S02]  /*1e820*/  ISETP.GT.U32.AND P0, PT, R117, 0x3, PT ;  /* 0x000000037500780c */ /* 0x000fe40003f04070 */
[----:B0-----:R-:W-:Y:S02]  /*1e830*/  CS2R R114, SRZ ;  /* 0x0000000000727805 */ /* 0x001fe4000001ff00 */
[----:B------:R-:W-:Y:S01]  /*1e840*/  MOV R117, RZ ;  /* 0x000000ff00757202 */ /* 0x000fe20000000f00 */
[----:B------:R-:W-:Y:S08]  /*1e850*/  BSSY.RECONVERGENT B0, `(.L_x_7056) ;  /* 0x000000a000007945 */ /* 0x000ff00003800200 */
[----:B------:R-:W-:Y:S05]  /*1e860*/  @P0 BRA `(.L_x_7057) ;  /* 0x0000000000200947 */ /* 0x000fea0003800000 */
[----:B------:R-:W0:Y:S01]  /*1e870*/  S2UR UR5, SR_CgaCtaId ;  /* 0x00000000000579c3 */ /* 0x000e220000008800 */
[----:B------:R-:W-:Y:S01]  /*1e880*/  UMOV UR4, 0x400 ;  /* 0x0000040000047882 */ /* 0x000fe20000000000 */
[----:B------:R-:W-:Y:S02]  /*1e890*/  IMAD.SHL.U32 R114, R116, 0x8, RZ ;  /* 0x0000000874727824 */ /* 0x000fe400078e00ff */
[----:B------:R-:W-:-:S03]  /*1e8a0*/  IMAD.MOV.U32 R117, RZ, RZ, 0x400 ;  /* 0x00000400ff757424 */ /* 0x000fc600078e00ff */
[----:B------:R-:W-:Y:S01]  /*1e8b0*/  LOP3.LUT R114, R114, 0xf8, RZ, 0xc0, !PT ;  /* 0x000000f872727812 */ /* 0x000fe200078ec0ff */
[----:B0-----:R-:W-:-:S04]  /*1e8c0*/  ULEA UR4, UR5, UR4, 0x18 ;  /* 0x0000000405047291 */ /* 0x001fc8000f8ec0ff */
[----:B------:R-:W-:-:S09]  /*1e8d0*/  @UP1 UIADD3 UR4, UPT, UPT, UR4, 0x20, URZ ;  /* 0x0000002004041890 */ /* 0x000fd2000fffe0ff */
[----:B------:R-:W0:Y:S03]  /*1e8e0*/  LDS.64 R114, [R114+UR4] ;  /* 0x0000000472727984 */ /* 0x000e260008000a00 */
.L_x_7057:
[----:B------:R-:W-:Y:S05]  /*1e8f0*/  BSYNC.RECONVERGENT B0 ;  /* 0x0000000000007941 */ /* 0x000fea0003800200 */
.L_x_7056:
[----:B------:R-:W1:Y:S01]  /*1e900*/  SHFL.DOWN PT, R126, R117, 0x2, 0x1f ;  /* 0x08401f00757e7f89 */ /* 0x000e6200000e0000 */
[----:B------:R-:W-:Y:S01]  /*1e910*/  I2FP.F32.U32 R135, R117 ;  /* 0x0000007500877245 */ /* 0x000fe20000201000 */
[----:B------:R-:W-:Y:S01]  /*1e920*/  IMAD.U32 R149, RZ, RZ, UR18 ;  /* 0x00000012ff957e24 */ /* 0x000fe2000f8e00ff */
[----:B------:R-:W-:Y:S01]  /*1e930*/  ISETP.NE.AND P1, PT, RZ, UR22, PT ;  /* 0x00000016ff007c0c */ /* 0x000fe2000bf25270 */
[----:B0-----:R-:W0:Y:S01]  /*1e940*/  SHFL.DOWN PT, R133, R114, 0x2, 0x1f ;  /* 0x08401f0072857f89 */ /* 0x001e2200000e0000 */
[----:B------:R-:W-:Y:S01]  /*1e950*/  ISETP.NE.AND P0, PT, R116, RZ, PT ;  /* 0x000000ff7400720c */ /* 0x000fe20003f05270 */
[----:B------:R-:W-:Y:S01]  /*1e960*/  UPLOP3.LUT UP1, UPT, UPT, UPT, UP1, 0x40, 0x4 ;  /* 0x000000000004789c */ /* 0x000fe20003f2e810 */
[----:B------:R-:W-:Y:S02]  /*1e970*/  PRMT R145, R83, 0x7632, R145 ;  /* 0x0000763253917816 */ /* 0x000fe40000000091 */
[C---:B------:R-:W-:Y:S02]  /*1e980*/  PRMT R147, R67.reuse, 0x7632, R147 ;  /* 0x0000763243937816 */ /* 0x040fe40000000093 */
[----:B------:R-:W-:-:S02]  /*1e990*/  SHF.L.U32 R143, R67, 0x10, RZ ;  /* 0x00000010438f7819 */ /* 0x000fc400000006ff */
[----:B------:R-:W-:Y:S01]  /*1e9a0*/  SHF.L.U32 R145, R145, 0x10, RZ ;  /* 0x0000001091917819 */ /* 0x000fe200000006ff */
[----:B------:R-:W-:Y:S01]  /*1e9b0*/  IMAD.U32 R147, R147, 0x10000, RZ ;  /* 0x0001000093937824 */ /* 0x000fe200078e00ff */
[----:B-1----:R-:W-:Y:S02]  /*1e9c0*/  IADD3 R128, PT, PT, R126, R117, RZ ;  /* 0x000000757e807210 */ /* 0x002fe40007ffe0ff */
[----:B------:R-:W-:Y:S02]  /*1e9d0*/  I2FP.F32.S32 R134, R126 ;  /* 0x0000007e00867245 */ /* 0x000fe40000201400 */
[----:B------:R-:W-:Y:S01]  /*1e9e0*/  I2FP.F32.S32 R130, R128 ;  /* 0x0000008000827245 */ /* 0x000fe20000201400 */
[----:B------:R-:W1:Y:S02]  /*1e9f0*/  SHFL.DOWN PT, R139, R128, 0x1, 0x1f ;  /* 0x08201f00808b7f89 */ /* 0x000e6400000e0000 */
[----:B0-----:R-:W-:Y:S01]  /*1ea00*/  FMUL.FTZ R136, R133, R134 ;  /* 0x0000008685887220 */ /* 0x001fe20000410000 */
[----:B------:R-:W0:Y:S01]  /*1ea10*/  MUFU.RCP R132, R130 ;  /* 0x0000008200847308 */ /* 0x000e220000001000 */
[----:B------:R-:W2:Y:S02]  /*1ea20*/  SHFL.DOWN PT, R126, R115, 0x2, 0x1f ;  /* 0x08401f00737e7f89 */ /* 0x000ea400000e0000 */
[----:B------:R-:W-:Y:S01]  /*1ea30*/  FFMA.FTZ R137, R135, R114, R136 ;  /* 0x0000007287897223 */ /* 0x000fe20000010088 */
[----:B------:R-:W-:-:S04]  /*1ea40*/  FADD.FTZ R114, -R133, R114 ;  /* 0x0000007285727221 */ /* 0x000fc80000010100 */
[----:B------:R-:W-:-:S04]  /*1ea50*/  FMUL.FTZ R114, R114, R114 ;  /* 0x0000007272727220 */ /* 0x000fc80000410000 */
[----:B------:R-:W-:-:S04]  /*1ea60*/  FMUL.FTZ R114, R114, R135 ;  /* 0x0000008772727220 */ /* 0x000fc80000410000 */
[----:B------:R-:W-:Y:S01]  /*1ea70*/  FMUL.FTZ R114, R114, R134 ;  /* 0x0000008672727220 */ /* 0x000fe20000410000 */
[----:B0-----:R-:W-:Y:S01]  /*1ea80*/  FMUL.FTZ R137, R132, R137 ;  /* 0x0000008984897220 */ /* 0x001fe20000410000 */
[----:B-1----:R-:W-:Y:S01]  /*1ea90*/  IMAD.IADD R117, R128, 0x1, R139 ;  /* 0x0000000180757824 */ /* 0x002fe200078e028b */
[----:B------:R-:W-:-:S03]  /*1eaa0*/  I2FP.F32.S32 R139, R139 ;  /* 0x0000008b008b7245 */ /* 0x000fc60000201400 */
[----:B------:R-:W0:Y:S01]  /*1eab0*/  SHFL.DOWN PT, R136, R137, 0x1, 0x1f ;  /* 0x08201f0089887f89 */ /* 0x000e2200000e0000 */
[----:B------:R-:W-:Y:S01]  /*1eac0*/  I2FP.F32.S32 R128, R117 ;  /* 0x0000007500807245 */ /* 0x000fe20000201400 */
[----:B--2---:R-:W-:-:S04]  /*1ead0*/  FADD.FTZ R117, R126, R115 ;  /* 0x000000737e757221 */ /* 0x004fc80000010000 */
[----:B------:R-:W-:Y:S01]  /*1eae0*/  FFMA.FTZ R114, R132, R114, R117 ;  /* 0x0000007284727223 */ /* 0x000fe20000010075 */
[----:B------:R-:W1:Y:S04]  /*1eaf0*/  MUFU.RCP R128, R128 ;  /* 0x0000008000807308 */ /* 0x000e680000001000 */
[----:B------:R-:W2:Y:S01]  /*1eb00*/  SHFL.DOWN PT, R117, R114, 0x1, 0x1f ;  /* 0x08201f0072757f89 */ /* 0x000ea200000e0000 */
[----:B0-----:R-:W-:Y:S01]  /*1eb10*/  FMUL.FTZ R115, R136, R139 ;  /* 0x0000008b88737220 */ /* 0x001fe20000410000 */
[----:B------:R-:W-:-:S03]  /*1eb20*/  FADD.FTZ R136, R137, -R136 ;  /* 0x8000008889887221 */ /* 0x000fc60000010000 */
[----:B------:R-:W-:Y:S01]  /*1eb30*/  FFMA.FTZ R115, R130, R137, R115 ;  /* 0x0000008982737223 */ /* 0x000fe20000010073 */
[----:B------:R-:W-:Y:S01]  /*1eb40*/  FMUL.FTZ R133, R136, R136 ;  /* 0x0000008888857220 */ /* 0x000fe20000410000 */
[----:B------:R-:W-:Y:S02]  /*1eb50*/  PRMT R137, R66, 0x7632, R137 ;  /* 0x0000763242897816 */ /* 0x000fe40000000089 */
[----:B-1----:R-:W-:Y:S01]  /*1eb60*/  FMUL.FTZ R115, R128, R115 ;  /* 0x0000007380737220 */ /* 0x002fe20000410000 */
[----:B------:R-:W-:Y:S02]  /*1eb70*/  FMUL.FTZ R133, R130, R133 ;  /* 0x0000008582857220 */ /* 0x000fe40000410000 */
[----:B------:R-:W-:Y:S02]  /*1eb80*/  IMAD.U32 R137, R137, 0x10000, RZ ;  /* 0x0001000089897824 */ /* 0x000fe400078e00ff */
[----:B--2---:R-:W-:Y:S01]  /*1eb90*/  FADD.FTZ R117, R114, R117 ;  /* 0x0000007572757221 */ /* 0x004fe20000010000 */
[----:B------:R-:W0:Y:S01]  /*1eba0*/  SHFL.IDX PT, R115, R115, RZ, 0x1f ;  /* 0x00001fff73737589 */ /* 0x000e2200000e0000 */
[----:B------:R-:W-:Y:S01]  /*1ebb0*/  FMUL.FTZ R133, R133, R139 ;  /* 0x0000008b85857220 */ /* 0x000fe20000410000 */
[----:B------:R-:W-:-:S03]  /*1ebc0*/  IMAD.U32 R139, R83, 0x10000, RZ ;  /* 0x00010000538b7824 */ /* 0x000fc600078e00ff */
[----:B------:R-:W-:Y:S02]  /*1ebd0*/  FFMA.FTZ R117, R128, R133, R117 ;  /* 0x0000008580757223 */ /* 0x000fe40000010075 */
[----:B------:R-:W1:Y:S03]  /*1ebe0*/  LDC R133, c[0x0][0x448] ;  /* 0x00011200ff857b82 */ /* 0x000e660000000800 */
[----:B------:R-:W1:Y:S01]  /*1ebf0*/  SHFL.IDX PT, R140, R117, RZ, 0x1f ;  /* 0x00001fff758c7589 */ /* 0x000e6200000e0000 */
[----:B0-----:R-:W-:-:S05]  /*1ec00*/  FSEL R114, R115, RZ, !P1 ;  /* 0x000000ff73727208 */ /* 0x001fca0004800000 */
[C---:B------:R-:W-:Y:S01]  /*1ec10*/  FADD.FTZ R126, -R114.reuse, R47 ;  /* 0x0000002f727e7221 */ /* 0x040fe20000010100 */
[----:B------:R-:W-:Y:S01]  /*1ec20*/  FMUL.FTZ R47, R115, R115 ;  /* 0x00000073732f7220 */ /* 0x000fe20000410000 */
[C---:B------:R-:W-:Y:S01]  /*1ec30*/  FADD.FTZ R138, -R114.reuse, R41 ;  /* 0x00000029728a7221 */ /* 0x040fe20000010100 */
[C---:B------:R-:W-:Y:S01]  /*1ec40*/  FADD.FTZ R128, -R114.reuse, R44 ;  /* 0x0000002c72807221 */ /* 0x040fe20000010100 */
[----:B------:R-:W-:Y:S01]  /*1ec50*/  FADD.FTZ R134, -R114, R45 ;  /* 0x0000002d72867221 */ /* 0x000fe20000010100 */
[----:B-1----:R-:W-:Y:S01]  /*1ec60*/  FFMA.FTZ R41, R140, UR23, R133 ;  /* 0x000000178c297c23 */ /* 0x002fe20008010085 */
[----:B------:R-:W-:Y:S01]  /*1ec70*/  FSEL R144, R47, RZ, P1 ;  /* 0x000000ff2f907208 */ /* 0x000fe20000800000 */
[----:B------:R-:W0:Y:S01]  /*1ec80*/  @!P0 LDC.64 R44, c[0x0][0x3c0] ;  /* 0x0000f000ff2c8b82 */ /* 0x000e220000000a00 */
[C---:B------:R-:W-:Y:S01]  /*1ec90*/  FADD.FTZ R132, -R114.reuse, R48 ;  /* 0x0000003072847221 */ /* 0x040fe20000010100 */
[C---:B------:R-:W-:Y:S01]  /*1eca0*/  FADD.FTZ R48, -R114.reuse, R51 ;  /* 0x0000003372307221 */ /* 0x040fe20000010100 */
[----:B------:R-:W-:Y:S01]  /*1ecb0*/  FADD.FTZ R158, -R114, R29 ;  /* 0x0000001d729e7221 */ /* 0x000fe20000010100 */
[----:B------:R-:W-:Y:S01]  /*1ecc0*/  FADD.FTZ R41, R41, R144 ;  /* 0x0000009029297221 */ /* 0x000fe20000010000 */
[----:B------:R-:W-:-:S02]  /*1ecd0*/  IMAD.U32 R29, RZ, RZ, UR18 ;  /* 0x00000012ff1d7e24 */ /* 0x000fc4000f8e00ff */
[C---:B------:R-:W-:Y:S01]  /*1ece0*/  FADD.FTZ R156, -R114.reuse, R24 ;  /* 0x00000018729c7221 */ /* 0x040fe20000010100 */
[C---:B------:R-:W-:Y:S01]  /*1ecf0*/  FADD.FTZ R154, -R114.reuse, R28 ;  /* 0x0000001c729a7221 */ /* 0x040fe20000010100 */
[----:B------:R-:W1:Y:S01]  /*1ed00*/  MUFU.RSQ R51, R41 ;  /* 0x0000002900337308 */ /* 0x000e620000001400 */
[----:B------:R-:W-:Y:S01]  /*1ed10*/  FADD.FTZ R146, -R114, R27 ;  /* 0x0000001b72927221 */ /* 0x000fe20000010100 */
[----:B------:R-:W-:Y:S01]  /*1ed20*/  SHF.L.U32 R24, R92, 0x10, RZ ;  /* 0x000000105c187819 */ /* 0x000fe200000006ff */
[----:B------:R-:W-:Y:S01]  /*1ed30*/  FADD.FTZ R160, -R114, R25 ;  /* 0x0000001972a07221 */ /* 0x000fe20000010100 */
[----:B------:R-:W-:Y:S01]  /*1ed40*/  IMAD.U32 R28, R76, 0x10000, RZ ;  /* 0x000100004c1c7824 */ /* 0x000fe200078e00ff */
[----:B------:R-:W-:Y:S01]  /*1ed50*/  SHF.L.U32 R27, R23, 0x10, RZ ;  /* 0x00000010171b7819 */ /* 0x000fe200000006ff */
[----:B------:R-:W-:Y:S02]  /*1ed60*/  IMAD.U32 R25, R9, 0x10000, RZ ;  /* 0x0001000009197824 */ /* 0x000fe400078e00ff */
[C---:B------:R-:W-:Y:S01]  /*1ed70*/  FADD.FTZ R46, -R114.reuse, R46 ;  /* 0x0000002e722e7221 */ /* 0x040fe20000010100 */
[C---:B------:R-:W-:Y:S01]  /*1ed80*/  FADD.FTZ R150, -R114.reuse, R32 ;  /* 0x0000002072967221 */ /* 0x040fe20000010100 */
[C---:B------:R-:W-:Y:S01]  /*1ed90*/  FADD.FTZ R136, -R114.reuse, R49 ;  /* 0x0000003172887221 */ /* 0x040fe20000010100 */
[C---:B------:R-:W-:Y:S01]  /*1eda0*/  FADD.FTZ R32, -R114.reuse, R35 ;  /* 0x0000002372207221 */ /* 0x040fe20000010100 */
[C---:B------:R-:W-:Y:S01]  /*1edb0*/  FADD.FTZ R148, -R114.reuse, R31 ;  /* 0x0000001f72947221 */ /* 0x040fe20000010100 */
[----:B------:R-:W-:Y:S01]  /*1edc0*/  FADD.FTZ R152, -R114, R33 ;  /* 0x0000002172987221 */ /* 0x000fe20000010100 */
[----:B------:R-:W-:Y:S01]  /*1edd0*/  IMAD.U32 R31, R22, 0x10000, RZ ;  /* 0x00010000161f7824 */ /* 0x000fe200078e00ff */
[----:B------:R-:W-:Y:S01]  /*1ede0*/  SHF.L.U32 R35, R78, 0x10, RZ ;  /* 0x000000104e237819 */ /* 0x000fe200000006ff */
[----:B------:R-:W-:Y:S01]  /*1edf0*/  FADD.FTZ R140, -R114, R36 ;  /* 0x00000024728c7221 */ /* 0x000fe20000010100 */
[----:B0-----:R-:W-:-:S04]  /*1ee00*/  @!P0 IMAD.WIDE R44, R29, 0x4, R44 ;  /* 0x000000041d2c8825 */ /* 0x001fc800078e022c */
[----:B------:R-:W-:Y:S01]  /*1ee10*/  FADD.FTZ R142, -R114, R37 ;  /* 0x00000025728e7221 */ /* 0x000fe20000010100 */
[C---:B-1----:R-:W-:Y:S01]  /*1ee20*/  FMUL.FTZ R29, R51.reuse, R128 ;  /* 0x00000080331d7220 */ /* 0x042fe20000410000 */
[C---:B------:R-:W-:Y:S01]  /*1ee30*/  FMUL.FTZ R134, R51.reuse, R134 ;  /* 0x0000008633867220 */ /* 0x040fe20000410000 */
[----:B------:R-:W-:Y:S01]  /*1ee40*/  FMUL.FTZ R126, R51, R126 ;  /* 0x0000007e337e7220 */ /* 0x000fe20000410000 */
[----:B------:R-:W-:Y:S02]  /*1ee50*/  IMAD.U32 R128, R77, 0x10000, RZ ;  /* 0x000100004d807824 */ /* 0x000fe400078e00ff */
[----:B------:R-:W-:Y:S01]  /*1ee60*/  FFMA.FTZ R29, R29, R24, R28 ;  /* 0x000000181d1d7223 */ /* 0x000fe2000001001c */
[----:B------:R-:W-:Y:S01]  /*1ee70*/  FFMA.FTZ R24, R134, R25, R27 ;  /* 0x0000001986187223 */ /* 0x000fe2000001001b */
[----:B------:R-:W-:Y:S01]  /*1ee80*/  SHF.L.U32 R27, R8, 0x10, RZ ;  /* 0x00000010081b7819 */ /* 0x000fe200000006ff */
[----:B------:R-:W-:Y:S02]  /*1ee90*/  IMAD.U32 R28, R93, 0x10000, RZ ;  /* 0x000100005d1c7824 */ /* 0x000fe400078e00ff */
[----:B------:R-:W-:Y:S01]  /*1eea0*/  FMUL.FTZ R25, R51, R46 ;  /* 0x0000002e33197220 */ /* 0x000fe20000410000 */
[----:B------:R-:W-:-:S02]  /*1eeb0*/  IMAD.U32 R33, R94, 0x10000, RZ ;  /* 0x000100005e217824 */ /* 0x000fc400078e00ff */
[----:B------:R-:W-:Y:S01]  /*1eec0*/  FMUL.FTZ R132, R51, R132 ;  /* 0x0000008433847220 */ /* 0x000fe20000410000 */
[C---:B------:R-:W-:Y:S01]  /*1eed0*/  FADD.FTZ R36, -R114.reuse, R39 ;  /* 0x0000002772247221 */ /* 0x040fe20000010100 */
[C---:B------:R-:W-:Y:S01]  /*1eee0*/  FADD.FTZ R50, -R114.reuse, R50 ;  /* 0x0000003272327221 */ /* 0x040fe20000010100 */
[----:B------:R-:W-:Y:S02]  /*1eef0*/  IMAD.U32 R37, R7, 0x10000, RZ ;  /* 0x0001000007257824 */ /* 0x000fe400078e00ff */
[----:B------:R-:W-:Y:S01]  /*1ef00*/  FMUL.FTZ R136, R51, R136 ;  /* 0x0000008833887220 */ /* 0x000fe20000410000 */
[----:B------:R-:W-:Y:S02]  /*1ef10*/  IMAD.U32 R39, R21, 0x10000, RZ ;  /* 0x0001000015277824 */ /* 0x000fe400078e00ff */
[----:B------:R-:W-:Y:S01]  /*1ef20*/  FADD.FTZ R130, -R114, R40 ;  /* 0x0000002872827221 */ /* 0x000fe20000010100 */
[----:B------:R-:W-:Y:S01]  /*1ef30*/  FFMA.FTZ R126, R126, R27, R31 ;  /* 0x0000001b7e7e7223 */ /* 0x000fe2000001001f */
[----:B------:R-:W-:Y:S01]  /*1ef40*/  FFMA.FTZ R25, R25, R28, R128 ;  /* 0x0000001c19197223 */ /* 0x000fe20000010080 */
[----:B------:R-:W-:Y:S01]  /*1ef50*/  FFMA.FTZ R31, R132, R33, R35 ;  /* 0x00000021841f7223 */ /* 0x000fe20000010023 */
[----:B------:R0:W-:Y:S01]  /*1ef60*/  @!P0 STG.E desc[UR10][R44.64], R115 ;  /* 0x000000732c008986 */ /* 0x0001e2000c10190a */
[----:B------:R-:W-:Y:S01]  /*1ef70*/  SHF.L.U32 R28, R95, 0x10, RZ ;  /* 0x000000105f1c7819 */ /* 0x000fe200000006ff */
[----:B------:R-:W-:Y:S01]  /*1ef80*/  FADD.FTZ R40, -R114, R43 ;  /* 0x0000002b72287221 */ /* 0x000fe20000010100 */
[----:B------:R-:W-:Y:S01]  /*1ef90*/  SHF.L.U32 R35, R20, 0x10, RZ ;  /* 0x0000001014237819 */ /* 0x000fe200000006ff */
[----:B------:R-:W-:Y:S01]  /*1efa0*/  FFMA.FTZ R128, R136, R37, R39 ;  /* 0x0000002588807223 */ /* 0x000fe20000010027 */
[----:B------:R-:W-:Y:S01]  /*1efb0*/  IMAD.U32 R33, R6, 0x10000, RZ ;  /* 0x0001000006217824 */ /* 0x000fe200078e00ff */
[----:B------:R-:W-:Y:S01]  /*1efc0*/  SHF.L.U32 R41, R13, 0x10, RZ ;  /* 0x000000100d297819 */ /* 0x000fe200000006ff */
[C---:B------:R-:W-:Y:S01]  /*1efd0*/  FMUL.FTZ R27, R51.reuse, R50 ;  /* 0x00000032331b7220 */ /* 0x040fe20000410000 */
[----:B------:R-:W-:Y:S01]  /*1efe0*/  FMUL.FTZ R48, R51, R48 ;  /* 0x0000003033307220 */ /* 0x000fe20000410000 */
[----:B------:R-:W-:-:S02]  /*1eff0*/  IMAD.U32 R37, R88, 0x10000, RZ ;  /* 0x0001000058257824 */ /* 0x000fc400078e00ff */
[C---:B------:R-:W-:Y:S01]  /*1f000*/  FMUL.FTZ R130, R51.reuse, R130 ;  /* 0x0000008233827220 */ /* 0x040fe20000410000 */
[----:B------:R-:W-:Y:S02]  /*1f010*/  IMAD.U32 R39, R72, 0x10000, RZ ;  /* 0x0001000048277824 */ /* 0x000fe400078e00ff */
[----:B------:R-:W-:Y:S01]  /*1f020*/  FMUL.FTZ R138, R51, R138 ;  /* 0x0000008a338a7220 */ /* 0x000fe20000410000 */
[----:B0-----:R-:W-:Y:S02]  /*1f030*/  IMAD.U32 R44, R79, 0x10000, RZ ;  /* 0x000100004f2c7824 */ /* 0x001fe400078e00ff */
[----:B------:R-:W-:Y:S01]  /*1f040*/  FFMA.FTZ R50, R48, R33, R35 ;  /* 0x0000002130327223 */ /* 0x000fe20000010023 */
[----:B------:R-:W-:Y:S02]  /*1f050*/  IMAD.U32 R43, R103, 0x10000, RZ ;  /* 0x00010000672b7824 */ /* 0x000fe400078e00ff */
[----:B------:R-:W-:Y:S01]  /*1f060*/  FFMA.FTZ R33, R130, R37, R39 ;  /* 0x0000002582217223 */ /* 0x000fe20000010027 */
[----:B------:R-:W-:Y:S01]  /*1f070*/  FFMA.FTZ R27, R27, R28, R44 ;  /* 0x0000001c1b1b7223 */ /* 0x000fe2000001002c */
[----:B------:R-:W-:-:S02]  /*1f080*/  IMAD.U32 R37, R12, 0x10000, RZ ;  /* 0x000100000c257824 */ /* 0x000fc400078e00ff */
[----:B------:R-:W-:Y:S01]  /*1f090*/  FFMA.FTZ R28, R138, R41, R43 ;  /* 0x000000298a1c7223 */ /* 0x000fe2000001002b */
[----:B------:R-:W-:Y:S01]  /*1f0a0*/  IMAD.U32 R39, R102, 0x10000, RZ ;  /* 0x0001000066277824 */ /* 0x000fe200078e00ff */
[----:B------:R-:W-:Y:S01]  /*1f0b0*/  SHF.L.U32 R41, R90, 0x10, RZ ;  /* 0x000000105a297819 */ /* 0x000fe200000006ff */
[C---:B------:R-:W-:Y:S01]  /*1f0c0*/  FMUL.FTZ R40, R51.reuse, R40 ;  /* 0x0000002833287220 */ /* 0x040fe20000410000 */
[----:B------:R-:W-:Y:S02]  /*1f0d0*/  IMAD.U32 R43, R74, 0x10000, RZ ;  /* 0x000100004a2b7824 */ /* 0x000fe400078e00ff */
[----:B------:R-:W-:Y:S01]  /*1f0e0*/  FMUL.FTZ R140, R51, R140 ;  /* 0x0000008c338c7220 */ /* 0x000fe20000410000 */
[C---:B------:R-:W-:Y:S01]  /*1f0f0*/  FADD.FTZ R38, -R114.reuse, R38 ;  /* 0x0000002672267221 */ /* 0x040fe20000010100 */
[----:B------:R-:W-:Y:S01]  /*1f100*/  FADD.FTZ R144, -R114, R26 ;  /* 0x0000001a72907221 */ /* 0x000fe20000010100 */
[----:B------:R-:W-:Y:S01]  /*1f110*/  FFMA.FTZ R130, R40, R37, R39 ;  /* 0x0000002528827223 */ /* 0x000fe20000010027 */
[C---:B------:R-:W-:Y:S01]  /*1f120*/  FADD.FTZ R42, -R114.reuse, R42 ;  /* 0x0000002a722a7221 */ /* 0x040fe20000010100 */
[C---:B------:R-:W-:Y:S01]  /*1f130*/  FADD.FTZ R34, -R114.reuse, R34 ;  /* 0x0000002272227221 */ /* 0x040fe20000010100 */
[C---:B------:R-:W-:Y:S01]  /*1f140*/  FADD.FTZ R30, -R114.reuse, R30 ;  /* 0x0000001e721e7221 */ /* 0x040fe20000010100 */
[C---:B------:R-:W-:Y:S01]  /*1f150*/  FADD.FTZ R96, -R114.reuse, R96 ;  /* 0x0000006072607221 */ /* 0x040fe20000010100 */
[C---:B------:R-:W-:Y:S01]  /*1f160*/  FADD.FTZ R26, -R114.reuse, R97 ;  /* 0x00000061721a7221 */ /* 0x040fe20000010100 */
[----:B------:R-:W-:Y:S01]  /*1f170*/  FADD.FTZ R98, -R114, R98 ;  /* 0x0000006272627221 */ /* 0x000fe20000010100 */
[----:B------:R-:W-:Y:S01]  /*1f180*/  FFMA.FTZ R37, R140, R41, R43 ;  /* 0x000000298c257223 */ /* 0x000fe2000001002b */
[----:B------:R-:W-:Y:S01]  /*1f190*/  FADD.FTZ R114, -R114, R99 ;  /* 0x0000006372727221 */ /* 0x000fe20000010100 */
[----:B------:R-:W-:-:S02]  /*1f1a0*/  IMAD.U32 R39, R91, 0x10000, RZ ;  /* 0x000100005b277824 */ /* 0x000fc400078e00ff */
[----:B------:R-:W-:Y:S01]  /*1f1b0*/  FMUL.FTZ R38, R51, R38 ;  /* 0x0000002633267220 */ /* 0x000fe20000410000 */
[----:B------:R-:W-:Y:S01]  /*1f1c0*/  IMAD.U32 R41, R75, 0x10000, RZ ;  /* 0x000100004b297824 */ /* 0x000fe200078e00ff */
[----:B------:R-:W-:Y:S01]  /*1f1d0*/  SHF.L.U32 R97, R10, 0x10, RZ ;  /* 0x000000100a617819 */ /* 0x000fe200000006ff */
[----:B------:R-:W-:Y:S02]  /*1f1e0*/  IMAD.U32 R49, R17, 0x10000, RZ ;  /* 0x0001000011317824 */ /* 0x000fe400078e00ff */
[----:B------:R-:W-:Y:S01]  /*1f1f0*/  FMUL.FTZ R152, R51, R152 ;  /* 0x0000009833987220 */ /* 0x000fe20000410000 */
[----:B------:R-:W-:Y:S01]  /*1f200*/  IMAD.U32 R99, R107, 0x10000, RZ ;  /* 0x000100006b637824 */ /* 0x000fe200078e00ff */
[----:B------:R-:W-:Y:S01]  /*1f210*/  SHF.L.U32 R47, R101, 0x10, RZ ;  /* 0x00000010652f7819 */ /* 0x000fe200000006ff */
[----:B------:R-:W-:Y:S02]  /*1f220*/  IMAD.U32 R43, R100, 0x10000, RZ ;  /* 0x00010000642b7824 */ /* 0x000fe400078e00ff */
[----:B------:R-:W-:Y:S01]  /*1f230*/  FMUL.FTZ R36, R51, R36 ;  /* 0x0000002433247220 */ /* 0x000fe20000410000 */
[----:B------:R-:W-:-:S02]  /*1f240*/  IMAD.U32 R45, R11, 0x10000, RZ ;  /* 0x000100000b2d7824 */ /* 0x000fc400078e00ff */
[C---:B------:R-:W-:Y:S01]  /*1f250*/  FMUL.FTZ R132, R51.reuse, R142 ;  /* 0x0000008e33847220 */ /* 0x040fe20000410000 */
[----:B------:R-:W-:Y:S01]  /*1f260*/  FMUL.FTZ R35, R51, R42 ;  /* 0x0000002a33237220 */ /* 0x000fe20000410000 */
[----:B------:R-:W-:Y:S01]  /*1f270*/  FFMA.FTZ R38, R38, R39, R41 ;  /* 0x0000002726267223 */ /* 0x000fe20000010029 */
[----:B------:R-:W-:Y:S01]  /*1f280*/  FFMA.FTZ R39, R152, R49, R99 ;  /* 0x0000003198277223 */ /* 0x000fe20000010063 */
[----:B------:R-:W-:Y:S01]  /*1f290*/  SHF.L.U32 R42, R106, 0x10, RZ ;  /* 0x000000106a2a7819 */ /* 0x000fe200000006ff */
[----:B------:R-:W-:Y:S01]  /*1f2a0*/  FFMA.FTZ R97, R36, R97, R43 ;  /* 0x0000006124617223 */ /* 0x000fe2000001002b */
[----:B------:R-:W-:Y:S01]  /*1f2b0*/  SHF.L.U32 R41, R85, 0x10, RZ ;  /* 0x0000001055297819 */ /* 0x000fe200000006ff */
[----:B------:R-:W-:Y:S02]  /*1f2c0*/  IMAD.U32 R40, R16, 0x10000, RZ ;  /* 0x0001000010287824 */ /* 0x000fe400078e00ff */
[----:B------:R-:W-:Y:S01]  /*1f2d0*/  FMUL.FTZ R99, R51, R32 ;  /* 0x0000002033637220 */ /* 0x000fe20000410000 */
[----:B------:R-:W-:Y:S01]  /*1f2e0*/  FFMA.FTZ R132, R132, R45, R47 ;  /* 0x0000002d84847223 */ /* 0x000fe2000001002f */
[----:B------:R-:W-:-:S02]  /*1f2f0*/  IMAD.U32 R43, R69, 0x10000, RZ ;  /* 0x00010000452b7824 */ /* 0x000fc400078e00ff */
[C---:B------:R-:W-:Y:S01]  /*1f300*/  FMUL.FTZ R34, R51.reuse, R34 ;  /* 0x0000002233227220 */ /* 0x040fe20000410000 */
[----:B------:R-:W-:Y:S01]  /*1f310*/  SHF.L.U32 R47, R68, 0x10, RZ ;  /* 0x00000010442f7819 */ /* 0x000fe200000006ff */
[----:B------:R-:W-:Y:S02]  /*1f320*/  IMAD.U32 R45, R84, 0x10000, RZ ;  /* 0x00010000542d7824 */ /* 0x000fe400078e00ff */
[----:B------:R-:W-:Y:S01]  /*1f330*/  FMUL.FTZ R150, R51, R150 ;  /* 0x0000009633967220 */ /* 0x000fe20000410000 */
[----:B------:R-:W-:Y:S01]  /*1f340*/  FFMA.FTZ R99, R99, R40, R42 ;  /* 0x0000002863637223 */ /* 0x000fe2000001002a */
[----:B------:R-:W-:Y:S01]  /*1f350*/  FFMA.FTZ R32, R34, R41, R43 ;  /* 0x0000002922207223 */ /* 0x000fe2000001002b */
[----:B------:R-:W-:Y:S01]  /*1f360*/  SHF.L.U32 R40, R80, 0x10, RZ ;  /* 0x0000001050287819 */ /* 0x000fe200000006ff */
[----:B------:R-:W-:Y:S01]  /*1f370*/  IMAD.U32 R42, R64, 0x10000, RZ ;  /* 0x00010000402a7824 */ /* 0x000fe200078e00ff */
[----:B------:R-:W-:Y:S01]  /*1f380*/  SHF.L.U32 R41, R71, 0x10, RZ ;  /* 0x0000001047297819 */ /* 0x000fe200000006ff */
[----:B------:R-:W-:Y:S01]  /*1f390*/  FMUL.FTZ R117, R51, R156 ;  /* 0x0000009c33757220 */ /* 0x000fe20000410000 */
[----:B------:R-:W-:Y:S01]  /*1f3a0*/  FFMA.FTZ R36, R150, R45, R47 ;  /* 0x0000002d96247223 */ /* 0x000fe2000001002f */
[----:B------:R-:W-:-:S02]  /*1f3b0*/  IMAD.U32 R133, R87, 0x10000, RZ ;  /* 0x0001000057857824 */ /* 0x000fc400078e00ff */
[C---:B------:R-:W-:Y:S01]  /*1f3c0*/  FMUL.FTZ R30, R51.reuse, R30 ;  /* 0x0000001e331e7220 */ /* 0x040fe20000410000 */
[----:B------:R-:W-:Y:S02]  /*1f3d0*/  IMAD.U32 R45, R86, 0x10000, RZ ;  /* 0x00010000562d7824 */ /* 0x000fe400078e00ff */
        /* <DEDUP_REMOVED lines=10> */
[----:B------:R-:W-:Y:S01]  /*1f480*/  FMUL.FTZ R134, R51, R160 ;  /* 0x000000a033867220 */ /* 0x000fe20000410000 */
[----:B------:R-:W-:Y:S02]  /*1f490*/  IMAD.U32 R43, R14, 0x10000, RZ ;  /* 0x000100000e2b7824 */ /* 0x000fe400078e00ff */
[----:B------:R-:W-:Y:S01]  /*1f4a0*/  FFMA.FTZ R135, R135, R30, R40 ;  /* 0x0000001e87877223 */ /* 0x000fe20000010028 */
[----:B------:R-:W-:Y:S02]  /*1f4b0*/  IMAD.U32 R45, R104, 0x10000, RZ ;  /* 0x00010000682d7824 */ /* 0x000fe400078e00ff */
[----:B------:R-:W-:Y:S01]  /*1f4c0*/  FFMA.FTZ R134, R134, R47, R49 ;  /* 0x0000002f86867223 */ /* 0x000fe20000010031 */
[----:B------:R-:W0:Y:S01]  /*1f4d0*/  @!P0 LDC.64 R40, c[0x0][0x3c8] ;  /* 0x0000f200ff288b82 */ /* 0x000e220000000a00 */
[----:B------:R-:W-:Y:S01]  /*1f4e0*/  FMUL.FTZ R136, R51, R148 ;  /* 0x0000009433887220 */ /* 0x000fe20000410000 */
[----:B------:R-:W-:Y:S01]  /*1f4f0*/  SHF.L.U32 R46, R73, 0x10, RZ ;  /* 0x00000010492e7819 */ /* 0x000fe200000006ff */
[----:B------:R-:W-:-:S02]  /*1f500*/  IMAD.U32 R44, R89, 0x10000, RZ ;  /* 0x00010000592c7824 */ /* 0x000fc400078e00ff */
[----:B------:R-:W-:Y:S01]  /*1f510*/  FMUL.FTZ R138, R51, R146 ;  /* 0x00000092338a7220 */ /* 0x000fe20000410000 */
[----:B------:R-:W-:Y:S01]  /*1f520*/  FFMA.FTZ R136, R136, R43, R45 ;  /* 0x0000002b88887223 */ /* 0x000fe2000001002d */
[----:B------:R-:W-:Y:S01]  /*1f530*/  SHF.L.U32 R43, R18, 0x10, RZ ;  /* 0x00000010122b7819 */ /* 0x000fe200000006ff */
[----:B------:R-:W-:Y:S01]  /*1f540*/  IMAD.U32 R45, R108, 0x10000, RZ ;  /* 0x000100006c2d7824 */ /* 0x000fe200078e00ff */
[----:B------:R-:W1:Y:S01]  /*1f550*/  LDC.64 R48, c[0x0][0x428] ;  /* 0x00010a00ff307b82 */ /* 0x000e620000000a00 */
[----:B------:R-:W-:Y:S01]  /*1f560*/  PRMT R47, R82, 0x7632, R47 ;  /* 0x00007632522f7816 */ /* 0x000fe2000000002f */
[----:B------:R-:W-:Y:S01]  /*1f570*/  FFMA.FTZ R35, R35, R44, R46 ;  /* 0x0000002c23237223 */ /* 0x000fe2000001002e */
[----:B------:R-:W-:Y:S01]  /*1f580*/  SHF.L.U32 R44, R15, 0x10, RZ ;  /* 0x000000100f2c7819 */ /* 0x000fe200000006ff */
[----:B------:R-:W-:Y:S01]  /*1f590*/  FFMA.FTZ R138, R138, R43, R45 ;  /* 0x0000002b8a8a7223 */ /* 0x000fe2000001002d */
[----:B------:R-:W-:Y:S02]  /*1f5a0*/  IMAD.U32 R46, R105, 0x10000, RZ ;  /* 0x00010000692e7824 */ /* 0x000fe400078e00ff */
[----:B------:R-:W-:Y:S01]  /*1f5b0*/  FMUL.FTZ R115, R51, R158 ;  /* 0x0000009e33737220 */ /* 0x000fe20000410000 */
[----:B------:R-:W-:Y:S01]  /*1f5c0*/  SHF.L.U32 R43, R82, 0x10, RZ ;  /* 0x00000010522b7819 */ /* 0x000fe200000006ff */
[----:B------:R-:W-:-:S02]  /*1f5d0*/  IMAD.U32 R45, R66, 0x10000, RZ ;  /* 0x00010000422d7824 */ /* 0x000fc400078e00ff */
[----:B------:R-:W-:Y:S01]  /*1f5e0*/  FMUL.FTZ R96, R51, R96 ;  /* 0x0000006033607220 */ /* 0x000fe20000410000 */
[----:B------:R-:W-:Y:S02]  /*1f5f0*/  IMAD.U32 R47, R47, 0x10000, RZ ;  /* 0x000100002f2f7824 */ /* 0x000fe400078e00ff */
[C---:B------:R-:W-:Y:S01]  /*1f600*/  FMUL.FTZ R26, R51.reuse, R26 ;  /* 0x0000001a331a7220 */ /* 0x040fe20000410000 */
[C---:B------:R-:W-:Y:S01]  /*1f610*/  FMUL.FTZ R98, R51.reuse, R98 ;  /* 0x0000006233627220 */ /* 0x040fe20000410000 */
[----:B------:R-:W-:Y:S01]  /*1f620*/  FMUL.FTZ R114, R51, R114 ;  /* 0x0000007233727220 */ /* 0x000fe20000410000 */
[----:B------:R-:W-:Y:S01]  /*1f630*/  FFMA.FTZ R115, R115, R44, R46 ;  /* 0x0000002c73737223 */ /* 0x000fe2000001002e */
        /* <DEDUP_REMOVED lines=16> */
[--C-:B------:R-:W-:Y:S01]  /*1f740*/  IMAD.WIDE.U32 R46, R129, 0x10, R48.reuse ;  /* 0x00000010812e7825 */ /* 0x100fe200078e0030 */
[----:B------:R-:W-:Y:S01]  /*1f750*/  F2FP.BF16.F32.PACK_AB R30, R132, R37 ;  /* 0x00000025841e723e */ /* 0x000fe200000010ff */
[----:B------:R0:W-:Y:S01]  /*1f760*/  STG.E.128 desc[UR10][R42.64], R24 ;  /* 0x000000182a007986 */ /* 0x0001e2000c101d0a */
[----:B------:R-:W-:Y:S01]  /*1f770*/  F2FP.BF16.F32.PACK_AB R29, R130, R35 ;  /* 0x00000023821d723e */ /* 0x000fe200000010ff */
[----:B------:R-:W-:Y:S01]  /*1f780*/  IMAD.WIDE.U32 R48, R131, 0x10, R48 ;  /* 0x0000001083307825 */ /* 0x000fe200078e0030 */
[----:B------:R-:W-:-:S02]  /*1f790*/  F2FP.BF16.F32.PACK_AB R33, R99, R32 ;  /* 0x000000206321723e */ /* 0x000fc400000010ff */
        /* <DEDUP_REMOVED lines=8> */
[----:B------:R-:W-:-:S05]  /*1f820*/  F2FP.BF16.F32.PACK_AB R36, R134, R117 ;  /* 0x000000758624723e */ /* 0x000fca00000010ff */
[----:B------:R0:W-:Y:S01]  /*1f830*/  STG.E.128 desc[UR10][R48.64], R36 ;  /* 0x0000002430007986 */ /* 0x0001e2000c101d0a */
[----:B------:R-:W-:Y:S05]  /*1f840*/  BRA.U !UP2, `(.L_x_7058) ;  /* 0xfffffe110aac7547 */ /* 0x000fea000b83ffff */
[----:B------:R-:W-:Y:S05]  /*1f850*/  EXIT ;  /* 0x000000000000794d */ /* 0x000fea0003800000 */
.L_x_7059:
        /* <DEDUP_REMOVED lines=10> */
.L_x_17971:


//--------------------- .text._ZN10layer_norm31ln_parallel_residual_fwd_kernelINS_13Kernel_traitsIf13__nv_bfloat16fS2_fjLj4096ELj1ELj1ELj4ELj16ENS_18Kernel_traits_baseILj4096EfS2_fS2_fjLj128EEEEELb0ELb0ELb0EEEvNS_9FwdParamsE --------------------------
	.section	.text._ZN10layer_norm31ln_parallel_residual_fwd_kernelINS_13Kernel_traitsIf13__nv_bfloat16fS2_fjLj4096ELj1ELj1ELj4ELj16ENS_18Kernel_traits_baseILj4096EfS2_fS2_fjLj128EEEEELb0ELb0ELb0EEEvNS_9FwdParamsE,"ax",@progbits
	.align	128
        .global         _ZN10layer_norm31ln_parallel_residual_fwd_kernelINS_13Kernel_traitsIf13__nv_bfloat16fS2_fjLj4096ELj1ELj1ELj4ELj16ENS_18Kernel_traits_baseILj4096EfS2_fS2_fjLj128EEEEELb0ELb0ELb0EEEvNS_9FwdParamsE
        .type           _ZN10layer_norm31ln_parallel_residual_fwd_kernelINS_13Kernel_traitsIf13__nv_bfloat16fS2_fjLj4096ELj1ELj1ELj4ELj16ENS_18Kernel_traits_baseILj4096EfS2_fS2_fjLj128EEEEELb0ELb0ELb0EEEvNS_9FwdParamsE,@function
        .size           _ZN10layer_norm31ln_parallel_residual_fwd_kernelINS_13Kernel_traitsIf13__nv_bfloat16fS2_fjLj4096ELj1ELj1ELj4ELj16ENS_18Kernel_traits_baseILj4096EfS2_fS2_fjLj128EEEEELb0ELb0ELb0EEEvNS_9FwdParamsE,(.L_x_17972 - _ZN10layer_norm31ln_parallel_residual_fwd_kernelINS_13Kernel_traitsIf13__nv_bfloat16fS2_fjLj4096ELj1ELj1ELj4ELj16ENS_18Kernel_traits_baseILj4096EfS2_fS2_fjLj128EEEEELb0ELb0ELb0EEEvNS_9FwdParamsE)
        .other          _ZN10layer_norm31ln_parallel_residual_fwd_kernelINS_13Kernel_traitsIf13__nv_bfloat16fS2_fjLj4096ELj1ELj1ELj4ELj16ENS_18Kernel_traits_baseILj4096EfS2_fS2_fjLj128EEEEELb0ELb0ELb0EEEvNS_9FwdParamsE,@"STO_CUDA_ENTRY STV_DEFAULT"
_ZN10layer_norm31ln_parallel_residual_fwd_kernelINS_13Kernel_traitsIf13__nv_bfloat16fS2_fjLj4096ELj1ELj1ELj4ELj16ENS_18Kernel_traits_baseILj4096EfS2_fS2_fjLj128EEEEELb0ELb0ELb0EEEvNS_9FwdParamsE:
.text._ZN10layer_norm31ln_parallel_residual_fwd_kernelINS_13Kernel_traitsIf13__nv_bfloat16fS2_fjLj4096ELj1ELj1ELj4ELj16ENS_18Kernel_traits_baseILj4096EfS2_fS2_fjLj128EEEEELb0ELb0ELb0EEEvNS_9FwdParamsE:
        /* <DEDUP_REMOVED lines=31> */
[----:B------:R-:W-:Y:S01]  /*01f0*/  @P0 LOP3.LUT R100, R100, 0x80, RZ, 0xfc, !PT ;  /* 0x0000008064640812 */ /* 0x000fe200078efcff */
[----:B------:R-:W5:Y:S05]  /*0200*/  @P0 LDG.E.128 R4, desc[UR6][R52.64] ;  /* 0x0000000634040981 */ /* 0x000f6a000c1e1d00 */
[----:B------:R-:W1:Y:S01]  /*0210*/  LDC.64 R64, c[0x0][0x3d8] ;  /* 0x0000f600ff407b82 */ /* 0x000e620000000a00 */
[C---:B--2---:R-:W-:Y:S01]  /*0220*/  @P1 IMAD.WIDE.U32 R56, R100.reuse, 0x20, R56 ;  /* 0x0000002064381825 */ /* 0x044fe200078e0038 */
[----:B------:R2:W5:Y:S04]  /*0230*/  @P0 LDG.E.128 R8, desc[UR6][R52.64+0x10] ;  /* 0x0000100634080981 */ /* 0x000568000c1e1d00 */
[----:B------:R-:W5:Y:S01]  /*0240*/  @P1 LDG.E.128 R20, desc[UR6][R56.64] ;  /* 0x0000000638141981 */ /* 0x000f62000c1e1d00 */
[C---:B---3--:R-:W-:Y:S01]  /*0250*/  @P1 IMAD.WIDE.U32 R60, R100.reuse, 0x20, R58 ;  /* 0x00000020643c1825 */ /* 0x048fe200078e003a */
[----:B------:R-:W-:-:S02]  /*0260*/  @P1 IADD3 R100, PT, PT, R100, 0x80, RZ ;  /* 0x0000008064641810 */ /* 0x000fc40007ffe0ff */
[----:B------:R3:W5:Y:S04]  /*0270*/  @P1 LDG.E.128 R24, desc[UR6][R56.64+0x10] ;  /* 0x0000100638181981 */ /* 0x000768000c1e1d00 */
[----:B------:R-:W5:Y:S04]  /*0280*/  @P1 LDG.E.128 R28, desc[UR6][R60.64] ;  /* 0x000000063c1c1981 */ /* 0x000f68000c1e1d00 */
[----:B------:R4:W5:Y:S01]  /*0290*/  @P1 LDG.E.128 R32, desc[UR6][R60.64+0x10] ;  /* 0x000010063c201981 */ /* 0x000962000c1e1d00 */
[----:B------:R-:W-:Y:S01]  /*02a0*/  ISETP.GE.U32.AND P1, PT, R3, 0x200, PT ;  /* 0x000002000300780c */ /* 0x000fe20003f26070 */
[C---:B0-----:R-:W-:Y:S01]  /*02b0*/  @P2 IMAD.WIDE.U32 R62, R100.reuse, 0x20, R62 ;  /* 0x00000020643e2825 */ /* 0x041fe200078e003e */
[----:B------:R-:W-:Y:S01]  /*02c0*/  CS2R R66, SRZ ;  /* 0x0000000000427805 */ /* 0x000fe2000001ff00 */
[----:B------:R-:W5:Y:S02]  /*02d0*/  @P0 LDG.E.128 R12, desc[UR6][R54.64] ;  /* 0x00000006360c0981 */ /* 0x000f64000c1e1d00 */
[----:B-1----:R-:W-:Y:S01]  /*02e0*/  @P2 IMAD.WIDE.U32 R64, R100, 0x20, R64 ;  /* 0x0000002064402825 */ /* 0x002fe200078e0040 */
[----:B--2---:R-:W-:Y:S01]  /*02f0*/  CS2R R52, SRZ ;  /* 0x0000000000347805 */ /* 0x004fe2000001ff00 */
[----:B------:R0:W5:Y:S01]  /*0300*/  @P0 LDG.E.128 R16, desc[UR6][R54.64+0x10] ;  /* 0x0000100636100981 */ /* 0x000162000c1e1d00 */
[----:B------:R-:W-:-:S02]  /*0310*/  CS2R R58, SRZ ;  /* 0x00000000003a7805 */ /* 0x000fc4000001ff00 */
[----:B---3--:R-:W-:Y:S02]  /*0320*/  CS2R R56, SRZ ;  /* 0x0000000000387805 */ /* 0x008fe4000001ff00 */
[----:B----4-:R-:W-:Y:S01]  /*0330*/  CS2R R60, SRZ ;  /* 0x00000000003c7805 */ /* 0x010fe2000001ff00 */
[----:B------:R-:W5:Y:S01]  /*0340*/  @P2 LDG.E.128 R36, desc[UR6][R62.64] ;  /* 0x000000063e242981 */ /* 0x000f62000c1e1d00 */
[----:B------:R-:W-:Y:S02]  /*0350*/  CS2R R70, SRZ ;  /* 0x0000000000467805 */ /* 0x000fe4000001ff00 */
[----:B------:R-:W-:Y:S02]  /*0360*/  CS2R R68, SRZ ;  /* 0x0000000000447805 */ /* 0x000fe4000001ff00 */
[----:B------:R-:W-:Y:S01]  /*0370*/  CS2R R74, SRZ ;  /* 0x00000000004a7805 */ /* 0x000fe2000001ff00 */
[----:B------:R1:W5:Y:S01]  /*0380*/  @P2 LDG.E.128 R40, desc[UR6][R62.64+0x10] ;  /* 0x000010063e282981 */ /* 0x000362000c1e1d00 */
[----:B------:R-:W-:-:S02]  /*0390*/  CS2R R72, SRZ ;  /* 0x0000000000487805 */ /* 0x000fc4000001ff00 */
[----:B0-----:R-:W-:Y:S02]  /*03a0*/  CS2R R54, SRZ ;  /* 0x0000000000367805 */ /* 0x001fe4000001ff00 */
[----:B------:R-:W-:Y:S01]  /*03b0*/  CS2R R78, SRZ ;  /* 0x00000000004e7805 */ /* 0x000fe2000001ff00 */
[----:B------:R-:W5:Y:S01]  /*03c0*/  @P2 LDG.E.128 R44, desc[UR6][R64.64] ;  /* 0x00000006402c2981 */ /* 0x000f62000c1e1d00 */
[----:B------:R-:W-:Y:S02]  /*03d0*/  CS2R R76, SRZ ;  /* 0x00000000004c7805 */ /* 0x000fe4000001ff00 */
[----:B------:R-:W-:Y:S02]  /*03e0*/  CS2R R82, SRZ ;  /* 0x0000000000527805 */ /* 0x000fe4000001ff00 */
[----:B------:R-:W-:Y:S01]  /*03f0*/  CS2R R80, SRZ ;  /* 0x0000000000507805 */ /* 0x000fe2000001ff00 */
[----:B------:R0:W5:Y:S01]  /*0400*/  @P2 LDG.E.128 R48, desc[UR6][R64.64+0x10] ;  /* 0x0000100640302981 */ /* 0x000162000c1e1d00 */
[----:B------:R-:W-:-:S02]  /*0410*/  CS2R R86, SRZ ;  /* 0x0000000000567805 */ /* 0x000fc4000001ff00 */
[----:B-1----:R-:W-:Y:S02]  /*0420*/  CS2R R62, SRZ ;  /* 0x00000000003e7805 */ /* 0x002fe4000001ff00 */
[----:B------:R-:W-:Y:S02]  /*0430*/  CS2R R84, SRZ ;  /* 0x0000000000547805 */ /* 0x000fe4000001ff00 */
[----:B------:R-:W-:Y:S02]  /*0440*/  CS2R R90, SRZ ;  /* 0x00000000005a7805 */ /* 0x000fe4000001ff00 */
[----:B------:R-:W-:Y:S02]  /*0450*/  CS2R R88, SRZ ;  /* 0x0000000000587805 */ /* 0x000fe4000001ff00 */
[----:B------:R-:W-:Y:S02]  /*0460*/  CS2R R94, SRZ ;  /* 0x00000000005e7805 */ /* 0x000fe4000001ff00 */
[----:B------:R-:W-:-:S02]  /*0470*/  CS2R R92, SRZ ;  /* 0x00000000005c7805 */ /* 0x000fc4000001ff00 */
[----:B------:R-:W-:Y:S02]  /*0480*/  CS2R R98, SRZ ;  /* 0x0000000000627805 */ /* 0x000fe4000001ff00 */
[----:B------:R-:W-:Y:S02]  /*0490*/  CS2R R96, SRZ ;  /* 0x0000000000607805 */ /* 0x000fe4000001ff00 */
[----:B0-----:R-:W-:Y:S02]  /*04a0*/  CS2R R64, SRZ ;  /* 0x0000000000407805 */ /* 0x001fe4000001ff00 */
[----:B------:R-:W-:Y:S01]  /*04b0*/  @P2 IADD3 R100, PT, PT, R100, 0x80, RZ ;  /* 0x0000008064642810 */ /* 0x000fe20007ffe0ff */
[----:B------:R-:W-:Y:S06]  /*04c0*/  @!P1 BRA `(.L_x_7063) ;  /* 0x00000010007c9947 */ /* 0x000fec0003800000 */
[----:B------:R-:W0:Y:S08]  /*04d0*/  LDC.64 R52, c[0x0][0x3d0] ;  /* 0x0000f400ff347b82 */ /* 0x000e300000000a00 */
[----:B------:R-:W1:Y:S01]  /*04e0*/  LDC.64 R56, c[0x0][0x3d8] ;  /* 0x0000f600ff387b82 */ /* 0x000e620000000a00 */
        /* <DEDUP_REMOVED lines=10> */
[C---:B0-----:R-:W-:Y:S01]  /*0590*/  IMAD.WIDE.U32 R52, R100.reuse, 0x20, R52 ;  /* 0x0000002064347825 */ /* 0x041fe200078e0034 */
[----:B------:R-:W-:Y:S02]  /*05a0*/  CS2R R70, SRZ ;  /* 0x0000000000467805 */ /* 0x000fe4000001ff00 */
[----:B------:R-:W-:Y:S02]  /*05b0*/  CS2R R68, SRZ ;  /* 0x0000000000447805 */ /* 0x000fe4000001ff00 */
[----:B------:R-:W-:Y:S02]  /*05c0*/  CS2R R74, SRZ ;  /* 0x00000000004a7805 */ /* 0x000fe4000001ff00 */
[----:B------:R-:W-:Y:S01]  /*05d0*/  CS2R R72, SRZ ;  /* 0x0000000000487805 */ /* 0x000fe2000001ff00 */
[----:B------:R-:W5:Y:S01]  /*05e0*/  LDG.E.128 R104, desc[UR6][R52.64+0x10] ;  /* 0x0000100634687981 */ /* 0x000f62000c1e1d00 */
[----:B-1----:R-:W-:Y:S01]  /*05f0*/  IMAD.WIDE.U32 R56, R100, 0x20, R56 ;  /* 0x0000002064387825 */ /* 0x002fe200078e0038 */
[----:B------:R-:W-:-:S02]  /*0600*/  CS2R R126, SRZ ;  /* 0x00000000007e7805 */ /* 0x000fc4000001ff00 */
[----:B------:R0:W5:Y:S01]  /*0610*/  LDG.E.128 R100, desc[UR6][R52.64] ;  /* 0x0000000634647981 */ /* 0x000162000c1e1d00 */
[----:B------:R-:W-:Y:S02]  /*0620*/  CS2R R124, SRZ ;  /* 0x00000000007c7805 */ /* 0x000fe4000001ff00 */
[----:B------:R-:W-:Y:S02]  /*0630*/  CS2R R130, SRZ ;  /* 0x0000000000827805 */ /* 0x000fe4000001ff00 */
[----:B------:R-:W-:Y:S01]  /*0640*/  CS2R R128, SRZ ;  /* 0x0000000000807805 */ /* 0x000fe2000001ff00 */
[----:B------:R-:W5:Y:S01]  /*0650*/  LDG.E.128 R108, desc[UR6][R56.64] ;  /* 0x00000006386c7981 */ /* 0x000f62000c1e1d00 */
[----:B------:R-:W-:Y:S02]  /*0660*/  CS2R R78, SRZ ;  /* 0x00000000004e7805 */ /* 0x000fe4000001ff00 */
[----:B------:R-:W-:Y:S02]  /*0670*/  CS2R R76, SRZ ;  /* 0x00000000004c7805 */ /* 0x000fe4000001ff00 */
[----:B------:R-:W-:Y:S01]  /*0680*/  CS2R R82, SRZ ;  /* 0x0000000000527805 */ /* 0x000fe2000001ff00 */
[----:B------:R1:W5:Y:S01]  /*0690*/  LDG.E.128 R112, desc[UR6][R56.64+0x10] ;  /* 0x0000100638707981 */ /* 0x000362000c1e1d00 */
[----:B------:R-:W-:-:S02]  /*06a0*/  CS2R R80, SRZ ;  /* 0x0000000000507805 */ /* 0x000fc4000001ff00 */
[----:B0-----:R-:W-:Y:S02]  /*06b0*/  CS2R R52, SRZ ;  /* 0x0000000000347805 */ /* 0x001fe4000001ff00 */
[----:B------:R-:W-:Y:S02]  /*06c0*/  CS2R R86, SRZ ;  /* 0x0000000000567805 */ /* 0x000fe4000001ff00 */
[----:B------:R-:W-:Y:S02]  /*06d0*/  CS2R R84, SRZ ;  /* 0x0000000000547805 */ /* 0x000fe4000001ff00 */
[----:B------:R-:W-:Y:S02]  /*06e0*/  CS2R R90, SRZ ;  /* 0x00000000005a7805 */ /* 0x000fe4000001ff00 */
[----:B------:R-:W-:Y:S02]  /*06f0*/  CS2R R88, SRZ ;  /* 0x0000000000587805 */ /* 0x000fe4000001ff00 */
[----:B------:R-:W-:-:S02]  /*0700*/  CS2R R94, SRZ ;  /* 0x00000000005e7805 */ /* 0x000fc4000001ff00 */
[----:B------:R-:W-:Y:S02]  /*0710*/  CS2R R92, SRZ ;  /* 0x00000000005c7805 */ /* 0x000fe4000001ff00 */
[----:B------:R-:W-:Y:S02]  /*0720*/  CS2R R98, SRZ ;  /* 0x0000000000627805 */ /* 0x000fe4000001ff00 */
[----:B-1----:R-:W-:Y:S02]  /*0730*/  CS2R R56, SRZ ;  /* 0x0000000000387805 */ /* 0x002fe4000001ff00 */
[----:B------:R-:W-:Y:S01]  /*0740*/  CS2R R96, SRZ ;  /* 0x0000000000607805 */ /* 0x000fe2000001ff00 */
[----:B------:R-:W-:Y:S06]  /*0750*/  BRA `(.L_x_7063) ;  /* 0x0000000c00d87947 */ /* 0x000fec0003800000 */
.L_x_7062:
        /* <DEDUP_REMOVED lines=9> */
[C---:B-1----:R-:W-:Y:S01]  /*07f0*/  @P0 IMAD.WIDE.U32 R56, R100.reuse, 0x20, R56 ;  /* 0x0000002064380825 */ /* 0x042fe200078e0038 */
[----:B------:R-:W5:Y:S06]  /*0800*/  @P0 LDG.E.128 R4, desc[UR6][R54.64] ;  /* 0x0000000636040981 */ /* 0x000f6c000c1e1d00 */
[----:B------:R-:W1:Y:S01]  /*0810*/  LDC.64 R64, c[0x0][0x3d0] ;  /* 0x0000f400ff407b82 */ /* 0x000e620000000a00 */
[----:B--2---:R-:W-:-:S07]  /*0820*/  @P0 IMAD.WIDE.U32 R52, R100, 0x20, R52 ;  /* 0x0000002064340825 */ /* 0x004fce00078e0034 */
[----:B------:R-:W2:Y:S01]  /*0830*/  @P1 LDC.64 R62, c[0x0][0x440] ;  /* 0x00011000ff3e1b82 */ /* 0x000ea20000000a00 */
[----:B------:R-:W-:Y:S01]  /*0840*/  @P0 LOP3.LUT R100, R100, 0x80, RZ, 0xfc, !PT ;  /* 0x0000008064640812 */ /* 0x000fe200078efcff */
[----:B------:R4:W5:Y:S06]  /*0850*/  @P0 LDG.E.128 R8, desc[UR6][R54.64+0x10] ;  /* 0x0000100636080981 */ /* 0x00096c000c1e1d00 */
[----:B------:R-:W4:Y:S08]  /*0860*/  LDC.64 R66, c[0x0][0x3d8] ;  /* 0x0000f600ff427b82 */ /* 0x000f300000000a00 */
[----:B------:R-:W4:Y:S01]  /*0870*/  @P2 LDC.64 R68, c[0x0][0x440] ;  /* 0x00011000ff442b82 */ /* 0x000f220000000a00 */
[C---:B---3--:R-:W-:Y:S01]  /*0880*/  @P1 IMAD.WIDE.U32 R58, R100.reuse, 0x20, R58 ;  /* 0x00000020643a1825 */ /* 0x048fe200078e003a */
[----:B------:R-:W5:Y:S03]  /*0890*/  @P0 LDG.E.128 R12, desc[UR6][R56.64] ;  /* 0x00000006380c0981 */ /* 0x000f66000c1e1d00 */
[C---:B0-----:R-:W-:Y:S01]  /*08a0*/  @P1 IMAD.WIDE.U32 R60, R100.reuse, 0x20, R60 ;  /* 0x00000020643c1825 */ /* 0x041fe200078e003c */
[----:B------:R-:W5:Y:S03]  /*08b0*/  @P1 LDG.E.128 R20, desc[UR6][R58.64] ;  /* 0x000000063a141981 */ /* 0x000f66000c1e1d00 */
[C---:B--2---:R-:W-:Y:S01]  /*08c0*/  @P1 IMAD.WIDE.U32 R62, R100.reuse, 0x20, R62 ;  /* 0x00000020643e1825 */ /* 0x044fe200078e003e */
[----:B------:R0:W5:Y:S03]  /*08d0*/  @P1 LDG.E.128 R24, desc[UR6][R58.64+0x10] ;  /* 0x000010063a181981 */ /* 0x000166000c1e1d00 */
[----:B------:R-:W-:Y:S01]  /*08e0*/  @P1 VIADD R100, R100, 0x80 ;  /* 0x0000008064641836 */ /* 0x000fe20000000000 */
[----:B------:R-:W5:Y:S04]  /*08f0*/  @P1 LDG.E.128 R28, desc[UR6][R60.64] ;  /* 0x000000063c1c1981 */ /* 0x000f68000c1e1d00 */
[----:B------:R-:W5:Y:S04]  /*0900*/  @P1 LDG.E.128 R32, desc[UR6][R60.64+0x10] ;  /* 0x000010063c201981 */ /* 0x000f68000c1e1d00 */
[----:B------:R-:W5:Y:S04]  /*0910*/  @P1 LD.E.128 R88, desc[UR6][R62.64] ;  /* 0x000000063e581980 */ /* 0x000f68000c101d00 */
[----:B------:R-:W5:Y:S01]  /*0920*/  @P1 LD.E.128 R84, desc[UR6][R62.64+0x10] ;  /* 0x000010063e541980 */ /* 0x000f62000c101d00 */
[----:B------:R-:W-:Y:S01]  /*0930*/  ISETP.GE.U32.AND P1, PT, R3, 0x200, PT ;  /* 0x000002000300780c */ /* 0x000fe20003f26070 */
[C---:B-1----:R-:W-:Y:S01]  /*0940*/  @P2 IMAD.WIDE.U32 R64, R100.reuse, 0x20, R64 ;  /* 0x0000002064402825 */ /* 0x042fe200078e0040 */
[----:B------:R-:W-:Y:S01]  /*0950*/  CS2R R70, SRZ ;  /* 0x0000000000467805 */ /* 0x000fe2000001ff00 */
[----:B------:R1:W5:Y:S02]  /*0960*/  @P0 LDG.E.128 R16, desc[UR6][R56.64+0x10] ;  /* 0x0000100638100981 */ /* 0x000364000c1e1d00 */
[C---:B----4-:R-:W-:Y:S01]  /*0970*/  @P2 IMAD.WIDE.U32 R66, R100.reuse, 0x20, R66 ;  /* 0x0000002064422825 */ /* 0x050fe200078e0042 */
[----:B------:R-:W-:Y:S01]  /*0980*/  CS2R R74, SRZ ;  /* 0x00000000004a7805 */ /* 0x000fe2000001ff00 */
[----:B------:R-:W5:Y:S02]  /*0990*/  @P0 LD.E.128 R96, desc[UR6][R52.64] ;  /* 0x0000000634600980 */ /* 0x000f64000c101d00 */
[----:B------:R-:W-:Y:S01]  /*09a0*/  @P2 IMAD.WIDE.U32 R68, R100, 0x20, R68 ;  /* 0x0000002064442825 */ /* 0x000fe200078e0044 */
[----:B------:R-:W-:Y:S01]  /*09b0*/  CS2R R54, SRZ ;  /* 0x0000000000367805 */ /* 0x000fe2000001ff00 */
[----:B------:R2:W5:Y:S01]  /*09c0*/  @P0 LD.E.128 R92, desc[UR6][R52.64+0x10] ;  /* 0x00001006345c0980 */ /* 0x000562000c101d00 */
[----:B0-----:R-:W-:-:S02]  /*09d0*/  CS2R R58, SRZ ;  /* 0x00000000003a7805 */ /* 0x001fc4000001ff00 */
[----:B-1----:R-:W-:Y:S02]  /*09e0*/  CS2R R56, SRZ ;  /* 0x0000000000387805 */ /* 0x002fe4000001ff00 */
[----:B------:R-:W-:Y:S01]  /*09f0*/  CS2R R62, SRZ ;  /* 0x00000000003e7805 */ /* 0x000fe2000001ff00 */
[----:B------:R-:W5:Y:S01]  /*0a00*/  @P2 LDG.E.128 R36, desc[UR6][R64.64] ;  /* 0x0000000640242981 */ /* 0x000f62000c1e1d00 */
[----:B------:R-:W-:Y:S02]  /*0a10*/  CS2R R60, SRZ ;  /* 0x00000000003c7805 */ /* 0x000fe4000001ff00 */
[----:B------:R-:W-:Y:S02]  /*0a20*/  CS2R R72, SRZ ;  /* 0x0000000000487805 */ /* 0x000fe4000001ff00 */
[----:B------:R-:W-:Y:S01]  /*0a30*/  @P2 IADD3 R100, PT, PT, R100, 0x80, RZ ;  /* 0x0000008064642810 */ /* 0x000fe20007ffe0ff */
[----:B------:R0:W5:Y:S01]  /*0a40*/  @P2 LDG.E.128 R40, desc[UR6][R64.64+0x10] ;  /* 0x0000100640282981 */ /* 0x000162000c1e1d00 */
[----:B--2---:R-:W-:-:S03]  /*0a50*/  CS2R R52, SRZ ;  /* 0x0000000000347805 */ /* 0x004fc6000001ff00 */
[----:B------:R-:W5:Y:S04]  /*0a60*/  @P2 LDG.E.128 R44, desc[UR6][R66.64] ;  /* 0x00000006422c2981 */ /* 0x000f68000c1e1d00 */
[----:B------:R1:W5:Y:S01]  /*0a70*/  @P2 LDG.E.128 R48, desc[UR6][R66.64+0x10] ;  /* 0x0000100642302981 */ /* 0x000362000c1e1d00 */
[----:B0-----:R-:W-:-:S03]  /*0a80*/  CS2R R64, SRZ ;  /* 0x0000000000407805 */ /* 0x001fc6000001ff00 */
[----:B------:R-:W5:Y:S04]  /*0a90*/  @P2 LD.E.128 R80, desc[UR6][R68.64] ;  /* 0x0000000644502980 */ /* 0x000f68000c101d00 */
[----:B------:R0:W5:Y:S01]  /*0aa0*/  @P2 LD.E.128 R76, desc[UR6][R68.64+0x10] ;  /* 0x00001006444c2980 */ /* 0x000162000c101d00 */
[----:B-1----:R-:W-:Y:S02]  /*0ab0*/  CS2R R66, SRZ ;  /* 0x0000000000427805 */ /* 0x002fe4000001ff00 */
[----:B0-----:R-:W-:Y:S01]  /*0ac0*/  CS2R R68, SRZ ;  /* 0x0000000000447805 */ /* 0x001fe2000001ff00 */
[----:B------:R-:W-:Y:S06]  /*0ad0*/  @!P1 BRA `(.L_x_7063) ;  /* 0x0000000800f89947 */ /* 0x000fec0003800000 */
[----:B------:R-:W0:Y:S08]  /*0ae0*/  LDC.64 R52, c[0x0][0x3d0] ;  /* 0x0000f400ff347b82 */ /* 0x000e300000000a00 */
[----:B------:R-:W1:Y:S08]  /*0af0*/  LDC.64 R54, c[0x0][0x3d8] ;  /* 0x0000f600ff367b82 */ /* 0x000e700000000a00 */
[----:B------:R-:W2:Y:S01]  /*0b00*/  LDC.64 R56, c[0x0][0x440] ;  /* 0x00011000ff387b82 */ /* 0x000ea20000000a00 */
[----:B------:R-:W-:-:S02]  /*0b10*/  CS2R R118, SRZ ;  /* 0x0000000000767805 */ /* 0x000fc4000001ff00 */
        /* <DEDUP_REMOVED lines=9> */
[----:B------:R-:W-:Y:S02]  /*0bb0*/  CS2R R66, SRZ ;  /* 0x0000000000427805 */ /* 0x000fe4000001ff00 */
[----:B------:R-:W-:Y:S02]  /*0bc0*/  CS2R R64, SRZ ;  /* 0x0000000000407805 */ /* 0x000fe4000001ff00 */
[----:B------:R-:W-:Y:S01]  /*0bd0*/  CS2R R70, SRZ ;  /* 0x0000000000467805 */ /* 0x000fe2000001ff00 */
[----:B------:R-:W5:Y:S01]  /*0be0*/  LDG.E.128 R108, desc[UR6][R54.64] ;  /* 0x00000006366c7981 */ /* 0x000f62000c1e1d00 */
[----:B--2---:R-:W-:-:S03]  /*0bf0*/  IMAD.WIDE.U32 R56, R100, 0x20, R56 ;  /* 0x0000002064387825 */ /* 0x004fc600078e0038 */
[----:B------:R0:W5:Y:S01]  /*0c00*/  LDG.E.128 R112, desc[UR6][R54.64+0x10] ;  /* 0x0000100636707981 */ /* 0x000162000c1e1d00 */
[----:B------:R-:W-:Y:S02]  /*0c10*/  CS2R R68, SRZ ;  /* 0x0000000000447805 */ /* 0x000fe4000001ff00 */
[----:B------:R-:W-:Y:S02]  /*0c20*/  CS2R R74, SRZ ;  /* 0x00000000004a7805 */ /* 0x000fe4000001ff00 */
[----:B------:R-:W-:Y:S01]  /*0c30*/  CS2R R72, SRZ ;  /* 0x0000000000487805 */ /* 0x000fe2000001ff00 */
[----:B------:R1:W5:Y:S04]  /*0c40*/  LDG.E.128 R100, desc[UR6][R52.64] ;  /* 0x0000000634647981 */ /* 0x000368000c1e1d00 */
[----:B------:R-:W5:Y:S01]  /*0c50*/  LD.E.128 R128, desc[UR6][R56.64] ;  /* 0x0000000638807980 */ /* 0x000f62000c101d00 */
[----:B0-----:R-:W-:-:S03]  /*0c60*/  CS2R R54, SRZ ;  /* 0x0000000000367805 */ /* 0x001fc6000001ff00 */
[----:B------:R0:W5:Y:S01]  /*0c70*/  LD.E.128 R124, desc[UR6][R56.64+0x10] ;  /* 0x00001006387c7980 */ /* 0x000162000c101d00 */
[----:B-1----:R-:W-:Y:S02]  /*0c80*/  CS2R R52, SRZ ;  /* 0x0000000000347805 */ /* 0x002fe4000001ff00 */
[----:B0-----:R-:W-:Y:S01]  /*0c90*/  CS2R R56, SRZ ;  /* 0x0000000000387805 */ /* 0x001fe2000001ff00 */
[----:B------:R-:W-:Y:S06]  /*0ca0*/  BRA `(.L_x_7063) ;  /* 0x0000000800847947 */ /* 0x000fec0003800000 */
.L_x_7061:
        /* <DEDUP_REMOVED lines=43> */
[----:B------:R-:W-:Y:S01]  /*0f60*/  @P2 IMAD.WIDE.U32 R124, R100, 0x20, R124 ;  /* 0x00000020647c2825 */ /* 0x000fe200078e007c */
        /* <DEDUP_REMOVED lines=20> */
[----:B0-----:R-:W-:-:S05]  /*10b0*/  IMAD.WIDE.U32 R134, R100, 0x20, R134 ;  /* 0x0000002064867825 */ /* 0x001fca00078e0086 */
[----:B------:R0:W5:Y:S01]  /*10c0*/  LDG.E.128 R104, desc[UR6][R134.64+0x10] ;  /* 0x0000100686687981 */ /* 0x000162000c1e1d00 */
[----:B-1----:R-:W-:-:S05]  /*10d0*/  IMAD.WIDE.U32 R136, R100, 0x20, R136 ;  /* 0x0000002064887825 */ /* 0x002fca00078e0088 */
[----:B------:R0:W5:Y:S01]  /*10e0*/  LD.E.128 R120, desc[UR6][R136.64] ;  /* 0x0000000688787980 */ /* 0x000162000c101d00 */
[----:B--2---:R-:W-:-:S03]  /*10f0*/  IMAD.WIDE.U32 R138, R100, 0x20, R138 ;  /* 0x00000020648a7825 */ /* 0x004fc600078e008a */
[----:B------:R0:W5:Y:S04]  /*1100*/  LD.E.128 R116, desc[UR6][R136.64+0x10] ;  /* 0x0000100688747980 */ /* 0x000168000c101d00 */
[----:B------:R0:W5:Y:S01]  /*1110*/  LDG.E.128 R108, desc[UR6][R138.64] ;  /* 0x000000068a6c7981 */ /* 0x000162000c1e1d00 */
[----:B---3--:R-:W-:-:S03]  /*1120*/  IMAD.WIDE.U32 R140, R100, 0x20, R140 ;  /* 0x00000020648c7825 */ /* 0x008fc600078e008c */
[----:B------:R0:W5:Y:S04]  /*1130*/  LDG.E.128 R112, desc[UR6][R138.64+0x10] ;  /* 0x000010068a707981 */ /* 0x000168000c1e1d00 */
[----:B------:R0:W5:Y:S04]  /*1140*/  LDG.E.128 R100, desc[UR6][R134.64] ;  /* 0x0000000686647981 */ /* 0x000168000c1e1d00 */
[----:B------:R0:W5:Y:S04]  /*1150*/  LD.E.128 R128, desc[UR6][R140.64] ;  /* 0x000000068c807980 */ /* 0x000168000c101d00 */
[----:B------:R0:W5:Y:S01]  /*1160*/  LD.E.128 R124, desc[UR6][R140.64+0x10] ;  /* 0x000010068c7c7980 */ /* 0x000162000c101d00 */
[----:B------:R-:W-:Y:S05]  /*1170*/  BRA `(.L_x_7063) ;  /* 0x0000000400507947 */ /* 0x000fea0003800000 */
.L_x_7064:
        /* <DEDUP_REMOVED lines=16> */
[----:B------:R-:W4:Y:S08]  /*1280*/  @P2 LDC.64 R90, c[0x0][0x438] ;  /* 0x00010e00ff5a2b82 */ /* 0x000f300000000a00 */
[----:B------:R-:W4:Y:S01]  /*1290*/  LDC.64 R92, c[0x0][0x3d8] ;  /* 0x0000f600ff5c7b82 */ /* 0x000f220000000a00 */
[C---:B---3--:R-:W-:Y:S01]  /*12a0*/  @P1 IMAD.WIDE.U32 R82, R100.reuse, 0x20, R82 ;  /* 0x0000002064521825 */ /* 0x048fe200078e0052 */
[----:B------:R-:W5:Y:S03]  /*12b0*/  @P0 LD.E.128 R72, desc[UR6][R78.64] ;  /* 0x000000064e480980 */ /* 0x000f66000c101d00 */
[C---:B0-----:R-:W-:Y:S01]  /*12c0*/  @P1 IMAD.WIDE.U32 R86, R100.reuse, 0x20, R86 ;  /* 0x0000002064561825 */ /* 0x041fe200078e0056 */
[----:B------:R-:W5:Y:S03]  /*12d0*/  @P1 LDG.E.128 R20, desc[UR6][R82.64] ;  /* 0x0000000652141981 */ /* 0x000f66000c1e1d00 */
[C---:B--2---:R-:W-:Y:S01]  /*12e0*/  @P1 IMAD.WIDE.U32 R84, R100.reuse, 0x20, R84 ;  /* 0x0000002064541825 */ /* 0x044fe200078e0054 */
[----:B------:R-:W-:Y:S01]  /*12f0*/  @P1 IADD3 R100, PT, PT, R100, 0x80, RZ ;  /* 0x0000008064641810 */ /* 0x000fe20007ffe0ff */
[----:B------:R0:W5:Y:S04]  /*1300*/  @P1 LDG.E.128 R24, desc[UR6][R82.64+0x10] ;  /* 0x0000100652181981 */ /* 0x000168000c1e1d00 */
[----:B------:R-:W5:Y:S04]  /*1310*/  @P1 LD.E.128 R64, desc[UR6][R84.64] ;  /* 0x0000000654401980 */ /* 0x000f68000c101d00 */
[----:B------:R-:W5:Y:S04]  /*1320*/  @P1 LD.E.128 R60, desc[UR6][R84.64+0x10] ;  /* 0x00001006543c1980 */ /* 0x000f68000c101d00 */
[----:B------:R-:W5:Y:S04]  /*1330*/  @P1 LDG.E.128 R28, desc[UR6][R86.64] ;  /* 0x00000006561c1981 */ /* 0x000f68000c1e1d00 */
[----:B------:R-:W5:Y:S01]  /*1340*/  @P1 LDG.E.128 R32, desc[UR6][R86.64+0x10] ;  /* 0x0000100656201981 */ /* 0x000f62000c1e1d00 */
[----:B------:R-:W-:Y:S01]  /*1350*/  ISETP.GE.U32.AND P1, PT, R3, 0x200, PT ;  /* 0x000002000300780c */ /* 0x000fe20003f26070 */
[C---:B-1----:R-:W-:Y:S01]  /*1360*/  @P2 IMAD.WIDE.U32 R88, R100.reuse, 0x20, R88 ;  /* 0x0000002064582825 */ /* 0x042fe200078e0058 */
[----:B------:R-:W-:Y:S01]  /*1370*/  CS2R R94, SRZ ;  /* 0x00000000005e7805 */ /* 0x000fe2000001ff00 */
[----:B------:R1:W5:Y:S02]  /*1380*/  @P0 LD.E.128 R68, desc[UR6][R78.64+0x10] ;  /* 0x000010064e440980 */ /* 0x000364000c101d00 */
[C---:B----4-:R-:W-:Y:S01]  /*1390*/  @P2 IMAD.WIDE.U32 R90, R100.reuse, 0x20, R90 ;  /* 0x00000020645a2825 */ /* 0x050fe200078e005a */
[----:B------:R-:W-:Y:S01]  /*13a0*/  CS2R R98, SRZ ;  /* 0x0000000000627805 */ /* 0x000fe2000001ff00 */
[----:B------:R-:W5:Y:S02]  /*13b0*/  @P0 LDG.E.128 R12, desc[UR6][R80.64] ;  /* 0x00000006500c0981 */ /* 0x000f64000c1e1d00 */
[----:B------:R-:W-:Y:S01]  /*13c0*/  @P2 IMAD.WIDE.U32 R92, R100, 0x20, R92 ;  /* 0x00000020645c2825 */ /* 0x000fe200078e005c */
[----:B------:R-:W-:Y:S01]  /*13d0*/  CS2R R76, SRZ ;  /* 0x00000000004c7805 */ /* 0x000fe2000001ff00 */
[----:B------:R2:W5:Y:S01]  /*13e0*/  @P0 LDG.E.128 R16, desc[UR6][R80.64+0x10] ;  /* 0x0000100650100981 */ /* 0x000562000c1e1d00 */
[----:B0-----:R-:W-:-:S02]  /*13f0*/  CS2R R82, SRZ ;  /* 0x0000000000527805 */ /* 0x001fc4000001ff00 */
[----:B-1----:R-:W-:Y:S02]  /*1400*/  CS2R R78, SRZ ;  /* 0x00000000004e7805 */ /* 0x002fe4000001ff00 */
[----:B------:R-:W-:Y:S01]  /*1410*/  CS2R R86, SRZ ;  /* 0x0000000000567805 */ /* 0x000fe2000001ff00 */
[----:B------:R-:W5:Y:S01]  /*1420*/  @P2 LDG.E.128 R36, desc[UR6][R88.64] ;  /* 0x0000000658242981 */ /* 0x000f62000c1e1d00 */
[----:B------:R-:W-:Y:S02]  /*1430*/  CS2R R84, SRZ ;  /* 0x0000000000547805 */ /* 0x000fe4000001ff00 */
[----:B------:R-:W-:Y:S01]  /*1440*/  CS2R R96, SRZ ;  /* 0x0000000000607805 */ /* 0x000fe2000001ff00 */
[----:B------:R-:W-:Y:S01]  /*1450*/  @P2 VIADD R100, R100, 0x80 ;  /* 0x0000008064642836 */ /* 0x000fe20000000000 */
[----:B------:R0:W5:Y:S01]  /*1460*/  @P2 LDG.E.128 R40, desc[UR6][R88.64+0x10] ;  /* 0x0000100658282981 */ /* 0x000162000c1e1d00 */
[----:B--2---:R-:W-:-:S03]  /*1470*/  CS2R R80, SRZ ;  /* 0x0000000000507805 */ /* 0x004fc6000001ff00 */
[----:B------:R-:W5:Y:S04]  /*1480*/  @P2 LD.E.128 R56, desc[UR6][R90.64] ;  /* 0x000000065a382980 */ /* 0x000f68000c101d00 */
[----:B------:R1:W5:Y:S01]  /*1490*/  @P2 LD.E.128 R52, desc[UR6][R90.64+0x10] ;  /* 0x000010065a342980 */ /* 0x000362000c101d00 */
[----:B0-----:R-:W-:-:S03]  /*14a0*/  CS2R R88, SRZ ;  /* 0x0000000000587805 */ /* 0x001fc6000001ff00 */
[----:B------:R-:W5:Y:S04]  /*14b0*/  @P2 LDG.E.128 R44, desc[UR6][R92.64] ;  /* 0x000000065c2c2981 */ /* 0x000f68000c1e1d00 */
[----:B------:R0:W5:Y:S01]  /*14c0*/  @P2 LDG.E.128 R48, desc[UR6][R92.64+0x10] ;  /* 0x000010065c302981 */ /* 0x000162000c1e1d00 */
        /* <DEDUP_REMOVED lines=19> */
[----:B------:R-:W5:Y:S01]  /*1600*/  LD.E.128 R120, desc[UR6][R78.64] ;  /* 0x000000064e787980 */ /* 0x000f62000c101d00 */
[----:B--2---:R-:W-:-:S03]  /*1610*/  IMAD.WIDE.U32 R80, R100, 0x20, R80 ;  /* 0x0000002064507825 */ /* 0x004fc600078e0050 */
[----:B------:R0:W5:Y:S01]  /*1620*/  LD.E.128 R116, desc[UR6][R78.64+0x10] ;  /* 0x000010064e747980 */ /* 0x000162000c101d00 */
[----:B------:R-:W-:Y:S02]  /*1630*/  CS2R R92, SRZ ;  /* 0x00000000005c7805 */ /* 0x000fe4000001ff00 */
[----:B------:R-:W-:Y:S02]  /*1640*/  CS2R R98, SRZ ;  /* 0x0000000000627805 */ /* 0x000fe4000001ff00 */
[----:B------:R-:W-:Y:S01]  /*1650*/  CS2R R96, SRZ ;  /* 0x0000000000607805 */ /* 0x000fe2000001ff00 */
[----:B------:R1:W5:Y:S04]  /*1660*/  LDG.E.128 R100, desc[UR6][R76.64] ;  /* 0x000000064c647981 */ /* 0x000368000c1e1d00 */
[----:B------:R-:W5:Y:S01]  /*1670*/  LDG.E.128 R108, desc[UR6][R80.64] ;  /* 0x00000006506c7981 */ /* 0x000f62000c1e1d00 */
[----:B0-----:R-:W-:-:S03]  /*1680*/  CS2R R78, SRZ ;  /* 0x00000000004e7805 */ /* 0x001fc6000001ff00 */
[----:B------:R0:W5:Y:S01]  /*1690*/  LDG.E.128 R112, desc[UR6][R80.64+0x10] ;  /* 0x0000100650707981 */ /* 0x000162000c1e1d00 */
[----:B-1----:R-:W-:Y:S02]  /*16a0*/  CS2R R76, SRZ ;  /* 0x00000000004c7805 */ /* 0x002fe4000001ff00 */
[----:B0-----:R-:W-:-:S07]  /*16b0*/  CS2R R80, SRZ ;  /* 0x0000000000507805 */ /* 0x001fce000001ff00 */
.L_x_7063:
[----:B------:R-:W-:Y:S05]  /*16c0*/  BSYNC.RECONVERGENT B0 ;  /* 0x0000000000007941 */ /* 0x000fea0003800200 */
.L_x_7060:
        /* <DEDUP_REMOVED lines=23> */
.L_x_7101:
[----:B------:R-:W-:Y:S01]  /*1840*/  IMAD R174, R2, UR14, RZ ;  /* 0x0000000e02ae7c24 */ /* 0x000fe2000f8e02ff */
[----:B------:R-:W-:Y:S04]  /*1850*/  BSSY.RECONVERGENT B0, `(.L_x_7065) ;  /* 0x000008d000007945 */ /* 0x000fe80003800200 */
[----:B------:R-:W-:-:S04]  /*1860*/  SHF.R.S32.HI R175, RZ, 0x1f, R174 ;  /* 0x0000001fffaf7819 */ /* 0x000fc800000114ae */
[----:B------:R-:W-:-:S04]  /*1870*/  LEA.HI R175, R175, R174, RZ, 0x3 ;  /* 0x000000aeafaf7211 */ /* 0x000fc800078f18ff */
[----:B------:R-:W-:-:S05]  /*1880*/  LEA.HI.SX32 R174, R175, R0, 0x1d ;  /* 0x00000000afae7211 */ /* 0x000fca00078feaff */
[----:B------:R-:W-:Y:S01]  /*1890*/  IMAD.MOV.U32 R0, RZ, RZ, R174 ;  /* 0x000000ffff007224 */ /* 0x000fe200078e00ae */
[----:B-123--:R-:W-:Y:S06]  /*18a0*/  @!P0 BRA `(.L_x_7066) ;  /* 0x00000008001c8947 */ /* 0x00efec0003800000 */
[----:B---3--:R-:W-:Y:S01]  /*18b0*/  ISETP.NE.U32.AND P0, PT, RZ, UR8, PT ;  /* 0x00000008ff007c0c */ /* 0x008fe2000bf05070 */
[----:B------:R-:W1:Y:S01]  /*18c0*/  LDC.64 R144, c[0x0][0x390] ;  /* 0x0000e400ff907b82 */ /* 0x000e620000000a00 */
[----:B----4-:R-:W-:Y:S02]  /*18d0*/  ISETP.NE.U32.AND P1, PT, RZ, UR10, PT ;  /* 0x0000000aff007c0c */ /* 0x010fe4000bf25070 */
[----:B------:R-:W-:Y:S02]  /*18e0*/  ISETP.NE.AND.EX P0, PT, RZ, UR9, PT, P0 ;  /* 0x00000009ff007c0c */ /* 0x000fe4000bf05300 */
[----:B------:R-:W-:-:S11]  /*18f0*/  ISETP.NE.AND.EX P1, PT, RZ, UR11, PT, P1 ;  /* 0x0000000bff007c0c */ /* 0x000fd6000bf25310 */
[----:B------:R-:W3:Y:S08]  /*1900*/  @P0 LDC.64 R140, c[0x0][0x398] ;  /* 0x0000e600ff8c0b82 */ /* 0x000ef00000000a00 */
[----:B------:R-:W4:Y:S01]  /*1910*/  @P1 LDC.64 R142, c[0x0][0x3a0] ;  /* 0x0000e800ff8e1b82 */ /* 0x000f220000000a00 */
[----:B-1----:R-:W-:-:S06]  /*1920*/  IMAD.WIDE.U32 R144, R174, 0x10, R144 ;  /* 0x00000010ae907825 */ /* 0x002fcc00078e0090 */
[----:B------:R-:W5:Y:S01]  /*1930*/  LDG.E.128 R144, desc[UR6][R144.64] ;  /* 0x0000000690907981 */ /* 0x000f62000c1e1d00 */
[----:B---3--:R-:W-:-:S05]  /*1940*/  @P0 IMAD.WIDE.U32 R140, R174, 0x10, R140 ;  /* 0x00000010ae8c0825 */ /* 0x008fca00078e008c */
[----:B------:R1:W5:Y:S01]  /*1950*/  @P0 LDG.E.128 R192, desc[UR6][R140.64] ;  /* 0x000000068cc00981 */ /* 0x000362000c1e1d00 */
[----:B----4-:R-:W-:-:S05]  /*1960*/  @P1 IMAD.WIDE.U32 R142, R174, 0x20, R142 ;  /* 0x00000020ae8e1825 */ /* 0x010fca00078e008e */
[----:B0-----:R1:W5:Y:S04]  /*1970*/  @P1 LDG.E.128 R132, desc[UR6][R142.64] ;  /* 0x000000068e841981 */ /* 0x001368000c1e1d00 */
[----:B------:R1:W5:Y:S01]  /*1980*/  @P1 LDG.E.128 R136, desc[UR6][R142.64+0x10] ;  /* 0x000010068e881981 */ /* 0x000362000c1e1d00 */
[----:B------:R-:W-:-:S04]  /*1990*/  UISETP.NE.U32.AND UP0, UPT, UR8, URZ, UPT ;  /* 0x000000ff0800728c */ /* 0x000fc8000bf05070 */
[----:B------:R-:W-:-:S09]  /*19a0*/  UISETP.NE.AND.EX UP0, UPT, UR9, URZ, UPT, UP0 ;  /* 0x000000ff0900728c */ /* 0x000fd2000bf05300 */
[----:B-1----:R-:W-:Y:S05]  /*19b0*/  BRA.U UP0, `(.L_x_7067) ;  /* 0x0000000100947547 */ /* 0x002fea000b800000 */
        /* <DEDUP_REMOVED lines=16> */
.L_x_7068:
[C---:B-----5:R-:W-:Y:S02]  /*1ac0*/  PRMT R0, R144.reuse, 0x7632, R0 ;  /* 0x0000763290007816 */ /* 0x060fe40000000000 */
[----:B------:R-:W-:Y:S02]  /*1ad0*/  SHF.L.U32 R141, R144, 0x10, RZ ;  /* 0x00000010908d7819 */ /* 0x000fe400000006ff */
[C---:B------:R-:W-:Y:S01]  /*1ae0*/  PRMT R140, R145.reuse, 0x7632, R140 ;  /* 0x00007632918c7816 */ /* 0x040fe2000000008c */
[----:B------:R-:W-:Y:S01]  /*1af0*/  IMAD.U32 R145, R145, 0x10000, RZ ;  /* 0x0001000091917824 */ /* 0x000fe200078e00ff */
[C---:B------:R-:W-:Y:S02]  /*1b00*/  PRMT R142, R146.reuse, 0x7632, R142 ;  /* 0x00007632928e7816 */ /* 0x040fe4000000008e */
[C---:B------:R-:W-:Y:S02]  /*1b10*/  PRMT R144, R147.reuse, 0x7632, R144 ;  /* 0x0000763293907816 */ /* 0x040fe40000000090 */
        /* <DEDUP_REMOVED lines=15> */
.L_x_7067:
[----:B------:R-:W-:-:S04]  /*1c10*/  UISETP.NE.U32.AND UP0, UPT, UR10, URZ, UPT ;  /* 0x000000ff0a00728c */ /* 0x000fc8000bf05070 */
[----:B------:R-:W-:-:S09]  /*1c20*/  UISETP.NE.AND.EX UP0, UPT, UR11, URZ, UPT, UP0 ;  /* 0x000000ff0b00728c */ /* 0x000fd2000bf05300 */
[----:B------:R-:W-:Y:S05]  /*1c30*/  BRA.U UP0, `(.L_x_7070) ;  /* 0x0000000100847547 */ /* 0x000fea000b800000 */
[C---:B-----5:R-:W-:Y:S01]  /*1c40*/  PRMT R175, R145.reuse, 0x7632, R175 ;  /* 0x0000763291af7816 */ /* 0x060fe200000000af */
[----:B------:R-:W-:Y:S01]  /*1c50*/  IMAD.U32 R140, R192, 0x10000, RZ ;  /* 0x00010000c08c7824 */ /* 0x000fe200078e00ff */
[C---:B------:R-:W-:Y:S02]  /*1c60*/  SHF.L.U32 R141, R144.reuse, 0x10, RZ ;  /* 0x00000010908d7819 */ /* 0x040fe400000006ff */
[----:B------:R-:W-:Y:S02]  /*1c70*/  SHF.L.U32 R145, R145, 0x10, RZ ;  /* 0x0000001091917819 */ /* 0x000fe400000006ff */
[----:B------:R-:W-:Y:S01]  /*1c80*/  SHF.L.U32 R142, R193, 0x10, RZ ;  /* 0x00000010c18e7819 */ /* 0x000fe200000006ff */
[----:B------:R-:W-:Y:S01]  /*1c90*/  FADD.FTZ R140, R141, R140 ;  /* 0x0000008c8d8c7221 */ /* 0x000fe20000010000 */
[----:B------:R-:W-:Y:S02]  /*1ca0*/  PRMT R143, R144, 0x7632, R143 ;  /* 0x00007632908f7816 */ /* 0x000fe4000000008f */
        /* <DEDUP_REMOVED lines=23> */
[----:B------:R-:W-:-:S03]  /*1e20*/  FADD.FTZ R145, R178, R145 ;  /* 0x00000091b2917221 */ /* 0x000fc60000010000 */
[----:B------:R-:W-:Y:S01]  /*1e30*/  FADD.FTZ R147, R182, R175 ;  /* 0x000000afb6937221 */ /* 0x000fe20000010000 */
[----:B------:R-:W-:Y:S06]  /*1e40*/  BRA `(.L_x_7069) ;  /* 0x0000000000a07947 */ /* 0x000fec0003800000 */
.L_x_7070:
        /* <DEDUP_REMOVED lines=16> */
[----:B------:R-:W-:Y:S02]  /*1f50*/  PRMT R142, R195, 0x7632, R142 ;  /* 0x00007632c38e7816 */ /* 0x000fe4000000008e */
        /* <DEDUP_REMOVED lines=21> */
[----:B------:R-:W-:-:S02]  /*20b0*/  FADD.FTZ R145, R137, R178 ;  /* 0x000000b289917221 */ /* 0x000fc40000010000 */
[----:B------:R-:W-:-:S07]  /*20c0*/  FADD.FTZ R147, R139, R180 ;  /* 0x000000b48b937221 */ /* 0x000fce0000010000 */
.L_x_7069:
[----:B------:R-:W0:Y:S01]  /*20d0*/  LDC.64 R176, c[0x0][0x3a8] ;  /* 0x0000ea00ffb07b82 */ /* 0x000e220000000a00 */
[C---:B------:R-:W-:Y:S01]  /*20e0*/  IADD3 R0, PT, PT, R174.reuse, 0x80, RZ ;  /* 0x00000080ae007810 */ /* 0x040fe20007ffe0ff */
[----:B0-----:R-:W-:-:S05]  /*20f0*/  IMAD.WIDE.U32 R176, R174, 0x20, R176 ;  /* 0x00000020aeb07825 */ /* 0x001fca00078e00b0 */
[----:B------:R1:W-:Y:S04]  /*2100*/  STG.E.128 desc[UR6][R176.64], R140 ;  /* 0x0000008cb0007986 */ /* 0x0003e8000c101d06 */
[----:B------:R1:W-:Y:S02]  /*2110*/  STG.E.128 desc[UR6][R176.64+0x10], R144 ;  /* 0x00001090b0007986 */ /* 0x0003e4000c101d06 */
.L_x_7066:
[----:B0-234-:R-:W-:Y:S05]  /*2120*/  BSYNC.RECONVERGENT B0 ;  /* 0x0000000000007941 */ /* 0x01dfea0003800200 */
.L_x_7065:
[----:B------:R-:W-:Y:S01]  /*2130*/  ISETP.GE.U32.AND P2, PT, R3, 0x100, PT ;  /* 0x000001000300780c */ /* 0x000fe20003f46070 */
[----:B------:R-:W-:-:S12]  /*2140*/  BSSY.RECONVERGENT B0, `(.L_x_7071) ;  /* 0x0000083000007945 */ /* 0x000fd80003800200 */
[----:B------:R-:W-:Y:S05]  /*2150*/  @!P2 BRA `(.L_x_7072) ;  /* 0x000000080004a947 */ /* 0x000fea0003800000 */
[----:B------:R-:W-:Y:S01]  /*2160*/  ISETP.NE.U32.AND P0, PT, RZ, UR8, PT ;  /* 0x00000008ff007c0c */ /* 0x000fe2000bf05070 */
[----:B------:R-:W0:Y:S01]  /*2170*/  LDC.64 R152, c[0x0][0x390] ;  /* 0x0000e400ff987b82 */ /* 0x000e220000000a00 */
[----:B------:R-:W-:Y:S02]  /*2180*/  ISETP.NE.U32.AND P1, PT, RZ, UR10, PT ;  /* 0x0000000aff007c0c */ /* 0x000fe4000bf25070 */
[----:B------:R-:W-:Y:S02]  /*2190*/  ISETP.NE.AND.EX P0, PT, RZ, UR9, PT, P0 ;  /* 0x00000009ff007c0c */ /* 0x000fe4000bf05300 */
[----:B------:R-:W-:-:S11]  /*21a0*/  ISETP.NE.AND.EX P1, PT, RZ, UR11, PT, P1 ;  /* 0x0000000bff007c0c */ /* 0x000fd6000bf25310 */
[----:B------:R-:W2:Y:S08]  /*21b0*/  @P0 LDC.64 R148, c[0x0][0x398] ;  /* 0x0000e600ff940b82 */ /* 0x000eb00000000a00 */
[----:B------:R-:W3:Y:S01]  /*21c0*/  @P1 LDC.64 R150, c[0x0][0x3a0] ;  /* 0x0000e800ff961b82 */ /* 0x000ee20000000a00 */
[----:B0-----:R-:W-:-:S06]  /*21d0*/  IMAD.WIDE.U32 R152, R0, 0x10, R152 ;  /* 0x0000001000987825 */ /* 0x001fcc00078e0098 */
        /* <DEDUP_REMOVED lines=8> */
[C---:B0----5:R-:W-:Y:S01]  /*2260*/  PRMT R148, R152.reuse, 0x7632, R148 ;  /* 0x0000763298947816 */ /* 0x061fe20000000094 */
[----:B------:R-:W-:Y:S01]  /*2270*/  IMAD.U32 R152, R152, 0x10000, RZ ;  /* 0x0001000098987824 */ /* 0x000fe200078e00ff */
[----:B------:R-:W-:Y:S01]  /*2280*/  PRMT R175, R154, 0x7632, R175 ;  /* 0x000076329aaf7816 */ /* 0x000fe200000000af */
[----:B-1----:R-:W-:Y:S01]  /*2290*/  IMAD.U32 R177, R194, 0x10000, RZ ;  /* 0x00010000c2b17824 */ /* 0x002fe200078e00ff */
[----:B------:R-:W-:Y:S02]  /*22a0*/  SHF.L.U32 R151, R192, 0x10, RZ ;  /* 0x00000010c0977819 */ /* 0x000fe400000006ff */
[----:B------:R-:W-:Y:S02]  /*22b0*/  SHF.L.U32 R154, R154, 0x10, RZ ;  /* 0x000000109a9a7819 */ /* 0x000fe400000006ff */
[----:B------:R-:W-:Y:S01]  /*22c0*/  PRMT R150, R153, 0x7632, R150 ;  /* 0x0000763299967816 */ /* 0x000fe20000000096 */
[--C-:B------:R-:W-:Y:S01]  /*22d0*/  FADD.FTZ R151, R151, R152.reuse ;  /* 0x0000009897977221 */ /* 0x100fe20000010000 */
[----:B------:R-:W-:Y:S01]  /*22e0*/  PRMT R152, R193, 0x7632, R152 ;  /* 0x00007632c1987816 */ /* 0x000fe20000000098 */
[----:B------:R-:W-:Y:S01]  /*22f0*/  FADD.FTZ R177, R177, R154 ;  /* 0x0000009ab1b17221 */ /* 0x000fe20000010000 */
[----:B------:R-:W-:Y:S01]  /*2300*/  PRMT R176, R155, 0x7632, R176 ;  /* 0x000076329bb07816 */ /* 0x000fe200000000b0 */
[----:B------:R-:W-:Y:S01]  /*2310*/  IMAD.U32 R150, R150, 0x10000, RZ ;  /* 0x0001000096967824 */ /* 0x000fe200078e00ff */
[----:B------:R-:W-:-:S02]  /*2320*/  PRMT R149, R192, 0x7632, R149 ;  /* 0x00007632c0957816 */ /* 0x000fc40000000095 */
[----:B------:R-:W-:Y:S02]  /*2330*/  PRMT R154, R194, 0x7632, R154 ;  /* 0x00007632c29a7816 */ /* 0x000fe4000000009a */
[----:B------:R-:W-:Y:S02]  /*2340*/  PRMT R179, R195, 0x7632, R179 ;  /* 0x00007632c3b37816 */ /* 0x000fe400000000b3 */
[----:B------:R-:W-:Y:S02]  /*2350*/  SHF.L.U32 R178, R155, 0x10, RZ ;  /* 0x000000109bb27819 */ /* 0x000fe400000006ff */
[----:B------:R-:W-:Y:S01]  /*2360*/  SHF.L.U32 R153, R153, 0x10, RZ ;  /* 0x0000001099997819 */ /* 0x000fe200000006ff */
        /* <DEDUP_REMOVED lines=24> */
.L_x_7074:
[C---:B-----5:R-:W-:Y:S01]  /*24f0*/  PRMT R175, R152.reuse, 0x7632, R175 ;  /* 0x0000763298af7816 */ /* 0x060fe200000000af */
[----:B0-----:R-:W-:Y:S01]  /*2500*/  IMAD.U32 R151, R193, 0x10000, RZ ;  /* 0x00010000c1977824 */ /* 0x001fe200078e00ff */
[----:B------:R-:W-:Y:S02]  /*2510*/  SHF.L.U32 R148, R152, 0x10, RZ ;  /* 0x0000001098947819 */ /* 0x000fe400000006ff */
[C---:B-1----:R-:W-:Y:S02]  /*2520*/  PRMT R177, R153.reuse, 0x7632, R177 ;  /* 0x0000763299b17816 */ /* 0x042fe400000000b1 */
[----:B------:R-:W-:Y:S02]  /*2530*/  SHF.L.U32 R150, R153, 0x10, RZ ;  /* 0x0000001099967819 */ /* 0x000fe400000006ff */
[----:B------:R-:W-:Y:S02]  /*2540*/  SHF.L.U32 R152, R154, 0x10, RZ ;  /* 0x000000109a987819 */ /* 0x000fe400000006ff */
[----:B------:R-:W-:Y:S01]  /*2550*/  SHF.L.U32 R149, R192, 0x10, RZ ;  /* 0x00000010c0957819 */ /* 0x000fe200000006ff */
[----:B------:R-:W-:Y:S01]  /*2560*/  FADD.FTZ R150, R151, R150 ;  /* 0x0000009697967221 */ /* 0x000fe20000010000 */
[----:B------:R-:W-:-:S02]  /*2570*/  SHF.L.U32 R153, R194, 0x10, RZ ;  /* 0x00000010c2997819 */ /* 0x000fc400000006ff */
[----:B------:R-:W-:Y:S01]  /*2580*/  PRMT R179, R154, 0x7632, R179 ;  /* 0x000076329ab37816 */ /* 0x000fe200000000b3 */
[----:B------:R-:W-:Y:S01]  /*2590*/  FADD.FTZ R148, R149, R148 ;  /* 0x0000009495947221 */ /* 0x000fe20000010000 */
[----:B------:R-:W-:Y:S01]  /*25a0*/  PRMT R181, R155, 0x7632, R181 ;  /* 0x000076329bb57816 */ /* 0x000fe200000000b5 */
[----:B------:R-:W-:Y:S01]  /*25b0*/  FADD.FTZ R152, R153, R152 ;  /* 0x0000009899987221 */ /* 0x000fe20000010000 */
[----:B------:R-:W-:Y:S02]  /*25c0*/  PRMT R149, R192, 0x7632, R149 ;  /* 0x00007632c0957816 */ /* 0x000fe40000000095 */
[----:B------:R-:W-:Y:S01]  /*25d0*/  PRMT R151, R193, 0x7632, R151 ;  /* 0x00007632c1977816 */ /* 0x000fe20000000097 */
[----:B------:R-:W-:Y:S01]  /*25e0*/  IMAD.U32 R184, R181, 0x10000, RZ ;  /* 0x00010000b5b87824 */ /* 0x000fe200078e00ff */
[----:B------:R-:W-:Y:S01]  /*25f0*/  PRMT R153, R194, 0x7632, R153 ;  /* 0x00007632c2997816 */ /* 0x000fe20000000099 */
[----:B------:R-:W-:Y:S01]  /*2600*/  IMAD.U32 R149, R149, 0x10000, RZ ;  /* 0x0001000095957824 */ /* 0x000fe200078e00ff */
        /* <DEDUP_REMOVED lines=12> */
[----:B------:R-:W-:Y:S02]  /*26d0*/  FADD.FTZ R153, R180, R153 ;  /* 0x00000099b4997221 */ /* 0x000fe40000010000 */
[----:B------:R-:W-:Y:S01]  /*26e0*/  FADD.FTZ R155, R184, R155 ;  /* 0x0000009bb89b7221 */ /* 0x000fe20000010000 */
[----:B------:R-:W-:Y:S06]  /*26f0*/  BRA `(.L_x_7075) ;  /* 0x0000000000887947 */ /* 0x000fec0003800000 */
.L_x_7073:
[----:B------:R-:W-:Y:S05]  /*2700*/  @!P1 BRA `(.L_x_7076) ;  /* 0x0000000000549947 */ /* 0x000fea0003800000 */
[C---:B0----5:R-:W-:Y:S02]  /*2710*/  PRMT R148, R152.reuse, 0x7632, R148 ;  /* 0x0000763298947816 */ /* 0x061fe40000000094 */
        /* <DEDUP_REMOVED lines=8> */
[----:B-1----:R-:W-:Y:S01]  /*27a0*/  SHF.L.U32 R176, R148, 0x10, RZ ;  /* 0x0000001094b07819 */ /* 0x002fe200000006ff */
        /* <DEDUP_REMOVED lines=11> */
.L_x_7076:
[----:B0----5:R-:W-:Y:S01]  /*2860*/  PRMT R151, R153, 0x7632, R151 ;  /* 0x0000763299977816 */ /* 0x021fe20000000097 */
[C---:B------:R-:W-:Y:S01]  /*2870*/  IMAD.U32 R148, R152.reuse, 0x10000, RZ ;  /* 0x0001000098947824 */ /* 0x040fe200078e00ff */
[----:B------:R-:W-:Y:S02]  /*2880*/  PRMT R149, R152, 0x7632, R149 ;  /* 0x0000763298957816 */ /* 0x000fe40000000095 */
[C---:B------:R-:W-:Y:S01]  /*2890*/  PRMT R175, R154.reuse, 0x7632, R175 ;  /* 0x000076329aaf7816 */ /* 0x040fe200000000af */
[----:B------:R-:W-:Y:S01]  /*28a0*/  IMAD.U32 R151, R151, 0x10000, RZ ;  /* 0x0001000097977824 */ /* 0x000fe200078e00ff */
[----:B-1----:R-:W-:Y:S02]  /*28b0*/  PRMT R176, R155, 0x7632, R176 ;  /* 0x000076329bb07816 */ /* 0x002fe400000000b0 */
[----:B------:R-:W-:Y:S02]  /*28c0*/  SHF.L.U32 R152, R154, 0x10, RZ ;  /* 0x000000109a987819 */ /* 0x000fe400000006ff */
[----:B------:R-:W-:-:S02]  /*28d0*/  SHF.L.U32 R150, R153, 0x10, RZ ;  /* 0x0000001099967819 */ /* 0x000fc400000006ff */
[----:B------:R-:W-:Y:S02]  /*28e0*/  SHF.L.U32 R154, R155, 0x10, RZ ;  /* 0x000000109b9a7819 */ /* 0x000fe400000006ff */
[----:B------:R-:W-:Y:S02]  /*28f0*/  SHF.L.U32 R149, R149, 0x10, RZ ;  /* 0x0000001095957819 */ /* 0x000fe400000006ff */
[----:B------:R-:W-:Y:S02]  /*2900*/  SHF.L.U32 R153, R175, 0x10, RZ ;  /* 0x00000010af997819 */ /* 0x000fe400000006ff */
[----:B------:R-:W-:-:S07]  /*2910*/  SHF.L.U32 R155, R176, 0x10, RZ ;  /* 0x00000010b09b7819 */ /* 0x000fce00000006ff */
.L_x_7075:
[----:B------:R-:W0:Y:S02]  /*2920*/  LDC.64 R176, c[0x0][0x3a8] ;  /* 0x0000ea00ffb07b82 */ /* 0x000e240000000a00 */
[C---:B0-----:R-:W-:Y:S01]  /*2930*/  IMAD.WIDE.U32 R176, R0.reuse, 0x20, R176 ;  /* 0x0000002000b07825 */ /* 0x041fe200078e00b0 */
[----:B------:R-:W-:-:S04]  /*2940*/  IADD3 R0, PT, PT, R0, 0x80, RZ ;  /* 0x0000008000007810 */ /* 0x000fc80007ffe0ff */
[----:B------:R0:W-:Y:S04]  /*2950*/  STG.E.128 desc[UR6][R176.64], R148 ;  /* 0x00000094b0007986 */ /* 0x0001e8000c101d06 */
[----:B------:R0:W-:Y:S02]  /*2960*/  STG.E.128 desc[UR6][R176.64+0x10], R152 ;  /* 0x00001098b0007986 */ /* 0x0001e4000c101d06 */
.L_x_7072:
[----:B------:R-:W-:Y:S05]  /*2970*/  BSYNC.RECONVERGENT B0 ;  /* 0x0000000000007941 */ /* 0x000fea0003800200 */
.L_x_7071:
        /* <DEDUP_REMOVED lines=9> */
[----:B------:R-:W0:Y:S01]  /*2a10*/  @P1 LDC.64 R160, c[0x0][0x3a0] ;  /* 0x0000e800ffa01b82 */ /* 0x000e220000000a00 */
[----:B--2---:R-:W-:-:S04]  /*2a20*/  IMAD.WIDE.U32 R156, R0, 0x10, R156 ;  /* 0x00000010009c7825 */ /* 0x004fc800078e009c */
[----:B---3--:R-:W-:-:S05]  /*2a30*/  @P0 IMAD.WIDE.U32 R158, R0, 0x10, R158 ;  /* 0x00000010009e0825 */ /* 0x008fca00078e009e */
[----:B------:R2:W5:Y:S01]  /*2a40*/  @P0 LDG.E.128 R192, desc[UR6][R158.64] ;  /* 0x000000069ec00981 */ /* 0x000562000c1e1d00 */
[----:B01----:R-:W-:-:S03]  /*2a50*/  @P1 IMAD.WIDE.U32 R176, R0, 0x20, R160 ;  /* 0x0000002000b01825 */ /* 0x003fc600078e00a0 */
[----:B------:R2:W5:Y:S04]  /*2a60*/  LDG.E.128 R160, desc[UR6][R156.64] ;  /* 0x000000069ca07981 */ /* 0x000568000c1e1d00 */
[----:B------:R2:W5:Y:S04]  /*2a70*/  @P1 LDG.E.128 R132, desc[UR6][R176.64] ;  /* 0x00000006b0841981 */ /* 0x000568000c1e1d00 */
[----:B------:R2:W5:Y:S01]  /*2a80*/  @P1 LDG.E.128 R136, desc[UR6][R176.64+0x10] ;  /* 0x00001006b0881981 */ /* 0x000562000c1e1d00 */
[----:B------:R-:W-:Y:S05]  /*2a90*/  @!P0 BRA `(.L_x_7079) ;  /* 0x00000004002c8947 */ /* 0x000fea0003800000 */
[----:B------:R-:W-:Y:S05]  /*2aa0*/  @!P1 BRA `(.L_x_7080) ;  /* 0x0000000000a49947 */ /* 0x000fea0003800000 */
[C---:B--2--5:R-:W-:Y:S01]  /*2ab0*/  PRMT R156, R160.reuse, 0x7632, R156 ;  /* 0x00007632a09c7816 */ /* 0x064fe2000000009c */
[----:B------:R-:W-:Y:S01]  /*2ac0*/  IMAD.U32 R178, R163, 0x10000, RZ ;  /* 0x00010000a3b27824 */ /* 0x000fe200078e00ff */
[----:B------:R-:W-:Y:S02]  /*2ad0*/  SHF.L.U32 R160, R160, 0x10, RZ ;  /* 0x00000010a0a07819 */ /* 0x000fe400000006ff */
[----:B------:R-:W-:Y:S02]  /*2ae0*/  SHF.L.U32 R159, R192, 0x10, RZ ;  /* 0x00000010c09f7819 */ /* 0x000fe400000006ff */
[C---:B------:R-:W-:Y:S02]  /*2af0*/  PRMT R175, R162.reuse, 0x7632, R175 ;  /* 0x00007632a2af7816 */ /* 0x040fe400000000af */
        /* <DEDUP_REMOVED lines=36> */
.L_x_7080:
[C---:B-----5:R-:W-:Y:S01]  /*2d40*/  PRMT R175, R160.reuse, 0x7632, R175 ;  /* 0x00007632a0af7816 */ /* 0x060fe200000000af */
[----:B--2---:R-:W-:Y:S01]  /*2d50*/  IMAD.U32 R156, R160, 0x10000, RZ ;  /* 0x00010000a09c7824 */ /* 0x004fe200078e00ff */
[----:B------:R-:W-:Y:S01]  /*2d60*/  PRMT R177, R161, 0x7632, R177 ;  /* 0x00007632a1b17816 */ /* 0x000fe200000000b1 */
[----:B------:R-:W-:Y:S01]  /*2d70*/  IMAD.U32 R182, R163, 0x10000, RZ ;  /* 0x00010000a3b67824 */ /* 0x000fe200078e00ff */
[----:B------:R-:W-:Y:S02]  /*2d80*/  SHF.L.U32 R158, R161, 0x10, RZ ;  /* 0x00000010a19e7819 */ /* 0x000fe400000006ff */
        /* <DEDUP_REMOVED lines=28> */
.L_x_7079:
[----:B------:R-:W-:Y:S05]  /*2f50*/  @!P1 BRA `(.L_x_7082) ;  /* 0x0000000000549947 */ /* 0x000fea0003800000 */
[----:B--2--5:R-:W-:Y:S01]  /*2f60*/  PRMT R156, R160, 0x7632, R156 ;  /* 0x00007632a09c7816 */ /* 0x024fe2000000009c */
[----:B------:R-:W-:Y:S01]  /*2f70*/  IMAD.U32 R175, R162, 0x10000, RZ ;  /* 0x00010000a2af7824 */ /* 0x000fe200078e00ff */
[----:B------:R-:W-:Y:S02]  /*2f80*/  SHF.L.U32 R157, R160, 0x10, RZ ;  /* 0x00000010a09d7819 */ /* 0x000fe400000006ff */
[----:B------:R-:W-:Y:S02]  /*2f90*/  PRMT R158, R161, 0x7632, R158 ;  /* 0x00007632a19e7816 */ /* 0x000fe4000000009e */
[----:B------:R-:W-:Y:S02]  /*2fa0*/  PRMT R159, R162, 0x7632, R159 ;  /* 0x00007632a29f7816 */ /* 0x000fe4000000009f */
[----:B------:R-:W-:Y:S02]  /*2fb0*/  PRMT R160, R163, 0x7632, R160 ;  /* 0x00007632a3a07816 */ /* 0x000fe400000000a0 */
        /* <DEDUP_REMOVED lines=15> */
.L_x_7082:
[----:B-----5:R-:W-:Y:S01]  /*30b0*/  PRMT R175, R162, 0x7632, R175 ;  /* 0x00007632a2af7816 */ /* 0x020fe200000000af */
[C---:B--2---:R-:W-:Y:S01]  /*30c0*/  IMAD.U32 R156, R160.reuse, 0x10000, RZ ;  /* 0x00010000a09c7824 */ /* 0x044fe200078e00ff */
[----:B------:R-:W-:Y:S02]  /*30d0*/  PRMT R157, R160, 0x7632, R157 ;  /* 0x00007632a09d7816 */ /* 0x000fe4000000009d */
[----:B------:R-:W-:Y:S02]  /*30e0*/  PRMT R159, R161, 0x7632, R159 ;  /* 0x00007632a19f7816 */ /* 0x000fe4000000009f */
[----:B------:R-:W-:Y:S02]  /*30f0*/  PRMT R176, R163, 0x7632, R176 ;  /* 0x00007632a3b07816 */ /* 0x000fe400000000b0 */
[----:B------:R-:W-:Y:S02]  /*3100*/  SHF.L.U32 R160, R162, 0x10, RZ ;  /* 0x00000010a2a07819 */ /* 0x000fe400000006ff */
[----:B------:R-:W-:Y:S01]  /*3110*/  SHF.L.U32 R158, R161, 0x10, RZ ;  /* 0x00000010a19e7819 */ /* 0x000fe200000006ff */
[----:B------:R-:W-:Y:S01]  /*3120*/  IMAD.U32 R161, R175, 0x10000, RZ ;  /* 0x00010000afa17824 */ /* 0x000fe200078e00ff */
[----:B------:R-:W-:-:S02]  /*3130*/  SHF.L.U32 R162, R163, 0x10, RZ ;  /* 0x00000010a3a27819 */ /* 0x000fc400000006ff */
[----:B------:R-:W-:Y:S02]  /*3140*/  SHF.L.U32 R157, R157, 0x10, RZ ;  /* 0x000000109d9d7819 */ /* 0x000fe400000006ff */
[----:B------:R-:W-:Y:S02]  /*3150*/  SHF.L.U32 R159, R159, 0x10, RZ ;  /* 0x000000109f9f7819 */ /* 0x000fe400000006ff */
[----:B------:R-:W-:-:S07]  /*3160*/  SHF.L.U32 R163, R176, 0x10, RZ ;  /* 0x00000010b0a37819 */ /* 0x000fce00000006ff */
.L_x_7081:
[----:B------:R-:W0:Y:S02]  /*3170*/  LDC.64 R176, c[0x0][0x3a8] ;  /* 0x0000ea00ffb07b82 */ /* 0x000e240000000a00 */
[C---:B0-----:R-:W-:Y:S01]  /*3180*/  IMAD.WIDE.U32 R176, R0.reuse, 0x20, R176 ;  /* 0x0000002000b07825 */ /* 0x041fe200078e00b0 */
[----:B------:R-:W-:-:S04]  /*3190*/  IADD3 R0, PT, PT, R0, 0x80, RZ ;  /* 0x0000008000007810 */ /* 0x000fc80007ffe0ff */
[----:B------:R2:W-:Y:S04]  /*31a0*/  STG.E.128 desc[UR6][R176.64], R156 ;  /* 0x0000009cb0007986 */ /* 0x0005e8000c101d06 */
[----:B------:R2:W-:Y:S02]  /*31b0*/  STG.E.128 desc[UR6][R176.64+0x10], R160 ;  /* 0x000010a0b0007986 */ /* 0x0005e4000c101d06 */
.L_x_7078:
[----:B------:R-:W-:Y:S05]  /*31c0*/  BSYNC.RECONVERGENT B0 ;  /* 0x0000000000007941 */ /* 0x000fea0003800200 */
.L_x_7077:
        /* <DEDUP_REMOVED lines=19> */
[----:B---3-5:R-:W-:Y:S01]  /*3300*/  PRMT R164, R168, 0x7632, R164 ;  /* 0x00007632a8a47816 */ /* 0x028fe200000000a4 */
[----:B------:R-:W-:Y:S01]  /*3310*/  IMAD.U32 R167, R192, 0x10000, RZ ;  /* 0x00010000c0a77824 */ /* 0x000fe200078e00ff */
[----:B------:R-:W-:Y:S02]  /*3320*/  SHF.L.U32 R168, R168, 0x10, RZ ;  /* 0x00000010a8a87819 */ /* 0x000fe400000006ff */
[C---:B------:R-:W-:Y:S02]  /*3330*/  PRMT R175, R170.reuse, 0x7632, R175 ;  /* 0x00007632aaaf7816 */ /* 0x040fe400000000af */
[----:B------:R-:W-:Y:S01]  /*3340*/  SHF.L.U32 R170, R170, 0x10, RZ ;  /* 0x00000010aaaa7819 */ /* 0x000fe200000006ff */
[--C-:B------:R-:W-:Y:S01]  /*3350*/  FADD.FTZ R167, R167, R168.reuse ;  /* 0x000000a8a7a77221 */ /* 0x100fe20000010000 */
[----:B-12---:R-:W-:Y:S02]  /*3360*/  SHF.L.U32 R177, R194, 0x10, RZ ;  /* 0x00000010c2b17819 */ /* 0x006fe400000006ff */
[----:B------:R-:W-:-:S02]  /*3370*/  PRMT R168, R193, 0x7632, R168 ;  /* 0x00007632c1a87816 */ /* 0x000fc400000000a8 */
[----:B------:R-:W-:Y:S01]  /*3380*/  PRMT R166, R169, 0x7632, R166 ;  /* 0x00007632a9a67816 */ /* 0x000fe200000000a6 */
[----:B------:R-:W-:Y:S01]  /*3390*/  FADD.FTZ R177, R177, R170 ;  /* 0x000000aab1b17221 */ /* 0x000fe20000010000 */
[----:B------:R-:W-:Y:S02]  /*33a0*/  PRMT R176, R171, 0x7632, R176 ;  /* 0x00007632abb07816 */ /* 0x000fe400000000b0 */
[----:B------:R-:W-:Y:S02]  /*33b0*/  PRMT R165, R192, 0x7632, R165 ;  /* 0x00007632c0a57816 */ /* 0x000fe400000000a5 */
[----:B------:R-:W-:Y:S02]  /*33c0*/  PRMT R170, R194, 0x7632, R170 ;  /* 0x00007632c2aa7816 */ /* 0x000fe400000000aa */
[----:B------:R-:W-:Y:S01]  /*33d0*/  PRMT R179, R195, 0x7632, R179 ;  /* 0x00007632c3b37816 */ /* 0x000fe200000000b3 */
[----:B------:R-:W-:Y:S01]  /*33e0*/  IMAD.U32 R165, R165, 0x10000, RZ ;  /* 0x00010000a5a57824 */ /* 0x000fe200078e00ff */
[----:B------:R-:W-:-:S02]  /*33f0*/  SHF.L.U32 R178, R171, 0x10, RZ ;  /* 0x00000010abb27819 */ /* 0x000fc400000006ff */
        /* <DEDUP_REMOVED lines=25> */
.L_x_7086:
[C---:B-----5:R-:W-:Y:S02]  /*3590*/  PRMT R175, R168.reuse, 0x7632, R175 ;  /* 0x00007632a8af7816 */ /* 0x060fe400000000af */
[----:B---3--:R-:W-:Y:S02]  /*35a0*/  SHF.L.U32 R164, R168, 0x10, RZ ;  /* 0x00000010a8a47819 */ /* 0x008fe400000006ff */
[C---:B-12---:R-:W-:Y:S02]  /*35b0*/  PRMT R177, R169.reuse, 0x7632, R177 ;  /* 0x00007632a9b17816 */ /* 0x046fe400000000b1 */
[----:B------:R-:W-:Y:S01]  /*35c0*/  SHF.L.U32 R166, R169, 0x10, RZ ;  /* 0x00000010a9a67819 */ /* 0x000fe200000006ff */
[----:B------:R-:W-:Y:S01]  /*35d0*/  IMAD.U32 R169, R194, 0x10000, RZ ;  /* 0x00010000c2a97824 */ /* 0x000fe200078e00ff */
        /* <DEDUP_REMOVED lines=15> */
[----:B------:R-:W-:Y:S02]  /*36d0*/  SHF.L.U32 R176, R175, 0x10, RZ ;  /* 0x00000010afb07819 */ /* 0x000fe400000006ff */
[----:B------:R-:W-:Y:S02]  /*36e0*/  SHF.L.U32 R165, R165, 0x10, RZ ;  /* 0x00000010a5a57819 */ /* 0x000fe400000006ff */
        /* <DEDUP_REMOVED lines=8> */
[----:B------:R-:W-:-:S03]  /*3770*/  FADD.FTZ R169, R180, R169 ;  /* 0x000000a9b4a97221 */ /* 0x000fc60000010000 */
[----:B------:R-:W-:Y:S01]  /*3780*/  FADD.FTZ R171, R184, R171 ;  /* 0x000000abb8ab7221 */ /* 0x000fe20000010000 */
[----:B------:R-:W-:Y:S06]  /*3790*/  BRA `(.L_x_7087) ;  /* 0x0000000000887947 */ /* 0x000fec0003800000 */
.L_x_7085:
[----:B------:R-:W-:Y:S05]  /*37a0*/  @!P1 BRA `(.L_x_7088) ;  /* 0x0000000000549947 */ /* 0x000fea0003800000 */
[C---:B---3-5:R-:W-:Y:S02]  /*37b0*/  PRMT R164, R168.reuse, 0x7632, R164 ;  /* 0x00007632a8a47816 */ /* 0x068fe400000000a4 */
[----:B------:R-:W-:Y:S02]  /*37c0*/  SHF.L.U32 R165, R168, 0x10, RZ ;  /* 0x00000010a8a57819 */ /* 0x000fe400000006ff */
[C---:B------:R-:W-:Y:S01]  /*37d0*/  PRMT R166, R169.reuse, 0x7632, R166 ;  /* 0x00007632a9a67816 */ /* 0x040fe200000000a6 */
[----:B------:R-:W-:Y:S01]  /*37e0*/  IMAD.U32 R169, R169, 0x10000, RZ ;  /* 0x00010000a9a97824 */ /* 0x000fe200078e00ff */
[----:B------:R-:W-:Y:S02]  /*37f0*/  PRMT R167, R170, 0x7632, R167 ;  /* 0x00007632aaa77816 */ /* 0x000fe400000000a7 */
[C---:B------:R-:W-:Y:S02]  /*3800*/  PRMT R168, R171.reuse, 0x7632, R168 ;  /* 0x00007632aba87816 */ /* 0x040fe400000000a8 */
[----:B------:R-:W-:-:S02]  /*3810*/  SHF.L.U32 R171, R171, 0x10, RZ ;  /* 0x00000010abab7819 */ /* 0x000fc400000006ff */
[----:B------:R-:W-:Y:S01]  /*3820*/  SHF.L.U32 R175, R170, 0x10, RZ ;  /* 0x00000010aaaf7819 */ /* 0x000fe200000006ff */
[----:B------:R-:W-:Y:S01]  /*3830*/  IMAD.U32 R182, R168, 0x10000, RZ ;  /* 0x00010000a8b67824 */ /* 0x000fe200078e00ff */
[----:B-12---:R-:W-:Y:S01]  /*3840*/  SHF.L.U32 R176, R164, 0x10, RZ ;  /* 0x00000010a4b07819 */ /* 0x006fe200000006ff */
        /* <DEDUP_REMOVED lines=11> */
.L_x_7088:
[----:B---3-5:R-:W-:Y:S02]  /*3900*/  PRMT R167, R169, 0x7632, R167 ;  /* 0x00007632a9a77816 */ /* 0x028fe400000000a7 */
[----:B------:R-:W-:Y:S02]  /*3910*/  PRMT R165, R168, 0x7632, R165 ;  /* 0x00007632a8a57816 */ /* 0x000fe400000000a5 */
[----:B------:R-:W-:Y:S01]  /*3920*/  PRMT R175, R170, 0x7632, R175 ;  /* 0x00007632aaaf7816 */ /* 0x000fe200000000af */
[----:B------:R-:W-:Y:S01]  /*3930*/  IMAD.U32 R167, R167, 0x10000, RZ ;  /* 0x00010000a7a77824 */ /* 0x000fe200078e00ff */
[----:B-12---:R-:W-:Y:S02]  /*3940*/  PRMT R176, R171, 0x7632, R176 ;  /* 0x00007632abb07816 */ /* 0x006fe400000000b0 */
[----:B------:R-:W-:Y:S02]  /*3950*/  SHF.L.U32 R164, R168, 0x10, RZ ;  /* 0x00000010a8a47819 */ /* 0x000fe400000006ff */
[----:B------:R-:W-:-:S02]  /*3960*/  SHF.L.U32 R168, R170, 0x10, RZ ;  /* 0x00000010aaa87819 */ /* 0x000fc400000006ff */
[----:B------:R-:W-:Y:S02]  /*3970*/  SHF.L.U32 R166, R169, 0x10, RZ ;  /* 0x00000010a9a67819 */ /* 0x000fe400000006ff */
[----:B------:R-:W-:Y:S02]  /*3980*/  SHF.L.U32 R170, R171, 0x10, RZ ;  /* 0x00000010abaa7819 */ /* 0x000fe400000006ff */
[----:B------:R-:W-:Y:S02]  /*3990*/  SHF.L.U32 R165, R165, 0x10, RZ ;  /* 0x00000010a5a57819 */ /* 0x000fe400000006ff */
[----:B------:R-:W-:Y:S02]  /*39a0*/  SHF.L.U32 R169, R175, 0x10, RZ ;  /* 0x00000010afa97819 */ /* 0x000fe400000006ff */
[----:B------:R-:W-:-:S07]  /*39b0*/  SHF.L.U32 R171, R176, 0x10, RZ ;  /* 0x00000010b0ab7819 */ /* 0x000fce00000006ff */
.L_x_7087:
[----:B------:R-:W0:Y:S02]  /*39c0*/  LDC.64 R176, c[0x0][0x3a8] ;  /* 0x0000ea00ffb07b82 */ /* 0x000e240000000a00 */
[----:B0-----:R-:W-:-:S05]  /*39d0*/  IMAD.WIDE.U32 R176, R0, 0x20, R176 ;  /* 0x0000002000b07825 */ /* 0x001fca00078e00b0 */
[----:B------:R3:W-:Y:S04]  /*39e0*/  STG.E.128 desc[UR6][R176.64], R164 ;  /* 0x000000a4b0007986 */ /* 0x0007e8000c101d06 */
[----:B------:R3:W-:Y:S02]  /*39f0*/  STG.E.128 desc[UR6][R176.64+0x10], R168 ;  /* 0x000010a8b0007986 */ /* 0x0007e4000c101d06 */
.L_x_7084:
[----:B------:R-:W-:Y:S05]  /*3a00*/  BSYNC.RECONVERGENT B0 ;  /* 0x0000000000007941 */ /* 0x000fea0003800200 */
.L_x_7083:
[----:B------:R-:W-:Y:S01]  /*3a10*/  FADD.FTZ R0, RZ, R140 ;  /* 0x0000008cff007221 */ /* 0x000fe20000010000 */
[C---:B------:R-:W-:Y:S01]  /*3a20*/  ISETP.GE.U32.AND P0, PT, R3.reuse, 0x80, PT ;  /* 0x000000800300780c */ /* 0x040fe20003f06070 */
[----:B------:R-:W-:Y:S01]  /*3a30*/  BSSY.RECONVERGENT B0, `(.L_x_7089) ;  /* 0x0000087000007945 */ /* 0x000fe20003800200 */
[----:B------:R-:W-:Y:S01]  /*3a40*/  ISETP.GT.U32.AND P6, PT, R3, 0xff, PT ;  /* 0x000000ff0300780c */ /* 0x000fe20003fc4070 */
        /* <DEDUP_REMOVED lines=11> */
[----:B0123--:R-:W-:-:S04]  /*3b00*/  FADD.FTZ R177, R149, R0 ;  /* 0x0000000095b17221 */ /* 0x00ffc80000010000 */
        /* <DEDUP_REMOVED lines=51> */
[----:B------:R-:W-:-:S05]  /*3e40*/  FFMA.FTZ R0, R175, R175, R0 ;  /* 0x000000afaf007223 */ /* 0x000fca0000010000 */
        /* <DEDUP_REMOVED lines=69> */
.L_x_7090:
[----:B------:R-:W-:Y:S05]  /*42a0*/  BSYNC.RECONVERGENT B0 ;  /* 0x0000000000007941 */ /* 0x000fea0003800200 */
.L_x_7089:
        /* <DEDUP_REMOVED lines=11> */
[----:B------:R0:W1:Y:S03]  /*4360*/  LDS.64 R176, [R175+UR4] ;  /* 0x00000004afb07984 */ /* 0x0000660008000a00 */
.L_x_7092:
[----:B------:R-:W-:Y:S05]  /*4370*/  BSYNC.RECONVERGENT B0 ;  /* 0x0000000000007941 */ /* 0x000fea0003800200 */
.L_x_7091:
[----:B0-----:R-:W0:Y:S01]  /*4380*/  SHFL.DOWN PT, R175, R182, 0x2, 0x1f ;  /* 0x08401f00b6af7f89 */ /* 0x001e2200000e0000 */
[----:B------:R-:W-:Y:S01]  /*4390*/  ISETP.NE.AND P1, PT, R0, RZ, PT ;  /* 0x000000ff0000720c */ /* 0x000fe20003f25270 */
[----:B------:R-:W-:Y:S01]  /*43a0*/  BSSY.RECONVERGENT B0, `(.L_x_7093) ;  /* 0x0000061000007945 */ /* 0x000fe20003800200 */
[----:B------:R-:W-:Y:S01]  /*43b0*/  ISETP.NE.AND P5, PT, RZ, UR12, PT ;  /* 0x0000000cff007c0c */ /* 0x000fe2000bfa5270 */
[----:B-1----:R-:W1:Y:S04]  /*43c0*/  SHFL.DOWN PT, R179, R176, 0x2, 0x1f ;  /* 0x08401f00b0b37f89 */ /* 0x002e6800000e0000 */
[----:B------:R-:W2:Y:S01]  /*43d0*/  SHFL.DOWN PT, R178, R177, 0x2, 0x1f ;  /* 0x08401f00b1b27f89 */ /* 0x000ea200000e0000 */
[----:B0-----:R-:W-:Y:S01]  /*43e0*/  IMAD.IADD R180, R175, 0x1, R182 ;  /* 0x00000001afb47824 */ /* 0x001fe200078e02b6 */
[----:B------:R-:W-:-:S02]  /*43f0*/  I2FP.F32.S32 R184, R175 ;  /* 0x000000af00b87245 */ /* 0x000fc40000201400 */
[----:B------:R-:W-:Y:S02]  /*4400*/  I2FP.F32.S32 R175, R182 ;  /* 0x000000b600af7245 */ /* 0x000fe40000201400 */
[----:B------:R-:W-:Y:S01]  /*4410*/  I2FP.F32.S32 R181, R180 ;  /* 0x000000b400b57245 */ /* 0x000fe20000201400 */
[----:B------:R-:W0:Y:S01]  /*4420*/  SHFL.DOWN PT, R185, R180, 0x1, 0x1f ;  /* 0x08201f00b4b97f89 */ /* 0x000e2200000e0000 */
[C---:B-1----:R-:W-:Y:S01]  /*4430*/  FMUL.FTZ R186, R179.reuse, R184 ;  /* 0x000000b8b3ba7220 */ /* 0x042fe20000410000 */
[----:B------:R-:W-:Y:S01]  /*4440*/  FADD.FTZ R179, -R179, R176 ;  /* 0x000000b0b3b37221 */ /* 0x000fe20000010100 */
[----:B------:R-:W1:Y:S01]  /*4450*/  MUFU.RCP R183, R181 ;  /* 0x000000b500b77308 */ /* 0x000e620000001000 */
[----:B--2---:R-:W-:Y:S01]  /*4460*/  FADD.FTZ R178, R178, R177 ;  /* 0x000000b1b2b27221 */ /* 0x004fe20000010000 */
[----:B------:R-:W-:Y:S01]  /*4470*/  FFMA.FTZ R186, R175, R176, R186 ;  /* 0x000000b0afba7223 */ /* 0x000fe200000100ba */
[----:B------:R-:W-:-:S04]  /*4480*/  FMUL.FTZ R179, R179, R179 ;  /* 0x000000b3b3b37220 */ /* 0x000fc80000410000 */
[----:B------:R-:W-:-:S04]  /*4490*/  FMUL.FTZ R179, R179, R175 ;  /* 0x000000afb3b37220 */ /* 0x000fc80000410000 */
[----:B------:R-:W-:Y:S01]  /*44a0*/  FMUL.FTZ R179, R179, R184 ;  /* 0x000000b8b3b37220 */ /* 0x000fe20000410000 */
[----:B-1----:R-:W-:-:S03]  /*44b0*/  FMUL.FTZ R186, R183, R186 ;  /* 0x000000bab7ba7220 */ /* 0x002fc60000410000 */
[----:B------:R-:W-:Y:S01]  /*44c0*/  FFMA.FTZ R178, R183, R179, R178 ;  /* 0x000000b3b7b27223 */ /* 0x000fe200000100b2 */
[-C--:B0-----:R-:W-:Y:S01]  /*44d0*/  IADD3 R180, PT, PT, R180, R185.reuse, RZ ;  /* 0x000000b9b4b47210 */ /* 0x081fe20007ffe0ff */
        /* <DEDUP_REMOVED lines=12> */
[----:B---3--:R-:W-:Y:S01]  /*45a0*/  FMUL.FTZ R175, R180, R175 ;  /* 0x000000afb4af7220 */ /* 0x008fe20000410000 */
[----:B------:R-:W1:Y:S02]  /*45b0*/  @!P1 LDC.64 R178, c[0x0][0x3c8] ;  /* 0x0000f200ffb29b82 */ /* 0x000e640000000a00 */
[----:B------:R-:W-:Y:S02]  /*45c0*/  FMUL.FTZ R176, R176, R185 ;  /* 0x000000b9b0b07220 */ /* 0x000fe40000410000 */
[----:B------:R-:W2:Y:S02]  /*45d0*/  SHFL.IDX PT, R185, R175, RZ, 0x1f ;  /* 0x00001fffafb97589 */ /* 0x000ea400000e0000 */
[----:B------:R-:W-:-:S02]  /*45e0*/  FFMA.FTZ R180, R180, R176, R177 ;  /* 0x000000b0b4b47223 */ /* 0x000fc400000100b1 */
[----:B------:R-:W3:Y:S04]  /*45f0*/  @!P1 LDC.64 R176, c[0x0][0x3c0] ;  /* 0x0000f000ffb09b82 */ /* 0x000ee80000000a00 */
[----:B------:R-:W0:Y:S01]  /*4600*/  SHFL.IDX PT, R180, R180, RZ, 0x1f ;  /* 0x00001fffb4b47589 */ /* 0x000e2200000e0000 */
[----:B-1----:R-:W-:-:S04]  /*4610*/  @!P1 IMAD.WIDE R178, R2, 0x4, R178 ;  /* 0x0000000402b29825 */ /* 0x002fc800078e02b2 */
[----:B--2---:R-:W-:Y:S01]  /*4620*/  FMUL.FTZ R181, R185, R185 ;  /* 0x000000b9b9b57220 */ /* 0x004fe20000410000 */
[----:B---3--:R-:W-:-:S04]  /*4630*/  @!P1 IMAD.WIDE R176, R2, 0x4, R176 ;  /* 0x0000000402b09825 */ /* 0x008fc800078e02b0 */
[----:B------:R-:W-:Y:S01]  /*4640*/  FSEL R182, R181, RZ, P5 ;  /* 0x000000ffb5b67208 */ /* 0x000fe20002800000 */
[----:B0-----:R-:W-:Y:S01]  /*4650*/  FFMA.FTZ R181, R180, UR13, R183 ;  /* 0x0000000db4b57c23 */ /* 0x001fe200080100b7 */
[----:B------:R0:W-:Y:S01]  /*4660*/  @!P1 STG.E desc[UR6][R176.64], R185 ;  /* 0x000000b9b0009986 */ /* 0x0001e2000c101906 */
[----:B------:R-:W-:Y:S02]  /*4670*/  FSEL R180, R185, RZ, !P5 ;  /* 0x000000ffb9b47208 */ /* 0x000fe40006800000 */
[----:B------:R-:W-:-:S06]  /*4680*/  FADD.FTZ R175, R181, R182 ;  /* 0x000000b6b5af7221 */ /* 0x000fcc0000010000 */
[----:B------:R-:W1:Y:S02]  /*4690*/  MUFU.RSQ R175, R175 ;  /* 0x000000af00af7308 */ /* 0x000e640000001400 */
        /* <DEDUP_REMOVED lines=8> */
[----:B------:R-:W-:Y:S01]  /*4720*/  FADD.FTZ R198, R145, -R180 ;  /* 0x800000b491c67221 */ /* 0x000fe20000010000 */
[C---:B------:R-:W-:Y:S01]  /*4730*/  FMUL.FTZ R179, R175.reuse, R176 ;  /* 0x000000b0afb37220 */ /* 0x040fe20000410000 */
[----:B------:R-:W0:Y:S01]  /*4740*/  LDC.64 R182, c[0x0][0x430] ;  /* 0x00010c00ffb67b82 */ /* 0x000e220000000a00 */
        /* <DEDUP_REMOVED lines=22> */
[C---:B------:R-:W-:Y:S01]  /*48b0*/  FFMA.FTZ R196, R200.reuse, R11, R71 ;  /* 0x0000000bc8c47223 */ /* 0x040fe20000010047 */
        /* <DEDUP_REMOVED lines=9> */
[----:B0-----:R-:W-:Y:S01]  /*4950*/  IMAD.WIDE.U32 R182, R174, 0x10, R182 ;  /* 0x00000010aeb67825 */ /* 0x001fe200078e00b6 */
[----:B------:R-:W-:Y:S01]  /*4960*/  F2FP.BF16.F32.PACK_AB R185, R190, R185 ;  /* 0x000000b9beb9723e */ /* 0x000fe200000010ff */
[----:B------:R1:W-:Y:S01]  /*4970*/  STG.E.128 desc[UR6][R188.64], R176 ;  /* 0x000000b0bc007986 */ /* 0x0003e2000c101d06 */
[----:B------:R-:W-:Y:S02]  /*4980*/  F2FP.BF16.F32.PACK_AB R184, R181, R184 ;  /* 0x000000b8b5b8723e */ /* 0x000fe400000010ff */
[----:B------:R-:W-:-:S03]  /*4990*/  IADD3 R174, PT, PT, R174, 0x80, RZ ;  /* 0x00000080aeae7810 */ /* 0x000fc60007ffe0ff */
[----:B------:R1:W-:Y:S04]  /*49a0*/  STG.E.128 desc[UR6][R182.64], R184 ;  /* 0x000000b8b6007986 */ /* 0x0003e8000c101d06 */
.L_x_7094:
[----:B------:R-:W-:Y:S05]  /*49b0*/  BSYNC.RECONVERGENT B0 ;  /* 0x0000000000007941 */ /* 0x000fea0003800200 */
.L_x_7093:
[----:B------:R-:W-:Y:S04]  /*49c0*/  BSSY.RECONVERGENT B0, `(.L_x_7095) ;  /* 0x0000031000007945 */ /* 0x000fe80003800200 */
[----:B------:R-:W-:Y:S05]  /*49d0*/  @!P2 BRA `(.L_x_7096) ;  /* 0x0000000000bca947 */ /* 0x000fea0003800000 */
[----:B-1----:R-:W1:Y:S01]  /*49e0*/  LDC.64 R188, c[0x0][0x428] ;  /* 0x00010a00ffbc7b82 */ /* 0x002e620000000a00 */
        /* <DEDUP_REMOVED lines=46> */
.L_x_7096:
[----:B------:R-:W-:Y:S05]  /*4cd0*/  BSYNC.RECONVERGENT B0 ;  /* 0x0000000000007941 */ /* 0x000fea0003800200 */
.L_x_7095:
[----:B------:R-:W-:Y:S04]  /*4ce0*/  BSSY.RECONVERGENT B0, `(.L_x_7097) ;  /* 0x0000031000007945 */ /* 0x000fe80003800200 */
[----:B------:R-:W-:Y:S05]  /*4cf0*/  @!P3 BRA `(.L_x_7098) ;  /* 0x0000000000bcb947 */ /* 0x000fea0003800000 */
[----:B-12---:R-:W1:Y:S01]  /*4d00*/  LDC.64 R188, c[0x0][0x428] ;  /* 0x00010a00ffbc7b82 */ /* 0x006e620000000a00 */
        /* <DEDUP_REMOVED lines=46> */
.L_x_7098:
[----:B------:R-:W-:Y:S05]  /*4ff0*/  BSYNC.RECONVERGENT B0 ;  /* 0x0000000000007941 */ /* 0x000fea0003800200 */
.L_x_7097:
[----:B------:R-:W-:Y:S04]  /*5000*/  BSSY.RECONVERGENT B0, `(.L_x_7099) ;  /* 0x0000030000007945 */ /* 0x000fe80003800200 */
[----:B------:R-:W-:Y:S05]  /*5010*/  @!P4 BRA `(.L_x_7100) ;  /* 0x0000000000b8c947 */ /* 0x000fea0003800000 */
[----:B0123--:R-:W0:Y:S01]  /*5020*/  LDC.64 R176, c[0x0][0x428] ;  /* 0x00010a00ffb07b82 */ /* 0x00fe220000000a00 */
[--C-:B------:R-:W-:Y:S01]  /*5030*/  FADD.FTZ R182, R164, -R180.reuse ;  /* 0x800000b4a4b67221 */ /* 0x100fe20000010000 */
[--C-:B------:R-:W-:Y:S01]  /*5040*/  FADD.FTZ R184, R165, -R180.reuse ;  /* 0x800000b4a5b87221 */ /* 0x100fe20000010000 */
[--C-:B------:R-:W-:Y:S01]  /*5050*/  FADD.FTZ R186, R166, -R180.reuse ;  /* 0x800000b4a6ba7221 */ /* 0x100fe20000010000 */
[--C-:B------:R-:W-:Y:S01]  /*5060*/  FADD.FTZ R188, R167, -R180.reuse ;  /* 0x800000b4a7bc7221 */ /* 0x100fe20000010000 */
[C---:B------:R-:W-:Y:S01]  /*5070*/  FMUL.FTZ R183, R175.reuse, R182 ;  /* 0x000000b6afb77220 */ /* 0x040fe20000410000 */
[----:B------:R-:W-:Y:S01]  /*5080*/  FMUL.FTZ R184, R175, R184 ;  /* 0x000000b8afb87220 */ /* 0x000fe20000410000 */
[--C-:B------:R-:W-:Y:S01]  /*5090*/  FADD.FTZ R190, R168, -R180.reuse ;  /* 0x800000b4a8be7221 */ /* 0x100fe20000010000 */
[----:B------:R-:W1:Y:S01]  /*50a0*/  LDC.64 R178, c[0x0][0x430] ;  /* 0x00010c00ffb27b82 */ /* 0x000e620000000a00 */
[--C-:B------:R-:W-:Y:S01]  /*50b0*/  FADD.FTZ R196, R169, -R180.reuse ;  /* 0x800000b4a9c47221 */ /* 0x100fe20000010000 */
[--C-:B------:R-:W-:Y:S01]  /*50c0*/  FADD.FTZ R198, R170, -R180.reuse ;  /* 0x800000b4aac67221 */ /* 0x100fe20000010000 */
[----:B------:R-:W-:Y:S01]  /*50d0*/  FADD.FTZ R180, R171, -R180 ;  /* 0x800000b4abb47221 */ /* 0x000fe20000010000 */
[----:B-----5:R-:W-:Y:S01]  /*50e0*/  FFMA.FTZ R182, R183, R100, R120 ;  /* 0x00000064b7b67223 */ /* 0x020fe20000010078 */
[----:B------:R-:W-:Y:S01]  /*50f0*/  FFMA.FTZ R185, R184, R101, R121 ;  /* 0x00000065b8b97223 */ /* 0x000fe20000010079 */
        /* <DEDUP_REMOVED lines=11> */
[----:B------:R-:W-:-:S03]  /*51b0*/  F2FP.BF16.F32.PACK_AB R176, R185, R182 ;  /* 0x000000b6b9b0723e */ /* 0x000fc600000010ff */
[C---:B------:R-:W-:Y:S01]  /*51c0*/  FFMA.FTZ R182, R198.reuse, R107, R119 ;  /* 0x0000006bc6b67223 */ /* 0x040fe20000010077 */
[----:B------:R-:W-:Y:S01]  /*51d0*/  FFMA.FTZ R198, R198, R115, R127 ;  /* 0x00000073c6c67223 */ /* 0x000fe2000001007f */
        /* <DEDUP_REMOVED lines=9> */
[----:B------:R-:W-:Y:S02]  /*5270*/  F2FP.BF16.F32.PACK_AB R177, R189, R186 ;  /* 0x000000babdb1723e */ /* 0x000fe400000010ff */
[----:B------:R-:W-:Y:S02]  /*5280*/  F2FP.BF16.F32.PACK_AB R199, R198, R199 ;  /* 0x000000c7c6c7723e */ /* 0x000fe400000010ff */
[----:B------:R-:W-:Y:S02]  /*5290*/  F2FP.BF16.F32.PACK_AB R178, R197, R190 ;  /* 0x000000bec5b2723e */ /* 0x000fe400000010ff */
[----:B------:R-:W-:-:S02]  /*52a0*/  F2FP.BF16.F32.PACK_AB R179, R182, R179 ;  /* 0x000000b3b6b3723e */ /* 0x000fc400000010ff */
[----:B------:R-:W-:Y:S02]  /*52b0*/  F2FP.BF16.F32.PACK_AB R198, R196, R191 ;  /* 0x000000bfc4c6723e */ /* 0x000fe400000010ff */
[----:B------:R-:W-:Y:S01]  /*52c0*/  F2FP.BF16.F32.PACK_AB R197, R188, R187 ;  /* 0x000000bbbcc5723e */ /* 0x000fe200000010ff */
[----:B------:R4:W-:Y:S01]  /*52d0*/  STG.E.128 desc[UR6][R180.64], R176 ;  /* 0x000000b0b4007986 */ /* 0x0009e2000c101d06 */
[----:B------:R-:W-:-:S05]  /*52e0*/  F2FP.BF16.F32.PACK_AB R196, R184, R183 ;  /* 0x000000b7b8c4723e */ /* 0x000fca00000010ff */
[----:B------:R4:W-:Y:S02]  /*52f0*/  STG.E.128 desc[UR6][R174.64], R196 ;  /* 0x000000c4ae007986 */ /* 0x0009e4000c101d06 */
.L_x_7100:
[----:B------:R-:W-:Y:S05]  /*5300*/  BSYNC.RECONVERGENT B0 ;  /* 0x0000000000007941 */ /* 0x000fea0003800200 */
.L_x_7099:
[----:B0---4-:R-:W0:Y:S01]  /*5310*/  LDC.64 R174, c[0x0][0x380] ;  /* 0x0000e000ffae7b82 */ /* 0x011e220000000a00 */
[----:B------:R-:W-:Y:S01]  /*5320*/  UPLOP3.LUT UP1, UPT, UPT, UPT, UP1, 0x40, 0x4 ;  /* 0x000000000004789c */ /* 0x000fe20003f2e810 */
[----:B0-----:R-:W-:-:S04]  /*5330*/  IADD3 R2, PT, PT, R2, R174, RZ ;  /* 0x000000ae02027210 */ /* 0x001fc80007ffe0ff */
[----:B------:R-:W-:-:S13]  /*5340*/  ISETP.GE.AND P1, PT, R2, R175, PT ;  /* 0x000000af0200720c */ /* 0x000fda0003f26270 */
[----:B------:R-:W-:Y:S05]  /*5350*/  @!P1 BRA `(.L_x_7101) ;  /* 0xffffffc400389947 */ /* 0x000fea000383ffff */
[----:B------:R-:W-:Y:S05]  /*5360*/  EXIT ;  /* 0x000000000000794d */ /* 0x000fea0003800000 */
.L_x_7102:
        /* <DEDUP_REMOVED lines=9> */
.L_x_17972:


//--------------------- .text._ZN10layer_norm31ln_parallel_residual_fwd_kernelINS_13Kernel_traitsIf13__nv_bfloat16fS2_fjLj4096ELj1ELj1ELj4ELj16ENS_18Kernel_traits_baseILj4096EfS2_fS2_fjLj128EEEEELb0ELb0ELb1EEEvNS_9FwdParamsE --------------------------
	.section	.text._ZN10layer_norm31ln_parallel_residual_fwd_kernelINS_13Kernel_traitsIf13__nv_bfloat16fS2_fjLj4096ELj1ELj1ELj4ELj16ENS_18Kernel_traits_baseILj4096EfS2_fS2_fjLj128EEEEELb0ELb0ELb1EEEvNS_9FwdParamsE,"ax",@progbits
	.align	128
        .global         _ZN10layer_norm31ln_parallel_residual_fwd_kernelINS_13Kernel_traitsIf13__nv_bfloat16fS2_fjLj4096ELj1ELj1ELj4ELj16ENS_18Kernel_traits_baseILj4096EfS2_fS2_fjLj128EEEEELb0ELb0ELb1EEEvNS_9FwdParamsE
        .type           _ZN10layer_norm31ln_parallel_residual_fwd_kernelINS_13Kernel_traitsIf13__nv_bfloat16fS2_fjLj4096ELj1ELj1ELj4ELj16ENS_18Kernel_traits_baseILj4096EfS2_fS2_fjLj128EEEEELb0ELb0ELb1EEEvNS_9FwdParamsE,@function
        .size           _ZN10layer_norm31ln_parallel_residual_fwd_kernelINS_13Kernel_traitsIf13__nv_bfloat16fS2_fjLj4096ELj1ELj1ELj4ELj16ENS_18Kernel_traits_baseILj4096EfS2_fS2_fjLj128EEEEELb0ELb0ELb1EEEvNS_9FwdParamsE,(.L_x_17973 - _ZN10layer_norm31ln_parallel_residual_fwd_kernelINS_13Kernel_traitsIf13__nv_bfloat16fS2_fjLj4096ELj1ELj1ELj4ELj16ENS_18Kernel_traits_baseILj4096EfS2_fS2_fjLj128EEEEELb0ELb0ELb1EEEvNS_9FwdParamsE)
        .other          _ZN10layer_norm31ln_parallel_residual_fwd_kernelINS_13Kernel_traitsIf13__nv_bfloat16fS2_fjLj4096ELj1ELj1ELj4ELj16ENS_18Kernel_traits_baseILj4096EfS2_fS2_fjLj128EEEEELb0ELb0ELb1EEEvNS_9FwdParamsE,@"STO_CUDA_ENTRY STV_DEFAULT"
_ZN10layer_norm31ln_parallel_residual_fwd_kernelINS_13Kernel_traitsIf13__nv_bfloat16fS2_fjLj4096ELj1ELj1ELj4ELj16ENS_18Kernel_traits_baseILj4096EfS2_fS2_fjLj128EEEEELb0ELb0ELb1EEEvNS_9FwdParamsE:
.text._ZN10layer_norm31ln_parallel_residual_fwd_kernelINS_13Kernel_traitsIf13__nv_bfloat16fS2_fjLj4096ELj1ELj1ELj4ELj16ENS_18Kernel_traits_baseILj4096EfS2_fS2_fjLj128EEEEELb0ELb0ELb1EEEvNS_9FwdParamsE:
        /* <DEDUP_REMOVED lines=29> */
[----:B------:R-:W2:Y:S08]  /*01d0*/  LDC.64 R100, c[0x0][0x3d0] ;  /* 0x0000f400ff647b82 */ /* 0x000eb00000000a00 */
[----:B------:R-:W0:Y:S01]  /*01e0*/  LDC.64 R108, c[0x0][0x3d8] ;  /* 0x0000f600ff6c7b82 */ /* 0x000e220000000a00 */
        /* <DEDUP_REMOVED lines=10> */
[C---:B--2---:R-:W-:Y:S01]  /*0290*/  IMAD.WIDE.U32 R100, R0.reuse, 0x20, R100 ;  /* 0x0000002000647825 */ /* 0x044fe200078e0064 */
[----:B------:R-:W-:Y:S02]  /*02a0*/  CS2R R126, SRZ ;  /* 0x00000000007e7805 */ /* 0x000fe4000001ff00 */
[----:B------:R-:W-:Y:S02]  /*02b0*/  CS2R R124, SRZ ;  /* 0x00000000007c7805 */ /* 0x000fe4000001ff00 */
[----:B------:R-:W-:Y:S02]  /*02c0*/  CS2R R130, SRZ ;  /* 0x0000000000827805 */ /* 0x000fe4000001ff00 */
[----:B------:R-:W-:Y:S01]  /*02d0*/  CS2R R128, SRZ ;  /* 0x0000000000807805 */ /* 0x000fe2000001ff00 */
[----:B------:R-:W5:Y:S01]  /*02e0*/  LDG.E.128 R36, desc[UR6][R100.64] ;  /* 0x0000000664247981 */ /* 0x000f62000c1e1d00 */
[----:B0-----:R-:W-:-:S03]  /*02f0*/  IMAD.WIDE.U32 R108, R0, 0x20, R108 ;  /* 0x00000020006c7825 */ /* 0x001fc600078e006c */
[----:B------:R-:W5:Y:S04]  /*0300*/  LDG.E.128 R40, desc[UR6][R100.64+0x10] ;  /* 0x0000100664287981 */ /* 0x000f68000c1e1d00 */
[----:B------:R-:W5:Y:S04]  /*0310*/  LDG.E.128 R44, desc[UR6][R100.64+0x1000] ;  /* 0x00100006642c7981 */ /* 0x000f68000c1e1d00 */
[----:B------:R-:W5:Y:S04]  /*0320*/  LDG.E.128 R48, desc[UR6][R100.64+0x1010] ;  /* 0x0010100664307981 */ /* 0x000f68000c1e1d00 */
[----:B------:R-:W5:Y:S04]  /*0330*/  LDG.E.128 R52, desc[UR6][R100.64+0x2000] ;  /* 0x0020000664347981 */ /* 0x000f68000c1e1d00 */
[----:B------:R-:W5:Y:S04]  /*0340*/  LDG.E.128 R56, desc[UR6][R100.64+0x2010] ;  /* 0x0020100664387981 */ /* 0x000f68000c1e1d00 */
[----:B------:R-:W5:Y:S04]  /*0350*/  LDG.E.128 R60, desc[UR6][R100.64+0x3000] ;  /* 0x00300006643c7981 */ /* 0x000f68000c1e1d00 */
[----:B------:R0:W5:Y:S04]  /*0360*/  LDG.E.128 R64, desc[UR6][R100.64+0x3010] ;  /* 0x0030100664407981 */ /* 0x000168000c1e1d00 */
[----:B------:R-:W5:Y:S04]  /*0370*/  LDG.E.128 R68, desc[UR6][R108.64] ;  /* 0x000000066c447981 */ /* 0x000f68000c1e1d00 */
[----:B------:R-:W5:Y:S01]  /*0380*/  LDG.E.128 R72, desc[UR6][R108.64+0x10] ;  /* 0x000010066c487981 */ /* 0x000f62000c1e1d00 */
[----:B0-----:R-:W-:-:S03]  /*0390*/  CS2R R100, SRZ ;  /* 0x0000000000647805 */ /* 0x001fc6000001ff00 */
[----:B------:R-:W5:Y:S04]  /*03a0*/  LDG.E.128 R76, desc[UR6][R108.64+0x1000] ;  /* 0x001000066c4c7981 */ /* 0x000f68000c1e1d00 */
[----:B------:R-:W5:Y:S04]  /*03b0*/  LDG.E.128 R80, desc[UR6][R108.64+0x1010] ;  /* 0x001010066c507981 */ /* 0x000f68000c1e1d00 */
[----:B------:R-:W5:Y:S04]  /*03c0*/  LDG.E.128 R84, desc[UR6][R108.64+0x2000] ;  /* 0x002000066c547981 */ /* 0x000f68000c1e1d00 */
[----:B------:R-:W5:Y:S04]  /*03d0*/  LDG.E.128 R88, desc[UR6][R108.64+0x2010] ;  /* 0x002010066c587981 */ /* 0x000f68000c1e1d00 */
[----:B------:R-:W5:Y:S04]  /*03e0*/  LDG.E.128 R92, desc[UR6][R108.64+0x3000] ;  /* 0x003000066c5c7981 */ /* 0x000f68000c1e1d00 */
[----:B------:R0:W5:Y:S02]  /*03f0*/  LDG.E.128 R96, desc[UR6][R108.64+0x3010] ;  /* 0x003010066c607981 */ /* 0x000164000c1e1d00 */
[----:B0-----:R-:W-:Y:S01]  /*0400*/  CS2R R108, SRZ ;  /* 0x00000000006c7805 */ /* 0x001fe2000001ff00 */
[----:B------:R-:W-:Y:S06]  /*0410*/  BRA `(.L_x_7105) ;  /* 0x0000000400e87947 */ /* 0x000fec0003800000 */
.L_x_7104:
[----:B------:R-:W2:Y:S08]  /*0420*/  LDC.64 R36, c[0x0][0x3d0] ;  /* 0x0000f400ff247b82 */ /* 0x000eb00000000a00 */
[----:B------:R-:W0:Y:S08]  /*0430*/  LDC.64 R38, c[0x0][0x3d8] ;  /* 0x0000f600ff267b82 */ /* 0x000e300000000a00 */
[----:B------:R-:W1:Y:S01]  /*0440*/  LDC.64 R132, c[0x0][0x440] ;  /* 0x00011000ff847b82 */ /* 0x000e620000000a00 */
[----:B--2---:R-:W-:-:S05]  /*0450*/  IMAD.WIDE.U32 R100, R0, 0x20, R36 ;  /* 0x0000002000647825 */ /* 0x004fca00078e0024 */
[----:B------:R2:W5:Y:S01]  /*0460*/  LDG.E.128 R40, desc[UR6][R100.64+0x10] ;  /* 0x0000100664287981 */ /* 0x000562000c1e1d00 */
[----:B0-----:R-:W-:-:S03]  /*0470*/  IMAD.WIDE.U32 R134, R0, 0x20, R38 ;  /* 0x0000002000867825 */ /* 0x001fc600078e0026 */
[----:B------:R2:W5:Y:S04]  /*0480*/  LDG.E.128 R44, desc[UR6][R100.64+0x1000] ;  /* 0x00100006642c7981 */ /* 0x000568000c1e1d00 */
        /* <DEDUP_REMOVED lines=24> */
.L_x_7103:
        /* <DEDUP_REMOVED lines=45> */
.L_x_7106:
[----:B------:R-:W2:Y:S08]  /*08e0*/  LDC.64 R4, c[0x0][0x3d0] ;  /* 0x0000f400ff047b82 */ /* 0x000eb00000000a00 */
[----:B------:R-:W0:Y:S08]  /*08f0*/  LDC.64 R6, c[0x0][0x438] ;  /* 0x00010e00ff067b82 */ /* 0x000e300000000a00 */
[----:B------:R-:W1:Y:S01]  /*0900*/  LDC.64 R8, c[0x0][0x3d8] ;  /* 0x0000f600ff087b82 */ /* 0x000e620000000a00 */
[----:B------:R-:W-:Y:S01]  /*0910*/  CS2R R102, SRZ ;  /* 0x0000000000667805 */ /* 0x000fe2000001ff00 */
[----:B--2---:R-:W-:Y:S01]  /*0920*/  IMAD.WIDE.U32 R76, R0, 0x20, R4 ;  /* 0x00000020004c7825 */ /* 0x004fe200078e0004 */
[----:B------:R-:W-:-:S02]  /*0930*/  CS2R R106, SRZ ;  /* 0x00000000006a7805 */ /* 0x000fc4000001ff00 */
[----:B------:R-:W-:Y:S02]  /*0940*/  CS2R R104, SRZ ;  /* 0x0000000000687805 */ /* 0x000fe4000001ff00 */
[----:B------:R-:W-:Y:S01]  /*0950*/  CS2R R110, SRZ ;  /* 0x00000000006e7805 */ /* 0x000fe2000001ff00 */
[----:B------:R-:W5:Y:S01]  /*0960*/  LDG.E.128 R36, desc[UR6][R76.64] ;  /* 0x000000064c247981 */ /* 0x000f62000c1e1d00 */
[----:B0-----:R-:W-:-:S03]  /*0970*/  IMAD.WIDE.U32 R100, R0, 0x20, R6 ;  /* 0x0000002000647825 */ /* 0x001fc600078e0006 */
[----:B------:R-:W5:Y:S01]  /*0980*/  LDG.E.128 R40, desc[UR6][R76.64+0x10] ;  /* 0x000010064c287981 */ /* 0x000f62000c1e1d00 */
[----:B------:R-:W-:Y:S02]  /*0990*/  CS2R R114, SRZ ;  /* 0x0000000000727805 */ /* 0x000fe4000001ff00 */
[----:B------:R-:W-:Y:S01]  /*09a0*/  CS2R R112, SRZ ;  /* 0x0000000000707805 */ /* 0x000fe2000001ff00 */
[----:B------:R-:W5:Y:S01]  /*09b0*/  LDG.E.128 R44, desc[UR6][R76.64+0x1000] ;  /* 0x001000064c2c7981 */ /* 0x000f62000c1e1d00 */
[----:B-1----:R-:W-:-:S03]  /*09c0*/  IMAD.WIDE.U32 R108, R0, 0x20, R8 ;  /* 0x00000020006c7825 */ /* 0x002fc600078e0008 */
[----:B------:R-:W5:Y:S01]  /*09d0*/  LDG.E.128 R48, desc[UR6][R76.64+0x1010] ;  /* 0x001010064c307981 */ /* 0x000f62000c1e1d00 */
[----:B------:R-:W-:Y:S02]  /*09e0*/  CS2R R118, SRZ ;  /* 0x0000000000767805 */ /* 0x000fe4000001ff00 */
[----:B------:R-:W-:Y:S01]  /*09f0*/  CS2R R116, SRZ ;  /* 0x0000000000747805 */ /* 0x000fe2000001ff00 */
[----:B------:R-:W5:Y:S01]  /*0a00*/  LDG.E.128 R52, desc[UR6][R76.64+0x2000] ;  /* 0x002000064c347981 */ /* 0x000f62000c1e1d00 */
[----:B------:R-:W-:Y:S02]  /*0a10*/  CS2R R122, SRZ ;  /* 0x00000000007a7805 */ /* 0x000fe4000001ff00 */
[----:B------:R-:W-:Y:S01]  /*0a20*/  CS2R R120, SRZ ;  /* 0x0000000000787805 */ /* 0x000fe2000001ff00 */
[----:B------:R-:W5:Y:S01]  /*0a30*/  LDG.E.128 R56, desc[UR6][R76.64+0x2010] ;  /* 0x002010064c387981 */ /* 0x000f62000c1e1d00 */
[----:B------:R-:W-:Y:S02]  /*0a40*/  CS2R R126, SRZ ;  /* 0x00000000007e7805 */ /* 0x000fe4000001ff00 */
[----:B------:R-:W-:Y:S01]  /*0a50*/  CS2R R124, SRZ ;  /* 0x00000000007c7805 */ /* 0x000fe2000001ff00 */
[----:B------:R-:W5:Y:S01]  /*0a60*/  LDG.E.128 R60, desc[UR6][R76.64+0x3000] ;  /* 0x003000064c3c7981 */ /* 0x000f62000c1e1d00 */
[----:B------:R-:W-:-:S02]  /*0a70*/  CS2R R130, SRZ ;  /* 0x0000000000827805 */ /* 0x000fc4000001ff00 */
[----:B------:R-:W-:Y:S01]  /*0a80*/  CS2R R128, SRZ ;  /* 0x0000000000807805 */ /* 0x000fe2000001ff00 */
        /* <DEDUP_REMOVED lines=18> */
[----:B0-----:R-:W-:-:S07]  /*0bb0*/  CS2R R108, SRZ ;  /* 0x00000000006c7805 */ /* 0x001fce000001ff00 */
.L_x_7105:
[----:B------:R-:W0:Y:S02]  /*0bc0*/  LDCU UR4, c[0x0][0x384] ;  /* 0x00007080ff0477ac */ /* 0x000e240008000800 */
[----:B0-----:R-:W-:-:S13]  /*0bd0*/  ISETP.GE.AND P0, PT, R2, UR4, PT ;  /* 0x0000000402007c0c */ /* 0x001fda000bf06270 */
[----:B------:R-:W-:Y:S05]  /*0be0*/  @P0 EXIT ;  /* 0x000000000000094d */ /* 0x000fea0003800000 */
[----:B------:R-:W0:Y:S01]  /*0bf0*/  LDCU.64 UR4, c[0x0][0x398] ;  /* 0x00007300ff0477ac */ /* 0x000e220008000a00 */
[----:B------:R-:W1:Y:S01]  /*0c00*/  LDCU UR8, c[0x0][0x388] ;  /* 0x00007100ff0877ac */ /* 0x000e620008000800 */
[----:B------:R-:W3:Y:S01]  /*0c10*/  LDCU.U8 UR12, c[0x0][0x410] ;  /* 0x00008200ff0c77ac */ /* 0x000ee20008000000 */
[----:B------:R-:W1:Y:S01]  /*0c20*/  LDCU UR9, c[0x0][0x400] ;  /* 0x00008000ff0977ac */ /* 0x000e620008000800 */
[----:B------:R-:W1:Y:S01]  /*0c30*/  LDCU.64 UR10, c[0x0][0x3a0] ;  /* 0x00007400ff0a77ac */ /* 0x000e620008000a00 */
[----:B0-----:R-:W-:Y:S02]  /*0c40*/  UISETP.NE.U32.AND UP0, UPT, UR4, URZ, UPT ;  /* 0x000000ff0400728c */ /* 0x001fe4000bf05070 */
[----:B------:R-:W-:Y:S02]  /*0c50*/  UPLOP3.LUT UP1, UPT, UPT, UPT, UPT, 0x40, 0x4 ;  /* 0x000000000004789c */ /* 0x000fe40003f2e870 */
[----:B------:R-:W-:-:S06]  /*0c60*/  UISETP.NE.AND.EX UP0, UPT, UR5, URZ, UPT, UP0 ;  /* 0x000000ff0500728c */ /* 0x000fcc000bf05300 */
[----:B-1-3--:R-:W-:-:S13]  /*0c70*/  PLOP3.LUT P1, PT, PT, PT, UP0, 0x80, 0x8 ;  /* 0x000000000008781c */ /* 0x00afda0003f2f008 */
.L_x_7127:
[----:B------:R-:W-:Y:S01]  /*0c80*/  ISETP.NE.U32.AND P0, PT, RZ, UR10, PT ;  /* 0x0000000aff007c0c */ /* 0x000fe2000bf05070 */
[----:B-1----:R-:W0:Y:S01]  /*0c90*/  LDC.64 R172, c[0x0][0x390] ;  /* 0x0000e400ffac7b82 */ /* 0x002e220000000a00 */
[----:B------:R-:W-:Y:S02]  /*0ca0*/  IMAD R3, R2, UR8, RZ ;  /* 0x0000000802037c24 */ /* 0x000fe4000f8e02ff */
[----:B------:R-:W-:-:S03]  /*0cb0*/  ISETP.NE.AND.EX P0, PT, RZ, UR11, PT, P0 ;  /* 0x0000000bff007c0c */ /* 0x000fc6000bf05300 */
[----:B------:R-:W-:Y:S02]  /*0cc0*/  SHF.R.S32.HI R148, RZ, 0x1f, R3 ;  /* 0x0000001fff947819 */ /* 0x000fe40000011403 */
[----:B------:R-:W1:Y:S02]  /*0cd0*/  @P1 LDC.64 R144, c[0x0][0x398] ;  /* 0x0000e600ff901b82 */ /* 0x000e640000000a00 */
[----:B------:R-:W-:-:S04]  /*0ce0*/  LEA.HI R3, R148, R3, RZ, 0x3 ;  /* 0x0000000394037211 */ /* 0x000fc800078f18ff */
[----:B------:R-:W-:Y:S02]  /*0cf0*/  LEA.HI.SX32 R3, R3, R0, 0x1d ;  /* 0x0000000003037211 */ /* 0x000fe400078feaff */
[----:B------:R-:W3:Y:S03]  /*0d00*/  @P0 LDC.64 R146, c[0x0][0x3a0] ;  /* 0x0000e800ff920b82 */ /* 0x000ee60000000a00 */
[----:B0-----:R-:W-:-:S05]  /*0d10*/  IMAD.WIDE.U32 R148, R3, 0x10, R172 ;  /* 0x0000001003947825 */ /* 0x001fca00078e00ac */
[----:B------:R-:W0:Y:S01]  /*0d20*/  LDC.64 R152, c[0x0][0x398] ;  /* 0x0000e600ff987b82 */ /* 0x000e220000000a00 */
[----:B-----5:R-:W5:Y:S01]  /*0d30*/  LDG.E.128 R148, desc[UR6][R148.64] ;  /* 0x0000000694947981 */ /* 0x020f62000c1e1d00 */
[----:B-1----:R-:W-:-:S05]  /*0d40*/  @P1 IMAD.WIDE.U32 R144, R3, 0x10, R144 ;  /* 0x0000001003901825 */ /* 0x002fca00078e0090 */
[----:B--2-4-:R1:W5:Y:S01]  /*0d50*/  @P1 LDG.E.128 R132, desc[UR6][R144.64] ;  /* 0x0000000690841981 */ /* 0x014362000c1e1d00 */
[----:B---3--:R-:W-:-:S05]  /*0d60*/  @P0 IMAD.WIDE.U32 R146, R3, 0x20, R146 ;  /* 0x0000002003920825 */ /* 0x008fca00078e0092 */
        /* <DEDUP_REMOVED lines=18> */
[----:B------:R-:W-:Y:S02]  /*0e90*/  SHF.L.U32 R149, R0, 0x10, RZ ;  /* 0x0000001000957819 */ /* 0x000fe400000006ff */
[----:B------:R-:W-:Y:S01]  /*0ea0*/  SHF.L.U32 R151, R154, 0x10, RZ ;  /* 0x000000109a977819 */ /* 0x000fe200000006ff */
[----:B------:R-:W-:Y:S06]  /*0eb0*/  BRA `(.L_x_7109) ;  /* 0x0000000400847947 */ /* 0x000fec0003800000 */
.L_x_7108:
[C---:B-----5:R-:W-:Y:S02]  /*0ec0*/  PRMT R0, R148.reuse, 0x7632, R0 ;  /* 0x0000763294007816 */ /* 0x060fe40000000000 */
[----:B------:R-:W-:Y:S02]  /*0ed0*/  SHF.L.U32 R145, R148, 0x10, RZ ;  /* 0x0000001094917819 */ /* 0x000fe400000006ff */
[----:B------:R-:W-:Y:S02]  /*0ee0*/  PRMT R144, R149, 0x7632, R144 ;  /* 0x0000763295907816 */ /* 0x000fe40000000090 */
[----:B------:R-:W-:Y:S02]  /*0ef0*/  PRMT R146, R150, 0x7632, R146 ;  /* 0x0000763296927816 */ /* 0x000fe40000000092 */
[----:B------:R-:W-:Y:S02]  /*0f00*/  PRMT R148, R151, 0x7632, R148 ;  /* 0x0000763297947816 */ /* 0x000fe40000000094 */
        /* <DEDUP_REMOVED lines=16> */
.L_x_7107:
[----:B------:R-:W-:-:S04]  /*1010*/  UISETP.NE.U32.AND UP0, UPT, UR10, URZ, UPT ;  /* 0x000000ff0a00728c */ /* 0x000fc8000bf05070 */
[----:B------:R-:W-:-:S09]  /*1020*/  UISETP.NE.AND.EX UP0, UPT, UR11, URZ, UPT, UP0 ;  /* 0x000000ff0b00728c */ /* 0x000fd2000bf05300 */
[----:B------:R-:W-:Y:S05]  /*1030*/  BRA.U UP0, `(.L_x_7110) ;  /* 0x0000000100847547 */ /* 0x000fea000b800000 */
[C---:B-----5:R-:W-:Y:S02]  /*1040*/  PRMT R154, R149.reuse, 0x7632, R154 ;  /* 0x00007632959a7816 */ /* 0x060fe4000000009a */
[----:B------:R-:W-:Y:S02]  /*1050*/  SHF.L.U32 R145, R148, 0x10, RZ ;  /* 0x0000001094917819 */ /* 0x000fe400000006ff */
[----:B------:R-:W-:Y:S02]  /*1060*/  SHF.L.U32 R149, R149, 0x10, RZ ;  /* 0x0000001095957819 */ /* 0x000fe400000006ff */
[----:B------:R-:W-:Y:S02]  /*1070*/  SHF.L.U32 R144, R132, 0x10, RZ ;  /* 0x0000001084907819 */ /* 0x000fe400000006ff */
        /* <DEDUP_REMOVED lines=29> */
.L_x_7110:
        /* <DEDUP_REMOVED lines=9> */
[----:B------:R-:W-:-:S02]  /*12e0*/  PRMT R158, R151, 0x7632, R158 ;  /* 0x00007632979e7816 */ /* 0x000fc4000000009e */
[----:B------:R-:W-:Y:S02]  /*12f0*/  PRMT R0, R132, 0x7632, R0 ;  /* 0x0000763284007816 */ /* 0x000fe40000000000 */
[----:B------:R-:W-:Y:S02]  /*1300*/  PRMT R144, R133, 0x7632, R144 ;  /* 0x0000763285907816 */ /* 0x000fe40000000090 */
[----:B------:R-:W-:Y:S02]  /*1310*/  PRMT R145, R134, 0x7632, R145 ;  /* 0x0000763286917816 */ /* 0x000fe40000000091 */
[----:B------:R-:W-:Y:S02]  /*1320*/  PRMT R146, R135, 0x7632, R146 ;  /* 0x0000763287927816 */ /* 0x000fe40000000092 */
[----:B------:R-:W-:Y:S02]  /*1330*/  SHF.L.U32 R159, R151, 0x10, RZ ;  /* 0x00000010979f7819 */ /* 0x000fe400000006ff */
        /* <DEDUP_REMOVED lines=22> */
[----:B------:R-:W-:Y:S01]  /*14a0*/  FADD.FTZ R146, R138, R155 ;  /* 0x0000009b8a927221 */ /* 0x000fe20000010000 */
[----:B------:R-:W-:Y:S02]  /*14b0*/  FADD.FTZ R149, R141, R156 ;  /* 0x0000009c8d957221 */ /* 0x000fe40000010000 */
[----:B------:R-:W-:-:S07]  /*14c0*/  FADD.FTZ R151, R143, R158 ;  /* 0x0000009e8f977221 */ /* 0x000fce0000010000 */
.L_x_7109:
[----:B------:R-:W-:Y:S01]  /*14d0*/  ISETP.NE.U32.AND P1, PT, R152, RZ, PT ;  /* 0x000000ff9800720c */ /* 0x000fe20003f25070 */
[----:B------:R-:W0:Y:S01]  /*14e0*/  LDC.64 R174, c[0x0][0x3a8] ;  /* 0x0000ea00ffae7b82 */ /* 0x000e220000000a00 */
[----:B------:R-:W-:Y:S02]  /*14f0*/  IADD3 R152, PT, PT, R3, 0x80, RZ ;  /* 0x0000008003987810 */ /* 0x000fe40007ffe0ff */
[----:B------:R-:W-:-:S03]  /*1500*/  ISETP.NE.AND.EX P1, PT, R153, RZ, PT, P1 ;  /* 0x000000ff9900720c */ /* 0x000fc60003f25310 */
        /* <DEDUP_REMOVED lines=9> */
[----:B------:R0:W5:Y:S04]  /*15a0*/  @P0 LDG.E.128 R140, desc[UR6][R158.64+0x10] ;  /* 0x000010069e8c0981 */ /* 0x000168000c1e1d00 */
[----:B------:R0:W5:Y:S04]  /*15b0*/  @P1 LDG.E.128 R132, desc[UR6][R156.64] ;  /* 0x000000069c841981 */ /* 0x000168000c1e1d00 */
[----:B------:R-:W5:Y:S01]  /*15c0*/  LDG.E.128 R160, desc[UR6][R160.64] ;  /* 0x00000006a0a07981 */ /* 0x000f62000c1e1d00 */
[----:B------:R-:W-:Y:S05]  /*15d0*/  @!P1 BRA `(.L_x_7111) ;  /* 0x00000004002c9947 */ /* 0x000fea0003800000 */
[----:B------:R-:W-:Y:S05]  /*15e0*/  @!P0 BRA `(.L_x_7112) ;  /* 0x0000000000a48947 */ /* 0x000fea0003800000 */
[C---:B0----5:R-:W-:Y:S02]  /*15f0*/  PRMT R154, R161.reuse, 0x7632, R154 ;  /* 0x00007632a19a7816 */ /* 0x061fe4000000009a */
[----:B------:R-:W-:Y:S02]  /*1600*/  PRMT R0, R160, 0x7632, R0 ;  /* 0x00007632a0007816 */ /* 0x000fe40000000000 */
[----:B------:R-:W-:Y:S02]  /*1610*/  SHF.L.U32 R161, R161, 0x10, RZ ;  /* 0x00000010a1a17819 */ /* 0x000fe400000006ff */
[----:B------:R-:W-:Y:S02]  /*1620*/  PRMT R158, R162, 0x7632, R158 ;  /* 0x00007632a29e7816 */ /* 0x000fe4000000009e */
[----:B------:R-:W-:Y:S02]  /*1630*/  SHF.L.U32 R156, R133, 0x10, RZ ;  /* 0x00000010859c7819 */ /* 0x000fe400000006ff */
[----:B------:R-:W-:-:S02]  /*1640*/  SHF.L.U32 R160, R160, 0x10, RZ ;  /* 0x00000010a0a07819 */ /* 0x000fc400000006ff */
[----:B------:R-:W-:Y:S01]  /*1650*/  SHF.L.U32 R162, R162, 0x10, RZ ;  /* 0x00000010a2a27819 */ /* 0x000fe200000006ff */
[----:B------:R-:W-:Y:S01]  /*1660*/  FADD.FTZ R161, R156, R161 ;  /* 0x000000a19ca17221 */ /* 0x000fe20000010000 */
[----:B------:R-:W-:Y:S02]  /*1670*/  SHF.L.U32 R155, R132, 0x10, RZ ;  /* 0x00000010849b7819 */ /* 0x000fe400000006ff */
[----:B------:R-:W-:Y:S02]  /*1680*/  SHF.L.U32 R153, R134, 0x10, RZ ;  /* 0x0000001086997819 */ /* 0x000fe400000006ff */
[----:B------:R-:W-:Y:S01]  /*1690*/  PRMT R164, R163, 0x7632, R164 ;  /* 0x00007632a3a47816 */ /* 0x000fe200000000a4 */
[----:B------:R-:W-:Y:S01]  /*16a0*/  FADD.FTZ R155, R155, R160 ;  /* 0x000000a09b9b7221 */ /* 0x000fe20000010000 */
[----:B------:R-:W-:Y:S01]  /*16b0*/  SHF.L.U32 R165, R163, 0x10, RZ ;  /* 0x00000010a3a57819 */ /* 0x000fe200000006ff */
[----:B------:R-:W-:Y:S01]  /*16c0*/  FADD.FTZ R163, R153, R162 ;  /* 0x000000a299a37221 */ /* 0x000fe20000010000 */
[----:B------:R-:W-:-:S02]  /*16d0*/  PRMT R156, R133, 0x7632, R156 ;  /* 0x00007632859c7816 */ /* 0x000fc4000000009c */
[----:B------:R-:W-:Y:S02]  /*16e0*/  PRMT R153, R132, 0x7632, R153 ;  /* 0x0000763284997816 */ /* 0x000fe40000000099 */
[----:B------:R-:W-:Y:S02]  /*16f0*/  PRMT R159, R134, 0x7632, R159 ;  /* 0x00007632869f7816 */ /* 0x000fe4000000009f */
[C---:B------:R-:W-:Y:S02]  /*1700*/  PRMT R160, R135.reuse, 0x7632, R160 ;  /* 0x0000763287a07816 */ /* 0x040fe400000000a0 */
[----:B------:R-:W-:Y:S02]  /*1710*/  SHF.L.U32 R157, R156, 0x10, RZ ;  /* 0x000000109c9d7819 */ /* 0x000fe400000006ff */
[----:B------:R-:W-:Y:S02]  /*1720*/  SHF.L.U32 R162, R135, 0x10, RZ ;  /* 0x0000001087a27819 */ /* 0x000fe400000006ff */
        /* <DEDUP_REMOVED lines=21> */
.L_x_7112:
[----:B0----5:R-:W-:Y:S02]  /*1880*/  SHF.L.U32 R156, R160, 0x10, RZ ;  /* 0x00000010a09c7819 */ /* 0x021fe400000006ff */
        /* <DEDUP_REMOVED lines=8> */
[----:B------:R-:W-:Y:S02]  /*1910*/  SHF.L.U32 R160, R162, 0x10, RZ ;  /* 0x00000010a2a07819 */ /* 0x000fe400000006ff */
[----:B------:R-:W-:Y:S02]  /*1920*/  PRMT R162, R163, 0x7632, R162 ;  /* 0x00007632a3a27816 */ /* 0x000fe400000000a2 */
        /* <DEDUP_REMOVED lines=19> */
[----:B------:R-:W-:-:S04]  /*1a60*/  FADD.FTZ R161, R161, R154 ;  /* 0x0000009aa1a17221 */ /* 0x000fc80000010000 */
[----:B------:R-:W-:Y:S01]  /*1a70*/  FADD.FTZ R163, R168, R155 ;  /* 0x0000009ba8a37221 */ /* 0x000fe20000010000 */
[----:B------:R-:W-:Y:S06]  /*1a80*/  BRA `(.L_x_7113) ;  /* 0x0000000000887947 */ /* 0x000fec0003800000 */
.L_x_7111:
[----:B------:R-:W-:Y:S05]  /*1a90*/  @!P0 BRA `(.L_x_7114) ;  /* 0x0000000000548947 */ /* 0x000fea0003800000 */
[----:B-----5:R-:W-:Y:S02]  /*1aa0*/  PRMT R0, R160, 0x7632, R0 ;  /* 0x00007632a0007816 */ /* 0x020fe40000000000 */
[----:B0-----:R-:W-:Y:S02]  /*1ab0*/  PRMT R154, R161, 0x7632, R154 ;  /* 0x00007632a19a7816 */ /* 0x001fe4000000009a */
[C---:B------:R-:W-:Y:S02]  /*1ac0*/  PRMT R155, R162.reuse, 0x7632, R155 ;  /* 0x00007632a29b7816 */ /* 0x040fe4000000009b */
[----:B------:R-:W-:Y:S02]  /*1ad0*/  PRMT R156, R163, 0x7632, R156 ;  /* 0x00007632a39c7816 */ /* 0x000fe4000000009c */
        /* <DEDUP_REMOVED lines=17> */
.L_x_7114:
[----:B0----5:R-:W-:Y:S02]  /*1bf0*/  PRMT R157, R160, 0x7632, R157 ;  /* 0x00007632a09d7816 */ /* 0x021fe4000000009d */
        /* <DEDUP_REMOVED lines=10> */
[----:B------:R-:W-:-:S07]  /*1ca0*/  SHF.L.U32 R163, R153, 0x10, RZ ;  /* 0x0000001099a37819 */ /* 0x000fce00000006ff */
.L_x_7113:
        /* <DEDUP_REMOVED lines=15> */
[----:B-----5:R-:W-:Y:S02]  /*1da0*/  PRMT R0, R168, 0x7632, R0 ;  /* 0x00007632a8007816 */ /* 0x020fe40000000000 */
[C---:B-1----:R-:W-:Y:S02]  /*1db0*/  PRMT R164, R169.reuse, 0x7632, R164 ;  /* 0x00007632a9a47816 */ /* 0x042fe400000000a4 */
[----:B------:R-:W-:Y:S02]  /*1dc0*/  PRMT R176, R170, 0x7632, R176 ;  /* 0x00007632aab07816 */ /* 0x000fe400000000b0 */
[----:B------:R-:W-:Y:S02]  /*1dd0*/  SHF.L.U32 R168, R168, 0x10, RZ ;  /* 0x00000010a8a87819 */ /* 0x000fe400000006ff */
[----:B------:R-:W-:Y:S02]  /*1de0*/  SHF.L.U32 R169, R169, 0x10, RZ ;  /* 0x00000010a9a97819 */ /* 0x000fe400000006ff */
[----:B------:R-:W-:-:S02]  /*1df0*/  SHF.L.U32 R170, R170, 0x10, RZ ;  /* 0x00000010aaaa7819 */ /* 0x000fc400000006ff */
[----:B------:R-:W-:Y:S02]  /*1e00*/  SHF.L.U32 R155, R132, 0x10, RZ ;  /* 0x00000010849b7819 */ /* 0x000fe400000006ff */
[----:B------:R-:W-:Y:S02]  /*1e10*/  SHF.L.U32 R154, R133, 0x10, RZ ;  /* 0x00000010859a7819 */ /* 0x000fe400000006ff */
[----:B------:R-:W-:Y:S01]  /*1e20*/  SHF.L.U32 R165, R134, 0x10, RZ ;  /* 0x0000001086a57819 */ /* 0x000fe200000006ff */
[----:B------:R-:W-:Y:S01]  /*1e30*/  FADD.FTZ R155, R155, R168 ;  /* 0x000000a89b9b7221 */ /* 0x000fe20000010000 */
[C---:B------:R-:W-:Y:S01]  /*1e40*/  PRMT R178, R171.reuse, 0x7632, R178 ;  /* 0x00007632abb27816 */ /* 0x040fe200000000b2 */
        /* <DEDUP_REMOVED lines=28> */
[----:B------:R-:W-:Y:S01]  /*2010*/  FADD.FTZ R171, R143, R178 ;  /* 0x000000b28fab7221 */ /* 0x000fe20000010000 */
[----:B------:R-:W-:Y:S06]  /*2020*/  BRA `(.L_x_7117) ;  /* 0x00000004000c7947 */ /* 0x000fec0003800000 */
.L_x_7116:
[----:B-1---5:R-:W-:Y:S02]  /*2030*/  SHF.L.U32 R164, R168, 0x10, RZ ;  /* 0x00000010a8a47819 */ /* 0x022fe400000006ff */
[----:B------:R-:W-:Y:S02]  /*2040*/  SHF.L.U32 R166, R169, 0x10, RZ ;  /* 0x00000010a9a67819 */ /* 0x000fe400000006ff */
[----:B------:R-:W-:Y:S02]  /*2050*/  SHF.L.U32 R155, R132, 0x10, RZ ;  /* 0x00000010849b7819 */ /* 0x000fe400000006ff */
[----:B------:R-:W-:Y:S02]  /*2060*/  SHF.L.U32 R165, R133, 0x10, RZ ;  /* 0x0000001085a57819 */ /* 0x000fe400000006ff */
[----:B------:R-:W-:Y:S01]  /*2070*/  PRMT R167, R168, 0x7632, R167 ;  /* 0x00007632a8a77816 */ /* 0x000fe200000000a7 */
[----:B------:R-:W-:Y:S01]  /*2080*/  FADD.FTZ R164, R155, R164 ;  /* 0x000000a49ba47221 */ /* 0x000fe20000010000 */
[----:B------:R-:W-:Y:S01]  /*2090*/  PRMT R176, R169, 0x7632, R176 ;  /* 0x00007632a9b07816 */ /* 0x000fe200000000b0 */
[----:B------:R-:W-:Y:S01]  /*20a0*/  FADD.FTZ R166, R165, R166 ;  /* 0x000000a6a5a67221 */ /* 0x000fe20000010000 */
[----:B------:R-:W-:-:S02]  /*20b0*/  SHF.L.U32 R168, R170, 0x10, RZ ;  /* 0x00000010aaa87819 */ /* 0x000fc400000006ff */
[----:B------:R-:W-:Y:S02]  /*20c0*/  SHF.L.U32 R169, R134, 0x10, RZ ;  /* 0x0000001086a97819 */ /* 0x000fe400000006ff */
[----:B------:R-:W-:Y:S02]  /*20d0*/  PRMT R0, R132, 0x7632, R0 ;  /* 0x0000763284007816 */ /* 0x000fe40000000000 */
[----:B------:R-:W-:Y:S01]  /*20e0*/  PRMT R177, R170, 0x7632, R177 ;  /* 0x00007632aab17816 */ /* 0x000fe200000000b1 */
[----:B------:R-:W-:Y:S01]  /*20f0*/  FADD.FTZ R168, R169, R168 ;  /* 0x000000a8a9a87221 */ /* 0x000fe20000010000 */
[----:B------:R-:W-:Y:S02]  /*2100*/  PRMT R154, R133, 0x7632, R154 ;  /* 0x00007632859a7816 */ /* 0x000fe4000000009a */
[----:B------:R-:W-:Y:S02]  /*2110*/  PRMT R170, R171, 0x7632, R170 ;  /* 0x00007632abaa7816 */ /* 0x000fe400000000aa */
[----:B------:R-:W-:-:S02]  /*2120*/  PRMT R155, R134, 0x7632, R155 ;  /* 0x00007632869b7816 */ /* 0x000fc4000000009b */
[----:B------:R-:W-:Y:S02]  /*2130*/  PRMT R165, R135, 0x7632, R165 ;  /* 0x0000763287a57816 */ /* 0x000fe400000000a5 */
[----:B------:R-:W-:Y:S02]  /*2140*/  SHF.L.U32 R167, R167, 0x10, RZ ;  /* 0x00000010a7a77819 */ /* 0x000fe400000006ff */
[----:B------:R-:W-:Y:S02]  /*2150*/  SHF.L.U32 R0, R0, 0x10, RZ ;  /* 0x0000001000007819 */ /* 0x000fe400000006ff */
[----:B------:R-:W-:Y:S02]  /*2160*/  SHF.L.U32 R178, R171, 0x10, RZ ;  /* 0x00000010abb27819 */ /* 0x000fe400000006ff */
[----:B------:R-:W-:Y:S02]  /*2170*/  SHF.L.U32 R169, R176, 0x10, RZ ;  /* 0x00000010b0a97819 */ /* 0x000fe400000006ff */
        /* <DEDUP_REMOVED lines=12> */
.L_x_7115:
[----:B------:R-:W-:Y:S05]  /*2240*/  @!P0 BRA `(.L_x_7118) ;  /* 0x0000000000548947 */ /* 0x000fea0003800000 */
[----:B-----5:R-:W-:Y:S02]  /*2250*/  PRMT R0, R168, 0x7632, R0 ;  /* 0x00007632a8007816 */ /* 0x020fe40000000000 */
[----:B-1----:R-:W-:Y:S02]  /*2260*/  PRMT R154, R169, 0x7632, R154 ;  /* 0x00007632a99a7816 */ /* 0x002fe4000000009a */
[C---:B------:R-:W-:Y:S02]  /*2270*/  PRMT R164, R170.reuse, 0x7632, R164 ;  /* 0x00007632aaa47816 */ /* 0x040fe400000000a4 */
        /* <DEDUP_REMOVED lines=18> */
.L_x_7118:
[----:B-1---5:R-:W-:Y:S02]  /*23a0*/  PRMT R165, R168, 0x7632, R165 ;  /* 0x00007632a8a57816 */ /* 0x022fe400000000a5 */
        /* <DEDUP_REMOVED lines=11> */
.L_x_7117:
        /* <DEDUP_REMOVED lines=15> */
[C---:B-----5:R-:W-:Y:S02]  /*2550*/  PRMT R172, R181.reuse, 0x7632, R172 ;  /* 0x00007632b5ac7816 */ /* 0x060fe400000000ac */
[----:B------:R-:W-:Y:S02]  /*2560*/  PRMT R0, R180, 0x7632, R0 ;  /* 0x00007632b4007816 */ /* 0x000fe40000000000 */
[----:B------:R-:W-:Y:S02]  /*2570*/  SHF.L.U32 R181, R181, 0x10, RZ ;  /* 0x00000010b5b57819 */ /* 0x000fe400000006ff */
[----:B-1----:R-:W-:Y:S02]  /*2580*/  PRMT R178, R182, 0x7632, R178 ;  /* 0x00007632b6b27816 */ /* 0x002fe400000000b2 */
        /* <DEDUP_REMOVED lines=37> */
.L_x_7120:
        /* <DEDUP_REMOVED lines=33> */
.L_x_7119:
[----:B------:R-:W-:Y:S05]  /*29f0*/  @!P0 BRA `(.L_x_7122) ;  /* 0x0000000000548947 */ /* 0x000fea0003800000 */
[----:B-----5:R-:W-:Y:S02]  /*2a00*/  PRMT R0, R180, 0x7632, R0 ;  /* 0x00007632b4007816 */ /* 0x020fe40000000000 */
[----:B------:R-:W-:Y:S02]  /*2a10*/  PRMT R172, R181, 0x7632, R172 ;  /* 0x00007632b5ac7816 */ /* 0x000fe400000000ac */
[C---:B------:R-:W-:Y:S02]  /*2a20*/  PRMT R173, R182.reuse, 0x7632, R173 ;  /* 0x00007632b6ad7816 */ /* 0x040fe400000000ad */
[----:B-1----:R-:W-:Y:S02]  /*2a30*/  PRMT R176, R183, 0x7632, R176 ;  /* 0x00007632b7b07816 */ /* 0x002fe400000000b0 */
        /* <DEDUP_REMOVED lines=17> */
.L_x_7122:
        /* <DEDUP_REMOVED lines=12> */
.L_x_7121:
        /* <DEDUP_REMOVED lines=131> */
.L_x_7124:
[----:B------:R-:W-:Y:S05]  /*3440*/  BSYNC.RECONVERGENT B0 ;  /* 0x0000000000007941 */ /* 0x000fea0003800200 */
.L_x_7123:
[----:B0-----:R-:W-:Y:S01]  /*3450*/  LOP3.LUT R155, R0, 0x1f, RZ, 0xc0, !PT ;  /* 0x0000001f009b7812 */ /* 0x001fe200078ec0ff */
[----:B------:R-:W-:Y:S01]  /*3460*/  BAR.SYNC.DEFER_BLOCKING 0x0 ;  /* 0x0000000000007b1d */ /* 0x000fe20000010000 */
[----:B------:R-:W-:Y:S02]  /*3470*/  CS2R R172, SRZ ;  /* 0x0000000000ac7805 */ /* 0x000fe4000001ff00 */
[----:B------:R-:W-:Y:S01]  /*3480*/  ISETP.GT.U32.AND P0, PT, R155, 0x3, PT ;  /* 0x000000039b00780c */ /* 0x000fe20003f04070 */
[----:B------:R-:W-:Y:S02]  /*3490*/  HFMA2 R155, -RZ, RZ, 0, 0 ;  /* 0x00000000ff9b7431 */ /* 0x000fe400000001ff */
[----:B------:R-:W-:Y:S10]  /*34a0*/  BSSY.RECONVERGENT B0, `(.L_x_7125) ;  /* 0x000000a000007945 */ /* 0x000ff40003800200 */
[----:B------:R-:W-:Y:S05]  /*34b0*/  @P0 BRA `(.L_x_7126) ;  /* 0x0000000000200947 */ /* 0x000fea0003800000 */
[----:B------:R-:W0:Y:S01]  /*34c0*/  S2UR UR5, SR_CgaCtaId ;  /* 0x00000000000579c3 */ /* 0x000e220000008800 */
[----:B------:R-:W-:Y:S01]  /*34d0*/  UMOV UR4, 0x400 ;  /* 0x0000040000047882 */ /* 0x000fe20000000000 */
[----:B------:R-:W-:-:S04]  /*34e0*/  SHF.L.U32 R155, R0, 0x3, RZ ;  /* 0x00000003009b7819 */ /* 0x000fc800000006ff */
[----:B------:R-:W-:Y:S02]  /*34f0*/  LOP3.LUT R172, R155, 0xf8, RZ, 0xc0, !PT ;  /* 0x000000f89bac7812 */ /* 0x000fe400078ec0ff */
[----:B------:R-:W-:Y:S01]  /*3500*/  MOV R155, 0x400 ;  /* 0x00000400009b7802 */ /* 0x000fe20000000f00 */
[----:B0-----:R-:W-:-:S04]  /*3510*/  ULEA UR4, UR5, UR4, 0x18 ;  /* 0x0000000405047291 */ /* 0x001fc8000f8ec0ff */
[----:B------:R-:W-:-:S09]  /*3520*/  @UP1 UIADD3 UR4, UPT, UPT, UR4, 0x20, URZ ;  /* 0x0000002004041890 */ /* 0x000fd2000fffe0ff */
[----:B------:R-:W0:Y:S03]  /*3530*/  LDS.64 R172, [R172+UR4] ;  /* 0x00000004acac7984 */ /* 0x000e260008000a00 */
.L_x_7126:
[----:B------:R-:W-:Y:S05]  /*3540*/  BSYNC.RECONVERGENT B0 ;  /* 0x0000000000007941 */ /* 0x000fea0003800200 */
.L_x_7125:
[----:B------:R-:W1:Y:S01]  /*3550*/  SHFL.DOWN PT, R174, R155, 0x2, 0x1f ;  /* 0x08401f009bae7f89 */ /* 0x000e6200000e0000 */
[-C--:B------:R-:W-:Y:S01]  /*3560*/  I2FP.F32.U32 R187, R155.reuse ;  /* 0x0000009b00bb7245 */ /* 0x080fe20000201000 */
[----:B------:R-:W-:Y:S01]  /*3570*/  UPLOP3.LUT UP1, UPT, UPT, UPT, UP1, 0x40, 0x4 ;  /* 0x000000000004789c */ /* 0x000fe20003f2e810 */
[----:B------:R-:W-:Y:S01]  /*3580*/  ISETP.NE.AND P2, PT, RZ, UR12, PT ;  /* 0x0000000cff007c0c */ /* 0x000fe2000bf45270 */
[----:B0-----:R-:W0:Y:S01]  /*3590*/  SHFL.DOWN PT, R175, R172, 0x2, 0x1f ;  /* 0x08401f00acaf7f89 */ /* 0x001e2200000e0000 */
[----:B------:R-:W-:Y:S02]  /*35a0*/  ISETP.NE.AND P0, PT, R0, RZ, PT ;  /* 0x000000ff0000720c */ /* 0x000fe40003f05270 */
        /* <DEDUP_REMOVED lines=18> */
[----:B------:R-:W-:-:S03]  /*36d0*/  FFMA.FTZ R172, R186, R172, R155 ;  /* 0x000000acbaac7223 */ /* 0x000fc6000001009b */
        /* <DEDUP_REMOVED lines=8> */
[----:B------:R-:W0:Y:S01]  /*3760*/  SHFL.IDX PT, R155, R155, RZ, 0x1f ;  /* 0x00001fff9b9b7589 */ /* 0x000e2200000e0000 */
[----:B--2---:R-:W-:Y:S02]  /*3770*/  FADD.FTZ R174, R172, R173 ;  /* 0x000000adacae7221 */ /* 0x004fe40000010000 */
[----:B------:R-:W-:Y:S01]  /*3780*/  FMUL.FTZ R185, R185, R184 ;  /* 0x000000b8b9b97220 */ /* 0x000fe20000410000 */
[----:B------:R-:W1:Y:S03]  /*3790*/  LDC R173, c[0x0][0x448] ;  /* 0x00011200ffad7b82 */ /* 0x000e660000000800 */
[----:B------:R-:W-:-:S05]  /*37a0*/  FFMA.FTZ R174, R187, R185, R174 ;  /* 0x000000b9bbae7223 */ /* 0x000fca00000100ae */
[----:B------:R-:W1:Y:S01]  /*37b0*/  SHFL.IDX PT, R192, R174, RZ, 0x1f ;  /* 0x00001fffaec07589 */ /* 0x000e6200000e0000 */
[----:B0-----:R-:W-:-:S05]  /*37c0*/  FSEL R172, R155, RZ, !P2 ;  /* 0x000000ff9bac7208 */ /* 0x001fca0005000000 */
[C---:B------:R-:W-:Y:S01]  /*37d0*/  FADD.FTZ R186, -R172.reuse, R145 ;  /* 0x00000091acba7221 */ /* 0x040fe20000010100 */
[----:B------:R-:W-:Y:S01]  /*37e0*/  FMUL.FTZ R145, R155, R155 ;  /* 0x0000009b9b917220 */ /* 0x000fe20000410000 */
[C---:B------:R-:W-:Y:S01]  /*37f0*/  FADD.FTZ R184, -R172.reuse, R144 ;  /* 0x00000090acb87221 */ /* 0x040fe20000010100 */
[C---:B------:R-:W-:Y:S01]  /*3800*/  FADD.FTZ R148, -R172.reuse, R148 ;  /* 0x00000094ac947221 */ /* 0x040fe20000010100 */
[C---:B------:R-:W-:Y:S01]  /*3810*/  FADD.FTZ R190, -R172.reuse, R149 ;  /* 0x00000095acbe7221 */ /* 0x040fe20000010100 */
[----:B------:R-:W-:Y:S01]  /*3820*/  FADD.FTZ R204, -R172, R162 ;  /* 0x000000a2accc7221 */ /* 0x000fe20000010100 */
[----:B------:R-:W-:Y:S01]  /*3830*/  FSEL R145, R145, RZ, P2 ;  /* 0x000000ff91917208 */ /* 0x000fe20001000000 */
[----:B-1----:R-:W-:Y:S01]  /*3840*/  FFMA.FTZ R144, R192, UR9, R173 ;  /* 0x00000009c0907c23 */ /* 0x002fe200080100ad */
[C---:B------:R-:W-:Y:S01]  /*3850*/  FADD.FTZ R206, -R172.reuse, R163 ;  /* 0x000000a3acce7221 */ /* 0x040fe20000010100 */
[C---:B------:R-:W-:Y:S01]  /*3860*/  FADD.FTZ R150, -R172.reuse, R150 ;  /* 0x00000096ac967221 */ /* 0x040fe20000010100 */
[----:B------:R-:W-:Y:S01]  /*3870*/  FADD.FTZ R174, -R172, R151 ;  /* 0x00000097acae7221 */ /* 0x000fe20000010100 */
[----:B------:R-:W-:Y:S01]  /*3880*/  FADD.FTZ R175, R144, R145 ;  /* 0x0000009190af7221 */ /* 0x000fe20000010000 */
[C---:B------:R-:W-:Y:S01]  /*3890*/  FADD.FTZ R192, -R172.reuse, R156 ;  /* 0x0000009cacc07221 */ /* 0x040fe20000010100 */
[----:B------:R-:W0:Y:S01]  /*38a0*/  @!P0 LDC.64 R144, c[0x0][0x3c0] ;  /* 0x0000f000ff908b82 */ /* 0x000e220000000a00 */
[C---:B------:R-:W-:Y:S01]  /*38b0*/  FADD.FTZ R194, -R172.reuse, R157 ;  /* 0x0000009dacc27221 */ /* 0x040fe20000010100 */
[C---:B------:R-:W-:Y:S01]  /*38c0*/  FADD.FTZ R226, -R172.reuse, R181 ;  /* 0x000000b5ace27221 */ /* 0x040fe20000010100 */
[C---:B------:R-:W-:Y:S01]  /*38d0*/  FADD.FTZ R196, -R172.reuse, R158 ;  /* 0x0000009eacc47221 */ /* 0x040fe20000010100 */
[----:B------:R-:W1:Y:S01]  /*38e0*/  MUFU.RSQ R175, R175 ;  /* 0x000000af00af7308 */ /* 0x000e620000001400 */
[C---:B------:R-:W-:Y:S01]  /*38f0*/  FADD.FTZ R198, -R172.reuse, R159 ;  /* 0x0000009facc67221 */ /* 0x040fe20000010100 */
[C---:B------:R-:W-:Y:S01]  /*3900*/  FADD.FTZ R146, -R172.reuse, R146 ;  /* 0x00000092ac927221 */ /* 0x040fe20000010100 */
[C---:B------:R-:W-:Y:S01]  /*3910*/  FADD.FTZ R188, -R172.reuse, R147 ;  /* 0x00000093acbc7221 */ /* 0x040fe20000010100 */
[----:B------:R-:W2:Y:S01]  /*3920*/  @!P0 LDC.64 R162, c[0x0][0x3c8] ;  /* 0x0000f200ffa28b82 */ /* 0x000ea20000000a00 */
[C---:B------:R-:W-:Y:S01]  /*3930*/  FADD.FTZ R230, -R172.reuse, R183 ;  /* 0x000000b7ace67221 */ /* 0x040fe20000010100 */
[C---:B------:R-:W-:Y:S01]  /*3940*/  FADD.FTZ R200, -R172.reuse, R160 ;  /* 0x000000a0acc87221 */ /* 0x040fe20000010100 */
[C---:B------:R-:W-:Y:S01]  /*3950*/  FADD.FTZ R202, -R172.reuse, R161 ;  /* 0x000000a1acca7221 */ /* 0x040fe20000010100 */
        /* <DEDUP_REMOVED lines=19> */
[C---:B------:R-:W-:Y:S01]  /*3a90*/  FMUL.FTZ R186, R175.reuse, R186 ;  /* 0x000000baafba7220 */ /* 0x040fe20000410000 */
[----:B------:R-:W-:Y:S01]  /*3aa0*/  FMUL.FTZ R183, R175, R146 ;  /* 0x00000092afb77220 */ /* 0x000fe20000410000 */
[----:B------:R-:W-:Y:S01]  /*3ab0*/  F2FP.BF16.F32.PACK_AB R150, R151, R150 ;  /* 0x000000969796723e */ /* 0x000fe200000010ff */
[----:B------:R-:W-:Y:S01]  /*3ac0*/  FMUL.FTZ R188, R175, R188 ;  /* 0x000000bcafbc7220 */ /* 0x000fe20000410000 */
[----:B------:R-:W-:Y:S01]  /*3ad0*/  F2FP.BF16.F32.PACK_AB R151, R159, R158 ;  /* 0x0000009e9f97723e */ /* 0x000fe200000010ff */
[----:B0-----:R-:W-:Y:S01]  /*3ae0*/  @!P0 IMAD.WIDE R144, R2, 0x4, R144 ;  /* 0x0000000402908825 */ /* 0x001fe200078e0290 */
[----:B------:R-:W0:Y:S03]  /*3af0*/  LDC.64 R158, c[0x0][0x430] ;  /* 0x00010c00ff9e7b82 */ /* 0x000e260000000a00 */
[----:B------:R-:W-:Y:S01]  /*3b00*/  FFMA.FTZ R148, R181, R36, R32 ;  /* 0x00000024b5947223 */ /* 0x000fe20000010020 */
[----:B------:R-:W-:Y:S01]  /*3b10*/  FFMA.FTZ R147, R186, R37, R33 ;  /* 0x00000025ba937223 */ /* 0x000fe20000010021 */
[----:B------:R-:W-:Y:S01]  /*3b20*/  FFMA.FTZ R149, R183, R38, R34 ;  /* 0x00000026b7957223 */ /* 0x000fe20000010022 */
[----:B------:R-:W-:Y:S01]  /*3b30*/  FFMA.FTZ R146, R188, R39, R35 ;  /* 0x00000027bc927223 */ /* 0x000fe20000010023 */
[----:B--2---:R-:W-:Y:S01]  /*3b40*/  @!P0 IMAD.WIDE R162, R2, 0x4, R162 ;  /* 0x0000000402a28825 */ /* 0x004fe200078e02a2 */
[----:B------:R1:W-:Y:S01]  /*3b50*/  @!P0 STG.E desc[UR6][R144.64], R155 ;  /* 0x0000009b90008986 */ /* 0x0003e2000c101906 */
[----:B------:R-:W-:-:S02]  /*3b60*/  F2FP.BF16.F32.PACK_AB R148, R147, R148 ;  /* 0x000000949394723e */ /* 0x000fc400000010ff */
[----:B------:R-:W-:Y:S01]  /*3b70*/  FMUL.FTZ R193, R175, R200 ;  /* 0x000000c8afc17220 */ /* 0x000fe20000410000 */
[----:B------:R-:W-:Y:S01]  /*3b80*/  F2FP.BF16.F32.PACK_AB R149, R146, R149 ;  /* 0x000000959295723e */ /* 0x000fe200000010ff */
[----:B---3--:R-:W-:-:S04]  /*3b90*/  IMAD.WIDE.U32 R160, R3, 0x10, R156 ;  /* 0x0000001003a07825 */ /* 0x008fc800078e009c */
[----:B------:R-:W-:Y:S01]  /*3ba0*/  FMUL.FTZ R182, R175, R202 ;  /* 0x000000caafb67220 */ /* 0x000fe20000410000 */
[----:B------:R-:W-:Y:S01]  /*3bb0*/  FFMA.FTZ R146, R185, R72, R124 ;  /* 0x00000048b9927223 */ /* 0x000fe2000001007c */
[----:B------:R-:W-:Y:S01]  /*3bc0*/  FFMA.FTZ R147, R187, R74, R126 ;  /* 0x0000004abb937223 */ /* 0x000fe2000001007e */
[----:B------:R-:W-:Y:S01]  /*3bd0*/  FFMA.FTZ R184, R184, R75, R127 ;  /* 0x0000004bb8b87223 */ /* 0x000fe2000001007f */
[C---:B------:R-:W-:Y:S01]  /*3be0*/  FMUL.FTZ R191, R175.reuse, R196 ;  /* 0x000000c4afbf7220 */ /* 0x040fe20000410000 */
[C---:B------:R-:W-:Y:S01]  /*3bf0*/  FMUL.FTZ R180, R175.reuse, R198 ;  /* 0x000000c6afb47220 */ /* 0x040fe20000410000 */
[----:B------:R-:W-:Y:S01]  /*3c00*/  FMUL.FTZ R195, R175, R204 ;  /* 0x000000ccafc37220 */ /* 0x000fe20000410000 */
[----:B-1----:R-:W-:Y:S01]  /*3c10*/  FFMA.FTZ R145, R183, R70, R130 ;  /* 0x00000046b7917223 */ /* 0x002fe20000010082 */
[----:B------:R-:W-:Y:S01]  /*3c20*/  FFMA.FTZ R183, R190, R73, R125 ;  /* 0x00000049beb77223 */ /* 0x000fe2000001007d */
[C---:B------:R-:W-:Y:S01]  /*3c30*/  FMUL.FTZ R206, R175.reuse, R206 ;  /* 0x000000ceafce7220 */ /* 0x040fe20000410000 */
[C---:B------:R-:W-:Y:S01]  /*3c40*/  FMUL.FTZ R189, R175.reuse, R192 ;  /* 0x000000c0afbd7220 */ /* 0x040fe20000410000 */
[----:B------:R-:W-:Y:S01]  /*3c50*/  FMUL.FTZ R194, R175, R194 ;  /* 0x000000c2afc27220 */ /* 0x000fe20000410000 */
[----:B------:R1:W-:Y:S01]  /*3c60*/  @!P0 STG.E desc[UR6][R162.64], R175 ;  /* 0x000000afa2008986 */ /* 0x0003e2000c101906 */
[----:B------:R-:W-:Y:S01]  /*3c70*/  FFMA.FTZ R144, R181, R68, R128 ;  /* 0x00000044b5907223 */ /* 0x000fe20000010080 */
[----:B------:R-:W-:Y:S01]  /*3c80*/  FFMA.FTZ R181, R186, R69, R129 ;  /* 0x00000045bab57223 */ /* 0x000fe20000010081 */
[----:B------:R-:W-:Y:S01]  /*3c90*/  F2FP.BF16.F32.PACK_AB R147, R184, R147 ;  /* 0x00000093b893723e */ /* 0x000fe200000010ff */
[----:B------:R2:W-:Y:S01]  /*3ca0*/  STG.E.128 desc[UR6][R160.64], R148 ;  /* 0x00000094a0007986 */ /* 0x0005e2000c101d06 */
[----:B------:R-:W-:Y:S01]  /*3cb0*/  F2FP.BF16.F32.PACK_AB R146, R183, R146 ;  /* 0x00000092b792723e */ /* 0x000fe200000010ff */
[----:B------:R-:W-:Y:S01]  /*3cc0*/  FFMA.FTZ R185, R191, R46, R26 ;  /* 0x0000002ebfb97223 */ /* 0x000fe2000001001a */
[----:B------:R-:W-:Y:S01]  /*3cd0*/  FFMA.FTZ R186, R180, R47, R27 ;  /* 0x0000002fb4ba7223 */ /* 0x000fe2000001001b */
[----:B------:R-:W-:Y:S01]  /*3ce0*/  FFMA.FTZ R183, R189, R44, R24 ;  /* 0x0000002cbdb77223 */ /* 0x000fe20000010018 */
[----:B------:R-:W-:Y:S01]  /*3cf0*/  FFMA.FTZ R184, R194, R45, R25 ;  /* 0x0000002dc2b87223 */ /* 0x000fe20000010019 */
[----:B------:R-:W-:Y:S01]  /*3d00*/  FFMA.FTZ R188, R188, R71, R131 ;  /* 0x00000047bcbc7223 */ /* 0x000fe20000010083 */
[----:B------:R-:W-:Y:S01]  /*3d10*/  FMUL.FTZ R171, R175, R164 ;  /* 0x000000a4afab7220 */ /* 0x000fe20000410000 */
[----:B-1----:R-:W-:Y:S01]  /*3d20*/  FFMA.FTZ R162, R193, R48, R20 ;  /* 0x00000030c1a27223 */ /* 0x002fe20000010014 */
[----:B------:R-:W-:Y:S01]  /*3d30*/  FMUL.FTZ R174, R175, R208 ;  /* 0x000000d0afae7220 */ /* 0x000fe20000410000 */
[----:B------:R-:W-:Y:S01]  /*3d40*/  F2FP.BF16.F32.PACK_AB R144, R181, R144 ;  /* 0x00000090b590723e */ /* 0x000fe200000010ff */
[----:B------:R-:W-:Y:S01]  /*3d50*/  FFMA.FTZ R191, R191, R78, R122 ;  /* 0x0000004ebfbf7223 */ /* 0x000fe2000001007a */
[----:B------:R-:W-:Y:S01]  /*3d60*/  F2FP.BF16.F32.PACK_AB R145, R188, R145 ;  /* 0x00000091bc91723e */ /* 0x000fe200000010ff */
[----:B------:R-:W-:Y:S01]  /*3d70*/  FFMA.FTZ R193, R193, R80, R116 ;  /* 0x00000050c1c17223 */ /* 0x000fe20000010074 */
[----:B------:R-:W-:Y:S01]  /*3d80*/  FFMA.FTZ R180, R180, R79, R123 ;  /* 0x0000004fb4b47223 */ /* 0x000fe2000001007b */
[C---:B------:R-:W-:Y:S01]  /*3d90*/  FADD.FTZ R170, -R172.reuse, R170 ;  /* 0x000000aaacaa7221 */ /* 0x040fe20000010100 */
[C---:B------:R-:W-:Y:S01]  /*3da0*/  FADD.FTZ R216, -R172.reuse, R176 ;  /* 0x000000b0acd87221 */ /* 0x040fe20000010100 */
[----:B------:R-:W-:Y:S01]  /*3db0*/  FADD.FTZ R218, -R172, R177 ;  /* 0x000000b1acda7221 */ /* 0x000fe20000010100 */
[----:B--2---:R-:W-:Y:S01]  /*3dc0*/  FFMA.FTZ R151, R182, R49, R21 ;  /* 0x00000031b6977223 */ /* 0x004fe20000010015 */
        /* <DEDUP_REMOVED lines=9> */
[C---:B------:R-:W-:Y:S01]  /*3e60*/  FADD.FTZ R220, -R172.reuse, R178 ;  /* 0x000000b2acdc7221 */ /* 0x040fe20000010100 */
[----:B------:R-:W-:Y:S01]  /*3e70*/  FADD.FTZ R222, -R172, R179 ;  /* 0x000000b3acde7221 */ /* 0x000fe20000010100 */
[----:B0-----:R-:W-:-:S04]  /*3e80*/  IMAD.WIDE.U32 R162, R152, 0x10, R158 ;  /* 0x0000001098a27825 */ /* 0x001fc800078e009e */
        /* <DEDUP_REMOVED lines=13> */
[C---:B------:R-:W-:Y:S01]  /*3f60*/  FMUL.FTZ R168, R175.reuse, R222 ;  /* 0x000000deafa87220 */ /* 0x040fe20000410000 */
[----:B------:R-:W-:Y:S01]  /*3f70*/  FMUL.FTZ R169, R175, R224 ;  /* 0x000000e0afa97220 */ /* 0x000fe20000410000 */
[----:B------:R-:W-:-:S04]  /*3f80*/  IMAD.WIDE.U32 R158, R154, 0x10, R158 ;  /* 0x000000109a9e7825 */ /* 0x000fc800078e009e */
        /* <DEDUP_REMOVED lines=17> */
[----:B------:R-:W-:Y:S01]  /*40a0*/  FFMA.FTZ R150, R172, R55, R19 ;  /* 0x00000037ac967223 */ /* 0x000fe20000010013 */
[----:B------:R-:W-:Y:S01]  /*40b0*/  FFMA.FTZ R177, R177, R88, R108 ;  /* 0x00000058b1b17223 */ /* 0x000fe2000001006c */
[C---:B------:R-:W-:Y:S01]  /*40c0*/  FFMA.FTZ R154, R176.reuse, R57, R13 ;  /* 0x00000039b09a7223 */ /* 0x040fe2000001000d */
        /* <DEDUP_REMOVED lines=50> */
.L_x_7128:
        /* <DEDUP_REMOVED lines=9> */
.L_x_17973:


//--------------------- .text._ZN10layer_norm31ln_parallel_residual_fwd_kernelINS_13Kernel_traitsIf13__nv_bfloat16fS2_fjLj4096ELj1ELj1ELj4ELj16ENS_18Kernel_traits_baseILj4096EfS2_fS2_fjLj128EEEEELb0ELb1ELb0EEEvNS_9FwdParamsE --------------------------
	.section	.text._ZN10layer_norm31ln_parallel_residual_fwd_kernelINS_13Kernel_traitsIf13__nv_bfloat16fS2_fjLj4096ELj1ELj1ELj4ELj16ENS_18Kernel_traits_baseILj4096EfS2_fS2_fjLj128EEEEELb0ELb1ELb0EEEvNS_9FwdParamsE,"ax",@progbits
	.align	128
        .global         _ZN10layer_norm31ln_parallel_residual_fwd_kernelINS_13Kernel_traitsIf13__nv_bfloat16fS2_fjLj4096ELj1ELj1ELj4ELj16ENS_18Kernel_traits_baseILj4096EfS2_fS2_fjLj128EEEEELb0ELb1ELb0EEEvNS_9FwdParamsE
        .type           _ZN10layer_norm31ln_parallel_residual_fwd_kernelINS_13Kernel_traitsIf13__nv_bfloat16fS2_fjLj4096ELj1ELj1ELj4ELj16ENS_18Kernel_traits_baseILj4096EfS2_fS2_fjLj128EEEEELb0ELb1ELb0EEEvNS_9FwdParamsE,@function
        .size           _ZN10layer_norm31ln_parallel_residual_fwd_kernelINS_13Kernel_traitsIf13__nv_bfloat16fS2_fjLj4096ELj1ELj1ELj4ELj16ENS_18Kernel_traits_baseILj4096EfS2_fS2_fjLj128EEEEELb0ELb1ELb0EEEvNS_9FwdParamsE,(.L_x_17974 - _ZN10layer_norm31ln_parallel_residual_fwd_kernelINS_13Kernel_traitsIf13__nv_bfloat16fS2_fjLj4096ELj1ELj1ELj4ELj16ENS_18Kernel_traits_baseILj4096EfS2_fS2_fjLj128EEEEELb0ELb1ELb0EEEvNS_9FwdParamsE)
        .other          _ZN10layer_norm31ln_parallel_residual_fwd_kernelINS_13Kernel_traitsIf13__nv_bfloat16fS2_fjLj4096ELj1ELj1ELj4ELj16ENS_18Kernel_traits_baseILj4096EfS2_fS2_fjLj128EEEEELb0ELb1ELb0EEEvNS_9FwdParamsE,@"STO_CUDA_ENTRY STV_DEFAULT"
_ZN10layer_norm31ln_parallel_residual_fwd_kernelINS_13Kernel_traitsIf13__nv_bfloat16fS2_fjLj4096ELj1ELj1ELj4ELj16ENS_18Kernel_traits_baseILj4096EfS2_fS2_fjLj128EEEEELb0ELb1ELb0EEEvNS_9FwdParamsE:
.text._ZN10layer_norm31ln_parallel_residual_fwd_kernelINS_13Kernel_traitsIf13__nv_bfloat16fS2_fjLj4096ELj1ELj1ELj4ELj16ENS_18Kernel_traits_baseILj4096EfS2_fS2_fjLj128EEEEELb0ELb1ELb0EEEvNS_9FwdParamsE:
        /* <DEDUP_REMOVED lines=12> */
[----:B------:R-:W-:-:S04]  /*00c0*/  LOP3.LUT R15, R117, 0x60, RZ, 0xc0, !PT ;  /* 0x00000060750f7812 */ /* 0x000fc800078ec0ff */
[C---:B------:R-:W-:Y:S02]  /*00d0*/  LOP3.LUT R3, R15.reuse, 0x7f, R0, 0x36, !PT ;  /* 0x0000007f0f037812 */ /* 0x040fe400078e3600 */
[----:B------:R-:W-:Y:S02]  /*00e0*/  LOP3.LUT R17, R15, R0, RZ, 0xfc, !PT ;  /* 0x000000000f117212 */ /* 0x000fe400078efcff */
[----:B------:R-:W-:Y:S01]  /*00f0*/  LEA.HI.SX32 R116, R14, R3, 0x1d ;  /* 0x000000030e747211 */ /* 0x000fe200078feaff */
[----:B---34-:R-:W-:Y:S06]  /*0100*/  BRA.U !UP0, `(.L_x_7130) ;  /* 0x0000000108a47547 */ /* 0x018fec000b800000 */
        /* <DEDUP_REMOVED lines=18> */
[C---:B---3--:R-:W-:Y:S01]  /*0230*/  @P1 IMAD.WIDE.U32 R8, R17.reuse, 0x20, R8 ;  /* 0x0000002011081825 */ /* 0x048fe200078e0008 */
[----:B------:R-:W-:Y:S02]  /*0240*/  @P1 IADD3 R17, PT, PT, R17, 0x80, RZ ;  /* 0x0000008011111810 */ /* 0x000fe40007ffe0ff */
        /* <DEDUP_REMOVED lines=9> */
[----:B------:R-:W-:Y:S02]  /*02e0*/  ISETP.GE.U32.AND P1, PT, R116, 0x200, PT ;  /* 0x000002007400780c */ /* 0x000fe40003f26070 */
[----:B------:R-:W-:-:S11]  /*02f0*/  @P2 IADD3 R17, PT, PT, R17, 0x80, RZ ;  /* 0x0000008011112810 */ /* 0x000fd60007ffe0ff */
        /* <DEDUP_REMOVED lines=10> */
.L_x_7130:
        /* <DEDUP_REMOVED lines=12> */
[----:B------:R-:W-:Y:S02]  /*0460*/  @P1 IADD3 R17, PT, PT, R17, 0x80, RZ ;  /* 0x0000008011111810 */ /* 0x000fe40007ffe0ff */
[----:B------:R0:W5:Y:S04]  /*0470*/  @P0 LDG.E.128 R96, desc[UR8][R4.64+0x10] ;  /* 0x0000100804600981 */ /* 0x000168000c1e1d00 */
[----:B------:R0:W5:Y:S01]  /*0480*/  @P1 LDG.E.128 R84, desc[UR8][R6.64] ;  /* 0x0000000806541981 */ /* 0x000162000c1e1d00 */
[C---:B--2---:R-:W-:Y:S01]  /*0490*/  @P2 IMAD.WIDE.U32 R8, R17.reuse, 0x20, R8 ;  /* 0x0000002011082825 */ /* 0x044fe200078e0008 */
[----:B------:R-:W-:-:S02]  /*04a0*/  @P2 IADD3 R17, PT, PT, R17, 0x80, RZ ;  /* 0x0000008011112810 */ /* 0x000fc40007ffe0ff */
        /* <DEDUP_REMOVED lines=22> */
.L_x_7131:
[----:B------:R-:W-:Y:S05]  /*0610*/  BSYNC.RECONVERGENT B0 ;  /* 0x0000000000007941 */ /* 0x000fea0003800200 */
.L_x_7129:
[----:B------:R-:W1:Y:S02]  /*0620*/  LDCU UR4, c[0x0][0x384] ;  /* 0x00007080ff0477ac */ /* 0x000e640008000800 */
[----:B-1----:R-:W-:-:S06]  /*0630*/  UISETP.GE.AND UP0, UPT, UR6, UR4, UPT ;  /* 0x000000040600728c */ /* 0x002fcc000bf06270 */
[----:B------:R-:W-:-:S13]  /*0640*/  PLOP3.LUT P1, PT, PT, PT, UP0, 0x80, 0x8 ;  /* 0x000000000008781c */ /* 0x000fda0003f2f008 */
[----:B------:R-:W-:Y:S05]  /*0650*/  @P1 EXIT ;  /* 0x000000000000194d */ /* 0x000fea0003800000 */
[----:B------:R-:W-:Y:S01]  /*0660*/  SHF.R.S32.HI R14, RZ, 0x3, R14 ;  /* 0x00000003ff0e7819 */ /* 0x000fe2000001140e */
[----:B------:R-:W1:Y:S03]  /*0670*/  LDCU UR15, c[0x0][0x388] ;  /* 0x00007100ff0f77ac */ /* 0x000e660008000800 */
[C---:B0-----:R-:W-:Y:S01]  /*0680*/  LOP3.LUT R2, R14.reuse, 0x7f, RZ, 0xc0, !PT ;  /* 0x0000007f0e027812 */ /* 0x041fe200078ec0ff */
[----:B------:R-:W0:Y:S01]  /*0690*/  LDCU.U8 UR7, c[0x0][0x410] ;  /* 0x00008200ff0777ac */ /* 0x000e220008000000 */
        /* <DEDUP_REMOVED lines=13> */
[----:B------:R-:W0:Y:S03]  /*0770*/  LDCU.64 UR16, c[0x0][0x380] ;  /* 0x00007000ff1077ac */ /* 0x000e260008000a00 */
[----:B------:R-:W0:Y:S01]  /*0780*/  MUFU.RCP R3, R3 ;  /* 0x0000000300037308 */ /* 0x000e220000001000 */
[----:B-1----:R-:W-:-:S11]  /*0790*/  UPLOP3.LUT UP1, UPT, UPT, UPT, UPT, 0x40, 0x4 ;  /* 0x000000000004789c */ /* 0x002fd60003f2e870 */
.L_x_7168:
[----:B------:R-:W-:Y:S01]  /*07a0*/  UIMAD UR4, UR6, UR15, URZ ;  /* 0x0000000f060472a4 */ /* 0x000fe2000f8e02ff */
[----:B------:R-:W-:Y:S03]  /*07b0*/  BSSY.RECONVERGENT B0, `(.L_x_7132) ;  /* 0x000008e000007945 */ /* 0x000fe60003800200 */
[----:B------:R-:W-:-:S04]  /*07c0*/  USHF.R.S32.HI UR5, URZ, 0x1f, UR4 ;  /* 0x0000001fff057899 */ /* 0x000fc80008011404 */
[----:B------:R-:W-:-:S06]  /*07d0*/  ULEA.HI UR5, UR5, UR4, URZ, 0x3 ;  /* 0x0000000405057291 */ /* 0x000fcc000f8f18ff */
[----:B------:R-:W-:-:S04]  /*07e0*/  MOV R2, UR5 ;  /* 0x0000000500027c02 */ /* 0x000fc80008000f00 */
[----:B------:R-:W-:-:S04]  /*07f0*/  LEA.HI.SX32 R2, R2, R117, 0x1d ;  /* 0x0000007502027211 */ /* 0x000fc800078feaff */
[----:B------:R-:W-:Y:S01]  /*0800*/  MOV R117, R2 ;  /* 0x0000000200757202 */ /* 0x000fe20000000f00 */
[----:B01234-:R-:W-:Y:S06]  /*0810*/  @!P0 BRA `(.L_x_7133) ;  /* 0x00000008001c8947 */ /* 0x01ffec0003800000 */
        /* <DEDUP_REMOVED lines=12> */
[----:B------:R1:W5:Y:S04]  /*08e0*/  @P1 LDG.E.128 R32, desc[UR8][R26.64] ;  /* 0x000000081a201981 */ /* 0x000368000c1e1d00 */
        /* <DEDUP_REMOVED lines=20> */
.L_x_7135:
[C---:B-----5:R-:W-:Y:S02]  /*0a30*/  PRMT R24, R20.reuse, 0x7632, R24 ;  /* 0x0000763214187816 */ /* 0x060fe40000000018 */
[----:B------:R-:W-:Y:S02]  /*0a40*/  SHF.L.U32 R25, R20, 0x10, RZ ;  /* 0x0000001014197819 */ /* 0x000fe400000006ff */
[C---:B------:R-:W-:Y:S02]  /*0a50*/  PRMT R26, R22.reuse, 0x7632, R26 ;  /* 0x00007632161a7816 */ /* 0x040fe4000000001a */
[----:B------:R-:W-:Y:S02]  /*0a60*/  SHF.L.U32 R27, R22, 0x10, RZ ;  /* 0x00000010161b7819 */ /* 0x000fe400000006ff */
[C---:B------:R-:W-:Y:S01]  /*0a70*/  PRMT R20, R21.reuse, 0x7632, R20 ;  /* 0x0000763215147816 */ /* 0x040fe20000000014 */
[----:B------:R-:W-:Y:S01]  /*0a80*/  IMAD.U32 R21, R21, 0x10000, RZ ;  /* 0x0001000015157824 */ /* 0x000fe200078e00ff */
[----:B------:R-:W-:-:S02]  /*0a90*/  PRMT R22, R23, 0x7632, R22 ;  /* 0x0000763217167816 */ /* 0x000fc40000000016 */
        /* <DEDUP_REMOVED lines=14> */
.L_x_7134:
[----:B------:R-:W-:-:S04]  /*0b80*/  UISETP.NE.U32.AND UP0, UPT, UR12, URZ, UPT ;  /* 0x000000ff0c00728c */ /* 0x000fc8000bf05070 */
[----:B------:R-:W-:-:S09]  /*0b90*/  UISETP.NE.AND.EX UP0, UPT, UR13, URZ, UPT, UP0 ;  /* 0x000000ff0d00728c */ /* 0x000fd2000bf05300 */
[----:B------:R-:W-:Y:S05]  /*0ba0*/  BRA.U UP0, `(.L_x_7137) ;  /* 0x0000000100847547 */ /* 0x000fea000b800000 */
[----:B-----5:R-:W-:Y:S02]  /*0bb0*/  PRMT R25, R20, 0x7632, R25 ;  /* 0x0000763214197816 */ /* 0x020fe40000000019 */
[----:B------:R-:W-:Y:S02]  /*0bc0*/  PRMT R24, R36, 0x7632, R24 ;  /* 0x0000763224187816 */ /* 0x000fe40000000018 */
[----:B------:R-:W-:Y:S02]  /*0bd0*/  SHF.L.U32 R25, R25, 0x10, RZ ;  /* 0x0000001019197819 */ /* 0x000fe400000006ff */
[----:B------:R-:W-:Y:S02]  /*0be0*/  SHF.L.U32 R24, R24, 0x10, RZ ;  /* 0x0000001018187819 */ /* 0x000fe400000006ff */
[----:B------:R-:W-:Y:S02]  /*0bf0*/  SHF.L.U32 R27, R20, 0x10, RZ ;  /* 0x00000010141b7819 */ /* 0x000fe400000006ff */
[----:B------:R-:W-:Y:S01]  /*0c00*/  PRMT R26, R21, 0x7632, R26 ;  /* 0x00007632151a7816 */ /* 0x000fe2000000001a */
[--C-:B------:R-:W-:Y:S01]  /*0c10*/  FADD.FTZ R25, R25, R24.reuse ;  /* 0x0000001819197221 */ /* 0x100fe20000010000 */
[----:B------:R-:W-:-:S02]  /*0c20*/  PRMT R24, R22, 0x7632, R24 ;  /* 0x0000763216187816 */ /* 0x000fc40000000018 */
[----:B------:R-:W-:Y:S02]  /*0c30*/  SHF.L.U32 R113, R21, 0x10, RZ ;  /* 0x0000001015717819 */ /* 0x000fe400000006ff */
[----:B------:R-:W-:Y:S02]  /*0c40*/  PRMT R20, R37, 0x7632, R20 ;  /* 0x0000763225147816 */ /* 0x000fe40000000014 */
[----:B------:R-:W-:Y:S02]  /*0c50*/  PRMT R21, R38, 0x7632, R21 ;  /* 0x0000763226157816 */ /* 0x000fe40000000015 */
[----:B------:R-:W-:Y:S02]  /*0c60*/  SHF.L.U32 R112, R24, 0x10, RZ ;  /* 0x0000001018707819 */ /* 0x000fe400000006ff */
[----:B------:R-:W-:Y:S02]  /*0c70*/  SHF.L.U32 R24, R36, 0x10, RZ ;  /* 0x0000001024187819 */ /* 0x000fe400000006ff */
[----:B------:R-:W-:-:S02]  /*0c80*/  SHF.L.U32 R115, R26, 0x10, RZ ;  /* 0x000000101a737819 */ /* 0x000fc400000006ff */
[----:B------:R-:W-:Y:S01]  /*0c90*/  SHF.L.U32 R20, R20, 0x10, RZ ;  /* 0x0000001014147819 */ /* 0x000fe200000006ff */
[----:B------:R-:W-:Y:S01]  /*0ca0*/  FADD.FTZ R24, R27, R24 ;  /* 0x000000181b187221 */ /* 0x000fe20000010000 */
[----:B------:R-:W-:Y:S02]  /*0cb0*/  SHF.L.U32 R21, R21, 0x10, RZ ;  /* 0x0000001015157819 */ /* 0x000fe400000006ff */
[----:B------:R-:W-:Y:S01]  /*0cc0*/  SHF.L.U32 R26, R37, 0x10, RZ ;  /* 0x00000010251a7819 */ /* 0x000fe200000006ff */
[--C-:B------:R-:W-:Y:S01]  /*0cd0*/  FADD.FTZ R27, R115, R20.reuse ;  /* 0x00000014731b7221 */ /* 0x100fe20000010000 */
[----:B------:R-:W-:Y:S01]  /*0ce0*/  PRMT R20, R39, 0x7632, R20 ;  /* 0x0000763227147816 */ /* 0x000fe20000000014 */
[----:B------:R-:W-:Y:S01]  /*0cf0*/  FADD.FTZ R21, R112, R21 ;  /* 0x0000001570157221 */ /* 0x000fe20000010000 */
[----:B------:R-:W-:Y:S01]  /*0d00*/  PRMT R112, R23, 0x7632, R112 ;  /* 0x0000763217707816 */ /* 0x000fe20000000070 */
[----:B------:R-:W-:Y:S01]  /*0d10*/  FADD.FTZ R26, R113, R26 ;  /* 0x0000001a711a7221 */ /* 0x000fe20000010000 */
[----:B------:R-:W-:Y:S01]  /*0d20*/  SHF.L.U32 R115, R23, 0x10, RZ ;  /* 0x0000001017737819 */ /* 0x000fe200000006ff */
[----:B------:R-:W-:Y:S01]  /*0d30*/  IMAD.U32 R113, R22, 0x10000, RZ ;  /* 0x0001000016717824 */ /* 0x000fe200078e00ff */
[----:B------:R-:W-:-:S02]  /*0d40*/  SHF.L.U32 R23, R20, 0x10, RZ ;  /* 0x0000001014177819 */ /* 0x000fc400000006ff */
[----:B------:R-:W-:Y:S02]  /*0d50*/  SHF.L.U32 R112, R112, 0x10, RZ ;  /* 0x0000001070707819 */ /* 0x000fe400000006ff */
[----:B------:R-:W-:Y:S02]  /*0d60*/  SHF.L.U32 R20, R38, 0x10, RZ ;  /* 0x0000001026147819 */ /* 0x000fe400000006ff */
[----:B------:R-:W-:Y:S01]  /*0d70*/  SHF.L.U32 R22, R39, 0x10, RZ ;  /* 0x0000001027167819 */ /* 0x000fe200000006ff */
[----:B------:R-:W-:Y:S02]  /*0d80*/  FADD.FTZ R23, R112, R23 ;  /* 0x0000001770177221 */ /* 0x000fe40000010000 */
[----:B------:R-:W-:Y:S02]  /*0d90*/  FADD.FTZ R20, R113, R20 ;  /* 0x0000001471147221 */ /* 0x000fe40000010000 */
[----:B------:R-:W-:Y:S01]  /*0da0*/  FADD.FTZ R22, R115, R22 ;  /* 0x0000001673167221 */ /* 0x000fe20000010000 */
[----:B------:R-:W-:Y:S06]  /*0db0*/  BRA `(.L_x_7136) ;  /* 0x0000000000a07947 */ /* 0x000fec0003800000 */
.L_x_7137:
        /* <DEDUP_REMOVED lines=8> */
[----:B------:R-:W-:Y:S02]  /*0e40*/  PRMT R20, R37, 0x7632, R20 ;  /* 0x0000763225147816 */ /* 0x000fe40000000014 */
[----:B------:R-:W-:Y:S02]  /*0e50*/  SHF.L.U32 R27, R21, 0x10, RZ ;  /* 0x00000010151b7819 */ /* 0x000fe400000006ff */
[----:B------:R-:W-:Y:S02]  /*0e60*/  SHF.L.U32 R115, R24, 0x10, RZ ;  /* 0x0000001018737819 */ /* 0x000fe400000006ff */
[----:B------:R-:W-:Y:S02]  /*0e70*/  PRMT R21, R38, 0x7632, R21 ;  /* 0x0000763226157816 */ /* 0x000fe40000000015 */
[----:B------:R-:W-:Y:S02]  /*0e80*/  SHF.L.U32 R113, R26, 0x10, RZ ;  /* 0x000000101a717819 */ /* 0x000fe400000006ff */
[----:B------:R-:W-:-:S02]  /*0e90*/  SHF.L.U32 R20, R20, 0x10, RZ ;  /* 0x0000001014147819 */ /* 0x000fc400000006ff */
[----:B------:R-:W-:Y:S02]  /*0ea0*/  SHF.L.U32 R24, R36, 0x10, RZ ;  /* 0x0000001024187819 */ /* 0x000fe400000006ff */
[----:B------:R-:W-:Y:S01]  /*0eb0*/  SHF.L.U32 R26, R37, 0x10, RZ ;  /* 0x00000010251a7819 */ /* 0x000fe200000006ff */
[----:B------:R-:W-:Y:S01]  /*0ec0*/  FADD.FTZ R114, R113, R20 ;  /* 0x0000001471727221 */ /* 0x000fe20000010000 */
[----:B------:R-:W-:Y:S01]  /*0ed0*/  SHF.L.U32 R118, R21, 0x10, RZ ;  /* 0x0000001015767819 */ /* 0x000fe200000006ff */
[--C-:B------:R-:W-:Y:S01]  /*0ee0*/  FADD.FTZ R21, R25, R24.reuse ;  /* 0x0000001819157221 */ /* 0x100fe20000010000 */
[----:B------:R-:W-:Y:S01]  /*0ef0*/  PRMT R24, R23, 0x7632, R24 ;  /* 0x0000763217187816 */ /* 0x000fe20000000018 */
[----:B------:R-:W-:Y:S01]  /*0f00*/  FADD.FTZ R25, R27, R26 ;  /* 0x0000001a1b197221 */ /* 0x000fe20000010000 */
[----:B------:R-:W-:Y:S01]  /*0f10*/  PRMT R20, R39, 0x7632, R20 ;  /* 0x0000763227147816 */ /* 0x000fe20000000014 */
        /* <DEDUP_REMOVED lines=18> */
.L_x_7136:
[----:B------:R-:W1:Y:S01]  /*1040*/  LDC.64 R112, c[0x0][0x3a8] ;  /* 0x0000ea00ff707b82 */ /* 0x000e620000000a00 */
[C---:B------:R-:W-:Y:S01]  /*1050*/  IADD3 R117, PT, PT, R2.reuse, 0x80, RZ ;  /* 0x0000008002757810 */ /* 0x040fe20007ffe0ff */
[----:B-1----:R-:W-:-:S05]  /*1060*/  IMAD.WIDE.U32 R112, R2, 0x20, R112 ;  /* 0x0000002002707825 */ /* 0x002fca00078e0070 */
[----:B------:R1:W-:Y:S04]  /*1070*/  STG.E.128 desc[UR8][R112.64], R24 ;  /* 0x0000001870007986 */ /* 0x0003e8000c101d08 */
[----:B------:R1:W-:Y:S02]  /*1080*/  STG.E.128 desc[UR8][R112.64+0x10], R20 ;  /* 0x0000101470007986 */ /* 0x0003e4000c101d08 */
.L_x_7133:
[----:B0-234-:R-:W-:Y:S05]  /*1090*/  BSYNC.RECONVERGENT B0 ;  /* 0x0000000000007941 */ /* 0x01dfea0003800200 */
.L_x_7132:
[----:B------:R-:W-:Y:S01]  /*10a0*/  ISETP.GE.U32.AND P2, PT, R116, 0x100, PT ;  /* 0x000001007400780c */ /* 0x000fe20003f46070 */
[----:B------:R-:W-:-:S12]  /*10b0*/  BSSY.RECONVERGENT B0, `(.L_x_7138) ;  /* 0x0000083000007945 */ /* 0x000fd80003800200 */
        /* <DEDUP_REMOVED lines=15> */
[----:B------:R-:W-:Y:S05]  /*11b0*/  @!P0 BRA `(.L_x_7140) ;  /* 0x00000004002c8947 */ /* 0x000fea0003800000 */
[----:B------:R-:W-:Y:S05]  /*11c0*/  @!P1 BRA `(.L_x_7141) ;  /* 0x0000000000a49947 */ /* 0x000fea0003800000 */
[----:B0----5:R-:W-:Y:S02]  /*11d0*/  PRMT R12, R112, 0x7632, R12 ;  /* 0x00007632700c7816 */ /* 0x021fe4000000000c */
[----:B------:R-:W-:Y:S02]  /*11e0*/  PRMT R13, R36, 0x7632, R13 ;  /* 0x00007632240d7816 */ /* 0x000fe4000000000d */
[----:B------:R-:W-:Y:S02]  /*11f0*/  SHF.L.U32 R12, R12, 0x10, RZ ;  /* 0x000000100c0c7819 */ /* 0x000fe400000006ff */
[----:B------:R-:W-:Y:S02]  /*1200*/  SHF.L.U32 R13, R13, 0x10, RZ ;  /* 0x000000100d0d7819 */ /* 0x000fe400000006ff */
[----:B------:R-:W-:Y:S02]  /*1210*/  PRMT R14, R113, 0x7632, R14 ;  /* 0x00007632710e7816 */ /* 0x000fe4000000000e */
[----:B------:R-:W-:Y:S01]  /*1220*/  PRMT R15, R37, 0x7632, R15 ;  /* 0x00007632250f7816 */ /* 0x000fe2000000000f */
[----:B------:R-:W-:Y:S01]  /*1230*/  FADD.FTZ R118, R12, R13 ;  /* 0x0000000d0c767221 */ /* 0x000fe20000010000 */
[C---:B------:R-:W-:Y:S01]  /*1240*/  PRMT R12, R114.reuse, 0x7632, R12 ;  /* 0x00007632720c7816 */ /* 0x040fe2000000000c */
[----:B------:R-:W-:Y:S01]  /*1250*/  IMAD.U32 R114, R114, 0x10000, RZ ;  /* 0x0001000072727824 */ /* 0x000fe200078e00ff */
[----:B------:R-:W-:-:S02]  /*1260*/  SHF.L.U32 R14, R14, 0x10, RZ ;  /* 0x000000100e0e7819 */ /* 0x000fc400000006ff */
[----:B------:R-:W-:Y:S02]  /*1270*/  SHF.L.U32 R124, R12, 0x10, RZ ;  /* 0x000000100c7c7819 */ /* 0x000fe400000006ff */
[----:B------:R-:W-:Y:S02]  /*1280*/  PRMT R12, R38, 0x7632, R12 ;  /* 0x00007632260c7816 */ /* 0x000fe4000000000c */
[----:B------:R-:W-:Y:S02]  /*1290*/  SHF.L.U32 R15, R15, 0x10, RZ ;  /* 0x000000100f0f7819 */ /* 0x000fe400000006ff */
[----:B------:R-:W-:Y:S02]  /*12a0*/  SHF.L.U32 R13, R12, 0x10, RZ ;  /* 0x000000100c0d7819 */ /* 0x000fe400000006ff */
        /* <DEDUP_REMOVED lines=27> */
.L_x_7141:
[----:B0----5:R-:W-:Y:S02]  /*1460*/  PRMT R13, R112, 0x7632, R13 ;  /* 0x00007632700d7816 */ /* 0x021fe4000000000d */
[----:B------:R-:W-:Y:S02]  /*1470*/  PRMT R12, R36, 0x7632, R12 ;  /* 0x00007632240c7816 */ /* 0x000fe4000000000c */
[----:B------:R-:W-:Y:S02]  /*1480*/  SHF.L.U32 R17, R13, 0x10, RZ ;  /* 0x000000100d117819 */ /* 0x000fe400000006ff */
[----:B------:R-:W-:Y:S02]  /*1490*/  SHF.L.U32 R12, R12, 0x10, RZ ;  /* 0x000000100c0c7819 */ /* 0x000fe400000006ff */
[----:B------:R-:W-:Y:S02]  /*14a0*/  PRMT R14, R113, 0x7632, R14 ;  /* 0x00007632710e7816 */ /* 0x000fe4000000000e */
[----:B------:R-:W-:Y:S01]  /*14b0*/  PRMT R13, R37, 0x7632, R13 ;  /* 0x00007632250d7816 */ /* 0x000fe2000000000d */
[--C-:B------:R-:W-:Y:S01]  /*14c0*/  FADD.FTZ R17, R17, R12.reuse ;  /* 0x0000000c11117221 */ /* 0x100fe20000010000 */
[----:B------:R-:W-:-:S02]  /*14d0*/  PRMT R12, R114, 0x7632, R12 ;  /* 0x00007632720c7816 */ /* 0x000fc4000000000c */
[----:B------:R-:W-:Y:S02]  /*14e0*/  SHF.L.U32 R16, R14, 0x10, RZ ;  /* 0x000000100e107819 */ /* 0x000fe400000006ff */
[----:B------:R-:W-:Y:S02]  /*14f0*/  SHF.L.U32 R15, R12, 0x10, RZ ;  /* 0x000000100c0f7819 */ /* 0x000fe400000006ff */
[----:B------:R-:W-:Y:S02]  /*1500*/  PRMT R12, R38, 0x7632, R12 ;  /* 0x00007632260c7816 */ /* 0x000fe4000000000c */
[----:B------:R-:W-:Y:S02]  /*1510*/  SHF.L.U32 R13, R13, 0x10, RZ ;  /* 0x000000100d0d7819 */ /* 0x000fe400000006ff */
[----:B------:R-:W-:Y:S02]  /*1520*/  PRMT R18, R115, 0x7632, R18 ;  /* 0x0000763273127816 */ /* 0x000fe40000000012 */
[----:B------:R-:W-:Y:S01]  /*1530*/  PRMT R14, R39, 0x7632, R14 ;  /* 0x00007632270e7816 */ /* 0x000fe2000000000e */
[----:B------:R-:W-:Y:S01]  /*1540*/  FADD.FTZ R19, R16, R13 ;  /* 0x0000000d10137221 */ /* 0x000fe20000010000 */
        /* <DEDUP_REMOVED lines=12> */
[----:B------:R-:W-:Y:S01]  /*1610*/  IMAD.U32 R113, R38, 0x10000, RZ ;  /* 0x0001000026717824 */ /* 0x000fe200078e00ff */
[----:B------:R-:W-:Y:S01]  /*1620*/  SHF.L.U32 R115, R39, 0x10, RZ ;  /* 0x0000001027737819 */ /* 0x000fe200000006ff */
[----:B------:R-:W-:Y:S02]  /*1630*/  FADD.FTZ R18, R119, R18 ;  /* 0x0000001277127221 */ /* 0x000fe40000010000 */
[----:B------:R-:W-:Y:S02]  /*1640*/  FADD.FTZ R12, R113, R12 ;  /* 0x0000000c710c7221 */ /* 0x000fe40000010000 */
[----:B------:R-:W-:Y:S01]  /*1650*/  FADD.FTZ R14, R115, R14 ;  /* 0x0000000e730e7221 */ /* 0x000fe20000010000 */
[----:B------:R-:W-:Y:S06]  /*1660*/  BRA `(.L_x_7142) ;  /* 0x0000000000887947 */ /* 0x000fec0003800000 */
.L_x_7140:
[----:B------:R-:W-:Y:S05]  /*1670*/  @!P1 BRA `(.L_x_7143) ;  /* 0x0000000000549947 */ /* 0x000fea0003800000 */
        /* <DEDUP_REMOVED lines=21> */
.L_x_7143:
[----:B-----5:R-:W-:Y:S02]  /*17d0*/  PRMT R17, R112, 0x7632, R17 ;  /* 0x0000763270117816 */ /* 0x020fe40000000011 */
[----:B------:R-:W-:Y:S02]  /*17e0*/  PRMT R19, R113, 0x7632, R19 ;  /* 0x0000763271137816 */ /* 0x000fe40000000013 */
[----:B0-----:R-:W-:Y:S02]  /*17f0*/  PRMT R13, R114, 0x7632, R13 ;  /* 0x00007632720d7816 */ /* 0x001fe4000000000d */
        /* <DEDUP_REMOVED lines=9> */
.L_x_7142:
[----:B------:R-:W0:Y:S02]  /*1890*/  LDC.64 R112, c[0x0][0x3a8] ;  /* 0x0000ea00ff707b82 */ /* 0x000e240000000a00 */
[----:B0-----:R-:W-:-:S04]  /*18a0*/  IMAD.WIDE.U32 R112, R117, 0x20, R112 ;  /* 0x0000002075707825 */ /* 0x001fc800078e0070 */
[----:B------:R-:W-:Y:S01]  /*18b0*/  VIADD R117, R117, 0x80 ;  /* 0x0000008075757836 */ /* 0x000fe20000000000 */
[----:B------:R0:W-:Y:S04]  /*18c0*/  STG.E.128 desc[UR8][R112.64], R16 ;  /* 0x0000001070007986 */ /* 0x0001e8000c101d08 */
[----:B------:R0:W-:Y:S02]  /*18d0*/  STG.E.128 desc[UR8][R112.64+0x10], R12 ;  /* 0x0000100c70007986 */ /* 0x0001e4000c101d08 */
.L_x_7139:
[----:B------:R-:W-:Y:S05]  /*18e0*/  BSYNC.RECONVERGENT B0 ;  /* 0x0000000000007941 */ /* 0x000fea0003800200 */
.L_x_7138:
        /* <DEDUP_REMOVED lines=10> */
[----:B--2---:R-:W-:-:S05]  /*1990*/  IMAD.WIDE.U32 R4, R117, 0x10, R4 ;  /* 0x0000001075047825 */ /* 0x004fca00078e0004 */
[----:B01----:R0:W5:Y:S01]  /*19a0*/  LDG.E.128 R112, desc[UR8][R4.64] ;  /* 0x0000000804707981 */ /* 0x003162000c1e1d00 */
[----:B---3--:R-:W-:-:S05]  /*19b0*/  @P0 IMAD.WIDE.U32 R6, R117, 0x10, R6 ;  /* 0x0000001075060825 */ /* 0x008fca00078e0006 */
[----:B------:R0:W5:Y:S01]  /*19c0*/  @P0 LDG.E.128 R36, desc[UR8][R6.64] ;  /* 0x0000000806240981 */ /* 0x000162000c1e1d00 */
[----:B----4-:R-:W-:-:S05]  /*19d0*/  @P1 IMAD.WIDE.U32 R8, R117, 0x20, R8 ;  /* 0x0000002075081825 */ /* 0x010fca00078e0008 */
        /* <DEDUP_REMOVED lines=11> */
[----:B------:R-:W-:-:S02]  /*1a90*/  PRMT R4, R114, 0x7632, R4 ;  /* 0x0000763272047816 */ /* 0x000fc40000000004 */
[----:B------:R-:W-:Y:S02]  /*1aa0*/  SHF.L.U32 R6, R6, 0x10, RZ ;  /* 0x0000001006067819 */ /* 0x000fe400000006ff */
        /* <DEDUP_REMOVED lines=32> */
.L_x_7147:
[----:B0----5:R-:W-:Y:S02]  /*1cb0*/  PRMT R5, R112, 0x7632, R5 ;  /* 0x0000763270057816 */ /* 0x021fe40000000005 */
[----:B------:R-:W-:Y:S02]  /*1cc0*/  PRMT R4, R36, 0x7632, R4 ;  /* 0x0000763224047816 */ /* 0x000fe40000000004 */
[----:B------:R-:W-:Y:S02]  /*1cd0*/  SHF.L.U32 R5, R5, 0x10, RZ ;  /* 0x0000001005057819 */ /* 0x000fe400000006ff */
[----:B------:R-:W-:Y:S01]  /*1ce0*/  PRMT R7, R113, 0x7632, R7 ;  /* 0x0000763271077816 */ /* 0x000fe20000000007 */
[----:B------:R-:W-:Y:S01]  /*1cf0*/  IMAD.U32 R4, R4, 0x10000, RZ ;  /* 0x0001000004047824 */ /* 0x000fe200078e00ff */
[----:B------:R-:W-:Y:S02]  /*1d00*/  PRMT R6, R37, 0x7632, R6 ;  /* 0x0000763225067816 */ /* 0x000fe40000000006 */
[----:B------:R-:W-:Y:S01]  /*1d10*/  SHF.L.U32 R9, R7, 0x10, RZ ;  /* 0x0000001007097819 */ /* 0x000fe200000006ff */
[--C-:B------:R-:W-:Y:S01]  /*1d20*/  FADD.FTZ R5, R5, R4.reuse ;  /* 0x0000000405057221 */ /* 0x100fe20000010000 */
[----:B------:R-:W-:-:S02]  /*1d30*/  PRMT R4, R114, 0x7632, R4 ;  /* 0x0000763272047816 */ /* 0x000fc40000000004 */
[----:B------:R-:W-:Y:S02]  /*1d40*/  SHF.L.U32 R6, R6, 0x10, RZ ;  /* 0x0000001006067819 */ /* 0x000fe400000006ff */
[----:B------:R-:W-:Y:S02]  /*1d50*/  SHF.L.U32 R119, R4, 0x10, RZ ;  /* 0x0000001004777819 */ /* 0x000fe400000006ff */
[----:B------:R-:W-:Y:S02]  /*1d60*/  PRMT R4, R38, 0x7632, R4 ;  /* 0x0000763226047816 */ /* 0x000fe40000000004 */
[----:B------:R-:W-:Y:S02]  /*1d70*/  PRMT R7, R39, 0x7632, R7 ;  /* 0x0000763227077816 */ /* 0x000fe40000000007 */
[----:B------:R-:W-:Y:S02]  /*1d80*/  SHF.L.U32 R4, R4, 0x10, RZ ;  /* 0x0000001004047819 */ /* 0x000fe400000006ff */
[----:B------:R-:W-:-:S02]  /*1d90*/  PRMT R8, R115, 0x7632, R8 ;  /* 0x0000763273087816 */ /* 0x000fc40000000008 */
[----:B------:R-:W-:Y:S01]  /*1da0*/  SHF.L.U32 R11, R7, 0x10, RZ ;  /* 0x00000010070b7819 */ /* 0x000fe200000006ff */
[----:B------:R-:W-:Y:S01]  /*1db0*/  FADD.FTZ R7, R9, R6 ;  /* 0x0000000609077221 */ /* 0x000fe20000010000 */
[----:B------:R-:W-:Y:S01]  /*1dc0*/  FADD.FTZ R9, R119, R4 ;  /* 0x0000000477097221 */ /* 0x000fe20000010000 */
        /* <DEDUP_REMOVED lines=11> */
[----:B------:R-:W-:-:S03]  /*1e80*/  SHF.L.U32 R115, R39, 0x10, RZ ;  /* 0x0000001027737819 */ /* 0x000fc600000006ff */
[----:B------:R-:W-:Y:S02]  /*1e90*/  FADD.FTZ R8, R113, R8 ;  /* 0x0000000871087221 */ /* 0x000fe40000010000 */
[----:B------:R-:W-:Y:S01]  /*1ea0*/  FADD.FTZ R10, R115, R10 ;  /* 0x0000000a730a7221 */ /* 0x000fe20000010000 */
[----:B------:R-:W-:Y:S06]  /*1eb0*/  BRA `(.L_x_7148) ;  /* 0x0000000000887947 */ /* 0x000fec0003800000 */
.L_x_7146:
[----:B------:R-:W-:Y:S05]  /*1ec0*/  @!P1 BRA `(.L_x_7149) ;  /* 0x0000000000549947 */ /* 0x000fea0003800000 */
[----:B0----5:R-:W-:Y:S02]  /*1ed0*/  PRMT R4, R112, 0x7632, R4 ;  /* 0x0000763270047816 */ /* 0x021fe40000000004 */
[----:B------:R-:W-:Y:S02]  /*1ee0*/  PRMT R6, R113, 0x7632, R6 ;  /* 0x0000763271067816 */ /* 0x000fe40000000006 */
[----:B------:R-:W-:Y:S02]  /*1ef0*/  PRMT R7, R114, 0x7632, R7 ;  /* 0x0000763272077816 */ /* 0x000fe40000000007 */
[C---:B------:R-:W-:Y:S01]  /*1f00*/  PRMT R8, R115.reuse, 0x7632, R8 ;  /* 0x0000763273087816 */ /* 0x040fe20000000008 */
[----:B------:R-:W-:Y:S01]  /*1f10*/  IMAD.U32 R115, R115, 0x10000, RZ ;  /* 0x0001000073737824 */ /* 0x000fe200078e00ff */
        /* <DEDUP_REMOVED lines=16> */
.L_x_7149:
        /* <DEDUP_REMOVED lines=12> */
.L_x_7148:
[----:B------:R-:W0:Y:S02]  /*20e0*/  LDC.64 R112, c[0x0][0x3a8] ;  /* 0x0000ea00ff707b82 */ /* 0x000e240000000a00 */
[C---:B0-----:R-:W-:Y:S01]  /*20f0*/  IMAD.WIDE.U32 R112, R117.reuse, 0x20, R112 ;  /* 0x0000002075707825 */ /* 0x041fe200078e0070 */
[----:B------:R-:W-:-:S04]  /*2100*/  IADD3 R117, PT, PT, R117, 0x80, RZ ;  /* 0x0000008075757810 */ /* 0x000fc80007ffe0ff */
[----:B------:R2:W-:Y:S04]  /*2110*/  STG.E.128 desc[UR8][R112.64], R4 ;  /* 0x0000000470007986 */ /* 0x0005e8000c101d08 */
[----:B------:R2:W-:Y:S02]  /*2120*/  STG.E.128 desc[UR8][R112.64+0x10], R8 ;  /* 0x0000100870007986 */ /* 0x0005e4000c101d08 */
.L_x_7145:
[----:B------:R-:W-:Y:S05]  /*2130*/  BSYNC.RECONVERGENT B0 ;  /* 0x0000000000007941 */ /* 0x000fea0003800200 */
.L_x_7144:
        /* <DEDUP_REMOVED lines=28> */
[----:B------:R-:W-:Y:S01]  /*2300*/  SHF.L.U32 R107, R107, 0x10, RZ ;  /* 0x000000106b6b7819 */ /* 0x000fe200000006ff */
[----:B------:R-:W-:Y:S01]  /*2310*/  IMAD.U32 R124, R104, 0x10000, RZ ;  /* 0x00010000687c7824 */ /* 0x000fe200078e00ff */
[----:B------:R-:W-:Y:S02]  /*2320*/  PRMT R104, R38, 0x7632, R104 ;  /* 0x0000763226687816 */ /* 0x000fe40000000068 */
        /* <DEDUP_REMOVED lines=29> */
.L_x_7153:
        /* <DEDUP_REMOVED lines=13> */
[----:B------:R-:W-:-:S02]  /*25d0*/  SHF.L.U32 R104, R104, 0x10, RZ ;  /* 0x0000001068687819 */ /* 0x000fc400000006ff */
[----:B------:R-:W-:Y:S02]  /*25e0*/  PRMT R108, R115, 0x7632, R108 ;  /* 0x00007632736c7816 */ /* 0x000fe4000000006c */
[----:B------:R-:W-:Y:S01]  /*25f0*/  SHF.L.U32 R111, R107, 0x10, RZ ;  /* 0x000000106b6f7819 */ /* 0x000fe200000006ff */
[----:B------:R-:W-:Y:S01]  /*2600*/  FADD.FTZ R107, R109, R106 ;  /* 0x0000006a6d6b7221 */ /* 0x000fe20000010000 */
[----:B------:R-:W-:Y:S01]  /*2610*/  FADD.FTZ R109, R119, R104 ;  /* 0x00000068776d7221 */ /* 0x000fe20000010000 */
[----:B------:R-:W-:Y:S01]  /*2620*/  SHF.L.U32 R106, R113, 0x10, RZ ;  /* 0x00000010716a7819 */ /* 0x000fe200000006ff */
[----:B------:R-:W-:Y:S01]  /*2630*/  IMAD.U32 R108, R108, 0x10000, RZ ;  /* 0x000100006c6c7824 */ /* 0x000fe200078e00ff */
        /* <DEDUP_REMOVED lines=13> */
.L_x_7152:
        /* <DEDUP_REMOVED lines=22> */
.L_x_7155:
[C---:B0----5:R-:W-:Y:S01]  /*2870*/  PRMT R105, R112.reuse, 0x7632, R105 ;  /* 0x0000763270697816 */ /* 0x061fe20000000069 */
[----:B------:R-:W-:Y:S01]  /*2880*/  IMAD.U32 R104, R112, 0x10000, RZ ;  /* 0x0001000070687824 */ /* 0x000fe200078e00ff */
[----:B------:R-:W-:Y:S02]  /*2890*/  PRMT R107, R113, 0x7632, R107 ;  /* 0x00007632716b7816 */ /* 0x000fe4000000006b */
[C---:B------:R-:W-:Y:S02]  /*28a0*/  PRMT R109, R114.reuse, 0x7632, R109 ;  /* 0x00007632726d7816 */ /* 0x040fe4000000006d */
        /* <DEDUP_REMOVED lines=8> */
.L_x_7154:
[----:B------:R-:W0:Y:S02]  /*2930*/  LDC.64 R112, c[0x0][0x3a8] ;  /* 0x0000ea00ff707b82 */ /* 0x000e240000000a00 */
[----:B0-----:R-:W-:-:S05]  /*2940*/  IMAD.WIDE.U32 R112, R117, 0x20, R112 ;  /* 0x0000002075707825 */ /* 0x001fca00078e0070 */
[----:B------:R3:W-:Y:S04]  /*2950*/  STG.E.128 desc[UR8][R112.64], R104 ;  /* 0x0000006870007986 */ /* 0x0007e8000c101d08 */
[----:B------:R3:W-:Y:S02]  /*2960*/  STG.E.128 desc[UR8][R112.64+0x10], R108 ;  /* 0x0000106c70007986 */ /* 0x0007e4000c101d08 */
.L_x_7151:
[----:B------:R-:W-:Y:S05]  /*2970*/  BSYNC.RECONVERGENT B0 ;  /* 0x0000000000007941 */ /* 0x000fea0003800200 */
.L_x_7150:
        /* <DEDUP_REMOVED lines=47> */
[----:B0-----:R-:W-:-:S04]  /*2c70*/  LOP3.LUT R121, R117, 0x1f, RZ, 0xc0, !PT ;  /* 0x0000001f75797812 */ /* 0x001fc800078ec0ff */
        /* <DEDUP_REMOVED lines=88> */
.L_x_7157:
[----:B------:R-:W-:Y:S05]  /*3200*/  BSYNC.RECONVERGENT B0 ;  /* 0x0000000000007941 */ /* 0x000fea0003800200 */
.L_x_7156:
[----:B------:R-:W-:Y:S01]  /*3210*/  BAR.SYNC.DEFER_BLOCKING 0x0 ;  /* 0x0000000000007b1d */ /* 0x000fe20000010000 */
[----:B------:R-:W-:Y:S01]  /*3220*/  HFMA2 R119, -RZ, RZ, 0, 0 ;  /* 0x00000000ff777431 */ /* 0x000fe200000001ff */
[----:B0-----:R-:W-:-:S04]  /*3230*/  CS2R R112, SRZ ;  /* 0x0000000000707805 */ /* 0x001fc8000001ff00 */
        /* <DEDUP_REMOVED lines=10> */
.L_x_7159:
[----:B------:R-:W-:Y:S05]  /*32e0*/  BSYNC.RECONVERGENT B0 ;  /* 0x0000000000007941 */ /* 0x000fea0003800200 */
.L_x_7158:
[----:B------:R-:W1:Y:S01]  /*32f0*/  SHFL.DOWN PT, R114, R119, 0x2, 0x1f ;  /* 0x08401f0077727f89 */ /* 0x000e6200000e0000 */
[-C--:B------:R-:W-:Y:S01]  /*3300*/  I2FP.F32.S32 R121, R119.reuse ;  /* 0x0000007700797245 */ /* 0x080fe20000201400 */
[----:B------:R-:W-:Y:S01]  /*3310*/  BSSY.RECONVERGENT B0, `(.L_x_7160) ;  /* 0x0000054000007945 */ /* 0x000fe20003800200 */
[----:B------:R-:W-:Y:S01]  /*3320*/  ISETP.NE.AND P1, PT, R117, RZ, PT ;  /* 0x000000ff7500720c */ /* 0x000fe20003f25270 */
[----:B0-----:R-:W0:Y:S01]  /*3330*/  SHFL.DOWN PT, R115, R112, 0x2, 0x1f ;  /* 0x08401f0070737f89 */ /* 0x001e2200000e0000 */
[----:B------:R-:W-:Y:S02]  /*3340*/  ISETP.NE.AND P5, PT, RZ, UR7, PT ;  /* 0x00000007ff007c0c */ /* 0x000fe4000bfa5270 */
[----:B------:R-:W-:Y:S02]  /*3350*/  MOV R125, UR6 ;  /* 0x00000006007d7c02 */ /* 0x000fe40008000f00 */
[----:B-1----:R-:W-:Y:S02]  /*3360*/  I2FP.F32.S32 R118, R114 ;  /* 0x0000007200767245 */ /* 0x002fe40000201400 */
[----:B------:R-:W-:Y:S01]  /*3370*/  IADD3 R114, PT, PT, R114, R119, RZ ;  /* 0x0000007772727210 */ /* 0x000fe20007ffe0ff */
[----:B0-----:R-:W-:-:S02]  /*3380*/  FADD.FTZ R120, -R115, R112 ;  /* 0x0000007073787221 */ /* 0x001fc40000010100 */
[----:B------:R-:W-:Y:S01]  /*3390*/  FMUL.FTZ R122, R115, R118 ;  /* 0x00000076737a7220 */ /* 0x000fe20000410000 */
[----:B------:R-:W-:Y:S01]  /*33a0*/  I2FP.F32.S32 R115, R114 ;  /* 0x0000007200737245 */ /* 0x000fe20000201400 */
[----:B------:R-:W-:Y:S01]  /*33b0*/  SHFL.DOWN PT, R119, R114, 0x1, 0x1f ;  /* 0x08201f0072777f89 */ /* 0x000fe200000e0000 */
[----:B------:R-:W-:Y:S01]  /*33c0*/  FMUL.FTZ R120, R120, R120 ;  /* 0x0000007878787220 */ /* 0x000fe20000410000 */
[----:B------:R-:W-:Y:S02]  /*33d0*/  FFMA.FTZ R123, R121, R112, R122 ;  /* 0x00000070797b7223 */ /* 0x000fe4000001007a */
[----:B------:R-:W0:Y:S01]  /*33e0*/  SHFL.DOWN PT, R122, R113, 0x2, 0x1f ;  /* 0x08401f00717a7f89 */ /* 0x000e2200000e0000 */
[----:B------:R-:W-:Y:S02]  /*33f0*/  FMUL.FTZ R121, R120, R121 ;  /* 0x0000007978797220 */ /* 0x000fe40000410000 */
[----:B------:R-:W1:Y:S02]  /*3400*/  MUFU.RCP R120, R115 ;  /* 0x0000007300787308 */ /* 0x000e640000001000 */
[----:B------:R-:W-:Y:S01]  /*3410*/  FMUL.FTZ R118, R121, R118 ;  /* 0x0000007679767220 */ /* 0x000fe20000410000 */
[----:B-1----:R-:W-:Y:S01]  /*3420*/  FMUL.FTZ R112, R120, R123 ;  /* 0x0000007b78707220 */ /* 0x002fe20000410000 */
[----:B0-----:R-:W-:Y:S01]  /*3430*/  FADD.FTZ R123, R122, R113 ;  /* 0x000000717a7b7221 */ /* 0x001fe20000010000 */
[----:B------:R-:W-:-:S03]  /*3440*/  I2FP.F32.S32 R122, R119 ;  /* 0x00000077007a7245 */ /* 0x000fc60000201400 */
[----:B------:R-:W0:Y:S01]  /*3450*/  SHFL.DOWN PT, R121, R112, 0x1, 0x1f ;  /* 0x08201f0070797f89 */ /* 0x000e2200000e0000 */
[----:B------:R-:W-:Y:S01]  /*3460*/  FFMA.FTZ R120, R120, R118, R123 ;  /* 0x0000007678787223 */ /* 0x000fe2000001007b */
[----:B------:R-:W-:-:S04]  /*3470*/  IADD3 R118, PT, PT, R114, R119, RZ ;  /* 0x0000007772767210 */ /* 0x000fc80007ffe0ff */
[----:B------:R-:W1:Y:S01]  /*3480*/  SHFL.DOWN PT, R123, R120, 0x1, 0x1f ;  /* 0x08201f00787b7f89 */ /* 0x000e6200000e0000 */
[----:B------:R-:W-:-:S04]  /*3490*/  I2FP.F32.S32 R118, R118 ;  /* 0x0000007600767245 */ /* 0x000fc80000201400 */
[----:B------:R2:W3:Y:S02]  /*34a0*/  MUFU.RCP R113, R118 ;  /* 0x0000007600717308 */ /* 0x0004e40000001000 */
[----:B--2---:R-:W2:Y:S01]  /*34b0*/  LDC R118, c[0x0][0x448] ;  /* 0x00011200ff767b82 */ /* 0x004ea20000000800 */
[----:B0-----:R-:W-:Y:S01]  /*34c0*/  FADD.FTZ R119, R112, -R121 ;  /* 0x8000007970777221 */ /* 0x001fe20000010000 */
[----:B------:R-:W-:-:S03]  /*34d0*/  FMUL.FTZ R124, R121, R122 ;  /* 0x0000007a797c7220 */ /* 0x000fc60000410000 */
[----:B------:R-:W-:Y:S01]  /*34e0*/  FMUL.FTZ R114, R119, R119 ;  /* 0x0000007777727220 */ /* 0x000fe20000410000 */
[C---:B------:R-:W-:Y:S01]  /*34f0*/  FFMA.FTZ R124, R115.reuse, R112, R124 ;  /* 0x00000070737c7223 */ /* 0x040fe2000001007c */
[----:B-1----:R-:W-:Y:S02]  /*3500*/  FADD.FTZ R112, R120, R123 ;  /* 0x0000007b78707221 */ /* 0x002fe40000010000 */
[----:B------:R-:W-:Y:S01]  /*3510*/  FMUL.FTZ R114, R115, R114 ;  /* 0x0000007273727220 */ /* 0x000fe20000410000 */
[----:B---3--:R-:W-:Y:S01]  /*3520*/  FMUL.FTZ R121, R113, R124 ;  /* 0x0000007c71797220 */ /* 0x008fe20000410000 */
[----:B------:R-:W-:Y:S02]  /*3530*/  MOV R123, UR6 ;  /* 0x00000006007b7c02 */ /* 0x000fe40008000f00 */
[----:B------:R-:W-:-:S03]  /*3540*/  FMUL.FTZ R114, R114, R122 ;  /* 0x0000007a72727220 */ /* 0x000fc60000410000 */
[----:B------:R-:W0:Y:S01]  /*3550*/  SHFL.IDX PT, R121, R121, RZ, 0x1f ;  /* 0x00001fff79797589 */ /* 0x000e2200000e0000 */
[----:B------:R-:W-:Y:S02]  /*3560*/  FFMA.FTZ R120, R113, R114, R112 ;  /* 0x0000007271787223 */ /* 0x000fe40000010070 */
[----:B------:R-:W1:Y:S03]  /*3570*/  @!P1 LDC.64 R114, c[0x0][0x3c0] ;  /* 0x0000f000ff729b82 */ /* 0x000e660000000a00 */
[----:B------:R-:W2:Y:S01]  /*3580*/  SHFL.IDX PT, R113, R120, RZ, 0x1f ;  /* 0x00001fff78717589 */ /* 0x000ea200000e0000 */
[----:B0-----:R-:W-:Y:S01]  /*3590*/  FMUL.FTZ R112, R121, R121 ;  /* 0x0000007979707220 */ /* 0x001fe20000410000 */
[----:B-1----:R-:W-:-:S04]  /*35a0*/  @!P1 IMAD.WIDE R114, R123, 0x4, R114 ;  /* 0x000000047b729825 */ /* 0x002fc800078e0272 */
[----:B------:R-:W-:Y:S01]  /*35b0*/  FSEL R119, R112, RZ, P5 ;  /* 0x000000ff70777208 */ /* 0x000fe20002800000 */
[----:B--2---:R-:W-:Y:S02]  /*35c0*/  FFMA.FTZ R118, R113, UR14, R118 ;  /* 0x0000000e71767c23 */ /* 0x004fe40008010076 */
[----:B------:R-:W0:Y:S01]  /*35d0*/  @!P1 LDC.64 R112, c[0x0][0x3c8] ;  /* 0x0000f200ff709b82 */ /* 0x000e220000000a00 */
[----:B------:R1:W-:Y:S01]  /*35e0*/  @!P1 STG.E desc[UR8][R114.64], R121 ;  /* 0x0000007972009986 */ /* 0x0003e2000c101908 */
[----:B------:R-:W-:Y:S01]  /*35f0*/  FADD.FTZ R119, R118, R119 ;  /* 0x0000007776777221 */ /* 0x000fe20000010000 */
[----:B------:R-:W-:-:S05]  /*3600*/  FSEL R118, R121, RZ, !P5 ;  /* 0x000000ff79767208 */ /* 0x000fca0006800000 */
[----:B------:R-:W2:Y:S01]  /*3610*/  MUFU.RSQ R119, R119 ;  /* 0x0000007700777308 */ /* 0x000ea20000001400 */
[----:B0-----:R-:W-:-:S05]  /*3620*/  @!P1 IMAD.WIDE R112, R125, 0x4, R112 ;  /* 0x000000047d709825 */ /* 0x001fca00078e0270 */
[----:B--2---:R1:W-:Y:S01]  /*3630*/  @!P1 STG.E desc[UR8][R112.64], R119 ;  /* 0x0000007770009986 */ /* 0x0043e2000c101908 */
[----:B------:R-:W-:Y:S05]  /*3640*/  @!P0 BRA `(.L_x_7161) ;  /* 0x0000000000808947 */ /* 0x000fea0003800000 */
[--C-:B-1----:R-:W-:Y:S01]  /*3650*/  FADD.FTZ R112, R24, -R118.reuse ;  /* 0x8000007618707221 */ /* 0x102fe20000010000 */
[--C-:B------:R-:W-:Y:S01]  /*3660*/  FADD.FTZ R120, R26, -R118.reuse ;  /* 0x800000761a787221 */ /* 0x100fe20000010000 */
[--C-:B------:R-:W-:Y:S01]  /*3670*/  FADD.FTZ R122, R27, -R118.reuse ;  /* 0x800000761b7a7221 */ /* 0x100fe20000010000 */
[--C-:B------:R-:W-:Y:S01]  /*3680*/  FADD.FTZ R124, R23, -R118.reuse ;  /* 0x80000076177c7221 */ /* 0x100fe20000010000 */
[----:B------:R-:W-:Y:S01]  /*3690*/  FMUL.FTZ R113, R119, R112 ;  /* 0x0000007077717220 */ /* 0x000fe20000410000 */
[----:B------:R-:W-:Y:S01]  /*36a0*/  FADD.FTZ R112, R25, -R118 ;  /* 0x8000007619707221 */ /* 0x000fe20000010000 */
        /* <DEDUP_REMOVED lines=8> */
[----:B------:R-:W-:Y:S01]  /*3730*/  FADD.FTZ R114, R20, -R118 ;  /* 0x8000007614727221 */ /* 0x000fe20000010000 */
[----:B------:R-:W-:-:S03]  /*3740*/  FFMA.FTZ R124, R124, R99, R91 ;  /* 0x000000637c7c7223 */ /* 0x000fc6000001005b */
[----:B------:R-:W-:Y:S02]  /*3750*/  F2FP.BF16.F32.PACK_AB R112, R113, R112 ;  /* 0x000000707170723e */ /* 0x000fe400000010ff */
[----:B------:R-:W-:Y:S01]  /*3760*/  F2FP.BF16.F32.PACK_AB R113, R122, R115 ;  /* 0x000000737a71723e */ /* 0x000fe200000010ff */
[----:B------:R-:W-:Y:S01]  /*3770*/  FMUL.FTZ R115, R119, R114 ;  /* 0x0000007277737220 */ /* 0x000fe20000410000 */
[--C-:B------:R-:W-:Y:S01]  /*3780*/  FADD.FTZ R114, R21, -R118.reuse ;  /* 0x8000007615727221 */ /* 0x100fe20000010000 */
[----:B------:R-:W-:-:S03]  /*3790*/  FADD.FTZ R122, R22, -R118 ;  /* 0x80000076167a7221 */ /* 0x000fc60000010000 */
[C---:B------:R-:W-:Y:S01]  /*37a0*/  FMUL.FTZ R120, R119.reuse, R114 ;  /* 0x0000007277787220 */ /* 0x040fe20000410000 */
[----:B------:R-:W-:Y:S01]  /*37b0*/  FMUL.FTZ R121, R119, R122 ;  /* 0x0000007a77797220 */ /* 0x000fe20000410000 */
[----:B------:R-:W-:Y:S02]  /*37c0*/  FFMA.FTZ R114, R115, R96, R88 ;  /* 0x0000006073727223 */ /* 0x000fe40000010058 */
[----:B------:R-:W-:Y:S01]  /*37d0*/  FFMA.FTZ R115, R120, R97, R89 ;  /* 0x0000006178737223 */ /* 0x000fe20000010059 */
[----:B------:R-:W-:-:S04]  /*37e0*/  FFMA.FTZ R121, R121, R98, R90 ;  /* 0x0000006279797223 */ /* 0x000fc8000001005a */
[----:B------:R-:W-:Y:S02]  /*37f0*/  F2FP.BF16.F32.PACK_AB R114, R115, R114 ;  /* 0x000000727372723e */ /* 0x000fe400000010ff */
[----:B------:R-:W-:Y:S02]  /*3800*/  F2FP.BF16.F32.PACK_AB R115, R124, R121 ;  /* 0x000000797c73723e */ /* 0x000fe400000010ff */
[----:B------:R-:W0:Y:S02]  /*3810*/  LDC.64 R120, c[0x0][0x428] ;  /* 0x00010a00ff787b82 */ /* 0x000e240000000a00 */
[C---:B0-----:R-:W-:Y:S01]  /*3820*/  IMAD.WIDE.U32 R120, R2.reuse, 0x10, R120 ;  /* 0x0000001002787825 */ /* 0x041fe200078e0078 */
[----:B------:R-:W-:-:S04]  /*3830*/  IADD3 R2, PT, PT, R2, 0x80, RZ ;  /* 0x0000008002027810 */ /* 0x000fc80007ffe0ff */
[----:B------:R0:W-:Y:S03]  /*3840*/  STG.E.128 desc[UR8][R120.64], R112 ;  /* 0x0000007078007986 */ /* 0x0001e6000c101d08 */
.L_x_7161:
[----:B------:R-:W-:Y:S05]  /*3850*/  BSYNC.RECONVERGENT B0 ;  /* 0x0000000000007941 */ /* 0x000fea0003800200 */
.L_x_7160:
[----:B------:R-:W-:Y:S04]  /*3860*/  BSSY.RECONVERGENT B0, `(.L_x_7162) ;  /* 0x0000022000007945 */ /* 0x000fe80003800200 */
[----:B------:R-:W-:Y:S05]  /*3870*/  @!P2 BRA `(.L_x_7163) ;  /* 0x000000000080a947 */ /* 0x000fea0003800000 */
[--C-:B01----:R-:W-:Y:S01]  /*3880*/  FADD.FTZ R112, R16, -R118.reuse ;  /* 0x8000007610707221 */ /* 0x103fe20000010000 */
        /* <DEDUP_REMOVED lines=31> */
.L_x_7163:
[----:B------:R-:W-:Y:S05]  /*3a80*/  BSYNC.RECONVERGENT B0 ;  /* 0x0000000000007941 */ /* 0x000fea0003800200 */
.L_x_7162:
[----:B------:R-:W-:Y:S04]  /*3a90*/  BSSY.RECONVERGENT B0, `(.L_x_7164) ;  /* 0x0000022000007945 */ /* 0x000fe80003800200 */
[----:B------:R-:W-:Y:S05]  /*3aa0*/  @!P3 BRA `(.L_x_7165) ;  /* 0x000000000080b947 */ /* 0x000fea0003800000 */
[--C-:B012---:R-:W-:Y:S01]  /*3ab0*/  FADD.FTZ R112, R4, -R118.reuse ;  /* 0x8000007604707221 */ /* 0x107fe20000010000 */
        /* <DEDUP_REMOVED lines=31> */
.L_x_7165:
[----:B------:R-:W-:Y:S05]  /*3cb0*/  BSYNC.RECONVERGENT B0 ;  /* 0x0000000000007941 */ /* 0x000fea0003800200 */
.L_x_7164:
[----:B------:R-:W-:Y:S04]  /*3cc0*/  BSSY.RECONVERGENT B0, `(.L_x_7166) ;  /* 0x0000021000007945 */ /* 0x000fe80003800200 */
        /* <DEDUP_REMOVED lines=26> */
[----:B------:R-:W-:-:S02]  /*3e70*/  F2FP.BF16.F32.PACK_AB R114, R119, R114 ;  /* 0x000000727772723e */ /* 0x000fc400000010ff */
[----:B------:R-:W0:Y:S01]  /*3e80*/  LDC.64 R118, c[0x0][0x428] ;  /* 0x00010a00ff767b82 */ /* 0x000e220000000a00 */
[----:B------:R-:W-:Y:S02]  /*3e90*/  F2FP.BF16.F32.PACK_AB R113, R120, R113 ;  /* 0x000000717871723e */ /* 0x000fe400000010ff */
[----:B------:R-:W-:Y:S01]  /*3ea0*/  F2FP.BF16.F32.PACK_AB R112, R121, R122 ;  /* 0x0000007a7970723e */ /* 0x000fe200000010ff */
[----:B0-----:R-:W-:-:S05]  /*3eb0*/  IMAD.WIDE.U32 R118, R2, 0x10, R118 ;  /* 0x0000001002767825 */ /* 0x001fca00078e0076 */
[----:B------:R4:W-:Y:S02]  /*3ec0*/  STG.E.128 desc[UR8][R118.64], R112 ;  /* 0x0000007076007986 */ /* 0x0009e4000c101d08 */
.L_x_7167:
[----:B------:R-:W-:Y:S05]  /*3ed0*/  BSYNC.RECONVERGENT B0 ;  /* 0x0000000000007941 */ /* 0x000fea0003800200 */
.L_x_7166:
[----:B------:R-:W-:Y:S02]  /*3ee0*/  UIADD3 UR6, UPT, UPT, UR6, UR16, URZ ;  /* 0x0000001006067290 */ /* 0x000fe4000fffe0ff */
[----:B------:R-:W-:Y:S02]  /*3ef0*/  UPLOP3.LUT UP1, UPT, UPT, UPT, UP1, 0x40, 0x4 ;  /* 0x000000000004789c */ /* 0x000fe40003f2e810 */
[----:B------:R-:W-:-:S09]  /*3f00*/  UISETP.GE.AND UP0, UPT, UR6, UR17, UPT ;  /* 0x000000110600728c */ /* 0x000fd2000bf06270 */
[----:B------:R-:W-:Y:S05]  /*3f10*/  BRA.U !UP0, `(.L_x_7168) ;  /* 0xffffffc908207547 */ /* 0x000fea000b83ffff */
[----:B------:R-:W-:Y:S05]  /*3f20*/  EXIT ;  /* 0x000000000000794d */ /* 0x000fea0003800000 */
.L_x_7169:
        /* <DEDUP_REMOVED lines=13> */
.L_x_17974:


//--------------------- .text._ZN10layer_norm31ln_parallel_residual_fwd_kernelINS_13Kernel_traitsIf13__nv_bfloat16fS2_fjLj4096ELj1ELj1ELj4ELj16ENS_18Kernel_traits_baseILj4096EfS2_fS2_fjLj128EEEEELb0ELb1ELb1EEEvNS_9FwdParamsE --------------------------
	.section	.text._ZN10layer_norm31ln_parallel_residual_fwd_kernelINS_13Kernel_traitsIf13__nv_bfloat16fS2_fjLj4096ELj1ELj1ELj4ELj16ENS_18Kernel_traits_baseILj4096EfS2_fS2_fjLj128EEEEELb0ELb1ELb1EEEvNS_9FwdParamsE,"ax",@progbits
	.align	128
        .global         _ZN10layer_norm31ln_parallel_residual_fwd_kernelINS_13Kernel_traitsIf13__nv_bfloat16fS2_fjLj4096ELj1ELj1ELj4ELj16ENS_18Kernel_traits_baseILj4096EfS2_fS2_fjLj128EEEEELb0ELb1ELb1EEEvNS_9FwdParamsE
        .type           _ZN10layer_norm31ln_parallel_residual_fwd_kernelINS_13Kernel_traitsIf13__nv_bfloat16fS2_fjLj4096ELj1ELj1ELj4ELj16ENS_18Kernel_traits_baseILj4096EfS2_fS2_fjLj128EEEEELb0ELb1ELb1EEEvNS_9FwdParamsE,@function
        .size           _ZN10layer_norm31ln_parallel_residual_fwd_kernelINS_13Kernel_traitsIf13__nv_bfloat16fS2_fjLj4096ELj1ELj1ELj4ELj16ENS_18Kernel_traits_baseILj4096EfS2_fS2_fjLj128EEEEELb0ELb1ELb1EEEvNS_9FwdParamsE,(.L_x_17975 - _ZN10layer_norm31ln_parallel_residual_fwd_kernelINS_13Kernel_traitsIf13__nv_bfloat16fS2_fjLj4096ELj1ELj1ELj4ELj16ENS_18Kernel_traits_baseILj4096EfS2_fS2_fjLj128EEEEELb0ELb1ELb1EEEvNS_9FwdParamsE)
        .other          _ZN10layer_norm31ln_parallel_residual_fwd_kernelINS_13Kernel_traitsIf13__nv_bfloat16fS2_fjLj4096ELj1ELj1ELj4ELj16ENS_18Kernel_traits_baseILj4096EfS2_fS2_fjLj128EEEEELb0ELb1ELb1EEEvNS_9FwdParamsE,@"STO_CUDA_ENTRY STV_DEFAULT"
_ZN10layer_norm31ln_parallel_residual_fwd_kernelINS_13Kernel_traitsIf13__nv_bfloat16fS2_fjLj4096ELj1ELj1ELj4ELj16ENS_18Kernel_traits_baseILj4096EfS2_fS2_fjLj128EEEEELb0ELb1ELb1EEEvNS_9FwdParamsE:
.text._ZN10layer_norm31ln_parallel_residual_fwd_kernelINS_13Kernel_traitsIf13__nv_bfloat16fS2_fjLj4096ELj1ELj1ELj4ELj16ENS_18Kernel_traits_baseILj4096EfS2_fS2_fjLj128EEEEELb0ELb1ELb1EEEvNS_9FwdParamsE:
        /* <DEDUP_REMOVED lines=8> */
[----:B---3--:R-:W-:Y:S05]  /*0080*/  BRA.U !UP0, `(.L_x_7170) ;  /* 0x0000000108547547 */ /* 0x008fea000b800000 */
[----:B------:R-:W2:Y:S08]  /*0090*/  LDC.64 R68, c[0x0][0x3d0] ;  /* 0x0000f400ff447b82 */ /* 0x000eb00000000a00 */
[----:B------:R-:W0:Y:S01]  /*00a0*/  LDC.64 R70, c[0x0][0x438] ;  /* 0x00010e00ff467b82 */ /* 0x000e220000000a00 */
[----:B--2---:R-:W-:-:S05]  /*00b0*/  IMAD.WIDE.U32 R68, R0, 0x20, R68 ;  /* 0x0000002000447825 */ /* 0x004fca00078e0044 */
[----:B------:R1:W5:Y:S01]  /*00c0*/  LDG.E.128 R64, desc[UR6][R68.64] ;  /* 0x0000000644407981 */ /* 0x000362000c1e1d00 */
[----:B0-----:R-:W-:-:S03]  /*00d0*/  IMAD.WIDE.U32 R70, R0, 0x20, R70 ;  /* 0x0000002000467825 */ /* 0x001fc600078e0046 */
        /* <DEDUP_REMOVED lines=16> */
.L_x_7170:
[----:B------:R-:W2:Y:S01]  /*01e0*/  LDC.64 R4, c[0x0][0x3d0] ;  /* 0x0000f400ff047b82 */ /* 0x000ea20000000a00 */
        /* <DEDUP_REMOVED lines=14> */
[----:B--2---:R-:W-:Y:S01]  /*02d0*/  IMAD.WIDE.U32 R12, R0, 0x20, R4 ;  /* 0x00000020000c7825 */ /* 0x004fe200078e0004 */
[----:B------:R-:W-:-:S04]  /*02e0*/  CS2R R4, SRZ ;  /* 0x0000000000047805 */ /* 0x000fc8000001ff00 */
[----:B------:R-:W5:Y:S04]  /*02f0*/  LDG.E.128 R64, desc[UR6][R12.64] ;  /* 0x000000060c407981 */ /* 0x000f68000c1e1d00 */
[----:B------:R-:W5:Y:S04]  /*0300*/  LDG.E.128 R60, desc[UR6][R12.64+0x10] ;  /* 0x000010060c3c7981 */ /* 0x000f68000c1e1d00 */
[----:B------:R-:W5:Y:S04]  /*0310*/  LDG.E.128 R56, desc[UR6][R12.64+0x1000] ;  /* 0x001000060c387981 */ /* 0x000f68000c1e1d00 */
[----:B------:R-:W5:Y:S04]  /*0320*/  LDG.E.128 R52, desc[UR6][R12.64+0x1010] ;  /* 0x001010060c347981 */ /* 0x000f68000c1e1d00 */
[----:B------:R-:W5:Y:S04]  /*0330*/  LDG.E.128 R48, desc[UR6][R12.64+0x2000] ;  /* 0x002000060c307981 */ /* 0x000f68000c1e1d00 */
[----:B------:R-:W5:Y:S04]  /*0340*/  LDG.E.128 R44, desc[UR6][R12.64+0x2010] ;  /* 0x002010060c2c7981 */ /* 0x000f68000c1e1d00 */
[----:B------:R-:W5:Y:S04]  /*0350*/  LDG.E.128 R40, desc[UR6][R12.64+0x3000] ;  /* 0x003000060c287981 */ /* 0x000f68000c1e1d00 */
[----:B------:R0:W5:Y:S02]  /*0360*/  LDG.E.128 R36, desc[UR6][R12.64+0x3010] ;  /* 0x003010060c247981 */ /* 0x000164000c1e1d00 */
[----:B0-----:R-:W-:-:S07]  /*0370*/  CS2R R12, SRZ ;  /* 0x00000000000c7805 */ /* 0x001fce000001ff00 */
.L_x_7171:
[----:B------:R-:W0:Y:S02]  /*0380*/  LDCU UR4, c[0x0][0x384] ;  /* 0x00007080ff0477ac */ /* 0x000e240008000800 */
[----:B0-----:R-:W-:-:S13]  /*0390*/  ISETP.GE.AND P0, PT, R2, UR4, PT ;  /* 0x0000000402007c0c */ /* 0x001fda000bf06270 */
[----:B------:R-:W-:Y:S05]  /*03a0*/  @P0 EXIT ;  /* 0x000000000000094d */ /* 0x000fea0003800000 */
[----:B------:R-:W0:Y:S01]  /*03b0*/  LDCU.64 UR4, c[0x0][0x398] ;  /* 0x00007300ff0477ac */ /* 0x000e220008000a00 */
[----:B------:R-:W2:Y:S01]  /*03c0*/  LDCU UR8, c[0x0][0x388] ;  /* 0x00007100ff0877ac */ /* 0x000ea20008000800 */
[----:B------:R-:W3:Y:S01]  /*03d0*/  LDCU.U8 UR14, c[0x0][0x410] ;  /* 0x00008200ff0e77ac */ /* 0x000ee20008000000 */
[----:B------:R-:W4:Y:S01]  /*03e0*/  LDCU UR9, c[0x0][0x400] ;  /* 0x00008000ff0977ac */ /* 0x000f220008000800 */
[----:B------:R-:W1:Y:S01]  /*03f0*/  LDCU.64 UR12, c[0x0][0x398] ;  /* 0x00007300ff0c77ac */ /* 0x000e620008000a00 */
[----:B0-----:R-:W-:Y:S01]  /*0400*/  ISETP.NE.U32.AND P0, PT, RZ, UR4, PT ;  /* 0x00000004ff007c0c */ /* 0x001fe2000bf05070 */
[----:B------:R-:W0:Y:S03]  /*0410*/  LDCU.64 UR10, c[0x0][0x3a0] ;  /* 0x00007400ff0a77ac */ /* 0x000e260008000a00 */
[----:B------:R-:W-:Y:S01]  /*0420*/  ISETP.NE.AND.EX P0, PT, RZ, UR5, PT, P0 ;  /* 0x00000005ff007c0c */ /* 0x000fe2000bf05300 */
[----:B-1234-:R-:W-:-:S12]  /*0430*/  UPLOP3.LUT UP1, UPT, UPT, UPT, UPT, 0x40, 0x4 ;  /* 0x000000000004789c */ /* 0x01efd80003f2e870 */
.L_x_7192:
[----:B0-----:R-:W-:Y:S01]  /*0440*/  ISETP.NE.U32.AND P1, PT, RZ, UR10, PT ;  /* 0x0000000aff007c0c */ /* 0x001fe2000bf25070 */
[----:B--2---:R-:W0:Y:S01]  /*0450*/  @P0 LDC.64 R80, c[0x0][0x398] ;  /* 0x0000e600ff500b82 */ /* 0x004e220000000a00 */
        /* <DEDUP_REMOVED lines=10> */
[----:B-----5:R-:W5:Y:S01]  /*0500*/  LDG.E.128 R84, desc[UR6][R84.64] ;  /* 0x0000000654547981 */ /* 0x020f62000c1e1d00 */
        /* <DEDUP_REMOVED lines=26> */
.L_x_7173:
        /* <DEDUP_REMOVED lines=21> */
.L_x_7172:
[----:B------:R-:W-:-:S04]  /*0800*/  UISETP.NE.U32.AND UP0, UPT, UR10, URZ, UPT ;  /* 0x000000ff0a00728c */ /* 0x000fc8000bf05070 */
[----:B------:R-:W-:-:S09]  /*0810*/  UISETP.NE.AND.EX UP0, UPT, UR11, URZ, UPT, UP0 ;  /* 0x000000ff0b00728c */ /* 0x000fd2000bf05300 */
[----:B------:R-:W-:Y:S05]  /*0820*/  BRA.U UP0, `(.L_x_7175) ;  /* 0x0000000100747547 */ /* 0x000fea000b800000 */
[----:B-----5:R-:W-:Y:S02]  /*0830*/  SHF.L.U32 R83, R84, 0x10, RZ ;  /* 0x0000001054537819 */ /* 0x020fe400000006ff */
[C---:B------:R-:W-:Y:S02]  /*0840*/  PRMT R92, R85.reuse, 0x7632, R92 ;  /* 0x00007632555c7816 */ /* 0x040fe4000000005c */
[----:B------:R-:W-:Y:S02]  /*0850*/  SHF.L.U32 R80, R68, 0x10, RZ ;  /* 0x0000001044507819 */ /* 0x000fe400000006ff */
[----:B------:R-:W-:Y:S02]  /*0860*/  SHF.L.U32 R85, R85, 0x10, RZ ;  /* 0x0000001055557819 */ /* 0x000fe400000006ff */
[----:B------:R-:W-:Y:S01]  /*0870*/  SHF.L.U32 R82, R69, 0x10, RZ ;  /* 0x0000001045527819 */ /* 0x000fe200000006ff */
[----:B------:R-:W-:Y:S01]  /*0880*/  FADD.FTZ R80, R83, R80 ;  /* 0x0000005053507221 */ /* 0x000fe20000010000 */
[----:B------:R-:W-:-:S02]  /*0890*/  PRMT R91, R84, 0x7632, R91 ;  /* 0x00007632545b7816 */ /* 0x000fc4000000005b */
[C---:B------:R-:W-:Y:S01]  /*08a0*/  PRMT R93, R86.reuse, 0x7632, R93 ;  /* 0x00007632565d7816 */ /* 0x040fe2000000005d */
[----:B------:R-:W-:Y:S01]  /*08b0*/  FADD.FTZ R82, R85, R82 ;  /* 0x0000005255527221 */ /* 0x000fe20000010000 */
[C---:B------:R-:W-:Y:S02]  /*08c0*/  PRMT R94, R87.reuse, 0x7632, R94 ;  /* 0x00007632575e7816 */ /* 0x040fe4000000005e */
[----:B------:R-:W-:Y:S02]  /*08d0*/  SHF.L.U32 R97, R87, 0x10, RZ ;  /* 0x0000001057617819 */ /* 0x000fe400000006ff */
[----:B------:R-:W-:Y:S02]  /*08e0*/  SHF.L.U32 R95, R86, 0x10, RZ ;  /* 0x00000010565f7819 */ /* 0x000fe400000006ff */
[----:B------:R-:W-:Y:S02]  /*08f0*/  SHF.L.U32 R83, R90, 0x10, RZ ;  /* 0x000000105a537819 */ /* 0x000fe400000006ff */
[----:B------:R-:W-:-:S02]  /*0900*/  SHF.L.U32 R87, R88, 0x10, RZ ;  /* 0x0000001058577819 */ /* 0x000fc400000006ff */
[----:B------:R-:W-:Y:S02]  /*0910*/  SHF.L.U32 R84, R70, 0x10, RZ ;  /* 0x0000001046547819 */ /* 0x000fe400000006ff */
        /* <DEDUP_REMOVED lines=14> */
.L_x_7175:
[C---:B-----5:R-:W-:Y:S02]  /*0a00*/  PRMT R80, R84.reuse, 0x7632, R80 ;  /* 0x0000763254507816 */ /* 0x060fe40000000050 */
[----:B------:R-:W-:Y:S02]  /*0a10*/  SHF.L.U32 R84, R84, 0x10, RZ ;  /* 0x0000001054547819 */ /* 0x000fe400000006ff */
[----:B------:R-:W-:Y:S02]  /*0a20*/  PRMT R82, R85, 0x7632, R82 ;  /* 0x0000763255527816 */ /* 0x000fe40000000052 */
[C---:B------:R-:W-:Y:S02]  /*0a30*/  PRMT R91, R86.reuse, 0x7632, R91 ;  /* 0x00007632565b7816 */ /* 0x040fe4000000005b */
[----:B------:R-:W-:Y:S02]  /*0a40*/  SHF.L.U32 R92, R86, 0x10, RZ ;  /* 0x00000010565c7819 */ /* 0x000fe400000006ff */
[----:B------:R-:W-:-:S02]  /*0a50*/  SHF.L.U32 R83, R68, 0x10, RZ ;  /* 0x0000001044537819 */ /* 0x000fc400000006ff */
[----:B------:R-:W-:Y:S02]  /*0a60*/  SHF.L.U32 R85, R85, 0x10, RZ ;  /* 0x0000001055557819 */ /* 0x000fe400000006ff */
[----:B------:R-:W-:Y:S01]  /*0a70*/  SHF.L.U32 R86, R69, 0x10, RZ ;  /* 0x0000001045567819 */ /* 0x000fe200000006ff */
[----:B------:R-:W-:Y:S01]  /*0a80*/  FADD.FTZ R83, R84, R83 ;  /* 0x0000005354537221 */ /* 0x000fe20000010000 */
[----:B------:R-:W-:Y:S02]  /*0a90*/  PRMT R94, R87, 0x7632, R94 ;  /* 0x00007632575e7816 */ /* 0x000fe4000000005e */
[----:B------:R-:W-:Y:S01]  /*0aa0*/  SHF.L.U32 R93, R70, 0x10, RZ ;  /* 0x00000010465d7819 */ /* 0x000fe200000006ff */
[----:B------:R-:W-:Y:S01]  /*0ab0*/  FADD.FTZ R85, R85, R86 ;  /* 0x0000005655557221 */ /* 0x000fe20000010000 */
[----:B------:R-:W-:Y:S02]  /*0ac0*/  SHF.L.U32 R95, R87, 0x10, RZ ;  /* 0x00000010575f7819 */ /* 0x000fe400000006ff */
[----:B------:R-:W-:Y:S01]  /*0ad0*/  SHF.L.U32 R84, R89, 0x10, RZ ;  /* 0x0000001059547819 */ /* 0x000fe200000006ff */
[----:B------:R-:W-:Y:S01]  /*0ae0*/  FADD.FTZ R93, R92, R93 ;  /* 0x0000005d5c5d7221 */ /* 0x000fe20000010000 */
[----:B------:R-:W-:-:S02]  /*0af0*/  SHF.L.U32 R81, R81, 0x10, RZ ;  /* 0x0000001051517819 */ /* 0x000fc400000006ff */
        /* <DEDUP_REMOVED lines=20> */
.L_x_7174:
        /* <DEDUP_REMOVED lines=20> */
[----:B------:R-:W-:Y:S02]  /*0d80*/  SHF.L.U32 R91, R68, 0x10, RZ ;  /* 0x00000010445b7819 */ /* 0x000fe400000006ff */
[----:B------:R-:W-:-:S02]  /*0d90*/  SHF.L.U32 R97, R70, 0x10, RZ ;  /* 0x0000001046617819 */ /* 0x000fc400000006ff */
[----:B------:R-:W-:Y:S01]  /*0da0*/  PRMT R90, R93, 0x7632, R90 ;  /* 0x000076325d5a7816 */ /* 0x000fe2000000005a */
[--C-:B------:R-:W-:Y:S01]  /*0db0*/  FADD.FTZ R91, R91, R92.reuse ;  /* 0x0000005c5b5b7221 */ /* 0x100fe20000010000 */
[----:B------:R-:W-:Y:S01]  /*0dc0*/  PRMT R92, R69, 0x7632, R92 ;  /* 0x00007632455c7816 */ /* 0x000fe2000000005c */
[--C-:B------:R-:W-:Y:S01]  /*0dd0*/  FADD.FTZ R97, R97, R94.reuse ;  /* 0x0000005e61617221 */ /* 0x100fe20000010000 */
        /* <DEDUP_REMOVED lines=31> */
.L_x_7177:
[C---:B0----5:R-:W-:Y:S02]  /*0fd0*/  PRMT R96, R92.reuse, 0x7632, R96 ;  /* 0x000076325c607816 */ /* 0x061fe40000000060 */
[----:B------:R-:W-:Y:S02]  /*0fe0*/  SHF.L.U32 R88, R92, 0x10, RZ ;  /* 0x000000105c587819 */ /* 0x000fe400000006ff */
[C---:B------:R-:W-:Y:S02]  /*0ff0*/  PRMT R97, R93.reuse, 0x7632, R97 ;  /* 0x000076325d617816 */ /* 0x040fe40000000061 */
        /* <DEDUP_REMOVED lines=10> */
[----:B------:R-:W-:Y:S02]  /*10a0*/  PRMT R89, R68, 0x7632, R89 ;  /* 0x0000763244597816 */ /* 0x000fe40000000059 */
[----:B------:R-:W-:-:S02]  /*10b0*/  PRMT R91, R69, 0x7632, R91 ;  /* 0x00007632455b7816 */ /* 0x000fc4000000005b */
[----:B------:R-:W-:Y:S02]  /*10c0*/  PRMT R93, R70, 0x7632, R93 ;  /* 0x00007632465d7816 */ /* 0x000fe4000000005d */
[----:B------:R-:W-:Y:S02]  /*10d0*/  PRMT R94, R71, 0x7632, R94 ;  /* 0x00007632475e7816 */ /* 0x000fe4000000005e */
[----:B------:R-:W-:Y:S02]  /*10e0*/  SHF.L.U32 R102, R95, 0x10, RZ ;  /* 0x000000105f667819 */ /* 0x000fe400000006ff */
[----:B------:R-:W-:Y:S02]  /*10f0*/  SHF.L.U32 R103, R71, 0x10, RZ ;  /* 0x0000001047677819 */ /* 0x000fe400000006ff */
        /* <DEDUP_REMOVED lines=14> */
.L_x_7176:
[----:B------:R-:W-:Y:S05]  /*11e0*/  @!P1 BRA `(.L_x_7179) ;  /* 0x0000000000549947 */ /* 0x000fea0003800000 */
[C---:B0----5:R-:W-:Y:S02]  /*11f0*/  PRMT R88, R92.reuse, 0x7632, R88 ;  /* 0x000076325c587816 */ /* 0x061fe40000000058 */
        /* <DEDUP_REMOVED lines=20> */
.L_x_7179:
        /* <DEDUP_REMOVED lines=12> */
.L_x_7178:
        /* <DEDUP_REMOVED lines=15> */
[C---:B-1---5:R-:W-:Y:S02]  /*14f0*/  PRMT R106, R100.reuse, 0x7632, R106 ;  /* 0x00007632646a7816 */ /* 0x062fe4000000006a */
[C---:B------:R-:W-:Y:S02]  /*1500*/  PRMT R108, R101.reuse, 0x7632, R108 ;  /* 0x00007632656c7816 */ /* 0x040fe4000000006c */
[----:B------:R-:W-:Y:S02]  /*1510*/  SHF.L.U32 R97, R101, 0x10, RZ ;  /* 0x0000001065617819 */ /* 0x000fe400000006ff */
[----:B------:R-:W-:Y:S02]  /*1520*/  SHF.L.U32 R100, R100, 0x10, RZ ;  /* 0x0000001064647819 */ /* 0x000fe400000006ff */
[----:B------:R-:W-:Y:S02]  /*1530*/  SHF.L.U32 R101, R68, 0x10, RZ ;  /* 0x0000001044657819 */ /* 0x000fe400000006ff */
[----:B------:R-:W-:-:S02]  /*1540*/  PRMT R98, R102, 0x7632, R98 ;  /* 0x0000763266627816 */ /* 0x000fc40000000062 */
[----:B------:R-:W-:Y:S01]  /*1550*/  SHF.L.U32 R99, R102, 0x10, RZ ;  /* 0x0000001066637819 */ /* 0x000fe200000006ff */
[--C-:B------:R-:W-:Y:S01]  /*1560*/  FADD.FTZ R101, R101, R100.reuse ;  /* 0x0000006465657221 */ /* 0x100fe20000010000 */
[----:B------:R-:W-:Y:S02]  /*1570*/  SHF.L.U32 R102, R69, 0x10, RZ ;  /* 0x0000001045667819 */ /* 0x000fe400000006ff */
[----:B------:R-:W-:Y:S02]  /*1580*/  SHF.L.U32 R110, R70, 0x10, RZ ;  /* 0x00000010466e7819 */ /* 0x000fe400000006ff */
[----:B------:R-:W-:Y:S01]  /*1590*/  PRMT R100, R68, 0x7632, R100 ;  /* 0x0000763244647816 */ /* 0x000fe20000000064 */
[----:B------:R-:W-:Y:S01]  /*15a0*/  FADD.FTZ R97, R102, R97 ;  /* 0x0000006166617221 */ /* 0x000fe20000010000 */
[----:B------:R-:W-:Y:S01]  /*15b0*/  PRMT R96, R103, 0x7632, R96 ;  /* 0x0000763267607816 */ /* 0x000fe20000000060 */
[----:B------:R-:W-:Y:S01]  /*15c0*/  FADD.FTZ R99, R110, R99 ;  /* 0x000000636e637221 */ /* 0x000fe20000010000 */
[----:B------:R-:W-:-:S02]  /*15d0*/  SHF.L.U32 R107, R100, 0x10, RZ ;  /* 0x00000010646b7819 */ /* 0x000fc400000006ff */
[----:B------:R-:W-:Y:S02]  /*15e0*/  PRMT R102, R69, 0x7632, R102 ;  /* 0x0000763245667816 */ /* 0x000fe40000000066 */
[----:B------:R-:W-:Y:S02]  /*15f0*/  PRMT R110, R70, 0x7632, R110 ;  /* 0x00007632466e7816 */ /* 0x000fe4000000006e */
        /* <DEDUP_REMOVED lines=24> */
.L_x_7181:
[C---:B-----5:R-:W-:Y:S02]  /*1780*/  PRMT R109, R101.reuse, 0x7632, R109 ;  /* 0x00007632656d7816 */ /* 0x060fe4000000006d */
[----:B-1----:R-:W-:Y:S02]  /*1790*/  SHF.L.U32 R98, R101, 0x10, RZ ;  /* 0x0000001065627819 */ /* 0x002fe400000006ff */
[----:B------:R-:W-:Y:S02]  /*17a0*/  SHF.L.U32 R96, R100, 0x10, RZ ;  /* 0x0000001064607819 */ /* 0x000fe400000006ff */
[----:B------:R-:W-:Y:S02]  /*17b0*/  SHF.L.U32 R101, R68, 0x10, RZ ;  /* 0x0000001044657819 */ /* 0x000fe400000006ff */
[----:B------:R-:W-:Y:S02]  /*17c0*/  PRMT R107, R100, 0x7632, R107 ;  /* 0x00007632646b7816 */ /* 0x000fe4000000006b */
[C---:B------:R-:W-:Y:S01]  /*17d0*/  PRMT R99, R102.reuse, 0x7632, R99 ;  /* 0x0000763266637816 */ /* 0x040fe20000000063 */
[----:B------:R-:W-:Y:S01]  /*17e0*/  FADD.FTZ R96, R101, R96 ;  /* 0x0000006065607221 */ /* 0x000fe20000010000 */
[----:B------:R-:W-:-:S02]  /*17f0*/  SHF.L.U32 R100, R102, 0x10, RZ ;  /* 0x0000001066647819 */ /* 0x000fc400000006ff */
[----:B------:R-:W-:Y:S02]  /*1800*/  SHF.L.U32 R111, R69, 0x10, RZ ;  /* 0x00000010456f7819 */ /* 0x000fe400000006ff */
[C---:B------:R-:W-:Y:S02]  /*1810*/  PRMT R97, R103.reuse, 0x7632, R97 ;  /* 0x0000763267617816 */ /* 0x040fe40000000061 */
[----:B------:R-:W-:Y:S01]  /*1820*/  SHF.L.U32 R102, R103, 0x10, RZ ;  /* 0x0000001067667819 */ /* 0x000fe200000006ff */
[----:B------:R-:W-:Y:S01]  /*1830*/  FADD.FTZ R98, R111, R98 ;  /* 0x000000626f627221 */ /* 0x000fe20000010000 */
[----:B------:R-:W-:Y:S02]  /*1840*/  PRMT R101, R68, 0x7632, R101 ;  /* 0x0000763244657816 */ /* 0x000fe40000000065 */
[----:B------:R-:W-:Y:S02]  /*1850*/  PRMT R103, R69, 0x7632, R103 ;  /* 0x0000763245677816 */ /* 0x000fe40000000067 */
[----:B------:R-:W-:-:S02]  /*1860*/  SHF.L.U32 R108, R107, 0x10, RZ ;  /* 0x000000106b6c7819 */ /* 0x000fc400000006ff */
[C---:B------:R-:W-:Y:S02]  /*1870*/  PRMT R106, R70.reuse, 0x7632, R106 ;  /* 0x00007632466a7816 */ /* 0x040fe4000000006a */
        /* <DEDUP_REMOVED lines=17> */
.L_x_7180:
[----:B------:R-:W-:Y:S05]  /*1990*/  @!P1 BRA `(.L_x_7183) ;  /* 0x0000000000549947 */ /* 0x000fea0003800000 */
[C---:B-1---5:R-:W-:Y:S02]  /*19a0*/  PRMT R96, R100.reuse, 0x7632, R96 ;  /* 0x0000763264607816 */ /* 0x062fe40000000060 */
        /* <DEDUP_REMOVED lines=20> */
.L_x_7183:
        /* <DEDUP_REMOVED lines=12> */
.L_x_7182:
        /* <DEDUP_REMOVED lines=15> */
[----:B-1---5:R-:W-:Y:S02]  /*1ca0*/  PRMT R108, R104, 0x7632, R108 ;  /* 0x00007632686c7816 */ /* 0x022fe4000000006c */
[----:B------:R-:W-:Y:S02]  /*1cb0*/  PRMT R109, R68, 0x7632, R109 ;  /* 0x00007632446d7816 */ /* 0x000fe4000000006d */
[----:B------:R-:W-:Y:S02]  /*1cc0*/  SHF.L.U32 R108, R108, 0x10, RZ ;  /* 0x000000106c6c7819 */ /* 0x000fe400000006ff */
[----:B------:R-:W-:Y:S02]  /*1cd0*/  SHF.L.U32 R109, R109, 0x10, RZ ;  /* 0x000000106d6d7819 */ /* 0x000fe400000006ff */
        /* <DEDUP_REMOVED lines=16> */
[----:B------:R-:W-:Y:S02]  /*1de0*/  SHF.L.U32 R113, R110, 0x10, RZ ;  /* 0x000000106e717819 */ /* 0x000fe400000006ff */
        /* <DEDUP_REMOVED lines=20> */
.L_x_7185:
[----:B-1---5:R-:W-:Y:S02]  /*1f30*/  PRMT R109, R104, 0x7632, R109 ;  /* 0x00007632686d7816 */ /* 0x022fe4000000006d */
        /* <DEDUP_REMOVED lines=8> */
[----:B------:R-:W-:Y:S02]  /*1fc0*/  PRMT R110, R70, 0x7632, R110 ;  /* 0x00007632466e7816 */ /* 0x000fe4000000006e */
[----:B------:R-:W-:Y:S02]  /*1fd0*/  SHF.L.U32 R119, R111, 0x10, RZ ;  /* 0x000000106f777819 */ /* 0x000fe400000006ff */
[----:B------:R-:W-:Y:S02]  /*1fe0*/  SHF.L.U32 R108, R108, 0x10, RZ ;  /* 0x000000106c6c7819 */ /* 0x000fe400000006ff */
[----:B------:R-:W-:Y:S02]  /*1ff0*/  PRMT R111, R71, 0x7632, R111 ;  /* 0x00007632476f7816 */ /* 0x000fe4000000006f */
[----:B------:R-:W-:-:S02]  /*2000*/  SHF.L.U32 R110, R110, 0x10, RZ ;  /* 0x000000106e6e7819 */ /* 0x000fc400000006ff */
[----:B------:R-:W-:Y:S01]  /*2010*/  SHF.L.U32 R115, R111, 0x10, RZ ;  /* 0x000000106f737819 */ /* 0x000fe200000006ff */
[----:B------:R-:W-:Y:S01]  /*2020*/  FADD.FTZ R111, R113, R108 ;  /* 0x0000006c716f7221 */ /* 0x000fe20000010000 */
[----:B------:R-:W-:Y:S01]  /*2030*/  SHF.L.U32 R104, R104, 0x10, RZ ;  /* 0x0000001068687819 */ /* 0x000fe200000006ff */
[----:B------:R-:W-:Y:S01]  /*2040*/  FADD.FTZ R113, R119, R110 ;  /* 0x0000006e77717221 */ /* 0x000fe20000010000 */
[----:B------:R-:W-:Y:S02]  /*2050*/  SHF.L.U32 R110, R105, 0x10, RZ ;  /* 0x00000010696e7819 */ /* 0x000fe400000006ff */
[----:B------:R-:W-:Y:S02]  /*2060*/  SHF.L.U32 R105, R68, 0x10, RZ ;  /* 0x0000001044697819 */ /* 0x000fe400000006ff */
[----:B------:R-:W-:Y:S02]  /*2070*/  PRMT R112, R107, 0x7632, R112 ;  /* 0x000076326b707816 */ /* 0x000fe40000000070 */
        /* <DEDUP_REMOVED lines=8> */
[----:B------:R-:W-:-:S03]  /*2100*/  SHF.L.U32 R114, R71, 0x10, RZ ;  /* 0x0000001047727819 */ /* 0x000fc600000006ff */
[----:B------:R-:W-:Y:S02]  /*2110*/  FADD.FTZ R112, R105, R106 ;  /* 0x0000006a69707221 */ /* 0x000fe40000010000 */
[----:B------:R-:W-:Y:S01]  /*2120*/  FADD.FTZ R114, R114, R107 ;  /* 0x0000006b72727221 */ /* 0x000fe20000010000 */
[----:B------:R-:W-:Y:S06]  /*2130*/  BRA `(.L_x_7186) ;  /* 0x0000000000887947 */ /* 0x000fec0003800000 */
.L_x_7184:
[----:B------:R-:W-:Y:S05]  /*2140*/  @!P1 BRA `(.L_x_7187) ;  /* 0x0000000000549947 */ /* 0x000fea0003800000 */
        /* <DEDUP_REMOVED lines=21> */
.L_x_7187:
        /* <DEDUP_REMOVED lines=12> */
.L_x_7186:
        /* <DEDUP_REMOVED lines=130> */
.L_x_7189:
[----:B------:R-:W-:Y:S05]  /*2b80*/  BSYNC.RECONVERGENT B0 ;  /* 0x0000000000007941 */ /* 0x000fea0003800200 */
.L_x_7188:
        /* <DEDUP_REMOVED lines=15> */
.L_x_7191:
[----:B------:R-:W-:Y:S05]  /*2c80*/  BSYNC.RECONVERGENT B0 ;  /* 0x0000000000007941 */ /* 0x000fea0003800200 */
.L_x_7190:
[----:B0-----:R-:W0:Y:S01]  /*2c90*/  SHFL.DOWN PT, R121, R104, 0x2, 0x1f ;  /* 0x08401f0068797f89 */ /* 0x001e2200000e0000 */
[----:B------:R-:W-:Y:S01]  /*2ca0*/  I2FP.F32.U32 R120, R107 ;  /* 0x0000006b00787245 */ /* 0x000fe20000201000 */
[----:B------:R-:W-:Y:S01]  /*2cb0*/  UPLOP3.LUT UP1, UPT, UPT, UPT, UP1, 0x40, 0x4 ;  /* 0x000000000004789c */ /* 0x000fe20003f2e810 */
[----:B------:R-:W-:Y:S01]  /*2cc0*/  ISETP.NE.AND P1, PT, R0, RZ, PT ;  /* 0x000000ff0000720c */ /* 0x000fe20003f25270 */
[----:B------:R-:W1:Y:S01]  /*2cd0*/  SHFL.DOWN PT, R106, R107, 0x2, 0x1f ;  /* 0x08401f006b6a7f89 */ /* 0x000e6200000e0000 */
[----:B------:R-:W-:Y:S01]  /*2ce0*/  ISETP.NE.AND P2, PT, RZ, UR14, PT ;  /* 0x0000000eff007c0c */ /* 0x000fe2000bf45270 */
[----:B0-----:R-:W-:-:S04]  /*2cf0*/  FADD.FTZ R119, -R121, R104 ;  /* 0x0000006879777221 */ /* 0x001fc80000010100 */
[----:B------:R-:W-:Y:S01]  /*2d00*/  FMUL.FTZ R119, R119, R119 ;  /* 0x0000007777777220 */ /* 0x000fe20000410000 */
[----:B-1----:R-:W-:Y:S02]  /*2d10*/  I2FP.F32.S32 R122, R106 ;  /* 0x0000006a007a7245 */ /* 0x002fe40000201400 */
[-C--:B------:R-:W-:Y:S01]  /*2d20*/  IADD3 R124, PT, PT, R106, R107.reuse, RZ ;  /* 0x0000006b6a7c7210 */ /* 0x080fe20007ffe0ff */
[----:B------:R-:W-:Y:S02]  /*2d30*/  FMUL.FTZ R119, R119, R120 ;  /* 0x0000007877777220 */ /* 0x000fe40000410000 */
[-C--:B------:R-:W-:Y:S02]  /*2d40*/  FMUL.FTZ R121, R121, R122.reuse ;  /* 0x0000007a79797220 */ /* 0x080fe40000410000 */
[----:B------:R-:W-:Y:S02]  /*2d50*/  FMUL.FTZ R119, R119, R122 ;  /* 0x0000007a77777220 */ /* 0x000fe40000410000 */
[----:B------:R-:W0:Y:S01]  /*2d60*/  SHFL.DOWN PT, R122, R105, 0x2, 0x1f ;  /* 0x08401f00697a7f89 */ /* 0x000e2200000e0000 */
[----:B------:R-:W-:Y:S01]  /*2d70*/  FFMA.FTZ R120, R120, R104, R121 ;  /* 0x0000006878787223 */ /* 0x000fe20000010079 */
[----:B------:R-:W-:-:S02]  /*2d80*/  IADD3 R104, PT, PT, R106, R107, RZ ;  /* 0x0000006b6a687210 */ /* 0x000fc40007ffe0ff */
[----:B------:R-:W1:Y:S02]  /*2d90*/  SHFL.DOWN PT, R107, R124, 0x1, 0x1f ;  /* 0x08201f007c6b7f89 */ /* 0x000e6400000e0000 */
[----:B------:R-:W-:-:S04]  /*2da0*/  I2FP.F32.S32 R104, R104 ;  /* 0x0000006800687245 */ /* 0x000fc80000201400 */
[----:B------:R-:W2:Y:S01]  /*2db0*/  MUFU.RCP R121, R104 ;  /* 0x0000006800797308 */ /* 0x000ea20000001000 */
[----:B0-----:R-:W-:-:S04]  /*2dc0*/  FADD.FTZ R122, R122, R105 ;  /* 0x000000697a7a7221 */ /* 0x001fc80000010000 */
[C---:B--2---:R-:W-:Y:S01]  /*2dd0*/  FFMA.FTZ R119, R121.reuse, R119, R122 ;  /* 0x0000007779777223 */ /* 0x044fe2000001007a */
[----:B------:R-:W-:Y:S01]  /*2de0*/  FMUL.FTZ R121, R121, R120 ;  /* 0x0000007879797220 */ /* 0x000fe20000410000 */
[-C--:B-1----:R-:W-:Y:S02]  /*2df0*/  I2FP.F32.S32 R106, R107.reuse ;  /* 0x0000006b006a7245 */ /* 0x082fe40000201400 */
[----:B------:R-:W-:Y:S02]  /*2e00*/  IADD3 R107, PT, PT, R124, R107, RZ ;  /* 0x0000006b7c6b7210 */ /* 0x000fe40007ffe0ff */
[----:B------:R-:W0:Y:S02]  /*2e10*/  SHFL.DOWN PT, R120, R121, 0x1, 0x1f ;  /* 0x08201f0079787f89 */ /* 0x000e2400000e0000 */
[----:B------:R-:W-:-:S04]  /*2e20*/  I2FP.F32.S32 R107, R107 ;  /* 0x0000006b006b7245 */ /* 0x000fc80000201400 */
[----:B------:R-:W1:Y:S01]  /*2e30*/  MUFU.RCP R122, R107 ;  /* 0x0000006b007a7308 */ /* 0x000e620000001000 */
[----:B0-----:R-:W-:Y:S01]  /*2e40*/  FMUL.FTZ R105, R120, R106 ;  /* 0x0000006a78697220 */ /* 0x001fe20000410000 */
[----:B------:R-:W-:Y:S02]  /*2e50*/  FADD.FTZ R123, R121, -R120 ;  /* 0x80000078797b7221 */ /* 0x000fe40000010000 */
[----:B------:R-:W0:Y:S01]  /*2e60*/  SHFL.DOWN PT, R120, R119, 0x1, 0x1f ;  /* 0x08201f0077787f89 */ /* 0x000e2200000e0000 */
[----:B------:R-:W-:Y:S01]  /*2e70*/  FFMA.FTZ R105, R104, R121, R105 ;  /* 0x0000007968697223 */ /* 0x000fe20000010069 */
[----:B------:R-:W-:-:S04]  /*2e80*/  FMUL.FTZ R123, R123, R123 ;  /* 0x0000007b7b7b7220 */ /* 0x000fc80000410000 */
[----:B------:R-:W-:-:S04]  /*2e90*/  FMUL.FTZ R123, R104, R123 ;  /* 0x0000007b687b7220 */ /* 0x000fc80000410000 */
[----:B------:R-:W-:Y:S01]  /*2ea0*/  FMUL.FTZ R123, R123, R106 ;  /* 0x0000006a7b7b7220 */ /* 0x000fe20000410000 */
[----:B0-----:R-:W-:Y:S02]  /*2eb0*/  FADD.FTZ R121, R119, R120 ;  /* 0x0000007877797221 */ /* 0x001fe40000010000 */
[----:B------:R-:W0:Y:S02]  /*2ec0*/  LDC R119, c[0x0][0x448] ;  /* 0x00011200ff777b82 */ /* 0x000e240000000800 */
[C---:B-1----:R-:W-:Y:S01]  /*2ed0*/  FFMA.FTZ R121, R122.reuse, R123, R121 ;  /* 0x0000007b7a797223 */ /* 0x042fe20000010079 */
[----:B------:R-:W-:-:S04]  /*2ee0*/  FMUL.FTZ R122, R122, R105 ;  /* 0x000000697a7a7220 */ /* 0x000fc80000410000 */
[----:B------:R-:W0:Y:S01]  /*2ef0*/  SHFL.IDX PT, R120, R121, RZ, 0x1f ;  /* 0x00001fff79787589 */ /* 0x000e2200000e0000 */
[----:B------:R-:W1:Y:S03]  /*2f00*/  @!P1 LDC.64 R104, c[0x0][0x3c0] ;  /* 0x0000f000ff689b82 */ /* 0x000e660000000a00 */
[----:B------:R-:W2:Y:S01]  /*2f10*/  SHFL.IDX PT, R123, R122, RZ, 0x1f ;  /* 0x00001fff7a7b7589 */ /* 0x000ea200000e0000 */
[----:B-1----:R-:W-:-:S04]  /*2f20*/  @!P1 IMAD.WIDE R106, R2, 0x4, R104 ;  /* 0x00000004026a9825 */ /* 0x002fc800078e0268 */
[----:B0-----:R-:W-:Y:S01]  /*2f30*/  FFMA.FTZ R104, R120, UR9, R119 ;  /* 0x0000000978687c23 */ /* 0x001fe20008010077 */
[----:B--2---:R-:W-:Y:S01]  /*2f40*/  FMUL.FTZ R105, R123, R123 ;  /* 0x0000007b7b697220 */ /* 0x004fe20000410000 */
[----:B------:R0:W-:Y:S04]  /*2f50*/  @!P1 STG.E desc[UR6][R106.64], R123 ;  /* 0x0000007b6a009986 */ /* 0x0001e8000c101906 */
[----:B------:R-:W-:Y:S02]  /*2f60*/  FSEL R119, R105, RZ, P2 ;  /* 0x000000ff69777208 */ /* 0x000fe40001000000 */
[----:B------:R-:W-:-:S03]  /*2f70*/  FSEL R105, R123, RZ, !P2 ;  /* 0x000000ff7b697208 */ /* 0x000fc60005000000 */
[----:B------:R-:W-:Y:S02]  /*2f80*/  FADD.FTZ R104, R104, R119 ;  /* 0x0000007768687221 */ /* 0x000fe40000010000 */
[C---:B------:R-:W-:Y:S01]  /*2f90*/  FADD.FTZ R84, -R105.reuse, R84 ;  /* 0x0000005469547221 */ /* 0x040fe20000010100 */
[C---:B------:R-:W-:Y:S01]  /*2fa0*/  FADD.FTZ R85, -R105.reuse, R85 ;  /* 0x0000005569557221 */ /* 0x040fe20000010100 */
[----:B0-----:R-:W0:Y:S01]  /*2fb0*/  LDC.64 R106, c[0x0][0x428] ;  /* 0x00010a00ff6a7b82 */ /* 0x001e220000000a00 */
        /* <DEDUP_REMOVED lines=35> */
[----:B------:R-:W-:Y:S01]  /*31f0*/  FFMA.FTZ R86, R115, R60, R28 ;  /* 0x0000003c73567223 */ /* 0x000fe2000001001c */
[----:B------:R-:W-:Y:S01]  /*3200*/  FFMA.FTZ R85, R84, R61, R29 ;  /* 0x0000003d54557223 */ /* 0x000fe2000001001d */
        /* <DEDUP_REMOVED lines=10> */
[C---:B------:R-:W-:Y:S01]  /*32b0*/  FMUL.FTZ R82, R104.reuse, R83 ;  /* 0x0000005368527220 */ /* 0x040fe20000410000 */
[----:B------:R-:W-:Y:S01]  /*32c0*/  FMUL.FTZ R83, R104, R94 ;  /* 0x0000005e68537220 */ /* 0x000fe20000410000 */
[----:B------:R-:W-:Y:S01]  /*32d0*/  FFMA.FTZ R94, R84, R55, R23 ;  /* 0x00000037545e7223 */ /* 0x000fe20000010017 */
[----:B------:R-:W-:Y:S01]  /*32e0*/  FFMA.FTZ R81, R81, R66, R34 ;  /* 0x0000004251517223 */ /* 0x000fe20000010022 */
[----:B------:R-:W-:Y:S01]  /*32f0*/  FFMA.FTZ R82, R82, R67, R35 ;  /* 0x0000004352527223 */ /* 0x000fe20000010023 */
[----:B------:R-:W-:Y:S01]  /*3300*/  F2FP.BF16.F32.PACK_AB R84, R80, R3 ;  /* 0x000000035054723e */ /* 0x000fe200000010ff */
        /* <DEDUP_REMOVED lines=19> */
[----:B------:R-:W0:Y:S01]  /*3440*/  @!P1 LDC.64 R92, c[0x0][0x3c8] ;  /* 0x0000f200ff5c9b82 */ /* 0x000e220000000a00 */
[C---:B------:R-:W-:Y:S01]  /*3450*/  FMUL.FTZ R91, R104.reuse, R100 ;  /* 0x00000064685b7220 */ /* 0x040fe20000410000 */
[----:B------:R-:W-:Y:S01]  /*3460*/  FMUL.FTZ R94, R104, R101 ;  /* 0x00000065685e7220 */ /* 0x000fe20000410000 */
[----:B------:R-:W-:Y:S01]  /*3470*/  F2FP.BF16.F32.PACK_AB R82, R90, R89 ;  /* 0x000000595a52723e */ /* 0x000fe200000010ff */
[----:B------:R-:W-:Y:S01]  /*3480*/  FMUL.FTZ R89, R104, R98 ;  /* 0x0000006268597220 */ /* 0x000fe20000410000 */
[----:B------:R-:W-:Y:S01]  /*3490*/  F2FP.BF16.F32.PACK_AB R81, R88, R81 ;  /* 0x000000515851723e */ /* 0x000fe200000010ff */
[----:B------:R-:W-:Y:S01]  /*34a0*/  FMUL.FTZ R88, R104, R97 ;  /* 0x0000006168587220 */ /* 0x000fe20000410000 */
        /* <DEDUP_REMOVED lines=11> */
[----:B------:R-:W1:Y:S01]  /*3560*/  LDC.64 R96, c[0x0][0x380] ;  /* 0x0000e000ff607b82 */ /* 0x000e620000000a00 */
[----:B------:R-:W-:Y:S01]  /*3570*/  F2FP.BF16.F32.PACK_AB R89, R94, R89 ;  /* 0x000000595e59723e */ /* 0x000fe200000010ff */
[----:B------:R-:W-:Y:S01]  /*3580*/  FMUL.FTZ R94, R104, R109 ;  /* 0x0000006d685e7220 */ /* 0x000fe20000410000 */
        /* <DEDUP_REMOVED lines=24> */
[--C-:B------:R-:W-:Y:S01]  /*3710*/  IMAD.WIDE.U32 R116, R116, 0x10, R106.reuse ;  /* 0x0000001074747825 */ /* 0x100fe200078e006a */
[----:B-1----:R-:W-:Y:S01]  /*3720*/  IADD3 R2, PT, PT, R2, R96, RZ ;  /* 0x0000006002027210 */ /* 0x002fe20007ffe0ff */
[----:B------:R2:W-:Y:S02]  /*3730*/  STG.E.128 desc[UR6][R120.64], R84 ;  /* 0x0000005478007986 */ /* 0x0005e4000c101d06 */
[----:B------:R-:W-:Y:S01]  /*3740*/  IMAD.WIDE.U32 R106, R118, 0x10, R106 ;  /* 0x00000010766a7825 */ /* 0x000fe200078e006a */
[----:B------:R-:W-:Y:S01]  /*3750*/  ISETP.GE.AND P1, PT, R2, R97, PT ;  /* 0x000000610200720c */ /* 0x000fe20003f26270 */
[----:B------:R2:W-:Y:S04]  /*3760*/  STG.E.128 desc[UR6][R122.64], R80 ;  /* 0x000000507a007986 */ /* 0x0005e8000c101d06 */
[----:B------:R2:W-:Y:S04]  /*3770*/  STG.E.128 desc[UR6][R116.64], R88 ;  /* 0x0000005874007986 */ /* 0x0005e8000c101d06 */
[----:B------:R2:W-:Y:S04]  /*3780*/  STG.E.128 desc[UR6][R106.64], R92 ;  /* 0x0000005c6a007986 */ /* 0x0005e8000c101d06 */
[----:B------:R-:W-:Y:S05]  /*3790*/  @!P1 BRA `(.L_x_7192) ;  /* 0xffffffcc00289947 */ /* 0x000fea000383ffff */
[----:B------:R-:W-:Y:S05]  /*37a0*/  EXIT ;  /* 0x000000000000794d */ /* 0x000fea0003800000 */
.L_x_7193:
        /* <DEDUP_REMOVED lines=13> */
.L_x_17975:


//--------------------- .text._ZN10layer_norm31ln_parallel_residual_fwd_kernelINS_13Kernel_traitsIf13__nv_bfloat16fS2_fjLj4096ELj1ELj1ELj4ELj16ENS_18Kernel_traits_baseILj4096EfS2_fS2_fjLj128EEEEELb1ELb0ELb0EEEvNS_9FwdParamsE --------------------------
	.section	.text._ZN10layer_norm31ln_parallel_residual_fwd_kernelINS_13Kernel_traitsIf13__nv_bfloat16fS2_fjLj4096ELj1ELj1ELj4ELj16ENS_18Kernel_traits_baseILj4096EfS2_fS2_fjLj128EEEEELb1ELb0ELb0EEEvNS_9FwdParamsE,"ax",@progbits
	.align	128
        .global         _ZN10layer_norm31ln_parallel_residual_fwd_kernelINS_13Kernel_traitsIf13__nv_bfloat16fS2_fjLj4096ELj1ELj1ELj4ELj16ENS_18Kernel_traits_baseILj4096EfS2_fS2_fjLj128EEEEELb1ELb0ELb0EEEvNS_9FwdParamsE
        .type           _ZN10layer_norm31ln_parallel_residual_fwd_kernelINS_13Kernel_traitsIf13__nv_bfloat16fS2_fjLj4096ELj1ELj1ELj4ELj16ENS_18Kernel_traits_baseILj4096EfS2_fS2_fjLj128EEEEELb1ELb0ELb0EEEvNS_9FwdParamsE,@function
        .size           _ZN10layer_norm31ln_parallel_residual_fwd_kernelINS_13Kernel_traitsIf13__nv_bfloat16fS2_fjLj4096ELj1ELj1ELj4ELj16ENS_18Kernel_traits_baseILj4096EfS2_fS2_fjLj128EEEEELb1ELb0ELb0EEEvNS_9FwdParamsE,(.L_x_17976 - _ZN10layer_norm31ln_parallel_residual_fwd_kernelINS_13Kernel_traitsIf13__nv_bfloat16fS2_fjLj4096ELj1ELj1ELj4ELj16ENS_18Kernel_traits_baseILj4096EfS2_fS2_fjLj128EEEEELb1ELb0ELb0EEEvNS_9FwdParamsE)
        .other          _ZN10layer_norm31ln_parallel_residual_fwd_kernelINS_13Kernel_traitsIf13__nv_bfloat16fS2_fjLj4096ELj1ELj1ELj4ELj16ENS_18Kernel_traits_baseILj4096EfS2_fS2_fjLj128EEEEELb1ELb0ELb0EEEvNS_9FwdParamsE,@"STO_CUDA_ENTRY STV_DEFAULT"
_ZN10layer_norm31ln_parallel_residual_fwd_kernelINS_13Kernel_traitsIf13__nv_bfloat16fS2_fjLj4096ELj1ELj1ELj4ELj16ENS_18Kernel_traits_baseILj4096EfS2_fS2_fjLj128EEEEELb1ELb0ELb0EEEvNS_9FwdParamsE:
.text._ZN10layer_norm31ln_parallel_residual_fwd_kernelINS_13Kernel_traitsIf13__nv_bfloat16fS2_fjLj4096ELj1ELj1ELj4ELj16ENS_18Kernel_traits_baseILj4096EfS2_fS2_fjLj128EEEEELb1ELb0ELb0EEEvNS_9FwdParamsE:
        /* <DEDUP_REMOVED lines=20> */
[----:B-----5:R-:W-:Y:S02]  /*0140*/  SHF.R.S32.HI R132, RZ, 0x1f, R9 ;  /* 0x0000001fff847819 */ /* 0x020fe40000011409 */
[----:B------:R-:W-:Y:S02]  /*0150*/  LOP3.LUT R182, R0, 0x1f, R183, 0xf8, !PT ;  /* 0x0000001f00b67812 */ /* 0x000fe400078ef8b7 */
[----:B------:R-:W-:Y:S02]  /*0160*/  LEA.HI R132, R132, R9, RZ, 0x3 ;  /* 0x0000000984847211 */ /* 0x000fe400078f18ff */
[----:B------:R-:W-:-:S02]  /*0170*/  LOP3.LUT R180, R183, 0x1f, RZ, 0xc0, !PT ;  /* 0x0000001fb7b47812 */ /* 0x000fc400078ec0ff */
[----:B--2---:R-:W-:Y:S02]  /*0180*/  @P0 R2UR UR6, R2 ;  /* 0x00000000020602ca */ /* 0x004fe400000e0000 */
[----:B------:R-:W0:Y:S01]  /*0190*/  LDC R2, c[0x0][0x360] ;  /* 0x0000d800ff027b82 */ /* 0x000e220000000800 */
[----:B------:R-:W-:Y:S02]  /*01a0*/  @P0 R2UR UR7, R3 ;  /* 0x00000000030702ca */ /* 0x000fe400000e0000 */
[----:B---3--:R-:W-:Y:S02]  /*01b0*/  @P0 IADD3 R194, P1, PT, R4, R7, RZ ;  /* 0x0000000704c20210 */ /* 0x008fe40007f3e0ff */
[----:B------:R-:W-:-:S03]  /*01c0*/  LOP3.LUT R3, R182, 0x7f, RZ, 0x3c, !PT ;  /* 0x0000007fb6037812 */ /* 0x000fc600078e3cff */
[----:B------:R-:W-:Y:S01]  /*01d0*/  @P0 IMAD.X R195, RZ, RZ, R5, P1 ;  /* 0x000000ffffc30224 */ /* 0x000fe200008e0605 */
[----:B------:R-:W-:Y:S02]  /*01e0*/  LEA.HI.SX32 R3, R132, R3, 0x1d ;  /* 0x0000000384037211 */ /* 0x000fe400078feaff */
[----:B------:R-:W-:Y:S02]  /*01f0*/  UIADD3 UR17, UPT, UPT, UR6, -0x61c88647, URZ ;  /* 0x9e3779b906117890 */ /* 0x000fe4000fffe0ff */
[----:B------:R-:W-:Y:S01]  /*0200*/  SHF.R.U64 R205, R194, 0x2, R195 ;  /* 0x00000002c2cd7819 */ /* 0x000fe200000012c3 */
[----:B------:R-:W-:Y:S02]  /*0210*/  UIADD3 UR20, UPT, UPT, UR7, -0x4498517b, URZ ;  /* 0xbb67ae8507147890 */ /* 0x000fe4000fffe0ff */
[----:B------:R-:W-:Y:S02]  /*0220*/  UIADD3 UR21, UPT, UPT, UR6, 0x3c6ef372, URZ ;  /* 0x3c6ef37206157890 */ /* 0x000fe4000fffe0ff */
[----:B------:R-:W-:-:S02]  /*0230*/  UIADD3 UR22, UPT, UPT, UR7, 0x76cf5d0a, URZ ;  /* 0x76cf5d0a07167890 */ /* 0x000fc4000fffe0ff */
[----:B------:R-:W-:Y:S02]  /*0240*/  UIADD3 UR23, UPT, UPT, UR6, -0x255992d5, URZ ;  /* 0xdaa66d2b06177890 */ /* 0x000fe4000fffe0ff */
[----:B------:R-:W-:Y:S01]  /*0250*/  UIADD3 UR24, UPT, UPT, UR7, 0x32370b8f, URZ ;  /* 0x32370b8f07187890 */ /* 0x000fe2000fffe0ff */
[----:B0-----:R-:W-:Y:S01]  /*0260*/  IMAD R181, R2, UR10, R183 ;  /* 0x0000000a02b57c24 */ /* 0x001fe2000f8e02b7 */
[----:B------:R-:W-:Y:S01]  /*0270*/  SHF.R.U32.HI R2, RZ, 0x2, R195 ;  /* 0x00000002ff027819 */ /* 0x000fe200000116c3 */
        /* <DEDUP_REMOVED lines=92> */
[----:B-1----:R-:W-:-:S03]  /*0840*/  IMAD.WIDE.U32 R6, R17, 0x20, R6 ;  /* 0x0000002011067825 */ /* 0x002fc600078e0006 */
        /* <DEDUP_REMOVED lines=19> */
[----:B------:R-:W-:Y:S02]  /*0980*/  CS2R R38, SRZ ;  /* 0x0000000000267805 */ /* 0x000fe4000001ff00 */
[----:B------:R-:W-:Y:S01]  /*0990*/  CS2R R36, SRZ ;  /* 0x0000000000247805 */ /* 0x000fe2000001ff00 */
[----:B------:R-:W-:Y:S06]  /*09a0*/  BRA `(.L_x_7197) ;  /* 0x0000000c00e47947 */ /* 0x000fec0003800000 */
.L_x_7196:
        /* <DEDUP_REMOVED lines=10> */
[----:B------:R0:W5:Y:S02]  /*0a50*/  @P0 LDG.E.128 R128, desc[UR8][R12.64] ;  /* 0x000000080c800981 */ /* 0x000164000c1e1d00 */
[----:B------:R-:W4:Y:S01]  /*0a60*/  @P1 LDC.64 R18, c[0x0][0x440] ;  /* 0x00011000ff121b82 */ /* 0x000f220000000a00 */
[C---:B-1----:R-:W-:Y:S01]  /*0a70*/  @P0 IMAD.WIDE.U32 R14, R182.reuse, 0x20, R8 ;  /* 0x00000020b60e0825 */ /* 0x042fe200078e0008 */
[----:B------:R0:W5:Y:S04]  /*0a80*/  @P0 LDG.E.128 R124, desc[UR8][R12.64+0x10] ;  /* 0x000010080c7c0981 */ /* 0x000168000c1e1d00 */
[----:B------:R0:W5:Y:S02]  /*0a90*/  @P0 LDG.E.128 R120, desc[UR8][R14.64] ;  /* 0x000000080e780981 */ /* 0x000164000c1e1d00 */
[----:B------:R-:W1:Y:S08]  /*0aa0*/  @P0 LDC.64 R4, c[0x0][0x440] ;  /* 0x00011000ff040b82 */ /* 0x000e700000000a00 */
[----:B------:R-:W0:Y:S08]  /*0ab0*/  LDC.64 R20, c[0x0][0x3d0] ;  /* 0x0000f400ff147b82 */ /* 0x000e300000000a00 */
[----:B------:R-:W0:Y:S08]  /*0ac0*/  LDC.64 R22, c[0x0][0x3d8] ;  /* 0x0000f600ff167b82 */ /* 0x000e300000000a00 */
[----:B------:R-:W0:Y:S01]  /*0ad0*/  @P2 LDC.64 R24, c[0x0][0x440] ;  /* 0x00011000ff182b82 */ /* 0x000e220000000a00 */
[C---:B--2---:R-:W-:Y:S01]  /*0ae0*/  @P1 IMAD.WIDE.U32 R6, R27.reuse, 0x20, R10 ;  /* 0x000000201b061825 */ /* 0x044fe200078e000a */
[----:B------:R2:W5:Y:S03]  /*0af0*/  @P0 LDG.E.128 R116, desc[UR8][R14.64+0x10] ;  /* 0x000010080e740981 */ /* 0x000566000c1e1d00 */
[C---:B---3--:R-:W-:Y:S01]  /*0b00*/  @P1 IMAD.WIDE.U32 R8, R27.reuse, 0x20, R16 ;  /* 0x000000201b081825 */ /* 0x048fe200078e0010 */
[----:B------:R2:W5:Y:S03]  /*0b10*/  @P1 LDG.E.128 R112, desc[UR8][R6.64] ;  /* 0x0000000806701981 */ /* 0x000566000c1e1d00 */
[C---:B----4-:R-:W-:Y:S01]  /*0b20*/  @P1 IMAD.WIDE.U32 R10, R27.reuse, 0x20, R18 ;  /* 0x000000201b0a1825 */ /* 0x050fe200078e0012 */
[----:B------:R-:W-:Y:S01]  /*0b30*/  @P1 IADD3 R27, PT, PT, R27, 0x80, RZ ;  /* 0x000000801b1b1810 */ /* 0x000fe20007ffe0ff */
[----:B------:R2:W5:Y:S02]  /*0b40*/  @P1 LDG.E.128 R108, desc[UR8][R6.64+0x10] ;  /* 0x00001008066c1981 */ /* 0x000564000c1e1d00 */
[----:B-1----:R-:W-:-:S02]  /*0b50*/  @P0 IMAD.WIDE.U32 R4, R182, 0x20, R4 ;  /* 0x00000020b6040825 */ /* 0x002fc400078e0004 */
[----:B------:R2:W5:Y:S02]  /*0b60*/  @P1 LDG.E.128 R104, desc[UR8][R8.64] ;  /* 0x0000000808681981 */ /* 0x000564000c1e1d00 */
[C---:B0-----:R-:W-:Y:S02]  /*0b70*/  @P2 IMAD.WIDE.U32 R20, R27.reuse, 0x20, R20 ;  /* 0x000000201b142825 */ /* 0x041fe400078e0014 */
[----:B------:R2:W5:Y:S02]  /*0b80*/  @P0 LD.E.128 R36, desc[UR8][R4.64] ;  /* 0x0000000804240980 */ /* 0x000564000c101d00 */
[C---:B------:R-:W-:Y:S02]  /*0b90*/  @P2 IMAD.WIDE.U32 R22, R27.reuse, 0x20, R22 ;  /* 0x000000201b162825 */ /* 0x040fe400078e0016 */
[----:B------:R2:W5:Y:S02]  /*0ba0*/  @P0 LD.E.128 R40, desc[UR8][R4.64+0x10] ;  /* 0x0000100804280980 */ /* 0x000564000c101d00 */
[----:B------:R-:W-:-:S02]  /*0bb0*/  @P2 IMAD.WIDE.U32 R24, R27, 0x20, R24 ;  /* 0x000000201b182825 */ /* 0x000fc400078e0018 */
[----:B------:R2:W5:Y:S04]  /*0bc0*/  @P2 LDG.E.128 R96, desc[UR8][R20.64] ;  /* 0x0000000814602981 */ /* 0x000568000c1e1d00 */
[----:B------:R2:W5:Y:S04]  /*0bd0*/  @P2 LDG.E.128 R92, desc[UR8][R20.64+0x10] ;  /* 0x00001008145c2981 */ /* 0x000568000c1e1d00 */
[----:B------:R2:W5:Y:S04]  /*0be0*/  @P2 LDG.E.128 R88, desc[UR8][R22.64] ;  /* 0x0000000816582981 */ /* 0x000568000c1e1d00 */
[----:B------:R2:W5:Y:S04]  /*0bf0*/  @P2 LDG.E.128 R84, desc[UR8][R22.64+0x10] ;  /* 0x0000100816542981 */ /* 0x000568000c1e1d00 */
[----:B------:R2:W5:Y:S04]  /*0c00*/  @P2 LD.E.128 R52, desc[UR8][R24.64] ;  /* 0x0000000818342980 */ /* 0x000568000c101d00 */
[----:B------:R2:W5:Y:S04]  /*0c10*/  @P2 LD.E.128 R56, desc[UR8][R24.64+0x10] ;  /* 0x0000100818382980 */ /* 0x000568000c101d00 */
        /* <DEDUP_REMOVED lines=17> */
[----:B--2---:R-:W-:Y:S06]  /*0d30*/  @!P1 BRA `(.L_x_7197) ;  /* 0x0000000c00009947 */ /* 0x004fec0003800000 */
        /* <DEDUP_REMOVED lines=17> */
[----:B--2---:R-:W-:Y:S01]  /*0e50*/  IMAD.WIDE.U32 R62, R27, 0x20, R62 ;  /* 0x000000201b3e7825 */ /* 0x004fe200078e003e */
[----:B------:R-:W-:Y:S02]  /*0e60*/  CS2R R70, SRZ ;  /* 0x0000000000467805 */ /* 0x000fe4000001ff00 */
[----:B------:R1:W5:Y:S01]  /*0e70*/  LDG.E.128 R24, desc[UR8][R60.64] ;  /* 0x000000083c187981 */ /* 0x000362000c1e1d00 */
[----:B0-----:R-:W-:-:S02]  /*0e80*/  CS2R R12, SRZ ;  /* 0x00000000000c7805 */ /* 0x001fc4000001ff00 */
[----:B------:R-:W-:Y:S02]  /*0e90*/  CS2R R68, SRZ ;  /* 0x0000000000447805 */ /* 0x000fe4000001ff00 */
[----:B------:R-:W-:Y:S01]  /*0ea0*/  CS2R R66, SRZ ;  /* 0x0000000000427805 */ /* 0x000fe2000001ff00 */
[----:B------:R-:W5:Y:S01]  /*0eb0*/  LD.E.128 R4, desc[UR8][R62.64] ;  /* 0x000000083e047980 */ /* 0x000f62000c101d00 */
[----:B------:R-:W-:-:S03]  /*0ec0*/  CS2R R64, SRZ ;  /* 0x0000000000407805 */ /* 0x000fc6000001ff00 */
[----:B------:R0:W5:Y:S01]  /*0ed0*/  LD.E.128 R8, desc[UR8][R62.64+0x10] ;  /* 0x000010083e087980 */ /* 0x000162000c101d00 */
[----:B-1----:R-:W-:Y:S02]  /*0ee0*/  CS2R R60, SRZ ;  /* 0x00000000003c7805 */ /* 0x002fe4000001ff00 */
[----:B0-----:R-:W-:Y:S01]  /*0ef0*/  CS2R R62, SRZ ;  /* 0x00000000003e7805 */ /* 0x001fe2000001ff00 */
[----:B------:R-:W-:Y:S06]  /*0f00*/  BRA `(.L_x_7197) ;  /* 0x00000008008c7947 */ /* 0x000fec0003800000 */
.L_x_7195:
        /* <DEDUP_REMOVED lines=78> */
.L_x_7198:
        /* <DEDUP_REMOVED lines=16> */
[----:B--2---:R-:W-:Y:S01]  /*14f0*/  @P0 IMAD.WIDE.U32 R12, R182, 0x20, R6 ;  /* 0x00000020b60c0825 */ /* 0x004fe200078e0006 */
[----:B------:R0:W5:Y:S04]  /*1500*/  @P0 LDG.E.128 R116, desc[UR8][R14.64+0x10] ;  /* 0x000010080e740981 */ /* 0x000168000c1e1d00 */
[----:B------:R0:W5:Y:S02]  /*1510*/  @P0 LD.E.128 R60, desc[UR8][R12.64] ;  /* 0x000000080c3c0980 */ /* 0x000164000c101d00 */
[----:B------:R-:W2:Y:S08]  /*1520*/  LDC.64 R22, c[0x0][0x3d0] ;  /* 0x0000f400ff167b82 */ /* 0x000eb00000000a00 */
[----:B------:R-:W0:Y:S08]  /*1530*/  @P2 LDC.64 R24, c[0x0][0x438] ;  /* 0x00010e00ff182b82 */ /* 0x000e300000000a00 */
[----:B------:R-:W0:Y:S01]  /*1540*/  LDC.64 R26, c[0x0][0x3d8] ;  /* 0x0000f600ff1a7b82 */ /* 0x000e220000000a00 */
[C---:B---3--:R-:W-:Y:S01]  /*1550*/  @P1 IMAD.WIDE.U32 R4, R29.reuse, 0x20, R16 ;  /* 0x000000201d041825 */ /* 0x048fe200078e0010 */
[----:B------:R3:W5:Y:S03]  /*1560*/  @P0 LD.E.128 R64, desc[UR8][R12.64+0x10] ;  /* 0x000010080c400980 */ /* 0x000766000c101d00 */
[C---:B----4-:R-:W-:Y:S01]  /*1570*/  @P1 IMAD.WIDE.U32 R6, R29.reuse, 0x20, R18 ;  /* 0x000000201d061825 */ /* 0x050fe200078e0012 */
[----:B------:R3:W5:Y:S03]  /*1580*/  @P1 LDG.E.128 R112, desc[UR8][R4.64] ;  /* 0x0000000804701981 */ /* 0x000766000c1e1d00 */
[C---:B-1----:R-:W-:Y:S01]  /*1590*/  @P1 IMAD.WIDE.U32 R8, R29.reuse, 0x20, R20 ;  /* 0x000000201d081825 */ /* 0x042fe200078e0014 */
[----:B------:R3:W5:Y:S03]  /*15a0*/  @P1 LDG.E.128 R108, desc[UR8][R4.64+0x10] ;  /* 0x00001008046c1981 */ /* 0x000766000c1e1d00 */
[----:B------:R-:W-:Y:S01]  /*15b0*/  @P1 VIADD R29, R29, 0x80 ;  /* 0x000000801d1d1836 */ /* 0x000fe20000000000 */
[----:B------:R3:W5:Y:S03]  /*15c0*/  @P1 LD.E.128 R68, desc[UR8][R6.64] ;  /* 0x0000000806441980 */ /* 0x000766000c101d00 */
[C---:B--2---:R-:W-:Y:S01]  /*15d0*/  @P2 IMAD.WIDE.U32 R22, R29.reuse, 0x20, R22 ;  /* 0x000000201d162825 */ /* 0x044fe200078e0016 */
[----:B------:R3:W5:Y:S03]  /*15e0*/  @P1 LD.E.128 R72, desc[UR8][R6.64+0x10] ;  /* 0x0000100806481980 */ /* 0x000766000c101d00 */
        /* <DEDUP_REMOVED lines=53> */
.L_x_7197:
[----:B------:R-:W-:Y:S05]  /*1940*/  BSYNC.RECONVERGENT B0 ;  /* 0x0000000000007941 */ /* 0x000fea0003800200 */
.L_x_7194:
[----:B------:R-:W1:Y:S02]  /*1950*/  LDCU UR4, c[0x0][0x384] ;  /* 0x00007080ff0477ac */ /* 0x000e640008000800 */
[----:B-1----:R-:W-:-:S06]  /*1960*/  UISETP.GE.AND UP0, UPT, UR10, UR4, UPT ;  /* 0x000000040a00728c */ /* 0x002fcc000bf06270 */
[----:B------:R-:W-:-:S13]  /*1970*/  PLOP3.LUT P1, PT, PT, PT, UP0, 0x80, 0x8 ;  /* 0x000000000008781c */ /* 0x000fda0003f2f008 */
[----:B------:R-:W-:Y:S05]  /*1980*/  @P1 EXIT ;  /* 0x000000000000194d */ /* 0x000fea0003800000 */
[----:B------:R-:W-:Y:S01]  /*1990*/  IMAD.HI.U32 R133, R181, -0x326172a9, RZ ;  /* 0xcd9e8d57b5857827 */ /* 0x000fe200078e00ff */
[----:B------:R-:W1:Y:S01]  /*19a0*/  LDCU.U8 UR4, c[0x0][0x410] ;  /* 0x00008200ff0477ac */ /* 0x000e620008000000 */
[----:B------:R-:W-:Y:S02]  /*19b0*/  LOP3.LUT R194, R194, 0x3, RZ, 0xc0, !PT ;  /* 0x00000003c2c27812 */ /* 0x000fe400078ec0ff */
[C---:B0-----:R-:W-:Y:S01]  /*19c0*/  IMAD.HI.U32 R134, R205.reuse, -0x2daee0ad, RZ ;  /* 0xd2511f53cd867827 */ /* 0x041fe200078e00ff */
[----:B------:R-:W-:Y:S01]  /*19d0*/  LOP3.LUT R133, R2, UR6, R133, 0x96, !PT ;  /* 0x0000000602857c12 */ /* 0x000fe2000f8e9685 */
[----:B------:R-:W0:Y:S02]  /*19e0*/  LDCU UR11, c[0x0][0x408] ;  /* 0x00008100ff0b77ac */ /* 0x000e240008000800 */
        /* <DEDUP_REMOVED lines=18> */
[----:B------:R-:W-:Y:S01]  /*1b10*/  IMAD.HI.U32 R138, R134, -0x2daee0ad, RZ ;  /* 0xd2511f53868a7827 */ /* 0x000fe200078e00ff */
[----:B------:R-:W0:Y:S03]  /*1b20*/  LDCU.64 UR18, c[0x0][0x380] ;  /* 0x00007000ff1277ac */ /* 0x000e260008000a00 */
[----:B------:R-:W-:Y:S01]  /*1b30*/  IMAD R136, R137, -0x326172a9, RZ ;  /* 0xcd9e8d5789887824 */ /* 0x000fe200078e02ff */
[----:B------:R-:W-:Y:S01]  /*1b40*/  LOP3.LUT R138, R139, UR24, R138, 0x96, !PT ;  /* 0x000000188b8a7c12 */ /* 0x000fe2000f8e968a */
[----:B------:R-:W-:Y:S01]  /*1b50*/  IMAD.HI.U32 R135, R133, -0x326172a9, RZ ;  /* 0xcd9e8d5785877827 */ /* 0x000fe200078e00ff */
[----:B------:R-:W-:Y:S01]  /*1b60*/  SHF.R.S32.HI R139, RZ, 0x3, R132 ;  /* 0x00000003ff8b7819 */ /* 0x000fe20000011484 */
[----:B------:R-:W-:-:S02]  /*1b70*/  UPLOP3.LUT UP1, UPT, UPT, UPT, UPT, 0x40, 0x4 ;  /* 0x000000000004789c */ /* 0x000fc40003f2e870 */
[----:B------:R-:W-:Y:S01]  /*1b80*/  IMAD R137, R134, -0x2daee0ad, RZ ;  /* 0xd2511f5386897824 */ /* 0x000fe200078e02ff */
[----:B------:R-:W-:Y:S01]  /*1b90*/  LOP3.LUT R135, R136, UR23, R135, 0x96, !PT ;  /* 0x0000001788877c12 */ /* 0x000fe2000f8e9687 */
[----:B------:R-:W-:Y:S01]  /*1ba0*/  IMAD R136, R133, -0x326172a9, RZ ;  /* 0xcd9e8d5785887824 */ /* 0x000fe200078e02ff */
[C---:B------:R-:W-:Y:S01]  /*1bb0*/  LOP3.LUT R141, R139.reuse, 0x7f, RZ, 0xc0, !PT ;  /* 0x0000007f8b8d7812 */ /* 0x040fe200078ec0ff */
[----:B------:R-:W-:Y:S01]  /*1bc0*/  IMAD.HI.U32 R133, R138, -0x326172a9, RZ ;  /* 0xcd9e8d578a857827 */ /* 0x000fe200078e00ff */
[----:B------:R-:W-:Y:S01]  /*1bd0*/  SHF.L.U32 R139, R139, 0x1, RZ ;  /* 0x000000018b8b7819 */ /* 0x000fe200000006ff */
[----:B-1----:R-:W-:Y:S02]  /*1be0*/  UISETP.NE.AND UP2, UPT, UR4, URZ, UPT ;  /* 0x000000ff0400728c */ /* 0x002fe4000bf45270 */
[----:B------:R-:W-:Y:S01]  /*1bf0*/  IMAD.HI.U32 R134, R135, -0x2daee0ad, RZ ;  /* 0xd2511f5387867827 */ /* 0x000fe200078e00ff */
[----:B------:R-:W-:Y:S02]  /*1c00*/  LOP3.LUT R133, R136, UR25, R133, 0x96, !PT ;  /* 0x0000001988857c12 */ /* 0x000fe4000f8e9685 */
[----:B------:R-:W-:Y:S01]  /*1c10*/  LOP3.LUT R139, R139, 0xffffff00, RZ, 0xc0, !PT ;  /* 0xffffff008b8b7812 */ /* 0x000fe200078ec0ff */
[----:B------:R-:W-:Y:S01]  /*1c20*/  IMAD R138, R138, -0x326172a9, RZ ;  /* 0xcd9e8d578a8a7824 */ /* 0x000fe200078e02ff */
[----:B------:R-:W-:Y:S01]  /*1c30*/  LOP3.LUT R134, R137, UR26, R134, 0x96, !PT ;  /* 0x0000001a89867c12 */ /* 0x000fe2000f8e9686 */
[----:B------:R-:W-:-:S02]  /*1c40*/  IMAD R137, R135, -0x2daee0ad, RZ ;  /* 0xd2511f5387897824 */ /* 0x000fc400078e02ff */
        /* <DEDUP_REMOVED lines=15> */
[----:B------:R-:W-:Y:S01]  /*1d40*/  VIADDMNMX R138, R141, -R0, RZ, !PT ;  /* 0x800000008d8a7246 */ /* 0x000fe200078001ff */
[----:B------:R-:W-:Y:S01]  /*1d50*/  IMAD R136, R133, -0x326172a9, RZ ;  /* 0xcd9e8d5785887824 */ /* 0x000fe200078e02ff */
[----:B------:R-:W-:Y:S01]  /*1d60*/  LOP3.LUT R132, R135, UR31, R132, 0x96, !PT ;  /* 0x0000001f87847c12 */ /* 0x000fe2000f8e9684 */
[----:B------:R-:W-:Y:S01]  /*1d70*/  IMAD.HI.U32 R133, R137, -0x326172a9, RZ ;  /* 0xcd9e8d5789857827 */ /* 0x000fe200078e00ff */
[----:B------:R-:W-:-:S03]  /*1d80*/  VIMNMX R138, PT, PT, R138, 0x20, PT ;  /* 0x000000208a8a7848 */ /* 0x000fc60003fe0100 */
[----:B------:R-:W-:Y:S01]  /*1d90*/  IMAD R135, R134, -0x2daee0ad, RZ ;  /* 0xd2511f5386877824 */ /* 0x000fe200078e02ff */
[----:B------:R-:W-:Y:S01]  /*1da0*/  LOP3.LUT R133, R136, UR33, R133, 0x96, !PT ;  /* 0x0000002188857c12 */ /* 0x000fe2000f8e9685 */
[----:B------:R-:W-:Y:S02]  /*1db0*/  IMAD R138, R138, 0x8, R139 ;  /* 0x000000088a8a7824 */ /* 0x000fe400078e028b */
[----:B------:R-:W-:-:S03]  /*1dc0*/  IMAD.HI.U32 R0, R132, -0x2daee0ad, RZ ;  /* 0xd2511f5384007827 */ /* 0x000fc600078e00ff */
[----:B------:R-:W-:Y:S01]  /*1dd0*/  I2FP.F32.U32 R138, R138 ;  /* 0x0000008a008a7245 */ /* 0x000fe20000201000 */
[----:B------:R-:W-:Y:S01]  /*1de0*/  IMAD R141, R180, -0x20, R141 ;  /* 0xffffffe0b48d7824 */ /* 0x000fe200078e028d */
[----:B------:R-:W-:Y:S01]  /*1df0*/  LOP3.LUT R0, R135, UR34, R0, 0x96, !PT ;  /* 0x0000002287007c12 */ /* 0x000fe2000f8e9600 */
[----:B------:R-:W-:Y:S01]  /*1e00*/  IMAD R136, R137, -0x326172a9, RZ ;  /* 0xcd9e8d5789887824 */ /* 0x000fe200078e02ff */
[----:B------:R1:W0:Y:S01]  /*1e10*/  MUFU.RCP R188, R138 ;  /* 0x0000008a00bc7308 */ /* 0x0002220000001000 */
[----:B------:R-:W-:Y:S01]  /*1e20*/  IMAD R135, R132, -0x2daee0ad, RZ ;  /* 0xd2511f5384877824 */ /* 0x000fe200078e02ff */
[----:B------:R-:W-:Y:S01]  /*1e30*/  VIMNMX R141, PT, PT, RZ, R141, !PT ;  /* 0x0000008dff8d7248 */ /* 0x000fe20007fe0100 */
[----:B------:R-:W-:-:S03]  /*1e40*/  IMAD.HI.U32 R190, R133, -0x2daee0ad, RZ ;  /* 0xd2511f5385be7827 */ /* 0x000fc600078e00ff */
[----:B------:R-:W-:Y:S01]  /*1e50*/  VIMNMX R134, PT, PT, R141, 0x20, PT ;  /* 0x000000208d867848 */ /* 0x000fe20003fe0100 */
[----:B------:R-:W-:Y:S01]  /*1e60*/  IMAD.HI.U32 R189, R0, -0x326172a9, RZ ;  /* 0xcd9e8d5700bd7827 */ /* 0x000fe200078e00ff */
[----:B------:R-:W-:-:S03]  /*1e70*/  LOP3.LUT R190, R135, UR36, R190, 0x96, !PT ;  /* 0x0000002487be7c12 */ /* 0x000fc6000f8e96be */
[----:B------:R-:W-:Y:S01]  /*1e80*/  IMAD R191, R134, 0x8, R139 ;  /* 0x0000000886bf7824 */ /* 0x000fe200078e028b */
[----:B------:R-:W-:Y:S01]  /*1e90*/  LOP3.LUT R189, R136, UR35, R189, 0x96, !PT ;  /* 0x0000002388bd7c12 */ /* 0x000fe2000f8e96bd */
[----:B------:R-:W-:Y:S02]  /*1ea0*/  IMAD.MOV.U32 R193, RZ, RZ, RZ ;  /* 0x000000ffffc17224 */ /* 0x000fe400078e00ff */
[----:B------:R-:W-:Y:S02]  /*1eb0*/  IMAD R204, R133, -0x2daee0ad, RZ ;  /* 0xd2511f5385cc7824 */ /* 0x000fe400078e02ff */
[----:B-1234-:R-:W-:-:S07]  /*1ec0*/  IMAD R192, R0, -0x326172a9, RZ ;  /* 0xcd9e8d5700c07824 */ /* 0x01efce00078e02ff */
.L_x_7706:
[----:B------:R-:W-:Y:S01]  /*1ed0*/  UIMAD UR4, UR10, UR37, URZ ;  /* 0x000000250a0472a4 */ /* 0x000fe2000f8e02ff */
[----:B------:R-:W-:Y:S03]  /*1ee0*/  BSSY.RECONVERGENT B0, `(.L_x_7199) ;  /* 0x00007d1000007945 */ /* 0x000fe60003800200 */
[----:B------:R-:W-:-:S04]  /*1ef0*/  USHF.R.S32.HI UR5, URZ, 0x1f, UR4 ;  /* 0x0000001fff057899 */ /* 0x000fc80008011404 */
[----:B------:R-:W-:-:S06]  /*1f00*/  ULEA.HI UR5, UR5, UR4, URZ, 0x3 ;  /* 0x0000000405057291 */ /* 0x000fcc000f8f18ff */
[----:B------:R-:W-:-:S04]  /*1f10*/  MOV R203, UR5 ;  /* 0x0000000500cb7c02 */ /* 0x000fc80008000f00 */
[----:B------:R-:W-:-:S05]  /*1f20*/  LEA.HI.SX32 R203, R203, R182, 0x1d ;  /* 0x000000b6cbcb7211 */ /* 0x000fca00078feaff */
[----:B-1----:R-:W-:Y:S01]  /*1f30*/  IMAD.MOV.U32 R0, RZ, RZ, R203 ;  /* 0x000000ffff007224 */ /* 0x002fe200078e00cb */
[----:B0-234-:R-:W-:Y:S06]  /*1f40*/  @!P0 BRA `(.L_x_7200) ;  /* 0x0000007c00288947 */ /* 0x01dfec0003800000 */
[----:B------:R-:W-:Y:S01]  /*1f50*/  ISETP.NE.U32.AND P0, PT, RZ, UR12, PT ;  /* 0x0000000cff007c0c */ /* 0x000fe2000bf05070 */
[----:B------:R-:W1:Y:S01]  /*1f60*/  LDC.64 R156, c[0x0][0x390] ;  /* 0x0000e400ff9c7b82 */ /* 0x000e620000000a00 */
[----:B0-----:R-:W-:Y:S02]  /*1f70*/  ISETP.NE.U32.AND P1, PT, RZ, UR14, PT ;  /* 0x0000000eff007c0c */ /* 0x001fe4000bf25070 */
[----:B------:R-:W-:Y:S02]  /*1f80*/  ISETP.NE.AND.EX P0, PT, RZ, UR13, PT, P0 ;  /* 0x0000000dff007c0c */ /* 0x000fe4000bf05300 */
[----:B------:R-:W-:-:S11]  /*1f90*/  ISETP.NE.AND.EX P1, PT, RZ, UR15, PT, P1 ;  /* 0x0000000fff007c0c */ /* 0x000fd6000bf25310 */
[----:B------:R-:W0:Y:S08]  /*1fa0*/  @P0 LDC.64 R140, c[0x0][0x398] ;  /* 0x0000e600ff8c0b82 */ /* 0x000e300000000a00 */
[----:B------:R-:W2:Y:S01]  /*1fb0*/  @P1 LDC.64 R174, c[0x0][0x3a0] ;  /* 0x0000e800ffae1b82 */ /* 0x000ea20000000a00 */
[----:B-1----:R-:W-:-:S06]  /*1fc0*/  IMAD.WIDE.U32 R156, R203, 0x10, R156 ;  /* 0x00000010cb9c7825 */ /* 0x002fcc00078e009c */
[----:B------:R-:W5:Y:S01]  /*1fd0*/  LDG.E.128 R156, desc[UR8][R156.64] ;  /* 0x000000089c9c7981 */ /* 0x000f62000c1e1d00 */
[----:B0-----:R-:W-:-:S05]  /*1fe0*/  @P0 IMAD.WIDE.U32 R140, R203, 0x10, R140 ;  /* 0x00000010cb8c0825 */ /* 0x001fca00078e008c */
        /* <DEDUP_REMOVED lines=27> */
.L_x_7204:
        /* <DEDUP_REMOVED lines=13> */
.L_x_7206:
[----:B------:R-:W-:Y:S05]  /*2270*/  BSYNC.RECONVERGENT B2 ;  /* 0x0000000000027941 */ /* 0x000fea0003800200 */
.L_x_7205:
        /* <DEDUP_REMOVED lines=43> */
.L_x_7203:
[----:B------:R-:W-:Y:S05]  /*2530*/  BSYNC.RECONVERGENT B1 ;  /* 0x0000000000017941 */ /* 0x000fea0003800200 */
.L_x_7202:
[----:B------:R-:W0:Y:S01]  /*2540*/  LDC R172, c[0x0][0x404] ;  /* 0x00010100ffac7b82 */ /* 0x000e220000000800 */
[----:B------:R-:W-:Y:S01]  /*2550*/  I2FP.F32.U32 R141, R140 ;  /* 0x0000008c008d7245 */ /* 0x000fe20000201000 */
[----:B------:R-:W-:Y:S01]  /*2560*/  IMAD.MOV.U32 R140, RZ, RZ, 0x2f800000 ;  /* 0x2f800000ff8c7424 */ /* 0x000fe200078e00ff */
[----:B------:R-:W-:Y:S01]  /*2570*/  ISETP.NE.AND P2, PT, R173, 0x1, PT ;  /* 0x00000001ad00780c */ /* 0x000fe20003f45270 */
[----:B------:R-:W-:Y:S01]  /*2580*/  BSSY.RECONVERGENT B1, `(.L_x_7207) ;  /* 0x000004b000017945 */ /* 0x000fe20003800200 */
[----:B------:R-:W-:Y:S01]  /*2590*/  LOP3.LUT R206, R206, 0xffffffef, RZ, 0xc0, !PT ;  /* 0xffffffefcece7812 */ /* 0x000fe200078ec0ff */
[----:B------:R-:W-:Y:S01]  /*25a0*/  FFMA.FTZ R141, R141, R140, 1.1641532182693481445e-10 ;  /* 0x2f0000008d8d7423 */ /* 0x000fe2000001008c */
[----:B-----5:R-:W-:Y:S01]  /*25b0*/  PRMT R142, R156, 0x7632, R142 ;  /* 0x000076329c8e7816 */ /* 0x020fe2000000008e */
[----:B------:R-:W-:-:S03]  /*25c0*/  IMAD.MOV.U32 R143, RZ, RZ, R192 ;  /* 0x000000ffff8f7224 */ /* 0x000fc600078e00c0 */
[----:B0-----:R-:W-:Y:S01]  /*25d0*/  FSETP.LE.FTZ.AND P3, PT, R141, R172, PT ;  /* 0x000000ac8d00720b */ /* 0x001fe20003f73000 */
[----:B------:R-:W-:Y:S02]  /*25e0*/  IMAD.U32 R141, R156, 0x10000, RZ ;  /* 0x000100009c8d7824 */ /* 0x000fe400078e00ff */
[----:B------:R-:W-:-:S10]  /*25f0*/  HFMA2 R156, -RZ, RZ, 0, 1.1920928955078125e-07 ;  /* 0x00000002ff9c7431 */ /* 0x000fd400000001ff */
        /* <DEDUP_REMOVED lines=10> */
.L_x_7209:
        /* <DEDUP_REMOVED lines=13> */
.L_x_7211:
[----:B------:R-:W-:Y:S05]  /*2770*/  BSYNC.RECONVERGENT B2 ;  /* 0x0000000000027941 */ /* 0x000fea0003800200 */
.L_x_7210:
        /* <DEDUP_REMOVED lines=43> */
.L_x_7208:
[----:B------:R-:W-:Y:S05]  /*2a30*/  BSYNC.RECONVERGENT B1 ;  /* 0x0000000000017941 */ /* 0x000fea0003800200 */
.L_x_7207:
[----:B------:R-:W-:Y:S01]  /*2a40*/  I2FP.F32.U32 R143, R143 ;  /* 0x0000008f008f7245 */ /* 0x000fe20000201000 */
[----:B------:R-:W-:Y:S01]  /*2a50*/  BSSY.RECONVERGENT B1, `(.L_x_7212) ;  /* 0x000004b000017945 */ /* 0x000fe20003800200 */
[----:B------:R-:W-:Y:S01]  /*2a60*/  ISETP.NE.AND P2, PT, R156, 0x1, PT ;  /* 0x000000019c00780c */ /* 0x000fe20003f45270 */
[----:B------:R-:W-:Y:S01]  /*2a70*/  IMAD.U32 R142, R142, 0x10000, RZ ;  /* 0x000100008e8e7824 */ /* 0x000fe200078e00ff */
[----:B------:R-:W-:Y:S01]  /*2a80*/  LOP3.LUT R206, R206, 0xfffffff7, RZ, 0xc0, !PT ;  /* 0xfffffff7cece7812 */ /* 0x000fe200078ec0ff */
[----:B------:R-:W-:Y:S01]  /*2a90*/  FFMA.FTZ R143, R143, R140, 1.1641532182693481445e-10 ;  /* 0x2f0000008f8f7423 */ /* 0x000fe2000001008c */
[----:B------:R-:W-:-:S04]  /*2aa0*/  IMAD.MOV.U32 R173, RZ, RZ, 0x2 ;  /* 0x00000002ffad7424 */ /* 0x000fc800078e00ff */
        /* <DEDUP_REMOVED lines=12> */
.L_x_7214:
        /* <DEDUP_REMOVED lines=13> */
.L_x_7216:
[----:B------:R-:W-:Y:S05]  /*2c40*/  BSYNC.RECONVERGENT B2 ;  /* 0x0000000000027941 */ /* 0x000fea0003800200 */
.L_x_7215:
        /* <DEDUP_REMOVED lines=43> */
.L_x_7213:
[----:B------:R-:W-:Y:S05]  /*2f00*/  BSYNC.RECONVERGENT B1 ;  /* 0x0000000000017941 */ /* 0x000fea0003800200 */
.L_x_7212:
[----:B------:R-:W-:Y:S01]  /*2f10*/  I2FP.F32.U32 R143, R143 ;  /* 0x0000008f008f7245 */ /* 0x000fe20000201000 */
[----:B------:R-:W-:Y:S01]  /*2f20*/  BSSY.RECONVERGENT B1, `(.L_x_7217) ;  /* 0x000004c000017945 */ /* 0x000fe20003800200 */
[----:B------:R-:W-:Y:S01]  /*2f30*/  ISETP.NE.AND P2, PT, R173, 0x1, PT ;  /* 0x00000001ad00780c */ /* 0x000fe20003f45270 */
[----:B------:R-:W-:Y:S01]  /*2f40*/  HFMA2 R174, -RZ, RZ, 0, 1.1920928955078125e-07 ;  /* 0x00000002ffae7431 */ /* 0x000fe200000001ff */
[----:B------:R-:W-:Y:S01]  /*2f50*/  LOP3.LUT R206, R206, 0xfffffffb, RZ, 0xc0, !PT ;  /* 0xfffffffbcece7812 */ /* 0x000fe200078ec0ff */
[----:B------:R-:W-:Y:S01]  /*2f60*/  FFMA.FTZ R143, R143, R140, 1.1641532182693481445e-10 ;  /* 0x2f0000008f8f7423 */ /* 0x000fe2000001008c */
[----:B------:R-:W-:-:S04]  /*2f70*/  PRMT R156, R157, 0x7632, R156 ;  /* 0x000076329d9c7816 */ /* 0x000fc8000000009c */
[----:B------:R-:W-:Y:S01]  /*2f80*/  FSETP.LE.FTZ.AND P3, PT, R143, R172, PT ;  /* 0x000000ac8f00720b */ /* 0x000fe20003f73000 */
[----:B------:R-:W-:Y:S02]  /*2f90*/  IMAD.U32 R143, R157, 0x10000, RZ ;  /* 0x000100009d8f7824 */ /* 0x000fe400078e00ff */
[----:B------:R-:W-:-:S10]  /*2fa0*/  IMAD.MOV.U32 R157, RZ, RZ, R192 ;  /* 0x000000ffff9d7224 */ /* 0x000fd400078e00c0 */
        /* <DEDUP_REMOVED lines=10> */
.L_x_7219:
        /* <DEDUP_REMOVED lines=13> */
.L_x_7221:
[----:B------:R-:W-:Y:S05]  /*3120*/  BSYNC.RECONVERGENT B2 ;  /* 0x0000000000027941 */ /* 0x000fea0003800200 */
.L_x_7220:
        /* <DEDUP_REMOVED lines=43> */
.L_x_7218:
[----:B------:R-:W-:Y:S05]  /*33e0*/  BSYNC.RECONVERGENT B1 ;  /* 0x0000000000017941 */ /* 0x000fea0003800200 */
.L_x_7217:
        /* <DEDUP_REMOVED lines=19> */
.L_x_7224:
        /* <DEDUP_REMOVED lines=13> */
.L_x_7226:
[----:B------:R-:W-:Y:S05]  /*35f0*/  BSYNC.RECONVERGENT B2 ;  /* 0x0000000000027941 */ /* 0x000fea0003800200 */
.L_x_7225:
        /* <DEDUP_REMOVED lines=43> */
.L_x_7223:
[----:B------:R-:W-:Y:S05]  /*38b0*/  BSYNC.RECONVERGENT B1 ;  /* 0x0000000000017941 */ /* 0x000fea0003800200 */
.L_x_7222:
[----:B------:R-:W-:Y:S01]  /*38c0*/  ISETP.NE.AND P3, PT, R175, 0x1, PT ;  /* 0x00000001af00780c */ /* 0x000fe20003f65270 */
[----:B------:R-:W-:Y:S01]  /*38d0*/  BSSY.RECONVERGENT B1, `(.L_x_7227) ;  /* 0x000004a000017945 */ /* 0x000fe20003800200 */
[----:B------:R-:W-:Y:S01]  /*38e0*/  I2FP.F32.U32 R157, R157 ;  /* 0x0000009d009d7245 */ /* 0x000fe20000201000 */
[----:B------:R-:W-:-:S04]  /*38f0*/  HFMA2 R176, -RZ, RZ, 0, 1.1920928955078125e-07 ;  /* 0x00000002ffb07431 */ /* 0x000fc800000001ff */
[----:B------:R-:W-:Y:S01]  /*3900*/  FFMA.FTZ R173, R157, R140, 1.1641532182693481445e-10 ;  /* 0x2f0000009dad7423 */ /* 0x000fe2000001008c */
[C---:B------:R-:W-:Y:S01]  /*3910*/  IMAD.U32 R157, R158.reuse, 0x10000, RZ ;  /* 0x000100009e9d7824 */ /* 0x040fe200078e00ff */
[----:B------:R-:W-:-:S03]  /*3920*/  PRMT R158, R158, 0x7632, R158 ;  /* 0x000076329e9e7816 */ /* 0x000fc6000000009e */
[----:B------:R-:W-:Y:S01]  /*3930*/  FSETP.LE.FTZ.AND P2, PT, R173, R172, PT ;  /* 0x000000acad00720b */ /* 0x000fe20003f53000 */
        /* <DEDUP_REMOVED lines=10> */
.L_x_7229:
        /* <DEDUP_REMOVED lines=13> */
.L_x_7231:
[----:B------:R-:W-:Y:S05]  /*3ab0*/  BSYNC.RECONVERGENT B2 ;  /* 0x0000000000027941 */ /* 0x000fea0003800200 */
.L_x_7230:
        /* <DEDUP_REMOVED lines=43> */
.L_x_7228:
[----:B------:R-:W-:Y:S05]  /*3d70*/  BSYNC.RECONVERGENT B1 ;  /* 0x0000000000017941 */ /* 0x000fea0003800200 */
.L_x_7227:
        /* <DEDUP_REMOVED lines=17> */
.L_x_7234:
        /* <DEDUP_REMOVED lines=13> */
.L_x_7236:
[----:B------:R-:W-:Y:S05]  /*3f60*/  BSYNC.RECONVERGENT B2 ;  /* 0x0000000000027941 */ /* 0x000fea0003800200 */
.L_x_7235:
        /* <DEDUP_REMOVED lines=43> */
.L_x_7233:
[----:B------:R-:W-:Y:S05]  /*4220*/  BSYNC.RECONVERGENT B1 ;  /* 0x0000000000017941 */ /* 0x000fea0003800200 */
.L_x_7232:
[----:B------:R-:W-:Y:S01]  /*4230*/  ISETP.NE.AND P5, PT, R177, 0x1, PT ;  /* 0x00000001b100780c */ /* 0x000fe20003fa5270 */
[----:B------:R-:W-:Y:S01]  /*4240*/  BSSY.RECONVERGENT B1, `(.L_x_7237) ;  /* 0x000004a000017945 */ /* 0x000fe20003800200 */
[----:B------:R-:W-:Y:S01]  /*4250*/  I2FP.F32.U32 R173, R174 ;  /* 0x000000ae00ad7245 */ /* 0x000fe20000201000 */
[----:B------:R-:W-:Y:S02]  /*4260*/  HFMA2 R194, -RZ, RZ, 0, 1.1920928955078125e-07 ;  /* 0x00000002ffc27431 */ /* 0x000fe400000001ff */
[----:B------:R-:W-:Y:S02]  /*4270*/  IMAD.MOV.U32 R174, RZ, RZ, R192 ;  /* 0x000000ffffae7224 */ /* 0x000fe400078e00c0 */
[----:B------:R-:W-:Y:S01]  /*4280*/  FFMA.FTZ R175, R173, R140, 1.1641532182693481445e-10 ;  /* 0x2f000000adaf7423 */ /* 0x000fe2000001008c */
[C---:B------:R-:W-:Y:S01]  /*4290*/  IMAD.U32 R173, R159.reuse, 0x10000, RZ ;  /* 0x000100009fad7824 */ /* 0x040fe200078e00ff */
[----:B------:R-:W-:-:S03]  /*42a0*/  PRMT R159, R159, 0x7632, R159 ;  /* 0x000076329f9f7816 */ /* 0x000fc6000000009f */
        /* <DEDUP_REMOVED lines=10> */
.L_x_7239:
        /* <DEDUP_REMOVED lines=13> */
.L_x_7241:
[----:B------:R-:W-:Y:S05]  /*4420*/  BSYNC.RECONVERGENT B2 ;  /* 0x0000000000027941 */ /* 0x000fea0003800200 */
.L_x_7240:
        /* <DEDUP_REMOVED lines=43> */
.L_x_7238:
[----:B------:R-:W-:Y:S05]  /*46e0*/  BSYNC.RECONVERGENT B1 ;  /* 0x0000000000017941 */ /* 0x000fea0003800200 */
.L_x_7237:
[----:B------:R-:W-:Y:S01]  /*46f0*/  I2FP.F32.U32 R175, R174 ;  /* 0x000000ae00af7245 */ /* 0x000fe20000201000 */
[----:B------:R-:W-:Y:S01]  /*4700*/  FMUL.FTZ R141, R141, UR11 ;  /* 0x0000000b8d8d7c20 */ /* 0x000fe20008410000 */
[----:B------:R-:W-:Y:S01]  /*4710*/  P2R R178, PR, RZ, 0x2 ;  /* 0x00000002ffb27803 */ /* 0x000fe20000000000 */
[----:B------:R-:W-:Y:S01]  /*4720*/  FMUL.FTZ R142, R142, UR11 ;  /* 0x0000000b8e8e7c20 */ /* 0x000fe20008410000 */
[C---:B------:R-:W-:Y:S01]  /*4730*/  LOP3.LUT P1, RZ, R206.reuse, 0x10, RZ, 0xc0, !PT ;  /* 0x00000010ceff7812 */ /* 0x040fe2000782c0ff */
[----:B------:R-:W-:Y:S01]  /*4740*/  FFMA.FTZ R177, R175, R140, 1.1641532182693481445e-10 ;  /* 0x2f000000afb17423 */ /* 0x000fe2000001008c */
[----:B------:R-:W-:Y:S01]  /*4750*/  IMAD.U32 R140, R159, 0x10000, RZ ;  /* 0x000100009f8c7824 */ /* 0x000fe200078e00ff */
[----:B------:R-:W-:Y:S01]  /*4760*/  P2R R179, PR, RZ, 0x1 ;  /* 0x00000001ffb37803 */ /* 0x000fe20000000000 */
[----:B------:R-:W-:Y:S01]  /*4770*/  FMUL.FTZ R143, R143, UR11 ;  /* 0x0000000b8f8f7c20 */ /* 0x000fe20008410000 */
[----:B------:R-:W-:Y:S01]  /*4780*/  LOP3.LUT P0, RZ, R206, 0x8, RZ, 0xc0, !PT ;  /* 0x00000008ceff7812 */ /* 0x000fe2000780c0ff */
[----:B------:R-:W-:Y:S01]  /*4790*/  FMUL.FTZ R159, R156, UR11 ;  /* 0x0000000b9c9f7c20 */ /* 0x000fe20008410000 */
[----:B------:R-:W-:Y:S01]  /*47a0*/  LOP3.LUT P6, RZ, R206, 0x4, RZ, 0xc0, !PT ;  /* 0x00000004ceff7812 */ /* 0x000fe200078cc0ff */
        /* <DEDUP_REMOVED lines=8> */
[----:B------:R-:W-:Y:S02]  /*4830*/  FSEL R142, R143, RZ, P6 ;  /* 0x000000ff8f8e7208 */ /* 0x000fe40003000000 */
[----:B------:R-:W-:Y:S02]  /*4840*/  FSEL R143, R159, RZ, P5 ;  /* 0x000000ff9f8f7208 */ /* 0x000fe40002800000 */
[----:B------:R-:W-:Y:S02]  /*4850*/  FSETP.GTU.FTZ.AND P5, PT, R177, R172, PT ;  /* 0x000000acb100720b */ /* 0x000fe40003fbc000 */
[----:B------:R-:W-:Y:S02]  /*4860*/  FSEL R158, R173, RZ, P4 ;  /* 0x000000ffad9e7208 */ /* 0x000fe40002000000 */
[----:B------:R-:W-:Y:S01]  /*4870*/  FSEL R157, R174, RZ, P3 ;  /* 0x000000ffae9d7208 */ /* 0x000fe20001800000 */
[----:B------:R-:W-:Y:S01]  /*4880*/  @P1 FADD.FTZ R140, R132, R140 ;  /* 0x0000008c848c1221 */ /* 0x000fe20000010000 */
[----:B------:R-:W-:Y:S01]  /*4890*/  FSEL R156, R175, RZ, P2 ;  /* 0x000000ffaf9c7208 */ /* 0x000fe20001000000 */
[----:B------:R-:W-:Y:S01]  /*48a0*/  @P1 FADD.FTZ R141, R133, R141 ;  /* 0x0000008d858d1221 */ /* 0x000fe20000010000 */
[----:B------:R-:W-:Y:S01]  /*48b0*/  FSEL R159, R176, RZ, !P5 ;  /* 0x000000ffb09f7208 */ /* 0x000fe20006800000 */
[----:B------:R-:W-:Y:S01]  /*48c0*/  @P1 FADD.FTZ R142, R134, R142 ;  /* 0x0000008e868e1221 */ /* 0x000fe20000010000 */
[----:B------:R-:W-:Y:S01]  /*48d0*/  ISETP.NE.AND P0, PT, R179, RZ, PT ;  /* 0x000000ffb300720c */ /* 0x000fe20003f05270 */
[----:B------:R-:W-:Y:S01]  /*48e0*/  @P1 FADD.FTZ R143, R135, R143 ;  /* 0x0000008f878f1221 */ /* 0x000fe20000010000 */
[----:B------:R-:W-:Y:S01]  /*48f0*/  @P1 FADD.FTZ R156, R136, R156 ;  /* 0x0000009c889c1221 */ /* 0x000fe20000010000 */
[----:B------:R-:W-:Y:S01]  /*4900*/  @P1 FADD.FTZ R157, R137, R157 ;  /* 0x0000009d899d1221 */ /* 0x000fe20000010000 */
[----:B------:R-:W-:Y:S01]  /*4910*/  @P1 FADD.FTZ R158, R138, R158 ;  /* 0x0000009e8a9e1221 */ /* 0x000fe20000010000 */
[----:B------:R-:W-:Y:S01]  /*4920*/  @P1 FADD.FTZ R159, R139, R159 ;  /* 0x0000009f8b9f1221 */ /* 0x000fe20000010000 */
[----:B------:R-:W-:Y:S01]  /*4930*/  PLOP3.LUT P5, PT, P5, PT, PT, 0x8, 0x80 ;  /* 0x000000000080781c */ /* 0x000fe20002fae170 */
[----:B------:R-:W-:-:S12]  /*4940*/  BRA `(.L_x_7242) ;  /* 0x0000004c00f07947 */ /* 0x000fd80003800000 */
.L_x_7201:
        /* <DEDUP_REMOVED lines=16> */
.L_x_7245:
        /* <DEDUP_REMOVED lines=13> */
.L_x_7247:
[----:B------:R-:W-:Y:S05]  /*4b20*/  BSYNC.RECONVERGENT B2 ;  /* 0x0000000000027941 */ /* 0x000fea0003800200 */
.L_x_7246:
        /* <DEDUP_REMOVED lines=43> */
.L_x_7244:
[----:B------:R-:W-:Y:S05]  /*4de0*/  BSYNC.RECONVERGENT B1 ;  /* 0x0000000000017941 */ /* 0x000fea0003800200 */
.L_x_7243:
        /* <DEDUP_REMOVED lines=11> */
[----:B------:R-:W-:Y:S01]  /*4ea0*/  IMAD.MOV.U32 R142, RZ, RZ, R192 ;  /* 0x000000ffff8e7224 */ /* 0x000fe200078e00c0 */
        /* <DEDUP_REMOVED lines=12> */
.L_x_7250:
        /* <DEDUP_REMOVED lines=13> */
.L_x_7252:
[----:B------:R-:W-:Y:S05]  /*5040*/  BSYNC.RECONVERGENT B2 ;  /* 0x0000000000027941 */ /* 0x000fea0003800200 */
.L_x_7251:
        /* <DEDUP_REMOVED lines=43> */
.L_x_7249:
[----:B------:R-:W-:Y:S05]  /*5300*/  BSYNC.RECONVERGENT B1 ;  /* 0x0000000000017941 */ /* 0x000fea0003800200 */
.L_x_7248:
        /* <DEDUP_REMOVED lines=23> */
.L_x_7255:
        /* <DEDUP_REMOVED lines=13> */
.L_x_7257:
[----:B------:R-:W-:Y:S05]  /*5550*/  BSYNC.RECONVERGENT B2 ;  /* 0x0000000000027941 */ /* 0x000fea0003800200 */
.L_x_7256:
        /* <DEDUP_REMOVED lines=43> */
.L_x_7254:
[----:B------:R-:W-:Y:S05]  /*5810*/  BSYNC.RECONVERGENT B1 ;  /* 0x0000000000017941 */ /* 0x000fea0003800200 */
.L_x_7253:
        /* <DEDUP_REMOVED lines=20> */
.L_x_7260:
        /* <DEDUP_REMOVED lines=13> */
.L_x_7262:
[----:B------:R-:W-:Y:S05]  /*5a30*/  BSYNC.RECONVERGENT B2 ;  /* 0x0000000000027941 */ /* 0x000fea0003800200 */
.L_x_7261:
        /* <DEDUP_REMOVED lines=43> */
.L_x_7259:
[----:B------:R-:W-:Y:S05]  /*5cf0*/  BSYNC.RECONVERGENT B1 ;  /* 0x0000000000017941 */ /* 0x000fea0003800200 */
.L_x_7258:
[----:B------:R-:W-:Y:S01]  /*5d00*/  I2FP.F32.U32 R177, R156 ;  /* 0x0000009c00b17245 */ /* 0x000fe20000201000 */
[----:B------:R-:W-:Y:S01]  /*5d10*/  IMAD.U32 R156, R141, 0x10000, RZ ;  /* 0x000100008d9c7824 */ /* 0x000fe200078e00ff */
[----:B------:R-:W-:Y:S01]  /*5d20*/  ISETP.NE.AND P3, PT, R179, 0x1, PT ;  /* 0x00000001b300780c */ /* 0x000fe20003f65270 */
[----:B------:R-:W-:Y:S01]  /*5d30*/  BSSY.RECONVERGENT B1, `(.L_x_7263) ;  /* 0x000004d000017945 */ /* 0x000fe20003800200 */
[----:B------:R-:W-:Y:S01]  /*5d40*/  FSEL R141, R142, RZ, P4 ;  /* 0x000000ff8e8d7208 */ /* 0x000fe20002000000 */
[----:B------:R-:W-:Y:S01]  /*5d50*/  FFMA.FTZ R177, R177, R176, 1.1641532182693481445e-10 ;  /* 0x2f000000b1b17423 */ /* 0x000fe200000100b0 */
[----:B------:R-:W-:Y:S01]  /*5d60*/  FMUL.FTZ R156, R156, R175 ;  /* 0x000000af9c9c7220 */ /* 0x000fe20000410000 */
[----:B------:R-:W-:Y:S02]  /*5d70*/  IMAD.MOV.U32 R178, RZ, RZ, 0x2 ;  /* 0x00000002ffb27424 */ /* 0x000fe400078e00ff */
[----:B------:R-:W-:Y:S01]  /*5d80*/  IMAD.MOV.U32 R142, RZ, RZ, R192 ;  /* 0x000000ffff8e7224 */ /* 0x000fe200078e00c0 */
[----:B------:R-:W-:-:S04]  /*5d90*/  FSETP.GTU.FTZ.AND P2, PT, R177, R174, PT ;  /* 0x000000aeb100720b */ /* 0x000fc80003f5c000 */
        /* <DEDUP_REMOVED lines=13> */
.L_x_7265:
        /* <DEDUP_REMOVED lines=13> */
.L_x_7267:
[----:B------:R-:W-:Y:S05]  /*5f40*/  BSYNC.RECONVERGENT B2 ;  /* 0x0000000000027941 */ /* 0x000fea0003800200 */
.L_x_7266:
        /* <DEDUP_REMOVED lines=43> */
.L_x_7264:
[----:B------:R-:W-:Y:S05]  /*6200*/  BSYNC.RECONVERGENT B1 ;  /* 0x0000000000017941 */ /* 0x000fea0003800200 */
.L_x_7263:
[----:B------:R-:W-:Y:S01]  /*6210*/  I2FP.F32.U32 R177, R142 ;  /* 0x0000008e00b17245 */ /* 0x000fe20000201000 */
[----:B------:R-:W-:Y:S01]  /*6220*/  IMAD.U32 R142, R157, 0x10000, RZ ;  /* 0x000100009d8e7824 */ /* 0x000fe200078e00ff */
[----:B------:R-:W-:Y:S01]  /*6230*/  ISETP.NE.AND P2, PT, R178, 0x1, PT ;  /* 0x00000001b200780c */ /* 0x000fe20003f45270 */
[----:B------:R-:W-:Y:S01]  /*6240*/  BSSY.RECONVERGENT B1, `(.L_x_7268) ;  /* 0x000004b000017945 */ /* 0x000fe20003800200 */
[----:B------:R-:W-:Y:S01]  /*6250*/  LOP3.LUT R206, R206, 0xfffffffb, RZ, 0xc0, !PT ;  /* 0xfffffffbcece7812 */ /* 0x000fe200078ec0ff */
[----:B------:R-:W-:Y:S01]  /*6260*/  FFMA.FTZ R177, R177, R176, 1.1641532182693481445e-10 ;  /* 0x2f000000b1b17423 */ /* 0x000fe200000100b0 */
[----:B------:R-:W-:Y:S01]  /*6270*/  HFMA2 R179, -RZ, RZ, 0, 1.1920928955078125e-07 ;  /* 0x00000002ffb37431 */ /* 0x000fe200000001ff */
[----:B------:R-:W-:Y:S01]  /*6280*/  PRMT R157, R157, 0x7632, R157 ;  /* 0x000076329d9d7816 */ /* 0x000fe2000000009d */
        /* <DEDUP_REMOVED lines=13> */
.L_x_7270:
        /* <DEDUP_REMOVED lines=13> */
.L_x_7272:
[----:B------:R-:W-:Y:S05]  /*6430*/  BSYNC.RECONVERGENT B2 ;  /* 0x0000000000027941 */ /* 0x000fea0003800200 */
.L_x_7271:
        /* <DEDUP_REMOVED lines=43> */
.L_x_7269:
[----:B------:R-:W-:Y:S05]  /*66f0*/  BSYNC.RECONVERGENT B1 ;  /* 0x0000000000017941 */ /* 0x000fea0003800200 */
.L_x_7268:
        /* <DEDUP_REMOVED lines=23> */
.L_x_7275:
        /* <DEDUP_REMOVED lines=13> */
.L_x_7277:
[----:B------:R-:W-:Y:S05]  /*6940*/  BSYNC.RECONVERGENT B2 ;  /* 0x0000000000027941 */ /* 0x000fea0003800200 */
.L_x_7276:
        /* <DEDUP_REMOVED lines=43> */
.L_x_7274:
[----:B------:R-:W-:Y:S05]  /*6c00*/  BSYNC.RECONVERGENT B1 ;  /* 0x0000000000017941 */ /* 0x000fea0003800200 */
.L_x_7273:
[----:B------:R-:W-:Y:S01]  /*6c10*/  I2FP.F32.U32 R177, R156 ;  /* 0x0000009c00b17245 */ /* 0x000fe20000201000 */
[----:B------:R-:W-:Y:S01]  /*6c20*/  IMAD.U32 R156, R157, 0x10000, RZ ;  /* 0x000100009d9c7824 */ /* 0x000fe200078e00ff */
[----:B------:R-:W-:Y:S01]  /*6c30*/  ISETP.NE.AND P2, PT, R178, 0x1, PT ;  /* 0x00000001b200780c */ /* 0x000fe20003f45270 */
[----:B------:R-:W-:Y:S01]  /*6c40*/  BSSY.RECONVERGENT B1, `(.L_x_7278) ;  /* 0x000004a000017945 */ /* 0x000fe20003800200 */
[----:B------:R-:W-:Y:S01]  /*6c50*/  LOP3.LUT R206, R206, 0xfffffffd, RZ, 0xc0, !PT ;  /* 0xfffffffdcece7812 */ /* 0x000fe200078ec0ff */
[----:B------:R-:W-:Y:S01]  /*6c60*/  FFMA.FTZ R177, R177, R176, 1.1641532182693481445e-10 ;  /* 0x2f000000b1b17423 */ /* 0x000fe200000100b0 */
[----:B------:R-:W-:Y:S02]  /*6c70*/  IMAD.MOV.U32 R157, RZ, RZ, R192 ;  /* 0x000000ffff9d7224 */ /* 0x000fe400078e00c0 */
[----:B------:R-:W-:Y:S02]  /*6c80*/  FMUL.FTZ R156, R156, R175 ;  /* 0x000000af9c9c7220 */ /* 0x000fe40000410000 */
[----:B------:R-:W-:Y:S01]  /*6c90*/  FSETP.LE.FTZ.AND P4, PT, R177, R174, PT ;  /* 0x000000aeb100720b */ /* 0x000fe20003f93000 */
[----:B------:R-:W-:-:S12]  /*6ca0*/  HFMA2 R177, -RZ, RZ, 0, 1.1920928955078125e-07 ;  /* 0x00000002ffb17431 */ /* 0x000fd800000001ff */
        /* <DEDUP_REMOVED lines=10> */
.L_x_7280:
        /* <DEDUP_REMOVED lines=13> */
.L_x_7282:
[----:B------:R-:W-:Y:S05]  /*6e20*/  BSYNC.RECONVERGENT B2 ;  /* 0x0000000000027941 */ /* 0x000fea0003800200 */
.L_x_7281:
        /* <DEDUP_REMOVED lines=43> */
.L_x_7279:
[----:B------:R-:W-:Y:S05]  /*70e0*/  BSYNC.RECONVERGENT B1 ;  /* 0x0000000000017941 */ /* 0x000fea0003800200 */
.L_x_7278:
[----:B------:R-:W-:Y:S01]  /*70f0*/  I2FP.F32.U32 R157, R157 ;  /* 0x0000009d009d7245 */ /* 0x000fe20000201000 */
[----:B------:R-:W-:Y:S01]  /*7100*/  IMAD.U32 R178, R143, 0x10000, RZ ;  /* 0x000100008fb27824 */ /* 0x000fe200078e00ff */
[----:B------:R-:W-:Y:S01]  /*7110*/  FSEL R143, R156, RZ, P4 ;  /* 0x000000ff9c8f7208 */ /* 0x000fe20002000000 */
[----:B------:R-:W-:Y:S01]  /*7120*/  BSSY.RECONVERGENT B1, `(.L_x_7283) ;  /* 0x000004d000017945 */ /* 0x000fe20003800200 */
[----:B------:R-:W-:Y:S02]  /*7130*/  IMAD.MOV.U32 R156, RZ, RZ, R192 ;  /* 0x000000ffff9c7224 */ /* 0x000fe400078e00c0 */
[----:B------:R-:W-:Y:S01]  /*7140*/  FFMA.FTZ R157, R157, R176, 1.1641532182693481445e-10 ;  /* 0x2f0000009d9d7423 */ /* 0x000fe200000100b0 */
[----:B------:R-:W-:-:S04]  /*7150*/  FMUL.FTZ R178, R178, R175 ;  /* 0x000000afb2b27220 */ /* 0x000fc80000410000 */
[----:B------:R-:W-:-:S04]  /*7160*/  FSETP.GTU.FTZ.AND P2, PT, R157, R174, PT ;  /* 0x000000ae9d00720b */ /* 0x000fc80003f5c000 */
        /* <DEDUP_REMOVED lines=15> */
.L_x_7285:
        /* <DEDUP_REMOVED lines=13> */
.L_x_7287:
[----:B------:R-:W-:Y:S05]  /*7330*/  BSYNC.RECONVERGENT B2 ;  /* 0x0000000000027941 */ /* 0x000fea0003800200 */
.L_x_7286:
        /* <DEDUP_REMOVED lines=43> */
.L_x_7284:
[----:B------:R-:W-:Y:S05]  /*75f0*/  BSYNC.RECONVERGENT B1 ;  /* 0x0000000000017941 */ /* 0x000fea0003800200 */
.L_x_7283:
[----:B------:R-:W-:Y:S01]  /*7600*/  ISETP.NE.AND P3, PT, R178, 0x1, PT ;  /* 0x00000001b200780c */ /* 0x000fe20003f65270 */
[----:B------:R-:W-:Y:S01]  /*7610*/  BSSY.RECONVERGENT B1, `(.L_x_7288) ;  /* 0x000004b000017945 */ /* 0x000fe20003800200 */
[----:B------:R-:W-:Y:S01]  /*7620*/  I2FP.F32.U32 R157, R156 ;  /* 0x0000009c009d7245 */ /* 0x000fe20000201000 */
[C---:B------:R-:W-:Y:S02]  /*7630*/  IMAD.U32 R156, R158.reuse, 0x10000, RZ ;  /* 0x000100009e9c7824 */ /* 0x040fe400078e00ff */
[----:B------:R-:W-:Y:S01]  /*7640*/  HFMA2 R177, -RZ, RZ, 0, 1.1920928955078125e-07 ;  /* 0x00000002ffb17431 */ /* 0x000fe200000001ff */
[----:B------:R-:W-:Y:S01]  /*7650*/  PRMT R158, R158, 0x7632, R158 ;  /* 0x000076329e9e7816 */ /* 0x000fe2000000009e */
[----:B------:R-:W-:Y:S01]  /*7660*/  FFMA.FTZ R157, R157, R176, 1.1641532182693481445e-10 ;  /* 0x2f0000009d9d7423 */ /* 0x000fe200000100b0 */
[----:B------:R-:W-:-:S04]  /*7670*/  FMUL.FTZ R156, R175, R156 ;  /* 0x0000009caf9c7220 */ /* 0x000fc80000410000 */
        /* <DEDUP_REMOVED lines=11> */
.L_x_7290:
        /* <DEDUP_REMOVED lines=13> */
.L_x_7292:
[----:B------:R-:W-:Y:S05]  /*7800*/  BSYNC.RECONVERGENT B2 ;  /* 0x0000000000027941 */ /* 0x000fea0003800200 */
.L_x_7291:
        /* <DEDUP_REMOVED lines=43> */
.L_x_7289:
[----:B------:R-:W-:Y:S05]  /*7ac0*/  BSYNC.RECONVERGENT B1 ;  /* 0x0000000000017941 */ /* 0x000fea0003800200 */
.L_x_7288:
        /* <DEDUP_REMOVED lines=23> */
.L_x_7295:
        /* <DEDUP_REMOVED lines=13> */
.L_x_7297:
[----:B------:R-:W-:Y:S05]  /*7d10*/  BSYNC.RECONVERGENT B2 ;  /* 0x0000000000027941 */ /* 0x000fea0003800200 */
.L_x_7296:
        /* <DEDUP_REMOVED lines=43> */
.L_x_7294:
[----:B------:R-:W-:Y:S05]  /*7fd0*/  BSYNC.RECONVERGENT B1 ;  /* 0x0000000000017941 */ /* 0x000fea0003800200 */
.L_x_7293:
[----:B------:R-:W-:Y:S01]  /*7fe0*/  ISETP.NE.AND P4, PT, R179, 0x1, PT ;  /* 0x00000001b300780c */ /* 0x000fe20003f85270 */
[----:B------:R-:W-:Y:S01]  /*7ff0*/  IMAD.U32 R158, R158, 0x10000, RZ ;  /* 0x000100009e9e7824 */ /* 0x000fe200078e00ff */
[----:B------:R-:W-:Y:S01]  /*8000*/  I2FP.F32.U32 R157, R157 ;  /* 0x0000009d009d7245 */ /* 0x000fe20000201000 */
[----:B------:R-:W-:Y:S01]  /*8010*/  BSSY.RECONVERGENT B1, `(.L_x_7298) ;  /* 0x0000048000017945 */ /* 0x000fe20003800200 */
[----:B------:R-:W-:Y:S02]  /*8020*/  HFMA2 R194, -RZ, RZ, 0, 1.1920928955078125e-07 ;  /* 0x00000002ffc27431 */ /* 0x000fe400000001ff */
        /* <DEDUP_REMOVED lines=13> */
.L_x_7300:
        /* <DEDUP_REMOVED lines=13> */
.L_x_7302:
[----:B------:R-:W-:Y:S05]  /*81d0*/  BSYNC.RECONVERGENT B2 ;  /* 0x0000000000027941 */ /* 0x000fea0003800200 */
.L_x_7301:
        /* <DEDUP_REMOVED lines=43> */
.L_x_7299:
[----:B------:R-:W-:Y:S05]  /*8490*/  BSYNC.RECONVERGENT B1 ;  /* 0x0000000000017941 */ /* 0x000fea0003800200 */
.L_x_7298:
        /* <DEDUP_REMOVED lines=23> */
.L_x_7305:
        /* <DEDUP_REMOVED lines=13> */
.L_x_7307:
[----:B------:R-:W-:Y:S05]  /*86e0*/  BSYNC.RECONVERGENT B2 ;  /* 0x0000000000027941 */ /* 0x000fea0003800200 */
.L_x_7306:
        /* <DEDUP_REMOVED lines=43> */
.L_x_7304:
[----:B------:R-:W-:Y:S05]  /*89a0*/  BSYNC.RECONVERGENT B1 ;  /* 0x0000000000017941 */ /* 0x000fea0003800200 */
.L_x_7303:
[----:B------:R-:W-:Y:S01]  /*89b0*/  ISETP.NE.AND P5, PT, R178, 0x1, PT ;  /* 0x00000001b200780c */ /* 0x000fe20003fa5270 */
[----:B------:R-:W-:Y:S01]  /*89c0*/  BSSY.RECONVERGENT B1, `(.L_x_7308) ;  /* 0x000004b000017945 */ /* 0x000fe20003800200 */
[----:B------:R-:W-:Y:S01]  /*89d0*/  I2FP.F32.U32 R173, R158 ;  /* 0x0000009e00ad7245 */ /* 0x000fe20000201000 */
[C---:B------:R-:W-:Y:S02]  /*89e0*/  IMAD.U32 R158, R159.reuse, 0x10000, RZ ;  /* 0x000100009f9e7824 */ /* 0x040fe400078e00ff */
        /* <DEDUP_REMOVED lines=15> */
.L_x_7310:
        /* <DEDUP_REMOVED lines=13> */
.L_x_7312:
[----:B------:R-:W-:Y:S05]  /*8bb0*/  BSYNC.RECONVERGENT B2 ;  /* 0x0000000000027941 */ /* 0x000fea0003800200 */
.L_x_7311:
        /* <DEDUP_REMOVED lines=43> */
.L_x_7309:
[----:B------:R-:W-:Y:S05]  /*8e70*/  BSYNC.RECONVERGENT B1 ;  /* 0x0000000000017941 */ /* 0x000fea0003800200 */
.L_x_7308:
        /* <DEDUP_REMOVED lines=23> */
.L_x_7315:
        /* <DEDUP_REMOVED lines=13> */
.L_x_7317:
[----:B------:R-:W-:Y:S05]  /*90c0*/  BSYNC.RECONVERGENT B2 ;  /* 0x0000000000027941 */ /* 0x000fea0003800200 */
.L_x_7316:
        /* <DEDUP_REMOVED lines=43> */
.L_x_7314:
[----:B------:R-:W-:Y:S05]  /*9380*/  BSYNC.RECONVERGENT B1 ;  /* 0x0000000000017941 */ /* 0x000fea0003800200 */
.L_x_7313:
[----:B------:R-:W-:Y:S01]  /*9390*/  ISETP.NE.AND P6, PT, R202, 0x1, PT ;  /* 0x00000001ca00780c */ /* 0x000fe20003fc5270 */
[----:B------:R-:W-:Y:S01]  /*93a0*/  IMAD.U32 R178, R159, 0x10000, RZ ;  /* 0x000100009fb27824 */ /* 0x000fe200078e00ff */
[----:B------:R-:W-:Y:S01]  /*93b0*/  I2FP.F32.U32 R173, R173 ;  /* 0x000000ad00ad7245 */ /* 0x000fe20000201000 */
[----:B------:R-:W-:Y:S01]  /*93c0*/  BSSY.RECONVERGENT B1, `(.L_x_7318) ;  /* 0x000004a000017945 */ /* 0x000fe20003800200 */
[----:B------:R-:W-:Y:S02]  /*93d0*/  HFMA2 R194, -RZ, RZ, 0, 1.1920928955078125e-07 ;  /* 0x00000002ffc27431 */ /* 0x000fe400000001ff */
[----:B------:R-:W-:Y:S02]  /*93e0*/  IMAD.MOV.U32 R177, RZ, RZ, R192 ;  /* 0x000000ffffb17224 */ /* 0x000fe400078e00c0 */
        /* <DEDUP_REMOVED lines=12> */
.L_x_7320:
        /* <DEDUP_REMOVED lines=15> */
.L_x_7322:
[----:B------:R-:W-:Y:S05]  /*95a0*/  BSYNC.RECONVERGENT B2 ;  /* 0x0000000000027941 */ /* 0x000fea0003800200 */
.L_x_7321:
        /* <DEDUP_REMOVED lines=43> */
.L_x_7319:
[----:B------:R-:W-:Y:S05]  /*9860*/  BSYNC.RECONVERGENT B1 ;  /* 0x0000000000017941 */ /* 0x000fea0003800200 */
.L_x_7318:
        /* <DEDUP_REMOVED lines=10> */
.L_x_7242:
        /* <DEDUP_REMOVED lines=44> */
.L_x_7323:
[----:B------:R-:W-:Y:S01]  /*9bd0*/  IMAD.MOV.U32 R204, RZ, RZ, R0 ;  /* 0x000000ffffcc7224 */ /* 0x000fe200078e0000 */
[----:B------:R-:W-:-:S07]  /*9be0*/  IADD3 R0, PT, PT, R203, 0x80, RZ ;  /* 0x00000080cb007810 */ /* 0x000fce0007ffe0ff */
.L_x_7200:
[----:B0-----:R-:W-:Y:S05]  /*9bf0*/  BSYNC.RECONVERGENT B0 ;  /* 0x0000000000007941 */ /* 0x001fea0003800200 */
.L_x_7199:
[----:B------:R-:W-:Y:S01]  /*9c00*/  ISETP.GE.U32.AND P0, PT, R3, 0x100, PT ;  /* 0x000001000300780c */ /* 0x000fe20003f06070 */
[----:B------:R-:W-:Y:S01]  /*9c10*/  BSSY.RECONVERGENT B0, `(.L_x_7324) ;  /* 0x00007cb000007945 */ /* 0x000fe20003800200 */
[----:B------:R-:W-:-:S11]  /*9c20*/  LOP3.LUT R206, R206, 0xffffff7f, RZ, 0xc0, !PT ;  /* 0xffffff7fcece7812 */ /* 0x000fd600078ec0ff */
[----:B------:R-:W-:Y:S01]  /*9c30*/  @P0 LOP3.LUT R206, R206, 0x80, RZ, 0xfc, !PT ;  /* 0x00000080cece0812 */ /* 0x000fe200078efcff */
[----:B------:R-:W-:Y:S06]  /*9c40*/  @!P0 BRA `(.L_x_7325) ;  /* 0x0000007c001c8947 */ /* 0x000fec0003800000 */
        /* <DEDUP_REMOVED lines=15> */
[----:B------:R-:W-:Y:S01]  /*9d40*/  ISETP.NE.AND P2, PT, R194, 0x1, PT ;  /* 0x00000001c200780c */ /* 0x000fe20003f45270 */
[----:B------:R-:W-:Y:S01]  /*9d50*/  BSSY.RECONVERGENT B1, `(.L_x_7327) ;  /* 0x000004c000017945 */ /* 0x000fe20003800200 */
[----:B-1---5:R-:W-:Y:S01]  /*9d60*/  PRMT R172, R187, 0x7632, R172 ;  /* 0x00007632bbac7816 */ /* 0x022fe200000000ac */
[----:B------:R-:W-:Y:S01]  /*9d70*/  IMAD.MOV.U32 R178, RZ, RZ, 0x2 ;  /* 0x00000002ffb27424 */ /* 0x000fe200078e00ff */
[----:B------:R-:W-:Y:S01]  /*9d80*/  PRMT R173, R186, 0x7632, R173 ;  /* 0x00007632baad7816 */ /* 0x000fe200000000ad */
[----:B0-----:R-:W-:Y:S01]  /*9d90*/  IMAD.MOV.U32 R144, RZ, RZ, R192 ;  /* 0x000000ffff907224 */ /* 0x001fe200078e00c0 */
[----:B------:R-:W-:Y:S01]  /*9da0*/  PRMT R147, R185, 0x7632, R147 ;  /* 0x00007632b9937816 */ /* 0x000fe20000000093 */
[----:B------:R-:W-:Y:S01]  /*9db0*/  IMAD.MOV.U32 R174, RZ, RZ, R204 ;  /* 0x000000ffffae7224 */ /* 0x000fe200078e00cc */
        /* <DEDUP_REMOVED lines=12> */
.L_x_7329:
        /* <DEDUP_REMOVED lines=13> */
.L_x_7331:
[----:B------:R-:W-:Y:S05]  /*9f50*/  BSYNC.RECONVERGENT B2 ;  /* 0x0000000000027941 */ /* 0x000fea0003800200 */
.L_x_7330:
        /* <DEDUP_REMOVED lines=43> */
.L_x_7328:
[----:B------:R-:W-:Y:S05]  /*a210*/  BSYNC.RECONVERGENT B1 ;  /* 0x0000000000017941 */ /* 0x000fea0003800200 */
.L_x_7327:
[----:B------:R-:W0:Y:S01]  /*a220*/  LDC R175, c[0x0][0x404] ;  /* 0x00010100ffaf7b82 */ /* 0x000e220000000800 */
[----:B------:R-:W-:Y:S01]  /*a230*/  I2FP.F32.U32 R144, R144 ;  /* 0x0000009000907245 */ /* 0x000fe20000201000 */
[----:B------:R-:W-:Y:S01]  /*a240*/  IMAD.MOV.U32 R177, RZ, RZ, 0x2f800000 ;  /* 0x2f800000ffb17424 */ /* 0x000fe200078e00ff */
[----:B------:R-:W-:Y:S01]  /*a250*/  ISETP.NE.AND P2, PT, R178, 0x1, PT ;  /* 0x00000001b200780c */ /* 0x000fe20003f45270 */
[----:B------:R-:W-:Y:S01]  /*a260*/  IMAD.U32 R179, R160, 0x10000, RZ ;  /* 0x00010000a0b37824 */ /* 0x000fe200078e00ff */
[----:B------:R-:W-:Y:S01]  /*a270*/  LOP3.LUT R206, R206, 0xffffffef, RZ, 0xc0, !PT ;  /* 0xffffffefcece7812 */ /* 0x000fe200078ec0ff */
[----:B------:R-:W-:Y:S01]  /*a280*/  FFMA.FTZ R144, R144, R177, 1.1641532182693481445e-10 ;  /* 0x2f00000090907423 */ /* 0x000fe200000100b1 */
[----:B------:R-:W-:Y:S01]  /*a290*/  BSSY.RECONVERGENT B1, `(.L_x_7332) ;  /* 0x000004a000017945 */ /* 0x000fe20003800200 */
        /* <DEDUP_REMOVED lines=16> */
.L_x_7334:
        /* <DEDUP_REMOVED lines=13> */
.L_x_7336:
[----:B------:R-:W-:Y:S05]  /*a470*/  BSYNC.RECONVERGENT B2 ;  /* 0x0000000000027941 */ /* 0x000fea0003800200 */
.L_x_7335:
        /* <DEDUP_REMOVED lines=43> */
.L_x_7333:
[----:B------:R-:W-:Y:S05]  /*a730*/  BSYNC.RECONVERGENT B1 ;  /* 0x0000000000017941 */ /* 0x000fea0003800200 */
.L_x_7332:
[----:B------:R-:W-:Y:S01]  /*a740*/  I2FP.F32.U32 R146, R146 ;  /* 0x0000009200927245 */ /* 0x000fe20000201000 */
[----:B------:R-:W-:Y:S01]  /*a750*/  BSSY.RECONVERGENT B1, `(.L_x_7337) ;  /* 0x000004f000017945 */ /* 0x000fe20003800200 */
[----:B------:R-:W-:Y:S02]  /*a760*/  SHF.L.U32 R179, R184, 0x10, RZ ;  /* 0x00000010b8b37819 */ /* 0x000fe400000006ff */
[----:B------:R-:W-:Y:S01]  /*a770*/  ISETP.NE.AND P3, PT, R194, 0x1, PT ;  /* 0x00000001c200780c */ /* 0x000fe20003f65270 */
[----:B------:R-:W-:Y:S02]  /*a780*/  FFMA.FTZ R146, R146, R177, 1.1641532182693481445e-10 ;  /* 0x2f00000092927423 */ /* 0x000fe400000100b1 */
[----:B------:R-:W-:Y:S01]  /*a790*/  FMUL.FTZ R178, R179, R176 ;  /* 0x000000b0b3b27220 */ /* 0x000fe20000410000 */
[----:B------:R-:W-:Y:S02]  /*a7a0*/  FSEL R179, R144, RZ, P4 ;  /* 0x000000ff90b37208 */ /* 0x000fe40002000000 */
[----:B------:R-:W-:Y:S01]  /*a7b0*/  FSETP.GTU.FTZ.AND P2, PT, R146, R175, PT ;  /* 0x000000af9200720b */ /* 0x000fe20003f5c000 */
[----:B------:R-:W-:-:S03]  /*a7c0*/  IMAD.MOV.U32 R146, RZ, RZ, R192 ;  /* 0x000000ffff927224 */ /* 0x000fc600078e00c0 */
[----:B------:R-:W-:Y:S01]  /*a7d0*/  FSEL R144, R178, RZ, !P2 ;  /* 0x000000ffb2907208 */ /* 0x000fe20005000000 */
[----:B------:R-:W-:Y:S01]  /*a7e0*/  IMAD.MOV.U32 R178, RZ, RZ, 0x2 ;  /* 0x00000002ffb27424 */ /* 0x000fe200078e00ff */
        /* <DEDUP_REMOVED lines=12> */
.L_x_7339:
        /* <DEDUP_REMOVED lines=13> */
.L_x_7341:
[----:B------:R-:W-:Y:S05]  /*a980*/  BSYNC.RECONVERGENT B2 ;  /* 0x0000000000027941 */ /* 0x000fea0003800200 */
.L_x_7340:
        /* <DEDUP_REMOVED lines=43> */
.L_x_7338:
[----:B------:R-:W-:Y:S05]  /*ac40*/  BSYNC.RECONVERGENT B1 ;  /* 0x0000000000017941 */ /* 0x000fea0003800200 */
.L_x_7337:
[----:B------:R-:W-:Y:S01]  /*ac50*/  I2FP.F32.U32 R146, R146 ;  /* 0x0000009200927245 */ /* 0x000fe20000201000 */
[----:B------:R-:W-:Y:S01]  /*ac60*/  IMAD.U32 R179, R160, 0x10000, RZ ;  /* 0x00010000a0b37824 */ /* 0x000fe200078e00ff */
[----:B------:R-:W-:Y:S01]  /*ac70*/  ISETP.NE.AND P2, PT, R178, 0x1, PT ;  /* 0x00000001b200780c */ /* 0x000fe20003f45270 */
[----:B------:R-:W-:Y:S01]  /*ac80*/  BSSY.RECONVERGENT B1, `(.L_x_7342) ;  /* 0x000004a000017945 */ /* 0x000fe20003800200 */
[----:B------:R-:W-:Y:S01]  /*ac90*/  LOP3.LUT R206, R206, 0xfffffff7, RZ, 0xc0, !PT ;  /* 0xfffffff7cece7812 */ /* 0x000fe200078ec0ff */
[----:B------:R-:W-:Y:S01]  /*aca0*/  FFMA.FTZ R146, R146, R177, 1.1641532182693481445e-10 ;  /* 0x2f00000092927423 */ /* 0x000fe200000100b1 */
[----:B------:R-:W-:Y:S01]  /*acb0*/  IMAD.MOV.U32 R194, RZ, RZ, 0x2 ;  /* 0x00000002ffc27424 */ /* 0x000fe200078e00ff */
[----:B------:R-:W-:-:S03]  /*acc0*/  MOV R160, R192 ;  /* 0x000000c000a07202 */ /* 0x000fc60000000f00 */
[----:B------:R-:W-:Y:S01]  /*acd0*/  FSETP.LE.FTZ.AND P4, PT, R146, R175, PT ;  /* 0x000000af9200720b */ /* 0x000fe20003f93000 */
[----:B------:R-:W-:-:S12]  /*ace0*/  FMUL.FTZ R146, R179, R176 ;  /* 0x000000b0b3927220 */ /* 0x000fd80000410000 */
        /* <DEDUP_REMOVED lines=10> */
.L_x_7344:
        /* <DEDUP_REMOVED lines=13> */
.L_x_7346:
[----:B------:R-:W-:Y:S05]  /*ae60*/  BSYNC.RECONVERGENT B2 ;  /* 0x0000000000027941 */ /* 0x000fea0003800200 */
.L_x_7345:
        /* <DEDUP_REMOVED lines=43> */
.L_x_7343:
[----:B------:R-:W-:Y:S05]  /*b120*/  BSYNC.RECONVERGENT B1 ;  /* 0x0000000000017941 */ /* 0x000fea0003800200 */
.L_x_7342:
        /* <DEDUP_REMOVED lines=23> */
.L_x_7349:
        /* <DEDUP_REMOVED lines=13> */
.L_x_7351:
[----:B------:R-:W-:Y:S05]  /*b370*/  BSYNC.RECONVERGENT B2 ;  /* 0x0000000000027941 */ /* 0x000fea0003800200 */
.L_x_7350:
        /* <DEDUP_REMOVED lines=43> */
.L_x_7348:
[----:B------:R-:W-:Y:S05]  /*b630*/  BSYNC.RECONVERGENT B1 ;  /* 0x0000000000017941 */ /* 0x000fea0003800200 */
.L_x_7347:
[----:B------:R-:W-:Y:S01]  /*b640*/  I2FP.F32.U32 R146, R146 ;  /* 0x0000009200927245 */ /* 0x000fe20000201000 */
[C---:B------:R-:W-:Y:S01]  /*b650*/  IMAD.U32 R179, R161.reuse, 0x10000, RZ ;  /* 0x00010000a1b37824 */ /* 0x040fe200078e00ff */
[----:B------:R-:W-:Y:S01]  /*b660*/  ISETP.NE.AND P2, PT, R178, 0x1, PT ;  /* 0x00000001b200780c */ /* 0x000fe20003f45270 */
[----:B------:R-:W-:Y:S01]  /*b670*/  BSSY.RECONVERGENT B1, `(.L_x_7352) ;  /* 0x000004b000017945 */ /* 0x000fe20003800200 */
[----:B------:R-:W-:Y:S01]  /*b680*/  LOP3.LUT R206, R206, 0xfffffffb, RZ, 0xc0, !PT ;  /* 0xfffffffbcece7812 */ /* 0x000fe200078ec0ff */
[----:B------:R-:W-:Y:S01]  /*b690*/  FFMA.FTZ R146, R146, R177, 1.1641532182693481445e-10 ;  /* 0x2f00000092927423 */ /* 0x000fe200000100b1 */
[----:B------:R-:W-:Y:S01]  /*b6a0*/  PRMT R161, R161, 0x7632, R161 ;  /* 0x00007632a1a17816 */ /* 0x000fe200000000a1 */
[----:B------:R-:W-:Y:S01]  /*b6b0*/  IMAD.MOV.U32 R194, RZ, RZ, 0x2 ;  /* 0x00000002ffc27424 */ /* 0x000fe200078e00ff */
[----:B------:R-:W-:Y:S02]  /*b6c0*/  MOV R160, R192 ;  /* 0x000000c000a07202 */ /* 0x000fe40000000f00 */
        /* <DEDUP_REMOVED lines=12> */
.L_x_7354:
        /* <DEDUP_REMOVED lines=13> */
.L_x_7356:
[----:B------:R-:W-:Y:S05]  /*b860*/  BSYNC.RECONVERGENT B2 ;  /* 0x0000000000027941 */ /* 0x000fea0003800200 */
.L_x_7355:
        /* <DEDUP_REMOVED lines=43> */
.L_x_7353:
[----:B------:R-:W-:Y:S05]  /*bb20*/  BSYNC.RECONVERGENT B1 ;  /* 0x0000000000017941 */ /* 0x000fea0003800200 */
.L_x_7352:
[----:B------:R-:W-:Y:S01]  /*bb30*/  I2FP.F32.U32 R160, R160 ;  /* 0x000000a000a07245 */ /* 0x000fe20000201000 */
[----:B------:R-:W-:Y:S01]  /*bb40*/  BSSY.RECONVERGENT B1, `(.L_x_7357) ;  /* 0x000004f000017945 */ /* 0x000fe20003800200 */
[----:B------:R-:W-:-:S03]  /*bb50*/  SHF.L.U32 R179, R185, 0x10, RZ ;  /* 0x00000010b9b37819 */ /* 0x000fc600000006ff */
[----:B------:R-:W-:Y:S02]  /*bb60*/  FFMA.FTZ R160, R160, R177, 1.1641532182693481445e-10 ;  /* 0x2f000000a0a07423 */ /* 0x000fe400000100b1 */
[----:B------:R-:W-:Y:S01]  /*bb70*/  FMUL.FTZ R178, R179, R176 ;  /* 0x000000b0b3b27220 */ /* 0x000fe20000410000 */
[----:B------:R-:W-:Y:S02]  /*bb80*/  FSEL R179, R146, RZ, P4 ;  /* 0x000000ff92b37208 */ /* 0x000fe40002000000 */
[----:B------:R-:W-:Y:S01]  /*bb90*/  FSETP.GTU.FTZ.AND P2, PT, R160, R175, PT ;  /* 0x000000afa000720b */ /* 0x000fe20003f5c000 */
[----:B------:R-:W-:-:S03]  /*bba0*/  IMAD.MOV.U32 R160, RZ, RZ, R192 ;  /* 0x000000ffffa07224 */ /* 0x000fc600078e00c0 */
        /* <DEDUP_REMOVED lines=15> */
.L_x_7359:
        /* <DEDUP_REMOVED lines=13> */
.L_x_7361:
[----:B------:R-:W-:Y:S05]  /*bd70*/  BSYNC.RECONVERGENT B2 ;  /* 0x0000000000027941 */ /* 0x000fea0003800200 */
.L_x_7360:
        /* <DEDUP_REMOVED lines=43> */
.L_x_7358:
[----:B------:R-:W-:Y:S05]  /*c030*/  BSYNC.RECONVERGENT B1 ;  /* 0x0000000000017941 */ /* 0x000fea0003800200 */
.L_x_7357:
        /* <DEDUP_REMOVED lines=20> */
.L_x_7364:
        /* <DEDUP_REMOVED lines=13> */
.L_x_7366:
[----:B------:R-:W-:Y:S05]  /*c250*/  BSYNC.RECONVERGENT B2 ;  /* 0x0000000000027941 */ /* 0x000fea0003800200 */
.L_x_7365:
        /* <DEDUP_REMOVED lines=43> */
.L_x_7363:
[----:B------:R-:W-:Y:S05]  /*c510*/  BSYNC.RECONVERGENT B1 ;  /* 0x0000000000017941 */ /* 0x000fea0003800200 */
.L_x_7362:
        /* <DEDUP_REMOVED lines=23> */
.L_x_7369:
        /* <DEDUP_REMOVED lines=13> */
.L_x_7371:
[----:B------:R-:W-:Y:S05]  /*c760*/  BSYNC.RECONVERGENT B2 ;  /* 0x0000000000027941 */ /* 0x000fea0003800200 */
.L_x_7370:
        /* <DEDUP_REMOVED lines=43> */
.L_x_7368:
[----:B------:R-:W-:Y:S05]  /*ca20*/  BSYNC.RECONVERGENT B1 ;  /* 0x0000000000017941 */ /* 0x000fea0003800200 */
.L_x_7367:
        /* <DEDUP_REMOVED lines=19> */
.L_x_7374:
        /* <DEDUP_REMOVED lines=13> */
.L_x_7376:
[----:B------:R-:W-:Y:S05]  /*cc30*/  BSYNC.RECONVERGENT B2 ;  /* 0x0000000000027941 */ /* 0x000fea0003800200 */
.L_x_7375:
        /* <DEDUP_REMOVED lines=42> */
[----:B------:R-:W-:-:S07]  /*cee0*/  LOP3.LUT R190, R178, UR36, R209, 0x96, !PT ;  /* 0x00000024b2be7c12 */ /* 0x000fce000f8e96d1 */
.L_x_7373:
[----:B------:R-:W-:Y:S05]  /*cef0*/  BSYNC.RECONVERGENT B1 ;  /* 0x0000000000017941 */ /* 0x000fea0003800200 */
.L_x_7372:
        /* <DEDUP_REMOVED lines=23> */
.L_x_7379:
        /* <DEDUP_REMOVED lines=13> */
.L_x_7381:
[----:B------:R-:W-:Y:S05]  /*d140*/  BSYNC.RECONVERGENT B2 ;  /* 0x0000000000027941 */ /* 0x000fea0003800200 */
.L_x_7380:
        /* <DEDUP_REMOVED lines=43> */
.L_x_7378:
[----:B------:R-:W-:Y:S05]  /*d400*/  BSYNC.RECONVERGENT B1 ;  /* 0x0000000000017941 */ /* 0x000fea0003800200 */
.L_x_7377:
[----:B------:R-:W-:Y:S01]  /*d410*/  ISETP.NE.AND P4, PT, R179, 0x1, PT ;  /* 0x00000001b300780c */ /* 0x000fe20003f85270 */
[----:B------:R-:W-:Y:S01]  /*d420*/  BSSY.RECONVERGENT B1, `(.L_x_7382) ;  /* 0x000004a000017945 */ /* 0x000fe20003800200 */
[----:B------:R-:W-:Y:S01]  /*d430*/  I2FP.F32.U32 R178, R161 ;  /* 0x000000a100b27245 */ /* 0x000fe20000201000 */
[----:B------:R-:W-:Y:S01]  /*d440*/  IMAD.U32 R161, R162, 0x10000, RZ ;  /* 0x00010000a2a17824 */ /* 0x000fe200078e00ff */
[----:B------:R-:W-:Y:S01]  /*d450*/  MOV R162, R192 ;  /* 0x000000c000a27202 */ /* 0x000fe20000000f00 */
[----:B------:R-:W-:Y:S02]  /*d460*/  IMAD.MOV.U32 R194, RZ, RZ, 0x2 ;  /* 0x00000002ffc27424 */ /* 0x000fe400078e00ff */
        /* <DEDUP_REMOVED lines=12> */
.L_x_7384:
        /* <DEDUP_REMOVED lines=13> */
.L_x_7386:
[----:B------:R-:W-:Y:S05]  /*d600*/  BSYNC.RECONVERGENT B2 ;  /* 0x0000000000027941 */ /* 0x000fea0003800200 */
.L_x_7385:
        /* <DEDUP_REMOVED lines=43> */
.L_x_7383:
[----:B------:R-:W-:Y:S05]  /*d8c0*/  BSYNC.RECONVERGENT B1 ;  /* 0x0000000000017941 */ /* 0x000fea0003800200 */
.L_x_7382:
        /* <DEDUP_REMOVED lines=23> */
.L_x_7389:
        /* <DEDUP_REMOVED lines=13> */
.L_x_7391:
[----:B------:R-:W-:Y:S05]  /*db10*/  BSYNC.RECONVERGENT B2 ;  /* 0x0000000000027941 */ /* 0x000fea0003800200 */
.L_x_7390:
        /* <DEDUP_REMOVED lines=43> */
.L_x_7388:
[----:B------:R-:W-:Y:S05]  /*ddd0*/  BSYNC.RECONVERGENT B1 ;  /* 0x0000000000017941 */ /* 0x000fea0003800200 */
.L_x_7387:
        /* <DEDUP_REMOVED lines=19> */
.L_x_7394:
        /* <DEDUP_REMOVED lines=13> */
.L_x_7396:
[----:B------:R-:W-:Y:S05]  /*dfe0*/  BSYNC.RECONVERGENT B2 ;  /* 0x0000000000027941 */ /* 0x000fea0003800200 */
.L_x_7395:
        /* <DEDUP_REMOVED lines=43> */
.L_x_7393:
[----:B------:R-:W-:Y:S05]  /*e2a0*/  BSYNC.RECONVERGENT B1 ;  /* 0x0000000000017941 */ /* 0x000fea0003800200 */
.L_x_7392:
        /* <DEDUP_REMOVED lines=23> */
.L_x_7399:
        /* <DEDUP_REMOVED lines=13> */
.L_x_7401:
[----:B------:R-:W-:Y:S05]  /*e4f0*/  BSYNC.RECONVERGENT B2 ;  /* 0x0000000000027941 */ /* 0x000fea0003800200 */
.L_x_7400:
        /* <DEDUP_REMOVED lines=43> */
.L_x_7398:
[----:B------:R-:W-:Y:S05]  /*e7b0*/  BSYNC.RECONVERGENT B1 ;  /* 0x0000000000017941 */ /* 0x000fea0003800200 */
.L_x_7397:
        /* <DEDUP_REMOVED lines=18> */
.L_x_7404:
        /* <DEDUP_REMOVED lines=15> */
.L_x_7406:
[----:B------:R-:W-:Y:S05]  /*e9d0*/  BSYNC.RECONVERGENT B2 ;  /* 0x0000000000027941 */ /* 0x000fea0003800200 */
.L_x_7405:
        /* <DEDUP_REMOVED lines=43> */
.L_x_7403:
[----:B------:R-:W-:Y:S05]  /*ec90*/  BSYNC.RECONVERGENT B1 ;  /* 0x0000000000017941 */ /* 0x000fea0003800200 */
.L_x_7402:
[----:B------:R-:W-:Y:S02]  /*eca0*/  I2FP.F32.U32 R178, R173 ;  /* 0x000000ad00b27245 */ /* 0x000fe40000201000 */
[----:B------:R-:W-:Y:S02]  /*ecb0*/  SHF.L.U32 R173, R172, 0x10, RZ ;  /* 0x00000010acad7819 */ /* 0x000fe400000006ff */
[----:B------:R-:W-:Y:S01]  /*ecc0*/  FSEL R172, R163, RZ, P5 ;  /* 0x000000ffa3ac7208 */ /* 0x000fe20002800000 */
[----:B------:R-:W-:Y:S02]  /*ecd0*/  FFMA.FTZ R178, R178, R177, 1.1641532182693481445e-10 ;  /* 0x2f000000b2b27423 */ /* 0x000fe400000100b1 */
[----:B------:R-:W-:-:S03]  /*ece0*/  FMUL.FTZ R173, R173, R176 ;  /* 0x000000b0adad7220 */ /* 0x000fc60000410000 */
[----:B------:R-:W-:-:S04]  /*ecf0*/  FSETP.GTU.FTZ.AND P6, PT, R178, R175, PT ;  /* 0x000000afb200720b */ /* 0x000fc80003fdc000 */
[----:B------:R-:W-:Y:S02]  /*ed00*/  FSEL R173, R173, RZ, !P6 ;  /* 0x000000ffadad7208 */ /* 0x000fe40007000000 */
[----:B------:R-:W-:-:S03]  /*ed10*/  SEL R202, RZ, 0x1, P6 ;  /* 0x00000001ffca7807 */ /* 0x000fc60003000000 */
[----:B------:R-:W-:-:S04]  /*ed20*/  FADD.FTZ R163, R173, R172 ;  /* 0x000000acada37221 */ /* 0x000fc80000010000 */
[----:B------:R-:W-:Y:S01]  /*ed30*/  @P1 FADD.FTZ R163, R139, R163 ;  /* 0x000000a38ba31221 */ /* 0x000fe20000010000 */
[----:B------:R-:W-:Y:S06]  /*ed40*/  BRA `(.L_x_7407) ;  /* 0x0000002800247947 */ /* 0x000fec0003800000 */
.L_x_7326:
[----:B------:R-:W-:Y:S01]  /*ed50*/  ISETP.NE.AND P2, PT, R194, 0x1, PT ;  /* 0x00000001c200780c */ /* 0x000fe20003f45270 */
[----:B------:R-:W-:Y:S01]  /*ed60*/  BSSY.RECONVERGENT B1, `(.L_x_7408) ;  /* 0x0000047000017945 */ /* 0x000fe20003800200 */
[----:B-1----:R-:W-:Y:S02]  /*ed70*/  IMAD.MOV.U32 R173, RZ, RZ, 0x2 ;  /* 0x00000002ffad7424 */ /* 0x002fe400078e00ff */
[----:B0-----:R-:W-:Y:S02]  /*ed80*/  IMAD.MOV.U32 R144, RZ, RZ, R192 ;  /* 0x000000ffff907224 */ /* 0x001fe400078e00c0 */
        /* <DEDUP_REMOVED lines=12> */
.L_x_7410:
        /* <DEDUP_REMOVED lines=13> */
.L_x_7412:
[----:B------:R-:W-:Y:S05]  /*ef20*/  BSYNC.RECONVERGENT B2 ;  /* 0x0000000000027941 */ /* 0x000fea0003800200 */
.L_x_7411:
        /* <DEDUP_REMOVED lines=42> */
.L_x_7409:
[----:B------:R-:W-:Y:S05]  /*f1d0*/  BSYNC.RECONVERGENT B1 ;  /* 0x0000000000017941 */ /* 0x000fea0003800200 */
.L_x_7408:
[----:B------:R-:W0:Y:S01]  /*f1e0*/  LDC R172, c[0x0][0x404] ;  /* 0x00010100ffac7b82 */ /* 0x000e220000000800 */
[----:B------:R-:W-:Y:S01]  /*f1f0*/  I2FP.F32.U32 R145, R144 ;  /* 0x0000009000917245 */ /* 0x000fe20000201000 */
[----:B------:R-:W-:Y:S01]  /*f200*/  HFMA2 R144, -RZ, RZ, 0.1171875, 0 ;  /* 0x2f800000ff907431 */ /* 0x000fe200000001ff */
[----:B------:R-:W-:Y:S01]  /*f210*/  ISETP.NE.AND P2, PT, R173, 0x1, PT ;  /* 0x00000001ad00780c */ /* 0x000fe20003f45270 */
[----:B------:R-:W-:Y:S01]  /*f220*/  BSSY.RECONVERGENT B1, `(.L_x_7413) ;  /* 0x000004b000017945 */ /* 0x000fe20003800200 */
[----:B------:R-:W-:Y:S01]  /*f230*/  LOP3.LUT R206, R206, 0xffffffef, RZ, 0xc0, !PT ;  /* 0xffffffefcece7812 */ /* 0x000fe200078ec0ff */
[----:B------:R-:W-:Y:S02]  /*f240*/  IMAD.MOV.U32 R147, RZ, RZ, R192 ;  /* 0x000000ffff937224 */ /* 0x000fe400078e00c0 */
[----:B------:R-:W-:Y:S01]  /*f250*/  FFMA.FTZ R145, R145, R144, 1.1641532182693481445e-10 ;  /* 0x2f00000091917423 */ /* 0x000fe20000010090 */
[----:B-----5:R-:W-:-:S04]  /*f260*/  PRMT R146, R160, 0x7632, R146 ;  /* 0x00007632a0927816 */ /* 0x020fc80000000092 */
[----:B0-----:R-:W-:Y:S01]  /*f270*/  FSETP.LE.FTZ.AND P3, PT, R145, R172, PT ;  /* 0x000000ac9100720b */ /* 0x001fe20003f73000 */
[----:B------:R-:W-:Y:S02]  /*f280*/  IMAD.U32 R145, R160, 0x10000, RZ ;  /* 0x00010000a0917824 */ /* 0x000fe400078e00ff */
[----:B------:R-:W-:-:S10]  /*f290*/  IMAD.MOV.U32 R160, RZ, RZ, 0x2 ;  /* 0x00000002ffa07424 */ /* 0x000fd400078e00ff */
        /* <DEDUP_REMOVED lines=10> */
.L_x_7415:
        /* <DEDUP_REMOVED lines=13> */
.L_x_7417:
[----:B------:R-:W-:Y:S05]  /*f410*/  BSYNC.RECONVERGENT B2 ;  /* 0x0000000000027941 */ /* 0x000fea0003800200 */
.L_x_7416:
        /* <DEDUP_REMOVED lines=43> */
.L_x_7414:
[----:B------:R-:W-:Y:S05]  /*f6d0*/  BSYNC.RECONVERGENT B1 ;  /* 0x0000000000017941 */ /* 0x000fea0003800200 */
.L_x_7413:
[----:B------:R-:W-:Y:S01]  /*f6e0*/  I2FP.F32.U32 R147, R147 ;  /* 0x0000009300937245 */ /* 0x000fe20000201000 */
[----:B------:R-:W-:Y:S01]  /*f6f0*/  BSSY.RECONVERGENT B1, `(.L_x_7418) ;  /* 0x000004b000017945 */ /* 0x000fe20003800200 */
[----:B------:R-:W-:Y:S01]  /*f700*/  ISETP.NE.AND P2, PT, R160, 0x1, PT ;  /* 0x00000001a000780c */ /* 0x000fe20003f45270 */
[----:B------:R-:W-:Y:S01]  /*f710*/  HFMA2 R173, -RZ, RZ, 0, 1.1920928955078125e-07 ;  /* 0x00000002ffad7431 */ /* 0x000fe200000001ff */
[----:B------:R-:W-:Y:S01]  /*f720*/  LOP3.LUT R206, R206, 0xfffffff7, RZ, 0xc0, !PT ;  /* 0xfffffff7cece7812 */ /* 0x000fe200078ec0ff */
[----:B------:R-:W-:Y:S01]  /*f730*/  FFMA.FTZ R147, R147, R144, 1.1641532182693481445e-10 ;  /* 0x2f00000093937423 */ /* 0x000fe20000010090 */
[----:B------:R-:W-:-:S04]  /*f740*/  IMAD.U32 R146, R146, 0x10000, RZ ;  /* 0x0001000092927824 */ /* 0x000fc800078e00ff */
        /* <DEDUP_REMOVED lines=12> */
.L_x_7420:
        /* <DEDUP_REMOVED lines=13> */
.L_x_7422:
[----:B------:R-:W-:Y:S05]  /*f8e0*/  BSYNC.RECONVERGENT B2 ;  /* 0x0000000000027941 */ /* 0x000fea0003800200 */
.L_x_7421:
        /* <DEDUP_REMOVED lines=43> */
.L_x_7419:
[----:B------:R-:W-:Y:S05]  /*fba0*/  BSYNC.RECONVERGENT B1 ;  /* 0x0000000000017941 */ /* 0x000fea0003800200 */
.L_x_7418:
[----:B------:R-:W-:Y:S01]  /*fbb0*/  I2FP.F32.U32 R147, R147 ;  /* 0x0000009300937245 */ /* 0x000fe20000201000 */
[----:B------:R-:W-:Y:S01]  /*fbc0*/  BSSY.RECONVERGENT B1, `(.L_x_7423) ;  /* 0x000004c000017945 */ /* 0x000fe20003800200 */
[----:B------:R-:W-:Y:S01]  /*fbd0*/  ISETP.NE.AND P2, PT, R173, 0x1, PT ;  /* 0x00000001ad00780c */ /* 0x000fe20003f45270 */
[----:B------:R-:W-:Y:S01]  /*fbe0*/  IMAD.MOV.U32 R175, RZ, RZ, 0x2 ;  /* 0x00000002ffaf7424 */ /* 0x000fe200078e00ff */
        /* <DEDUP_REMOVED lines=16> */
.L_x_7425:
        /* <DEDUP_REMOVED lines=13> */
.L_x_7427:
[----:B------:R-:W-:Y:S05]  /*fdc0*/  BSYNC.RECONVERGENT B2 ;  /* 0x0000000000027941 */ /* 0x000fea0003800200 */
.L_x_7426:
        /* <DEDUP_REMOVED lines=43> */
.L_x_7424:
[----:B------:R-:W-:Y:S05]  /*10080*/  BSYNC.RECONVERGENT B1 ;  /* 0x0000000000017941 */ /* 0x000fea0003800200 */
.L_x_7423:
        /* <DEDUP_REMOVED lines=19> */
.L_x_7430:
        /* <DEDUP_REMOVED lines=13> */
.L_x_7432:
[----:B------:R-:W-:Y:S05]  /*10290*/  BSYNC.RECONVERGENT B2 ;  /* 0x0000000000027941 */ /* 0x000fea0003800200 */
.L_x_7431:
        /* <DEDUP_REMOVED lines=43> */
.L_x_7429:
[----:B------:R-:W-:Y:S05]  /*10550*/  BSYNC.RECONVERGENT B1 ;  /* 0x0000000000017941 */ /* 0x000fea0003800200 */
.L_x_7428:
[----:B------:R-:W-:Y:S01]  /*10560*/  ISETP.NE.AND P3, PT, R176, 0x1, PT ;  /* 0x00000001b000780c */ /* 0x000fe20003f65270 */
[----:B------:R-:W-:Y:S01]  /*10570*/  BSSY.RECONVERGENT B1, `(.L_x_7433) ;  /* 0x000004a000017945 */ /* 0x000fe20003800200 */
[----:B------:R-:W-:Y:S01]  /*10580*/  I2FP.F32.U32 R161, R161 ;  /* 0x000000a100a17245 */ /* 0x000fe20000201000 */
[----:B------:R-:W-:Y:S02]  /*10590*/  IMAD.MOV.U32 R177, RZ, RZ, 0x2 ;  /* 0x00000002ffb17424 */ /* 0x000fe400078e00ff */
        /* <DEDUP_REMOVED lines=14> */
.L_x_7435:
        /* <DEDUP_REMOVED lines=13> */
.L_x_7437:
[----:B------:R-:W-:Y:S05]  /*10750*/  BSYNC.RECONVERGENT B2 ;  /* 0x0000000000027941 */ /* 0x000fea0003800200 */
.L_x_7436:
        /* <DEDUP_REMOVED lines=43> */
.L_x_7434:
[----:B------:R-:W-:Y:S05]  /*10a10*/  BSYNC.RECONVERGENT B1 ;  /* 0x0000000000017941 */ /* 0x000fea0003800200 */
.L_x_7433:
        /* <DEDUP_REMOVED lines=17> */
.L_x_7440:
        /* <DEDUP_REMOVED lines=13> */
.L_x_7442:
[----:B------:R-:W-:Y:S05]  /*10c00*/  BSYNC.RECONVERGENT B2 ;  /* 0x0000000000027941 */ /* 0x000fea0003800200 */
.L_x_7441:
        /* <DEDUP_REMOVED lines=43> */
.L_x_7439:
[----:B------:R-:W-:Y:S05]  /*10ec0*/  BSYNC.RECONVERGENT B1 ;  /* 0x0000000000017941 */ /* 0x000fea0003800200 */
.L_x_7438:
[----:B------:R-:W-:Y:S01]  /*10ed0*/  ISETP.NE.AND P5, PT, R178, 0x1, PT ;  /* 0x00000001b200780c */ /* 0x000fe20003fa5270 */
[----:B------:R-:W-:Y:S01]  /*10ee0*/  BSSY.RECONVERGENT B1, `(.L_x_7443) ;  /* 0x000004a000017945 */ /* 0x000fe20003800200 */
[----:B------:R-:W-:Y:S01]  /*10ef0*/  I2FP.F32.U32 R173, R175 ;  /* 0x000000af00ad7245 */ /* 0x000fe20000201000 */
[----:B------:R-:W-:Y:S02]  /*10f00*/  IMAD.MOV.U32 R194, RZ, RZ, 0x2 ;  /* 0x00000002ffc27424 */ /* 0x000fe400078e00ff */
[----:B------:R-:W-:Y:S02]  /*10f10*/  IMAD.MOV.U32 R176, RZ, RZ, R192 ;  /* 0x000000ffffb07224 */ /* 0x000fe400078e00c0 */
[----:B------:R-:W-:Y:S01]  /*10f20*/  FFMA.FTZ R175, R173, R144, 1.1641532182693481445e-10 ;  /* 0x2f000000adaf7423 */ /* 0x000fe20000010090 */
[C---:B------:R-:W-:Y:S02]  /*10f30*/  SHF.L.U32 R173, R163.reuse, 0x10, RZ ;  /* 0x00000010a3ad7819 */ /* 0x040fe400000006ff */
[----:B------:R-:W-:-:S02]  /*10f40*/  PRMT R163, R163, 0x7632, R163 ;  /* 0x00007632a3a37816 */ /* 0x000fc400000000a3 */
        /* <DEDUP_REMOVED lines=10> */
.L_x_7445:
        /* <DEDUP_REMOVED lines=13> */
.L_x_7447:
[----:B------:R-:W-:Y:S05]  /*110c0*/  BSYNC.RECONVERGENT B2 ;  /* 0x0000000000027941 */ /* 0x000fea0003800200 */
.L_x_7446:
        /* <DEDUP_REMOVED lines=43> */
.L_x_7444:
[----:B------:R-:W-:Y:S05]  /*11380*/  BSYNC.RECONVERGENT B1 ;  /* 0x0000000000017941 */ /* 0x000fea0003800200 */
.L_x_7443:
[----:B------:R-:W-:Y:S01]  /*11390*/  I2FP.F32.U32 R177, R176 ;  /* 0x000000b000b17245 */ /* 0x000fe20000201000 */
[----:B------:R-:W-:Y:S01]  /*113a0*/  FMUL.FTZ R145, R145, UR11 ;  /* 0x0000000b91917c20 */ /* 0x000fe20008410000 */
[----:B------:R-:W-:Y:S01]  /*113b0*/  P2R R179, PR, RZ, 0x2 ;  /* 0x00000002ffb37803 */ /* 0x000fe20000000000 */
[----:B------:R-:W-:Y:S01]  /*113c0*/  FMUL.FTZ R146, R146, UR11 ;  /* 0x0000000b92927c20 */ /* 0x000fe20008410000 */
[----:B------:R-:W-:Y:S01]  /*113d0*/  LOP3.LUT P1, RZ, R206, 0x10, RZ, 0xc0, !PT ;  /* 0x00000010ceff7812 */ /* 0x000fe2000782c0ff */
[----:B------:R-:W-:Y:S01]  /*113e0*/  FFMA.FTZ R177, R177, R144, 1.1641532182693481445e-10 ;  /* 0x2f000000b1b17423 */ /* 0x000fe20000010090 */
[----:B------:R-:W-:Y:S01]  /*113f0*/  SHF.L.U32 R144, R163, 0x10, RZ ;  /* 0x00000010a3907819 */ /* 0x000fe200000006ff */
[----:B------:R-:W-:Y:S01]  /*11400*/  FMUL.FTZ R147, R147, UR11 ;  /* 0x0000000b93937c20 */ /* 0x000fe20008410000 */
[----:B------:R-:W-:Y:S01]  /*11410*/  P2R R204, PR, RZ, 0x1 ;  /* 0x00000001ffcc7803 */ /* 0x000fe20000000000 */
[----:B------:R-:W-:Y:S01]  /*11420*/  FMUL.FTZ R163, R160, UR11 ;  /* 0x0000000ba0a37c20 */ /* 0x000fe20008410000 */
[----:B------:R-:W-:Y:S01]  /*11430*/  LOP3.LUT P0, RZ, R206, 0x8, RZ, 0xc0, !PT ;  /* 0x00000008ceff7812 */ /* 0x000fe2000780c0ff */
[----:B------:R-:W-:Y:S01]  /*11440*/  FMUL.FTZ R178, R144, UR11 ;  /* 0x0000000b90b27c20 */ /* 0x000fe20008410000 */
[C---:B------:R-:W-:Y:S01]  /*11450*/  LOP3.LUT P6, RZ, R206.reuse, 0x4, RZ, 0xc0, !PT ;  /* 0x00000004ceff7812 */ /* 0x040fe200078cc0ff */
[----:B------:R-:W-:Y:S01]  /*11460*/  FMUL.FTZ R173, R173, UR11 ;  /* 0x0000000badad7c20 */ /* 0x000fe20008410000 */
[----:B------:R-:W-:Y:S01]  /*11470*/  LOP3.LUT P5, RZ, R206, 0x2, RZ, 0xc0, !PT ;  /* 0x00000002ceff7812 */ /* 0x000fe200078ac0ff */
[----:B------:R-:W-:Y:S01]  /*11480*/  FMUL.FTZ R175, R162, UR11 ;  /* 0x0000000ba2af7c20 */ /* 0x000fe20008410000 */
[----:B------:R-:W-:Y:S01]  /*11490*/  FSEL R144, R145, RZ, P1 ;  /* 0x000000ff91907208 */ /* 0x000fe20000800000 */
[----:B------:R-:W-:Y:S01]  /*114a0*/  FMUL.FTZ R176, R161, UR11 ;  /* 0x0000000ba1b07c20 */ /* 0x000fe20008410000 */
[----:B------:R-:W-:-:S02]  /*114b0*/  ISETP.NE.AND P1, PT, R179, RZ, PT ;  /* 0x000000ffb300720c */ /* 0x000fc40003f25270 */
[----:B------:R-:W-:Y:S02]  /*114c0*/  FSEL R145, R146, RZ, P0 ;  /* 0x000000ff92917208 */ /* 0x000fe40000000000 */
        /* <DEDUP_REMOVED lines=16> */
[----:B------:R-:W-:-:S13]  /*115d0*/  PLOP3.LUT P5, PT, P5, PT, PT, 0x8, 0x80 ;  /* 0x000000000080781c */ /* 0x000fda0002fae170 */
.L_x_7407:
        /* <DEDUP_REMOVED lines=44> */
.L_x_7448:
[----:B------:R-:W-:Y:S01]  /*118a0*/  IMAD.MOV.U32 R204, RZ, RZ, R174 ;  /* 0x000000ffffcc7224 */ /* 0x000fe200078e00ae */
[----:B------:R-:W-:-:S07]  /*118b0*/  IADD3 R0, PT, PT, R0, 0x80, RZ ;  /* 0x0000008000007810 */ /* 0x000fce0007ffe0ff */
.L_x_7325:
[----:B------:R-:W-:Y:S05]  /*118c0*/  BSYNC.RECONVERGENT B0 ;  /* 0x0000000000007941 */ /* 0x000fea0003800200 */
.L_x_7324:
        /* <DEDUP_REMOVED lines=20> */
[----:B------:R-:W-:Y:S01]  /*11a10*/  ISETP.NE.AND P2, PT, R194, 0x1, PT ;  /* 0x00000001c200780c */ /* 0x000fe20003f45270 */
[----:B------:R-:W-:Y:S01]  /*11a20*/  BSSY.RECONVERGENT B1, `(.L_x_7452) ;  /* 0x000004c000017945 */ /* 0x000fe20003800200 */
[----:B--2--5:R-:W-:Y:S01]  /*11a30*/  PRMT R172, R187, 0x7632, R172 ;  /* 0x00007632bbac7816 */ /* 0x024fe200000000ac */
[----:B------:R-:W-:Y:S01]  /*11a40*/  IMAD.MOV.U32 R178, RZ, RZ, 0x2 ;  /* 0x00000002ffb27424 */ /* 0x000fe200078e00ff */
[----:B------:R-:W-:Y:S01]  /*11a50*/  PRMT R173, R186, 0x7632, R173 ;  /* 0x00007632baad7816 */ /* 0x000fe200000000ad */
[----:B------:R-:W-:Y:S01]  /*11a60*/  IMAD.MOV.U32 R148, RZ, RZ, R192 ;  /* 0x000000ffff947224 */ /* 0x000fe200078e00c0 */
        /* <DEDUP_REMOVED lines=14> */
.L_x_7454:
        /* <DEDUP_REMOVED lines=13> */
.L_x_7456:
[----:B------:R-:W-:Y:S05]  /*11c20*/  BSYNC.RECONVERGENT B2 ;  /* 0x0000000000027941 */ /* 0x000fea0003800200 */
.L_x_7455:
        /* <DEDUP_REMOVED lines=42> */
[----:B------:R-:W-:-:S07]  /*11ed0*/  IMAD.MOV.U32 R178, RZ, RZ, RZ ;  /* 0x000000ffffb27224 */ /* 0x000fce00078e00ff */
.L_x_7453:
[----:B------:R-:W-:Y:S05]  /*11ee0*/  BSYNC.RECONVERGENT B1 ;  /* 0x0000000000017941 */ /* 0x000fea0003800200 */
.L_x_7452:
        /* <DEDUP_REMOVED lines=24> */
.L_x_7459:
        /* <DEDUP_REMOVED lines=13> */
.L_x_7461:
[----:B------:R-:W-:Y:S05]  /*12140*/  BSYNC.RECONVERGENT B2 ;  /* 0x0000000000027941 */ /* 0x000fea0003800200 */
.L_x_7460:
        /* <DEDUP_REMOVED lines=43> */
.L_x_7458:
[----:B------:R-:W-:Y:S05]  /*12400*/  BSYNC.RECONVERGENT B1 ;  /* 0x0000000000017941 */ /* 0x000fea0003800200 */
.L_x_7457:
[----:B------:R-:W-:Y:S01]  /*12410*/  I2FP.F32.U32 R150, R150 ;  /* 0x0000009600967245 */ /* 0x000fe20000201000 */
[----:B------:R-:W-:Y:S01]  /*12420*/  IMAD.U32 R179, R184, 0x10000, RZ ;  /* 0x00010000b8b37824 */ /* 0x000fe200078e00ff */
[----:B------:R-:W-:Y:S01]  /*12430*/  ISETP.NE.AND P3, PT, R194, 0x1, PT ;  /* 0x00000001c200780c */ /* 0x000fe20003f65270 */
[----:B------:R-:W-:Y:S02]  /*12440*/  BSSY.RECONVERGENT B1, `(.L_x_7462) ;  /* 0x000004d000017945 */ /* 0x000fe40003800200 */
[----:B------:R-:W-:Y:S01]  /*12450*/  FFMA.FTZ R150, R150, R177, 1.1641532182693481445e-10 ;  /* 0x2f00000096967423 */ /* 0x000fe200000100b1 */
[----:B------:R-:W-:Y:S01]  /*12460*/  FMUL.FTZ R178, R179, R176 ;  /* 0x000000b0b3b27220 */ /* 0x000fe20000410000 */
[----:B------:R-:W-:-:S03]  /*12470*/  FSEL R179, R148, RZ, P4 ;  /* 0x000000ff94b37208 */ /* 0x000fc60002000000 */
[----:B------:R-:W-:Y:S02]  /*12480*/  FSETP.GTU.FTZ.AND P2, PT, R150, R175, PT ;  /* 0x000000af9600720b */ /* 0x000fe40003f5c000 */
[----:B------:R-:W-:Y:S02]  /*12490*/  MOV R150, R192 ;  /* 0x000000c000967202 */ /* 0x000fe40000000f00 */
        /* <DEDUP_REMOVED lines=14> */
.L_x_7464:
        /* <DEDUP_REMOVED lines=13> */
.L_x_7466:
[----:B------:R-:W-:Y:S05]  /*12650*/  BSYNC.RECONVERGENT B2 ;  /* 0x0000000000027941 */ /* 0x000fea0003800200 */
.L_x_7465:
        /* <DEDUP_REMOVED lines=43> */
.L_x_7463:
[----:B------:R-:W-:Y:S05]  /*12910*/  BSYNC.RECONVERGENT B1 ;  /* 0x0000000000017941 */ /* 0x000fea0003800200 */
.L_x_7462:
        /* <DEDUP_REMOVED lines=20> */
.L_x_7469:
        /* <DEDUP_REMOVED lines=13> */
.L_x_7471:
[----:B------:R-:W-:Y:S05]  /*12b30*/  BSYNC.RECONVERGENT B2 ;  /* 0x0000000000027941 */ /* 0x000fea0003800200 */
.L_x_7470:
        /* <DEDUP_REMOVED lines=43> */
.L_x_7468:
[----:B------:R-:W-:Y:S05]  /*12df0*/  BSYNC.RECONVERGENT B1 ;  /* 0x0000000000017941 */ /* 0x000fea0003800200 */
.L_x_7467:
        /* <DEDUP_REMOVED lines=23> */
.L_x_7474:
        /* <DEDUP_REMOVED lines=13> */
.L_x_7476:
[----:B------:R-:W-:Y:S05]  /*13040*/  BSYNC.RECONVERGENT B2 ;  /* 0x0000000000027941 */ /* 0x000fea0003800200 */
.L_x_7475:
        /* <DEDUP_REMOVED lines=43> */
.L_x_7473:
[----:B------:R-:W-:Y:S05]  /*13300*/  BSYNC.RECONVERGENT B1 ;  /* 0x0000000000017941 */ /* 0x000fea0003800200 */
.L_x_7472:
        /* <DEDUP_REMOVED lines=21> */
.L_x_7479:
        /* <DEDUP_REMOVED lines=13> */
.L_x_7481:
[----:B------:R-:W-:Y:S05]  /*13530*/  BSYNC.RECONVERGENT B2 ;  /* 0x0000000000027941 */ /* 0x000fea0003800200 */
.L_x_7480:
        /* <DEDUP_REMOVED lines=43> */
.L_x_7478:
[----:B------:R-:W-:Y:S05]  /*137f0*/  BSYNC.RECONVERGENT B1 ;  /* 0x0000000000017941 */ /* 0x000fea0003800200 */
.L_x_7477:
[----:B------:R-:W-:Y:S01]  /*13800*/  I2FP.F32.U32 R164, R164 ;  /* 0x000000a400a47245 */ /* 0x000fe20000201000 */
[----:B------:R-:W-:Y:S01]  /*13810*/  IMAD.U32 R179, R185, 0x10000, RZ ;  /* 0x00010000b9b37824 */ /* 0x000fe200078e00ff */
[----:B------:R-:W-:Y:S01]  /*13820*/  BSSY.RECONVERGENT B1, `(.L_x_7482) ;  /* 0x000004e000017945 */ /* 0x000fe20003800200 */
[----:B------:R-:W-:Y:S02]  /*13830*/  IMAD.MOV.U32 R198, RZ, RZ, 0x2 ;  /* 0x00000002ffc67424 */ /* 0x000fe400078e00ff */
[----:B------:R-:W-:Y:S01]  /*13840*/  FFMA.FTZ R164, R164, R177, 1.1641532182693481445e-10 ;  /* 0x2f000000a4a47423 */ /* 0x000fe200000100b1 */
[----:B------:R-:W-:-:S04]  /*13850*/  FMUL.FTZ R179, R179, R176 ;  /* 0x000000b0b3b37220 */ /* 0x000fc80000410000 */
[----:B------:R-:W-:-:S04]  /*13860*/  FSETP.GTU.FTZ.AND P2, PT, R164, R175, PT ;  /* 0x000000afa400720b */ /* 0x000fc80003f5c000 */
[----:B------:R-:W-:Y:S02]  /*13870*/  FSEL R164, R179, RZ, !P2 ;  /* 0x000000ffb3a47208 */ /* 0x000fe40005000000 */
[----:B------:R-:W-:Y:S02]  /*13880*/  SEL R197, RZ, 0x1, P2 ;  /* 0x00000001ffc57807 */ /* 0x000fe40001000000 */
[----:B------:R-:W-:Y:S02]  /*13890*/  ISETP.NE.AND P2, PT, R194, 0x1, PT ;  /* 0x00000001c200780c */ /* 0x000fe40003f45270 */
[----:B------:R-:W-:-:S05]  /*138a0*/  FSEL R179, R150, RZ, P4 ;  /* 0x000000ff96b37208 */ /* 0x000fca0002000000 */
[----:B------:R-:W-:Y:S01]  /*138b0*/  FADD.FTZ R150, R164, R179 ;  /* 0x000000b3a4967221 */ /* 0x000fe20000010000 */
[----:B------:R-:W-:-:S03]  /*138c0*/  MOV R164, R192 ;  /* 0x000000c000a47202 */ /* 0x000fc60000000f00 */
[----:B------:R-:W-:Y:S02]  /*138d0*/  @P1 FADD.FTZ R150, R134, R150 ;  /* 0x0000009686961221 */ /* 0x000fe40000010000 */
        /* <DEDUP_REMOVED lines=9> */
.L_x_7484:
        /* <DEDUP_REMOVED lines=13> */
.L_x_7486:
[----:B------:R-:W-:Y:S05]  /*13a40*/  BSYNC.RECONVERGENT B2 ;  /* 0x0000000000027941 */ /* 0x000fea0003800200 */
.L_x_7485:
        /* <DEDUP_REMOVED lines=43> */
.L_x_7483:
[----:B------:R-:W-:Y:S05]  /*13d00*/  BSYNC.RECONVERGENT B1 ;  /* 0x0000000000017941 */ /* 0x000fea0003800200 */
.L_x_7482:
        /* <DEDUP_REMOVED lines=20> */
.L_x_7489:
        /* <DEDUP_REMOVED lines=13> */
.L_x_7491:
[----:B------:R-:W-:Y:S05]  /*13f20*/  BSYNC.RECONVERGENT B2 ;  /* 0x0000000000027941 */ /* 0x000fea0003800200 */
.L_x_7490:
        /* <DEDUP_REMOVED lines=43> */
.L_x_7488:
[----:B------:R-:W-:Y:S05]  /*141e0*/  BSYNC.RECONVERGENT B1 ;  /* 0x0000000000017941 */ /* 0x000fea0003800200 */
.L_x_7487:
        /* <DEDUP_REMOVED lines=23> */
.L_x_7494:
        /* <DEDUP_REMOVED lines=13> */
.L_x_7496:
[----:B------:R-:W-:Y:S05]  /*14430*/  BSYNC.RECONVERGENT B2 ;  /* 0x0000000000027941 */ /* 0x000fea0003800200 */
.L_x_7495:
        /* <DEDUP_REMOVED lines=43> */
.L_x_7493:
[----:B------:R-:W-:Y:S05]  /*146f0*/  BSYNC.RECONVERGENT B1 ;  /* 0x0000000000017941 */ /* 0x000fea0003800200 */
.L_x_7492:
        /* <DEDUP_REMOVED lines=19> */
.L_x_7499:
        /* <DEDUP_REMOVED lines=13> */
.L_x_7501:
[----:B------:R-:W-:Y:S05]  /*14900*/  BSYNC.RECONVERGENT B2 ;  /* 0x0000000000027941 */ /* 0x000fea0003800200 */
.L_x_7500:
        /* <DEDUP_REMOVED lines=43> */
.L_x_7498:
[----:B------:R-:W-:Y:S05]  /*14bc0*/  BSYNC.RECONVERGENT B1 ;  /* 0x0000000000017941 */ /* 0x000fea0003800200 */
.L_x_7497:
        /* <DEDUP_REMOVED lines=23> */
.L_x_7504:
        /* <DEDUP_REMOVED lines=13> */
.L_x_7506:
[----:B------:R-:W-:Y:S05]  /*14e10*/  BSYNC.RECONVERGENT B2 ;  /* 0x0000000000027941 */ /* 0x000fea0003800200 */
.L_x_7505:
        /* <DEDUP_REMOVED lines=43> */
.L_x_7503:
[----:B------:R-:W-:Y:S05]  /*150d0*/  BSYNC.RECONVERGENT B1 ;  /* 0x0000000000017941 */ /* 0x000fea0003800200 */
.L_x_7502:
        /* <DEDUP_REMOVED lines=18> */
.L_x_7509:
        /* <DEDUP_REMOVED lines=13> */
.L_x_7511:
[----:B------:R-:W-:Y:S05]  /*152d0*/  BSYNC.RECONVERGENT B2 ;  /* 0x0000000000027941 */ /* 0x000fea0003800200 */
.L_x_7510:
        /* <DEDUP_REMOVED lines=43> */
.L_x_7508:
[----:B------:R-:W-:Y:S05]  /*15590*/  BSYNC.RECONVERGENT B1 ;  /* 0x0000000000017941 */ /* 0x000fea0003800200 */
.L_x_7507:
        /* <DEDUP_REMOVED lines=23> */
.L_x_7514:
        /* <DEDUP_REMOVED lines=13> */
.L_x_7516:
[----:B------:R-:W-:Y:S05]  /*157e0*/  BSYNC.RECONVERGENT B2 ;  /* 0x0000000000027941 */ /* 0x000fea0003800200 */
.L_x_7515:
        /* <DEDUP_REMOVED lines=43> */
.L_x_7513:
[----:B------:R-:W-:Y:S05]  /*15aa0*/  BSYNC.RECONVERGENT B1 ;  /* 0x0000000000017941 */ /* 0x000fea0003800200 */
.L_x_7512:
        /* <DEDUP_REMOVED lines=19> */
.L_x_7519:
        /* <DEDUP_REMOVED lines=13> */
.L_x_7521:
[----:B------:R-:W-:Y:S05]  /*15cb0*/  BSYNC.RECONVERGENT B2 ;  /* 0x0000000000027941 */ /* 0x000fea0003800200 */
.L_x_7520:
        /* <DEDUP_REMOVED lines=43> */
.L_x_7518:
[----:B------:R-:W-:Y:S05]  /*15f70*/  BSYNC.RECONVERGENT B1 ;  /* 0x0000000000017941 */ /* 0x000fea0003800200 */
.L_x_7517:
        /* <DEDUP_REMOVED lines=23> */
.L_x_7524:
        /* <DEDUP_REMOVED lines=13> */
.L_x_7526:
[----:B------:R-:W-:Y:S05]  /*161c0*/  BSYNC.RECONVERGENT B2 ;  /* 0x0000000000027941 */ /* 0x000fea0003800200 */
.L_x_7525:
        /* <DEDUP_REMOVED lines=43> */
.L_x_7523:
[----:B------:R-:W-:Y:S05]  /*16480*/  BSYNC.RECONVERGENT B1 ;  /* 0x0000000000017941 */ /* 0x000fea0003800200 */
.L_x_7522:
        /* <DEDUP_REMOVED lines=18> */
.L_x_7529:
        /* <DEDUP_REMOVED lines=15> */
.L_x_7531:
[----:B------:R-:W-:Y:S05]  /*166a0*/  BSYNC.RECONVERGENT B2 ;  /* 0x0000000000027941 */ /* 0x000fea0003800200 */
.L_x_7530:
        /* <DEDUP_REMOVED lines=43> */
.L_x_7528:
[----:B------:R-:W-:Y:S05]  /*16960*/  BSYNC.RECONVERGENT B1 ;  /* 0x0000000000017941 */ /* 0x000fea0003800200 */
.L_x_7527:
        /* <DEDUP_REMOVED lines=9> */
[----:B------:R-:W-:Y:S01]  /*16a00*/  @P1 FADD.FTZ R167, R139, R167 ;  /* 0x000000a78ba71221 */ /* 0x000fe20000010000 */
[----:B------:R-:W-:Y:S06]  /*16a10*/  BRA `(.L_x_7532) ;  /* 0x0000002800247947 */ /* 0x000fec0003800000 */
.L_x_7451:
        /* <DEDUP_REMOVED lines=16> */
.L_x_7535:
        /* <DEDUP_REMOVED lines=13> */
.L_x_7537:
[----:B------:R-:W-:Y:S05]  /*16bf0*/  BSYNC.RECONVERGENT B2 ;  /* 0x0000000000027941 */ /* 0x000fea0003800200 */
.L_x_7536:
        /* <DEDUP_REMOVED lines=41> */
[----:B------:R-:W-:-:S07]  /*16e90*/  IMAD.MOV.U32 R148, RZ, RZ, R204 ;  /* 0x000000ffff947224 */ /* 0x000fce00078e00cc */
.L_x_7534:
[----:B------:R-:W-:Y:S05]  /*16ea0*/  BSYNC.RECONVERGENT B1 ;  /* 0x0000000000017941 */ /* 0x000fea0003800200 */
.L_x_7533:
[----:B------:R-:W0:Y:S01]  /*16eb0*/  LDC R172, c[0x0][0x404] ;  /* 0x00010100ffac7b82 */ /* 0x000e220000000800 */
[----:B------:R-:W-:Y:S01]  /*16ec0*/  I2FP.F32.U32 R149, R148 ;  /* 0x0000009400957245 */ /* 0x000fe20000201000 */
[----:B------:R-:W-:Y:S01]  /*16ed0*/  HFMA2 R148, -RZ, RZ, 0.1171875, 0 ;  /* 0x2f800000ff947431 */ /* 0x000fe200000001ff */
[----:B------:R-:W-:Y:S01]  /*16ee0*/  ISETP.NE.AND P2, PT, R173, 0x1, PT ;  /* 0x00000001ad00780c */ /* 0x000fe20003f45270 */
[----:B------:R-:W-:Y:S01]  /*16ef0*/  BSSY.RECONVERGENT B1, `(.L_x_7538) ;  /* 0x000004b000017945 */ /* 0x000fe20003800200 */
[----:B------:R-:W-:Y:S02]  /*16f00*/  LOP3.LUT R206, R206, 0xffffffef, RZ, 0xc0, !PT ;  /* 0xffffffefcece7812 */ /* 0x000fe400078ec0ff */
[----:B------:R-:W-:Y:S01]  /*16f10*/  FFMA.FTZ R149, R149, R148, 1.1641532182693481445e-10 ;  /* 0x2f00000095957423 */ /* 0x000fe20000010094 */
[----:B-----5:R-:W-:Y:S02]  /*16f20*/  PRMT R150, R164, 0x7632, R150 ;  /* 0x00007632a4967816 */ /* 0x020fe40000000096 */
[----:B------:R-:W-:-:S02]  /*16f30*/  MOV R151, R192 ;  /* 0x000000c000977202 */ /* 0x000fc40000000f00 */
        /* <DEDUP_REMOVED lines=13> */
.L_x_7540:
        /* <DEDUP_REMOVED lines=13> */
.L_x_7542:
[----:B------:R-:W-:Y:S05]  /*170e0*/  BSYNC.RECONVERGENT B2 ;  /* 0x0000000000027941 */ /* 0x000fea0003800200 */
.L_x_7541:
        /* <DEDUP_REMOVED lines=43> */
.L_x_7539:
[----:B------:R-:W-:Y:S05]  /*173a0*/  BSYNC.RECONVERGENT B1 ;  /* 0x0000000000017941 */ /* 0x000fea0003800200 */
.L_x_7538:
        /* <DEDUP_REMOVED lines=19> */
.L_x_7545:
        /* <DEDUP_REMOVED lines=13> */
.L_x_7547:
[----:B------:R-:W-:Y:S05]  /*175b0*/  BSYNC.RECONVERGENT B2 ;  /* 0x0000000000027941 */ /* 0x000fea0003800200 */
.L_x_7546:
        /* <DEDUP_REMOVED lines=43> */
.L_x_7544:
[----:B------:R-:W-:Y:S05]  /*17870*/  BSYNC.RECONVERGENT B1 ;  /* 0x0000000000017941 */ /* 0x000fea0003800200 */
.L_x_7543:
[----:B------:R-:W-:Y:S01]  /*17880*/  I2FP.F32.U32 R151, R151 ;  /* 0x0000009700977245 */ /* 0x000fe20000201000 */
[----:B------:R-:W-:Y:S01]  /*17890*/  BSSY.RECONVERGENT B1, `(.L_x_7548) ;  /* 0x000004c000017945 */ /* 0x000fe20003800200 */
[----:B------:R-:W-:Y:S01]  /*178a0*/  LOP3.LUT R206, R206, 0xfffffffb, RZ, 0xc0, !PT ;  /* 0xfffffffbcece7812 */ /* 0x000fe200078ec0ff */
[----:B------:R-:W-:Y:S01]  /*178b0*/  IMAD.MOV.U32 R176, RZ, RZ, 0x2 ;  /* 0x00000002ffb07424 */ /* 0x000fe200078e00ff */
[----:B------:R-:W-:Y:S01]  /*178c0*/  PRMT R164, R165, 0x7632, R164 ;  /* 0x00007632a5a47816 */ /* 0x000fe200000000a4 */
[----:B------:R-:W-:Y:S01]  /*178d0*/  FFMA.FTZ R173, R151, R148, 1.1641532182693481445e-10 ;  /* 0x2f00000097ad7423 */ /* 0x000fe20000010094 */
[----:B------:R-:W-:Y:S01]  /*178e0*/  IMAD.U32 R151, R165, 0x10000, RZ ;  /* 0x00010000a5977824 */ /* 0x000fe200078e00ff */
[----:B------:R-:W-:-:S03]  /*178f0*/  MOV R165, R192 ;  /* 0x000000c000a57202 */ /* 0x000fc60000000f00 */
        /* <DEDUP_REMOVED lines=12> */
.L_x_7550:
        /* <DEDUP_REMOVED lines=13> */
.L_x_7552:
[----:B------:R-:W-:Y:S05]  /*17a90*/  BSYNC.RECONVERGENT B2 ;  /* 0x0000000000027941 */ /* 0x000fea0003800200 */
.L_x_7551:
        /* <DEDUP_REMOVED lines=43> */
.L_x_7549:
[----:B------:R-:W-:Y:S05]  /*17d50*/  BSYNC.RECONVERGENT B1 ;  /* 0x0000000000017941 */ /* 0x000fea0003800200 */
.L_x_7548:
        /* <DEDUP_REMOVED lines=19> */
.L_x_7555:
        /* <DEDUP_REMOVED lines=13> */
.L_x_7557:
[----:B------:R-:W-:Y:S05]  /*17f60*/  BSYNC.RECONVERGENT B2 ;  /* 0x0000000000027941 */ /* 0x000fea0003800200 */
.L_x_7556:
        /* <DEDUP_REMOVED lines=43> */
.L_x_7554:
[----:B------:R-:W-:Y:S05]  /*18220*/  BSYNC.RECONVERGENT B1 ;  /* 0x0000000000017941 */ /* 0x000fea0003800200 */
.L_x_7553:
[----:B------:R-:W-:Y:S01]  /*18230*/  ISETP.NE.AND P3, PT, R177, 0x1, PT ;  /* 0x00000001b100780c */ /* 0x000fe20003f65270 */
[----:B------:R-:W-:Y:S01]  /*18240*/  BSSY.RECONVERGENT B1, `(.L_x_7558) ;  /* 0x000004a000017945 */ /* 0x000fe20003800200 */
[----:B------:R-:W-:Y:S01]  /*18250*/  I2FP.F32.U32 R165, R173 ;  /* 0x000000ad00a57245 */ /* 0x000fe20000201000 */
[----:B------:R-:W-:Y:S01]  /*18260*/  IMAD.MOV.U32 R176, RZ, RZ, 0x2 ;  /* 0x00000002ffb07424 */ /* 0x000fe200078e00ff */
[----:B------:R-:W-:-:S03]  /*18270*/  MOV R175, R192 ;  /* 0x000000c000af7202 */ /* 0x000fc60000000f00 */
        /* <DEDUP_REMOVED lines=13> */
.L_x_7560:
        /* <DEDUP_REMOVED lines=13> */
.L_x_7562:
[----:B------:R-:W-:Y:S05]  /*18420*/  BSYNC.RECONVERGENT B2 ;  /* 0x0000000000027941 */ /* 0x000fea0003800200 */
.L_x_7561:
        /* <DEDUP_REMOVED lines=43> */
.L_x_7559:
[----:B------:R-:W-:Y:S05]  /*186e0*/  BSYNC.RECONVERGENT B1 ;  /* 0x0000000000017941 */ /* 0x000fea0003800200 */
.L_x_7558:
        /* <DEDUP_REMOVED lines=17> */
.L_x_7565:
        /* <DEDUP_REMOVED lines=13> */
.L_x_7567:
[----:B------:R-:W-:Y:S05]  /*188d0*/  BSYNC.RECONVERGENT B2 ;  /* 0x0000000000027941 */ /* 0x000fea0003800200 */
.L_x_7566:
        /* <DEDUP_REMOVED lines=43> */
.L_x_7564:
[----:B------:R-:W-:Y:S05]  /*18b90*/  BSYNC.RECONVERGENT B1 ;  /* 0x0000000000017941 */ /* 0x000fea0003800200 */
.L_x_7563:
        /* <DEDUP_REMOVED lines=18> */
.L_x_7570:
        /* <DEDUP_REMOVED lines=13> */
.L_x_7572:
[----:B------:R-:W-:Y:S05]  /*18d90*/  BSYNC.RECONVERGENT B2 ;  /* 0x0000000000027941 */ /* 0x000fea0003800200 */
.L_x_7571:
        /* <DEDUP_REMOVED lines=43> */
.L_x_7569:
[----:B------:R-:W-:Y:S05]  /*19050*/  BSYNC.RECONVERGENT B1 ;  /* 0x0000000000017941 */ /* 0x000fea0003800200 */
.L_x_7568:
        /* <DEDUP_REMOVED lines=37> */
.L_x_7532:
        /* <DEDUP_REMOVED lines=44> */
.L_x_7573:
[----:B------:R-:W-:Y:S01]  /*19570*/  MOV R204, R174 ;  /* 0x000000ae00cc7202 */ /* 0x000fe20000000f00 */
[----:B------:R-:W-:-:S07]  /*19580*/  VIADD R0, R0, 0x80 ;  /* 0x0000008000007836 */ /* 0x000fce0000000000 */
.L_x_7450:
[----:B------:R-:W-:Y:S05]  /*19590*/  BSYNC.RECONVERGENT B0 ;  /* 0x0000000000007941 */ /* 0x000fea0003800200 */
.L_x_7449:
        /* <DEDUP_REMOVED lines=40> */
.L_x_7579:
        /* <DEDUP_REMOVED lines=13> */
.L_x_7581:
[----:B------:R-:W-:Y:S05]  /*198f0*/  BSYNC.RECONVERGENT B2 ;  /* 0x0000000000027941 */ /* 0x000fea0003800200 */
.L_x_7580:
        /* <DEDUP_REMOVED lines=42> */
[----:B------:R-:W-:-:S07]  /*19ba0*/  HFMA2 R178, -RZ, RZ, 0, 0 ;  /* 0x00000000ffb27431 */ /* 0x000fce00000001ff */
.L_x_7578:
[----:B------:R-:W-:Y:S05]  /*19bb0*/  BSYNC.RECONVERGENT B1 ;  /* 0x0000000000017941 */ /* 0x000fea0003800200 */
.L_x_7577:
        /* <DEDUP_REMOVED lines=10> */
[----:B------:R-:W-:Y:S01]  /*19c60*/  IMAD.MOV.U32 R154, RZ, RZ, R192 ;  /* 0x000000ffff9a7224 */ /* 0x000fe200078e00c0 */
[----:B------:R-:W-:-:S02]  /*19c70*/  MOV R194, 0x2 ;  /* 0x0000000200c27802 */ /* 0x000fc40000000f00 */
        /* <DEDUP_REMOVED lines=12> */
.L_x_7584:
        /* <DEDUP_REMOVED lines=13> */
.L_x_7586:
[----:B------:R-:W-:Y:S05]  /*19e10*/  BSYNC.RECONVERGENT B2 ;  /* 0x0000000000027941 */ /* 0x000fea0003800200 */
.L_x_7585:
        /* <DEDUP_REMOVED lines=43> */
.L_x_7583:
[----:B------:R-:W-:Y:S05]  /*1a0d0*/  BSYNC.RECONVERGENT B1 ;  /* 0x0000000000017941 */ /* 0x000fea0003800200 */
.L_x_7582:
[----:B------:R-:W-:Y:S01]  /*1a0e0*/  I2FP.F32.U32 R154, R154 ;  /* 0x0000009a009a7245 */ /* 0x000fe20000201000 */
[----:B------:R-:W-:Y:S01]  /*1a0f0*/  IMAD.U32 R179, R184, 0x10000, RZ ;  /* 0x00010000b8b37824 */ /* 0x000fe200078e00ff */
[----:B------:R-:W-:Y:S03]  /*1a100*/  BSSY.RECONVERGENT B1, `(.L_x_7587) ;  /* 0x000004e000017945 */ /* 0x000fe60003800200 */
[----:B------:R-:W-:Y:S01]  /*1a110*/  FFMA.FTZ R154, R154, R177, 1.1641532182693481445e-10 ;  /* 0x2f0000009a9a7423 */ /* 0x000fe200000100b1 */
[----:B------:R-:W-:Y:S01]  /*1a120*/  FMUL.FTZ R178, R179, R176 ;  /* 0x000000b0b3b27220 */ /* 0x000fe20000410000 */
[----:B------:R-:W-:-:S03]  /*1a130*/  FSEL R179, R152, RZ, P4 ;  /* 0x000000ff98b37208 */ /* 0x000fc60002000000 */
[----:B------:R-:W-:Y:S01]  /*1a140*/  FSETP.GTU.FTZ.AND P2, PT, R154, R175, PT ;  /* 0x000000af9a00720b */ /* 0x000fe20003f5c000 */
[----:B------:R-:W-:-:S03]  /*1a150*/  IMAD.MOV.U32 R154, RZ, RZ, R192 ;  /* 0x000000ffff9a7224 */ /* 0x000fc600078e00c0 */
[----:B------:R-:W-:Y:S01]  /*1a160*/  FSEL R152, R178, RZ, !P2 ;  /* 0x000000ffb2987208 */ /* 0x000fe20005000000 */
[----:B------:R-:W-:Y:S01]  /*1a170*/  HFMA2 R178, -RZ, RZ, 0, 1.1920928955078125e-07 ;  /* 0x00000002ffb27431 */ /* 0x000fe200000001ff */
        /* <DEDUP_REMOVED lines=13> */
.L_x_7589:
        /* <DEDUP_REMOVED lines=13> */
.L_x_7591:
[----:B------:R-:W-:Y:S05]  /*1a320*/  BSYNC.RECONVERGENT B2 ;  /* 0x0000000000027941 */ /* 0x000fea0003800200 */
.L_x_7590:
        /* <DEDUP_REMOVED lines=43> */
.L_x_7588:
[----:B------:R-:W-:Y:S05]  /*1a5e0*/  BSYNC.RECONVERGENT B1 ;  /* 0x0000000000017941 */ /* 0x000fea0003800200 */
.L_x_7587:
        /* <DEDUP_REMOVED lines=20> */
.L_x_7594:
        /* <DEDUP_REMOVED lines=13> */
.L_x_7596:
[----:B------:R-:W-:Y:S05]  /*1a800*/  BSYNC.RECONVERGENT B2 ;  /* 0x0000000000027941 */ /* 0x000fea0003800200 */
.L_x_7595:
        /* <DEDUP_REMOVED lines=43> */
.L_x_7593:
[----:B------:R-:W-:Y:S05]  /*1aac0*/  BSYNC.RECONVERGENT B1 ;  /* 0x0000000000017941 */ /* 0x000fea0003800200 */
.L_x_7592:
        /* <DEDUP_REMOVED lines=23> */
.L_x_7599:
        /* <DEDUP_REMOVED lines=13> */
.L_x_7601:
[----:B------:R-:W-:Y:S05]  /*1ad10*/  BSYNC.RECONVERGENT B2 ;  /* 0x0000000000027941 */ /* 0x000fea0003800200 */
.L_x_7600:
        /* <DEDUP_REMOVED lines=43> */
.L_x_7598:
[----:B------:R-:W-:Y:S05]  /*1afd0*/  BSYNC.RECONVERGENT B1 ;  /* 0x0000000000017941 */ /* 0x000fea0003800200 */
.L_x_7597:
        /* <DEDUP_REMOVED lines=21> */
.L_x_7604:
        /* <DEDUP_REMOVED lines=13> */
.L_x_7606:
[----:B------:R-:W-:Y:S05]  /*1b200*/  BSYNC.RECONVERGENT B2 ;  /* 0x0000000000027941 */ /* 0x000fea0003800200 */
.L_x_7605:
        /* <DEDUP_REMOVED lines=43> */
.L_x_7603:
[----:B------:R-:W-:Y:S05]  /*1b4c0*/  BSYNC.RECONVERGENT B1 ;  /* 0x0000000000017941 */ /* 0x000fea0003800200 */
.L_x_7602:
[----:B------:R-:W-:Y:S01]  /*1b4d0*/  I2FP.F32.U32 R168, R178 ;  /* 0x000000b200a87245 */ /* 0x000fe20000201000 */
[----:B------:R-:W-:Y:S01]  /*1b4e0*/  IMAD.U32 R179, R185, 0x10000, RZ ;  /* 0x00010000b9b37824 */ /* 0x000fe200078e00ff */
[----:B------:R-:W-:Y:S01]  /*1b4f0*/  BSSY.RECONVERGENT B1, `(.L_x_7607) ;  /* 0x000004e000017945 */ /* 0x000fe20003800200 */
[----:B------:R-:W-:Y:S02]  /*1b500*/  HFMA2 R198, -RZ, RZ, 0, 1.1920928955078125e-07 ;  /* 0x00000002ffc67431 */ /* 0x000fe400000001ff */
        /* <DEDUP_REMOVED lines=19> */
.L_x_7609:
        /* <DEDUP_REMOVED lines=13> */
.L_x_7611:
[----:B------:R-:W-:Y:S05]  /*1b710*/  BSYNC.RECONVERGENT B2 ;  /* 0x0000000000027941 */ /* 0x000fea0003800200 */
.L_x_7610:
        /* <DEDUP_REMOVED lines=43> */
.L_x_7608:
[----:B------:R-:W-:Y:S05]  /*1b9d0*/  BSYNC.RECONVERGENT B1 ;  /* 0x0000000000017941 */ /* 0x000fea0003800200 */
.L_x_7607:
        /* <DEDUP_REMOVED lines=20> */
.L_x_7614:
        /* <DEDUP_REMOVED lines=13> */
.L_x_7616:
[----:B------:R-:W-:Y:S05]  /*1bbf0*/  BSYNC.RECONVERGENT B2 ;  /* 0x0000000000027941 */ /* 0x000fea0003800200 */
.L_x_7615:
        /* <DEDUP_REMOVED lines=41> */
[----:B------:R-:W-:Y:S02]  /*1be90*/  LOP3.LUT R190, R178, UR36, R201, 0x96, !PT ;  /* 0x00000024b2be7c12 */ /* 0x000fe4000f8e96c9 */
[----:B------:R-:W-:-:S07]  /*1bea0*/  MOV R174, R200 ;  /* 0x000000c800ae7202 */ /* 0x000fce0000000f00 */
.L_x_7613:
[----:B------:R-:W-:Y:S05]  /*1beb0*/  BSYNC.RECONVERGENT B1 ;  /* 0x0000000000017941 */ /* 0x000fea0003800200 */
.L_x_7612:
        /* <DEDUP_REMOVED lines=23> */
.L_x_7619:
        /* <DEDUP_REMOVED lines=13> */
.L_x_7621:
[----:B------:R-:W-:Y:S05]  /*1c100*/  BSYNC.RECONVERGENT B2 ;  /* 0x0000000000027941 */ /* 0x000fea0003800200 */
.L_x_7620:
        /* <DEDUP_REMOVED lines=43> */
.L_x_7618:
[----:B------:R-:W-:Y:S05]  /*1c3c0*/  BSYNC.RECONVERGENT B1 ;  /* 0x0000000000017941 */ /* 0x000fea0003800200 */
.L_x_7617:
        /* <DEDUP_REMOVED lines=19> */
.L_x_7624:
        /* <DEDUP_REMOVED lines=13> */
.L_x_7626:
[----:B------:R-:W-:Y:S05]  /*1c5d0*/  BSYNC.RECONVERGENT B2 ;  /* 0x0000000000027941 */ /* 0x000fea0003800200 */
.L_x_7625:
        /* <DEDUP_REMOVED lines=43> */
.L_x_7623:
[----:B------:R-:W-:Y:S05]  /*1c890*/  BSYNC.RECONVERGENT B1 ;  /* 0x0000000000017941 */ /* 0x000fea0003800200 */
.L_x_7622:
        /* <DEDUP_REMOVED lines=23> */
.L_x_7629:
        /* <DEDUP_REMOVED lines=13> */
.L_x_7631:
[----:B------:R-:W-:Y:S05]  /*1cae0*/  BSYNC.RECONVERGENT B2 ;  /* 0x0000000000027941 */ /* 0x000fea0003800200 */
.L_x_7630:
        /* <DEDUP_REMOVED lines=43> */
.L_x_7628:
[----:B------:R-:W-:Y:S05]  /*1cda0*/  BSYNC.RECONVERGENT B1 ;  /* 0x0000000000017941 */ /* 0x000fea0003800200 */
.L_x_7627:
[----:B------:R-:W-:Y:S01]  /*1cdb0*/  ISETP.NE.AND P4, PT, R179, 0x1, PT ;  /* 0x00000001b300780c */ /* 0x000fe20003f85270 */
[----:B------:R-:W-:Y:S01]  /*1cdc0*/  BSSY.RECONVERGENT B1, `(.L_x_7632) ;  /* 0x000004a000017945 */ /* 0x000fe20003800200 */
[----:B------:R-:W-:Y:S01]  /*1cdd0*/  I2FP.F32.U32 R178, R169 ;  /* 0x000000a900b27245 */ /* 0x000fe20000201000 */
[----:B------:R-:W-:Y:S02]  /*1cde0*/  IMAD.U32 R169, R170, 0x10000, RZ ;  /* 0x00010000aaa97824 */ /* 0x000fe400078e00ff */
        /* <DEDUP_REMOVED lines=14> */
.L_x_7634:
        /* <DEDUP_REMOVED lines=13> */
.L_x_7636:
[----:B------:R-:W-:Y:S05]  /*1cfa0*/  BSYNC.RECONVERGENT B2 ;  /* 0x0000000000027941 */ /* 0x000fea0003800200 */
.L_x_7635:
        /* <DEDUP_REMOVED lines=43> */
.L_x_7633:
[----:B------:R-:W-:Y:S05]  /*1d260*/  BSYNC.RECONVERGENT B1 ;  /* 0x0000000000017941 */ /* 0x000fea0003800200 */
.L_x_7632:
[----:B------:R-:W-:Y:S01]  /*1d270*/  I2FP.F32.U32 R170, R170 ;  /* 0x000000aa00aa7245 */ /* 0x000fe20000201000 */
[----:B------:R-:W-:Y:S01]  /*1d280*/  IMAD.U32 R173, R173, 0x10000, RZ ;  /* 0x00010000adad7824 */ /* 0x000fe200078e00ff */
[----:B------:R-:W-:Y:S01]  /*1d290*/  BSSY.RECONVERGENT B1, `(.L_x_7637) ;  /* 0x000004e000017945 */ /* 0x000fe20003800200 */
[----:B------:R-:W-:Y:S02]  /*1d2a0*/  HFMA2 R201, -RZ, RZ, 0, 1.1920928955078125e-07 ;  /* 0x00000002ffc97431 */ /* 0x000fe400000001ff */
        /* <DEDUP_REMOVED lines=19> */
.L_x_7639:
        /* <DEDUP_REMOVED lines=13> */
.L_x_7641:
[----:B------:R-:W-:Y:S05]  /*1d4b0*/  BSYNC.RECONVERGENT B2 ;  /* 0x0000000000027941 */ /* 0x000fea0003800200 */
.L_x_7640:
        /* <DEDUP_REMOVED lines=43> */
.L_x_7638:
[----:B------:R-:W-:Y:S05]  /*1d770*/  BSYNC.RECONVERGENT B1 ;  /* 0x0000000000017941 */ /* 0x000fea0003800200 */
.L_x_7637:
        /* <DEDUP_REMOVED lines=19> */
.L_x_7644:
        /* <DEDUP_REMOVED lines=13> */
.L_x_7646:
[----:B------:R-:W-:Y:S05]  /*1d980*/  BSYNC.RECONVERGENT B2 ;  /* 0x0000000000027941 */ /* 0x000fea0003800200 */
.L_x_7645:
        /* <DEDUP_REMOVED lines=43> */
.L_x_7643:
[----:B------:R-:W-:Y:S05]  /*1dc40*/  BSYNC.RECONVERGENT B1 ;  /* 0x0000000000017941 */ /* 0x000fea0003800200 */
.L_x_7642:
        /* <DEDUP_REMOVED lines=23> */
.L_x_7649:
        /* <DEDUP_REMOVED lines=13> */
.L_x_7651:
[----:B------:R-:W-:Y:S05]  /*1de90*/  BSYNC.RECONVERGENT B2 ;  /* 0x0000000000027941 */ /* 0x000fea0003800200 */
.L_x_7650:
        /* <DEDUP_REMOVED lines=43> */
.L_x_7648:
[----:B------:R-:W-:Y:S05]  /*1e150*/  BSYNC.RECONVERGENT B1 ;  /* 0x0000000000017941 */ /* 0x000fea0003800200 */
.L_x_7647:
        /* <DEDUP_REMOVED lines=18> */
.L_x_7654:
        /* <DEDUP_REMOVED lines=15> */
.L_x_7656:
[----:B------:R-:W-:Y:S05]  /*1e370*/  BSYNC.RECONVERGENT B2 ;  /* 0x0000000000027941 */ /* 0x000fea0003800200 */
.L_x_7655:
        /* <DEDUP_REMOVED lines=43> */
.L_x_7653:
[----:B------:R-:W-:Y:S05]  /*1e630*/  BSYNC.RECONVERGENT B1 ;  /* 0x0000000000017941 */ /* 0x000fea0003800200 */
.L_x_7652:
        /* <DEDUP_REMOVED lines=11> */
.L_x_7576:
[----:B------:R-:W-:Y:S01]  /*1e6f0*/  ISETP.NE.AND P2, PT, R194, 0x1, PT ;  /* 0x00000001c200780c */ /* 0x000fe20003f45270 */
[----:B------:R-:W-:Y:S01]  /*1e700*/  BSSY.RECONVERGENT B1, `(.L_x_7658) ;  /* 0x0000047000017945 */ /* 0x000fe20003800200 */
[----:B01----:R-:W-:Y:S02]  /*1e710*/  HFMA2 R173, -RZ, RZ, 0, 1.1920928955078125e-07 ;  /* 0x00000002ffad7431 */ /* 0x003fe400000001ff */
[----:B--2---:R-:W-:Y:S02]  /*1e720*/  IMAD.MOV.U32 R152, RZ, RZ, R192 ;  /* 0x000000ffff987224 */ /* 0x004fe400078e00c0 */
        /* <DEDUP_REMOVED lines=12> */
.L_x_7660:
        /* <DEDUP_REMOVED lines=13> */
.L_x_7662:
[----:B------:R-:W-:Y:S05]  /*1e8c0*/  BSYNC.RECONVERGENT B2 ;  /* 0x0000000000027941 */ /* 0x000fea0003800200 */
.L_x_7661:
        /* <DEDUP_REMOVED lines=42> */
.L_x_7659:
[----:B------:R-:W-:Y:S05]  /*1eb70*/  BSYNC.RECONVERGENT B1 ;  /* 0x0000000000017941 */ /* 0x000fea0003800200 */
.L_x_7658:
        /* <DEDUP_REMOVED lines=10> */
[----:B------:R-:W-:Y:S01]  /*1ec20*/  IMAD.U32 R153, R168, 0x10000, RZ ;  /* 0x00010000a8997824 */ /* 0x000fe200078e00ff */
[----:B------:R-:W-:-:S11]  /*1ec30*/  MOV R168, 0x2 ;  /* 0x0000000200a87802 */ /* 0x000fd60000000f00 */
        /* <DEDUP_REMOVED lines=10> */
.L_x_7665:
        /* <DEDUP_REMOVED lines=13> */
.L_x_7667:
[----:B------:R-:W-:Y:S05]  /*1edb0*/  BSYNC.RECONVERGENT B2 ;  /* 0x0000000000027941 */ /* 0x000fea0003800200 */
.L_x_7666:
        /* <DEDUP_REMOVED lines=43> */
.L_x_7664:
[----:B------:R-:W-:Y:S05]  /*1f070*/  BSYNC.RECONVERGENT B1 ;  /* 0x0000000000017941 */ /* 0x000fea0003800200 */
.L_x_7663:
        /* <DEDUP_REMOVED lines=19> */
.L_x_7670:
        /* <DEDUP_REMOVED lines=13> */
.L_x_7672:
[----:B------:R-:W-:Y:S05]  /*1f280*/  BSYNC.RECONVERGENT B2 ;  /* 0x0000000000027941 */ /* 0x000fea0003800200 */
.L_x_7671:
        /* <DEDUP_REMOVED lines=43> */
.L_x_7669:
[----:B------:R-:W-:Y:S05]  /*1f540*/  BSYNC.RECONVERGENT B1 ;  /* 0x0000000000017941 */ /* 0x000fea0003800200 */
.L_x_7668:
        /* <DEDUP_REMOVED lines=20> */
.L_x_7675:
        /* <DEDUP_REMOVED lines=13> */
.L_x_7677:
[----:B------:R-:W-:Y:S05]  /*1f760*/  BSYNC.RECONVERGENT B2 ;  /* 0x0000000000027941 */ /* 0x000fea0003800200 */
.L_x_7676:
        /* <DEDUP_REMOVED lines=43> */
.L_x_7674:
[----:B------:R-:W-:Y:S05]  /*1fa20*/  BSYNC.RECONVERGENT B1 ;  /* 0x0000000000017941 */ /* 0x000fea0003800200 */
.L_x_7673:
        /* <DEDUP_REMOVED lines=19> */
.L_x_7680:
        /* <DEDUP_REMOVED lines=13> */
.L_x_7682:
[----:B------:R-:W-:Y:S05]  /*1fc30*/  BSYNC.RECONVERGENT B2 ;  /* 0x0000000000027941 */ /* 0x000fea0003800200 */
.L_x_7681:
        /* <DEDUP_REMOVED lines=43> */
.L_x_7679:
[----:B------:R-:W-:Y:S05]  /*1fef0*/  BSYNC.RECONVERGENT B1 ;  /* 0x0000000000017941 */ /* 0x000fea0003800200 */
.L_x_7678:
        /* <DEDUP_REMOVED lines=18> */
.L_x_7685:
        /* <DEDUP_REMOVED lines=13> */
.L_x_7687:
[----:B------:R-:W-:Y:S05]  /*200f0*/  BSYNC.RECONVERGENT B2 ;  /* 0x0000000000027941 */ /* 0x000fea0003800200 */
.L_x_7686:
        /* <DEDUP_REMOVED lines=43> */
.L_x_7684:
[----:B------:R-:W-:Y:S05]  /*203b0*/  BSYNC.RECONVERGENT B1 ;  /* 0x0000000000017941 */ /* 0x000fea0003800200 */
.L_x_7683:
        /* <DEDUP_REMOVED lines=17> */
.L_x_7690:
        /* <DEDUP_REMOVED lines=13> */
.L_x_7692:
[----:B------:R-:W-:Y:S05]  /*205a0*/  BSYNC.RECONVERGENT B2 ;  /* 0x0000000000027941 */ /* 0x000fea0003800200 */
.L_x_7691:
        /* <DEDUP_REMOVED lines=43> */
.L_x_7689:
[----:B------:R-:W-:Y:S05]  /*20860*/  BSYNC.RECONVERGENT B1 ;  /* 0x0000000000017941 */ /* 0x000fea0003800200 */
.L_x_7688:
        /* <DEDUP_REMOVED lines=18> */
.L_x_7695:
        /* <DEDUP_REMOVED lines=13> */
.L_x_7697:
[----:B------:R-:W-:Y:S05]  /*20a60*/  BSYNC.RECONVERGENT B2 ;  /* 0x0000000000027941 */ /* 0x000fea0003800200 */
.L_x_7696:
        /* <DEDUP_REMOVED lines=43> */
.L_x_7694:
[----:B------:R-:W-:Y:S05]  /*20d20*/  BSYNC.RECONVERGENT B1 ;  /* 0x0000000000017941 */ /* 0x000fea0003800200 */
.L_x_7693:
        /* <DEDUP_REMOVED lines=37> */
.L_x_7657:
        /* <DEDUP_REMOVED lines=20> */
[----:B-1----:R-:W-:Y:S01]  /*210c0*/  IMAD.WIDE.U32 R172, R0, 0x8, R172 ;  /* 0x0000000800ac7825 */ /* 0x002fe200078e00ac */
[----:B------:R-:W-:Y:S01]  /*210d0*/  MOV R204, R174 ;  /* 0x000000ae00cc7202 */ /* 0x000fe20000000f00 */
[----:B------:R2:W-:Y:S04]  /*210e0*/  STG.E.128 desc[UR8][R176.64+0x10], R168 ;  /* 0x000010a8b0007986 */ /* 0x0005e8000c101d08 */
[----:B------:R2:W-:Y:S01]  /*210f0*/  STG.E.64 desc[UR8][R172.64], R178 ;  /* 0x000000b2ac007986 */ /* 0x0005e2000c101b08 */
[----:B------:R-:W-:Y:S05]  /*21100*/  @!P0 BRA `(.L_x_7575) ;  /* 0x0000000000508947 */ /* 0x000fea0003800000 */
[----:B------:R-:W-:Y:S01]  /*21110*/  IMAD.U32 R175, R201, 0x10000, RZ ;  /* 0x00010000c9af7824 */ /* 0x000fe200078e00ff */
[----:B--2---:R-:W0:Y:S01]  /*21120*/  LDC.64 R172, c[0x0][0x3b8] ;  /* 0x0000ee00ffac7b82 */ /* 0x004e220000000a00 */
        /* <DEDUP_REMOVED lines=18> */
.L_x_7575:
[----:B------:R-:W-:Y:S05]  /*21250*/  BSYNC.RECONVERGENT B0 ;  /* 0x0000000000007941 */ /* 0x000fea0003800200 */
.L_x_7574:
[----:B------:R-:W-:Y:S01]  /*21260*/  FADD.FTZ R0, RZ, R140 ;  /* 0x0000008cff007221 */ /* 0x000fe20000010000 */
[C---:B------:R-:W-:Y:S01]  /*21270*/  ISETP.GE.U32.AND P0, PT, R3.reuse, 0x80, PT ;  /* 0x000000800300780c */ /* 0x040fe20003f06070 */
[----:B------:R-:W4:Y:S01]  /*21280*/  S2UR UR5, SR_CgaCtaId ;  /* 0x00000000000579c3 */ /* 0x000f220000008800 */
[----:B------:R-:W-:Y:S01]  /*21290*/  ISETP.GT.U32.AND P3, PT, R3, 0xff, PT ;  /* 0x000000ff0300780c */ /* 0x000fe20003f64070 */
[----:B0123--:R-:W-:Y:S01]  /*212a0*/  FADD.FTZ R173, R141, R0 ;  /* 0x000000008dad7221 */ /* 0x00ffe20000010000 */
        /* <DEDUP_REMOVED lines=54> */
[----:B------:R-:W-:Y:S02]  /*21610*/  FADD.FTZ R176, R146, -R172 ;  /* 0x800000ac92b07221 */ /* 0x000fe40000010000 */
        /* <DEDUP_REMOVED lines=61> */
[----:B0-----:R-:W-:-:S07]  /*219f0*/  FADD.FTZ R173, R0, R173 ;  /* 0x000000ad00ad7221 */ /* 0x001fce0000010000 */
[----:B------:R-:W-:Y:S01]  /*21a00*/  @!P1 SHF.R.U32.HI R0, RZ, 0x2, R183 ;  /* 0x00000002ff009819 */ /* 0x000fe200000116b7 */
[----:B------:R-:W0:Y:S03]  /*21a10*/  SHFL.BFLY PT, R174, R173, 0x2, 0x1f ;  /* 0x0c401f00adae7f89 */ /* 0x000e2600000e0000 */
[----:B------:R-:W-:Y:S01]  /*21a20*/  @!P1 LOP3.LUT R0, R0, 0x18, RZ, 0xc0, !PT ;  /* 0x0000001800009812 */ /* 0x000fe200078ec0ff */
        /* <DEDUP_REMOVED lines=8> */
[----:B------:R-:W-:Y:S01]  /*21ab0*/  @!P2 LEA R177, R180, UR4, 0x3 ;  /* 0x00000004b4b1ac11 */ /* 0x000fe2000f8e18ff */
[----:B------:R-:W-:Y:S01]  /*21ac0*/  IMAD.MOV.U32 R176, RZ, RZ, RZ ;  /* 0x000000ffffb07224 */ /* 0x000fe200078e00ff */
[----:B------:R-:W-:Y:S02]  /*21ad0*/  @!P2 MOV R176, R191 ;  /* 0x000000bf00b0a202 */ /* 0x000fe40000000f00 */
        /* <DEDUP_REMOVED lines=37> */
[----:B------:R-:W-:Y:S01]  /*21d30*/  FMUL.FTZ R172, R172, R179 ;  /* 0x000000b3acac7220 */ /* 0x000fe20000410000 */
[----:B------:R-:W1:Y:S01]  /*21d40*/  @!P1 LDC.64 R174, c[0x0][0x3c8] ;  /* 0x0000f200ffae9b82 */ /* 0x000e620000000a00 */
[----:B------:R-:W2:Y:S02]  /*21d50*/  SHFL.IDX PT, R179, R176, RZ, 0x1f ;  /* 0x00001fffb0b37589 */ /* 0x000ea400000e0000 */
[----:B------:R-:W-:-:S05]  /*21d60*/  FFMA.FTZ R208, R208, R172, R173 ;  /* 0x000000acd0d07223 */ /* 0x000fca00000100ad */
[----:B------:R-:W0:Y:S01]  /*21d70*/  SHFL.IDX PT, R207, R208, RZ, 0x1f ;  /* 0x00001fffd0cf7589 */ /* 0x000e2200000e0000 */
[----:B------:R-:W3:Y:S01]  /*21d80*/  @!P1 LDC.64 R172, c[0x0][0x3c0] ;  /* 0x0000f000ffac9b82 */ /* 0x000ee20000000a00 */
[----:B--2---:R-:W-:-:S05]  /*21d90*/  FMUL.FTZ R0, R179, R179 ;  /* 0x000000b3b3007220 */ /* 0x004fca0000410000 */
[----:B------:R-:W-:Y:S01]  /*21da0*/  FSEL R177, R0, RZ, !P2 ;  /* 0x000000ff00b17208 */ /* 0x000fe20005000000 */
[----:B0-----:R-:W-:Y:S01]  /*21db0*/  FFMA.FTZ R0, R207, UR16, R178 ;  /* 0x00000010cf007c23 */ /* 0x001fe200080100b2 */
[----:B------:R-:W-:Y:S01]  /*21dc0*/  IMAD.U32 R207, RZ, RZ, UR10 ;  /* 0x0000000affcf7e24 */ /* 0x000fe2000f8e00ff */
[----:B------:R-:W-:Y:S02]  /*21dd0*/  PLOP3.LUT P2, PT, PT, PT, UP2, 0x40, 0x4 ;  /* 0x000000000004781c */ /* 0x000fe40003f4e828 */
[----:B------:R-:W-:Y:S01]  /*21de0*/  FADD.FTZ R0, R0, R177 ;  /* 0x000000b100007221 */ /* 0x000fe20000010000 */
[----:B------:R-:W-:Y:S01]  /*21df0*/  MOV R177, UR10 ;  /* 0x0000000a00b17c02 */ /* 0x000fe20008000f00 */
[----:B-1----:R-:W-:Y:S01]  /*21e00*/  @!P1 IMAD.WIDE R174, R207, 0x4, R174 ;  /* 0x00000004cfae9825 */ /* 0x002fe200078e02ae */
[----:B------:R-:W-:-:S03]  /*21e10*/  FSEL R207, R179, RZ, P2 ;  /* 0x000000ffb3cf7208 */ /* 0x000fc60001000000 */
[----:B------:R-:W0:Y:S01]  /*21e20*/  MUFU.RSQ R0, R0 ;  /* 0x0000000000007308 */ /* 0x000e220000001400 */
[----:B---3--:R-:W-:-:S05]  /*21e30*/  @!P1 IMAD.WIDE R172, R177, 0x4, R172 ;  /* 0x00000004b1ac9825 */ /* 0x008fca00078e02ac */
        /* <DEDUP_REMOVED lines=50> */
.L_x_7699:
[----:B------:R-:W-:Y:S05]  /*22160*/  BSYNC.RECONVERGENT B0 ;  /* 0x0000000000007941 */ /* 0x000fea0003800200 */
.L_x_7698:
        /* <DEDUP_REMOVED lines=50> */
.L_x_7701:
[----:B------:R-:W-:Y:S05]  /*22490*/  BSYNC.RECONVERGENT B0 ;  /* 0x0000000000007941 */ /* 0x000fea0003800200 */
.L_x_7700:
        /* <DEDUP_REMOVED lines=50> */
.L_x_7703:
[----:B------:R-:W-:Y:S05]  /*227c0*/  BSYNC.RECONVERGENT B0 ;  /* 0x0000000000007941 */ /* 0x000fea0003800200 */
.L_x_7702:
[----:B------:R-:W-:Y:S01]  /*227d0*/  ISETP.GE.U32.AND P1, PT, R3, 0x200, PT ;  /* 0x000002000300780c */ /* 0x000fe20003f26070 */
[----:B------:R-:W-:-:S12]  /*227e0*/  BSSY.RECONVERGENT B0, `(.L_x_7704) ;  /* 0x0000030000007945 */ /* 0x000fd80003800200 */
        /* <DEDUP_REMOVED lines=20> */
[----:B------:R-:W-:Y:S01]  /*22930*/  FMUL.FTZ R217, R0, R217 ;  /* 0x000000d900d97220 */ /* 0x000fe20000410000 */
        /* <DEDUP_REMOVED lines=9> */
[----:B------:R-:W-:Y:S01]  /*229d0*/  F2FP.BF16.F32.PACK_AB R172, R177, R0 ;  /* 0x00000000b1ac723e */ /* 0x000fe200000010ff */
        /* <DEDUP_REMOVED lines=16> */
.L_x_7705:
[----:B------:R-:W-:Y:S05]  /*22ae0*/  BSYNC.RECONVERGENT B0 ;  /* 0x0000000000007941 */ /* 0x000fea0003800200 */
.L_x_7704:
[----:B------:R-:W-:Y:S02]  /*22af0*/  UIADD3 UR10, UPT, UPT, UR10, UR18, URZ ;  /* 0x000000120a0a7290 */ /* 0x000fe4000fffe0ff */
[----:B------:R-:W-:Y:S02]  /*22b00*/  UPLOP3.LUT UP1, UPT, UPT, UPT, UP1, 0x40, 0x4 ;  /* 0x000000000004789c */ /* 0x000fe40003f2e810 */
[----:B------:R-:W-:-:S09]  /*22b10*/  UISETP.GE.AND UP0, UPT, UR10, UR19, UPT ;  /* 0x000000130a00728c */ /* 0x000fd2000bf06270 */
[----:B------:R-:W-:Y:S05]  /*22b20*/  BRA.U !UP0, `(.L_x_7706) ;  /* 0xfffffdf108e87547 */ /* 0x000fea000b83ffff */
[----:B------:R-:W-:Y:S05]  /*22b30*/  EXIT ;  /* 0x000000000000794d */ /* 0x000fea0003800000 */
.L_x_7707:
        /* <DEDUP_REMOVED lines=12> */
.L_x_17976:


//--------------------- .text._ZN10layer_norm31ln_parallel_residual_fwd_kernelINS_13Kernel_traitsIf13__nv_bfloat16fS2_fjLj4096ELj1ELj1ELj4ELj16ENS_18Kernel_traits_baseILj4096EfS2_fS2_fjLj128EEEEELb1ELb0ELb1EEEvNS_9FwdParamsE --------------------------
	.section	.text._ZN10layer_norm31ln_parallel_residual_fwd_kernelINS_13Kernel_traitsIf13__nv_bfloat16fS2_fjLj4096ELj1ELj1ELj4ELj16ENS_18Kernel_traits_baseILj4096EfS2_fS2_fjLj128EEEEELb1ELb0ELb1EEEvNS_9FwdParamsE,"ax",@progbits
	.align	128
        .global         _ZN10layer_norm31ln_parallel_residual_fwd_kernelINS_13Kernel_traitsIf13__nv_bfloat16fS2_fjLj4096ELj1ELj1ELj4ELj16ENS_18Kernel_traits_baseILj4096EfS2_fS2_fjLj128EEEEELb1ELb0ELb1EEEvNS_9FwdParamsE
        .type           _ZN10layer_norm31ln_parallel_residual_fwd_kernelINS_13Kernel_traitsIf13__nv_bfloat16fS2_fjLj4096ELj1ELj1ELj4ELj16ENS_18Kernel_traits_baseILj4096EfS2_fS2_fjLj128EEEEELb1ELb0ELb1EEEvNS_9FwdParamsE,@function
        .size           _ZN10layer_norm31ln_parallel_residual_fwd_kernelINS_13Kernel_traitsIf13__nv_bfloat16fS2_fjLj4096ELj1ELj1ELj4ELj16ENS_18Kernel_traits_baseILj4096EfS2_fS2_fjLj128EEEEELb1ELb0ELb1EEEvNS_9FwdParamsE,(.L_x_17977 - _ZN10layer_norm31ln_parallel_residual_fwd_kernelINS_13Kernel_traitsIf13__nv_bfloat16fS2_fjLj4096ELj1ELj1ELj4ELj16ENS_18Kernel_traits_baseILj4096EfS2_fS2_fjLj128EEEEELb1ELb0ELb1EEEvNS_9FwdParamsE)
        .other          _ZN10layer_norm31ln_parallel_residual_fwd_kernelINS_13Kernel_traitsIf13__nv_bfloat16fS2_fjLj4096ELj1ELj1ELj4ELj16ENS_18Kernel_traits_baseILj4096EfS2_fS2_fjLj128EEEEELb1ELb0ELb1EEEvNS_9FwdParamsE,@"STO_CUDA_ENTRY STV_DEFAULT"
_ZN10layer_norm31ln_parallel_residual_fwd_kernelINS_13Kernel_traitsIf13__nv_bfloat16fS2_fjLj4096ELj1ELj1ELj4ELj16ENS_18Kernel_traits_baseILj4096EfS2_fS2_fjLj128EEEEELb1ELb0ELb1EEEvNS_9FwdParamsE:
.text._ZN10layer_norm31ln_parallel_residual_fwd_kernelINS_13Kernel_traitsIf13__nv_bfloat16fS2_fjLj4096ELj1ELj1ELj4ELj16ENS_18Kernel_traits_baseILj4096EfS2_fS2_fjLj128EEEEELb1ELb0ELb1EEEvNS_9FwdParamsE:
[----:B------:R-:W-:Y:S01]  /*0000*/  LDC R1, c[0x0][0x37c] ;  /* 0x0000df00ff017b82 */ /* 0x000fe20000000800 */
[----:B------:R-:W0:Y:S01]  /*0010*/  LDCU.U8 UR4, c[0x0][0x464] ;  /* 0x00008c80ff0477ac */ /* 0x000e220008000000 */
[----:B------:R-:W1:Y:S01]  /*0020*/  LDCU.64 UR10, c[0x0][0x450] ;  /* 0x00008a00ff0a77ac */ /* 0x000e620008000a00 */
[----:B------:R-:W2:Y:S05]  /*0030*/  LDCU.64 UR8, c[0x0][0x358] ;  /* 0x00006b00ff0877ac */ /* 0x000eaa0008000a00 */
[----:B------:R-:W3:Y:S01]  /*0040*/  LDC R185, c[0x0][0x458] ;  /* 0x00011600ffb97b82 */ /* 0x000ee20000000800 */
[----:B0-----:R-:W-:-:S07]  /*0050*/  ISETP.NE.AND P0, PT, RZ, UR4, PT ;  /* 0x00000004ff007c0c */ /* 0x001fce000bf05270 */
[----:B------:R-:W0:Y:S01]  /*0060*/  LDC R172, c[0x0][0x45c] ;  /* 0x00011700ffac7b82 */ /* 0x000e220000000800 */
[----:B------:R-:W4:Y:S01]  /*0070*/  LDCU.64 UR4, c[0x0][0x438] ;  /* 0x00008700ff0477ac */ /* 0x000f220008000a00 */
[----:B-1----:R-:W-:Y:S02]  /*0080*/  IMAD.U32 R6, RZ, RZ, UR10 ;  /* 0x0000000aff067e24 */ /* 0x002fe4000f8e00ff */
[----:B------:R-:W-:-:S05]  /*0090*/  IMAD.U32 R7, RZ, RZ, UR11 ;  /* 0x0000000bff077e24 */ /* 0x000fca000f8e00ff */
[----:B--2---:R-:W2:Y:S01]  /*00a0*/  @P0 LDG.E.64 R2, desc[UR8][R6.64] ;  /* 0x0000000806020981 */ /* 0x004ea2000c1e1b00 */
[----:B---3--:R-:W-:Y:S01]  /*00b0*/  @P0 IMAD.MOV.U32 R4, RZ, RZ, R185 ;  /* 0x000000ffff040224 */ /* 0x008fe200078e00b9 */
[----:B0-----:R-:W-:-:S06]  /*00c0*/  @P0 MOV R5, R172 ;  /* 0x000000ac00050202 */ /* 0x001fcc0000000f00 */
[----:B------:R-:W3:Y:S01]  /*00d0*/  @P0 LDG.E.64 R4, desc[UR8][R4.64] ;  /* 0x0000000804040981 */ /* 0x000ee2000c1e1b00 */
[----:B------:R-:W0:Y:S01]  /*00e0*/  S2UR UR18, SR_CTAID.X ;  /* 0x00000000001279c3 */ /* 0x000e220000002500 */
[----:B----4-:R-:W-:-:S04]  /*00f0*/  UISETP.NE.U32.AND UP0, UPT, UR4, URZ, UPT ;  /* 0x000000ff0400728c */ /* 0x010fc8000bf05070 */
[----:B------:R-:W-:-:S03]  /*0100*/  UISETP.NE.AND.EX UP0, UPT, UR5, URZ, UPT, UP0 ;  /* 0x000000ff0500728c */ /* 0x000fc6000bf05300 */
[----:B------:R-:W0:Y:S01]  /*0110*/  LDC R9, c[0x0][0x360] ;  /* 0x0000d800ff097b82 */ /* 0x000e220000000800 */
[----:B--2---:R-:W-:-:S07]  /*0120*/  @P0 R2UR UR11, R3 ;  /* 0x00000000030b02ca */ /* 0x004fce00000e0000 */
[----:B------:R-:W3:Y:S01]  /*0130*/  @P0 LDC R3, c[0x0][0x460] ;  /* 0x00011800ff030b82 */ /* 0x000ee20000000800 */
[----:B------:R-:W-:Y:S02]  /*0140*/  @P0 R2UR UR10, R2 ;  /* 0x00000000020a02ca */ /* 0x000fe400000e0000 */
[----:B------:R-:W0:Y:S03]  /*0150*/  S2R R2, SR_TID.X ;  /* 0x0000000000027919 */ /* 0x000e260000002100 */
[----:B------:R-:W-:Y:S02]  /*0160*/  UIADD3 UR24, UPT, UPT, UR11, -0x4498517b, URZ ;  /* 0xbb67ae850b187890 */ /* 0x000fe4000fffe0ff */
[----:B------:R-:W-:-:S06]  /*0170*/  UIADD3 UR26, UPT, UPT, UR11, 0x76cf5d0a, URZ ;  /* 0x76cf5d0a0b1a7890 */ /* 0x000fcc000fffe0ff */
[----:B------:R-:W-:Y:S02]  /*0180*/  UIADD3 UR23, UPT, UPT, UR10, -0x61c88647, URZ ;  /* 0x9e3779b90a177890 */ /* 0x000fe4000fffe0ff */
[----:B------:R-:W-:Y:S02]  /*0190*/  UIADD3 UR25, UPT, UPT, UR10, 0x3c6ef372, URZ ;  /* 0x3c6ef3720a197890 */ /* 0x000fe4000fffe0ff */
[----:B------:R-:W-:Y:S02]  /*01a0*/  UIADD3 UR27, UPT, UPT, UR10, -0x255992d5, URZ ;  /* 0xdaa66d2b0a1b7890 */ /* 0x000fe4000fffe0ff */
[----:B------:R-:W-:Y:S02]  /*01b0*/  UIADD3 UR28, UPT, UPT, UR11, 0x32370b8f, URZ ;  /* 0x32370b8f0b1c7890 */ /* 0x000fe4000fffe0ff */
[----:B------:R-:W-:Y:S01]  /*01c0*/  UIADD3 UR29, UPT, UPT, UR10, 0x78dde6e4, URZ ;  /* 0x78dde6e40a1d7890 */ /* 0x000fe2000fffe0ff */
[----:B---3--:R-:W-:Y:S01]  /*01d0*/  @P0 IADD3 R185, P1, PT, R4, R3, RZ ;  /* 0x0000000304b90210 */ /* 0x008fe20007f3e0ff */
[----:B------:R-:W-:-:S02]  /*01e0*/  UIADD3 UR30, UPT, UPT, UR11, -0x126145ec, URZ ;  /* 0xed9eba140b1e7890 */ /* 0x000fc4000fffe0ff */
[----:B------:R-:W-:Y:S02]  /*01f0*/  UIADD3 UR31, UPT, UPT, UR10, 0x1715609d, URZ ;  /* 0x1715609d0a1f7890 */ /* 0x000fe4000fffe0ff */
[----:B------:R-:W-:Y:S01]  /*0200*/  @P0 IMAD.X R172, RZ, RZ, R5, P1 ;  /* 0x000000ffffac0224 */ /* 0x000fe200008e0605 */
[----:B------:R-:W-:Y:S02]  /*0210*/  UIADD3 UR32, UPT, UPT, UR11, -0x56f99767, URZ ;  /* 0xa90668990b207890 */ /* 0x000fe4000fffe0ff */
[----:B------:R-:W-:Y:S02]  /*0220*/  UIADD3 UR33, UPT, UPT, UR10, -0x4ab325aa, URZ ;  /* 0xb54cda560a217890 */ /* 0x000fe4000fffe0ff */
[----:B------:R-:W-:Y:S01]  /*0230*/  SHF.R.U64 R198, R185, 0x2, R172 ;  /* 0x00000002b9c67819 */ /* 0x000fe200000012ac */
[----:B0-----:R-:W-:Y:S01]  /*0240*/  IMAD R3, R9, UR18, R2 ;  /* 0x0000001209037c24 */ /* 0x001fe2000f8e0202 */
[----:B------:R-:W-:Y:S01]  /*0250*/  LOP3.LUT R192, R2, 0x1f, RZ, 0xc0, !PT ;  /* 0x0000001f02c07812 */ /* 0x000fe200078ec0ff */
[----:B------:R-:W-:Y:S01]  /*0260*/  UIADD3 UR34, UPT, UPT, UR11, 0x646e171e, URZ ;  /* 0x646e171e0b227890 */ /* 0x000fe2000fffe0ff */
[----:B------:R-:W-:Y:S01]  /*0270*/  SHF.R.U32.HI R172, RZ, 0x2, R172 ;  /* 0x00000002ffac7819 */ /* 0x000fe200000116ac */
[----:B------:R-:W-:-:S02]  /*0280*/  UIADD3 UR35, UPT, UPT, UR10, 0x5384540f, URZ ;  /* 0x5384540f0a237890 */ /* 0x000fc4000fffe0ff */
[----:B------:R-:W-:Y:S02]  /*0290*/  UIADD3 UR36, UPT, UPT, UR11, 0x1fd5c5a3, URZ ;  /* 0x1fd5c5a30b247890 */ /* 0x000fe4000fffe0ff */
[----:B------:R-:W-:Y:S02]  /*02a0*/  UIADD3 UR37, UPT, UPT, UR10, -0xe443238, URZ ;  /* 0xf1bbcdc80a257890 */ /* 0x000fe4000fffe0ff */
[----:B------:R-:W-:Y:S02]  /*02b0*/  UIADD3 UR38, UPT, UPT, UR11, -0x24c28bd8, URZ ;  /* 0xdb3d74280b267890 */ /* 0x000fe4000fffe0ff */
[----:B------:R-:W-:Y:S02]  /*02c0*/  UIADD3 UR39, UPT, UPT, UR10, -0x700cb87f, URZ ;  /* 0x8ff347810a277890 */ /* 0x000fe4000fffe0ff */
[----:B------:R-:W-:Y:S01]  /*02d0*/  UIADD3 UR40, UPT, UPT, UR11, -0x695add53, URZ ;  /* 0x96a522ad0b287890 */ /* 0x000fe2000fffe0ff */
[----:B------:R-:W-:Y:S11]  /*02e0*/  BRA.U UP0, `(.L_x_7708) ;  /* 0x0000000500607547 */ /* 0x000ff6000b800000 */
        /* <DEDUP_REMOVED lines=57> */
.L_x_7709:
        /* <DEDUP_REMOVED lines=31> */
.L_x_7708:
        /* <DEDUP_REMOVED lines=45> */
.L_x_7711:
[----:B------:R-:W0:Y:S08]  /*0b40*/  LDC.64 R4, c[0x0][0x3d0] ;  /* 0x0000f400ff047b82 */ /* 0x000e300000000a00 */
[----:B------:R-:W1:Y:S08]  /*0b50*/  LDC.64 R6, c[0x0][0x438] ;  /* 0x00010e00ff067b82 */ /* 0x000e700000000a00 */
[----:B------:R-:W2:Y:S01]  /*0b60*/  LDC.64 R8, c[0x0][0x3d8] ;  /* 0x0000f600ff087b82 */ /* 0x000ea20000000a00 */
[----:B------:R-:W-:Y:S01]  /*0b70*/  CS2R R102, SRZ ;  /* 0x0000000000667805 */ /* 0x000fe2000001ff00 */
[----:B0-----:R-:W-:Y:S01]  /*0b80*/  IMAD.WIDE.U32 R76, R2, 0x20, R4 ;  /* 0x00000020024c7825 */ /* 0x001fe200078e0004 */
[----:B------:R-:W-:-:S02]  /*0b90*/  CS2R R106, SRZ ;  /* 0x00000000006a7805 */ /* 0x000fc4000001ff00 */
        /* <DEDUP_REMOVED lines=8> */
[----:B--2---:R-:W-:-:S03]  /*0c20*/  IMAD.WIDE.U32 R108, R2, 0x20, R8 ;  /* 0x00000020026c7825 */ /* 0x004fc600078e0008 */
        /* <DEDUP_REMOVED lines=31> */
.L_x_7710:
[----:B------:R-:W1:Y:S02]  /*0e20*/  LDCU UR4, c[0x0][0x384] ;  /* 0x00007080ff0477ac */ /* 0x000e640008000800 */
[----:B-1----:R-:W-:-:S06]  /*0e30*/  UISETP.GE.AND UP0, UPT, UR18, UR4, UPT ;  /* 0x000000041200728c */ /* 0x002fcc000bf06270 */
[----:B------:R-:W-:-:S13]  /*0e40*/  PLOP3.LUT P0, PT, PT, PT, UP0, 0x80, 0x8 ;  /* 0x000000000008781c */ /* 0x000fda0003f0f008 */
[----:B------:R-:W-:Y:S05]  /*0e50*/  @P0 EXIT ;  /* 0x000000000000094d */ /* 0x000fea0003800000 */
[----:B0---4-:R-:W-:Y:S01]  /*0e60*/  IMAD.HI.U32 R133, R3, -0x326172a9, RZ ;  /* 0xcd9e8d5703857827 */ /* 0x011fe200078e00ff */
[----:B------:R-:W0:Y:S01]  /*0e70*/  LDCU.64 UR20, c[0x0][0x398] ;  /* 0x00007300ff1477ac */ /* 0x000e220008000a00 */
[----:B------:R-:W-:Y:S02]  /*0e80*/  LOP3.LUT R185, R185, 0x3, RZ, 0xc0, !PT ;  /* 0x00000003b9b97812 */ /* 0x000fe400078ec0ff */
[----:B------:R-:W-:Y:S01]  /*0e90*/  IMAD.HI.U32 R0, R198, -0x2daee0ad, RZ ;  /* 0xd2511f53c6007827 */ /* 0x000fe200078e00ff */
        /* <DEDUP_REMOVED lines=16> */
[C---:B------:R-:W-:Y:S01]  /*0fa0*/  IMAD.HI.U32 R133, R132.reuse, -0x2daee0ad, RZ ;  /* 0xd2511f5384857827 */ /* 0x040fe200078e00ff */
[----:B------:R-:W-:Y:S01]  /*0fb0*/  LOP3.LUT R0, R135, UR25, R0, 0x96, !PT ;  /* 0x0000001987007c12 */ /* 0x000fe2000f8e9600 */
[----:B------:R-:W4:Y:S02]  /*0fc0*/  LDCU UR22, c[0x0][0x400] ;  /* 0x00008000ff1677ac */ /* 0x000f240008000800 */
[----:B------:R-:W-:Y:S01]  /*0fd0*/  IMAD R137, R132, -0x2daee0ad, RZ ;  /* 0xd2511f5384897824 */ /* 0x000fe200078e02ff */
[----:B------:R-:W-:Y:S01]  /*0fe0*/  LOP3.LUT R133, R136, UR26, R133, 0x96, !PT ;  /* 0x0000001a88857c12 */ /* 0x000fe2000f8e9685 */
[----:B------:R-:W-:Y:S01]  /*0ff0*/  IMAD.HI.U32 R136, R0, -0x2daee0ad, RZ ;  /* 0xd2511f5300887827 */ /* 0x000fe200078e00ff */
[----:B------:R-:W0:Y:S03]  /*1000*/  LDCU.64 UR12, c[0x0][0x398] ;  /* 0x00007300ff0c77ac */ /* 0x000e260008000a00 */
[----:B------:R-:W-:Y:S01]  /*1010*/  IMAD R135, R134, -0x326172a9, RZ ;  /* 0xcd9e8d5786877824 */ /* 0x000fe200078e02ff */
[----:B------:R-:W-:Y:S01]  /*1020*/  LOP3.LUT R136, R137, UR28, R136, 0x96, !PT ;  /* 0x0000001c89887c12 */ /* 0x000fe2000f8e9688 */
[C---:B------:R-:W-:Y:S01]  /*1030*/  IMAD.HI.U32 R132, R133.reuse, -0x326172a9, RZ ;  /* 0xcd9e8d5785847827 */ /* 0x040fe200078e00ff */
[----:B------:R-:W0:Y:S03]  /*1040*/  LDCU.64 UR14, c[0x0][0x3a0] ;  /* 0x00007400ff0e77ac */ /* 0x000e260008000a00 */
[----:B------:R-:W-:Y:S01]  /*1050*/  IMAD R134, R133, -0x326172a9, RZ ;  /* 0xcd9e8d5785867824 */ /* 0x000fe200078e02ff */
[----:B------:R-:W-:Y:S01]  /*1060*/  LOP3.LUT R132, R135, UR27, R132, 0x96, !PT ;  /* 0x0000001b87847c12 */ /* 0x000fe2000f8e9684 */
[----:B------:R-:W-:Y:S01]  /*1070*/  IMAD R135, R0, -0x2daee0ad, RZ ;  /* 0xd2511f5300877824 */ /* 0x000fe200078e02ff */
[----:B------:R-:W0:Y:S01]  /*1080*/  LDCU.64 UR16, c[0x0][0x380] ;  /* 0x00007000ff1077ac */ /* 0x000e220008000a00 */
[----:B------:R-:W-:Y:S01]  /*1090*/  IMAD.HI.U32 R133, R136, -0x326172a9, RZ ;  /* 0xcd9e8d5788857827 */ /* 0x000fe200078e00ff */
[----:B------:R-:W-:-:S03]  /*10a0*/  UISETP.NE.AND.EX UP0, UPT, UR21, URZ, UPT, UP0 ;  /* 0x000000ff1500728c */ /* 0x000fc6000bf05300 */
[----:B------:R-:W-:Y:S01]  /*10b0*/  IMAD.HI.U32 R0, R132, -0x2daee0ad, RZ ;  /* 0xd2511f5384007827 */ /* 0x000fe200078e00ff */
[----:B------:R-:W-:Y:S01]  /*10c0*/  LOP3.LUT R133, R134, UR29, R133, 0x96, !PT ;  /* 0x0000001d86857c12 */ /* 0x000fe2000f8e9685 */
[----:B------:R-:W-:Y:S02]  /*10d0*/  UPLOP3.LUT UP1, UPT, UPT, UPT, UPT, 0x40, 0x4 ;  /* 0x000000000004789c */ /* 0x000fe40003f2e870 */
[----:B------:R-:W-:Y:S01]  /*10e0*/  IMAD R137, R132, -0x2daee0ad, RZ ;  /* 0xd2511f5384897824 */ /* 0x000fe200078e02ff */
[----:B------:R-:W-:Y:S01]  /*10f0*/  LOP3.LUT R0, R135, UR30, R0, 0x96, !PT ;  /* 0x0000001e87007c12 */ /* 0x000fe2000f8e9600 */
[----:B------:R-:W-:Y:S01]  /*1100*/  IMAD.HI.U32 R134, R133, -0x2daee0ad, RZ ;  /* 0xd2511f5385867827 */ /* 0x000fe200078e00ff */
[----:B-1----:R-:W-:-:S03]  /*1110*/  UISETP.NE.AND UP2, UPT, UR4, URZ, UPT ;  /* 0x000000ff0400728c */ /* 0x002fc6000bf45270 */
        /* <DEDUP_REMOVED lines=31> */
.L_x_8012:
        /* <DEDUP_REMOVED lines=16> */
[----:B-----5:R-:W5:Y:S01]  /*1410*/  LDG.E.128 R144, desc[UR8][R144.64] ;  /* 0x0000000890907981 */ /* 0x020f62000c1e1d00 */
        /* <DEDUP_REMOVED lines=26> */
.L_x_7714:
        /* <DEDUP_REMOVED lines=12> */
.L_x_7715:
        /* <DEDUP_REMOVED lines=40> */
[----:B------:R-:W-:Y:S01]  /*1900*/  LOP3.LUT R173, R140, UR40, R149, 0x96, !PT ;  /* 0x000000288cad7c12 */ /* 0x000fe2000f8e9695 */
[----:B------:R-:W-:-:S07]  /*1910*/  IMAD.MOV.U32 R140, RZ, RZ, R186 ;  /* 0x000000ffff8c7224 */ /* 0x000fce00078e00ba */
.L_x_7713:
[----:B------:R-:W-:Y:S01]  /*1920*/  I2FP.F32.U32 R141, R140 ;  /* 0x0000008c008d7245 */ /* 0x000fe20000201000 */
[----:B------:R-:W-:Y:S01]  /*1930*/  UMOV UR4, UR6 ;  /* 0x0000000600047c82 */ /* 0x000fe20008000000 */
[----:B------:R-:W-:Y:S01]  /*1940*/  ISETP.NE.AND P1, PT, R143, 0x1, PT ;  /* 0x000000018f00780c */ /* 0x000fe20003f25270 */
[----:B-----5:R-:W-:Y:S01]  /*1950*/  IMAD.U32 R140, R144, 0x10000, RZ ;  /* 0x00010000908c7824 */ /* 0x020fe200078e00ff */
[----:B------:R-:W-:Y:S01]  /*1960*/  LOP3.LUT R200, R200, 0xfffffff7, RZ, 0xc0, !PT ;  /* 0xfffffff7c8c87812 */ /* 0x000fe200078ec0ff */
[----:B------:R-:W-:Y:S01]  /*1970*/  FFMA.FTZ R141, R141, R0, 1.1641532182693481445e-10 ;  /* 0x2f0000008d8d7423 */ /* 0x000fe20000010000 */
[----:B------:R-:W-:-:S04]  /*1980*/  IMAD.MOV.U32 R142, RZ, RZ, R176 ;  /* 0x000000ffff8e7224 */ /* 0x000fc800078e00b0 */
[----:B------:R-:W-:Y:S02]  /*1990*/  FSETP.LE.FTZ.AND P2, PT, R141, UR4, PT ;  /* 0x000000048d007c0b */ /* 0x000fe4000bf53000 */
[----:B------:R-:W-:Y:S01]  /*19a0*/  PRMT R141, R144, 0x7632, R141 ;  /* 0x00007632908d7816 */ /* 0x000fe2000000008d */
        /* <DEDUP_REMOVED lines=11> */
.L_x_7717:
        /* <DEDUP_REMOVED lines=12> */
.L_x_7718:
        /* <DEDUP_REMOVED lines=43> */
.L_x_7716:
[----:B------:R-:W-:Y:S01]  /*1dd0*/  I2FP.F32.U32 R143, R142 ;  /* 0x0000008e008f7245 */ /* 0x000fe20000201000 */
[----:B------:R-:W-:Y:S01]  /*1de0*/  HFMA2 R149, -RZ, RZ, 0, 1.1920928955078125e-07 ;  /* 0x00000002ff957431 */ /* 0x000fe200000001ff */
[----:B------:R-:W-:Y:S01]  /*1df0*/  ISETP.NE.AND P1, PT, R144, 0x1, PT ;  /* 0x000000019000780c */ /* 0x000fe20003f25270 */
[----:B------:R-:W-:Y:S01]  /*1e00*/  IMAD.U32 R141, R141, 0x10000, RZ ;  /* 0x000100008d8d7824 */ /* 0x000fe200078e00ff */
[----:B------:R-:W-:Y:S01]  /*1e10*/  LOP3.LUT R200, R200, 0xfffffffb, RZ, 0xc0, !PT ;  /* 0xfffffffbc8c87812 */ /* 0x000fe200078ec0ff */
[----:B------:R-:W-:Y:S01]  /*1e20*/  FFMA.FTZ R143, R143, R0, 1.1641532182693481445e-10 ;  /* 0x2f0000008f8f7423 */ /* 0x000fe20000010000 */
[----:B------:R-:W-:-:S04]  /*1e30*/  IMAD.MOV.U32 R142, RZ, RZ, R176 ;  /* 0x000000ffff8e7224 */ /* 0x000fc800078e00b0 */
        /* <DEDUP_REMOVED lines=11> */
.L_x_7720:
        /* <DEDUP_REMOVED lines=12> */
.L_x_7721:
        /* <DEDUP_REMOVED lines=43> */
.L_x_7719:
[----:B------:R-:W-:Y:S01]  /*2260*/  I2FP.F32.U32 R143, R142 ;  /* 0x0000008e008f7245 */ /* 0x000fe20000201000 */
[----:B------:R-:W-:Y:S01]  /*2270*/  IMAD.U32 R142, R145, 0x10000, RZ ;  /* 0x00010000918e7824 */ /* 0x000fe200078e00ff */
[----:B------:R-:W-:Y:S01]  /*2280*/  ISETP.NE.AND P1, PT, R149, 0x1, PT ;  /* 0x000000019500780c */ /* 0x000fe20003f25270 */
[----:B------:R-:W-:Y:S01]  /*2290*/  IMAD.MOV.U32 R150, RZ, RZ, 0x2 ;  /* 0x00000002ff967424 */ /* 0x000fe200078e00ff */
[----:B------:R-:W-:Y:S01]  /*22a0*/  LOP3.LUT R200, R200, 0xfffffffd, RZ, 0xc0, !PT ;  /* 0xfffffffdc8c87812 */ /* 0x000fe200078ec0ff */
[----:B------:R-:W-:Y:S01]  /*22b0*/  FFMA.FTZ R143, R143, R0, 1.1641532182693481445e-10 ;  /* 0x2f0000008f8f7423 */ /* 0x000fe20000010000 */
[----:B------:R-:W-:-:S04]  /*22c0*/  IMAD.MOV.U32 R144, RZ, RZ, R176 ;  /* 0x000000ffff907224 */ /* 0x000fc800078e00b0 */
[----:B------:R-:W-:Y:S02]  /*22d0*/  FSETP.LE.FTZ.AND P2, PT, R143, UR4, PT ;  /* 0x000000048f007c0b */ /* 0x000fe4000bf53000 */
[----:B------:R-:W-:-:S11]  /*22e0*/  PRMT R143, R145, 0x7632, R143 ;  /* 0x00007632918f7816 */ /* 0x000fd6000000008f */
        /* <DEDUP_REMOVED lines=10> */
.L_x_7723:
        /* <DEDUP_REMOVED lines=12> */
.L_x_7724:
        /* <DEDUP_REMOVED lines=43> */
.L_x_7722:
[----:B------:R-:W-:Y:S01]  /*2700*/  ISETP.NE.AND P2, PT, R150, 0x1, PT ;  /* 0x000000019600780c */ /* 0x000fe20003f45270 */
[----:B------:R-:W-:Y:S01]  /*2710*/  HFMA2 R149, -RZ, RZ, 0, 1.1920928955078125e-07 ;  /* 0x00000002ff957431 */ /* 0x000fe200000001ff */
[----:B------:R-:W-:Y:S01]  /*2720*/  I2FP.F32.U32 R145, R144 ;  /* 0x0000009000917245 */ /* 0x000fe20000201000 */
[----:B------:R-:W-:Y:S02]  /*2730*/  IMAD.U32 R143, R143, 0x10000, RZ ;  /* 0x000100008f8f7824 */ /* 0x000fe400078e00ff */
[----:B------:R-:W-:Y:S02]  /*2740*/  IMAD.MOV.U32 R144, RZ, RZ, R176 ;  /* 0x000000ffff907224 */ /* 0x000fe400078e00b0 */
        /* <DEDUP_REMOVED lines=11> */
.L_x_7726:
        /* <DEDUP_REMOVED lines=12> */
.L_x_7727:
        /* <DEDUP_REMOVED lines=43> */
.L_x_7725:
[----:B------:R-:W-:Y:S01]  /*2b70*/  ISETP.NE.AND P3, PT, R149, 0x1, PT ;  /* 0x000000019500780c */ /* 0x000fe20003f65270 */
[----:B------:R-:W-:Y:S01]  /*2b80*/  IMAD.MOV.U32 R150, RZ, RZ, 0x2 ;  /* 0x00000002ff967424 */ /* 0x000fe200078e00ff */
[----:B------:R-:W-:Y:S01]  /*2b90*/  I2FP.F32.U32 R145, R144 ;  /* 0x0000009000917245 */ /* 0x000fe20000201000 */
[----:B------:R-:W-:-:S04]  /*2ba0*/  IMAD.U32 R144, R146, 0x10000, RZ ;  /* 0x0001000092907824 */ /* 0x000fc800078e00ff */
[----:B------:R-:W-:-:S05]  /*2bb0*/  FFMA.FTZ R145, R145, R0, 1.1641532182693481445e-10 ;  /* 0x2f00000091917423 */ /* 0x000fca0000010000 */
[----:B------:R-:W-:Y:S02]  /*2bc0*/  FSETP.LE.FTZ.AND P2, PT, R145, UR4, PT ;  /* 0x0000000491007c0b */ /* 0x000fe4000bf53000 */
[----:B------:R-:W-:Y:S01]  /*2bd0*/  PRMT R145, R146, 0x7632, R145 ;  /* 0x0000763292917816 */ /* 0x000fe20000000091 */
[----:B------:R-:W-:Y:S01]  /*2be0*/  IMAD.MOV.U32 R146, RZ, RZ, R176 ;  /* 0x000000ffff927224 */ /* 0x000fe200078e00b0 */
[----:B------:R-:W-:Y:S09]  /*2bf0*/  @!P3 BRA `(.L_x_7728) ;  /* 0x0000000000fcb947 */ /* 0x000ff20003800000 */
        /* <DEDUP_REMOVED lines=8> */
.L_x_7729:
        /* <DEDUP_REMOVED lines=12> */
.L_x_7730:
        /* <DEDUP_REMOVED lines=43> */
.L_x_7728:
        /* <DEDUP_REMOVED lines=16> */
.L_x_7732:
        /* <DEDUP_REMOVED lines=12> */
.L_x_7733:
        /* <DEDUP_REMOVED lines=43> */
.L_x_7731:
[----:B------:R-:W-:Y:S01]  /*3460*/  ISETP.NE.AND P5, PT, R151, 0x1, PT ;  /* 0x000000019700780c */ /* 0x000fe20003fa5270 */
[C---:B------:R-:W-:Y:S01]  /*3470*/  IMAD.U32 R157, R147.reuse, 0x10000, RZ ;  /* 0x00010000939d7824 */ /* 0x040fe200078e00ff */
[----:B------:R-:W-:Y:S01]  /*3480*/  I2FP.F32.U32 R149, R146 ;  /* 0x0000009200957245 */ /* 0x000fe20000201000 */
[----:B------:R-:W-:Y:S01]  /*3490*/  IMAD.MOV.U32 R166, RZ, RZ, 0x2 ;  /* 0x00000002ffa67424 */ /* 0x000fe200078e00ff */
[----:B------:R-:W-:Y:S01]  /*34a0*/  PRMT R156, R147, 0x7632, R156 ;  /* 0x00007632939c7816 */ /* 0x000fe2000000009c */
[----:B------:R-:W-:Y:S02]  /*34b0*/  IMAD.MOV.U32 R146, RZ, RZ, R176 ;  /* 0x000000ffff927224 */ /* 0x000fe400078e00b0 */
[----:B------:R-:W-:-:S05]  /*34c0*/  FFMA.FTZ R149, R149, R0, 1.1641532182693481445e-10 ;  /* 0x2f00000095957423 */ /* 0x000fca0000010000 */
[----:B------:R-:W-:Y:S01]  /*34d0*/  FSETP.LE.FTZ.AND P4, PT, R149, UR4, PT ;  /* 0x0000000495007c0b */ /* 0x000fe2000bf93000 */
        /* <DEDUP_REMOVED lines=9> */
.L_x_7735:
        /* <DEDUP_REMOVED lines=12> */
.L_x_7736:
        /* <DEDUP_REMOVED lines=43> */
.L_x_7734:
[----:B------:R-:W-:Y:S01]  /*38e0*/  UMOV UR5, UR7 ;  /* 0x0000000700057c82 */ /* 0x000fe20008000000 */
        /* <DEDUP_REMOVED lines=35> */
.L_x_7712:
        /* <DEDUP_REMOVED lines=15> */
.L_x_7739:
        /* <DEDUP_REMOVED lines=12> */
.L_x_7740:
        /* <DEDUP_REMOVED lines=42> */
.L_x_7738:
[----:B------:R-:W-:Y:S01]  /*3f70*/  I2FP.F32.U32 R151, R140 ;  /* 0x0000008c00977245 */ /* 0x000fe20000201000 */
[----:B------:R-:W-:Y:S01]  /*3f80*/  UMOV UR4, UR6 ;  /* 0x0000000600047c82 */ /* 0x000fe20008000000 */
[----:B------:R-:W-:Y:S01]  /*3f90*/  ISETP.NE.AND P1, PT, R152, 0x1, PT ;  /* 0x000000019800780c */ /* 0x000fe20003f25270 */
[----:B-----5:R-:W-:Y:S01]  /*3fa0*/  IMAD.U32 R142, R144, 0x10000, RZ ;  /* 0x00010000908e7824 */ /* 0x020fe200078e00ff */
[----:B------:R-:W-:Y:S01]  /*3fb0*/  UMOV UR5, UR7 ;  /* 0x0000000700057c82 */ /* 0x000fe20008000000 */
[----:B------:R-:W-:Y:S01]  /*3fc0*/  FFMA.FTZ R151, R151, R0, 1.1641532182693481445e-10 ;  /* 0x2f00000097977423 */ /* 0x000fe20000010000 */
[----:B------:R-:W-:Y:S01]  /*3fd0*/  LOP3.LUT R200, R200, 0xfffffff7, RZ, 0xc0, !PT ;  /* 0xfffffff7c8c87812 */ /* 0x000fe200078ec0ff */
[----:B------:R-:W-:Y:S01]  /*3fe0*/  FMUL.FTZ R142, R142, UR5 ;  /* 0x000000058e8e7c20 */ /* 0x000fe20008410000 */
[----:B------:R-:W-:Y:S01]  /*3ff0*/  HFMA2 R153, -RZ, RZ, 0, 1.1920928955078125e-07 ;  /* 0x00000002ff997431 */ /* 0x000fe200000001ff */
[----:B------:R-:W-:Y:S01]  /*4000*/  PRMT R144, R144, 0x7632, R144 ;  /* 0x0000763290907816 */ /* 0x000fe20000000090 */
[----:B------:R-:W-:Y:S01]  /*4010*/  IMAD.MOV.U32 R140, RZ, RZ, R176 ;  /* 0x000000ffff8c7224 */ /* 0x000fe200078e00b0 */
        /* <DEDUP_REMOVED lines=11> */
.L_x_7742:
        /* <DEDUP_REMOVED lines=12> */
.L_x_7743:
        /* <DEDUP_REMOVED lines=41> */
[----:B------:R-:W-:-:S07]  /*4420*/  LOP3.LUT R173, R152, UR40, R157, 0x96, !PT ;  /* 0x0000002898ad7c12 */ /* 0x000fce000f8e969d */
.L_x_7741:
[----:B------:R-:W-:Y:S01]  /*4430*/  I2FP.F32.U32 R151, R140 ;  /* 0x0000008c00977245 */ /* 0x000fe20000201000 */
[----:B------:R-:W-:Y:S01]  /*4440*/  IMAD.MOV.U32 R152, RZ, RZ, 0x2 ;  /* 0x00000002ff987424 */ /* 0x000fe200078e00ff */
[----:B------:R-:W-:Y:S02]  /*4450*/  SHF.L.U32 R140, R188, 0x10, RZ ;  /* 0x00000010bc8c7819 */ /* 0x000fe400000006ff */
[----:B------:R-:W-:Y:S01]  /*4460*/  ISETP.NE.AND P2, PT, R153, 0x1, PT ;  /* 0x000000019900780c */ /* 0x000fe20003f45270 */
[----:B------:R-:W-:Y:S02]  /*4470*/  FFMA.FTZ R151, R151, R0, 1.1641532182693481445e-10 ;  /* 0x2f00000097977423 */ /* 0x000fe40000010000 */
[----:B------:R-:W-:-:S03]  /*4480*/  FMUL.FTZ R140, R140, UR5 ;  /* 0x000000058c8c7c20 */ /* 0x000fc60008410000 */
        /* <DEDUP_REMOVED lines=16> */
.L_x_7745:
        /* <DEDUP_REMOVED lines=12> */
.L_x_7746:
        /* <DEDUP_REMOVED lines=43> */
.L_x_7744:
        /* <DEDUP_REMOVED lines=19> */
.L_x_7748:
        /* <DEDUP_REMOVED lines=12> */
.L_x_7749:
        /* <DEDUP_REMOVED lines=43> */
.L_x_7747:
[----:B------:R-:W-:Y:S01]  /*4da0*/  I2FP.F32.U32 R151, R142 ;  /* 0x0000008e00977245 */ /* 0x000fe20000201000 */
[----:B------:R-:W-:Y:S01]  /*4db0*/  IMAD.MOV.U32 R152, RZ, RZ, 0x2 ;  /* 0x00000002ff987424 */ /* 0x000fe200078e00ff */
[----:B------:R-:W-:Y:S02]  /*4dc0*/  SHF.L.U32 R141, R141, 0x10, RZ ;  /* 0x000000108d8d7819 */ /* 0x000fe400000006ff */
[----:B------:R-:W-:Y:S01]  /*4dd0*/  ISETP.NE.AND P2, PT, R153, 0x1, PT ;  /* 0x000000019900780c */ /* 0x000fe20003f45270 */
[----:B------:R-:W-:Y:S01]  /*4de0*/  FFMA.FTZ R151, R151, R0, 1.1641532182693481445e-10 ;  /* 0x2f00000097977423 */ /* 0x000fe20000010000 */
[----:B------:R-:W-:Y:S01]  /*4df0*/  FSEL R142, R144, RZ, P3 ;  /* 0x000000ff908e7208 */ /* 0x000fe20001800000 */
[----:B------:R-:W-:-:S03]  /*4e00*/  FMUL.FTZ R141, R141, UR5 ;  /* 0x000000058d8d7c20 */ /* 0x000fc60008410000 */
        /* <DEDUP_REMOVED lines=15> */
.L_x_7751:
        /* <DEDUP_REMOVED lines=12> */
.L_x_7752:
        /* <DEDUP_REMOVED lines=43> */
.L_x_7750:
        /* <DEDUP_REMOVED lines=9> */
[----:B------:R-:W-:-:S13]  /*5300*/  FSETP.LE.FTZ.AND P3, PT, R151, UR4, PT ;  /* 0x0000000497007c0b */ /* 0x000fda000bf73000 */
        /* <DEDUP_REMOVED lines=10> */
.L_x_7754:
        /* <DEDUP_REMOVED lines=12> */
.L_x_7755:
        /* <DEDUP_REMOVED lines=43> */
.L_x_7753:
        /* <DEDUP_REMOVED lines=22> */
.L_x_7757:
        /* <DEDUP_REMOVED lines=12> */
.L_x_7758:
        /* <DEDUP_REMOVED lines=43> */
.L_x_7756:
[----:B------:R-:W-:Y:S01]  /*5bf0*/  ISETP.NE.AND P2, PT, R152, 0x1, PT ;  /* 0x000000019800780c */ /* 0x000fe20003f45270 */
[----:B------:R-:W-:Y:S01]  /*5c00*/  IMAD.MOV.U32 R153, RZ, RZ, 0x2 ;  /* 0x00000002ff997424 */ /* 0x000fe200078e00ff */
[----:B------:R-:W-:Y:S01]  /*5c10*/  I2FP.F32.U32 R151, R144 ;  /* 0x0000009000977245 */ /* 0x000fe20000201000 */
[----:B------:R-:W-:Y:S01]  /*5c20*/  IMAD.MOV.U32 R144, RZ, RZ, R176 ;  /* 0x000000ffff907224 */ /* 0x000fe200078e00b0 */
[----:B------:R-:W-:-:S03]  /*5c30*/  SHF.L.U32 R145, R145, 0x10, RZ ;  /* 0x0000001091917819 */ /* 0x000fc600000006ff */
[----:B------:R-:W-:-:S05]  /*5c40*/  FFMA.FTZ R151, R151, R0, 1.1641532182693481445e-10 ;  /* 0x2f00000097977423 */ /* 0x000fca0000010000 */
[----:B------:R-:W-:Y:S01]  /*5c50*/  FSETP.LE.FTZ.AND P1, PT, R151, UR4, PT ;  /* 0x0000000497007c0b */ /* 0x000fe2000bf33000 */
[----:B------:R-:W-:Y:S01]  /*5c60*/  FMUL.FTZ R151, R145, UR5 ;  /* 0x0000000591977c20 */ /* 0x000fe20008410000 */
        /* <DEDUP_REMOVED lines=9> */
.L_x_7760:
        /* <DEDUP_REMOVED lines=12> */
.L_x_7761:
        /* <DEDUP_REMOVED lines=43> */
.L_x_7759:
        /* <DEDUP_REMOVED lines=22> */
.L_x_7763:
        /* <DEDUP_REMOVED lines=12> */
.L_x_7764:
        /* <DEDUP_REMOVED lines=43> */
.L_x_7762:
[----:B------:R-:W-:Y:S01]  /*6540*/  ISETP.NE.AND P3, PT, R152, 0x1, PT ;  /* 0x000000019800780c */ /* 0x000fe20003f65270 */
[----:B------:R-:W-:Y:S01]  /*6550*/  IMAD.MOV.U32 R153, RZ, RZ, 0x2 ;  /* 0x00000002ff997424 */ /* 0x000fe200078e00ff */
[----:B------:R-:W-:Y:S01]  /*6560*/  I2FP.F32.U32 R145, R144 ;  /* 0x0000009000917245 */ /* 0x000fe20000201000 */
[----:B------:R-:W-:Y:S01]  /*6570*/  IMAD.MOV.U32 R144, RZ, RZ, R176 ;  /* 0x000000ffff907224 */ /* 0x000fe200078e00b0 */
[C---:B------:R-:W-:Y:S02]  /*6580*/  SHF.L.U32 R151, R146.reuse, 0x10, RZ ;  /* 0x0000001092977819 */ /* 0x040fe400000006ff */
[----:B------:R-:W-:Y:S01]  /*6590*/  PRMT R146, R146, 0x7632, R146 ;  /* 0x0000763292927816 */ /* 0x000fe20000000092 */
        /* <DEDUP_REMOVED lines=12> */
.L_x_7766:
        /* <DEDUP_REMOVED lines=12> */
.L_x_7767:
        /* <DEDUP_REMOVED lines=43> */
.L_x_7765:
[----:B------:R-:W-:Y:S02]  /*69d0*/  I2FP.F32.U32 R145, R144 ;  /* 0x0000009000917245 */ /* 0x000fe40000201000 */
[----:B------:R-:W-:-:S03]  /*69e0*/  SHF.L.U32 R144, R190, 0x10, RZ ;  /* 0x00000010be907819 */ /* 0x000fc600000006ff */
[----:B------:R-:W-:Y:S02]  /*69f0*/  FFMA.FTZ R145, R145, R0, 1.1641532182693481445e-10 ;  /* 0x2f00000091917423 */ /* 0x000fe40000010000 */
[----:B------:R-:W-:-:S03]  /*6a00*/  FMUL.FTZ R144, R144, UR5 ;  /* 0x0000000590907c20 */ /* 0x000fc60008410000 */
[----:B------:R-:W-:Y:S02]  /*6a10*/  FSETP.GTU.FTZ.AND P3, PT, R145, UR4, PT ;  /* 0x0000000491007c0b */ /* 0x000fe4000bf7c000 */
[----:B------:R-:W-:Y:S01]  /*6a20*/  FSEL R145, R151, RZ, P2 ;  /* 0x000000ff97917208 */ /* 0x000fe20001000000 */
[----:B------:R-:W-:Y:S01]  /*6a30*/  IMAD.MOV.U32 R151, RZ, RZ, 0x2 ;  /* 0x00000002ff977424 */ /* 0x000fe200078e00ff */
        /* <DEDUP_REMOVED lines=15> */
.L_x_7769:
        /* <DEDUP_REMOVED lines=12> */
.L_x_7770:
        /* <DEDUP_REMOVED lines=43> */
.L_x_7768:
        /* <DEDUP_REMOVED lines=17> */
.L_x_7772:
        /* <DEDUP_REMOVED lines=12> */
.L_x_7773:
        /* <DEDUP_REMOVED lines=43> */
.L_x_7771:
[----:B------:R-:W-:Y:S02]  /*7320*/  I2FP.F32.U32 R145, R145 ;  /* 0x0000009100917245 */ /* 0x000fe40000201000 */
[----:B------:R-:W-:-:S03]  /*7330*/  SHF.L.U32 R150, R150, 0x10, RZ ;  /* 0x0000001096967819 */ /* 0x000fc600000006ff */
[----:B------:R-:W-:Y:S02]  /*7340*/  FFMA.FTZ R145, R145, R0, 1.1641532182693481445e-10 ;  /* 0x2f00000091917423 */ /* 0x000fe40000010000 */
[----:B------:R-:W-:-:S03]  /*7350*/  FMUL.FTZ R150, R150, UR5 ;  /* 0x0000000596967c20 */ /* 0x000fc60008410000 */
[----:B------:R-:W-:Y:S02]  /*7360*/  FSETP.GTU.FTZ.AND P4, PT, R145, UR4, PT ;  /* 0x0000000491007c0b */ /* 0x000fe4000bf9c000 */
[----:B------:R-:W-:Y:S01]  /*7370*/  FSEL R145, R146, RZ, P3 ;  /* 0x000000ff92917208 */ /* 0x000fe20001800000 */
[----:B------:R-:W-:Y:S01]  /*7380*/  IMAD.MOV.U32 R146, RZ, RZ, R176 ;  /* 0x000000ffff927224 */ /* 0x000fe200078e00b0 */
        /* <DEDUP_REMOVED lines=15> */
.L_x_7775:
        /* <DEDUP_REMOVED lines=12> */
.L_x_7776:
        /* <DEDUP_REMOVED lines=43> */
.L_x_7774:
        /* <DEDUP_REMOVED lines=18> */
.L_x_7778:
        /* <DEDUP_REMOVED lines=12> */
.L_x_7779:
        /* <DEDUP_REMOVED lines=43> */
.L_x_7777:
[----:B------:R-:W-:Y:S01]  /*7c80*/  I2FP.F32.U32 R151, R146 ;  /* 0x0000009200977245 */ /* 0x000fe20000201000 */
[----:B------:R-:W-:Y:S01]  /*7c90*/  IMAD.MOV.U32 R153, RZ, RZ, 0x2 ;  /* 0x00000002ff997424 */ /* 0x000fe200078e00ff */
[----:B------:R-:W-:Y:S01]  /*7ca0*/  SHF.L.U32 R146, R191, 0x10, RZ ;  /* 0x00000010bf927819 */ /* 0x000fe200000006ff */
[----:B------:R-:W-:Y:S02]  /*7cb0*/  IMAD.MOV.U32 R150, RZ, RZ, R176 ;  /* 0x000000ffff967224 */ /* 0x000fe400078e00b0 */
[----:B------:R-:W-:Y:S02]  /*7cc0*/  FFMA.FTZ R151, R151, R0, 1.1641532182693481445e-10 ;  /* 0x2f00000097977423 */ /* 0x000fe40000010000 */
[----:B------:R-:W-:-:S03]  /*7cd0*/  FMUL.FTZ R146, R146, UR5 ;  /* 0x0000000592927c20 */ /* 0x000fc60008410000 */
[----:B------:R-:W-:Y:S02]  /*7ce0*/  FSETP.GTU.FTZ.AND P5, PT, R151, UR4, PT ;  /* 0x0000000497007c0b */ /* 0x000fe4000bfbc000 */
[----:B------:R-:W-:Y:S02]  /*7cf0*/  FSEL R151, R158, RZ, P4 ;  /* 0x000000ff9e977208 */ /* 0x000fe40002000000 */
        /* <DEDUP_REMOVED lines=14> */
.L_x_7781:
        /* <DEDUP_REMOVED lines=12> */
.L_x_7782:
        /* <DEDUP_REMOVED lines=43> */
.L_x_7780:
        /* <DEDUP_REMOVED lines=17> */
.L_x_7784:
        /* <DEDUP_REMOVED lines=14> */
.L_x_7785:
        /* <DEDUP_REMOVED lines=43> */
.L_x_7783:
        /* <DEDUP_REMOVED lines=10> */
.L_x_7737:
[----:B------:R-:W0:Y:S01]  /*8690*/  LDC.64 R196, c[0x0][0x3a8] ;  /* 0x0000ea00ffc47b82 */ /* 0x000e220000000a00 */
[----:B------:R-:W-:Y:S01]  /*86a0*/  SEL R153, RZ, 0x1000000, !P5 ;  /* 0x01000000ff997807 */ /* 0x000fe20006800000 */
[----:B------:R-:W-:Y:S01]  /*86b0*/  UISETP.NE.U32.AND UP0, UPT, UR12, URZ, UPT ;  /* 0x000000ff0c00728c */ /* 0x000fe2000bf05070 */
[----:B------:R-:W-:Y:S01]  /*86c0*/  SEL R152, RZ, 0x10000, !P4 ;  /* 0x00010000ff987807 */ /* 0x000fe20006000000 */
[----:B------:R-:W-:Y:S01]  /*86d0*/  VIADD R193, R187, 0x80 ;  /* 0x00000080bbc17836 */ /* 0x000fe20000000000 */
[C---:B------:R-:W-:Y:S01]  /*86e0*/  LOP3.LUT P5, RZ, R200.reuse, 0x4, RZ, 0xc0, !PT ;  /* 0x00000004c8ff7812 */ /* 0x040fe200078ac0ff */
[----:B------:R-:W-:Y:S01]  /*86f0*/  UISETP.NE.AND.EX UP0, UPT, UR13, URZ, UPT, UP0 ;  /* 0x000000ff0d00728c */ /* 0x000fe2000bf05300 */
[C---:B------:R-:W-:Y:S01]  /*8700*/  LOP3.LUT P4, RZ, R200.reuse, 0x2, RZ, 0xc0, !PT ;  /* 0x00000002c8ff7812 */ /* 0x040fe2000788c0ff */
[----:B------:R-:W1:Y:S01]  /*8710*/  LDC.64 R194, c[0x0][0x3b0] ;  /* 0x0000ec00ffc27b82 */ /* 0x000e620000000a00 */
[----:B------:R-:W-:Y:S01]  /*8720*/  SEL R155, RZ, 0x100, !P3 ;  /* 0x00000100ff9b7807 */ /* 0x000fe20005800000 */
[----:B------:R-:W-:Y:S01]  /*8730*/  IMAD.MOV.U32 R158, RZ, RZ, 0x10 ;  /* 0x00000010ff9e7424 */ /* 0x000fe200078e00ff */
[----:B------:R-:W-:Y:S01]  /*8740*/  LOP3.LUT P6, RZ, R200, 0x8, RZ, 0xc0, !PT ;  /* 0x00000008c8ff7812 */ /* 0x000fe200078cc0ff */
[----:B------:R-:W-:Y:S01]  /*8750*/  IMAD.WIDE.U32 R156, R193, 0x10, R164 ;  /* 0x00000010c19c7825 */ /* 0x000fe200078e00a4 */
[----:B------:R-:W-:-:S02]  /*8760*/  SEL R151, RZ, 0x1000000, !P1 ;  /* 0x01000000ff977807 */ /* 0x000fc40004800000 */
[----:B------:R-:W-:Y:S01]  /*8770*/  SEL R150, RZ, 0x10000, !P4 ;  /* 0x00010000ff967807 */ /* 0x000fe20006000000 */
[----:B------:R-:W2:Y:S01]  /*8780*/  @P0 LDC.64 R160, c[0x0][0x3a0] ;  /* 0x0000e800ffa00b82 */ /* 0x000ea20000000a00 */
[----:B------:R-:W-:Y:S01]  /*8790*/  SEL R149, RZ, 0x100, !P5 ;  /* 0x00000100ff957807 */ /* 0x000fe20006800000 */
[----:B------:R-:W3:Y:S01]  /*87a0*/  @UP0 LDCU.64 UR20, c[0x0][0x398] ;  /* 0x00007300ff1407ac */ /* 0x000ee20008000a00 */
[----:B------:R-:W-:Y:S02]  /*87b0*/  LOP3.LUT R155, R155, R153, R152, 0xfe, !PT ;  /* 0x000000999b9b7212 */ /* 0x000fe400078efe98 */
[----:B------:R-:W-:Y:S02]  /*87c0*/  SEL R154, RZ, 0x1, !P2 ;  /* 0x00000001ff9a7807 */ /* 0x000fe40005000000 */
[----:B------:R-:W-:Y:S01]  /*87d0*/  LOP3.LUT R149, R149, R151, R150, 0xfe, !PT ;  /* 0x0000009795957212 */ /* 0x000fe200078efe96 */
[----:B0-----:R-:W-:Y:S01]  /*87e0*/  IMAD.WIDE.U32 R150, R187, 0x20, R196 ;  /* 0x00000020bb967825 */ /* 0x001fe200078e00c4 */
[----:B------:R-:W-:-:S02]  /*87f0*/  SEL R152, RZ, 0x1, !P6 ;  /* 0x00000001ff987807 */ /* 0x000fc40007000000 */
[----:B------:R-:W-:Y:S02]  /*8800*/  LOP3.LUT R155, R155, R154, RZ, 0xfc, !PT ;  /* 0x0000009a9b9b7212 */ /* 0x000fe400078efcff */
[----:B------:R-:W-:Y:S01]  /*8810*/  LOP3.LUT R154, R149, R152, RZ, 0xfc, !PT ;  /* 0x00000098959a7212 */ /* 0x000fe200078efcff */
[----:B------:R0:W-:Y:S01]  /*8820*/  STG.E.128 desc[UR8][R150.64], R140 ;  /* 0x0000008c96007986 */ /* 0x0001e2000c101d08 */
[----:B------:R-:W-:Y:S01]  /*8830*/  PLOP3.LUT P1, PT, PT, PT, UP0, 0x80, 0x8 ;  /* 0x000000000008781c */ /* 0x000fe20003f2f008 */
[----:B-1----:R-:W-:Y:S01]  /*8840*/  IMAD.WIDE.U32 R152, R187, 0x8, R194 ;  /* 0x00000008bb987825 */ /* 0x002fe200078e00c2 */
[----:B------:R-:W-:Y:S01]  /*8850*/  PLOP3.LUT P2, PT, PT, PT, UP0, 0x80, 0x8 ;  /* 0x000000000008781c */ /* 0x000fe20003f4f008 */
[----:B------:R0:W-:Y:S04]  /*8860*/  STG.E.128 desc[UR8][R150.64+0x10], R144 ;  /* 0x0000109096007986 */ /* 0x0001e8000c101d08 */
[----:B------:R0:W-:Y:S01]  /*8870*/  STG.E.64 desc[UR8][R152.64], R154 ;  /* 0x0000009a98007986 */ /* 0x0001e2000c101b08 */
[----:B--2---:R-:W-:-:S05]  /*8880*/  @P0 IMAD.WIDE.U32 R160, R193, 0x20, R160 ;  /* 0x00000020c1a00825 */ /* 0x004fca00078e00a0 */
        /* <DEDUP_REMOVED lines=10> */
[----:B------:R-:W-:Y:S02]  /*8930*/  LOP3.LUT R154, R178, 0xff, RZ, 0xc0, !PT ;  /* 0x000000ffb29a7812 */ /* 0x000fe400078ec0ff */
[----:B------:R-:W-:Y:S01]  /*8940*/  LOP3.LUT R168, R168, 0xff00, R151, 0xf8, !PT ;  /* 0x0000ff00a8a87812 */ /* 0x000fe200078ef897 */
[----:B------:R-:W-:-:S03]  /*8950*/  IMAD.WIDE.U32 R150, R150, 0x1000000, RZ ;  /* 0x0100000096967825 */ /* 0x000fc600078e00ff */
[----:B------:R-:W-:Y:S01]  /*8960*/  LOP3.LUT R149, R168, 0xff, R181, 0xf8, !PT ;  /* 0x000000ffa8957812 */ /* 0x000fe200078ef8b5 */
[----:B------:R-:W-:-:S04]  /*8970*/  IMAD.WIDE.U32 R152, R152, 0x10000, RZ ;  /* 0x0001000098987825 */ /* 0x000fc800078e00ff */
[----:B------:R-:W-:Y:S01]  /*8980*/  IMAD.WIDE.U32 R154, R154, 0x100, RZ ;  /* 0x000001009a9a7825 */ /* 0x000fe200078e00ff */
[----:B------:R-:W-:Y:S02]  /*8990*/  LOP3.LUT R151, R153, R149, R151, 0xfe, !PT ;  /* 0x0000009599977212 */ /* 0x000fe400078efe97 */
[----:B------:R-:W-:Y:S02]  /*89a0*/  LOP3.LUT R152, R154, R150, R152, 0xfe, !PT ;  /* 0x000000969a987212 */ /* 0x000fe400078efe98 */
[----:B------:R-:W-:Y:S01]  /*89b0*/  LOP3.LUT R153, R151, R155, RZ, 0xfc, !PT ;  /* 0x0000009b97997212 */ /* 0x000fe200078efcff */
[----:B0-----:R-:W-:Y:S01]  /*89c0*/  IMAD.WIDE.U32 R150, R187, 0x8, R162 ;  /* 0x00000008bb967825 */ /* 0x001fe200078e00a2 */
[----:B------:R-:W-:-:S05]  /*89d0*/  LOP3.LUT R152, R152, 0xff, R177, 0xf8, !PT ;  /* 0x000000ff98987812 */ /* 0x000fca00078ef8b1 */
[----:B------:R1:W-:Y:S02]  /*89e0*/  STG.E.64 desc[UR8][R150.64], R152 ;  /* 0x0000009896007986 */ /* 0x0003e4000c101b08 */
.L_x_7786:
[----:B------:R2:W5:Y:S04]  /*89f0*/  @P2 LDG.E.128 R188, desc[UR8][R158.64] ;  /* 0x000000089ebc2981 */ /* 0x000568000c1e1d00 */
[----:B------:R2:W5:Y:S04]  /*8a00*/  @P0 LDG.E.128 R132, desc[UR8][R160.64] ;  /* 0x00000008a0840981 */ /* 0x000568000c1e1d00 */
[----:B------:R2:W5:Y:S04]  /*8a10*/  @P0 LDG.E.128 R136, desc[UR8][R160.64+0x10] ;  /* 0x00001008a0880981 */ /* 0x000568000c1e1d00 */
[----:B01----:R2:W5:Y:S01]  /*8a20*/  LDG.E.128 R152, desc[UR8][R156.64] ;  /* 0x000000089c987981 */ /* 0x003562000c1e1d00 */
        /* <DEDUP_REMOVED lines=20> */
.L_x_7789:
        /* <DEDUP_REMOVED lines=12> */
.L_x_7790:
        /* <DEDUP_REMOVED lines=42> */
.L_x_7788:
[----:B------:R-:W-:Y:S01]  /*8ed0*/  I2FP.F32.U32 R159, R150 ;  /* 0x00000096009f7245 */ /* 0x000fe20000201000 */
[----:B------:R-:W-:Y:S01]  /*8ee0*/  IMAD.U32 R148, R152, 0x10000, RZ ;  /* 0x0001000098947824 */ /* 0x000fe200078e00ff */
[----:B------:R-:W-:Y:S01]  /*8ef0*/  ISETP.NE.AND P1, PT, R160, 0x1, PT ;  /* 0x00000001a000780c */ /* 0x000fe20003f25270 */
[----:B------:R-:W-:Y:S01]  /*8f00*/  HFMA2 R161, -RZ, RZ, 0, 1.1920928955078125e-07 ;  /* 0x00000002ffa17431 */ /* 0x000fe200000001ff */
[----:B------:R-:W-:Y:S01]  /*8f10*/  LOP3.LUT R200, R200, 0xfffffff7, RZ, 0xc0, !PT ;  /* 0xfffffff7c8c87812 */ /* 0x000fe200078ec0ff */
[----:B------:R-:W-:Y:S01]  /*8f20*/  FFMA.FTZ R159, R159, R0, 1.1641532182693481445e-10 ;  /* 0x2f0000009f9f7423 */ /* 0x000fe20000010000 */
[----:B------:R-:W-:Y:S01]  /*8f30*/  FMUL.FTZ R148, R148, UR5 ;  /* 0x0000000594947c20 */ /* 0x000fe20008410000 */
[----:B------:R-:W-:Y:S01]  /*8f40*/  PRMT R152, R152, 0x7632, R152 ;  /* 0x0000763298987816 */ /* 0x000fe20000000098 */
[----:B------:R-:W-:Y:S02]  /*8f50*/  IMAD.MOV.U32 R150, RZ, RZ, R176 ;  /* 0x000000ffff967224 */ /* 0x000fe400078e00b0 */
[----:B------:R-:W-:-:S13]  /*8f60*/  FSETP.LE.FTZ.AND P3, PT, R159, UR4, PT ;  /* 0x000000049f007c0b */ /* 0x000fda000bf73000 */
        /* <DEDUP_REMOVED lines=10> */
.L_x_7792:
        /* <DEDUP_REMOVED lines=12> */
.L_x_7793:
        /* <DEDUP_REMOVED lines=42> */
.L_x_7791:
        /* <DEDUP_REMOVED lines=22> */
.L_x_7795:
        /* <DEDUP_REMOVED lines=12> */
.L_x_7796:
        /* <DEDUP_REMOVED lines=43> */
.L_x_7794:
        /* <DEDUP_REMOVED lines=19> */
.L_x_7798:
        /* <DEDUP_REMOVED lines=12> */
.L_x_7799:
        /* <DEDUP_REMOVED lines=43> */
.L_x_7797:
        /* <DEDUP_REMOVED lines=22> */
.L_x_7801:
        /* <DEDUP_REMOVED lines=12> */
.L_x_7802:
        /* <DEDUP_REMOVED lines=43> */
.L_x_7800:
        /* <DEDUP_REMOVED lines=20> */
.L_x_7804:
        /* <DEDUP_REMOVED lines=12> */
.L_x_7805:
        /* <DEDUP_REMOVED lines=43> */
.L_x_7803:
        /* <DEDUP_REMOVED lines=22> */
.L_x_7807:
        /* <DEDUP_REMOVED lines=12> */
.L_x_7808:
        /* <DEDUP_REMOVED lines=43> */
.L_x_7806:
        /* <DEDUP_REMOVED lines=17> */
.L_x_7810:
        /* <DEDUP_REMOVED lines=12> */
.L_x_7811:
        /* <DEDUP_REMOVED lines=43> */
.L_x_7809:
        /* <DEDUP_REMOVED lines=22> */
.L_x_7813:
        /* <DEDUP_REMOVED lines=12> */
.L_x_7814:
        /* <DEDUP_REMOVED lines=43> */
.L_x_7812:
[----:B------:R-:W-:Y:S01]  /*b480*/  ISETP.NE.AND P3, PT, R160, 0x1, PT ;  /* 0x00000001a000780c */ /* 0x000fe20003f65270 */
[----:B------:R-:W-:Y:S01]  /*b490*/  IMAD.MOV.U32 R161, RZ, RZ, 0x2 ;  /* 0x00000002ffa17424 */ /* 0x000fe200078e00ff */
[----:B------:R-:W-:Y:S01]  /*b4a0*/  I2FP.F32.U32 R153, R152 ;  /* 0x0000009800997245 */ /* 0x000fe20000201000 */
[C---:B------:R-:W-:Y:S01]  /*b4b0*/  IMAD.U32 R152, R154.reuse, 0x10000, RZ ;  /* 0x000100009a987824 */ /* 0x040fe200078e00ff */
[----:B------:R-:W-:-:S03]  /*b4c0*/  PRMT R154, R154, 0x7632, R154 ;  /* 0x000076329a9a7816 */ /* 0x000fc6000000009a */
[----:B------:R-:W-:Y:S01]  /*b4d0*/  FFMA.FTZ R153, R153, R0, 1.1641532182693481445e-10 ;  /* 0x2f00000099997423 */ /* 0x000fe20000010000 */
[----:B------:R-:W-:-:S04]  /*b4e0*/  FMUL.FTZ R159, R152, UR5 ;  /* 0x00000005989f7c20 */ /* 0x000fc80008410000 */
        /* <DEDUP_REMOVED lines=11> */
.L_x_7816:
        /* <DEDUP_REMOVED lines=12> */
.L_x_7817:
        /* <DEDUP_REMOVED lines=43> */
.L_x_7815:
        /* <DEDUP_REMOVED lines=22> */
.L_x_7819:
        /* <DEDUP_REMOVED lines=12> */
.L_x_7820:
        /* <DEDUP_REMOVED lines=43> */
.L_x_7818:
        /* <DEDUP_REMOVED lines=17> */
.L_x_7822:
        /* <DEDUP_REMOVED lines=12> */
.L_x_7823:
        /* <DEDUP_REMOVED lines=43> */
.L_x_7821:
        /* <DEDUP_REMOVED lines=22> */
.L_x_7825:
        /* <DEDUP_REMOVED lines=12> */
.L_x_7826:
        /* <DEDUP_REMOVED lines=43> */
.L_x_7824:
        /* <DEDUP_REMOVED lines=18> */
.L_x_7828:
        /* <DEDUP_REMOVED lines=12> */
.L_x_7829:
        /* <DEDUP_REMOVED lines=43> */
.L_x_7827:
        /* <DEDUP_REMOVED lines=22> */
.L_x_7831:
        /* <DEDUP_REMOVED lines=12> */
.L_x_7832:
        /* <DEDUP_REMOVED lines=43> */
.L_x_7830:
        /* <DEDUP_REMOVED lines=17> */
.L_x_7834:
        /* <DEDUP_REMOVED lines=14> */
.L_x_7835:
        /* <DEDUP_REMOVED lines=43> */
.L_x_7833:
        /* <DEDUP_REMOVED lines=11> */
.L_x_7787:
[----:B------:R-:W-:Y:S01]  /*d5e0*/  ISETP.NE.AND P1, PT, R166, 0x1, PT ;  /* 0x00000001a600780c */ /* 0x000fe20003f25270 */
[----:B------:R-:W-:Y:S01]  /*d5f0*/  IMAD.MOV.U32 R151, RZ, RZ, 0x2 ;  /* 0x00000002ff977424 */ /* 0x000fe200078e00ff */
[----:B------:R-:W-:Y:S01]  /*d600*/  MOV R149, R176 ;  /* 0x000000b000957202 */ /* 0x000fe20000000f00 */
[----:B--2---:R-:W-:-:S10]  /*d610*/  IMAD.MOV.U32 R158, RZ, RZ, R148 ;  /* 0x000000ffff9e7224 */ /* 0x004fd400078e0094 */
        /* <DEDUP_REMOVED lines=11> */
.L_x_7838:
        /* <DEDUP_REMOVED lines=12> */
.L_x_7839:
        /* <DEDUP_REMOVED lines=41> */
[----:B------:R-:W-:-:S07]  /*da20*/  LOP3.LUT R173, R150, UR40, R159, 0x96, !PT ;  /* 0x0000002896ad7c12 */ /* 0x000fce000f8e969f */
.L_x_7837:
[----:B------:R-:W-:Y:S01]  /*da30*/  I2FP.F32.U32 R149, R149 ;  /* 0x0000009500957245 */ /* 0x000fe20000201000 */
[----:B------:R-:W-:Y:S01]  /*da40*/  IMAD.MOV.U32 R150, RZ, RZ, R176 ;  /* 0x000000ffff967224 */ /* 0x000fe200078e00b0 */
[----:B------:R-:W-:Y:S02]  /*da50*/  ISETP.NE.AND P1, PT, R151, 0x1, PT ;  /* 0x000000019700780c */ /* 0x000fe40003f25270 */
[----:B------:R-:W-:Y:S01]  /*da60*/  LOP3.LUT R200, R200, 0xfffffff7, RZ, 0xc0, !PT ;  /* 0xfffffff7c8c87812 */ /* 0x000fe200078ec0ff */
[----:B------:R-:W-:Y:S01]  /*da70*/  FFMA.FTZ R149, R149, R0, 1.1641532182693481445e-10 ;  /* 0x2f00000095957423 */ /* 0x000fe20000010000 */
[----:B-----5:R-:W-:-:S04]  /*da80*/  SHF.L.U32 R148, R152, 0x10, RZ ;  /* 0x0000001098947819 */ /* 0x020fc800000006ff */
        /* <DEDUP_REMOVED lines=13> */
.L_x_7841:
        /* <DEDUP_REMOVED lines=12> */
.L_x_7842:
        /* <DEDUP_REMOVED lines=43> */
.L_x_7840:
[----:B------:R-:W-:Y:S01]  /*ded0*/  I2FP.F32.U32 R151, R150 ;  /* 0x0000009600977245 */ /* 0x000fe20000201000 */
[----:B------:R-:W-:Y:S01]  /*dee0*/  IMAD.MOV.U32 R156, RZ, RZ, 0x2 ;  /* 0x00000002ff9c7424 */ /* 0x000fe200078e00ff */
[----:B------:R-:W-:Y:S01]  /*def0*/  ISETP.NE.AND P1, PT, R152, 0x1, PT ;  /* 0x000000019800780c */ /* 0x000fe20003f25270 */
[----:B------:R-:W-:Y:S01]  /*df00*/  IMAD.MOV.U32 R150, RZ, RZ, R176 ;  /* 0x000000ffff967224 */ /* 0x000fe200078e00b0 */
[----:B------:R-:W-:Y:S01]  /*df10*/  LOP3.LUT R200, R200, 0xfffffffb, RZ, 0xc0, !PT ;  /* 0xfffffffbc8c87812 */ /* 0x000fe200078ec0ff */
[----:B------:R-:W-:Y:S01]  /*df20*/  FFMA.FTZ R151, R151, R0, 1.1641532182693481445e-10 ;  /* 0x2f00000097977423 */ /* 0x000fe20000010000 */
[----:B------:R-:W-:-:S04]  /*df30*/  SHF.L.U32 R149, R149, 0x10, RZ ;  /* 0x0000001095957819 */ /* 0x000fc800000006ff */
        /* <DEDUP_REMOVED lines=11> */
.L_x_7844:
        /* <DEDUP_REMOVED lines=12> */
.L_x_7845:
        /* <DEDUP_REMOVED lines=43> */
.L_x_7843:
[----:B------:R-:W-:Y:S01]  /*e360*/  I2FP.F32.U32 R151, R150 ;  /* 0x0000009600977245 */ /* 0x000fe20000201000 */
[----:B------:R-:W-:Y:S01]  /*e370*/  IMAD.MOV.U32 R157, RZ, RZ, 0x2 ;  /* 0x00000002ff9d7424 */ /* 0x000fe200078e00ff */
[----:B------:R-:W-:Y:S01]  /*e380*/  ISETP.NE.AND P1, PT, R156, 0x1, PT ;  /* 0x000000019c00780c */ /* 0x000fe20003f25270 */
[----:B------:R-:W-:Y:S01]  /*e390*/  IMAD.MOV.U32 R152, RZ, RZ, R176 ;  /* 0x000000ffff987224 */ /* 0x000fe200078e00b0 */
[----:B------:R-:W-:Y:S01]  /*e3a0*/  LOP3.LUT R200, R200, 0xfffffffd, RZ, 0xc0, !PT ;  /* 0xfffffffdc8c87812 */ /* 0x000fe200078ec0ff */
[----:B------:R-:W-:Y:S01]  /*e3b0*/  FFMA.FTZ R151, R151, R0, 1.1641532182693481445e-10 ;  /* 0x2f00000097977423 */ /* 0x000fe20000010000 */
[----:B------:R-:W-:-:S04]  /*e3c0*/  SHF.L.U32 R150, R153, 0x10, RZ ;  /* 0x0000001099967819 */ /* 0x000fc800000006ff */
        /* <DEDUP_REMOVED lines=12> */
.L_x_7847:
        /* <DEDUP_REMOVED lines=12> */
.L_x_7848:
        /* <DEDUP_REMOVED lines=43> */
.L_x_7846:
[----:B------:R-:W-:Y:S01]  /*e800*/  ISETP.NE.AND P2, PT, R157, 0x1, PT ;  /* 0x000000019d00780c */ /* 0x000fe20003f45270 */
[----:B------:R-:W-:Y:S01]  /*e810*/  IMAD.MOV.U32 R156, RZ, RZ, 0x2 ;  /* 0x00000002ff9c7424 */ /* 0x000fe200078e00ff */
[----:B------:R-:W-:Y:S01]  /*e820*/  I2FP.F32.U32 R153, R152 ;  /* 0x0000009800997245 */ /* 0x000fe20000201000 */
[----:B------:R-:W-:Y:S01]  /*e830*/  IMAD.MOV.U32 R152, RZ, RZ, R176 ;  /* 0x000000ffff987224 */ /* 0x000fe200078e00b0 */
[----:B------:R-:W-:-:S03]  /*e840*/  SHF.L.U32 R151, R151, 0x10, RZ ;  /* 0x0000001097977819 */ /* 0x000fc600000006ff */
[----:B------:R-:W-:-:S05]  /*e850*/  FFMA.FTZ R153, R153, R0, 1.1641532182693481445e-10 ;  /* 0x2f00000099997423 */ /* 0x000fca0000010000 */
        /* <DEDUP_REMOVED lines=10> */
.L_x_7850:
        /* <DEDUP_REMOVED lines=12> */
.L_x_7851:
        /* <DEDUP_REMOVED lines=43> */
.L_x_7849:
[----:B------:R-:W-:Y:S01]  /*ec70*/  ISETP.NE.AND P3, PT, R156, 0x1, PT ;  /* 0x000000019c00780c */ /* 0x000fe20003f65270 */
[----:B------:R-:W-:Y:S01]  /*ec80*/  IMAD.MOV.U32 R159, RZ, RZ, 0x2 ;  /* 0x00000002ff9f7424 */ /* 0x000fe200078e00ff */
[----:B------:R-:W-:Y:S02]  /*ec90*/  I2FP.F32.U32 R153, R152 ;  /* 0x0000009800997245 */ /* 0x000fe40000201000 */
[----:B------:R-:W-:-:S03]  /*eca0*/  SHF.L.U32 R152, R154, 0x10, RZ ;  /* 0x000000109a987819 */ /* 0x000fc600000006ff */
        /* <DEDUP_REMOVED lines=13> */
.L_x_7853:
        /* <DEDUP_REMOVED lines=12> */
.L_x_7854:
        /* <DEDUP_REMOVED lines=43> */
.L_x_7852:
        /* <DEDUP_REMOVED lines=16> */
.L_x_7856:
        /* <DEDUP_REMOVED lines=12> */
.L_x_7857:
        /* <DEDUP_REMOVED lines=43> */
.L_x_7855:
[----:B------:R-:W-:Y:S01]  /*f560*/  ISETP.NE.AND P5, PT, R156, 0x1, PT ;  /* 0x000000019c00780c */ /* 0x000fe20003fa5270 */
[----:B------:R-:W-:Y:S01]  /*f570*/  IMAD.MOV.U32 R185, RZ, RZ, 0x2 ;  /* 0x00000002ffb97424 */ /* 0x000fe200078e00ff */
[----:B------:R-:W-:Y:S01]  /*f580*/  I2FP.F32.U32 R157, R154 ;  /* 0x0000009a009d7245 */ /* 0x000fe20000201000 */
[----:B------:R-:W-:Y:S01]  /*f590*/  IMAD.MOV.U32 R154, RZ, RZ, R176 ;  /* 0x000000ffff9a7224 */ /* 0x000fe200078e00b0 */
[C---:B------:R-:W-:Y:S02]  /*f5a0*/  SHF.L.U32 R159, R155.reuse, 0x10, RZ ;  /* 0x000000109b9f7819 */ /* 0x040fe400000006ff */
[----:B------:R-:W-:Y:S01]  /*f5b0*/  PRMT R155, R155, 0x7632, R155 ;  /* 0x000076329b9b7816 */ /* 0x000fe2000000009b */
        /* <DEDUP_REMOVED lines=11> */
.L_x_7859:
        /* <DEDUP_REMOVED lines=12> */
.L_x_7860:
        /* <DEDUP_REMOVED lines=43> */
.L_x_7858:
[----:B------:R-:W-:Y:S01]  /*f9e0*/  P2R R160, PR, RZ, 0x1 ;  /* 0x00000001ffa07803 */ /* 0x000fe20000000000 */
[----:B------:R-:W-:Y:S01]  /*f9f0*/  FMUL.FTZ R148, R148, UR5 ;  /* 0x0000000594947c20 */ /* 0x000fe20008410000 */
[----:B------:R-:W-:Y:S01]  /*fa00*/  I2FP.F32.U32 R157, R154 ;  /* 0x0000009a009d7245 */ /* 0x000fe20000201000 */
[----:B------:R-:W-:Y:S01]  /*fa10*/  FMUL.FTZ R150, R150, UR5 ;  /* 0x0000000596967c20 */ /* 0x000fe20008410000 */
[C---:B------:R-:W-:Y:S01]  /*fa20*/  LOP3.LUT P0, RZ, R200.reuse, 0x8, RZ, 0xc0, !PT ;  /* 0x00000008c8ff7812 */ /* 0x040fe2000780c0ff */
[----:B------:R-:W-:Y:S01]  /*fa30*/  FMUL.FTZ R156, R159, UR5 ;  /* 0x000000059f9c7c20 */ /* 0x000fe20008410000 */
[----:B------:R-:W-:Y:S01]  /*fa40*/  SHF.L.U32 R155, R155, 0x10, RZ ;  /* 0x000000109b9b7819 */ /* 0x000fe200000006ff */
[----:B------:R-:W-:Y:S01]  /*fa50*/  FFMA.FTZ R157, R157, R0, 1.1641532182693481445e-10 ;  /* 0x2f0000009d9d7423 */ /* 0x000fe20000010000 */
[----:B------:R-:W-:Y:S01]  /*fa60*/  LOP3.LUT P5, RZ, R200, 0x2, RZ, 0xc0, !PT ;  /* 0x00000002c8ff7812 */ /* 0x000fe200078ac0ff */
        /* <DEDUP_REMOVED lines=8> */
[----:B------:R-:W-:Y:S02]  /*faf0*/  LOP3.LUT P6, RZ, R200, 0x4, RZ, 0xc0, !PT ;  /* 0x00000004c8ff7812 */ /* 0x000fe400078cc0ff */
        /* <DEDUP_REMOVED lines=16> */
.L_x_7836:
[----:B------:R-:W-:Y:S01]  /*fc00*/  SEL R163, RZ, 0x1000000, !P5 ;  /* 0x01000000ffa37807 */ /* 0x000fe20006800000 */
[----:B------:R-:W-:Y:S01]  /*fc10*/  IMAD.WIDE.U32 R156, R193, 0x20, R196 ;  /* 0x00000020c19c7825 */ /* 0x000fe200078e00c4 */
[----:B------:R-:W-:Y:S01]  /*fc20*/  SEL R162, RZ, 0x10000, !P4 ;  /* 0x00010000ffa27807 */ /* 0x000fe20006000000 */
[----:B------:R-:W0:Y:S01]  /*fc30*/  @P0 LDC.64 R166, c[0x0][0x3a0] ;  /* 0x0000e800ffa60b82 */ /* 0x000e220000000a00 */
[C---:B------:R-:W-:Y:S01]  /*fc40*/  LOP3.LUT P5, RZ, R200.reuse, 0x4, RZ, 0xc0, !PT ;  /* 0x00000004c8ff7812 */ /* 0x040fe200078ac0ff */
[----:B------:R-:W1:Y:S01]  /*fc50*/  @UP0 LDCU.64 UR20, c[0x0][0x398] ;  /* 0x00007300ff1407ac */ /* 0x000e620008000a00 */
[----:B------:R-:W-:Y:S01]  /*fc60*/  LOP3.LUT P4, RZ, R200, 0x2, RZ, 0xc0, !PT ;  /* 0x00000002c8ff7812 */ /* 0x000fe2000788c0ff */
[----:B------:R-:W-:Y:S01]  /*fc70*/  STG.E.128 desc[UR8][R156.64], R148 ;  /* 0x000000949c007986 */ /* 0x000fe2000c101d08 */
[----:B------:R-:W-:Y:S01]  /*fc80*/  SEL R169, RZ, 0x100, !P3 ;  /* 0x00000100ffa97807 */ /* 0x000fe20005800000 */
[----:B------:R-:W-:Y:S01]  /*fc90*/  VIADD R199, R187, 0x100 ;  /* 0x00000100bbc77836 */ /* 0x000fe20000000000 */
[----:B------:R-:W-:Y:S01]  /*fca0*/  SEL R161, RZ, 0x1000000, !P1 ;  /* 0x01000000ffa17807 */ /* 0x000fe20004800000 */
[----:B------:R1:W-:Y:S01]  /*fcb0*/  STG.E.128 desc[UR8][R156.64+0x10], R152 ;  /* 0x000010989c007986 */ /* 0x0003e2000c101d08 */
[----:B------:R-:W-:Y:S01]  /*fcc0*/  SEL R160, RZ, 0x10000, !P4 ;  /* 0x00010000ffa07807 */ /* 0x000fe20006000000 */
[----:B------:R-:W-:Y:S01]  /*fcd0*/  IMAD.MOV.U32 R170, RZ, RZ, 0x10 ;  /* 0x00000010ffaa7424 */ /* 0x000fe200078e00ff */
[----:B------:R-:W-:-:S02]  /*fce0*/  SEL R159, RZ, 0x100, !P5 ;  /* 0x00000100ff9f7807 */ /* 0x000fc40006800000 */
[----:B------:R-:W-:Y:S02]  /*fcf0*/  LOP3.LUT P6, RZ, R200, 0x8, RZ, 0xc0, !PT ;  /* 0x00000008c8ff7812 */ /* 0x000fe400078cc0ff */
[----:B------:R-:W-:Y:S01]  /*fd00*/  LOP3.LUT R169, R169, R163, R162, 0xfe, !PT ;  /* 0x000000a3a9a97212 */ /* 0x000fe200078efea2 */
[----:B------:R-:W-:Y:S01]  /*fd10*/  IMAD.WIDE.U32 R162, R193, 0x8, R194 ;  /* 0x00000008c1a27825 */ /* 0x000fe200078e00c2 */
[----:B------:R-:W-:Y:S02]  /*fd20*/  LOP3.LUT R159, R159, R161, R160, 0xfe, !PT ;  /* 0x000000a19f9f7212 */ /* 0x000fe400078efea0 */
[----:B------:R-:W-:Y:S02]  /*fd30*/  SEL R168, RZ, 0x1, !P2 ;  /* 0x00000001ffa87807 */ /* 0x000fe40005000000 */
[----:B------:R-:W-:Y:S02]  /*fd40*/  SEL R160, RZ, 0x1, !P6 ;  /* 0x00000001ffa07807 */ /* 0x000fe40007000000 */
[----:B------:R-:W-:Y:S01]  /*fd50*/  LOP3.LUT R169, R169, R168, RZ, 0xfc, !PT ;  /* 0x000000a8a9a97212 */ /* 0x000fe200078efcff */
[----:B0-----:R-:W-:Y:S01]  /*fd60*/  @P0 IMAD.WIDE.U32 R166, R199, 0x20, R166 ;  /* 0x00000020c7a60825 */ /* 0x001fe200078e00a6 */
[----:B------:R-:W-:-:S02]  /*fd70*/  LOP3.LUT R168, R159, R160, RZ, 0xfc, !PT ;  /* 0x000000a09fa87212 */ /* 0x000fc400078efcff */
[----:B------:R-:W-:Y:S01]  /*fd80*/  PLOP3.LUT P3, PT, PT, PT, UP0, 0x80, 0x8 ;  /* 0x000000000008781c */ /* 0x000fe20003f6f008 */
[C---:B------:R-:W-:Y:S01]  /*fd90*/  IMAD.WIDE.U32 R160, R199.reuse, 0x10, R164 ;  /* 0x00000010c7a07825 */ /* 0x040fe200078e00a4 */
[----:B------:R-:W-:Y:S01]  /*fda0*/  PLOP3.LUT P1, PT, PT, PT, UP0, 0x80, 0x8 ;  /* 0x000000000008781c */ /* 0x000fe20003f2f008 */
[----:B------:R0:W-:Y:S10]  /*fdb0*/  STG.E.64 desc[UR8][R162.64], R168 ;  /* 0x000000a8a2007986 */ /* 0x0001f4000c101b08 */
[----:B-1----:R-:W-:Y:S01]  /*fdc0*/  @P3 IMAD.WIDE.U32 R156, R199, R170, UR20 ;  /* 0x00000014c79c3e25 */ /* 0x002fe2000f8e00aa */
        /* <DEDUP_REMOVED lines=15> */
[----:B------:R-:W-:Y:S02]  /*fec0*/  LOP3.LUT R159, R169, R159, R163, 0xfe, !PT ;  /* 0x0000009fa99f7212 */ /* 0x000fe400078efea3 */
[----:B------:R-:W-:Y:S01]  /*fed0*/  LOP3.LUT R168, R170, R162, R168, 0xfe, !PT ;  /* 0x000000a2aaa87212 */ /* 0x000fe200078efea8 */
[----:B0-----:R-:W-:Y:S01]  /*fee0*/  IMAD.WIDE.U32 R162, R193, 0x8, R202 ;  /* 0x00000008c1a27825 */ /* 0x001fe200078e00ca */
[----:B------:R-:W-:Y:S02]  /*fef0*/  LOP3.LUT R169, R159, R171, RZ, 0xfc, !PT ;  /* 0x000000ab9fa97212 */ /* 0x000fe400078efcff */
[----:B------:R-:W-:-:S05]  /*ff00*/  LOP3.LUT R168, R168, 0xff, R177, 0xf8, !PT ;  /* 0x000000ffa8a87812 */ /* 0x000fca00078ef8b1 */
[----:B------:R1:W-:Y:S02]  /*ff10*/  STG.E.64 desc[UR8][R162.64], R168 ;  /* 0x000000a8a2007986 */ /* 0x0003e4000c101b08 */
.L_x_7861:
        /* <DEDUP_REMOVED lines=24> */
.L_x_7864:
        /* <DEDUP_REMOVED lines=12> */
.L_x_7865:
        /* <DEDUP_REMOVED lines=43> */
.L_x_7863:
        /* <DEDUP_REMOVED lines=20> */
.L_x_7867:
        /* <DEDUP_REMOVED lines=12> */
.L_x_7868:
        /* <DEDUP_REMOVED lines=43> */
.L_x_7866:
[----:B------:R-:W-:Y:S01]  /*108c0*/  I2FP.F32.U32 R169, R158 ;  /* 0x0000009e00a97245 */ /* 0x000fe20000201000 */
[----:B------:R-:W-:Y:S01]  /*108d0*/  IMAD.MOV.U32 R170, RZ, RZ, 0x2 ;  /* 0x00000002ffaa7424 */ /* 0x000fe200078e00ff */
[----:B------:R-:W-:Y:S02]  /*108e0*/  SHF.L.U32 R158, R188, 0x10, RZ ;  /* 0x00000010bc9e7819 */ /* 0x000fe400000006ff */
[----:B------:R-:W-:Y:S01]  /*108f0*/  ISETP.NE.AND P2, PT, R171, 0x1, PT ;  /* 0x00000001ab00780c */ /* 0x000fe20003f45270 */
[----:B------:R-:W-:Y:S02]  /*10900*/  FFMA.FTZ R169, R169, R0, 1.1641532182693481445e-10 ;  /* 0x2f000000a9a97423 */ /* 0x000fe40000010000 */
[----:B------:R-:W-:-:S03]  /*10910*/  FMUL.FTZ R158, R158, UR5 ;  /* 0x000000059e9e7c20 */ /* 0x000fc60008410000 */
[----:B------:R-:W-:Y:S02]  /*10920*/  FSETP.GTU.FTZ.AND P1, PT, R169, UR4, PT ;  /* 0x00000004a9007c0b */ /* 0x000fe4000bf3c000 */
[----:B------:R-:W-:Y:S02]  /*10930*/  FSEL R169, R156, RZ, P3 ;  /* 0x000000ff9ca97208 */ /* 0x000fe40001800000 */
[----:B------:R-:W-:Y:S01]  /*10940*/  FSEL R156, R158, RZ, !P1 ;  /* 0x000000ff9e9c7208 */ /* 0x000fe20004800000 */
[----:B------:R-:W-:Y:S01]  /*10950*/  IMAD.MOV.U32 R158, RZ, RZ, R176 ;  /* 0x000000ffff9e7224 */ /* 0x000fe200078e00b0 */
        /* <DEDUP_REMOVED lines=12> */
.L_x_7870:
        /* <DEDUP_REMOVED lines=12> */
.L_x_7871:
        /* <DEDUP_REMOVED lines=43> */
.L_x_7869:
[----:B------:R-:W-:Y:S01]  /*10d90*/  I2FP.F32.U32 R169, R158 ;  /* 0x0000009e00a97245 */ /* 0x000fe20000201000 */
[----:B------:R-:W-:Y:S01]  /*10da0*/  IMAD.MOV.U32 R171, RZ, RZ, 0x2 ;  /* 0x00000002ffab7424 */ /* 0x000fe200078e00ff */
[----:B------:R-:W-:Y:S02]  /*10db0*/  ISETP.NE.AND P1, PT, R170, 0x1, PT ;  /* 0x00000001aa00780c */ /* 0x000fe40003f25270 */
[----:B------:R-:W-:Y:S01]  /*10dc0*/  SHF.L.U32 R158, R160, 0x10, RZ ;  /* 0x00000010a09e7819 */ /* 0x000fe200000006ff */
[----:B------:R-:W-:Y:S01]  /*10dd0*/  FFMA.FTZ R169, R169, R0, 1.1641532182693481445e-10 ;  /* 0x2f000000a9a97423 */ /* 0x000fe20000010000 */
[----:B------:R-:W-:Y:S01]  /*10de0*/  LOP3.LUT R200, R200, 0xfffffffb, RZ, 0xc0, !PT ;  /* 0xfffffffbc8c87812 */ /* 0x000fe200078ec0ff */
[----:B------:R-:W-:Y:S02]  /*10df0*/  IMAD.MOV.U32 R160, RZ, RZ, R176 ;  /* 0x000000ffffa07224 */ /* 0x000fe400078e00b0 */
        /* <DEDUP_REMOVED lines=12> */
.L_x_7873:
        /* <DEDUP_REMOVED lines=12> */
.L_x_7874:
        /* <DEDUP_REMOVED lines=43> */
.L_x_7872:
        /* <DEDUP_REMOVED lines=22> */
.L_x_7876:
        /* <DEDUP_REMOVED lines=12> */
.L_x_7877:
        /* <DEDUP_REMOVED lines=43> */
.L_x_7875:
        /* <DEDUP_REMOVED lines=20> */
.L_x_7879:
        /* <DEDUP_REMOVED lines=12> */
.L_x_7880:
        /* <DEDUP_REMOVED lines=43> */
.L_x_7878:
        /* <DEDUP_REMOVED lines=22> */
.L_x_7882:
        /* <DEDUP_REMOVED lines=12> */
.L_x_7883:
        /* <DEDUP_REMOVED lines=43> */
.L_x_7881:
[----:B------:R-:W-:Y:S02]  /*12080*/  ISETP.NE.AND P2, PT, R170, 0x1, PT ;  /* 0x00000001aa00780c */ /* 0x000fe40003f45270 */
[----:B------:R-:W-:Y:S02]  /*12090*/  I2FP.F32.U32 R169, R160 ;  /* 0x000000a000a97245 */ /* 0x000fe40000201000 */
[----:B------:R-:W-:Y:S01]  /*120a0*/  SHF.L.U32 R160, R161, 0x10, RZ ;  /* 0x00000010a1a07819 */ /* 0x000fe200000006ff */
[----:B------:R-:W-:Y:S02]  /*120b0*/  IMAD.MOV.U32 R161, RZ, RZ, R176 ;  /* 0x000000ffffa17224 */ /* 0x000fe400078e00b0 */
[----:B------:R-:W-:Y:S02]  /*120c0*/  FFMA.FTZ R169, R169, R0, 1.1641532182693481445e-10 ;  /* 0x2f000000a9a97423 */ /* 0x000fe40000010000 */
[----:B------:R-:W-:-:S03]  /*120d0*/  FMUL.FTZ R160, R160, UR5 ;  /* 0x00000005a0a07c20 */ /* 0x000fc60008410000 */
[----:B------:R-:W-:Y:S01]  /*120e0*/  FSETP.LE.FTZ.AND P1, PT, R169, UR4, PT ;  /* 0x00000004a9007c0b */ /* 0x000fe2000bf33000 */
[----:B------:R-:W-:Y:S01]  /*120f0*/  IMAD.MOV.U32 R169, RZ, RZ, 0x2 ;  /* 0x00000002ffa97424 */ /* 0x000fe200078e00ff */
        /* <DEDUP_REMOVED lines=9> */
.L_x_7885:
        /* <DEDUP_REMOVED lines=12> */
.L_x_7886:
        /* <DEDUP_REMOVED lines=43> */
.L_x_7884:
        /* <DEDUP_REMOVED lines=22> */
.L_x_7888:
        /* <DEDUP_REMOVED lines=12> */
.L_x_7889:
        /* <DEDUP_REMOVED lines=43> */
.L_x_7887:
        /* <DEDUP_REMOVED lines=18> */
.L_x_7891:
        /* <DEDUP_REMOVED lines=12> */
.L_x_7892:
        /* <DEDUP_REMOVED lines=43> */
.L_x_7890:
[----:B------:R-:W-:Y:S01]  /*12e60*/  I2FP.F32.U32 R161, R161 ;  /* 0x000000a100a17245 */ /* 0x000fe20000201000 */
[----:B------:R-:W-:Y:S01]  /*12e70*/  IMAD.MOV.U32 R170, RZ, RZ, 0x2 ;  /* 0x00000002ffaa7424 */ /* 0x000fe200078e00ff */
        /* <DEDUP_REMOVED lines=20> */
.L_x_7894:
        /* <DEDUP_REMOVED lines=12> */
.L_x_7895:
        /* <DEDUP_REMOVED lines=43> */
.L_x_7893:
        /* <DEDUP_REMOVED lines=17> */
.L_x_7897:
        /* <DEDUP_REMOVED lines=12> */
.L_x_7898:
        /* <DEDUP_REMOVED lines=43> */
.L_x_7896:
[----:B------:R-:W-:Y:S01]  /*137b0*/  I2FP.F32.U32 R169, R169 ;  /* 0x000000a900a97245 */ /* 0x000fe20000201000 */
[----:B------:R-:W-:Y:S01]  /*137c0*/  IMAD.MOV.U32 R170, RZ, RZ, 0x2 ;  /* 0x00000002ffaa7424 */ /* 0x000fe200078e00ff */
[----:B------:R-:W-:Y:S01]  /*137d0*/  SHF.L.U32 R168, R168, 0x10, RZ ;  /* 0x00000010a8a87819 */ /* 0x000fe200000006ff */
[----:B------:R-:W-:Y:S01]  /*137e0*/  IMAD.MOV.U32 R162, RZ, RZ, R176 ;  /* 0x000000ffffa27224 */ /* 0x000fe200078e00b0 */
[----:B------:R-:W-:Y:S01]  /*137f0*/  FSEL R161, R161, RZ, P3 ;  /* 0x000000ffa1a17208 */ /* 0x000fe20001800000 */
[----:B------:R-:W-:Y:S02]  /*13800*/  FFMA.FTZ R169, R169, R0, 1.1641532182693481445e-10 ;  /* 0x2f000000a9a97423 */ /* 0x000fe40000010000 */
[----:B------:R-:W-:-:S03]  /*13810*/  FMUL.FTZ R168, R168, UR5 ;  /* 0x00000005a8a87c20 */ /* 0x000fc60008410000 */
        /* <DEDUP_REMOVED lines=15> */
.L_x_7900:
        /* <DEDUP_REMOVED lines=12> */
.L_x_7901:
        /* <DEDUP_REMOVED lines=43> */
.L_x_7899:
        /* <DEDUP_REMOVED lines=18> */
.L_x_7903:
        /* <DEDUP_REMOVED lines=12> */
.L_x_7904:
        /* <DEDUP_REMOVED lines=43> */
.L_x_7902:
        /* <DEDUP_REMOVED lines=22> */
.L_x_7906:
        /* <DEDUP_REMOVED lines=12> */
.L_x_7907:
        /* <DEDUP_REMOVED lines=43> */
.L_x_7905:
        /* <DEDUP_REMOVED lines=17> */
.L_x_7909:
        /* <DEDUP_REMOVED lines=14> */
.L_x_7910:
        /* <DEDUP_REMOVED lines=43> */
.L_x_7908:
        /* <DEDUP_REMOVED lines=9> */
[----:B------:R-:W-:Y:S01]  /*14b10*/  @P0 FADD.FTZ R163, R139, R163 ;  /* 0x000000a38ba30221 */ /* 0x000fe20000010000 */
[----:B------:R-:W-:Y:S06]  /*14b20*/  BRA `(.L_x_7911) ;  /* 0x00000024008c7947 */ /* 0x000fec0003800000 */
.L_x_7862:
[----:B------:R-:W-:Y:S01]  /*14b30*/  ISETP.NE.AND P1, PT, R185, 0x1, PT ;  /* 0x00000001b900780c */ /* 0x000fe20003f25270 */
[----:B------:R-:W-:Y:S01]  /*14b40*/  IMAD.MOV.U32 R159, RZ, RZ, 0x2 ;  /* 0x00000002ff9f7424 */ /* 0x000fe200078e00ff */
[----:B--2---:R-:W-:Y:S01]  /*14b50*/  MOV R166, R158 ;  /* 0x0000009e00a67202 */ /* 0x004fe20000000f00 */
        /* <DEDUP_REMOVED lines=12> */
.L_x_7913:
        /* <DEDUP_REMOVED lines=12> */
.L_x_7914:
        /* <DEDUP_REMOVED lines=43> */
.L_x_7912:
        /* <DEDUP_REMOVED lines=19> */
.L_x_7916:
        /* <DEDUP_REMOVED lines=12> */
.L_x_7917:
        /* <DEDUP_REMOVED lines=43> */
.L_x_7915:
        /* <DEDUP_REMOVED lines=18> */
.L_x_7919:
        /* <DEDUP_REMOVED lines=12> */
.L_x_7920:
        /* <DEDUP_REMOVED lines=43> */
.L_x_7918:
        /* <DEDUP_REMOVED lines=19> */
.L_x_7922:
        /* <DEDUP_REMOVED lines=12> */
.L_x_7923:
        /* <DEDUP_REMOVED lines=43> */
.L_x_7921:
        /* <DEDUP_REMOVED lines=16> */
.L_x_7925:
        /* <DEDUP_REMOVED lines=12> */
.L_x_7926:
        /* <DEDUP_REMOVED lines=43> */
.L_x_7924:
        /* <DEDUP_REMOVED lines=17> */
.L_x_7928:
        /* <DEDUP_REMOVED lines=12> */
.L_x_7929:
        /* <DEDUP_REMOVED lines=43> */
.L_x_7927:
        /* <DEDUP_REMOVED lines=16> */
.L_x_7931:
        /* <DEDUP_REMOVED lines=12> */
.L_x_7932:
        /* <DEDUP_REMOVED lines=43> */
.L_x_7930:
        /* <DEDUP_REMOVED lines=17> */
.L_x_7934:
        /* <DEDUP_REMOVED lines=12> */
.L_x_7935:
        /* <DEDUP_REMOVED lines=43> */
.L_x_7933:
[----:B------:R-:W-:Y:S01]  /*16f40*/  P2R R169, PR, RZ, 0x1 ;  /* 0x00000001ffa97803 */ /* 0x000fe20000000000 */
[----:B------:R-:W-:Y:S01]  /*16f50*/  FMUL.FTZ R156, R156, UR5 ;  /* 0x000000059c9c7c20 */ /* 0x000fe20008410000 */
[----:B------:R-:W-:Y:S01]  /*16f60*/  I2FP.F32.U32 R167, R168 ;  /* 0x000000a800a77245 */ /* 0x000fe20000201000 */
[----:B------:R-:W-:Y:S01]  /*16f70*/  FMUL.FTZ R158, R158, UR5 ;  /* 0x000000059e9e7c20 */ /* 0x000fe20008410000 */
[----:B------:R-:W-:Y:S01]  /*16f80*/  LOP3.LUT P0, RZ, R200, 0x8, RZ, 0xc0, !PT ;  /* 0x00000008c8ff7812 */ /* 0x000fe2000780c0ff */
        /* <DEDUP_REMOVED lines=29> */
.L_x_7911:
[----:B------:R-:W-:Y:S01]  /*17160*/  SEL R167, RZ, 0x1000000, !P5 ;  /* 0x01000000ffa77807 */ /* 0x000fe20006800000 */
[C---:B------:R-:W-:Y:S01]  /*17170*/  IMAD.WIDE.U32 R202, R199.reuse, 0x20, R196 ;  /* 0x00000020c7ca7825 */ /* 0x040fe200078e00c4 */
[----:B------:R-:W-:Y:S01]  /*17180*/  SEL R170, RZ, 0x10000, !P4 ;  /* 0x00010000ffaa7807 */ /* 0x000fe20006000000 */
[----:B------:R-:W0:Y:S01]  /*17190*/  @P0 LDC.64 R168, c[0x0][0x3a0] ;  /* 0x0000e800ffa80b82 */ /* 0x000e220000000a00 */
[----:B------:R-:W-:Y:S01]  /*171a0*/  SEL R207, RZ, 0x100, !P3 ;  /* 0x00000100ffcf7807 */ /* 0x000fe20005800000 */
[----:B------:R-:W-:Y:S01]  /*171b0*/  IMAD.WIDE.U32 R204, R199, 0x8, R194 ;  /* 0x00000008c7cc7825 */ /* 0x000fe200078e00c2 */
[C---:B------:R-:W-:Y:S01]  /*171c0*/  LOP3.LUT P5, RZ, R200.reuse, 0x4, RZ, 0xc0, !PT ;  /* 0x00000004c8ff7812 */ /* 0x040fe200078ac0ff */
[----:B------:R-:W-:Y:S01]  /*171d0*/  STG.E.128 desc[UR8][R202.64], R156 ;  /* 0x0000009cca007986 */ /* 0x000fe2000c101d08 */
[----:B------:R-:W-:Y:S01]  /*171e0*/  LOP3.LUT P4, RZ, R200, 0x2, RZ, 0xc0, !PT ;  /* 0x00000002c8ff7812 */ /* 0x000fe2000788c0ff */
[----:B------:R-:W1:Y:S01]  /*171f0*/  @UP0 LDCU.64 UR20, c[0x0][0x398] ;  /* 0x00007300ff1407ac */ /* 0x000e620008000a00 */
[----:B------:R-:W-:Y:S01]  /*17200*/  LOP3.LUT R207, R207, R167, R170, 0xfe, !PT ;  /* 0x000000a7cfcf7212 */ /* 0x000fe200078efeaa */
[----:B------:R0:W-:Y:S01]  /*17210*/  STG.E.128 desc[UR8][R202.64+0x10], R160 ;  /* 0x000010a0ca007986 */ /* 0x0001e2000c101d08 */
[----:B------:R-:W-:Y:S01]  /*17220*/  SEL R171, RZ, 0x1000000, !P1 ;  /* 0x01000000ffab7807 */ /* 0x000fe20004800000 */
[----:B------:R-:W-:Y:S01]  /*17230*/  VIADD R201, R187, 0x180 ;  /* 0x00000180bbc97836 */ /* 0x000fe20000000000 */
[----:B------:R-:W-:Y:S01]  /*17240*/  SEL R170, RZ, 0x10000, !P4 ;  /* 0x00010000ffaa7807 */ /* 0x000fe20006000000 */
[----:B------:R-:W-:Y:S01]  /*17250*/  IMAD.MOV.U32 R186, RZ, RZ, 0x10 ;  /* 0x00000010ffba7424 */ /* 0x000fe200078e00ff */
[----:B------:R-:W-:-:S02]  /*17260*/  SEL R167, RZ, 0x100, !P5 ;  /* 0x00000100ffa77807 */ /* 0x000fc40006800000 */
[----:B------:R-:W-:Y:S02]  /*17270*/  LOP3.LUT P6, RZ, R200, 0x8, RZ, 0xc0, !PT ;  /* 0x00000008c8ff7812 */ /* 0x000fe400078cc0ff */
[----:B------:R-:W-:Y:S02]  /*17280*/  SEL R206, RZ, 0x1, !P2 ;  /* 0x00000001ffce7807 */ /* 0x000fe40005000000 */
[----:B------:R-:W-:Y:S02]  /*17290*/  LOP3.LUT R167, R167, R171, R170, 0xfe, !PT ;  /* 0x000000aba7a77212 */ /* 0x000fe400078efeaa */
[----:B------:R-:W-:Y:S02]  /*172a0*/  SEL R170, RZ, 0x1, !P6 ;  /* 0x00000001ffaa7807 */ /* 0x000fe40007000000 */
[----:B------:R-:W-:Y:S02]  /*172b0*/  LOP3.LUT R207, R207, R206, RZ, 0xfc, !PT ;  /* 0x000000cecfcf7212 */ /* 0x000fe400078efcff */
[----:B------:R-:W-:Y:S01]  /*172c0*/  LOP3.LUT R206, R167, R170, RZ, 0xfc, !PT ;  /* 0x000000aaa7ce7212 */ /* 0x000fe200078efcff */
[----:B------:R-:W-:Y:S01]  /*172d0*/  IMAD.WIDE.U32 R170, R201, 0x10, R164 ;  /* 0x00000010c9aa7825 */ /* 0x000fe200078e00a4 */
[----:B------:R-:W-:-:S02]  /*172e0*/  PLOP3.LUT P3, PT, PT, PT, UP0, 0x80, 0x8 ;  /* 0x000000000008781c */ /* 0x000fc40003f6f008 */
[----:B------:R-:W-:Y:S01]  /*172f0*/  PLOP3.LUT P1, PT, PT, PT, UP0, 0x80, 0x8 ;  /* 0x000000000008781c */ /* 0x000fe20003f2f008 */
[----:B------:R2:W-:Y:S01]  /*17300*/  STG.E.64 desc[UR8][R204.64], R206 ;  /* 0x000000cecc007986 */ /* 0x0005e2000c101b08 */
[----:B0-----:R-:W-:-:S09]  /*17310*/  @P0 IMAD.WIDE.U32 R202, R201, 0x20, R168 ;  /* 0x00000020c9ca0825 */ /* 0x001fd200078e00a8 */
[----:B-1----:R-:W-:Y:S01]  /*17320*/  @P3 IMAD.WIDE.U32 R164, R201, R186, UR20 ;  /* 0x00000014c9a43e25 */ /* 0x002fe2000f8e00ba */
[----:B--2---:R-:W-:Y:S06]  /*17330*/  BRA.U !UP0, `(.L_x_7936) ;  /* 0x0000000108507547 */ /* 0x004fec000b800000 */
[----:B------:R-:W-:Y:S01]  /*17340*/  SHF.L.U32 R186, R183, 0x10, RZ ;  /* 0x00000010b7ba7819 */ /* 0x000fe200000006ff */
        /* <DEDUP_REMOVED lines=19> */
.L_x_7936:
[----:B------:R1:W5:Y:S04]  /*17480*/  @P1 LDG.E.128 R188, desc[UR8][R164.64] ;  /* 0x00000008a4bc1981 */ /* 0x000368000c1e1d00 */
[----:B------:R1:W5:Y:S04]  /*17490*/  @P0 LDG.E.128 R132, desc[UR8][R202.64] ;  /* 0x00000008ca840981 */ /* 0x000368000c1e1d00 */
[----:B------:R1:W5:Y:S04]  /*174a0*/  @P0 LDG.E.128 R136, desc[UR8][R202.64+0x10] ;  /* 0x00001008ca880981 */ /* 0x000368000c1e1d00 */
[----:B0-----:R-:W5:Y:S01]  /*174b0*/  LDG.E.128 R168, desc[UR8][R170.64] ;  /* 0x00000008aaa87981 */ /* 0x001f62000c1e1d00 */
[----:B------:R-:W-:Y:S05]  /*174c0*/  BRA.U !UP0, `(.L_x_7937) ;  /* 0x0000004908f07547 */ /* 0x000fea000b800000 */
[----:B------:R-:W-:Y:S01]  /*174d0*/  ISETP.NE.AND P1, PT, R185, 0x1, PT ;  /* 0x00000001b900780c */ /* 0x000fe20003f25270 */
[----:B------:R-:W-:Y:S01]  /*174e0*/  IMAD.MOV.U32 R178, RZ, RZ, 0x2 ;  /* 0x00000002ffb27424 */ /* 0x000fe200078e00ff */
[----:B-----5:R-:W-:Y:S01]  /*174f0*/  PRMT R184, R191, 0x7632, R184 ;  /* 0x00007632bfb87816 */ /* 0x020fe200000000b8 */
[----:B-1----:R-:W-:Y:S01]  /*17500*/  IMAD.MOV.U32 R164, RZ, RZ, R176 ;  /* 0x000000ffffa47224 */ /* 0x002fe200078e00b0 */
        /* <DEDUP_REMOVED lines=15> */
.L_x_7939:
        /* <DEDUP_REMOVED lines=12> */
.L_x_7940:
        /* <DEDUP_REMOVED lines=43> */
.L_x_7938:
        /* <DEDUP_REMOVED lines=20> */
.L_x_7942:
        /* <DEDUP_REMOVED lines=12> */
.L_x_7943:
        /* <DEDUP_REMOVED lines=43> */
.L_x_7941:
        /* <DEDUP_REMOVED lines=22> */
.L_x_7945:
        /* <DEDUP_REMOVED lines=12> */
.L_x_7946:
        /* <DEDUP_REMOVED lines=43> */
.L_x_7944:
        /* <DEDUP_REMOVED lines=19> */
.L_x_7948:
        /* <DEDUP_REMOVED lines=12> */
.L_x_7949:
        /* <DEDUP_REMOVED lines=43> */
.L_x_7947:
        /* <DEDUP_REMOVED lines=22> */
.L_x_7951:
        /* <DEDUP_REMOVED lines=12> */
.L_x_7952:
        /* <DEDUP_REMOVED lines=43> */
.L_x_7950:
        /* <DEDUP_REMOVED lines=20> */
.L_x_7954:
        /* <DEDUP_REMOVED lines=12> */
.L_x_7955:
        /* <DEDUP_REMOVED lines=43> */
.L_x_7953:
        /* <DEDUP_REMOVED lines=22> */
.L_x_7957:
        /* <DEDUP_REMOVED lines=12> */
.L_x_7958:
        /* <DEDUP_REMOVED lines=43> */
.L_x_7956:
        /* <DEDUP_REMOVED lines=17> */
.L_x_7960:
        /* <DEDUP_REMOVED lines=12> */
.L_x_7961:
        /* <DEDUP_REMOVED lines=43> */
.L_x_7959:
        /* <DEDUP_REMOVED lines=22> */
.L_x_7963:
        /* <DEDUP_REMOVED lines=12> */
.L_x_7964:
        /* <DEDUP_REMOVED lines=43> */
.L_x_7962:
        /* <DEDUP_REMOVED lines=18> */
.L_x_7966:
        /* <DEDUP_REMOVED lines=12> */
.L_x_7967:
        /* <DEDUP_REMOVED lines=43> */
.L_x_7965:
        /* <DEDUP_REMOVED lines=22> */
.L_x_7969:
        /* <DEDUP_REMOVED lines=12> */
.L_x_7970:
        /* <DEDUP_REMOVED lines=43> */
.L_x_7968:
        /* <DEDUP_REMOVED lines=17> */
.L_x_7972:
        /* <DEDUP_REMOVED lines=12> */
.L_x_7973:
        /* <DEDUP_REMOVED lines=43> */
.L_x_7971:
[----:B------:R-:W-:Y:S01]  /*1ad10*/  I2FP.F32.U32 R183, R183 ;  /* 0x000000b700b77245 */ /* 0x000fe20000201000 */
[----:B------:R-:W-:Y:S01]  /*1ad20*/  IMAD.MOV.U32 R202, RZ, RZ, 0x2 ;  /* 0x00000002ffca7424 */ /* 0x000fe200078e00ff */
[----:B------:R-:W-:Y:S02]  /*1ad30*/  SHF.L.U32 R182, R182, 0x10, RZ ;  /* 0x00000010b6b67819 */ /* 0x000fe400000006ff */
[----:B------:R-:W-:Y:S01]  /*1ad40*/  FSEL R169, R169, RZ, P3 ;  /* 0x000000ffa9a97208 */ /* 0x000fe20001800000 */
        /* <DEDUP_REMOVED lines=18> */
.L_x_7975:
        /* <DEDUP_REMOVED lines=12> */
.L_x_7976:
        /* <DEDUP_REMOVED lines=43> */
.L_x_7974:
        /* <DEDUP_REMOVED lines=18> */
.L_x_7978:
        /* <DEDUP_REMOVED lines=12> */
.L_x_7979:
        /* <DEDUP_REMOVED lines=43> */
.L_x_7977:
        /* <DEDUP_REMOVED lines=22> */
.L_x_7981:
        /* <DEDUP_REMOVED lines=12> */
.L_x_7982:
        /* <DEDUP_REMOVED lines=43> */
.L_x_7980:
[----:B------:R-:W-:Y:S01]  /*1bb40*/  ISETP.NE.AND P6, PT, R204, 0x1, PT ;  /* 0x00000001cc00780c */ /* 0x000fe20003fc5270 */
[----:B------:R-:W-:Y:S01]  /*1bb50*/  IMAD.MOV.U32 R203, RZ, RZ, R176 ;  /* 0x000000ffffcb7224 */ /* 0x000fe200078e00b0 */
[----:B------:R-:W-:Y:S02]  /*1bb60*/  I2FP.F32.U32 R185, R185 ;  /* 0x000000b900b97245 */ /* 0x000fe40000201000 */
[----:B------:R-:W-:-:S03]  /*1bb70*/  SHF.L.U32 R171, R171, 0x10, RZ ;  /* 0x00000010abab7819 */ /* 0x000fc600000006ff */
[----:B------:R-:W-:Y:S01]  /*1bb80*/  FFMA.FTZ R202, R185, R0, 1.1641532182693481445e-10 ;  /* 0x2f000000b9ca7423 */ /* 0x000fe20000010000 */
[----:B------:R-:W-:Y:S02]  /*1bb90*/  IMAD.MOV.U32 R185, RZ, RZ, 0x2 ;  /* 0x00000002ffb97424 */ /* 0x000fe400078e00ff */
[----:B------:R-:W-:Y:S02]  /*1bba0*/  FMUL.FTZ R171, R171, UR5 ;  /* 0x00000005abab7c20 */ /* 0x000fe40008410000 */
        /* <DEDUP_REMOVED lines=10> */
.L_x_7984:
        /* <DEDUP_REMOVED lines=14> */
.L_x_7985:
        /* <DEDUP_REMOVED lines=41> */
[----:B------:R-:W-:Y:S01]  /*1bfc0*/  LOP3.LUT R173, R202, UR40, R207, 0x96, !PT ;  /* 0x00000028caad7c12 */ /* 0x000fe2000f8e96cf */
[----:B------:R-:W-:-:S07]  /*1bfd0*/  IMAD.MOV.U32 R186, RZ, RZ, R206 ;  /* 0x000000ffffba7224 */ /* 0x000fce00078e00ce */
.L_x_7983:
        /* <DEDUP_REMOVED lines=11> */
.L_x_7937:
[----:B------:R-:W-:Y:S01]  /*1c090*/  ISETP.NE.AND P1, PT, R185, 0x1, PT ;  /* 0x00000001b900780c */ /* 0x000fe20003f25270 */
[----:B------:R-:W-:Y:S01]  /*1c0a0*/  IMAD.MOV.U32 R167, RZ, RZ, 0x2 ;  /* 0x00000002ffa77424 */ /* 0x000fe200078e00ff */
[----:B------:R-:W-:Y:S01]  /*1c0b0*/  MOV R186, R166 ;  /* 0x000000a600ba7202 */ /* 0x000fe20000000f00 */
[----:B-1----:R-:W-:-:S10]  /*1c0c0*/  IMAD.MOV.U32 R164, RZ, RZ, R176 ;  /* 0x000000ffffa47224 */ /* 0x002fd400078e00b0 */
        /* <DEDUP_REMOVED lines=11> */
.L_x_7988:
        /* <DEDUP_REMOVED lines=12> */
.L_x_7989:
        /* <DEDUP_REMOVED lines=43> */
.L_x_7987:
        /* <DEDUP_REMOVED lines=19> */
.L_x_7991:
        /* <DEDUP_REMOVED lines=12> */
.L_x_7992:
        /* <DEDUP_REMOVED lines=43> */
.L_x_7990:
        /* <DEDUP_REMOVED lines=18> */
.L_x_7994:
        /* <DEDUP_REMOVED lines=12> */
.L_x_7995:
        /* <DEDUP_REMOVED lines=43> */
.L_x_7993:
        /* <DEDUP_REMOVED lines=19> */
.L_x_7997:
        /* <DEDUP_REMOVED lines=12> */
.L_x_7998:
        /* <DEDUP_REMOVED lines=43> */
.L_x_7996:
        /* <DEDUP_REMOVED lines=16> */
.L_x_8000:
        /* <DEDUP_REMOVED lines=12> */
.L_x_8001:
        /* <DEDUP_REMOVED lines=43> */
.L_x_7999:
        /* <DEDUP_REMOVED lines=17> */
.L_x_8003:
        /* <DEDUP_REMOVED lines=12> */
.L_x_8004:
        /* <DEDUP_REMOVED lines=43> */
.L_x_8002:
        /* <DEDUP_REMOVED lines=16> */
.L_x_8006:
        /* <DEDUP_REMOVED lines=12> */
.L_x_8007:
        /* <DEDUP_REMOVED lines=43> */
.L_x_8005:
[----:B------:R-:W-:Y:S01]  /*1e020*/  ISETP.NE.AND P5, PT, R204, 0x1, PT ;  /* 0x00000001cc00780c */ /* 0x000fe20003fa5270 */
[----:B------:R-:W-:Y:S01]  /*1e030*/  IMAD.MOV.U32 R203, RZ, RZ, R176 ;  /* 0x000000ffffcb7224 */ /* 0x000fe200078e00b0 */
[----:B------:R-:W-:Y:S02]  /*1e040*/  I2FP.F32.U32 R185, R170 ;  /* 0x000000aa00b97245 */ /* 0x000fe40000201000 */
[C---:B------:R-:W-:Y:S02]  /*1e050*/  SHF.L.U32 R170, R171.reuse, 0x10, RZ ;  /* 0x00000010abaa7819 */ /* 0x040fe400000006ff */
[----:B------:R-:W-:Y:S01]  /*1e060*/  PRMT R171, R171, 0x7632, R171 ;  /* 0x00007632abab7816 */ /* 0x000fe200000000ab */
[----:B------:R-:W-:Y:S01]  /*1e070*/  FFMA.FTZ R202, R185, R0, 1.1641532182693481445e-10 ;  /* 0x2f000000b9ca7423 */ /* 0x000fe20000010000 */
[----:B------:R-:W-:-:S04]  /*1e080*/  IMAD.MOV.U32 R185, RZ, RZ, 0x2 ;  /* 0x00000002ffb97424 */ /* 0x000fc800078e00ff */
        /* <DEDUP_REMOVED lines=10> */
.L_x_8009:
        /* <DEDUP_REMOVED lines=12> */
.L_x_8010:
        /* <DEDUP_REMOVED lines=43> */
.L_x_8008:
        /* <DEDUP_REMOVED lines=34> */
.L_x_7986:
[----:B------:R-:W-:Y:S01]  /*1e6c0*/  SEL R205, RZ, 0x1000000, !P5 ;  /* 0x01000000ffcd7807 */ /* 0x000fe20006800000 */
[C---:B------:R-:W-:Y:S01]  /*1e6d0*/  IMAD.WIDE.U32 R196, R201.reuse, 0x20, R196 ;  /* 0x00000020c9c47825 */ /* 0x040fe200078e00c4 */
[C---:B------:R-:W-:Y:S02]  /*1e6e0*/  LOP3.LUT P6, RZ, R200.reuse, 0x4, RZ, 0xc0, !PT ;  /* 0x00000004c8ff7812 */ /* 0x040fe400078cc0ff */
[C---:B------:R-:W-:Y:S01]  /*1e6f0*/  LOP3.LUT P5, RZ, R200.reuse, 0x2, RZ, 0xc0, !PT ;  /* 0x00000002c8ff7812 */ /* 0x040fe200078ac0ff */
[----:B------:R-:W-:Y:S01]  /*1e700*/  IMAD.WIDE.U32 R194, R201, 0x8, R194 ;  /* 0x00000008c9c27825 */ /* 0x000fe200078e00c2 */
[----:B------:R-:W-:Y:S01]  /*1e710*/  SEL R204, RZ, 0x10000, !P4 ;  /* 0x00010000ffcc7807 */ /* 0x000fe20006000000 */
[----:B------:R0:W-:Y:S01]  /*1e720*/  STG.E.128 desc[UR8][R196.64], R164 ;  /* 0x000000a4c4007986 */ /* 0x0001e2000c101d08 */
[----:B------:R-:W-:Y:S02]  /*1e730*/  SEL R207, RZ, 0x100, !P3 ;  /* 0x00000100ffcf7807 */ /* 0x000fe40005800000 */
[----:B------:R-:W-:Y:S01]  /*1e740*/  LOP3.LUT P0, RZ, R200, 0x8, RZ, 0xc0, !PT ;  /* 0x00000008c8ff7812 */ /* 0x000fe2000780c0ff */
[----:B------:R0:W-:Y:S01]  /*1e750*/  STG.E.128 desc[UR8][R196.64+0x10], R168 ;  /* 0x000010a8c4007986 */ /* 0x0001e2000c101d08 */
[----:B------:R-:W-:-:S02]  /*1e760*/  SEL R202, RZ, 0x1000000, !P1 ;  /* 0x01000000ffca7807 */ /* 0x000fc40004800000 */
[----:B------:R-:W-:Y:S02]  /*1e770*/  SEL R203, RZ, 0x10000, !P5 ;  /* 0x00010000ffcb7807 */ /* 0x000fe40006800000 */
[----:B------:R-:W-:Y:S02]  /*1e780*/  SEL R0, RZ, 0x100, !P6 ;  /* 0x00000100ff007807 */ /* 0x000fe40007000000 */
[----:B------:R-:W-:Y:S02]  /*1e790*/  LOP3.LUT R207, R207, R205, R204, 0xfe, !PT ;  /* 0x000000cdcfcf7212 */ /* 0x000fe400078efecc */
[----:B------:R-:W-:Y:S02]  /*1e7a0*/  SEL R204, RZ, 0x1, !P2 ;  /* 0x00000001ffcc7807 */ /* 0x000fe40005000000 */
[----:B------:R-:W-:Y:S02]  /*1e7b0*/  LOP3.LUT R0, R0, R202, R203, 0xfe, !PT ;  /* 0x000000ca00007212 */ /* 0x000fe400078efecb */
[----:B------:R-:W-:-:S02]  /*1e7c0*/  SEL R205, RZ, 0x1, !P0 ;  /* 0x00000001ffcd7807 */ /* 0x000fc40004000000 */
        /* <DEDUP_REMOVED lines=24> */
.L_x_8011:
[----:B------:R-:W-:Y:S01]  /*1e950*/  FADD.FTZ R0, RZ, R140 ;  /* 0x0000008cff007221 */ /* 0x000fe20000010000 */
[----:B------:R-:W2:Y:S01]  /*1e960*/  S2UR UR5, SR_CgaCtaId ;  /* 0x00000000000579c3 */ /* 0x000ea20000008800 */
[----:B------:R-:W-:Y:S01]  /*1e970*/  ISETP.NE.AND P0, PT, R192, RZ, PT ;  /* 0x000000ffc000720c */ /* 0x000fe20003f05270 */
[----:B------:R-:W-:Y:S01]  /*1e980*/  UMOV UR4, 0x400 ;  /* 0x0000040000047882 */ /* 0x000fe20000000000 */
[----:B01----:R-:W-:Y:S01]  /*1e990*/  FADD.FTZ R195, R0, R141 ;  /* 0x0000008d00c37221 */ /* 0x003fe20000010000 */
[----:B------:R-:W-:-:S03]  /*1e9a0*/  ISETP.GT.U32.AND P1, PT, R192, 0x3, PT ;  /* 0x00000003c000780c */ /* 0x000fc60003f24070 */
[----:B------:R-:W-:-:S04]  /*1e9b0*/  FADD.FTZ R0, R195, R142 ;  /* 0x0000008ec3007221 */ /* 0x000fc80000010000 */
[----:B------:R-:W-:-:S04]  /*1e9c0*/  FADD.FTZ R195, R0, R143 ;  /* 0x0000008f00c37221 */ /* 0x000fc80000010000 */
[----:B------:R-:W-:-:S04]  /*1e9d0*/  FADD.FTZ R0, R195, R144 ;  /* 0x00000090c3007221 */ /* 0x000fc80000010000 */
[----:B------:R-:W-:-:S04]  /*1e9e0*/  FADD.FTZ R195, R0, R145 ;  /* 0x0000009100c37221 */ /* 0x000fc80000010000 */
[----:B------:R-:W-:Y:S01]  /*1e9f0*/  FADD.FTZ R0, R195, R146 ;  /* 0x00000092c3007221 */ /* 0x000fe20000010000 */
[----:B--2---:R-:W-:-:S03]  /*1ea00*/  ULEA UR4, UR5, UR4, 0x18 ;  /* 0x0000000405047291 */ /* 0x004fc6000f8ec0ff */
        /* <DEDUP_REMOVED lines=103> */
[----:B0-----:R-:W-:Y:S01]  /*1f080*/  FADD.FTZ R195, R0, R195 ;  /* 0x000000c300c37221 */ /* 0x001fe20000010000 */
[----:B------:R-:W-:-:S04]  /*1f090*/  @!P0 SHF.R.U32.HI R0, RZ, 0x2, R2 ;  /* 0x00000002ff008819 */ /* 0x000fc80000011602 */
[----:B------:R-:W0:Y:S01]  /*1f0a0*/  SHFL.BFLY PT, R196, R195, 0x2, 0x1f ;  /* 0x0c401f00c3c47f89 */ /* 0x000e2200000e0000 */
        /* <DEDUP_REMOVED lines=11> */
[----:B------:R-:W-:Y:S02]  /*1f160*/  @!P1 MOV R202, 0x400 ;  /* 0x0000040000ca9802 */ /* 0x000fe40000000f00 */
        /* <DEDUP_REMOVED lines=18> */
[----:B0-----:R-:W-:-:S04]  /*1f290*/  FMUL.FTZ R194, R207, R205 ;  /* 0x000000cdcfc27220 */ /* 0x001fc80000410000 */
[----:B------:R-:W-:Y:S01]  /*1f2a0*/  FFMA.FTZ R203, R195, R196, R194 ;  /* 0x000000c4c3cb7223 */ /* 0x000fe200000100c2 */
[----:B------:R-:W-:-:S03]  /*1f2b0*/  FADD.FTZ R196, -R207, R196 ;  /* 0x000000c4cfc47221 */ /* 0x000fc60000010100 */
[----:B-1----:R-:W-:Y:S01]  /*1f2c0*/  FMUL.FTZ R203, R208, R203 ;  /* 0x000000cbd0cb7220 */ /* 0x002fe20000410000 */
[----:B------:R-:W-:-:S04]  /*1f2d0*/  FMUL.FTZ R196, R196, R196 ;  /* 0x000000c4c4c47220 */ /* 0x000fc80000410000 */
[----:B------:R-:W0:Y:S01]  /*1f2e0*/  SHFL.DOWN PT, R194, R203, 0x1, 0x1f ;  /* 0x08201f00cbc27f89 */ /* 0x000e2200000e0000 */
[----:B------:R-:W-:Y:S01]  /*1f2f0*/  FMUL.FTZ R196, R196, R195 ;  /* 0x000000c3c4c47220 */ /* 0x000fe20000410000 */
[----:B--2---:R-:W-:-:S03]  /*1f300*/  FADD.FTZ R195, R0, R197 ;  /* 0x000000c500c37221 */ /* 0x004fc60000010000 */
[----:B------:R-:W-:-:S04]  /*1f310*/  FMUL.FTZ R196, R196, R205 ;  /* 0x000000cdc4c47220 */ /* 0x000fc80000410000 */
[----:B------:R-:W-:-:S05]  /*1f320*/  FFMA.FTZ R196, R208, R196, R195 ;  /* 0x000000c4d0c47223 */ /* 0x000fca00000100c3 */
[----:B------:R-:W1:Y:S01]  /*1f330*/  SHFL.DOWN PT, R197, R196, 0x1, 0x1f ;  /* 0x08201f00c4c57f89 */ /* 0x000e6200000e0000 */
        /* <DEDUP_REMOVED lines=8> */
[----:B-1----:R-:W-:Y:S02]  /*1f3c0*/  FADD.FTZ R197, R196, R197 ;  /* 0x000000c5c4c57221 */ /* 0x002fe40000010000 */
[----:B------:R-:W1:Y:S02]  /*1f3d0*/  LDC R196, c[0x0][0x448] ;  /* 0x00011200ffc47b82 */ /* 0x000e640000000800 */
[----:B------:R-:W-:-:S06]  /*1f3e0*/  FFMA.FTZ R197, R202, R203, R197 ;  /* 0x000000cbcac57223 */ /* 0x000fcc00000100c5 */
[----:B------:R-:W1:Y:S01]  /*1f3f0*/  SHFL.IDX PT, R197, R197, RZ, 0x1f ;  /* 0x00001fffc5c57589 */ /* 0x000e6200000e0000 */
[----:B0-----:R-:W-:Y:S02]  /*1f400*/  FSEL R228, R195, RZ, P0 ;  /* 0x000000ffc3e47208 */ /* 0x001fe40000000000 */
[----:B------:R-:W-:-:S03]  /*1f410*/  ISETP.NE.AND P0, PT, R2, RZ, PT ;  /* 0x000000ff0200720c */ /* 0x000fc60003f05270 */
[C---:B------:R-:W-:Y:S01]  /*1f420*/  FADD.FTZ R236, -R228.reuse, R143 ;  /* 0x0000008fe4ec7221 */ /* 0x040fe20000010100 */
[----:B------:R-:W-:Y:S01]  /*1f430*/  FMUL.FTZ R143, R195, R195 ;  /* 0x000000c3c38f7220 */ /* 0x000fe20000410000 */
[C---:B------:R-:W-:Y:S01]  /*1f440*/  FADD.FTZ R230, -R228.reuse, R140 ;  /* 0x0000008ce4e67221 */ /* 0x040fe20000010100 */
[C---:B------:R-:W-:Y:S01]  /*1f450*/  FADD.FTZ R232, -R228.reuse, R141 ;  /* 0x0000008de4e87221 */ /* 0x040fe20000010100 */
[C---:B------:R-:W-:Y:S01]  /*1f460*/  FADD.FTZ R234, -R228.reuse, R142 ;  /* 0x0000008ee4ea7221 */ /* 0x040fe20000010100 */
[C---:B------:R-:W-:Y:S01]  /*1f470*/  FADD.FTZ R208, -R228.reuse, R157 ;  /* 0x0000009de4d07221 */ /* 0x040fe20000010100 */
[----:B------:R-:W-:Y:S01]  /*1f480*/  FSEL R143, R143, RZ, !P1 ;  /* 0x000000ff8f8f7208 */ /* 0x000fe20004800000 */
[----:B-1----:R-:W-:Y:S01]  /*1f490*/  FFMA.FTZ R142, R197, UR22, R196 ;  /* 0x00000016c58e7c23 */ /* 0x002fe200080100c4 */
[C---:B------:R-:W-:Y:S01]  /*1f4a0*/  FADD.FTZ R238, -R228.reuse, R144 ;  /* 0x00000090e4ee7221 */ /* 0x040fe20000010100 */
[----:B------:R-:W-:Y:S01]  /*1f4b0*/  FADD.FTZ R144, -R228, R150 ;  /* 0x00000096e4907221 */ /* 0x000fe20000010100 */
[----:B------:R-:W0:Y:S01]  /*1f4c0*/  @!P0 LDC.64 R140, c[0x0][0x3c0] ;  /* 0x0000f000ff8c8b82 */ /* 0x000e220000000a00 */
[----:B------:R-:W-:Y:S01]  /*1f4d0*/  FADD.FTZ R142, R142, R143 ;  /* 0x0000008f8e8e7221 */ /* 0x000fe20000010000 */
[----:B------:R-:W-:Y:S01]  /*1f4e0*/  MOV R143, UR18 ;  /* 0x00000012008f7c02 */ /* 0x000fe20008000f00 */
[C---:B------:R-:W-:Y:S01]  /*1f4f0*/  FADD.FTZ R0, -R228.reuse, R151 ;  /* 0x00000097e4007221 */ /* 0x040fe20000010100 */
[C---:B------:R-:W-:Y:S01]  /*1f500*/  FADD.FTZ R240, -R228.reuse, R145 ;  /* 0x00000091e4f07221 */ /* 0x040fe20000010100 */
[----:B------:R-:W1:Y:S01]  /*1f510*/  MUFU.RSQ R157, R142 ;  /* 0x0000008e009d7308 */ /* 0x000e620000001400 */
        /* <DEDUP_REMOVED lines=13> */
[----:B------:R-:W-:Y:S01]  /*1f5f0*/  FADD.FTZ R196, -R228, R155 ;  /* 0x0000009be4c47221 */ /* 0x000fe20000010100 */
[----:B------:R-:W-:-:S02]  /*1f600*/  IMAD.U32 R155, RZ, RZ, UR18 ;  /* 0x00000012ff9b7e24 */ /* 0x000fc4000f8e00ff */
[C---:B------:R-:W-:Y:S01]  /*1f610*/  FADD.FTZ R154, -R228.reuse, R154 ;  /* 0x0000009ae49a7221 */ /* 0x040fe20000010100 */
[----:B------:R-:W-:Y:S01]  /*1f620*/  FADD.FTZ R210, -R228, R156 ;  /* 0x0000009ce4d27221 */ /* 0x000fe20000010100 */
[----:B-1----:R-:W-:Y:S01]  /*1f630*/  FMUL.FTZ R161, R157, R230 ;  /* 0x000000e69da17220 */ /* 0x002fe20000410000 */
[----:B0-----:R-:W-:-:S04]  /*1f640*/  @!P0 IMAD.WIDE R140, R143, 0x4, R140 ;  /* 0x000000048f8c8825 */ /* 0x001fc800078e028c */
[C---:B------:R-:W-:Y:S01]  /*1f650*/  FMUL.FTZ R164, R157.reuse, R232 ;  /* 0x000000e89da47220 */ /* 0x040fe20000410000 */
[C---:B------:R-:W-:Y:S01]  /*1f660*/  FMUL.FTZ R145, R157.reuse, R234 ;  /* 0x000000ea9d917220 */ /* 0x040fe20000410000 */
[C---:B------:R-:W-:Y:S01]  /*1f670*/  FMUL.FTZ R230, R157.reuse, R236 ;  /* 0x000000ec9de67220 */ /* 0x040fe20000410000 */
[C---:B------:R-:W-:Y:S01]  /*1f680*/  FMUL.FTZ R147, R157.reuse, R238 ;  /* 0x000000ee9d937220 */ /* 0x040fe20000410000 */
[----:B------:R-:W-:Y:S01]  /*1f690*/  FMUL.FTZ R240, R157, R240 ;  /* 0x000000f09df07220 */ /* 0x000fe20000410000 */
[----:B------:R0:W-:Y:S01]  /*1f6a0*/  @!P0 STG.E desc[UR8][R140.64], R195 ;  /* 0x000000c38c008986 */ /* 0x0001e2000c101908 */
[----:B------:R-:W-:Y:S01]  /*1f6b0*/  FFMA.FTZ R142, R145, R38, R34 ;  /* 0x00000026918e7223 */ /* 0x000fe20000010022 */
[----:B------:R-:W-:Y:S01]  /*1f6c0*/  FFMA.FTZ R143, R230, R39, R35 ;  /* 0x00000027e68f7223 */ /* 0x000fe20000010023 */
[----:B------:R-:W-:Y:S01]  /*1f6d0*/  FFMA.FTZ R148, R147, R40, R28 ;  /* 0x0000002893947223 */ /* 0x000fe2000001001c */
[----:B------:R-:W-:Y:S01]  /*1f6e0*/  FFMA.FTZ R149, R240, R41, R29 ;  /* 0x00000029f0957223 */ /* 0x000fe2000001001d */
[C---:B------:R-:W-:Y:S01]  /*1f6f0*/  FMUL.FTZ R165, R157.reuse, R242 ;  /* 0x000000f29da57220 */ /* 0x040fe20000410000 */
[----:B------:R-:W-:Y:S01]  /*1f700*/  FMUL.FTZ R244, R157, R244 ;  /* 0x000000f49df47220 */ /* 0x000fe20000410000 */
[----:B--2---:R-:W-:-:S04]  /*1f710*/  @!P0 IMAD.WIDE R150, R155, 0x4, R150 ;  /* 0x000000049b968825 */ /* 0x004fc800078e0296 */
[----:B------:R-:W-:Y:S01]  /*1f720*/  FMUL.FTZ R205, R157, R202 ;  /* 0x000000ca9dcd7220 */ /* 0x000fe20000410000 */
[----:B------:R-:W-:Y:S01]  /*1f730*/  FFMA.FTZ R152, R165, R42, R30 ;  /* 0x0000002aa5987223 */ /* 0x000fe2000001001e */
[----:B------:R-:W-:Y:S01]  /*1f740*/  FFMA.FTZ R153, R244, R43, R31 ;  /* 0x0000002bf4997223 */ /* 0x000fe2000001001f */
[----:B------:R-:W-:Y:S01]  /*1f750*/  FMUL.FTZ R204, R157, R204 ;  /* 0x000000cc9dcc7220 */ /* 0x000fe20000410000 */
[----:B0-----:R-:W-:Y:S01]  /*1f760*/  FFMA.FTZ R140, R161, R36, R32 ;  /* 0x00000024a18c7223 */ /* 0x001fe20000010020 */
[----:B------:R-:W-:Y:S01]  /*1f770*/  FFMA.FTZ R141, R164, R37, R33 ;  /* 0x00000025a48d7223 */ /* 0x000fe20000010021 */
[C---:B------:R-:W-:Y:S01]  /*1f780*/  FMUL.FTZ R156, R157.reuse, R146 ;  /* 0x000000929d9c7220 */ /* 0x040fe20000410000 */
[C---:B------:R-:W-:Y:S01]  /*1f790*/  FMUL.FTZ R209, R157.reuse, R154 ;  /* 0x0000009a9dd17220 */ /* 0x040fe20000410000 */
[----:B------:R-:W-:Y:S01]  /*1f7a0*/  FMUL.FTZ R202, R157, R196 ;  /* 0x000000c49dca7220 */ /* 0x000fe20000410000 */
[----:B------:R-:W-:Y:S01]  /*1f7b0*/  FFMA.FTZ R146, R147, R72, R124 ;  /* 0x0000004893927223 */ /* 0x000fe2000001007c */
[----:B------:R-:W-:Y:S01]  /*1f7c0*/  F2FP.BF16.F32.PACK_AB R140, R141, R140 ;  /* 0x0000008c8d8c723e */ /* 0x000fe200000010ff */
[----:B------:R0:W-:Y:S01]  /*1f7d0*/  @!P0 STG.E desc[UR8][R150.64], R157 ;  /* 0x0000009d96008986 */ /* 0x0001e2000c101908 */
[----:B------:R-:W-:Y:S01]  /*1f7e0*/  F2FP.BF16.F32.PACK_AB R141, R143, R142 ;  /* 0x0000008e8f8d723e */ /* 0x000fe200000010ff */
[----:B------:R-:W-:Y:S01]  /*1f7f0*/  FFMA.FTZ R147, R165, R74, R126 ;  /* 0x0000004aa5937223 */ /* 0x000fe2000001007e */
[----:B------:R-:W-:Y:S01]  /*1f800*/  F2FP.BF16.F32.PACK_AB R142, R149, R148 ;  /* 0x00000094958e723e */ /* 0x000fe200000010ff */
[----:B------:R-:W-:Y:S01]  /*1f810*/  FADD.FTZ R158, -R228, R158 ;  /* 0x0000009ee49e7221 */ /* 0x000fe20000010100 */
[----:B------:R-:W1:Y:S01]  /*1f820*/  LDC.64 R148, c[0x0][0x430] ;  /* 0x00010c00ff947b82 */ /* 0x000e620000000a00 */
[----:B------:R-:W-:Y:S01]  /*1f830*/  F2FP.BF16.F32.PACK_AB R143, R153, R152 ;  /* 0x00000098998f723e */ /* 0x000fe200000010ff */
[----:B---3--:R-:W-:-:S04]  /*1f840*/  IMAD.WIDE.U32 R152, R187, 0x10, R162 ;  /* 0x00000010bb987825 */ /* 0x008fc800078e00a2 */
[C---:B------:R-:W-:Y:S01]  /*1f850*/  FADD.FTZ R206, -R228.reuse, R159 ;  /* 0x0000009fe4ce7221 */ /* 0x040fe20000010100 */
[C---:B------:R-:W-:Y:S01]  /*1f860*/  FADD.FTZ R160, -R228.reuse, R160 ;  /* 0x000000a0e4a07221 */ /* 0x040fe20000010100 */
[C---:B------:R-:W-:Y:S01]  /*1f870*/  FADD.FTZ R166, -R228.reuse, R166 ;  /* 0x000000a6e4a67221 */ /* 0x040fe20000010100 */
[C---:B------:R-:W-:Y:S01]  /*1f880*/  FADD.FTZ R222, -R228.reuse, R167 ;  /* 0x000000a7e4de7221 */ /* 0x040fe20000010100 */
[----:B------:R2:W-:Y:S01]  /*1f890*/  STG.E.128 desc[UR8][R152.64], R140 ;  /* 0x0000008c98007986 */ /* 0x0005e2000c101d08 */
[C---:B------:R-:W-:Y:S01]  /*1f8a0*/  FADD.FTZ R168, -R228.reuse, R168 ;  /* 0x000000a8e4a87221 */ /* 0x040fe20000010100 */
[C---:B------:R-:W-:Y:S01]  /*1f8b0*/  FADD.FTZ R226, -R228.reuse, R169 ;  /* 0x000000a9e4e27221 */ /* 0x040fe20000010100 */
[----:B------:R-:W-:Y:S01]  /*1f8c0*/  FADD.FTZ R224, -R228, R170 ;  /* 0x000000aae4e07221 */ /* 0x000fe20000010100 */
[----:B------:R-:W-:Y:S01]  /*1f8d0*/  FMUL.FTZ R197, R157, R144 ;  /* 0x000000909dc57220 */ /* 0x000fe20000410000 */
[----:B------:R-:W-:Y:S01]  /*1f8e0*/  FFMA.FTZ R165, R240, R73, R125 ;  /* 0x00000049f0a57223 */ /* 0x000fe2000001007d */
[----:B0-----:R-:W-:Y:S01]  /*1f8f0*/  FFMA.FTZ R150, R205, R48, R20 ;  /* 0x00000030cd967223 */ /* 0x001fe20000010014 */
[----:B------:R-:W-:Y:S01]  /*1f900*/  FADD.FTZ R228, -R228, R171 ;  /* 0x000000abe4e47221 */ /* 0x000fe20000010100 */
        /* <DEDUP_REMOVED lines=8> */
[----:B------:R-:W-:Y:S01]  /*1f990*/  FMUL.FTZ R213, R157, R160 ;  /* 0x000000a09dd57220 */ /* 0x000fe20000410000 */
[----:B------:R-:W-:Y:S01]  /*1f9a0*/  F2FP.BF16.F32.PACK_AB R146, R165, R146 ;  /* 0x00000092a592723e */ /* 0x000fe200000010ff */
[----:B--2---:R-:W-:Y:S01]  /*1f9b0*/  FFMA.FTZ R143, R204, R49, R21 ;  /* 0x00000031cc8f7223 */ /* 0x004fe20000010015 */
[----:B------:R-:W-:Y:S01]  /*1f9c0*/  FFMA.FTZ R152, R202, R51, R23 ;  /* 0x00000033ca987223 */ /* 0x000fe20000010017 */
[----:B------:R-:W-:Y:S01]  /*1f9d0*/  FFMA.FTZ R160, R171, R44, R24 ;  /* 0x0000002caba07223 */ /* 0x000fe20000010018 */
[----:B------:R-:W-:Y:S01]  /*1f9e0*/  FFMA.FTZ R165, R156, R45, R25 ;  /* 0x0000002d9ca57223 */ /* 0x000fe20000010019 */
[----:B------:R-:W-:Y:S01]  /*1f9f0*/  FFMA.FTZ R164, R197, R46, R26 ;  /* 0x0000002ec5a47223 */ /* 0x000fe2000001001a */
[----:B------:R-:W-:Y:S01]  /*1fa00*/  F2FP.BF16.F32.PACK_AB R142, R143, R150 ;  /* 0x000000968f8e723e */ /* 0x000fe200000010ff */
[----:B------:R-:W-:Y:S01]  /*1fa10*/  FFMA.FTZ R167, R170, R47, R27 ;  /* 0x0000002faaa77223 */ /* 0x000fe2000001001b */
[----:B------:R-:W-:Y:S01]  /*1fa20*/  F2FP.BF16.F32.PACK_AB R143, R152, R151 ;  /* 0x00000097988f723e */ /* 0x000fe200000010ff */
[----:B-1----:R-:W-:Y:S01]  /*1fa30*/  IMAD.WIDE.U32 R152, R187, 0x10, R148 ;  /* 0x00000010bb987825 */ /* 0x002fe200078e0094 */
[----:B------:R-:W-:-:S03]  /*1fa40*/  F2FP.BF16.F32.PACK_AB R147, R244, R147 ;  /* 0x00000093f493723e */ /* 0x000fc600000010ff */
[C---:B------:R-:W-:Y:S01]  /*1fa50*/  FMUL.FTZ R155, R157.reuse, R210 ;  /* 0x000000d29d9b7220 */ /* 0x040fe20000410000 */
[----:B------:R-:W-:Y:S01]  /*1fa60*/  F2FP.BF16.F32.PACK_AB R145, R230, R145 ;  /* 0x00000091e691723e */ /* 0x000fe200000010ff */
[----:B------:R-:W-:Y:S01]  /*1fa70*/  FMUL.FTZ R0, R157, R208 ;  /* 0x000000d09d007220 */ /* 0x000fe20000410000 */
[----:B------:R-:W-:Y:S01]  /*1fa80*/  F2FP.BF16.F32.PACK_AB R144, R161, R144 ;  /* 0x00000090a190723e */ /* 0x000fe200000010ff */
[C---:B------:R-:W-:Y:S01]  /*1fa90*/  FMUL.FTZ R203, R157.reuse, R166 ;  /* 0x000000a69dcb7220 */ /* 0x040fe20000410000 */
[----:B------:R-:W-:Y:S01]  /*1faa0*/  FMUL.FTZ R207, R157, R168 ;  /* 0x000000a89dcf7220 */ /* 0x000fe20000410000 */
[----:B------:R-:W-:Y:S01]  /*1fab0*/  F2FP.BF16.F32.PACK_AB R140, R165, R160 ;  /* 0x000000a0a58c723e */ /* 0x000fe200000010ff */
[--C-:B------:R-:W-:Y:S01]  /*1fac0*/  IMAD.WIDE.U32 R168, R201, 0x10, R148.reuse ;  /* 0x00000010c9a87825 */ /* 0x100fe200078e0094 */
[----:B------:R-:W-:Y:S01]  /*1fad0*/  F2FP.BF16.F32.PACK_AB R141, R167, R164 ;  /* 0x000000a4a78d723e */ /* 0x000fe200000010ff */
[----:B------:R0:W-:Y:S02]  /*1fae0*/  STG.E.128 desc[UR8][R152.64], R144 ;  /* 0x0000009098007986 */ /* 0x0001e4000c101d08 */
[----:B------:R-:W-:Y:S01]  /*1faf0*/  FMUL.FTZ R159, R157, R158 ;  /* 0x0000009e9d9f7220 */ /* 0x000fe20000410000 */
[----:B------:R-:W-:-:S04]  /*1fb00*/  IMAD.WIDE.U32 R164, R193, 0x10, R148 ;  /* 0x00000010c1a47825 */ /* 0x000fc800078e0094 */
[C---:B------:R-:W-:Y:S01]  /*1fb10*/  FMUL.FTZ R154, R157.reuse, R206 ;  /* 0x000000ce9d9a7220 */ /* 0x040fe20000410000 */
[C---:B------:R-:W-:Y:S01]  /*1fb20*/  FMUL.FTZ R214, R157.reuse, R214 ;  /* 0x000000d69dd67220 */ /* 0x040fe20000410000 */
[----:B------:R-:W-:Y:S01]  /*1fb30*/  FMUL.FTZ R215, R157, R220 ;  /* 0x000000dc9dd77220 */ /* 0x000fe20000410000 */
[----:B------:R-:W-:-:S04]  /*1fb40*/  IMAD.WIDE.U32 R166, R199, 0x10, R148 ;  /* 0x00000010c7a67825 */ /* 0x000fc800078e0094 */
[----:B------:R-:W-:Y:S01]  /*1fb50*/  FFMA.FTZ R148, R155, R52, R16 ;  /* 0x000000349b947223 */ /* 0x000fe20000010010 */
[----:B------:R-:W-:Y:S01]  /*1fb60*/  FMUL.FTZ R216, R157, R216 ;  /* 0x000000d89dd87220 */ /* 0x000fe20000410000 */
[----:B------:R-:W-:Y:S01]  /*1fb70*/  FFMA.FTZ R149, R214, R89, R109 ;  /* 0x00000059d6957223 */ /* 0x000fe2000001006d */
[----:B------:R-:W-:-:S04]  /*1fb80*/  IMAD.WIDE.U32 R150, R193, 0x10, R162 ;  /* 0x00000010c1967825 */ /* 0x000fc800078e00a2 */
[----:B------:R-:W-:Y:S01]  /*1fb90*/  FFMA.FTZ R171, R171, R76, R120 ;  /* 0x0000004cabab7223 */ /* 0x000fe20000010078 */
[----:B------:R-:W-:Y:S01]  /*1fba0*/  FFMA.FTZ R156, R156, R77, R121 ;  /* 0x0000004d9c9c7223 */ /* 0x000fe20000010079 */
[C---:B------:R-:W-:Y:S01]  /*1fbb0*/  FMUL.FTZ R195, R157.reuse, R218 ;  /* 0x000000da9dc37220 */ /* 0x040fe20000410000 */
[C---:B------:R-:W-:Y:S01]  /*1fbc0*/  FMUL.FTZ R158, R157.reuse, R212 ;  /* 0x000000d49d9e7220 */ /* 0x040fe20000410000 */
[----:B------:R1:W-:Y:S01]  /*1fbd0*/  STG.E.128 desc[UR8][R150.64], R140 ;  /* 0x0000008c96007986 */ /* 0x0003e2000c101d08 */
[C---:B------:R-:W-:Y:S01]  /*1fbe0*/  FMUL.FTZ R194, R157.reuse, R222 ;  /* 0x000000de9dc27220 */ /* 0x040fe20000410000 */
[----:B------:R-:W-:Y:S01]  /*1fbf0*/  FMUL.FTZ R196, R157, R226 ;  /* 0x000000e29dc47220 */ /* 0x000fe20000410000 */
[----:B0-----:R-:W-:Y:S01]  /*1fc00*/  FFMA.FTZ R145, R0, R53, R17 ;  /* 0x0000003500917223 */ /* 0x001fe20000010011 */
[----:B------:R-:W-:Y:S01]  /*1fc10*/  FFMA.FTZ R146, R154, R55, R19 ;  /* 0x000000379a927223 */ /* 0x000fe20000010013 */
[----:B------:R-:W-:Y:S01]  /*1fc20*/  FFMA.FTZ R147, R213, R56, R12 ;  /* 0x00000038d5937223 */ /* 0x000fe2000001000c */
[----:B------:R-:W-:Y:S01]  /*1fc30*/  FFMA.FTZ R152, R216, R59, R15 ;  /* 0x0000003bd8987223 */ /* 0x000fe2000001000f */
[----:B------:R-:W-:Y:S01]  /*1fc40*/  FMUL.FTZ R211, R157, R224 ;  /* 0x000000e09dd37220 */ /* 0x000fe20000410000 */
[----:B------:R-:W-:Y:S01]  /*1fc50*/  F2FP.BF16.F32.PACK_AB R144, R145, R148 ;  /* 0x000000949190723e */ /* 0x000fe200000010ff */
[----:B------:R-:W-:Y:S01]  /*1fc60*/  FFMA.FTZ R145, R159, R54, R18 ;  /* 0x000000369f917223 */ /* 0x000fe20000010012 */
[----:B------:R-:W-:Y:S01]  /*1fc70*/  FFMA.FTZ R148, R214, R57, R13 ;  /* 0x00000039d6947223 */ /* 0x000fe2000001000d */
[----:B------:R-:W-:Y:S01]  /*1fc80*/  FMUL.FTZ R206, R157, R228 ;  /* 0x000000e49dce7220 */ /* 0x000fe20000410000 */
[----:B------:R-:W-:Y:S01]  /*1fc90*/  FFMA.FTZ R153, R0, R85, R113 ;  /* 0x0000005500997223 */ /* 0x000fe20000010071 */
[----:B------:R-:W-:Y:S01]  /*1fca0*/  FFMA.FTZ R154, R154, R87, R115 ;  /* 0x000000579a9a7223 */ /* 0x000fe20000010073 */
[----:B------:R-:W-:Y:S01]  /*1fcb0*/  F2FP.BF16.F32.PACK_AB R145, R146, R145 ;  /* 0x000000919291723e */ /* 0x000fe200000010ff */
[----:B------:R-:W-:Y:S01]  /*1fcc0*/  FFMA.FTZ R0, R203, R62, R10 ;  /* 0x0000003ecb007223 */ /* 0x000fe2000001000a */
[----:B------:R-:W-:Y:S01]  /*1fcd0*/  F2FP.BF16.F32.PACK_AB R146, R148, R147 ;  /* 0x000000939492723e */ /* 0x000fe200000010ff */
[----:B------:R-:W-:Y:S01]  /*1fce0*/  FFMA.FTZ R148, R155, R84, R112 ;  /* 0x000000549b947223 */ /* 0x000fe20000010070 */
[----:B-1----:R-:W-:Y:S01]  /*1fcf0*/  FFMA.FTZ R150, R213, R88, R108 ;  /* 0x00000058d5967223 */ /* 0x002fe2000001006c */
[----:B------:R-:W-:Y:S01]  /*1fd00*/  FFMA.FTZ R151, R215, R58, R14 ;  /* 0x0000003ad7977223 */ /* 0x000fe2000001000e */
[----:B------:R-:W-:Y:S01]  /*1fd10*/  F2FP.BF16.F32.PACK_AB R140, R156, R171 ;  /* 0x000000ab9c8c723e */ /* 0x000fe200000010ff */
[----:B------:R-:W-:Y:S01]  /*1fd20*/  FFMA.FTZ R155, R158, R61, R9 ;  /* 0x0000003d9e9b7223 */ /* 0x000fe20000010009 */
        /* <DEDUP_REMOVED lines=20> */
[----:B------:R-:W-:Y:S01]  /*1fe70*/  F2FP.BF16.F32.PACK_AB R153, R157, R0 ;  /* 0x000000009d99723e */ /* 0x000fe200000010ff */
[C---:B------:R-:W-:Y:S01]  /*1fe80*/  FFMA.FTZ R0, R206.reuse, R67, R7 ;  /* 0x00000043ce007223 */ /* 0x040fe20000010007 */
        /* <DEDUP_REMOVED lines=9> */
[--C-:B------:R-:W-:Y:S01]  /*1ff20*/  IMAD.WIDE.U32 R160, R199, 0x10, R162.reuse ;  /* 0x00000010c7a07825 */ /* 0x100fe200078e00a2 */
[----:B------:R-:W-:Y:S01]  /*1ff30*/  F2FP.BF16.F32.PACK_AB R142, R204, R205 ;  /* 0x000000cdcc8e723e */ /* 0x000fe200000010ff */
[----:B------:R-:W-:Y:S01]  /*1ff40*/  UIADD3 UR18, UPT, UPT, UR18, UR16, URZ ;  /* 0x0000001012127290 */ /* 0x000fe2000fffe0ff */
[----:B------:R-:W-:Y:S01]  /*1ff50*/  F2FP.BF16.F32.PACK_AB R141, R170, R197 ;  /* 0x000000c5aa8d723e */ /* 0x000fe200000010ff */
[----:B------:R-:W-:Y:S01]  /*1ff60*/  IMAD.WIDE.U32 R162, R201, 0x10, R162 ;  /* 0x00000010c9a27825 */ /* 0x000fe200078e00a2 */
[----:B------:R-:W-:Y:S01]  /*1ff70*/  F2FP.BF16.F32.PACK_AB R151, R216, R215 ;  /* 0x000000d7d897723e */ /* 0x000fe200000010ff */
[----:B------:R-:W-:Y:S01]  /*1ff80*/  UISETP.GE.AND UP3, UPT, UR18, UR17, UPT ;  /* 0x000000111200728c */ /* 0x000fe2000bf66270 */
        /* <DEDUP_REMOVED lines=8> */
[----:B------:R0:W-:Y:S04]  /*20010*/  STG.E.128 desc[UR8][R162.64], R152 ;  /* 0x00000098a2007986 */ /* 0x0001e8000c101d08 */
[----:B------:R0:W-:Y:S01]  /*20020*/  STG.E.128 desc[UR8][R168.64], R156 ;  /* 0x0000009ca8007986 */ /* 0x0001e2000c101d08 */
[----:B------:R-:W-:Y:S05]  /*20030*/  BRA.U !UP3, `(.L_x_8012) ;  /* 0xfffffe110bb47547 */ /* 0x000fea000b83ffff */
[----:B------:R-:W-:Y:S05]  /*20040*/  EXIT ;  /* 0x000000000000794d */ /* 0x000fea0003800000 */
.L_x_8013:
        /* <DEDUP_REMOVED lines=11> */
.L_x_17977:


//--------------------- .text._ZN10layer_norm31ln_parallel_residual_fwd_kernelINS_13Kernel_traitsIf13__nv_bfloat16fS2_fjLj4096ELj1ELj1ELj4ELj16ENS_18Kernel_traits_baseILj4096EfS2_fS2_fjLj128EEEEELb1ELb1ELb0EEEvNS_9FwdParamsE --------------------------
	.section	.text._ZN10layer_norm31ln_parallel_residual_fwd_kernelINS_13Kernel_traitsIf13__nv_bfloat16fS2_fjLj4096ELj1ELj1ELj4ELj16ENS_18Kernel_traits_baseILj4096EfS2_fS2_fjLj128EEEEELb1ELb1ELb0EEEvNS_9FwdParamsE,"ax",@progbits
	.align	128
        .global         _ZN10layer_norm31ln_parallel_residual_fwd_kernelINS_13Kernel_traitsIf13__nv_bfloat16fS2_fjLj4096ELj1ELj1ELj4ELj16ENS_18Kernel_traits_baseILj4096EfS2_fS2_fjLj128EEEEELb1ELb1ELb0EEEvNS_9FwdParamsE
        .type           _ZN10layer_norm31ln_parallel_residual_fwd_kernelINS_13Kernel_traitsIf13__nv_bfloat16fS2_fjLj4096ELj1ELj1ELj4ELj16ENS_18Kernel_traits_baseILj4096EfS2_fS2_fjLj128EEEEELb1ELb1ELb0EEEvNS_9FwdParamsE,@function
        .size           _ZN10layer_norm31ln_parallel_residual_fwd_kernelINS_13Kernel_traitsIf13__nv_bfloat16fS2_fjLj4096ELj1ELj1ELj4ELj16ENS_18Kernel_traits_baseILj4096EfS2_fS2_fjLj128EEEEELb1ELb1ELb0EEEvNS_9FwdParamsE,(.L_x_17978 - _ZN10layer_norm31ln_parallel_residual_fwd_kernelINS_13Kernel_traitsIf13__nv_bfloat16fS2_fjLj4096ELj1ELj1ELj4ELj16ENS_18Kernel_traits_baseILj4096EfS2_fS2_fjLj128EEEEELb1ELb1ELb0EEEvNS_9FwdParamsE)
        .other          _ZN10layer_norm31ln_parallel_residual_fwd_kernelINS_13Kernel_traitsIf13__nv_bfloat16fS2_fjLj4096ELj1ELj1ELj4ELj16ENS_18Kernel_traits_baseILj4096EfS2_fS2_fjLj128EEEEELb1ELb1ELb0EEEvNS_9FwdParamsE,@"STO_CUDA_ENTRY STV_DEFAULT"
_ZN10layer_norm31ln_parallel_residual_fwd_kernelINS_13Kernel_traitsIf13__nv_bfloat16fS2_fjLj4096ELj1ELj1ELj4ELj16ENS_18Kernel_traits_baseILj4096EfS2_fS2_fjLj128EEEEELb1ELb1ELb0EEEvNS_9FwdParamsE:
.text._ZN10layer_norm31ln_parallel_residual_fwd_kernelINS_13Kernel_traitsIf13__nv_bfloat16fS2_fjLj4096ELj1ELj1ELj4ELj16ENS_18Kernel_traits_baseILj4096EfS2_fS2_fjLj128EEEEELb1ELb1ELb0EEEvNS_9FwdParamsE:
        /* <DEDUP_REMOVED lines=17> */
[----:B0-----:R-:W-:Y:S01]  /*0110*/  UISETP.NE.U32.AND UP0, UPT, UR4, URZ, UPT ;  /* 0x000000ff0400728c */ /* 0x001fe2000bf05070 */
[----:B------:R-:W-:Y:S01]  /*0120*/  BSSY.RECONVERGENT B0, `(.L_x_8014) ;  /* 0x000007a000007945 */ /* 0x000fe20003800200 */
[----:B------:R-:W5:Y:S02]  /*0130*/  S2UR UR6, SR_CTAID.X ;  /* 0x00000000000679c3 */ /* 0x000f640000002500 */
[----:B------:R-:W-:-:S06]  /*0140*/  UISETP.NE.AND.EX UP0, UPT, UR5, URZ, UPT, UP0 ;  /* 0x000000ff0500728c */ /* 0x000fcc000bf05300 */
[----:B------:R-:W5:Y:S02]  /*0150*/  LDC R132, c[0x0][0x360] ;  /* 0x0000d800ff847b82 */ /* 0x000f640000000800 */
[----:B-----5:R-:W-:Y:S01]  /*0160*/  IMAD R132, R132, UR6, R135 ;  /* 0x0000000684847c24 */ /* 0x020fe2000f8e0287 */
[----:B--2---:R-:W-:Y:S02]  /*0170*/  @P0 R2UR UR8, R2 ;  /* 0x00000000020802ca */ /* 0x004fe400000e0000 */
[----:B------:R-:W-:Y:S02]  /*0180*/  @P0 R2UR UR9, R3 ;  /* 0x00000000030902ca */ /* 0x000fe400000e0000 */
[C---:B------:R-:W-:Y:S02]  /*0190*/  LOP3.LUT R2, R135.reuse, 0x1f, RZ, 0xc0, !PT ;  /* 0x0000001f87027812 */ /* 0x040fe400078ec0ff */
[----:B------:R-:W-:Y:S02]  /*01a0*/  LOP3.LUT R3, R135, 0x60, RZ, 0xc0, !PT ;  /* 0x0000006087037812 */ /* 0x000fe400078ec0ff */
[----:B-1----:R-:W-:-:S02]  /*01b0*/  @P0 IADD3 R0, P1, PT, R4, R7, RZ ;  /* 0x0000000704000210 */ /* 0x002fc40007f3e0ff */
[----:B------:R-:W-:Y:S02]  /*01c0*/  SHF.R.S32.HI R4, RZ, 0x1f, R9 ;  /* 0x0000001fff047819 */ /* 0x000fe40000011409 */
[----:B------:R-:W-:Y:S01]  /*01d0*/  LOP3.LUT R81, R3, R2, RZ, 0xfc, !PT ;  /* 0x0000000203517212 */ /* 0x000fe200078efcff */
[----:B------:R-:W-:Y:S01]  /*01e0*/  @P0 IMAD.X R129, RZ, RZ, R5, P1 ;  /* 0x000000ffff810224 */ /* 0x000fe200008e0605 */
[----:B------:R-:W-:Y:S01]  /*01f0*/  LEA.HI R4, R4, R9, RZ, 0x3 ;  /* 0x0000000904047211 */ /* 0x000fe200078f18ff */
[----:B------:R-:W-:Y:S01]  /*0200*/  UIADD3 UR20, UPT, UPT, UR8, -0x61c88647, URZ ;  /* 0x9e3779b908147890 */ /* 0x000fe2000fffe0ff */
[----:B------:R-:W-:Y:S01]  /*0210*/  LOP3.LUT R131, R81, 0x7f, RZ, 0x3c, !PT ;  /* 0x0000007f51837812 */ /* 0x000fe200078e3cff */
[----:B------:R-:W-:Y:S01]  /*0220*/  UIADD3 UR21, UPT, UPT, UR9, -0x4498517b, URZ ;  /* 0xbb67ae8509157890 */ /* 0x000fe2000fffe0ff */
[----:B------:R-:W-:Y:S01]  /*0230*/  SHF.R.S32.HI R4, RZ, 0x3, R4 ;  /* 0x00000003ff047819 */ /* 0x000fe20000011404 */
[----:B------:R-:W-:Y:S01]  /*0240*/  UIADD3 UR22, UPT, UPT, UR8, 0x3c6ef372, URZ ;  /* 0x3c6ef37208167890 */ /* 0x000fe2000fffe0ff */
[--C-:B------:R-:W-:Y:S01]  /*0250*/  SHF.R.U64 R130, R0, 0x2, R129.reuse ;  /* 0x0000000200827819 */ /* 0x100fe20000001281 */
[----:B------:R-:W-:Y:S01]  /*0260*/  UIADD3 UR23, UPT, UPT, UR9, 0x76cf5d0a, URZ ;  /* 0x76cf5d0a09177890 */ /* 0x000fe2000fffe0ff */
[----:B------:R-:W-:Y:S01]  /*0270*/  SHF.R.U32.HI R129, RZ, 0x2, R129 ;  /* 0x00000002ff817819 */ /* 0x000fe20000011681 */
[----:B------:R-:W-:Y:S01]  /*0280*/  IMAD.IADD R131, R4, 0x1, R131 ;  /* 0x0000000104837824 */ /* 0x000fe200078e0283 */
        /* <DEDUP_REMOVED lines=58> */
.L_x_8015:
        /* <DEDUP_REMOVED lines=17> */
[----:B--2---:R-:W-:-:S03]  /*0740*/  @P1 IMAD.WIDE.U32 R12, R81, 0x20, R12 ;  /* 0x00000020510c1825 */ /* 0x004fc600078e000c */
[----:B------:R0:W5:Y:S01]  /*0750*/  @P0 LDG.E.128 R36, desc[UR10][R10.64+0x10] ;  /* 0x0000100a0a240981 */ /* 0x000162000c1e1d00 */
[----:B------:R-:W-:-:S03]  /*0760*/  @P1 VIADD R81, R81, 0x80 ;  /* 0x0000008051511836 */ /* 0x000fc60000000000 */
        /* <DEDUP_REMOVED lines=21> */
.L_x_8016:
[----:B------:R-:W-:Y:S05]  /*08c0*/  BSYNC.RECONVERGENT B0 ;  /* 0x0000000000007941 */ /* 0x000fea0003800200 */
.L_x_8014:
[----:B------:R-:W1:Y:S02]  /*08d0*/  LDCU UR4, c[0x0][0x384] ;  /* 0x00007080ff0477ac */ /* 0x000e640008000800 */
[----:B-1----:R-:W-:-:S06]  /*08e0*/  UISETP.GE.AND UP0, UPT, UR6, UR4, UPT ;  /* 0x000000040600728c */ /* 0x002fcc000bf06270 */
[----:B------:R-:W-:-:S13]  /*08f0*/  PLOP3.LUT P0, PT, PT, PT, UP0, 0x80, 0x8 ;  /* 0x000000000008781c */ /* 0x000fda0003f0f008 */
[----:B------:R-:W-:Y:S05]  /*0900*/  @P0 EXIT ;  /* 0x000000000000094d */ /* 0x000fea0003800000 */
[----:B0-----:R-:W-:Y:S01]  /*0910*/  IMAD.HI.U32 R6, R132, -0x326172a9, RZ ;  /* 0xcd9e8d5784067827 */ /* 0x001fe200078e00ff */
[----:B------:R-:W0:Y:S03]  /*0920*/  LDCU UR7, c[0x0][0x408] ;  /* 0x00008100ff0777ac */ /* 0x000e260008000800 */
[C---:B------:R-:W-:Y:S01]  /*0930*/  IMAD.HI.U32 R5, R130.reuse, -0x2daee0ad, RZ ;  /* 0xd2511f5382057827 */ /* 0x040fe200078e00ff */
[----:B------:R-:W-:Y:S01]  /*0940*/  LOP3.LUT R6, R129, UR8, R6, 0x96, !PT ;  /* 0x0000000881067c12 */ /* 0x000fe2000f8e9606 */
[----:B------:R-:W1:Y:S02]  /*0950*/  LDCU UR38, c[0x0][0x388] ;  /* 0x00007100ff2677ac */ /* 0x000e640008000800 */
[----:B------:R-:W-:Y:S01]  /*0960*/  IMAD R10, R130, -0x2daee0ad, RZ ;  /* 0xd2511f53820a7824 */ /* 0x000fe200078e02ff */
[----:B------:R-:W-:Y:S01]  /*0970*/  LOP3.LUT R5, R5, UR9, RZ, 0x3c, !PT ;  /* 0x0000000905057c12 */ /* 0x000fe2000f8e3cff */
[----:B------:R-:W-:Y:S01]  /*0980*/  IMAD.HI.U32 R9, R6, -0x2daee0ad, RZ ;  /* 0xd2511f5306097827 */ /* 0x000fe200078e00ff */
[----:B------:R-:W2:Y:S03]  /*0990*/  LDCU.U8 UR16, c[0x0][0x410] ;  /* 0x00008200ff1077ac */ /* 0x000ea60008000000 */
[----:B------:R-:W-:Y:S01]  /*09a0*/  IMAD R8, R132, -0x326172a9, RZ ;  /* 0xcd9e8d5784087824 */ /* 0x000fe200078e02ff */
[----:B------:R-:W-:Y:S01]  /*09b0*/  LOP3.LUT R9, R10, UR21, R9, 0x96, !PT ;  /* 0x000000150a097c12 */ /* 0x000fe2000f8e9609 */
[C---:B------:R-:W-:Y:S01]  /*09c0*/  IMAD.HI.U32 R7, R5.reuse, -0x326172a9, RZ ;  /* 0xcd9e8d5705077827 */ /* 0x040fe200078e00ff */
[----:B------:R-:W3:Y:S03]  /*09d0*/  LDCU UR17, c[0x0][0x400] ;  /* 0x00008000ff1177ac */ /* 0x000ee60008000800 */
        /* <DEDUP_REMOVED lines=8> */
[----:B------:R-:W0:Y:S02]  /*0a60*/  LDCU.64 UR18, c[0x0][0x380] ;  /* 0x00007000ff1277ac */ /* 0x000e240008000a00 */
        /* <DEDUP_REMOVED lines=33> */
[----:B------:R-:W-:Y:S01]  /*0c80*/  VIADDMNMX R12, R10, -R3, RZ, !PT ;  /* 0x800000030a0c7246 */ /* 0x000fe200078001ff */
[----:B------:R-:W-:Y:S01]  /*0c90*/  IMAD R11, R6, -0x326172a9, RZ ;  /* 0xcd9e8d57060b7824 */ /* 0x000fe200078e02ff */
[----:B------:R-:W-:Y:S01]  /*0ca0*/  LOP3.LUT R7, R8, UR32, R7, 0x96, !PT ;  /* 0x0000002008077c12 */ /* 0x000fe2000f8e9607 */
[----:B------:R-:W-:Y:S01]  /*0cb0*/  IMAD.HI.U32 R6, R9, -0x326172a9, RZ ;  /* 0xcd9e8d5709067827 */ /* 0x000fe200078e00ff */
[----:B------:R-:W-:Y:S02]  /*0cc0*/  LOP3.LUT R15, R4, 0xffffff00, RZ, 0xc0, !PT ;  /* 0xffffff00040f7812 */ /* 0x000fe400078ec0ff */
[----:B------:R-:W-:Y:S01]  /*0cd0*/  VIMNMX R12, PT, PT, R12, 0x20, PT ;  /* 0x000000200c0c7848 */ /* 0x000fe20003fe0100 */
[----:B------:R-:W-:Y:S01]  /*0ce0*/  IMAD R8, R5, -0x2daee0ad, RZ ;  /* 0xd2511f5305087824 */ /* 0x000fe200078e02ff */
[----:B------:R-:W-:Y:S01]  /*0cf0*/  LOP3.LUT R6, R11, UR34, R6, 0x96, !PT ;  /* 0x000000220b067c12 */ /* 0x000fe2000f8e9606 */
[----:B------:R-:W-:Y:S01]  /*0d00*/  IMAD.HI.U32 R3, R7, -0x2daee0ad, RZ ;  /* 0xd2511f5307037827 */ /* 0x000fe200078e00ff */
[----:B------:R-:W-:-:S02]  /*0d10*/  LEA R12, R12, R15, 0x3 ;  /* 0x0000000f0c0c7211 */ /* 0x000fc400078e18ff */
[----:B------:R-:W-:Y:S01]  /*0d20*/  LOP3.LUT R11, R0, 0x3, RZ, 0xc0, !PT ;  /* 0x00000003000b7812 */ /* 0x000fe200078ec0ff */
[----:B------:R-:W-:Y:S01]  /*0d30*/  IMAD R2, R2, -0x20, R10 ;  /* 0xffffffe002027824 */ /* 0x000fe200078e020a */
[----:B------:R-:W-:Y:S01]  /*0d40*/  I2FP.F32.U32 R12, R12 ;  /* 0x0000000c000c7245 */ /* 0x000fe20000201000 */
[----:B------:R-:W-:Y:S01]  /*0d50*/  IMAD R4, R9, -0x326172a9, RZ ;  /* 0xcd9e8d5709047824 */ /* 0x000fe200078e02ff */
[----:B------:R-:W-:Y:S01]  /*0d60*/  LOP3.LUT R3, R8, UR35, R3, 0x96, !PT ;  /* 0x0000002308037c12 */ /* 0x000fe2000f8e9603 */
[----:B------:R-:W-:Y:S01]  /*0d70*/  IMAD R7, R7, -0x2daee0ad, RZ ;  /* 0xd2511f5307077824 */ /* 0x000fe200078e02ff */
[----:B------:R-:W-:Y:S01]  /*0d80*/  VIMNMX R2, PT, PT, RZ, R2, !PT ;  /* 0x00000002ff027248 */ /* 0x000fe20007fe0100 */
[----:B------:R-:W-:Y:S01]  /*0d90*/  IMAD.HI.U32 R14, R6, -0x2daee0ad, RZ ;  /* 0xd2511f53060e7827 */ /* 0x000fe200078e00ff */
[----:B------:R-:W0:Y:S02]  /*0da0*/  MUFU.RCP R12, R12 ;  /* 0x0000000c000c7308 */ /* 0x000e240000001000 */
        /* <DEDUP_REMOVED lines=8> */
.L_x_8524:
        /* <DEDUP_REMOVED lines=42> */
.L_x_8022:
        /* <DEDUP_REMOVED lines=13> */
.L_x_8024:
[----:B------:R-:W-:Y:S05]  /*11a0*/  BSYNC.RECONVERGENT B2 ;  /* 0x0000000000027941 */ /* 0x000fea0003800200 */
.L_x_8023:
        /* <DEDUP_REMOVED lines=42> */
.L_x_8021:
[----:B------:R-:W-:Y:S05]  /*1450*/  BSYNC.RECONVERGENT B1 ;  /* 0x0000000000017941 */ /* 0x000fea0003800200 */
.L_x_8020:
[----:B------:R-:W0:Y:S01]  /*1460*/  LDC R125, c[0x0][0x404] ;  /* 0x00010100ff7d7b82 */ /* 0x000e220000000800 */
        /* <DEDUP_REMOVED lines=21> */
.L_x_8027:
        /* <DEDUP_REMOVED lines=13> */
.L_x_8029:
[----:B------:R-:W-:Y:S05]  /*1690*/  BSYNC.RECONVERGENT B2 ;  /* 0x0000000000027941 */ /* 0x000fea0003800200 */
.L_x_8028:
        /* <DEDUP_REMOVED lines=42> */
.L_x_8026:
[----:B------:R-:W-:Y:S05]  /*1940*/  BSYNC.RECONVERGENT B1 ;  /* 0x0000000000017941 */ /* 0x000fea0003800200 */
.L_x_8025:
        /* <DEDUP_REMOVED lines=19> */
.L_x_8032:
        /* <DEDUP_REMOVED lines=13> */
.L_x_8034:
[----:B------:R-:W-:Y:S05]  /*1b50*/  BSYNC.RECONVERGENT B2 ;  /* 0x0000000000027941 */ /* 0x000fea0003800200 */
.L_x_8033:
        /* <DEDUP_REMOVED lines=42> */
.L_x_8031:
[----:B------:R-:W-:Y:S05]  /*1e00*/  BSYNC.RECONVERGENT B1 ;  /* 0x0000000000017941 */ /* 0x000fea0003800200 */
.L_x_8030:
        /* <DEDUP_REMOVED lines=20> */
.L_x_8037:
        /* <DEDUP_REMOVED lines=13> */
.L_x_8039:
[----:B------:R-:W-:Y:S05]  /*2020*/  BSYNC.RECONVERGENT B2 ;  /* 0x0000000000027941 */ /* 0x000fea0003800200 */
.L_x_8038:
        /* <DEDUP_REMOVED lines=42> */
.L_x_8036:
[----:B------:R-:W-:Y:S05]  /*22d0*/  BSYNC.RECONVERGENT B1 ;  /* 0x0000000000017941 */ /* 0x000fea0003800200 */
.L_x_8035:
        /* <DEDUP_REMOVED lines=19> */
.L_x_8042:
        /* <DEDUP_REMOVED lines=13> */
.L_x_8044:
[----:B------:R-:W-:Y:S05]  /*24e0*/  BSYNC.RECONVERGENT B2 ;  /* 0x0000000000027941 */ /* 0x000fea0003800200 */
.L_x_8043:
        /* <DEDUP_REMOVED lines=42> */
.L_x_8041:
[----:B------:R-:W-:Y:S05]  /*2790*/  BSYNC.RECONVERGENT B1 ;  /* 0x0000000000017941 */ /* 0x000fea0003800200 */
.L_x_8040:
        /* <DEDUP_REMOVED lines=18> */
.L_x_8047:
        /* <DEDUP_REMOVED lines=13> */
.L_x_8049:
[----:B------:R-:W-:Y:S05]  /*2990*/  BSYNC.RECONVERGENT B2 ;  /* 0x0000000000027941 */ /* 0x000fea0003800200 */
.L_x_8048:
        /* <DEDUP_REMOVED lines=42> */
.L_x_8046:
[----:B------:R-:W-:Y:S05]  /*2c40*/  BSYNC.RECONVERGENT B1 ;  /* 0x0000000000017941 */ /* 0x000fea0003800200 */
.L_x_8045:
[----:B------:R-:W-:Y:S01]  /*2c50*/  ISETP.NE.AND P4, PT, R94, 0x1, PT ;  /* 0x000000015e00780c */ /* 0x000fe20003f85270 */
[----:B------:R-:W-:Y:S01]  /*2c60*/  BSSY.RECONVERGENT B1, `(.L_x_8050) ;  /* 0x0000049000017945 */ /* 0x000fe20003800200 */
[----:B------:R-:W-:Y:S01]  /*2c70*/  I2FP.F32.U32 R11, R11 ;  /* 0x0000000b000b7245 */ /* 0x000fe20000201000 */
[----:B------:R-:W-:Y:S02]  /*2c80*/  IMAD.U32 R98, R98, 0x10000, RZ ;  /* 0x0001000062627824 */ /* 0x000fe400078e00ff */
        /* <DEDUP_REMOVED lines=13> */
.L_x_8052:
        /* <DEDUP_REMOVED lines=13> */
.L_x_8054:
[----:B------:R-:W-:Y:S05]  /*2e30*/  BSYNC.RECONVERGENT B2 ;  /* 0x0000000000027941 */ /* 0x000fea0003800200 */
.L_x_8053:
        /* <DEDUP_REMOVED lines=43> */
.L_x_8051:
[----:B------:R-:W-:Y:S05]  /*30f0*/  BSYNC.RECONVERGENT B1 ;  /* 0x0000000000017941 */ /* 0x000fea0003800200 */
.L_x_8050:
[----:B------:R-:W-:Y:S01]  /*3100*/  ISETP.NE.AND P5, PT, R95, 0x1, PT ;  /* 0x000000015f00780c */ /* 0x000fe20003fa5270 */
[----:B------:R-:W-:Y:S01]  /*3110*/  BSSY.RECONVERGENT B1, `(.L_x_8055) ;  /* 0x000004a000017945 */ /* 0x000fe20003800200 */
[----:B------:R-:W-:Y:S01]  /*3120*/  I2FP.F32.U32 R11, R11 ;  /* 0x0000000b000b7245 */ /* 0x000fe20000201000 */
[----:B------:R-:W-:Y:S01]  /*3130*/  IMAD.MOV.U32 R93, RZ, RZ, R10 ;  /* 0x000000ffff5d7224 */ /* 0x000fe200078e000a */
[C---:B------:R-:W-:Y:S02]  /*3140*/  SHF.L.U32 R138, R99.reuse, 0x10, RZ ;  /* 0x00000010638a7819 */ /* 0x040fe400000006ff */
[----:B------:R-:W-:Y:S01]  /*3150*/  PRMT R99, R99, 0x7632, R99 ;  /* 0x0000763263637816 */ /* 0x000fe20000000063 */
        /* <DEDUP_REMOVED lines=12> */
.L_x_8057:
        /* <DEDUP_REMOVED lines=13> */
.L_x_8059:
[----:B------:R-:W-:Y:S05]  /*32f0*/  BSYNC.RECONVERGENT B2 ;  /* 0x0000000000027941 */ /* 0x000fea0003800200 */
.L_x_8058:
        /* <DEDUP_REMOVED lines=43> */
.L_x_8056:
[----:B------:R-:W-:Y:S05]  /*35b0*/  BSYNC.RECONVERGENT B1 ;  /* 0x0000000000017941 */ /* 0x000fea0003800200 */
.L_x_8055:
        /* <DEDUP_REMOVED lines=8> */
[C---:B------:R-:W-:Y:S01]  /*3640*/  LOP3.LUT P0, RZ, R128.reuse, 0x8, RZ, 0xc0, !PT ;  /* 0x0000000880ff7812 */ /* 0x040fe2000780c0ff */
        /* <DEDUP_REMOVED lines=29> */
.L_x_8019:
        /* <DEDUP_REMOVED lines=16> */
.L_x_8063:
        /* <DEDUP_REMOVED lines=13> */
.L_x_8065:
[----:B------:R-:W-:Y:S05]  /*39f0*/  BSYNC.RECONVERGENT B2 ;  /* 0x0000000000027941 */ /* 0x000fea0003800200 */
.L_x_8064:
        /* <DEDUP_REMOVED lines=40> */
[----:B------:R-:W-:-:S07]  /*3c80*/  IMAD.MOV.U32 R2, RZ, RZ, R134 ;  /* 0x000000ffff027224 */ /* 0x000fce00078e0086 */
.L_x_8062:
[----:B------:R-:W-:Y:S05]  /*3c90*/  BSYNC.RECONVERGENT B1 ;  /* 0x0000000000017941 */ /* 0x000fea0003800200 */
.L_x_8061:
        /* <DEDUP_REMOVED lines=24> */
.L_x_8068:
        /* <DEDUP_REMOVED lines=13> */
.L_x_8070:
[----:B------:R-:W-:Y:S05]  /*3ef0*/  BSYNC.RECONVERGENT B2 ;  /* 0x0000000000027941 */ /* 0x000fea0003800200 */
.L_x_8069:
        /* <DEDUP_REMOVED lines=42> */
.L_x_8067:
[----:B------:R-:W-:Y:S05]  /*41a0*/  BSYNC.RECONVERGENT B1 ;  /* 0x0000000000017941 */ /* 0x000fea0003800200 */
.L_x_8066:
[----:B------:R-:W-:Y:S01]  /*41b0*/  I2FP.F32.U32 R3, R3 ;  /* 0x0000000300037245 */ /* 0x000fe20000201000 */
[----:B------:R-:W-:Y:S01]  /*41c0*/  IMAD.U32 R4, R80, 0x10000, RZ ;  /* 0x0001000050047824 */ /* 0x000fe200078e00ff */
[----:B------:R-:W-:Y:S01]  /*41d0*/  ISETP.NE.AND P3, PT, R5, 0x1, PT ;  /* 0x000000010500780c */ /* 0x000fe20003f65270 */
[----:B------:R-:W-:Y:S02]  /*41e0*/  BSSY.RECONVERGENT B1, `(.L_x_8071) ;  /* 0x000004c000017945 */ /* 0x000fe40003800200 */
[----:B------:R-:W-:Y:S01]  /*41f0*/  FFMA.FTZ R3, R3, R126, 1.1641532182693481445e-10 ;  /* 0x2f00000003037423 */ /* 0x000fe2000001007e */
[----:B------:R-:W-:-:S04]  /*4200*/  FMUL.FTZ R4, R4, R125 ;  /* 0x0000007d04047220 */ /* 0x000fc80000410000 */
[----:B------:R-:W-:Y:S02]  /*4210*/  FSETP.GTU.FTZ.AND P2, PT, R3, R0, PT ;  /* 0x000000000300720b */ /* 0x000fe40003f5c000 */
[----:B------:R-:W-:Y:S01]  /*4220*/  FSEL R3, R2, RZ, P4 ;  /* 0x000000ff02037208 */ /* 0x000fe20002000000 */
[----:B------:R-:W-:Y:S01]  /*4230*/  IMAD.MOV.U32 R2, RZ, RZ, R10 ;  /* 0x000000ffff027224 */ /* 0x000fe200078e000a */
        /* <DEDUP_REMOVED lines=14> */
.L_x_8073:
        /* <DEDUP_REMOVED lines=13> */
.L_x_8075:
[----:B------:R-:W-:Y:S05]  /*43f0*/  BSYNC.RECONVERGENT B2 ;  /* 0x0000000000027941 */ /* 0x000fea0003800200 */
.L_x_8074:
        /* <DEDUP_REMOVED lines=42> */
.L_x_8072:
[----:B------:R-:W-:Y:S05]  /*46a0*/  BSYNC.RECONVERGENT B1 ;  /* 0x0000000000017941 */ /* 0x000fea0003800200 */
.L_x_8071:
        /* <DEDUP_REMOVED lines=20> */
.L_x_8078:
        /* <DEDUP_REMOVED lines=13> */
.L_x_8080:
[----:B------:R-:W-:Y:S05]  /*48c0*/  BSYNC.RECONVERGENT B2 ;  /* 0x0000000000027941 */ /* 0x000fea0003800200 */
.L_x_8079:
        /* <DEDUP_REMOVED lines=42> */
.L_x_8077:
[----:B------:R-:W-:Y:S05]  /*4b70*/  BSYNC.RECONVERGENT B1 ;  /* 0x0000000000017941 */ /* 0x000fea0003800200 */
.L_x_8076:
[----:B------:R-:W-:Y:S01]  /*4b80*/  I2FP.F32.U32 R3, R3 ;  /* 0x0000000300037245 */ /* 0x000fe20000201000 */
[----:B------:R-:W-:Y:S01]  /*4b90*/  BSSY.RECONVERGENT B1, `(.L_x_8081) ;  /* 0x000004f000017945 */ /* 0x000fe20003800200 */
[----:B------:R-:W-:Y:S02]  /*4ba0*/  PRMT R4, R80, 0x7632, R4 ;  /* 0x0000763250047816 */ /* 0x000fe40000000004 */
[----:B------:R-:W-:Y:S01]  /*4bb0*/  ISETP.NE.AND P3, PT, R5, 0x1, PT ;  /* 0x000000010500780c */ /* 0x000fe20003f65270 */
[----:B------:R-:W-:Y:S01]  /*4bc0*/  FFMA.FTZ R3, R3, R126, 1.1641532182693481445e-10 ;  /* 0x2f00000003037423 */ /* 0x000fe2000001007e */
[----:B------:R-:W-:Y:S01]  /*4bd0*/  FSEL R93, R2, RZ, P4 ;  /* 0x000000ff025d7208 */ /* 0x000fe20002000000 */
[----:B------:R-:W-:Y:S02]  /*4be0*/  IMAD.U32 R4, R4, 0x10000, RZ ;  /* 0x0001000004047824 */ /* 0x000fe400078e00ff */
[----:B------:R-:W-:Y:S01]  /*4bf0*/  IMAD.MOV.U32 R2, RZ, RZ, R10 ;  /* 0x000000ffff027224 */ /* 0x000fe200078e000a */
[----:B------:R-:W-:Y:S01]  /*4c00*/  FSETP.GTU.FTZ.AND P2, PT, R3, R0, PT ;  /* 0x000000000300720b */ /* 0x000fe20003f5c000 */
[----:B------:R-:W-:-:S03]  /*4c10*/  FMUL.FTZ R4, R4, R125 ;  /* 0x0000007d04047220 */ /* 0x000fc60000410000 */
        /* <DEDUP_REMOVED lines=14> */
.L_x_8083:
        /* <DEDUP_REMOVED lines=13> */
.L_x_8085:
[----:B------:R-:W-:Y:S05]  /*4dd0*/  BSYNC.RECONVERGENT B2 ;  /* 0x0000000000027941 */ /* 0x000fea0003800200 */
.L_x_8084:
        /* <DEDUP_REMOVED lines=42> */
.L_x_8082:
[----:B------:R-:W-:Y:S05]  /*5080*/  BSYNC.RECONVERGENT B1 ;  /* 0x0000000000017941 */ /* 0x000fea0003800200 */
.L_x_8081:
[----:B------:R-:W-:Y:S01]  /*5090*/  I2FP.F32.U32 R3, R2 ;  /* 0x0000000200037245 */ /* 0x000fe20000201000 */
[----:B------:R-:W-:Y:S01]  /*50a0*/  IMAD.U32 R2, R97, 0x10000, RZ ;  /* 0x0001000061027824 */ /* 0x000fe200078e00ff */
[----:B------:R-:W-:Y:S01]  /*50b0*/  ISETP.NE.AND P2, PT, R4, 0x1, PT ;  /* 0x000000010400780c */ /* 0x000fe20003f45270 */
[----:B------:R-:W-:Y:S01]  /*50c0*/  BSSY.RECONVERGENT B1, `(.L_x_8086) ;  /* 0x000004b000017945 */ /* 0x000fe20003800200 */
[----:B------:R-:W-:Y:S01]  /*50d0*/  LOP3.LUT R128, R128, 0xfffffffb, RZ, 0xc0, !PT ;  /* 0xfffffffb80807812 */ /* 0x000fe200078ec0ff */
[----:B------:R-:W-:Y:S01]  /*50e0*/  FFMA.FTZ R3, R3, R126, 1.1641532182693481445e-10 ;  /* 0x2f00000003037423 */ /* 0x000fe2000001007e */
[----:B------:R-:W-:Y:S01]  /*50f0*/  PRMT R97, R97, 0x7632, R97 ;  /* 0x0000763261617816 */ /* 0x000fe20000000061 */
[----:B------:R-:W-:Y:S02]  /*5100*/  IMAD.MOV.U32 R5, RZ, RZ, 0x2 ;  /* 0x00000002ff057424 */ /* 0x000fe400078e00ff */
[----:B------:R-:W-:Y:S01]  /*5110*/  FMUL.FTZ R2, R125, R2 ;  /* 0x000000027d027220 */ /* 0x000fe20000410000 */
[----:B------:R-:W-:-:S02]  /*5120*/  FSETP.LE.FTZ.AND P4, PT, R3, R0, PT ;  /* 0x000000000300720b */ /* 0x000fc40003f93000 */
        /* <DEDUP_REMOVED lines=11> */
.L_x_8088:
        /* <DEDUP_REMOVED lines=13> */
.L_x_8090:
[----:B------:R-:W-:Y:S05]  /*52b0*/  BSYNC.RECONVERGENT B2 ;  /* 0x0000000000027941 */ /* 0x000fea0003800200 */
.L_x_8089:
        /* <DEDUP_REMOVED lines=43> */
.L_x_8087:
[----:B------:R-:W-:Y:S05]  /*5570*/  BSYNC.RECONVERGENT B1 ;  /* 0x0000000000017941 */ /* 0x000fea0003800200 */
.L_x_8086:
[----:B------:R-:W-:Y:S01]  /*5580*/  I2FP.F32.U32 R3, R3 ;  /* 0x0000000300037245 */ /* 0x000fe20000201000 */
[----:B------:R-:W-:Y:S01]  /*5590*/  BSSY.RECONVERGENT B1, `(.L_x_8091) ;  /* 0x000004e000017945 */ /* 0x000fe20003800200 */
[----:B------:R-:W-:-:S03]  /*55a0*/  SHF.L.U32 R4, R81, 0x10, RZ ;  /* 0x0000001051047819 */ /* 0x000fc600000006ff */
[----:B------:R-:W-:Y:S02]  /*55b0*/  FFMA.FTZ R3, R3, R126, 1.1641532182693481445e-10 ;  /* 0x2f00000003037423 */ /* 0x000fe4000001007e */
[----:B------:R-:W-:-:S03]  /*55c0*/  FMUL.FTZ R4, R4, R125 ;  /* 0x0000007d04047220 */ /* 0x000fc60000410000 */
[----:B------:R-:W-:Y:S02]  /*55d0*/  FSETP.GTU.FTZ.AND P2, PT, R3, R0, PT ;  /* 0x000000000300720b */ /* 0x000fe40003f5c000 */
        /* <DEDUP_REMOVED lines=17> */
.L_x_8093:
        /* <DEDUP_REMOVED lines=13> */
.L_x_8095:
[----:B------:R-:W-:Y:S05]  /*57c0*/  BSYNC.RECONVERGENT B2 ;  /* 0x0000000000027941 */ /* 0x000fea0003800200 */
.L_x_8094:
        /* <DEDUP_REMOVED lines=42> */
.L_x_8092:
[----:B------:R-:W-:Y:S05]  /*5a70*/  BSYNC.RECONVERGENT B1 ;  /* 0x0000000000017941 */ /* 0x000fea0003800200 */
.L_x_8091:
        /* <DEDUP_REMOVED lines=20> */
.L_x_8098:
        /* <DEDUP_REMOVED lines=13> */
.L_x_8100:
[----:B------:R-:W-:Y:S05]  /*5c90*/  BSYNC.RECONVERGENT B2 ;  /* 0x0000000000027941 */ /* 0x000fea0003800200 */
.L_x_8099:
        /* <DEDUP_REMOVED lines=43> */
.L_x_8097:
[----:B------:R-:W-:Y:S05]  /*5f50*/  BSYNC.RECONVERGENT B1 ;  /* 0x0000000000017941 */ /* 0x000fea0003800200 */
.L_x_8096:
[----:B------:R-:W-:Y:S01]  /*5f60*/  I2FP.F32.U32 R3, R3 ;  /* 0x0000000300037245 */ /* 0x000fe20000201000 */
[----:B------:R-:W-:Y:S01]  /*5f70*/  BSSY.RECONVERGENT B1, `(.L_x_8101) ;  /* 0x0000050000017945 */ /* 0x000fe20003800200 */
[----:B------:R-:W-:Y:S01]  /*5f80*/  PRMT R4, R81, 0x7632, R4 ;  /* 0x0000763251047816 */ /* 0x000fe20000000004 */
[----:B------:R-:W-:Y:S01]  /*5f90*/  HFMA2 R96, -RZ, RZ, 0, 1.1920928955078125e-07 ;  /* 0x00000002ff607431 */ /* 0x000fe200000001ff */
[----:B------:R-:W-:Y:S01]  /*5fa0*/  FSEL R95, R2, RZ, P4 ;  /* 0x000000ff025f7208 */ /* 0x000fe20002000000 */
[----:B------:R-:W-:Y:S01]  /*5fb0*/  FFMA.FTZ R3, R3, R126, 1.1641532182693481445e-10 ;  /* 0x2f00000003037423 */ /* 0x000fe2000001007e */
[----:B------:R-:W-:Y:S02]  /*5fc0*/  IMAD.MOV.U32 R2, RZ, RZ, R10 ;  /* 0x000000ffff027224 */ /* 0x000fe400078e000a */
[----:B------:R-:W-:Y:S02]  /*5fd0*/  IMAD.U32 R4, R4, 0x10000, RZ ;  /* 0x0001000004047824 */ /* 0x000fe400078e00ff */
[----:B------:R-:W-:-:S02]  /*5fe0*/  FSETP.GTU.FTZ.AND P2, PT, R3, R0, PT ;  /* 0x000000000300720b */ /* 0x000fc40003f5c000 */
[----:B------:R-:W-:Y:S02]  /*5ff0*/  FMUL.FTZ R4, R4, R125 ;  /* 0x0000007d04047220 */ /* 0x000fe40000410000 */
[----:B------:R-:W-:-:S03]  /*6000*/  SEL R5, RZ, 0x1, P2 ;  /* 0x00000001ff057807 */ /* 0x000fc60001000000 */
        /* <DEDUP_REMOVED lines=13> */
.L_x_8103:
        /* <DEDUP_REMOVED lines=13> */
.L_x_8105:
[----:B------:R-:W-:Y:S05]  /*61b0*/  BSYNC.RECONVERGENT B2 ;  /* 0x0000000000027941 */ /* 0x000fea0003800200 */
.L_x_8104:
        /* <DEDUP_REMOVED lines=43> */
.L_x_8102:
[----:B------:R-:W-:Y:S05]  /*6470*/  BSYNC.RECONVERGENT B1 ;  /* 0x0000000000017941 */ /* 0x000fea0003800200 */
.L_x_8101:
[----:B------:R-:W-:Y:S01]  /*6480*/  ISETP.NE.AND P3, PT, R96, 0x1, PT ;  /* 0x000000016000780c */ /* 0x000fe20003f65270 */
[----:B------:R-:W-:Y:S01]  /*6490*/  BSSY.RECONVERGENT B1, `(.L_x_8106) ;  /* 0x000004b000017945 */ /* 0x000fe20003800200 */
[----:B------:R-:W-:Y:S01]  /*64a0*/  I2FP.F32.U32 R3, R2 ;  /* 0x0000000200037245 */ /* 0x000fe20000201000 */
[C---:B------:R-:W-:Y:S01]  /*64b0*/  IMAD.U32 R2, R98.reuse, 0x10000, RZ ;  /* 0x0001000062027824 */ /* 0x040fe200078e00ff */
[----:B------:R-:W-:Y:S01]  /*64c0*/  PRMT R98, R98, 0x7632, R98 ;  /* 0x0000763262627816 */ /* 0x000fe20000000062 */
[----:B------:R-:W-:Y:S02]  /*64d0*/  IMAD.MOV.U32 R11, RZ, RZ, 0x2 ;  /* 0x00000002ff0b7424 */ /* 0x000fe400078e00ff */
        /* <DEDUP_REMOVED lines=13> */
.L_x_8108:
        /* <DEDUP_REMOVED lines=13> */
.L_x_8110:
[----:B------:R-:W-:Y:S05]  /*6680*/  BSYNC.RECONVERGENT B2 ;  /* 0x0000000000027941 */ /* 0x000fea0003800200 */
.L_x_8109:
        /* <DEDUP_REMOVED lines=43> */
.L_x_8107:
[----:B------:R-:W-:Y:S05]  /*6940*/  BSYNC.RECONVERGENT B1 ;  /* 0x0000000000017941 */ /* 0x000fea0003800200 */
.L_x_8106:
[----:B------:R-:W-:Y:S01]  /*6950*/  I2FP.F32.U32 R3, R4 ;  /* 0x0000000400037245 */ /* 0x000fe20000201000 */
[----:B------:R-:W-:Y:S01]  /*6960*/  IMAD.U32 R4, R82, 0x10000, RZ ;  /* 0x0001000052047824 */ /* 0x000fe200078e00ff */
[----:B------:R-:W-:Y:S01]  /*6970*/  BSSY.RECONVERGENT B1, `(.L_x_8111) ;  /* 0x000004e000017945 */ /* 0x000fe20003800200 */
[----:B------:R-:W-:Y:S02]  /*6980*/  HFMA2 R97, -RZ, RZ, 0, 1.1920928955078125e-07 ;  /* 0x00000002ff617431 */ /* 0x000fe400000001ff */
[----:B------:R-:W-:Y:S01]  /*6990*/  FFMA.FTZ R3, R3, R126, 1.1641532182693481445e-10 ;  /* 0x2f00000003037423 */ /* 0x000fe2000001007e */
[----:B------:R-:W-:-:S04]  /*69a0*/  FMUL.FTZ R4, R4, R125 ;  /* 0x0000007d04047220 */ /* 0x000fc80000410000 */
[----:B------:R-:W-:Y:S02]  /*69b0*/  FSETP.GTU.FTZ.AND P3, PT, R3, R0, PT ;  /* 0x000000000300720b */ /* 0x000fe40003f7c000 */
[----:B------:R-:W-:Y:S01]  /*69c0*/  FSEL R3, R2, RZ, P2 ;  /* 0x000000ff02037208 */ /* 0x000fe20001000000 */
[----:B------:R-:W-:Y:S01]  /*69d0*/  IMAD.MOV.U32 R2, RZ, RZ, R10 ;  /* 0x000000ffff027224 */ /* 0x000fe200078e000a */
        /* <DEDUP_REMOVED lines=14> */
.L_x_8113:
        /* <DEDUP_REMOVED lines=13> */
.L_x_8115:
[----:B------:R-:W-:Y:S05]  /*6b90*/  BSYNC.RECONVERGENT B2 ;  /* 0x0000000000027941 */ /* 0x000fea0003800200 */
.L_x_8114:
        /* <DEDUP_REMOVED lines=43> */
.L_x_8112:
[----:B------:R-:W-:Y:S05]  /*6e50*/  BSYNC.RECONVERGENT B1 ;  /* 0x0000000000017941 */ /* 0x000fea0003800200 */
.L_x_8111:
[----:B------:R-:W-:Y:S01]  /*6e60*/  ISETP.NE.AND P4, PT, R97, 0x1, PT ;  /* 0x000000016100780c */ /* 0x000fe20003f85270 */
[----:B------:R-:W-:Y:S01]  /*6e70*/  BSSY.RECONVERGENT B1, `(.L_x_8116) ;  /* 0x0000049000017945 */ /* 0x000fe20003800200 */
[----:B------:R-:W-:Y:S01]  /*6e80*/  I2FP.F32.U32 R3, R2 ;  /* 0x0000000200037245 */ /* 0x000fe20000201000 */
[----:B------:R-:W-:Y:S02]  /*6e90*/  IMAD.U32 R2, R98, 0x10000, RZ ;  /* 0x0001000062027824 */ /* 0x000fe400078e00ff */
        /* <DEDUP_REMOVED lines=14> */
.L_x_8118:
        /* <DEDUP_REMOVED lines=13> */
.L_x_8120:
[----:B------:R-:W-:Y:S05]  /*7050*/  BSYNC.RECONVERGENT B2 ;  /* 0x0000000000027941 */ /* 0x000fea0003800200 */
.L_x_8119:
        /* <DEDUP_REMOVED lines=42> */
.L_x_8117:
[----:B------:R-:W-:Y:S05]  /*7300*/  BSYNC.RECONVERGENT B1 ;  /* 0x0000000000017941 */ /* 0x000fea0003800200 */
.L_x_8116:
[----:B------:R-:W-:Y:S01]  /*7310*/  I2FP.F32.U32 R3, R11 ;  /* 0x0000000b00037245 */ /* 0x000fe20000201000 */
[----:B------:R-:W-:Y:S01]  /*7320*/  BSSY.RECONVERGENT B1, `(.L_x_8121) ;  /* 0x000004f000017945 */ /* 0x000fe20003800200 */
[----:B------:R-:W-:Y:S01]  /*7330*/  PRMT R11, R82, 0x7632, R11 ;  /* 0x00007632520b7816 */ /* 0x000fe2000000000b */
[----:B------:R-:W-:Y:S01]  /*7340*/  IMAD.MOV.U32 R134, RZ, RZ, 0x2 ;  /* 0x00000002ff867424 */ /* 0x000fe200078e00ff */
[----:B------:R-:W-:Y:S01]  /*7350*/  FSEL R97, R2, RZ, P3 ;  /* 0x000000ff02617208 */ /* 0x000fe20001800000 */
[----:B------:R-:W-:Y:S01]  /*7360*/  FFMA.FTZ R3, R3, R126, 1.1641532182693481445e-10 ;  /* 0x2f00000003037423 */ /* 0x000fe2000001007e */
[----:B------:R-:W-:Y:S01]  /*7370*/  MOV R2, R10 ;  /* 0x0000000a00027202 */ /* 0x000fe20000000f00 */
[----:B------:R-:W-:-:S03]  /*7380*/  IMAD.U32 R98, R11, 0x10000, RZ ;  /* 0x000100000b627824 */ /* 0x000fc600078e00ff */
[----:B------:R-:W-:Y:S01]  /*7390*/  FSETP.GTU.FTZ.AND P4, PT, R3, R0, PT ;  /* 0x000000000300720b */ /* 0x000fe20003f9c000 */
[----:B------:R-:W-:-:S03]  /*73a0*/  FMUL.FTZ R98, R98, R125 ;  /* 0x0000007d62627220 */ /* 0x000fc60000410000 */
        /* <DEDUP_REMOVED lines=14> */
.L_x_8123:
        /* <DEDUP_REMOVED lines=13> */
.L_x_8125:
[----:B------:R-:W-:Y:S05]  /*7560*/  BSYNC.RECONVERGENT B2 ;  /* 0x0000000000027941 */ /* 0x000fea0003800200 */
.L_x_8124:
        /* <DEDUP_REMOVED lines=42> */
.L_x_8122:
[----:B------:R-:W-:Y:S05]  /*7810*/  BSYNC.RECONVERGENT B1 ;  /* 0x0000000000017941 */ /* 0x000fea0003800200 */
.L_x_8121:
        /* <DEDUP_REMOVED lines=19> */
.L_x_8128:
        /* <DEDUP_REMOVED lines=13> */
.L_x_8130:
[----:B------:R-:W-:Y:S05]  /*7a20*/  BSYNC.RECONVERGENT B2 ;  /* 0x0000000000027941 */ /* 0x000fea0003800200 */
.L_x_8129:
        /* <DEDUP_REMOVED lines=42> */
.L_x_8127:
[----:B------:R-:W-:Y:S05]  /*7cd0*/  BSYNC.RECONVERGENT B1 ;  /* 0x0000000000017941 */ /* 0x000fea0003800200 */
.L_x_8126:
        /* <DEDUP_REMOVED lines=24> */
.L_x_8133:
        /* <DEDUP_REMOVED lines=13> */
.L_x_8135:
[----:B------:R-:W-:Y:S05]  /*7f30*/  BSYNC.RECONVERGENT B2 ;  /* 0x0000000000027941 */ /* 0x000fea0003800200 */
.L_x_8134:
        /* <DEDUP_REMOVED lines=42> */
.L_x_8132:
[----:B------:R-:W-:Y:S05]  /*81e0*/  BSYNC.RECONVERGENT B1 ;  /* 0x0000000000017941 */ /* 0x000fea0003800200 */
.L_x_8131:
[----:B------:R-:W-:Y:S01]  /*81f0*/  ISETP.NE.AND P6, PT, R136, 0x1, PT ;  /* 0x000000018800780c */ /* 0x000fe20003fc5270 */
[----:B------:R-:W-:Y:S01]  /*8200*/  IMAD.U32 R134, R99, 0x10000, RZ ;  /* 0x0001000063867824 */ /* 0x000fe200078e00ff */
[----:B------:R-:W-:Y:S01]  /*8210*/  I2FP.F32.U32 R11, R127 ;  /* 0x0000007f000b7245 */ /* 0x000fe20000201000 */
[----:B------:R-:W-:Y:S01]  /*8220*/  BSSY.RECONVERGENT B1, `(.L_x_8136) ;  /* 0x0000049000017945 */ /* 0x000fe20003800200 */
[----:B------:R-:W-:Y:S02]  /*8230*/  IMAD.MOV.U32 R135, RZ, RZ, R10 ;  /* 0x000000ffff877224 */ /* 0x000fe400078e000a */
[----:B------:R-:W-:Y:S01]  /*8240*/  FMUL.FTZ R99, R134, R125 ;  /* 0x0000007d86637220 */ /* 0x000fe20000410000 */
[----:B------:R-:W-:Y:S01]  /*8250*/  FFMA.FTZ R127, R11, R126, 1.1641532182693481445e-10 ;  /* 0x2f0000000b7f7423 */ /* 0x000fe2000001007e */
[----:B------:R-:W-:-:S04]  /*8260*/  IMAD.MOV.U32 R11, RZ, RZ, 0x2 ;  /* 0x00000002ff0b7424 */ /* 0x000fc800078e00ff */
        /* <DEDUP_REMOVED lines=10> */
.L_x_8138:
        /* <DEDUP_REMOVED lines=15> */
.L_x_8140:
[----:B------:R-:W-:Y:S05]  /*8400*/  BSYNC.RECONVERGENT B2 ;  /* 0x0000000000027941 */ /* 0x000fea0003800200 */
.L_x_8139:
        /* <DEDUP_REMOVED lines=40> */
[----:B------:R-:W-:Y:S02]  /*8690*/  LOP3.LUT R14, R134, UR37, R137, 0x96, !PT ;  /* 0x00000025860e7c12 */ /* 0x000fe4000f8e9689 */
[----:B------:R-:W-:-:S07]  /*86a0*/  MOV R124, R136 ;  /* 0x00000088007c7202 */ /* 0x000fce0000000f00 */
.L_x_8137:
[----:B------:R-:W-:Y:S05]  /*86b0*/  BSYNC.RECONVERGENT B1 ;  /* 0x0000000000017941 */ /* 0x000fea0003800200 */
.L_x_8136:
        /* <DEDUP_REMOVED lines=11> */
.L_x_8060:
        /* <DEDUP_REMOVED lines=44> */
.L_x_8141:
[----:B01----:R-:W-:Y:S01]  /*8a30*/  MOV R134, R124 ;  /* 0x0000007c00867202 */ /* 0x003fe20000000f00 */
[----:B------:R-:W-:-:S07]  /*8a40*/  VIADD R124, R133, 0x80 ;  /* 0x00000080857c7836 */ /* 0x000fce0000000000 */
.L_x_8018:
[----:B0-----:R-:W-:Y:S05]  /*8a50*/  BSYNC.RECONVERGENT B0 ;  /* 0x0000000000007941 */ /* 0x001fea0003800200 */
.L_x_8017:
        /* <DEDUP_REMOVED lines=36> */
.L_x_8147:
        /* <DEDUP_REMOVED lines=13> */
.L_x_8149:
[----:B------:R-:W-:Y:S05]  /*8d70*/  BSYNC.RECONVERGENT B2 ;  /* 0x0000000000027941 */ /* 0x000fea0003800200 */
.L_x_8148:
        /* <DEDUP_REMOVED lines=41> */
.L_x_8146:
[----:B------:R-:W-:Y:S05]  /*9010*/  BSYNC.RECONVERGENT B1 ;  /* 0x0000000000017941 */ /* 0x000fea0003800200 */
.L_x_8145:
[----:B------:R-:W1:Y:S01]  /*9020*/  LDC R0, c[0x0][0x404] ;  /* 0x00010100ff007b82 */ /* 0x000e620000000800 */
[----:B------:R-:W-:Y:S01]  /*9030*/  I2FP.F32.U32 R2, R2 ;  /* 0x0000000200027245 */ /* 0x000fe20000201000 */
[----:B------:R-:W-:Y:S01]  /*9040*/  HFMA2 R127, -RZ, RZ, 0.1171875, 0 ;  /* 0x2f800000ff7f7431 */ /* 0x000fe200000001ff */
[----:B------:R-:W-:Y:S01]  /*9050*/  ISETP.NE.AND P2, PT, R4, 0x1, PT ;  /* 0x000000010400780c */ /* 0x000fe20003f45270 */
[----:B------:R-:W-:Y:S01]  /*9060*/  BSSY.RECONVERGENT B1, `(.L_x_8150) ;  /* 0x000004c000017945 */ /* 0x000fe20003800200 */
[----:B------:R-:W-:Y:S01]  /*9070*/  LOP3.LUT R128, R128, 0xffffffef, RZ, 0xc0, !PT ;  /* 0xffffffef80807812 */ /* 0x000fe200078ec0ff */
[----:B------:R-:W-:Y:S02]  /*9080*/  IMAD.MOV.U32 R5, RZ, RZ, 0x2 ;  /* 0x00000002ff057424 */ /* 0x000fe400078e00ff */
[----:B------:R-:W-:Y:S01]  /*9090*/  FFMA.FTZ R3, R2, R127, 1.1641532182693481445e-10 ;  /* 0x2f00000002037423 */ /* 0x000fe2000001007f */
[----:B------:R-:W2:Y:S01]  /*90a0*/  LDC R125, c[0x0][0x408] ;  /* 0x00010200ff7d7b82 */ /* 0x000ea20000000800 */
[C---:B-----5:R-:W-:Y:S01]  /*90b0*/  IMAD.U32 R2, R104.reuse, 0x10000, RZ ;  /* 0x0001000068027824 */ /* 0x060fe200078e00ff */
[----:B------:R-:W-:-:S02]  /*90c0*/  PRMT R104, R104, 0x7632, R104 ;  /* 0x0000763268687816 */ /* 0x000fc40000000068 */
[----:B-1----:R-:W-:Y:S01]  /*90d0*/  FSETP.LE.FTZ.AND P4, PT, R3, R0, PT ;  /* 0x000000000300720b */ /* 0x002fe20003f93000 */
[----:B------:R-:W-:Y:S02]  /*90e0*/  IMAD.MOV.U32 R3, RZ, RZ, R10 ;  /* 0x000000ffff037224 */ /* 0x000fe400078e000a */
[----:B--2---:R-:W-:-:S10]  /*90f0*/  FMUL.FTZ R2, R2, R125 ;  /* 0x0000007d02027220 */ /* 0x004fd40000410000 */
        /* <DEDUP_REMOVED lines=10> */
.L_x_8152:
        /* <DEDUP_REMOVED lines=13> */
.L_x_8154:
[----:B------:R-:W-:Y:S05]  /*9270*/  BSYNC.RECONVERGENT B2 ;  /* 0x0000000000027941 */ /* 0x000fea0003800200 */
.L_x_8153:
[----:B------:R-:W-:Y:S01]  /*9280*/  IMAD.WIDE.U32 R6, R132, -0x326172a9, RZ ;  /* 0xcd9e8d5784067825 */ /* 0x000fe200078e00ff */
[----:B0-----:R-:W-:-:S03]  /*9290*/  LOP3.LUT R100, R9, UR9, R5, 0x96, !PT ;  /* 0x0000000909647c12 */ /* 0x001fc6000f8e9605 */
        /* <DEDUP_REMOVED lines=40> */
.L_x_8151:
[----:B------:R-:W-:Y:S05]  /*9520*/  BSYNC.RECONVERGENT B1 ;  /* 0x0000000000017941 */ /* 0x000fea0003800200 */
.L_x_8150:
[----:B------:R-:W-:Y:S01]  /*9530*/  I2FP.F32.U32 R4, R3 ;  /* 0x0000000300047245 */ /* 0x000fe20000201000 */
[----:B------:R-:W-:Y:S01]  /*9540*/  IMAD.U32 R6, R80, 0x10000, RZ ;  /* 0x0001000050067824 */ /* 0x000fe200078e00ff */
[----:B------:R-:W-:Y:S01]  /*9550*/  ISETP.NE.AND P3, PT, R5, 0x1, PT ;  /* 0x000000010500780c */ /* 0x000fe20003f65270 */
[----:B------:R-:W-:Y:S02]  /*9560*/  BSSY.RECONVERGENT B1, `(.L_x_8155) ;  /* 0x000004c000017945 */ /* 0x000fe40003800200 */
[----:B------:R-:W-:Y:S01]  /*9570*/  FFMA.FTZ R3, R4, R127, 1.1641532182693481445e-10 ;  /* 0x2f00000004037423 */ /* 0x000fe2000001007f */
[----:B------:R-:W-:Y:S01]  /*9580*/  FMUL.FTZ R6, R6, R125 ;  /* 0x0000007d06067220 */ /* 0x000fe20000410000 */
[----:B------:R-:W-:-:S03]  /*9590*/  IMAD.MOV.U32 R4, RZ, RZ, 0x2 ;  /* 0x00000002ff047424 */ /* 0x000fc600078e00ff */
[----:B------:R-:W-:Y:S02]  /*95a0*/  FSETP.GTU.FTZ.AND P2, PT, R3, R0, PT ;  /* 0x000000000300720b */ /* 0x000fe40003f5c000 */
[----:B------:R-:W-:Y:S02]  /*95b0*/  FSEL R3, R2, RZ, P4 ;  /* 0x000000ff02037208 */ /* 0x000fe40002000000 */
[----:B0-----:R-:W-:Y:S02]  /*95c0*/  FSEL R100, R6, RZ, !P2 ;  /* 0x000000ff06647208 */ /* 0x001fe40005000000 */
        /* <DEDUP_REMOVED lines=13> */
.L_x_8157:
        /* <DEDUP_REMOVED lines=13> */
.L_x_8159:
[----:B------:R-:W-:Y:S05]  /*9770*/  BSYNC.RECONVERGENT B2 ;  /* 0x0000000000027941 */ /* 0x000fea0003800200 */
.L_x_8158:
        /* <DEDUP_REMOVED lines=42> */
.L_x_8156:
[----:B------:R-:W-:Y:S05]  /*9a20*/  BSYNC.RECONVERGENT B1 ;  /* 0x0000000000017941 */ /* 0x000fea0003800200 */
.L_x_8155:
        /* <DEDUP_REMOVED lines=8> */
[----:B------:R-:W-:Y:S02]  /*9ab0*/  IMAD.MOV.U32 R3, RZ, RZ, R10 ;  /* 0x000000ffff037224 */ /* 0x000fe400078e000a */
[----:B------:R-:W-:-:S10]  /*9ac0*/  FMUL.FTZ R2, R2, R125 ;  /* 0x0000007d02027220 */ /* 0x000fd40000410000 */
        /* <DEDUP_REMOVED lines=10> */
.L_x_8162:
        /* <DEDUP_REMOVED lines=13> */
.L_x_8164:
[----:B------:R-:W-:Y:S05]  /*9c40*/  BSYNC.RECONVERGENT B2 ;  /* 0x0000000000027941 */ /* 0x000fea0003800200 */
.L_x_8163:
        /* <DEDUP_REMOVED lines=42> */
.L_x_8161:
[----:B------:R-:W-:Y:S05]  /*9ef0*/  BSYNC.RECONVERGENT B1 ;  /* 0x0000000000017941 */ /* 0x000fea0003800200 */
.L_x_8160:
[----:B------:R-:W-:Y:S01]  /*9f00*/  I2FP.F32.U32 R4, R3 ;  /* 0x0000000300047245 */ /* 0x000fe20000201000 */
[----:B------:R-:W-:Y:S01]  /*9f10*/  BSSY.RECONVERGENT B1, `(.L_x_8165) ;  /* 0x000004f000017945 */ /* 0x000fe20003800200 */
[----:B------:R-:W-:Y:S02]  /*9f20*/  PRMT R3, R80, 0x7632, R3 ;  /* 0x0000763250037816 */ /* 0x000fe40000000003 */
[----:B------:R-:W-:Y:S01]  /*9f30*/  FSEL R101, R2, RZ, P4 ;  /* 0x000000ff02657208 */ /* 0x000fe20002000000 */
[----:B------:R-:W-:Y:S01]  /*9f40*/  IMAD.MOV.U32 R2, RZ, RZ, R10 ;  /* 0x000000ffff027224 */ /* 0x000fe200078e000a */
[----:B------:R-:W-:Y:S01]  /*9f50*/  SHF.L.U32 R6, R3, 0x10, RZ ;  /* 0x0000001003067819 */ /* 0x000fe200000006ff */
[----:B------:R-:W-:Y:S01]  /*9f60*/  FFMA.FTZ R3, R4, R127, 1.1641532182693481445e-10 ;  /* 0x2f00000004037423 */ /* 0x000fe2000001007f */
[----:B------:R-:W-:-:S03]  /*9f70*/  IMAD.MOV.U32 R4, RZ, RZ, 0x2 ;  /* 0x00000002ff047424 */ /* 0x000fc600078e00ff */
[----:B------:R-:W-:Y:S01]  /*9f80*/  FMUL.FTZ R6, R6, R125 ;  /* 0x0000007d06067220 */ /* 0x000fe20000410000 */
        /* <DEDUP_REMOVED lines=15> */
.L_x_8167:
        /* <DEDUP_REMOVED lines=13> */
.L_x_8169:
[----:B------:R-:W-:Y:S05]  /*a150*/  BSYNC.RECONVERGENT B2 ;  /* 0x0000000000027941 */ /* 0x000fea0003800200 */
.L_x_8168:
        /* <DEDUP_REMOVED lines=42> */
.L_x_8166:
[----:B------:R-:W-:Y:S05]  /*a400*/  BSYNC.RECONVERGENT B1 ;  /* 0x0000000000017941 */ /* 0x000fea0003800200 */
.L_x_8165:
[----:B------:R-:W-:Y:S01]  /*a410*/  I2FP.F32.U32 R2, R2 ;  /* 0x0000000200027245 */ /* 0x000fe20000201000 */
[----:B------:R-:W-:Y:S01]  /*a420*/  BSSY.RECONVERGENT B1, `(.L_x_8170) ;  /* 0x000004d000017945 */ /* 0x000fe20003800200 */
[----:B------:R-:W-:Y:S01]  /*a430*/  ISETP.NE.AND P2, PT, R4, 0x1, PT ;  /* 0x000000010400780c */ /* 0x000fe20003f45270 */
[----:B------:R-:W-:Y:S01]  /*a440*/  IMAD.MOV.U32 R5, RZ, RZ, 0x2 ;  /* 0x00000002ff057424 */ /* 0x000fe200078e00ff */
[----:B------:R-:W-:Y:S01]  /*a450*/  LOP3.LUT R128, R128, 0xfffffffb, RZ, 0xc0, !PT ;  /* 0xfffffffb80807812 */ /* 0x000fe200078ec0ff */
[----:B------:R-:W-:Y:S01]  /*a460*/  FFMA.FTZ R3, R2, R127, 1.1641532182693481445e-10 ;  /* 0x2f00000002037423 */ /* 0x000fe2000001007f */
[C---:B------:R-:W-:Y:S01]  /*a470*/  IMAD.U32 R2, R105.reuse, 0x10000, RZ ;  /* 0x0001000069027824 */ /* 0x040fe200078e00ff */
[----:B------:R-:W-:-:S03]  /*a480*/  PRMT R105, R105, 0x7632, R105 ;  /* 0x0000763269697816 */ /* 0x000fc60000000069 */
        /* <DEDUP_REMOVED lines=13> */
.L_x_8172:
        /* <DEDUP_REMOVED lines=13> */
.L_x_8174:
[----:B------:R-:W-:Y:S05]  /*a630*/  BSYNC.RECONVERGENT B2 ;  /* 0x0000000000027941 */ /* 0x000fea0003800200 */
.L_x_8173:
        /* <DEDUP_REMOVED lines=43> */
.L_x_8171:
[----:B------:R-:W-:Y:S05]  /*a8f0*/  BSYNC.RECONVERGENT B1 ;  /* 0x0000000000017941 */ /* 0x000fea0003800200 */
.L_x_8170:
        /* <DEDUP_REMOVED lines=23> */
.L_x_8177:
        /* <DEDUP_REMOVED lines=13> */
.L_x_8179:
[----:B------:R-:W-:Y:S05]  /*ab40*/  BSYNC.RECONVERGENT B2 ;  /* 0x0000000000027941 */ /* 0x000fea0003800200 */
.L_x_8178:
        /* <DEDUP_REMOVED lines=42> */
.L_x_8176:
[----:B------:R-:W-:Y:S05]  /*adf0*/  BSYNC.RECONVERGENT B1 ;  /* 0x0000000000017941 */ /* 0x000fea0003800200 */
.L_x_8175:
[----:B------:R-:W-:Y:S01]  /*ae00*/  I2FP.F32.U32 R2, R2 ;  /* 0x0000000200027245 */ /* 0x000fe20000201000 */
[----:B------:R-:W-:Y:S01]  /*ae10*/  BSSY.RECONVERGENT B1, `(.L_x_8180) ;  /* 0x000004c000017945 */ /* 0x000fe20003800200 */
[----:B------:R-:W-:Y:S01]  /*ae20*/  ISETP.NE.AND P2, PT, R11, 0x1, PT ;  /* 0x000000010b00780c */ /* 0x000fe20003f45270 */
[----:B------:R-:W-:Y:S01]  /*ae30*/  IMAD.MOV.U32 R5, RZ, RZ, R10 ;  /* 0x000000ffff057224 */ /* 0x000fe200078e000a */
[----:B------:R-:W-:Y:S01]  /*ae40*/  SHF.L.U32 R4, R105, 0x10, RZ ;  /* 0x0000001069047819 */ /* 0x000fe200000006ff */
[----:B------:R-:W-:Y:S01]  /*ae50*/  FFMA.FTZ R3, R2, R127, 1.1641532182693481445e-10 ;  /* 0x2f00000002037423 */ /* 0x000fe2000001007f */
[----:B------:R-:W-:Y:S01]  /*ae60*/  LOP3.LUT R128, R128, 0xfffffffd, RZ, 0xc0, !PT ;  /* 0xfffffffd80807812 */ /* 0x000fe200078ec0ff */
[----:B------:R-:W-:Y:S02]  /*ae70*/  IMAD.MOV.U32 R105, RZ, RZ, 0x2 ;  /* 0x00000002ff697424 */ /* 0x000fe400078e00ff */
        /* <DEDUP_REMOVED lines=12> */
.L_x_8182:
        /* <DEDUP_REMOVED lines=13> */
.L_x_8184:
[----:B------:R-:W-:Y:S05]  /*b010*/  BSYNC.RECONVERGENT B2 ;  /* 0x0000000000027941 */ /* 0x000fea0003800200 */
.L_x_8183:
        /* <DEDUP_REMOVED lines=43> */
.L_x_8181:
[----:B------:R-:W-:Y:S05]  /*b2d0*/  BSYNC.RECONVERGENT B1 ;  /* 0x0000000000017941 */ /* 0x000fea0003800200 */
.L_x_8180:
[----:B------:R-:W-:Y:S01]  /*b2e0*/  PRMT R3, R81, 0x7632, R3 ;  /* 0x0000763251037816 */ /* 0x000fe20000000003 */
[----:B------:R-:W-:Y:S01]  /*b2f0*/  BSSY.RECONVERGENT B1, `(.L_x_8185) ;  /* 0x0000050000017945 */ /* 0x000fe20003800200 */
[----:B------:R-:W-:Y:S02]  /*b300*/  I2FP.F32.U32 R4, R5 ;  /* 0x0000000500047245 */ /* 0x000fe40000201000 */
[----:B------:R-:W-:Y:S01]  /*b310*/  FSEL R103, R2, RZ, P4 ;  /* 0x000000ff02677208 */ /* 0x000fe20002000000 */
[----:B------:R-:W-:Y:S01]  /*b320*/  IMAD.U32 R104, R3, 0x10000, RZ ;  /* 0x0001000003687824 */ /* 0x000fe200078e00ff */
[----:B------:R-:W-:Y:S01]  /*b330*/  MOV R2, R10 ;  /* 0x0000000a00027202 */ /* 0x000fe20000000f00 */
[----:B------:R-:W-:Y:S02]  /*b340*/  FFMA.FTZ R3, R4, R127, 1.1641532182693481445e-10 ;  /* 0x2f00000004037423 */ /* 0x000fe4000001007f */
[----:B------:R-:W-:-:S03]  /*b350*/  FMUL.FTZ R104, R104, R125 ;  /* 0x0000007d68687220 */ /* 0x000fc60000410000 */
        /* <DEDUP_REMOVED lines=16> */
.L_x_8187:
        /* <DEDUP_REMOVED lines=13> */
.L_x_8189:
[----:B------:R-:W-:Y:S05]  /*b530*/  BSYNC.RECONVERGENT B2 ;  /* 0x0000000000027941 */ /* 0x000fea0003800200 */
.L_x_8188:
        /* <DEDUP_REMOVED lines=43> */
.L_x_8186:
[----:B------:R-:W-:Y:S05]  /*b7f0*/  BSYNC.RECONVERGENT B1 ;  /* 0x0000000000017941 */ /* 0x000fea0003800200 */
.L_x_8185:
        /* <DEDUP_REMOVED lines=19> */
.L_x_8192:
        /* <DEDUP_REMOVED lines=13> */
.L_x_8194:
[----:B------:R-:W-:Y:S05]  /*ba00*/  BSYNC.RECONVERGENT B2 ;  /* 0x0000000000027941 */ /* 0x000fea0003800200 */
.L_x_8193:
        /* <DEDUP_REMOVED lines=42> */
.L_x_8191:
[----:B------:R-:W-:Y:S05]  /*bcb0*/  BSYNC.RECONVERGENT B1 ;  /* 0x0000000000017941 */ /* 0x000fea0003800200 */
.L_x_8190:
        /* <DEDUP_REMOVED lines=23> */
.L_x_8197:
        /* <DEDUP_REMOVED lines=13> */
.L_x_8199:
[----:B------:R-:W-:Y:S05]  /*bf00*/  BSYNC.RECONVERGENT B2 ;  /* 0x0000000000027941 */ /* 0x000fea0003800200 */
.L_x_8198:
        /* <DEDUP_REMOVED lines=43> */
.L_x_8196:
[----:B------:R-:W-:Y:S05]  /*c1c0*/  BSYNC.RECONVERGENT B1 ;  /* 0x0000000000017941 */ /* 0x000fea0003800200 */
.L_x_8195:
        /* <DEDUP_REMOVED lines=18> */
.L_x_8202:
        /* <DEDUP_REMOVED lines=13> */
.L_x_8204:
[----:B------:R-:W-:Y:S05]  /*c3c0*/  BSYNC.RECONVERGENT B2 ;  /* 0x0000000000027941 */ /* 0x000fea0003800200 */
.L_x_8203:
        /* <DEDUP_REMOVED lines=42> */
.L_x_8201:
[----:B------:R-:W-:Y:S05]  /*c670*/  BSYNC.RECONVERGENT B1 ;  /* 0x0000000000017941 */ /* 0x000fea0003800200 */
.L_x_8200:
[----:B------:R-:W-:Y:S01]  /*c680*/  I2FP.F32.U32 R106, R11 ;  /* 0x0000000b006a7245 */ /* 0x000fe20000201000 */
[----:B------:R-:W-:Y:S01]  /*c690*/  BSSY.RECONVERGENT B1, `(.L_x_8205) ;  /* 0x000004f000017945 */ /* 0x000fe20003800200 */
[----:B------:R-:W-:Y:S01]  /*c6a0*/  PRMT R3, R82, 0x7632, R3 ;  /* 0x0000763252037816 */ /* 0x000fe20000000003 */
[----:B------:R-:W-:Y:S01]  /*c6b0*/  IMAD.MOV.U32 R136, RZ, RZ, 0x2 ;  /* 0x00000002ff887424 */ /* 0x000fe200078e00ff */
[----:B------:R-:W-:Y:S01]  /*c6c0*/  FSEL R105, R2, RZ, P3 ;  /* 0x000000ff02697208 */ /* 0x000fe20001800000 */
[----:B------:R-:W-:Y:S01]  /*c6d0*/  IMAD.MOV.U32 R2, RZ, RZ, R10 ;  /* 0x000000ffff027224 */ /* 0x000fe200078e000a */
[----:B------:R-:W-:Y:S01]  /*c6e0*/  SHF.L.U32 R134, R3, 0x10, RZ ;  /* 0x0000001003867819 */ /* 0x000fe200000006ff */
[----:B------:R-:W-:-:S04]  /*c6f0*/  FFMA.FTZ R3, R106, R127, 1.1641532182693481445e-10 ;  /* 0x2f0000006a037423 */ /* 0x000fc8000001007f */
        /* <DEDUP_REMOVED lines=16> */
.L_x_8207:
        /* <DEDUP_REMOVED lines=13> */
.L_x_8209:
[----:B------:R-:W-:Y:S05]  /*c8d0*/  BSYNC.RECONVERGENT B2 ;  /* 0x0000000000027941 */ /* 0x000fea0003800200 */
.L_x_8208:
        /* <DEDUP_REMOVED lines=41> */
[----:B------:R-:W-:-:S07]  /*cb70*/  LOP3.LUT R14, R134, UR37, R139, 0x96, !PT ;  /* 0x00000025860e7c12 */ /* 0x000fce000f8e968b */
.L_x_8206:
[----:B------:R-:W-:Y:S05]  /*cb80*/  BSYNC.RECONVERGENT B1 ;  /* 0x0000000000017941 */ /* 0x000fea0003800200 */
.L_x_8205:
[----:B------:R-:W-:Y:S01]  /*cb90*/  ISETP.NE.AND P5, PT, R136, 0x1, PT ;  /* 0x000000018800780c */ /* 0x000fe20003fa5270 */
[C---:B------:R-:W-:Y:S01]  /*cba0*/  IMAD.U32 R106, R107.reuse, 0x10000, RZ ;  /* 0x000100006b6a7824 */ /* 0x040fe200078e00ff */
[----:B------:R-:W-:Y:S01]  /*cbb0*/  I2FP.F32.U32 R2, R2 ;  /* 0x0000000200027245 */ /* 0x000fe20000201000 */
[----:B------:R-:W-:Y:S01]  /*cbc0*/  BSSY.RECONVERGENT B1, `(.L_x_8210) ;  /* 0x0000048000017945 */ /* 0x000fe20003800200 */
        /* <DEDUP_REMOVED lines=15> */
.L_x_8212:
        /* <DEDUP_REMOVED lines=13> */
.L_x_8214:
[----:B------:R-:W-:Y:S05]  /*cd90*/  BSYNC.RECONVERGENT B2 ;  /* 0x0000000000027941 */ /* 0x000fea0003800200 */
.L_x_8213:
        /* <DEDUP_REMOVED lines=42> */
.L_x_8211:
[----:B------:R-:W-:Y:S05]  /*d040*/  BSYNC.RECONVERGENT B1 ;  /* 0x0000000000017941 */ /* 0x000fea0003800200 */
.L_x_8210:
[----:B------:R-:W-:Y:S01]  /*d050*/  I2FP.F32.U32 R106, R134 ;  /* 0x00000086006a7245 */ /* 0x000fe20000201000 */
[----:B------:R-:W-:Y:S01]  /*d060*/  IMAD.U32 R134, R83, 0x10000, RZ ;  /* 0x0001000053867824 */ /* 0x000fe200078e00ff */
[----:B------:R-:W-:Y:S01]  /*d070*/  FSEL R135, R2, RZ, P4 ;  /* 0x000000ff02877208 */ /* 0x000fe20002000000 */
[----:B------:R-:W-:Y:S01]  /*d080*/  BSSY.RECONVERGENT B1, `(.L_x_8215) ;  /* 0x000004d000017945 */ /* 0x000fe20003800200 */
[----:B------:R-:W-:Y:S02]  /*d090*/  IMAD.MOV.U32 R138, RZ, RZ, 0x2 ;  /* 0x00000002ff8a7424 */ /* 0x000fe400078e00ff */
[----:B------:R-:W-:Y:S01]  /*d0a0*/  FFMA.FTZ R11, R106, R127, 1.1641532182693481445e-10 ;  /* 0x2f0000006a0b7423 */ /* 0x000fe2000001007f */
[----:B------:R-:W-:Y:S01]  /*d0b0*/  FMUL.FTZ R106, R134, R125 ;  /* 0x0000007d866a7220 */ /* 0x000fe20000410000 */
[----:B------:R-:W-:-:S03]  /*d0c0*/  MOV R134, R10 ;  /* 0x0000000a00867202 */ /* 0x000fc60000000f00 */
[----:B------:R-:W-:-:S04]  /*d0d0*/  FSETP.GTU.FTZ.AND P5, PT, R11, R0, PT ;  /* 0x000000000b00720b */ /* 0x000fc80003fbc000 */
[----:B------:R-:W-:Y:S02]  /*d0e0*/  FSEL R106, R106, RZ, !P5 ;  /* 0x000000ff6a6a7208 */ /* 0x000fe40006800000 */
[----:B------:R-:W-:Y:S02]  /*d0f0*/  SEL R11, RZ, 0x1, P5 ;  /* 0x00000001ff0b7807 */ /* 0x000fe40002800000 */
[----:B------:R-:W-:Y:S01]  /*d100*/  ISETP.NE.AND P5, PT, R137, 0x1, PT ;  /* 0x000000018900780c */ /* 0x000fe20003fa5270 */
[----:B------:R-:W-:Y:S01]  /*d110*/  FADD.FTZ R106, R106, R135 ;  /* 0x000000876a6a7221 */ /* 0x000fe20000010000 */
[----:B------:R-:W-:-:S03]  /*d120*/  PRMT R2, R11, 0x7610, R2 ;  /* 0x000076100b027816 */ /* 0x000fc60000000002 */
        /* <DEDUP_REMOVED lines=10> */
.L_x_8217:
        /* <DEDUP_REMOVED lines=13> */
.L_x_8219:
[----:B------:R-:W-:Y:S05]  /*d2a0*/  BSYNC.RECONVERGENT B2 ;  /* 0x0000000000027941 */ /* 0x000fea0003800200 */
.L_x_8218:
        /* <DEDUP_REMOVED lines=42> */
.L_x_8216:
[----:B------:R-:W-:Y:S05]  /*d550*/  BSYNC.RECONVERGENT B1 ;  /* 0x0000000000017941 */ /* 0x000fea0003800200 */
.L_x_8215:
[----:B------:R-:W-:Y:S01]  /*d560*/  ISETP.NE.AND P6, PT, R138, 0x1, PT ;  /* 0x000000018a00780c */ /* 0x000fe20003fc5270 */
[----:B------:R-:W-:Y:S01]  /*d570*/  IMAD.U32 R136, R107, 0x10000, RZ ;  /* 0x000100006b887824 */ /* 0x000fe200078e00ff */
[----:B------:R-:W-:Y:S01]  /*d580*/  I2FP.F32.U32 R134, R134 ;  /* 0x0000008600867245 */ /* 0x000fe20000201000 */
[----:B------:R-:W-:Y:S01]  /*d590*/  BSSY.RECONVERGENT B1, `(.L_x_8220) ;  /* 0x0000049000017945 */ /* 0x000fe20003800200 */
[----:B------:R-:W-:Y:S02]  /*d5a0*/  HFMA2 R11, -RZ, RZ, 0, 1.1920928955078125e-07 ;  /* 0x00000002ff0b7431 */ /* 0x000fe400000001ff */
[----:B------:R-:W-:Y:S01]  /*d5b0*/  FMUL.FTZ R107, R136, R125 ;  /* 0x0000007d886b7220 */ /* 0x000fe20000410000 */
        /* <DEDUP_REMOVED lines=12> */
.L_x_8222:
        /* <DEDUP_REMOVED lines=15> */
.L_x_8224:
[----:B------:R-:W-:Y:S05]  /*d770*/  BSYNC.RECONVERGENT B2 ;  /* 0x0000000000027941 */ /* 0x000fea0003800200 */
.L_x_8223:
        /* <DEDUP_REMOVED lines=42> */
.L_x_8221:
[----:B------:R-:W-:Y:S05]  /*da20*/  BSYNC.RECONVERGENT B1 ;  /* 0x0000000000017941 */ /* 0x000fea0003800200 */
.L_x_8220:
[----:B------:R-:W-:Y:S02]  /*da30*/  I2FP.F32.U32 R134, R134 ;  /* 0x0000008600867245 */ /* 0x000fe40000201000 */
[----:B------:R-:W-:Y:S02]  /*da40*/  PRMT R135, R83, 0x7632, R135 ;  /* 0x0000763253877816 */ /* 0x000fe40000000087 */
[----:B------:R-:W-:Y:S01]  /*da50*/  FSEL R107, R107, RZ, P5 ;  /* 0x000000ff6b6b7208 */ /* 0x000fe20002800000 */
[----:B------:R-:W-:Y:S01]  /*da60*/  FFMA.FTZ R127, R134, R127, 1.1641532182693481445e-10 ;  /* 0x2f000000867f7423 */ /* 0x000fe2000001007f */
[----:B------:R-:W-:-:S04]  /*da70*/  SHF.L.U32 R136, R135, 0x10, RZ ;  /* 0x0000001087887819 */ /* 0x000fc800000006ff */
[----:B------:R-:W-:Y:S01]  /*da80*/  FSETP.GTU.FTZ.AND P6, PT, R127, R0, PT ;  /* 0x000000007f00720b */ /* 0x000fe20003fdc000 */
[----:B------:R-:W-:-:S03]  /*da90*/  FMUL.FTZ R136, R136, R125 ;  /* 0x0000007d88887220 */ /* 0x000fc60000410000 */
[----:B------:R-:W-:Y:S02]  /*daa0*/  SEL R0, RZ, 0x1, P6 ;  /* 0x00000001ff007807 */ /* 0x000fe40003000000 */
[----:B------:R-:W-:-:S05]  /*dab0*/  FSEL R136, R136, RZ, !P6 ;  /* 0x000000ff88887208 */ /* 0x000fca0007000000 */
[----:B------:R-:W-:-:S04]  /*dac0*/  FADD.FTZ R107, R136, R107 ;  /* 0x0000006b886b7221 */ /* 0x000fc80000010000 */
[----:B------:R-:W-:Y:S01]  /*dad0*/  @P1 FADD.FTZ R107, R91, R107 ;  /* 0x0000006b5b6b1221 */ /* 0x000fe20000010000 */
[----:B------:R-:W-:Y:S06]  /*dae0*/  BRA `(.L_x_8225) ;  /* 0x0000002800107947 */ /* 0x000fec0003800000 */
.L_x_8144:
[----:B------:R-:W-:Y:S01]  /*daf0*/  ISETP.NE.AND P2, PT, R11, 0x1, PT ;  /* 0x000000010b00780c */ /* 0x000fe20003f45270 */
[----:B------:R-:W-:Y:S01]  /*db00*/  BSSY.RECONVERGENT B1, `(.L_x_8226) ;  /* 0x0000047000017945 */ /* 0x000fe20003800200 */
[----:B0-----:R-:W-:Y:S02]  /*db10*/  IMAD.MOV.U32 R103, RZ, RZ, 0x2 ;  /* 0x00000002ff677424 */ /* 0x001fe400078e00ff */
        /* <DEDUP_REMOVED lines=13> */
.L_x_8228:
        /* <DEDUP_REMOVED lines=13> */
.L_x_8230:
[----:B------:R-:W-:Y:S05]  /*dcc0*/  BSYNC.RECONVERGENT B2 ;  /* 0x0000000000027941 */ /* 0x000fea0003800200 */
.L_x_8229:
        /* <DEDUP_REMOVED lines=42> */
.L_x_8227:
[----:B------:R-:W-:Y:S05]  /*df70*/  BSYNC.RECONVERGENT B1 ;  /* 0x0000000000017941 */ /* 0x000fea0003800200 */
.L_x_8226:
        /* <DEDUP_REMOVED lines=8> */
[----:B------:R-:W-:Y:S02]  /*e000*/  IMAD.MOV.U32 R127, RZ, RZ, 0x2 ;  /* 0x00000002ff7f7424 */ /* 0x000fe400078e00ff */
[----:B------:R-:W-:-:S02]  /*e010*/  IMAD.MOV.U32 R11, RZ, RZ, R10 ;  /* 0x000000ffff0b7224 */ /* 0x000fc400078e000a */
[----:B0-----:R-:W-:Y:S02]  /*e020*/  FSETP.LE.FTZ.AND P3, PT, R102, R125, PT ;  /* 0x0000007d6600720b */ /* 0x001fe40003f73000 */
        /* <DEDUP_REMOVED lines=11> */
.L_x_8233:
        /* <DEDUP_REMOVED lines=13> */
.L_x_8235:
[----:B------:R-:W-:Y:S05]  /*e1b0*/  BSYNC.RECONVERGENT B2 ;  /* 0x0000000000027941 */ /* 0x000fea0003800200 */
.L_x_8234:
        /* <DEDUP_REMOVED lines=42> */
.L_x_8232:
[----:B------:R-:W-:Y:S05]  /*e460*/  BSYNC.RECONVERGENT B1 ;  /* 0x0000000000017941 */ /* 0x000fea0003800200 */
.L_x_8231:
        /* <DEDUP_REMOVED lines=19> */
.L_x_8238:
        /* <DEDUP_REMOVED lines=13> */
.L_x_8240:
[----:B------:R-:W-:Y:S05]  /*e670*/  BSYNC.RECONVERGENT B2 ;  /* 0x0000000000027941 */ /* 0x000fea0003800200 */
.L_x_8239:
        /* <DEDUP_REMOVED lines=42> */
.L_x_8237:
[----:B------:R-:W-:Y:S05]  /*e920*/  BSYNC.RECONVERGENT B1 ;  /* 0x0000000000017941 */ /* 0x000fea0003800200 */
.L_x_8236:
[----:B------:R-:W-:Y:S01]  /*e930*/  I2FP.F32.U32 R11, R11 ;  /* 0x0000000b000b7245 */ /* 0x000fe20000201000 */
[----:B------:R-:W-:Y:S01]  /*e940*/  BSSY.RECONVERGENT B1, `(.L_x_8241) ;  /* 0x000004c000017945 */ /* 0x000fe20003800200 */
[----:B------:R-:W-:Y:S01]  /*e950*/  LOP3.LUT R128, R128, 0xfffffffb, RZ, 0xc0, !PT ;  /* 0xfffffffb80807812 */ /* 0x000fe200078ec0ff */
[----:B------:R-:W-:Y:S02]  /*e960*/  HFMA2 R127, -RZ, RZ, 0, 1.1920928955078125e-07 ;  /* 0x00000002ff7f7431 */ /* 0x000fe400000001ff */
[----:B------:R-:W-:Y:S02]  /*e970*/  IMAD.U32 R103, R105, 0x10000, RZ ;  /* 0x0001000069677824 */ /* 0x000fe400078e00ff */
[----:B------:R-:W-:Y:S01]  /*e980*/  FFMA.FTZ R104, R11, R100, 1.1641532182693481445e-10 ;  /* 0x2f0000000b687423 */ /* 0x000fe20000010064 */
[----:B------:R-:W-:-:S04]  /*e990*/  PRMT R11, R105, 0x7632, R11 ;  /* 0x00007632690b7816 */ /* 0x000fc8000000000b */
[----:B------:R-:W-:Y:S01]  /*e9a0*/  FSETP.LE.FTZ.AND P2, PT, R104, R125, PT ;  /* 0x0000007d6800720b */ /* 0x000fe20003f53000 */
[----:B------:R-:W-:-:S12]  /*e9b0*/  IMAD.MOV.U32 R104, RZ, RZ, R10 ;  /* 0x000000ffff687224 */ /* 0x000fd800078e000a */
[----:B------:R-:W-:Y:S02]  /*e9c0*/  @P2 LOP3.LUT R128, R128, 0x4, RZ, 0xfc, !PT ;  /* 0x0000000480802812 */ /* 0x000fe400078efcff */
[----:B------:R-:W-:-:S13]  /*e9d0*/  ISETP.NE.AND P2, PT, R134, 0x1, PT ;  /* 0x000000018600780c */ /* 0x000fda0003f45270 */
        /* <DEDUP_REMOVED lines=9> */
.L_x_8243:
        /* <DEDUP_REMOVED lines=13> */
.L_x_8245:
[----:B------:R-:W-:Y:S05]  /*eb40*/  BSYNC.RECONVERGENT B2 ;  /* 0x0000000000027941 */ /* 0x000fea0003800200 */
.L_x_8244:
        /* <DEDUP_REMOVED lines=43> */
.L_x_8242:
[----:B------:R-:W-:Y:S05]  /*ee00*/  BSYNC.RECONVERGENT B1 ;  /* 0x0000000000017941 */ /* 0x000fea0003800200 */
.L_x_8241:
        /* <DEDUP_REMOVED lines=19> */
.L_x_8248:
        /* <DEDUP_REMOVED lines=13> */
.L_x_8250:
[----:B------:R-:W-:Y:S05]  /*f010*/  BSYNC.RECONVERGENT B2 ;  /* 0x0000000000027941 */ /* 0x000fea0003800200 */
.L_x_8249:
        /* <DEDUP_REMOVED lines=42> */
.L_x_8247:
[----:B------:R-:W-:Y:S05]  /*f2c0*/  BSYNC.RECONVERGENT B1 ;  /* 0x0000000000017941 */ /* 0x000fea0003800200 */
.L_x_8246:
        /* <DEDUP_REMOVED lines=18> */
.L_x_8253:
        /* <DEDUP_REMOVED lines=13> */
.L_x_8255:
[----:B------:R-:W-:Y:S05]  /*f4c0*/  BSYNC.RECONVERGENT B2 ;  /* 0x0000000000027941 */ /* 0x000fea0003800200 */
.L_x_8254:
        /* <DEDUP_REMOVED lines=43> */
.L_x_8252:
[----:B------:R-:W-:Y:S05]  /*f780*/  BSYNC.RECONVERGENT B1 ;  /* 0x0000000000017941 */ /* 0x000fea0003800200 */
.L_x_8251:
        /* <DEDUP_REMOVED lines=17> */
.L_x_8258:
        /* <DEDUP_REMOVED lines=13> */
.L_x_8260:
[----:B------:R-:W-:Y:S05]  /*f970*/  BSYNC.RECONVERGENT B2 ;  /* 0x0000000000027941 */ /* 0x000fea0003800200 */
.L_x_8259:
        /* <DEDUP_REMOVED lines=42> */
.L_x_8257:
[----:B------:R-:W-:Y:S05]  /*fc20*/  BSYNC.RECONVERGENT B1 ;  /* 0x0000000000017941 */ /* 0x000fea0003800200 */
.L_x_8256:
        /* <DEDUP_REMOVED lines=18> */
.L_x_8263:
        /* <DEDUP_REMOVED lines=13> */
.L_x_8265:
[----:B------:R-:W-:Y:S05]  /*fe20*/  BSYNC.RECONVERGENT B2 ;  /* 0x0000000000027941 */ /* 0x000fea0003800200 */
.L_x_8264:
        /* <DEDUP_REMOVED lines=42> */
.L_x_8262:
[----:B------:R-:W-:Y:S05]  /*100d0*/  BSYNC.RECONVERGENT B1 ;  /* 0x0000000000017941 */ /* 0x000fea0003800200 */
.L_x_8261:
        /* <DEDUP_REMOVED lines=37> */
.L_x_8225:
        /* <DEDUP_REMOVED lines=44> */
.L_x_8266:
[----:B01----:R-:W-:Y:S02]  /*105f0*/  IMAD.MOV.U32 R134, RZ, RZ, R126 ;  /* 0x000000ffff867224 */ /* 0x003fe400078e007e */
[----:B------:R-:W-:-:S07]  /*10600*/  VIADD R124, R124, 0x80 ;  /* 0x000000807c7c7836 */ /* 0x000fce0000000000 */
.L_x_8143:
[----:B------:R-:W-:Y:S05]  /*10610*/  BSYNC.RECONVERGENT B0 ;  /* 0x0000000000007941 */ /* 0x000fea0003800200 */
.L_x_8142:
        /* <DEDUP_REMOVED lines=12> */
[----:B0-----:R-:W-:-:S04]  /*106e0*/  IMAD.WIDE.U32 R108, R124, 0x10, R108 ;  /* 0x000000107c6c7825 */ /* 0x001fc800078e006c */
[----:B-1----:R-:W-:-:S05]  /*106f0*/  @P0 IMAD.WIDE.U32 R110, R124, 0x10, R110 ;  /* 0x000000107c6e0825 */ /* 0x002fca00078e006e */
[----:B------:R0:W5:Y:S01]  /*10700*/  @P0 LDG.E.128 R80, desc[UR10][R110.64] ;  /* 0x0000000a6e500981 */ /* 0x000162000c1e1d00 */
[----:B--2---:R-:W-:-:S03]  /*10710*/  @P1 IMAD.WIDE.U32 R126, R124, 0x20, R112 ;  /* 0x000000207c7e1825 */ /* 0x004fc600078e0070 */
[----:B------:R0:W5:Y:S04]  /*10720*/  LDG.E.128 R112, desc[UR10][R108.64] ;  /* 0x0000000a6c707981 */ /* 0x000168000c1e1d00 */
[----:B------:R0:W5:Y:S04]  /*10730*/  @P1 LDG.E.128 R84, desc[UR10][R126.64] ;  /* 0x0000000a7e541981 */ /* 0x000168000c1e1d00 */
        /* <DEDUP_REMOVED lines=18> */
.L_x_8272:
        /* <DEDUP_REMOVED lines=13> */
.L_x_8274:
[----:B------:R-:W-:Y:S05]  /*10930*/  BSYNC.RECONVERGENT B2 ;  /* 0x0000000000027941 */ /* 0x000fea0003800200 */
.L_x_8273:
        /* <DEDUP_REMOVED lines=41> */
.L_x_8271:
[----:B------:R-:W-:Y:S05]  /*10bd0*/  BSYNC.RECONVERGENT B1 ;  /* 0x0000000000017941 */ /* 0x000fea0003800200 */
.L_x_8270:
        /* <DEDUP_REMOVED lines=9> */
[C---:B-----5:R-:W-:Y:S01]  /*10c70*/  IMAD.U32 R2, R112.reuse, 0x10000, RZ ;  /* 0x0001000070027824 */ /* 0x060fe200078e00ff */
[----:B------:R-:W-:-:S02]  /*10c80*/  PRMT R112, R112, 0x7632, R112 ;  /* 0x0000763270707816 */ /* 0x000fc40000000070 */
[----:B0-----:R-:W-:Y:S02]  /*10c90*/  FSETP.LE.FTZ.AND P4, PT, R3, R0, PT ;  /* 0x000000000300720b */ /* 0x001fe40003f93000 */
[----:B------:R-:W-:Y:S01]  /*10ca0*/  MOV R3, R10 ;  /* 0x0000000a00037202 */ /* 0x000fe20000000f00 */
        /* <DEDUP_REMOVED lines=11> */
.L_x_8277:
        /* <DEDUP_REMOVED lines=13> */
.L_x_8279:
[----:B------:R-:W-:Y:S05]  /*10e30*/  BSYNC.RECONVERGENT B2 ;  /* 0x0000000000027941 */ /* 0x000fea0003800200 */
.L_x_8278:
        /* <DEDUP_REMOVED lines=42> */
.L_x_8276:
[----:B------:R-:W-:Y:S05]  /*110e0*/  BSYNC.RECONVERGENT B1 ;  /* 0x0000000000017941 */ /* 0x000fea0003800200 */
.L_x_8275:
[----:B------:R-:W-:Y:S01]  /*110f0*/  I2FP.F32.U32 R4, R3 ;  /* 0x0000000300047245 */ /* 0x000fe20000201000 */
[----:B------:R-:W-:Y:S01]  /*11100*/  BSSY.RECONVERGENT B1, `(.L_x_8280) ;  /* 0x000004e000017945 */ /* 0x000fe20003800200 */
[----:B------:R-:W-:-:S03]  /*11110*/  SHF.L.U32 R6, R80, 0x10, RZ ;  /* 0x0000001050067819 */ /* 0x000fc600000006ff */
[----:B------:R-:W-:Y:S01]  /*11120*/  FFMA.FTZ R3, R4, R127, 1.1641532182693481445e-10 ;  /* 0x2f00000004037423 */ /* 0x000fe2000001007f */
[----:B------:R-:W-:Y:S02]  /*11130*/  IMAD.MOV.U32 R4, RZ, RZ, 0x2 ;  /* 0x00000002ff047424 */ /* 0x000fe400078e00ff */
[----:B------:R-:W-:Y:S02]  /*11140*/  FMUL.FTZ R6, R6, R125 ;  /* 0x0000007d06067220 */ /* 0x000fe40000410000 */
[----:B------:R-:W-:Y:S02]  /*11150*/  FSETP.GTU.FTZ.AND P2, PT, R3, R0, PT ;  /* 0x000000000300720b */ /* 0x000fe40003f5c000 */
[----:B------:R-:W-:Y:S01]  /*11160*/  FSEL R3, R2, RZ, P4 ;  /* 0x000000ff02037208 */ /* 0x000fe20002000000 */
[----:B------:R-:W-:Y:S01]  /*11170*/  IMAD.MOV.U32 R2, RZ, RZ, R10 ;  /* 0x000000ffff027224 */ /* 0x000fe200078e000a */
[----:B------:R-:W-:Y:S02]  /*11180*/  FSEL R108, R6, RZ, !P2 ;  /* 0x000000ff066c7208 */ /* 0x000fe40005000000 */
[----:B------:R-:W-:-:S02]  /*11190*/  SEL R8, RZ, 0x1, P2 ;  /* 0x00000001ff087807 */ /* 0x000fc40001000000 */
        /* <DEDUP_REMOVED lines=12> */
.L_x_8282:
        /* <DEDUP_REMOVED lines=13> */
.L_x_8284:
[----:B------:R-:W-:Y:S05]  /*11330*/  BSYNC.RECONVERGENT B2 ;  /* 0x0000000000027941 */ /* 0x000fea0003800200 */
.L_x_8283:
        /* <DEDUP_REMOVED lines=42> */
.L_x_8281:
[----:B------:R-:W-:Y:S05]  /*115e0*/  BSYNC.RECONVERGENT B1 ;  /* 0x0000000000017941 */ /* 0x000fea0003800200 */
.L_x_8280:
        /* <DEDUP_REMOVED lines=20> */
.L_x_8287:
        /* <DEDUP_REMOVED lines=13> */
.L_x_8289:
[----:B------:R-:W-:Y:S05]  /*11800*/  BSYNC.RECONVERGENT B2 ;  /* 0x0000000000027941 */ /* 0x000fea0003800200 */
.L_x_8288:
        /* <DEDUP_REMOVED lines=42> */
.L_x_8286:
[----:B------:R-:W-:Y:S05]  /*11ab0*/  BSYNC.RECONVERGENT B1 ;  /* 0x0000000000017941 */ /* 0x000fea0003800200 */
.L_x_8285:
[----:B------:R-:W-:Y:S01]  /*11ac0*/  I2FP.F32.U32 R4, R3 ;  /* 0x0000000300047245 */ /* 0x000fe20000201000 */
[----:B------:R-:W-:Y:S01]  /*11ad0*/  BSSY.RECONVERGENT B1, `(.L_x_8290) ;  /* 0x000004f000017945 */ /* 0x000fe20003800200 */
[----:B------:R-:W-:Y:S02]  /*11ae0*/  PRMT R3, R80, 0x7632, R3 ;  /* 0x0000763250037816 */ /* 0x000fe40000000003 */
[----:B------:R-:W-:Y:S02]  /*11af0*/  FSEL R109, R2, RZ, P4 ;  /* 0x000000ff026d7208 */ /* 0x000fe40002000000 */
[----:B------:R-:W-:Y:S01]  /*11b00*/  MOV R2, R10 ;  /* 0x0000000a00027202 */ /* 0x000fe20000000f00 */
[----:B------:R-:W-:Y:S02]  /*11b10*/  IMAD.U32 R6, R3, 0x10000, RZ ;  /* 0x0001000003067824 */ /* 0x000fe400078e00ff */
        /* <DEDUP_REMOVED lines=18> */
.L_x_8292:
        /* <DEDUP_REMOVED lines=13> */
.L_x_8294:
[----:B------:R-:W-:Y:S05]  /*11d10*/  BSYNC.RECONVERGENT B2 ;  /* 0x0000000000027941 */ /* 0x000fea0003800200 */
.L_x_8293:
        /* <DEDUP_REMOVED lines=42> */
.L_x_8291:
[----:B------:R-:W-:Y:S05]  /*11fc0*/  BSYNC.RECONVERGENT B1 ;  /* 0x0000000000017941 */ /* 0x000fea0003800200 */
.L_x_8290:
[----:B------:R-:W-:Y:S01]  /*11fd0*/  I2FP.F32.U32 R2, R2 ;  /* 0x0000000200027245 */ /* 0x000fe20000201000 */
[----:B------:R-:W-:Y:S01]  /*11fe0*/  BSSY.RECONVERGENT B1, `(.L_x_8295) ;  /* 0x000004d000017945 */ /* 0x000fe20003800200 */
[----:B------:R-:W-:Y:S01]  /*11ff0*/  ISETP.NE.AND P2, PT, R6, 0x1, PT ;  /* 0x000000010600780c */ /* 0x000fe20003f45270 */
[----:B------:R-:W-:Y:S01]  /*12000*/  IMAD.MOV.U32 R11, RZ, RZ, 0x2 ;  /* 0x00000002ff0b7424 */ /* 0x000fe200078e00ff */
[C---:B------:R-:W-:Y:S01]  /*12010*/  SHF.L.U32 R4, R113.reuse, 0x10, RZ ;  /* 0x0000001071047819 */ /* 0x040fe200000006ff */
[----:B------:R-:W-:Y:S01]  /*12020*/  FFMA.FTZ R3, R2, R127, 1.1641532182693481445e-10 ;  /* 0x2f00000002037423 */ /* 0x000fe2000001007f */
[----:B------:R-:W-:Y:S01]  /*12030*/  LOP3.LUT R128, R128, 0xfffffffb, RZ, 0xc0, !PT ;  /* 0xfffffffb80807812 */ /* 0x000fe200078ec0ff */
[----:B------:R-:W-:Y:S01]  /*12040*/  IMAD.MOV.U32 R5, RZ, RZ, R10 ;  /* 0x000000ffff057224 */ /* 0x000fe200078e000a */
[----:B------:R-:W-:Y:S01]  /*12050*/  PRMT R113, R113, 0x7632, R113 ;  /* 0x0000763271717816 */ /* 0x000fe20000000071 */
        /* <DEDUP_REMOVED lines=12> */
.L_x_8297:
        /* <DEDUP_REMOVED lines=13> */
.L_x_8299:
[----:B------:R-:W-:Y:S05]  /*121f0*/  BSYNC.RECONVERGENT B2 ;  /* 0x0000000000027941 */ /* 0x000fea0003800200 */
.L_x_8298:
        /* <DEDUP_REMOVED lines=43> */
.L_x_8296:
[----:B------:R-:W-:Y:S05]  /*124b0*/  BSYNC.RECONVERGENT B1 ;  /* 0x0000000000017941 */ /* 0x000fea0003800200 */
.L_x_8295:
[----:B------:R-:W-:Y:S01]  /*124c0*/  I2FP.F32.U32 R4, R5 ;  /* 0x0000000500047245 */ /* 0x000fe20000201000 */
[----:B------:R-:W-:Y:S01]  /*124d0*/  BSSY.RECONVERGENT B1, `(.L_x_8300) ;  /* 0x000004e000017945 */ /* 0x000fe20003800200 */
[----:B------:R-:W-:Y:S01]  /*124e0*/  SHF.L.U32 R6, R81, 0x10, RZ ;  /* 0x0000001051067819 */ /* 0x000fe200000006ff */
[----:B------:R-:W-:Y:S02]  /*124f0*/  IMAD.MOV.U32 R111, RZ, RZ, 0x2 ;  /* 0x00000002ff6f7424 */ /* 0x000fe400078e00ff */
        /* <DEDUP_REMOVED lines=19> */
.L_x_8302:
        /* <DEDUP_REMOVED lines=13> */
.L_x_8304:
[----:B------:R-:W-:Y:S05]  /*12700*/  BSYNC.RECONVERGENT B2 ;  /* 0x0000000000027941 */ /* 0x000fea0003800200 */
.L_x_8303:
        /* <DEDUP_REMOVED lines=42> */
.L_x_8301:
[----:B------:R-:W-:Y:S05]  /*129b0*/  BSYNC.RECONVERGENT B1 ;  /* 0x0000000000017941 */ /* 0x000fea0003800200 */
.L_x_8300:
        /* <DEDUP_REMOVED lines=20> */
.L_x_8307:
        /* <DEDUP_REMOVED lines=13> */
.L_x_8309:
[----:B------:R-:W-:Y:S05]  /*12bd0*/  BSYNC.RECONVERGENT B2 ;  /* 0x0000000000027941 */ /* 0x000fea0003800200 */
.L_x_8308:
        /* <DEDUP_REMOVED lines=43> */
.L_x_8306:
[----:B------:R-:W-:Y:S05]  /*12e90*/  BSYNC.RECONVERGENT B1 ;  /* 0x0000000000017941 */ /* 0x000fea0003800200 */
.L_x_8305:
        /* <DEDUP_REMOVED lines=24> */
.L_x_8312:
        /* <DEDUP_REMOVED lines=13> */
.L_x_8314:
[----:B------:R-:W-:Y:S05]  /*130f0*/  BSYNC.RECONVERGENT B2 ;  /* 0x0000000000027941 */ /* 0x000fea0003800200 */
.L_x_8313:
        /* <DEDUP_REMOVED lines=43> */
.L_x_8311:
[----:B------:R-:W-:Y:S05]  /*133b0*/  BSYNC.RECONVERGENT B1 ;  /* 0x0000000000017941 */ /* 0x000fea0003800200 */
.L_x_8310:
        /* <DEDUP_REMOVED lines=19> */
.L_x_8317:
        /* <DEDUP_REMOVED lines=13> */
.L_x_8319:
[----:B------:R-:W-:Y:S05]  /*135c0*/  BSYNC.RECONVERGENT B2 ;  /* 0x0000000000027941 */ /* 0x000fea0003800200 */
.L_x_8318:
        /* <DEDUP_REMOVED lines=42> */
.L_x_8316:
[----:B------:R-:W-:Y:S05]  /*13870*/  BSYNC.RECONVERGENT B1 ;  /* 0x0000000000017941 */ /* 0x000fea0003800200 */
.L_x_8315:
        /* <DEDUP_REMOVED lines=23> */
.L_x_8322:
        /* <DEDUP_REMOVED lines=13> */
.L_x_8324:
[----:B------:R-:W-:Y:S05]  /*13ac0*/  BSYNC.RECONVERGENT B2 ;  /* 0x0000000000027941 */ /* 0x000fea0003800200 */
.L_x_8323:
        /* <DEDUP_REMOVED lines=43> */
.L_x_8321:
[----:B------:R-:W-:Y:S05]  /*13d80*/  BSYNC.RECONVERGENT B1 ;  /* 0x0000000000017941 */ /* 0x000fea0003800200 */
.L_x_8320:
        /* <DEDUP_REMOVED lines=18> */
.L_x_8327:
        /* <DEDUP_REMOVED lines=13> */
.L_x_8329:
[----:B------:R-:W-:Y:S05]  /*13f80*/  BSYNC.RECONVERGENT B2 ;  /* 0x0000000000027941 */ /* 0x000fea0003800200 */
.L_x_8328:
        /* <DEDUP_REMOVED lines=42> */
.L_x_8326:
[----:B------:R-:W-:Y:S05]  /*14230*/  BSYNC.RECONVERGENT B1 ;  /* 0x0000000000017941 */ /* 0x000fea0003800200 */
.L_x_8325:
        /* <DEDUP_REMOVED lines=24> */
.L_x_8332:
        /* <DEDUP_REMOVED lines=13> */
.L_x_8334:
[----:B------:R-:W-:Y:S05]  /*14490*/  BSYNC.RECONVERGENT B2 ;  /* 0x0000000000027941 */ /* 0x000fea0003800200 */
.L_x_8333:
        /* <DEDUP_REMOVED lines=42> */
.L_x_8331:
[----:B------:R-:W-:Y:S05]  /*14740*/  BSYNC.RECONVERGENT B1 ;  /* 0x0000000000017941 */ /* 0x000fea0003800200 */
.L_x_8330:
        /* <DEDUP_REMOVED lines=19> */
.L_x_8337:
        /* <DEDUP_REMOVED lines=13> */
.L_x_8339:
[----:B------:R-:W-:Y:S05]  /*14950*/  BSYNC.RECONVERGENT B2 ;  /* 0x0000000000027941 */ /* 0x000fea0003800200 */
.L_x_8338:
        /* <DEDUP_REMOVED lines=42> */
.L_x_8336:
[----:B------:R-:W-:Y:S05]  /*14c00*/  BSYNC.RECONVERGENT B1 ;  /* 0x0000000000017941 */ /* 0x000fea0003800200 */
.L_x_8335:
        /* <DEDUP_REMOVED lines=24> */
.L_x_8342:
        /* <DEDUP_REMOVED lines=13> */
.L_x_8344:
[----:B------:R-:W-:Y:S05]  /*14e60*/  BSYNC.RECONVERGENT B2 ;  /* 0x0000000000027941 */ /* 0x000fea0003800200 */
.L_x_8343:
        /* <DEDUP_REMOVED lines=42> */
.L_x_8341:
[----:B------:R-:W-:Y:S05]  /*15110*/  BSYNC.RECONVERGENT B1 ;  /* 0x0000000000017941 */ /* 0x000fea0003800200 */
.L_x_8340:
[----:B------:R-:W-:Y:S01]  /*15120*/  ISETP.NE.AND P6, PT, R138, 0x1, PT ;  /* 0x000000018a00780c */ /* 0x000fe20003fc5270 */
[----:B------:R-:W-:Y:S01]  /*15130*/  BSSY.RECONVERGENT B1, `(.L_x_8345) ;  /* 0x000004b000017945 */ /* 0x000fe20003800200 */
[----:B------:R-:W-:Y:S01]  /*15140*/  I2FP.F32.U32 R134, R134 ;  /* 0x0000008600867245 */ /* 0x000fe20000201000 */
[----:B------:R-:W-:Y:S01]  /*15150*/  IMAD.MOV.U32 R11, RZ, RZ, 0x2 ;  /* 0x00000002ff0b7424 */ /* 0x000fe200078e00ff */
[----:B------:R-:W-:-:S03]  /*15160*/  SHF.L.U32 R136, R115, 0x10, RZ ;  /* 0x0000001073887819 */ /* 0x000fc600000006ff */
[----:B------:R-:W-:Y:S01]  /*15170*/  FFMA.FTZ R135, R134, R127, 1.1641532182693481445e-10 ;  /* 0x2f00000086877423 */ /* 0x000fe2000001007f */
[----:B------:R-:W-:Y:S02]  /*15180*/  IMAD.MOV.U32 R134, RZ, RZ, R10 ;  /* 0x000000ffff867224 */ /* 0x000fe400078e000a */
        /* <DEDUP_REMOVED lines=11> */
.L_x_8347:
        /* <DEDUP_REMOVED lines=15> */
.L_x_8349:
[----:B------:R-:W-:Y:S05]  /*15330*/  BSYNC.RECONVERGENT B2 ;  /* 0x0000000000027941 */ /* 0x000fea0003800200 */
.L_x_8348:
        /* <DEDUP_REMOVED lines=42> */
.L_x_8346:
[----:B------:R-:W-:Y:S05]  /*155e0*/  BSYNC.RECONVERGENT B1 ;  /* 0x0000000000017941 */ /* 0x000fea0003800200 */
.L_x_8345:
        /* <DEDUP_REMOVED lines=12> */
.L_x_8269:
[----:B------:R-:W-:Y:S01]  /*156b0*/  ISETP.NE.AND P2, PT, R11, 0x1, PT ;  /* 0x000000010b00780c */ /* 0x000fe20003f45270 */
[----:B------:R-:W-:Y:S01]  /*156c0*/  BSSY.RECONVERGENT B1, `(.L_x_8351) ;  /* 0x0000047000017945 */ /* 0x000fe20003800200 */
[----:B0-----:R-:W-:Y:S02]  /*156d0*/  HFMA2 R111, -RZ, RZ, 0, 1.1920928955078125e-07 ;  /* 0x00000002ff6f7431 */ /* 0x001fe400000001ff */
        /* <DEDUP_REMOVED lines=13> */
.L_x_8353:
        /* <DEDUP_REMOVED lines=13> */
.L_x_8355:
[----:B------:R-:W-:Y:S05]  /*15880*/  BSYNC.RECONVERGENT B2 ;  /* 0x0000000000027941 */ /* 0x000fea0003800200 */
.L_x_8354:
        /* <DEDUP_REMOVED lines=42> */
.L_x_8352:
[----:B------:R-:W-:Y:S05]  /*15b30*/  BSYNC.RECONVERGENT B1 ;  /* 0x0000000000017941 */ /* 0x000fea0003800200 */
.L_x_8351:
[----:B------:R-:W0:Y:S01]  /*15b40*/  LDC R125, c[0x0][0x404] ;  /* 0x00010100ff7d7b82 */ /* 0x000e220000000800 */
[----:B------:R-:W-:Y:S01]  /*15b50*/  I2FP.F32.U32 R11, R108 ;  /* 0x0000006c000b7245 */ /* 0x000fe20000201000 */
[----:B------:R-:W-:Y:S01]  /*15b60*/  IMAD.MOV.U32 R108, RZ, RZ, 0x2f800000 ;  /* 0x2f800000ff6c7424 */ /* 0x000fe200078e00ff */
[----:B------:R-:W-:Y:S01]  /*15b70*/  ISETP.NE.AND P2, PT, R111, 0x1, PT ;  /* 0x000000016f00780c */ /* 0x000fe20003f45270 */
[----:B------:R-:W-:Y:S01]  /*15b80*/  BSSY.RECONVERGENT B1, `(.L_x_8356) ;  /* 0x000004a000017945 */ /* 0x000fe20003800200 */
[----:B------:R-:W-:Y:S01]  /*15b90*/  LOP3.LUT R128, R128, 0xffffffef, RZ, 0xc0, !PT ;  /* 0xffffffef80807812 */ /* 0x000fe200078ec0ff */
[----:B------:R-:W-:Y:S01]  /*15ba0*/  FFMA.FTZ R110, R11, R108, 1.1641532182693481445e-10 ;  /* 0x2f0000000b6e7423 */ /* 0x000fe2000001006c */
[----:B-----5:R-:W-:Y:S01]  /*15bb0*/  IMAD.U32 R109, R112, 0x10000, RZ ;  /* 0x00010000706d7824 */ /* 0x020fe200078e00ff */
[----:B------:R-:W-:Y:S01]  /*15bc0*/  MOV R127, 0x2 ;  /* 0x00000002007f7802 */ /* 0x000fe20000000f00 */
[----:B------:R-:W-:Y:S02]  /*15bd0*/  IMAD.MOV.U32 R11, RZ, RZ, R10 ;  /* 0x000000ffff0b7224 */ /* 0x000fe400078e000a */
[----:B0-----:R-:W-:-:S02]  /*15be0*/  FSETP.LE.FTZ.AND P3, PT, R110, R125, PT ;  /* 0x0000007d6e00720b */ /* 0x001fc40003f73000 */
[----:B------:R-:W-:-:S11]  /*15bf0*/  PRMT R110, R112, 0x7632, R110 ;  /* 0x00007632706e7816 */ /* 0x000fd6000000006e */
        /* <DEDUP_REMOVED lines=10> */
.L_x_8358:
        /* <DEDUP_REMOVED lines=13> */
.L_x_8360:
[----:B------:R-:W-:Y:S05]  /*15d70*/  BSYNC.RECONVERGENT B2 ;  /* 0x0000000000027941 */ /* 0x000fea0003800200 */
.L_x_8359:
        /* <DEDUP_REMOVED lines=42> */
.L_x_8357:
[----:B------:R-:W-:Y:S05]  /*16020*/  BSYNC.RECONVERGENT B1 ;  /* 0x0000000000017941 */ /* 0x000fea0003800200 */
.L_x_8356:
        /* <DEDUP_REMOVED lines=19> */
.L_x_8363:
        /* <DEDUP_REMOVED lines=13> */
.L_x_8365:
[----:B------:R-:W-:Y:S05]  /*16230*/  BSYNC.RECONVERGENT B2 ;  /* 0x0000000000027941 */ /* 0x000fea0003800200 */
.L_x_8364:
        /* <DEDUP_REMOVED lines=42> */
.L_x_8362:
[----:B------:R-:W-:Y:S05]  /*164e0*/  BSYNC.RECONVERGENT B1 ;  /* 0x0000000000017941 */ /* 0x000fea0003800200 */
.L_x_8361:
[----:B------:R-:W-:Y:S01]  /*164f0*/  I2FP.F32.U32 R11, R11 ;  /* 0x0000000b000b7245 */ /* 0x000fe20000201000 */
[----:B------:R-:W-:Y:S01]  /*16500*/  BSSY.RECONVERGENT B1, `(.L_x_8366) ;  /* 0x000004c000017945 */ /* 0x000fe20003800200 */
[----:B------:R-:W-:Y:S01]  /*16510*/  ISETP.NE.AND P2, PT, R134, 0x1, PT ;  /* 0x000000018600780c */ /* 0x000fe20003f45270 */
[----:B------:R-:W-:Y:S01]  /*16520*/  IMAD.MOV.U32 R127, RZ, RZ, 0x2 ;  /* 0x00000002ff7f7424 */ /* 0x000fe200078e00ff */
[----:B------:R-:W-:Y:S01]  /*16530*/  LOP3.LUT R128, R128, 0xfffffffb, RZ, 0xc0, !PT ;  /* 0xfffffffb80807812 */ /* 0x000fe200078ec0ff */
[----:B------:R-:W-:Y:S01]  /*16540*/  FFMA.FTZ R112, R11, R108, 1.1641532182693481445e-10 ;  /* 0x2f0000000b707423 */ /* 0x000fe2000001006c */
[C---:B------:R-:W-:Y:S02]  /*16550*/  SHF.L.U32 R111, R113.reuse, 0x10, RZ ;  /* 0x00000010716f7819 */ /* 0x040fe400000006ff */
[----:B------:R-:W-:Y:S01]  /*16560*/  PRMT R11, R113, 0x7632, R11 ;  /* 0x00007632710b7816 */ /* 0x000fe2000000000b */
[----:B------:R-:W-:Y:S01]  /*16570*/  IMAD.MOV.U32 R113, RZ, RZ, R10 ;  /* 0x000000ffff717224 */ /* 0x000fe200078e000a */
        /* <DEDUP_REMOVED lines=11> */
.L_x_8368:
        /* <DEDUP_REMOVED lines=13> */
.L_x_8370:
[----:B------:R-:W-:Y:S05]  /*16700*/  BSYNC.RECONVERGENT B2 ;  /* 0x0000000000027941 */ /* 0x000fea0003800200 */
.L_x_8369:
        /* <DEDUP_REMOVED lines=43> */
.L_x_8367:
[----:B------:R-:W-:Y:S05]  /*169c0*/  BSYNC.RECONVERGENT B1 ;  /* 0x0000000000017941 */ /* 0x000fea0003800200 */
.L_x_8366:
        /* <DEDUP_REMOVED lines=19> */
.L_x_8373:
        /* <DEDUP_REMOVED lines=13> */
.L_x_8375:
[----:B------:R-:W-:Y:S05]  /*16bd0*/  BSYNC.RECONVERGENT B2 ;  /* 0x0000000000027941 */ /* 0x000fea0003800200 */
.L_x_8374:
        /* <DEDUP_REMOVED lines=42> */
.L_x_8372:
[----:B------:R-:W-:Y:S05]  /*16e80*/  BSYNC.RECONVERGENT B1 ;  /* 0x0000000000017941 */ /* 0x000fea0003800200 */
.L_x_8371:
[----:B------:R-:W-:Y:S01]  /*16e90*/  ISETP.NE.AND P3, PT, R135, 0x1, PT ;  /* 0x000000018700780c */ /* 0x000fe20003f65270 */
[----:B------:R-:W-:Y:S01]  /*16ea0*/  BSSY.RECONVERGENT B1, `(.L_x_8376) ;  /* 0x000004a000017945 */ /* 0x000fe20003800200 */
[----:B------:R-:W-:Y:S01]  /*16eb0*/  I2FP.F32.U32 R11, R11 ;  /* 0x0000000b000b7245 */ /* 0x000fe20000201000 */
[----:B------:R-:W-:Y:S02]  /*16ec0*/  HFMA2 R127, -RZ, RZ, 0, 1.1920928955078125e-07 ;  /* 0x00000002ff7f7431 */ /* 0x000fe400000001ff */
[C---:B------:R-:W-:Y:S01]  /*16ed0*/  IMAD.U32 R113, R114.reuse, 0x10000, RZ ;  /* 0x0001000072717824 */ /* 0x040fe200078e00ff */
        /* <DEDUP_REMOVED lines=13> */
.L_x_8378:
        /* <DEDUP_REMOVED lines=13> */
.L_x_8380:
[----:B------:R-:W-:Y:S05]  /*17080*/  BSYNC.RECONVERGENT B2 ;  /* 0x0000000000027941 */ /* 0x000fea0003800200 */
.L_x_8379:
        /* <DEDUP_REMOVED lines=43> */
.L_x_8377:
[----:B------:R-:W-:Y:S05]  /*17340*/  BSYNC.RECONVERGENT B1 ;  /* 0x0000000000017941 */ /* 0x000fea0003800200 */
.L_x_8376:
[----:B------:R-:W-:Y:S01]  /*17350*/  ISETP.NE.AND P4, PT, R127, 0x1, PT ;  /* 0x000000017f00780c */ /* 0x000fe20003f85270 */
[----:B------:R-:W-:Y:S01]  /*17360*/  BSSY.RECONVERGENT B1, `(.L_x_8381) ;  /* 0x0000048000017945 */ /* 0x000fe20003800200 */
[----:B------:R-:W-:Y:S01]  /*17370*/  I2FP.F32.U32 R11, R11 ;  /* 0x0000000b000b7245 */ /* 0x000fe20000201000 */
[----:B------:R-:W-:Y:S02]  /*17380*/  HFMA2 R136, -RZ, RZ, 0, 1.1920928955078125e-07 ;  /* 0x00000002ff887431 */ /* 0x000fe400000001ff */
[----:B------:R-:W-:Y:S02]  /*17390*/  IMAD.U32 R114, R114, 0x10000, RZ ;  /* 0x0001000072727824 */ /* 0x000fe400078e00ff */
        /* <DEDUP_REMOVED lines=12> */
.L_x_8383:
        /* <DEDUP_REMOVED lines=13> */
.L_x_8385:
[----:B------:R-:W-:Y:S05]  /*17530*/  BSYNC.RECONVERGENT B2 ;  /* 0x0000000000027941 */ /* 0x000fea0003800200 */
.L_x_8384:
        /* <DEDUP_REMOVED lines=42> */
.L_x_8382:
[----:B------:R-:W-:Y:S05]  /*177e0*/  BSYNC.RECONVERGENT B1 ;  /* 0x0000000000017941 */ /* 0x000fea0003800200 */
.L_x_8381:
        /* <DEDUP_REMOVED lines=18> */
.L_x_8388:
        /* <DEDUP_REMOVED lines=13> */
.L_x_8390:
[----:B------:R-:W-:Y:S05]  /*179e0*/  BSYNC.RECONVERGENT B2 ;  /* 0x0000000000027941 */ /* 0x000fea0003800200 */
.L_x_8389:
        /* <DEDUP_REMOVED lines=42> */
.L_x_8387:
[----:B------:R-:W-:Y:S05]  /*17c90*/  BSYNC.RECONVERGENT B1 ;  /* 0x0000000000017941 */ /* 0x000fea0003800200 */
.L_x_8386:
        /* <DEDUP_REMOVED lines=37> */
.L_x_8350:
        /* <DEDUP_REMOVED lines=44> */
.L_x_8391:
[----:B01----:R-:W-:Y:S01]  /*181b0*/  IMAD.MOV.U32 R134, RZ, RZ, R126 ;  /* 0x000000ffff867224 */ /* 0x003fe200078e007e */
[----:B------:R-:W-:-:S07]  /*181c0*/  IADD3 R124, PT, PT, R124, 0x80, RZ ;  /* 0x000000807c7c7810 */ /* 0x000fce0007ffe0ff */
.L_x_8268:
[----:B------:R-:W-:Y:S05]  /*181d0*/  BSYNC.RECONVERGENT B0 ;  /* 0x0000000000007941 */ /* 0x000fea0003800200 */
.L_x_8267:
        /* <DEDUP_REMOVED lines=36> */
.L_x_8397:
        /* <DEDUP_REMOVED lines=13> */
.L_x_8399:
[----:B------:R-:W-:Y:S05]  /*184f0*/  BSYNC.RECONVERGENT B2 ;  /* 0x0000000000027941 */ /* 0x000fea0003800200 */
.L_x_8398:
        /* <DEDUP_REMOVED lines=41> */
.L_x_8396:
[----:B------:R-:W-:Y:S05]  /*18790*/  BSYNC.RECONVERGENT B1 ;  /* 0x0000000000017941 */ /* 0x000fea0003800200 */
.L_x_8395:
[----:B------:R-:W1:Y:S01]  /*187a0*/  LDC R0, c[0x0][0x404] ;  /* 0x00010100ff007b82 */ /* 0x000e620000000800 */
[----:B------:R-:W-:Y:S01]  /*187b0*/  I2FP.F32.U32 R2, R2 ;  /* 0x0000000200027245 */ /* 0x000fe20000201000 */
[----:B------:R-:W-:Y:S01]  /*187c0*/  IMAD.MOV.U32 R127, RZ, RZ, 0x2f800000 ;  /* 0x2f800000ff7f7424 */ /* 0x000fe200078e00ff */
[----:B------:R-:W-:Y:S01]  /*187d0*/  ISETP.NE.AND P2, PT, R4, 0x1, PT ;  /* 0x000000010400780c */ /* 0x000fe20003f45270 */
[----:B------:R-:W-:Y:S01]  /*187e0*/  BSSY.RECONVERGENT B1, `(.L_x_8400) ;  /* 0x000004c000017945 */ /* 0x000fe20003800200 */
[----:B------:R-:W-:Y:S01]  /*187f0*/  LOP3.LUT R128, R128, 0xffffffef, RZ, 0xc0, !PT ;  /* 0xffffffef80807812 */ /* 0x000fe200078ec0ff */
[----:B------:R-:W-:Y:S01]  /*18800*/  FFMA.FTZ R3, R2, R127, 1.1641532182693481445e-10 ;  /* 0x2f00000002037423 */ /* 0x000fe2000001007f */
[C---:B-----5:R-:W-:Y:S01]  /*18810*/  IMAD.U32 R2, R120.reuse, 0x10000, RZ ;  /* 0x0001000078027824 */ /* 0x060fe200078e00ff */
[----:B------:R-:W2:Y:S01]  /*18820*/  LDC R125, c[0x0][0x408] ;  /* 0x00010200ff7d7b82 */ /* 0x000ea20000000800 */
[----:B------:R-:W-:Y:S02]  /*18830*/  PRMT R120, R120, 0x7632, R120 ;  /* 0x0000763278787816 */ /* 0x000fe40000000078 */
[----:B------:R-:W-:-:S02]  /*18840*/  MOV R5, 0x2 ;  /* 0x0000000200057802 */ /* 0x000fc40000000f00 */
        /* <DEDUP_REMOVED lines=13> */
.L_x_8402:
        /* <DEDUP_REMOVED lines=13> */
.L_x_8404:
[----:B------:R-:W-:Y:S05]  /*189f0*/  BSYNC.RECONVERGENT B2 ;  /* 0x0000000000027941 */ /* 0x000fea0003800200 */
.L_x_8403:
        /* <DEDUP_REMOVED lines=42> */
.L_x_8401:
[----:B------:R-:W-:Y:S05]  /*18ca0*/  BSYNC.RECONVERGENT B1 ;  /* 0x0000000000017941 */ /* 0x000fea0003800200 */
.L_x_8400:
[----:B------:R-:W-:Y:S01]  /*18cb0*/  I2FP.F32.U32 R4, R3 ;  /* 0x0000000300047245 */ /* 0x000fe20000201000 */
[----:B------:R-:W-:Y:S01]  /*18cc0*/  IMAD.U32 R6, R80, 0x10000, RZ ;  /* 0x0001000050067824 */ /* 0x000fe200078e00ff */
[----:B------:R-:W-:Y:S03]  /*18cd0*/  BSSY.RECONVERGENT B1, `(.L_x_8405) ;  /* 0x000004d000017945 */ /* 0x000fe60003800200 */
[----:B------:R-:W-:Y:S01]  /*18ce0*/  FFMA.FTZ R3, R4, R127, 1.1641532182693481445e-10 ;  /* 0x2f00000004037423 */ /* 0x000fe2000001007f */
[----:B------:R-:W-:-:S04]  /*18cf0*/  FMUL.FTZ R6, R6, R125 ;  /* 0x0000007d06067220 */ /* 0x000fc80000410000 */
[----:B------:R-:W-:Y:S02]  /*18d00*/  FSETP.GTU.FTZ.AND P2, PT, R3, R0, PT ;  /* 0x000000000300720b */ /* 0x000fe40003f5c000 */
[----:B------:R-:W-:Y:S02]  /*18d10*/  FSEL R3, R2, RZ, P4 ;  /* 0x000000ff02037208 */ /* 0x000fe40002000000 */
[----:B0-----:R-:W-:Y:S01]  /*18d20*/  FSEL R116, R6, RZ, !P2 ;  /* 0x000000ff06747208 */ /* 0x001fe20005000000 */
        /* <DEDUP_REMOVED lines=15> */
.L_x_8407:
        /* <DEDUP_REMOVED lines=13> */
.L_x_8409:
[----:B------:R-:W-:Y:S05]  /*18ef0*/  BSYNC.RECONVERGENT B2 ;  /* 0x0000000000027941 */ /* 0x000fea0003800200 */
.L_x_8408:
        /* <DEDUP_REMOVED lines=42> */
.L_x_8406:
[----:B------:R-:W-:Y:S05]  /*191a0*/  BSYNC.RECONVERGENT B1 ;  /* 0x0000000000017941 */ /* 0x000fea0003800200 */
.L_x_8405:
        /* <DEDUP_REMOVED lines=20> */
.L_x_8412:
        /* <DEDUP_REMOVED lines=13> */
.L_x_8414:
[----:B------:R-:W-:Y:S05]  /*193c0*/  BSYNC.RECONVERGENT B2 ;  /* 0x0000000000027941 */ /* 0x000fea0003800200 */
.L_x_8413:
        /* <DEDUP_REMOVED lines=42> */
.L_x_8411:
[----:B------:R-:W-:Y:S05]  /*19670*/  BSYNC.RECONVERGENT B1 ;  /* 0x0000000000017941 */ /* 0x000fea0003800200 */
.L_x_8410:
        /* <DEDUP_REMOVED lines=24> */
.L_x_8417:
        /* <DEDUP_REMOVED lines=13> */
.L_x_8419:
[----:B------:R-:W-:Y:S05]  /*198d0*/  BSYNC.RECONVERGENT B2 ;  /* 0x0000000000027941 */ /* 0x000fea0003800200 */
.L_x_8418:
        /* <DEDUP_REMOVED lines=42> */
.L_x_8416:
[----:B------:R-:W-:Y:S05]  /*19b80*/  BSYNC.RECONVERGENT B1 ;  /* 0x0000000000017941 */ /* 0x000fea0003800200 */
.L_x_8415:
        /* <DEDUP_REMOVED lines=21> */
.L_x_8422:
        /* <DEDUP_REMOVED lines=13> */
.L_x_8424:
[----:B------:R-:W-:Y:S05]  /*19db0*/  BSYNC.RECONVERGENT B2 ;  /* 0x0000000000027941 */ /* 0x000fea0003800200 */
.L_x_8423:
        /* <DEDUP_REMOVED lines=43> */
.L_x_8421:
[----:B------:R-:W-:Y:S05]  /*1a070*/  BSYNC.RECONVERGENT B1 ;  /* 0x0000000000017941 */ /* 0x000fea0003800200 */
.L_x_8420:
        /* <DEDUP_REMOVED lines=23> */
.L_x_8427:
        /* <DEDUP_REMOVED lines=13> */
.L_x_8429:
[----:B------:R-:W-:Y:S05]  /*1a2c0*/  BSYNC.RECONVERGENT B2 ;  /* 0x0000000000027941 */ /* 0x000fea0003800200 */
.L_x_8428:
        /* <DEDUP_REMOVED lines=42> */
.L_x_8426:
[----:B------:R-:W-:Y:S05]  /*1a570*/  BSYNC.RECONVERGENT B1 ;  /* 0x0000000000017941 */ /* 0x000fea0003800200 */
.L_x_8425:
        /* <DEDUP_REMOVED lines=20> */
.L_x_8432:
        /* <DEDUP_REMOVED lines=13> */
.L_x_8434:
[----:B------:R-:W-:Y:S05]  /*1a790*/  BSYNC.RECONVERGENT B2 ;  /* 0x0000000000027941 */ /* 0x000fea0003800200 */
.L_x_8433:
        /* <DEDUP_REMOVED lines=43> */
.L_x_8431:
[----:B------:R-:W-:Y:S05]  /*1aa50*/  BSYNC.RECONVERGENT B1 ;  /* 0x0000000000017941 */ /* 0x000fea0003800200 */
.L_x_8430:
[----:B------:R-:W-:Y:S01]  /*1aa60*/  I2FP.F32.U32 R4, R5 ;  /* 0x0000000500047245 */ /* 0x000fe20000201000 */
[----:B------:R-:W-:Y:S01]  /*1aa70*/  BSSY.RECONVERGENT B1, `(.L_x_8435) ;  /* 0x0000050000017945 */ /* 0x000fe20003800200 */
[----:B------:R-:W-:Y:S02]  /*1aa80*/  PRMT R3, R81, 0x7632, R3 ;  /* 0x0000763251037816 */ /* 0x000fe40000000003 */
        /* <DEDUP_REMOVED lines=21> */
.L_x_8437:
        /* <DEDUP_REMOVED lines=13> */
.L_x_8439:
[----:B------:R-:W-:Y:S05]  /*1acb0*/  BSYNC.RECONVERGENT B2 ;  /* 0x0000000000027941 */ /* 0x000fea0003800200 */
.L_x_8438:
        /* <DEDUP_REMOVED lines=43> */
.L_x_8436:
[----:B------:R-:W-:Y:S05]  /*1af70*/  BSYNC.RECONVERGENT B1 ;  /* 0x0000000000017941 */ /* 0x000fea0003800200 */
.L_x_8435:
        /* <DEDUP_REMOVED lines=19> */
.L_x_8442:
        /* <DEDUP_REMOVED lines=13> */
.L_x_8444:
[----:B------:R-:W-:Y:S05]  /*1b180*/  BSYNC.RECONVERGENT B2 ;  /* 0x0000000000027941 */ /* 0x000fea0003800200 */
.L_x_8443:
        /* <DEDUP_REMOVED lines=42> */
.L_x_8441:
[----:B------:R-:W-:Y:S05]  /*1b430*/  BSYNC.RECONVERGENT B1 ;  /* 0x0000000000017941 */ /* 0x000fea0003800200 */
.L_x_8440:
        /* <DEDUP_REMOVED lines=23> */
.L_x_8447:
        /* <DEDUP_REMOVED lines=13> */
.L_x_8449:
[----:B------:R-:W-:Y:S05]  /*1b680*/  BSYNC.RECONVERGENT B2 ;  /* 0x0000000000027941 */ /* 0x000fea0003800200 */
.L_x_8448:
        /* <DEDUP_REMOVED lines=43> */
.L_x_8446:
[----:B------:R-:W-:Y:S05]  /*1b940*/  BSYNC.RECONVERGENT B1 ;  /* 0x0000000000017941 */ /* 0x000fea0003800200 */
.L_x_8445:
        /* <DEDUP_REMOVED lines=18> */
.L_x_8452:
        /* <DEDUP_REMOVED lines=13> */
.L_x_8454:
[----:B------:R-:W-:Y:S05]  /*1bb40*/  BSYNC.RECONVERGENT B2 ;  /* 0x0000000000027941 */ /* 0x000fea0003800200 */
.L_x_8453:
        /* <DEDUP_REMOVED lines=42> */
.L_x_8451:
[----:B------:R-:W-:Y:S05]  /*1bdf0*/  BSYNC.RECONVERGENT B1 ;  /* 0x0000000000017941 */ /* 0x000fea0003800200 */
.L_x_8450:
[----:B------:R-:W-:Y:S01]  /*1be00*/  PRMT R3, R82, 0x7632, R3 ;  /* 0x0000763252037816 */ /* 0x000fe20000000003 */
[----:B------:R-:W-:Y:S01]  /*1be10*/  BSSY.RECONVERGENT B1, `(.L_x_8455) ;  /* 0x000004f000017945 */ /* 0x000fe20003800200 */
[----:B------:R-:W-:Y:S01]  /*1be20*/  I2FP.F32.U32 R122, R11 ;  /* 0x0000000b007a7245 */ /* 0x000fe20000201000 */
[----:B------:R-:W-:Y:S01]  /*1be30*/  IMAD.MOV.U32 R136, RZ, RZ, 0x2 ;  /* 0x00000002ff887424 */ /* 0x000fe200078e00ff */
        /* <DEDUP_REMOVED lines=20> */
.L_x_8457:
        /* <DEDUP_REMOVED lines=13> */
.L_x_8459:
[----:B------:R-:W-:Y:S05]  /*1c050*/  BSYNC.RECONVERGENT B2 ;  /* 0x0000000000027941 */ /* 0x000fea0003800200 */
.L_x_8458:
        /* <DEDUP_REMOVED lines=42> */
.L_x_8456:
[----:B------:R-:W-:Y:S05]  /*1c300*/  BSYNC.RECONVERGENT B1 ;  /* 0x0000000000017941 */ /* 0x000fea0003800200 */
.L_x_8455:
        /* <DEDUP_REMOVED lines=19> */
.L_x_8462:
        /* <DEDUP_REMOVED lines=13> */
.L_x_8464:
[----:B------:R-:W-:Y:S05]  /*1c510*/  BSYNC.RECONVERGENT B2 ;  /* 0x0000000000027941 */ /* 0x000fea0003800200 */
.L_x_8463:
        /* <DEDUP_REMOVED lines=42> */
.L_x_8461:
[----:B------:R-:W-:Y:S05]  /*1c7c0*/  BSYNC.RECONVERGENT B1 ;  /* 0x0000000000017941 */ /* 0x000fea0003800200 */
.L_x_8460:
[----:B------:R-:W-:Y:S01]  /*1c7d0*/  I2FP.F32.U32 R122, R134 ;  /* 0x00000086007a7245 */ /* 0x000fe20000201000 */
[----:B------:R-:W-:Y:S01]  /*1c7e0*/  IMAD.U32 R134, R83, 0x10000, RZ ;  /* 0x0001000053867824 */ /* 0x000fe200078e00ff */
[----:B------:R-:W-:Y:S01]  /*1c7f0*/  FSEL R135, R2, RZ, P4 ;  /* 0x000000ff02877208 */ /* 0x000fe20002000000 */
[----:B------:R-:W-:Y:S01]  /*1c800*/  BSSY.RECONVERGENT B1, `(.L_x_8465) ;  /* 0x000004d000017945 */ /* 0x000fe20003800200 */
[----:B------:R-:W-:Y:S02]  /*1c810*/  HFMA2 R138, -RZ, RZ, 0, 1.1920928955078125e-07 ;  /* 0x00000002ff8a7431 */ /* 0x000fe400000001ff */
[----:B------:R-:W-:Y:S01]  /*1c820*/  FFMA.FTZ R11, R122, R127, 1.1641532182693481445e-10 ;  /* 0x2f0000007a0b7423 */ /* 0x000fe2000001007f */
[----:B------:R-:W-:Y:S01]  /*1c830*/  FMUL.FTZ R122, R134, R125 ;  /* 0x0000007d867a7220 */ /* 0x000fe20000410000 */
[----:B------:R-:W-:-:S03]  /*1c840*/  IMAD.MOV.U32 R134, RZ, RZ, R10 ;  /* 0x000000ffff867224 */ /* 0x000fc600078e000a */
        /* <DEDUP_REMOVED lines=16> */
.L_x_8467:
        /* <DEDUP_REMOVED lines=13> */
.L_x_8469:
[----:B------:R-:W-:Y:S05]  /*1ca20*/  BSYNC.RECONVERGENT B2 ;  /* 0x0000000000027941 */ /* 0x000fea0003800200 */
.L_x_8468:
        /* <DEDUP_REMOVED lines=42> */
.L_x_8466:
[----:B------:R-:W-:Y:S05]  /*1ccd0*/  BSYNC.RECONVERGENT B1 ;  /* 0x0000000000017941 */ /* 0x000fea0003800200 */
.L_x_8465:
        /* <DEDUP_REMOVED lines=18> */
.L_x_8472:
        /* <DEDUP_REMOVED lines=15> */
.L_x_8474:
[----:B------:R-:W-:Y:S05]  /*1cef0*/  BSYNC.RECONVERGENT B2 ;  /* 0x0000000000027941 */ /* 0x000fea0003800200 */
.L_x_8473:
        /* <DEDUP_REMOVED lines=42> */
.L_x_8471:
[----:B------:R-:W-:Y:S05]  /*1d1a0*/  BSYNC.RECONVERGENT B1 ;  /* 0x0000000000017941 */ /* 0x000fea0003800200 */
.L_x_8470:
        /* <DEDUP_REMOVED lines=12> */
.L_x_8394:
        /* <DEDUP_REMOVED lines=16> */
.L_x_8478:
        /* <DEDUP_REMOVED lines=13> */
.L_x_8480:
[----:B------:R-:W-:Y:S05]  /*1d440*/  BSYNC.RECONVERGENT B2 ;  /* 0x0000000000027941 */ /* 0x000fea0003800200 */
.L_x_8479:
        /* <DEDUP_REMOVED lines=42> */
.L_x_8477:
[----:B------:R-:W-:Y:S05]  /*1d6f0*/  BSYNC.RECONVERGENT B1 ;  /* 0x0000000000017941 */ /* 0x000fea0003800200 */
.L_x_8476:
[----:B------:R-:W0:Y:S01]  /*1d700*/  LDC R125, c[0x0][0x404] ;  /* 0x00010100ff7d7b82 */ /* 0x000e220000000800 */
[----:B------:R-:W-:Y:S01]  /*1d710*/  I2FP.F32.U32 R11, R116 ;  /* 0x00000074000b7245 */ /* 0x000fe20000201000 */
[----:B------:R-:W-:Y:S01]  /*1d720*/  IMAD.MOV.U32 R116, RZ, RZ, 0x2f800000 ;  /* 0x2f800000ff747424 */ /* 0x000fe200078e00ff */
[----:B------:R-:W-:Y:S01]  /*1d730*/  LOP3.LUT R128, R128, 0xffffffef, RZ, 0xc0, !PT ;  /* 0xffffffef80807812 */ /* 0x000fe200078ec0ff */
[----:B------:R-:W-:Y:S01]  /*1d740*/  BSSY.RECONVERGENT B1, `(.L_x_8481) ;  /* 0x000004a000017945 */ /* 0x000fe20003800200 */
[C---:B-----5:R-:W-:Y:S01]  /*1d750*/  SHF.L.U32 R117, R120.reuse, 0x10, RZ ;  /* 0x0000001078757819 */ /* 0x060fe200000006ff */
[----:B------:R-:W-:Y:S01]  /*1d760*/  FFMA.FTZ R134, R11, R116, 1.1641532182693481445e-10 ;  /* 0x2f0000000b867423 */ /* 0x000fe20000010074 */
[----:B------:R-:W-:Y:S01]  /*1d770*/  PRMT R118, R120, 0x7632, R118 ;  /* 0x0000763278767816 */ /* 0x000fe20000000076 */
[----:B------:R-:W-:Y:S02]  /*1d780*/  IMAD.MOV.U32 R127, RZ, RZ, 0x2 ;  /* 0x00000002ff7f7424 */ /* 0x000fe400078e00ff */
[----:B------:R-:W-:Y:S01]  /*1d790*/  IMAD.MOV.U32 R11, RZ, RZ, R10 ;  /* 0x000000ffff0b7224 */ /* 0x000fe200078e000a */
[----:B0-----:R-:W-:-:S13]  /*1d7a0*/  FSETP.LE.FTZ.AND P2, PT, R134, R125, PT ;  /* 0x0000007d8600720b */ /* 0x001fda0003f53000 */
[----:B------:R-:W-:Y:S02]  /*1d7b0*/  @P2 LOP3.LUT R128, R128, 0x10, RZ, 0xfc, !PT ;  /* 0x0000001080802812 */ /* 0x000fe400078efcff */
[----:B------:R-:W-:-:S13]  /*1d7c0*/  ISETP.NE.AND P2, PT, R119, 0x1, PT ;  /* 0x000000017700780c */ /* 0x000fda0003f45270 */
        /* <DEDUP_REMOVED lines=9> */
.L_x_8483:
        /* <DEDUP_REMOVED lines=13> */
.L_x_8485:
[----:B------:R-:W-:Y:S05]  /*1d930*/  BSYNC.RECONVERGENT B2 ;  /* 0x0000000000027941 */ /* 0x000fea0003800200 */
.L_x_8484:
        /* <DEDUP_REMOVED lines=42> */
.L_x_8482:
[----:B------:R-:W-:Y:S05]  /*1dbe0*/  BSYNC.RECONVERGENT B1 ;  /* 0x0000000000017941 */ /* 0x000fea0003800200 */
.L_x_8481:
        /* <DEDUP_REMOVED lines=19> */
.L_x_8488:
        /* <DEDUP_REMOVED lines=13> */
.L_x_8490:
[----:B------:R-:W-:Y:S05]  /*1ddf0*/  BSYNC.RECONVERGENT B2 ;  /* 0x0000000000027941 */ /* 0x000fea0003800200 */
.L_x_8489:
        /* <DEDUP_REMOVED lines=42> */
.L_x_8487:
[----:B------:R-:W-:Y:S05]  /*1e0a0*/  BSYNC.RECONVERGENT B1 ;  /* 0x0000000000017941 */ /* 0x000fea0003800200 */
.L_x_8486:
        /* <DEDUP_REMOVED lines=20> */
.L_x_8493:
        /* <DEDUP_REMOVED lines=13> */
.L_x_8495:
[----:B------:R-:W-:Y:S05]  /*1e2c0*/  BSYNC.RECONVERGENT B2 ;  /* 0x0000000000027941 */ /* 0x000fea0003800200 */
.L_x_8494:
        /* <DEDUP_REMOVED lines=43> */
.L_x_8492:
[----:B------:R-:W-:Y:S05]  /*1e580*/  BSYNC.RECONVERGENT B1 ;  /* 0x0000000000017941 */ /* 0x000fea0003800200 */
.L_x_8491:
        /* <DEDUP_REMOVED lines=19> */
.L_x_8498:
        /* <DEDUP_REMOVED lines=13> */
.L_x_8500:
[----:B------:R-:W-:Y:S05]  /*1e790*/  BSYNC.RECONVERGENT B2 ;  /* 0x0000000000027941 */ /* 0x000fea0003800200 */
.L_x_8499:
        /* <DEDUP_REMOVED lines=42> */
.L_x_8497:
[----:B------:R-:W-:Y:S05]  /*1ea40*/  BSYNC.RECONVERGENT B1 ;  /* 0x0000000000017941 */ /* 0x000fea0003800200 */
.L_x_8496:
        /* <DEDUP_REMOVED lines=18> */
.L_x_8503:
        /* <DEDUP_REMOVED lines=13> */
.L_x_8505:
[----:B------:R-:W-:Y:S05]  /*1ec40*/  BSYNC.RECONVERGENT B2 ;  /* 0x0000000000027941 */ /* 0x000fea0003800200 */
.L_x_8504:
        /* <DEDUP_REMOVED lines=43> */
.L_x_8502:
[----:B------:R-:W-:Y:S05]  /*1ef00*/  BSYNC.RECONVERGENT B1 ;  /* 0x0000000000017941 */ /* 0x000fea0003800200 */
.L_x_8501:
[----:B------:R-:W-:Y:S01]  /*1ef10*/  ISETP.NE.AND P4, PT, R127, 0x1, PT ;  /* 0x000000017f00780c */ /* 0x000fe20003f85270 */
[----:B------:R-:W-:Y:S01]  /*1ef20*/  BSSY.RECONVERGENT B1, `(.L_x_8506) ;  /* 0x0000048000017945 */ /* 0x000fe20003800200 */
[----:B------:R-:W-:Y:S01]  /*1ef30*/  I2FP.F32.U32 R11, R11 ;  /* 0x0000000b000b7245 */ /* 0x000fe20000201000 */
[----:B------:R-:W-:Y:S01]  /*1ef40*/  IMAD.MOV.U32 R136, RZ, RZ, 0x2 ;  /* 0x00000002ff887424 */ /* 0x000fe200078e00ff */
[----:B------:R-:W-:-:S03]  /*1ef50*/  SHF.L.U32 R122, R122, 0x10, RZ ;  /* 0x000000107a7a7819 */ /* 0x000fc600000006ff */
        /* <DEDUP_REMOVED lines=12> */
.L_x_8508:
        /* <DEDUP_REMOVED lines=13> */
.L_x_8510:
[----:B------:R-:W-:Y:S05]  /*1f0f0*/  BSYNC.RECONVERGENT B2 ;  /* 0x0000000000027941 */ /* 0x000fea0003800200 */
.L_x_8509:
        /* <DEDUP_REMOVED lines=42> */
.L_x_8507:
[----:B------:R-:W-:Y:S05]  /*1f3a0*/  BSYNC.RECONVERGENT B1 ;  /* 0x0000000000017941 */ /* 0x000fea0003800200 */
.L_x_8506:
[----:B------:R-:W-:Y:S01]  /*1f3b0*/  ISETP.NE.AND P5, PT, R136, 0x1, PT ;  /* 0x000000018800780c */ /* 0x000fe20003fa5270 */
[----:B------:R-:W-:Y:S01]  /*1f3c0*/  BSSY.RECONVERGENT B1, `(.L_x_8511) ;  /* 0x0000049000017945 */ /* 0x000fe20003800200 */
[----:B------:R-:W-:Y:S01]  /*1f3d0*/  I2FP.F32.U32 R11, R11 ;  /* 0x0000000b000b7245 */ /* 0x000fe20000201000 */
[C---:B------:R-:W-:Y:S01]  /*1f3e0*/  IMAD.U32 R127, R123.reuse, 0x10000, RZ ;  /* 0x000100007b7f7824 */ /* 0x040fe200078e00ff */
[----:B------:R-:W-:Y:S01]  /*1f3f0*/  PRMT R123, R123, 0x7632, R123 ;  /* 0x000076327b7b7816 */ /* 0x000fe2000000007b */
[----:B------:R-:W-:Y:S02]  /*1f400*/  IMAD.MOV.U32 R135, RZ, RZ, R10 ;  /* 0x000000ffff877224 */ /* 0x000fe400078e000a */
[----:B------:R-:W-:Y:S01]  /*1f410*/  FFMA.FTZ R134, R11, R116, 1.1641532182693481445e-10 ;  /* 0x2f0000000b867423 */ /* 0x000fe20000010074 */
[----:B------:R-:W-:-:S04]  /*1f420*/  HFMA2 R11, -RZ, RZ, 0, 1.1920928955078125e-07 ;  /* 0x00000002ff0b7431 */ /* 0x000fc800000001ff */
        /* <DEDUP_REMOVED lines=10> */
.L_x_8513:
        /* <DEDUP_REMOVED lines=13> */
.L_x_8515:
[----:B------:R-:W-:Y:S05]  /*1f5a0*/  BSYNC.RECONVERGENT B2 ;  /* 0x0000000000027941 */ /* 0x000fea0003800200 */
.L_x_8514:
        /* <DEDUP_REMOVED lines=42> */
.L_x_8512:
[----:B------:R-:W-:Y:S05]  /*1f850*/  BSYNC.RECONVERGENT B1 ;  /* 0x0000000000017941 */ /* 0x000fea0003800200 */
.L_x_8511:
        /* <DEDUP_REMOVED lines=37> */
.L_x_8475:
        /* <DEDUP_REMOVED lines=21> */
[----:B------:R0:W-:Y:S02]  /*1fc00*/  STG.E.128 desc[UR10][R136.64+0x10], R120 ;  /* 0x0000107888007986 */ /* 0x0001e4000c101d0a */
[----:B------:R-:W-:Y:S02]  /*1fc10*/  IMAD.MOV.U32 R134, RZ, RZ, R126 ;  /* 0x000000ffff867224 */ /* 0x000fe400078e007e */
[----:B------:R0:W-:Y:S01]  /*1fc20*/  STG.E.64 desc[UR10][R140.64], R138 ;  /* 0x0000008a8c007986 */ /* 0x0001e2000c101b0a */
[----:B------:R-:W-:Y:S05]  /*1fc30*/  @!P0 BRA `(.L_x_8393) ;  /* 0x0000000000508947 */ /* 0x000fea0003800000 */
[----:B------:R-:W-:Y:S01]  /*1fc40*/  SHF.L.U32 R135, R2, 0x10, RZ ;  /* 0x0000001002877819 */ /* 0x000fe200000006ff */
[----:B------:R-:W1:Y:S01]  /*1fc50*/  LDC.64 R126, c[0x0][0x3b8] ;  /* 0x0000ee00ff7e7b82 */ /* 0x000e620000000a00 */
[----:B------:R-:W-:Y:S02]  /*1fc60*/  LOP3.LUT R125, R0, 0xffff, RZ, 0xc0, !PT ;  /* 0x0000ffff007d7812 */ /* 0x000fe400078ec0ff */
[----:B0-----:R-:W-:Y:S02]  /*1fc70*/  LOP3.LUT R136, R135, 0xff0000, RZ, 0xc0, !PT ;  /* 0x00ff000087887812 */ /* 0x001fe400078ec0ff */
        /* <DEDUP_REMOVED lines=11> */
[----:B-1----:R-:W-:Y:S01]  /*1fd30*/  IMAD.WIDE.U32 R126, R124, 0x8, R126 ;  /* 0x000000087c7e7825 */ /* 0x002fe200078e007e */
[----:B------:R-:W-:Y:S02]  /*1fd40*/  LOP3.LUT R135, R136, R138, R140, 0xfe, !PT ;  /* 0x0000008a88877212 */ /* 0x000fe400078efe8c */
[----:B------:R-:W-:Y:S02]  /*1fd50*/  LOP3.LUT R137, R125, R137, RZ, 0xfc, !PT ;  /* 0x000000897d897212 */ /* 0x000fe400078efcff */
[----:B------:R-:W-:-:S05]  /*1fd60*/  LOP3.LUT R136, R135, 0xff, R8, 0xf8, !PT ;  /* 0x000000ff87887812 */ /* 0x000fca00078ef808 */
[----:B------:R1:W-:Y:S02]  /*1fd70*/  STG.E.64 desc[UR10][R126.64], R136 ;  /* 0x000000887e007986 */ /* 0x0003e4000c101b0a */
.L_x_8393:
[----:B------:R-:W-:Y:S05]  /*1fd80*/  BSYNC.RECONVERGENT B0 ;  /* 0x0000000000007941 */ /* 0x000fea0003800200 */
.L_x_8392:
[----:B------:R-:W-:Y:S01]  /*1fd90*/  FADD.FTZ R124, RZ, R92 ;  /* 0x0000005cff7c7221 */ /* 0x000fe20000010000 */
[C---:B------:R-:W-:Y:S01]  /*1fda0*/  ISETP.GE.U32.AND P0, PT, R131.reuse, 0x80, PT ;  /* 0x000000808300780c */ /* 0x040fe20003f06070 */
[----:B------:R-:W2:Y:S01]  /*1fdb0*/  S2UR UR5, SR_CgaCtaId ;  /* 0x00000000000579c3 */ /* 0x000ea20000008800 */
        /* <DEDUP_REMOVED lines=11> */
[----:B--2---:R-:W-:-:S03]  /*1fe70*/  ULEA UR4, UR5, UR4, 0x18 ;  /* 0x0000000405047291 */ /* 0x004fc6000f8ec0ff */
[----:B------:R-:W-:Y:S01]  /*1fe80*/  FADD.FTZ R124, R99, R124 ;  /* 0x0000007c637c7221 */ /* 0x000fe20000010000 */
[----:B------:R-:W-:-:S04]  /*1fe90*/  @UP1 UIADD3 UR4, UPT, UPT, UR4, 0x20, URZ ;  /* 0x0000002004041890 */ /* 0x000fc8000fffe0ff */
[----:B------:R-:W-:-:S05]  /*1fea0*/  FSEL R125, R124, RZ, P0 ;  /* 0x000000ff7c7d7208 */ /* 0x000fca0000000000 */
[----:B------:R-:W-:-:S04]  /*1feb0*/  FADD.FTZ R124, R100, R125 ;  /* 0x0000007d647c7221 */ /* 0x000fc80000010000 */
[----:B-1----:R-:W-:-:S04]  /*1fec0*/  FADD.FTZ R127, R101, R124 ;  /* 0x0000007c657f7221 */ /* 0x002fc80000010000 */
        /* <DEDUP_REMOVED lines=26> */
[----:B------:R-:W0:Y:S02]  /*20070*/  SHFL.BFLY PT, R124, R135, 0x4, 0x1f ;  /* 0x0c801f00877c7f89 */ /* 0x000e2400000e0000 */
[----:B0-----:R-:W-:Y:S02]  /*20080*/  FADD.FTZ R136, R135, R124 ;  /* 0x0000007c87887221 */ /* 0x001fe40000010000 */
[----:B------:R-:W0:Y:S03]  /*20090*/  S2R R135, SR_TID.X ;  /* 0x0000000000877919 */ /* 0x000e260000002100 */
[----:B------:R-:W1:Y:S02]  /*200a0*/  SHFL.BFLY PT, R137, R136, 0x8, 0x1f ;  /* 0x0d001f0088897f89 */ /* 0x000e6400000e0000 */
[----:B-1----:R-:W-:-:S05]  /*200b0*/  FADD.FTZ R137, R136, R137 ;  /* 0x0000008988897221 */ /* 0x002fca0000010000 */
[----:B------:R-:W1:Y:S02]  /*200c0*/  SHFL.BFLY PT, R124, R137, 0x10, 0x1f ;  /* 0x0e001f00897c7f89 */ /* 0x000e6400000e0000 */
[----:B-1----:R-:W-:-:S04]  /*200d0*/  FADD.FTZ R139, R137, R124 ;  /* 0x0000007c898b7221 */ /* 0x002fc80000010000 */
        /* <DEDUP_REMOVED lines=71> */
[----:B------:R-:W-:Y:S02]  /*20550*/  ISETP.GT.U32.AND P2, PT, R124, 0x3, PT ;  /* 0x000000037c00780c */ /* 0x000fe40003f44070 */
[----:B------:R-:W-:Y:S01]  /*20560*/  @!P1 SHF.R.U32.HI R124, RZ, 0x2, R135 ;  /* 0x00000002ff7c9819 */ /* 0x000fe20000011687 */
[----:B0-----:R-:W-:-:S05]  /*20570*/  FADD.FTZ R136, R125, R136 ;  /* 0x000000887d887221 */ /* 0x001fca0000010000 */
[----:B------:R-:W0:Y:S02]  /*20580*/  SHFL.BFLY PT, R127, R136, 0x4, 0x1f ;  /* 0x0c801f00887f7f89 */ /* 0x000e2400000e0000 */
[----:B0-----:R-:W-:Y:S01]  /*20590*/  FADD.FTZ R127, R136, R127 ;  /* 0x0000007f887f7221 */ /* 0x001fe20000010000 */
[----:B------:R-:W-:Y:S02]  /*205a0*/  @!P1 LOP3.LUT R136, R124, 0x18, RZ, 0xc0, !PT ;  /* 0x000000187c889812 */ /* 0x000fe400078ec0ff */
[----:B------:R-:W-:Y:S02]  /*205b0*/  CS2R R124, SRZ ;  /* 0x00000000007c7805 */ /* 0x000fe4000001ff00 */
[----:B------:R-:W0:Y:S02]  /*205c0*/  SHFL.BFLY PT, R138, R127, 0x8, 0x1f ;  /* 0x0d001f007f8a7f89 */ /* 0x000e2400000e0000 */
[----:B0-----:R-:W-:-:S05]  /*205d0*/  FADD.FTZ R138, R127, R138 ;  /* 0x0000008a7f8a7221 */ /* 0x001fca0000010000 */
[----:B------:R-:W0:Y:S02]  /*205e0*/  SHFL.BFLY PT, R137, R138, 0x10, 0x1f ;  /* 0x0e001f008a897f89 */ /* 0x000e2400000e0000 */
[----:B0-----:R-:W-:Y:S01]  /*205f0*/  FADD.FTZ R127, R138, R137 ;  /* 0x000000898a7f7221 */ /* 0x001fe20000010000 */
[----:B------:R-:W-:-:S04]  /*20600*/  @!P2 IMAD.SHL.U32 R137, R135, 0x8, RZ ;  /* 0x000000088789a824 */ /* 0x000fc800078e00ff */
[----:B------:R0:W-:Y:S01]  /*20610*/  @!P1 STS.64 [R136+UR4], R126 ;  /* 0x0000007e88009988 */ /* 0x0001e20008000a04 */
        /* <DEDUP_REMOVED lines=42> */
[----:B------:R-:W-:-:S05]  /*208c0*/  FFMA.FTZ R141, R141, R136, R126 ;  /* 0x000000888d8d7223 */ /* 0x000fca000001007e */
[----:B------:R-:W1:Y:S01]  /*208d0*/  SHFL.IDX PT, R140, R141, RZ, 0x1f ;  /* 0x00001fff8d8c7589 */ /* 0x000e6200000e0000 */
[----:B------:R-:W3:Y:S01]  /*208e0*/  @!P1 LDC.64 R126, c[0x0][0x3c0] ;  /* 0x0000f000ff7e9b82 */ /* 0x000ee20000000a00 */
[----:B--2---:R-:W-:-:S05]  /*208f0*/  FMUL.FTZ R136, R143, R143 ;  /* 0x0000008f8f887220 */ /* 0x004fca0000410000 */
[----:B------:R-:W-:Y:S01]  /*20900*/  FSEL R137, R136, RZ, P2 ;  /* 0x000000ff88897208 */ /* 0x000fe20001000000 */
[----:B-1----:R-:W-:Y:S01]  /*20910*/  FFMA.FTZ R136, R140, UR17, R139 ;  /* 0x000000118c887c23 */ /* 0x002fe2000801008b */
[----:B------:R-:W-:-:S03]  /*20920*/  IMAD.U32 R139, RZ, RZ, UR6 ;  /* 0x00000006ff8b7e24 */ /* 0x000fc6000f8e00ff */
[----:B------:R-:W-:Y:S01]  /*20930*/  FADD.FTZ R136, R136, R137 ;  /* 0x0000008988887221 */ /* 0x000fe20000010000 */
[----:B------:R-:W-:Y:S01]  /*20940*/  MOV R137, UR6 ;  /* 0x0000000600897c02 */ /* 0x000fe20008000f00 */
[----:B0-----:R-:W-:-:S04]  /*20950*/  @!P1 IMAD.WIDE R124, R139, 0x4, R124 ;  /* 0x000000048b7c9825 */ /* 0x001fc800078e027c */
[----:B------:R-:W0:Y:S01]  /*20960*/  MUFU.RSQ R136, R136 ;  /* 0x0000008800887308 */ /* 0x000e220000001400 */
[----:B---3--:R-:W-:Y:S01]  /*20970*/  @!P1 IMAD.WIDE R126, R137, 0x4, R126 ;  /* 0x00000004897e9825 */ /* 0x008fe200078e027e */
[----:B------:R-:W-:-:S04]  /*20980*/  FSEL R137, R143, RZ, !P2 ;  /* 0x000000ff8f897208 */ /* 0x000fc80005000000 */
        /* <DEDUP_REMOVED lines=32> */
[----:B------:R-:W-:Y:S01]  /*20b90*/  VIADD R133, R133, 0x80 ;  /* 0x0000008085857836 */ /* 0x000fe20000000000 */
[----:B------:R-:W-:-:S05]  /*20ba0*/  F2FP.BF16.F32.PACK_AB R127, R144, R149 ;  /* 0x00000095907f723e */ /* 0x000fca00000010ff */
[----:B------:R0:W-:Y:S02]  /*20bb0*/  STG.E.128 desc[UR10][R138.64], R124 ;  /* 0x0000007c8a007986 */ /* 0x0001e4000c101d0a */
.L_x_8517:
[----:B------:R-:W-:Y:S05]  /*20bc0*/  BSYNC.RECONVERGENT B0 ;  /* 0x0000000000007941 */ /* 0x000fea0003800200 */
.L_x_8516:
[----:B------:R-:W-:Y:S01]  /*20bd0*/  LOP3.LUT P0, RZ, R128, 0x80, RZ, 0xc0, !PT ;  /* 0x0000008080ff7812 */ /* 0x000fe2000780c0ff */
        /* <DEDUP_REMOVED lines=30> */
[----:B------:R-:W-:Y:S02]  /*20dc0*/  F2FP.BF16.F32.PACK_AB R125, R140, R141 ;  /* 0x0000008d8c7d723e */ /* 0x000fe400000010ff */
[----:B------:R-:W-:Y:S02]  /*20dd0*/  F2FP.BF16.F32.PACK_AB R127, R144, R149 ;  /* 0x00000095907f723e */ /* 0x000fe400000010ff */
[----:B------:R-:W-:-:S03]  /*20de0*/  IADD3 R133, PT, PT, R133, 0x80, RZ ;  /* 0x0000008085857810 */ /* 0x000fc60007ffe0ff */
[----:B------:R2:W-:Y:S04]  /*20df0*/  STG.E.128 desc[UR10][R138.64], R124 ;  /* 0x0000007c8a007986 */ /* 0x0005e8000c101d0a */
.L_x_8519:
[----:B------:R-:W-:Y:S05]  /*20e00*/  BSYNC.RECONVERGENT B0 ;  /* 0x0000000000007941 */ /* 0x000fea0003800200 */
.L_x_8518:
[----:B------:R-:W-:Y:S01]  /*20e10*/  LOP3.LUT P0, RZ, R128, 0x40, RZ, 0xc0, !PT ;  /* 0x0000004080ff7812 */ /* 0x000fe2000780c0ff */
        /* <DEDUP_REMOVED lines=34> */
.L_x_8521:
[----:B------:R-:W-:Y:S05]  /*21040*/  BSYNC.RECONVERGENT B0 ;  /* 0x0000000000007941 */ /* 0x000fea0003800200 */
.L_x_8520:
[----:B------:R-:W-:Y:S01]  /*21050*/  LOP3.LUT P0, RZ, R128, 0x20, RZ, 0xc0, !PT ;  /* 0x0000002080ff7812 */ /* 0x000fe2000780c0ff */
        /* <DEDUP_REMOVED lines=31> */
[----:B------:R-:W-:-:S05]  /*21250*/  F2FP.BF16.F32.PACK_AB R124, R139, R138 ;  /* 0x0000008a8b7c723e */ /* 0x000fca00000010ff */
[----:B------:R4:W-:Y:S02]  /*21260*/  STG.E.128 desc[UR10][R136.64], R124 ;  /* 0x0000007c88007986 */ /* 0x0009e4000c101d0a */
.L_x_8523:
[----:B------:R-:W-:Y:S05]  /*21270*/  BSYNC.RECONVERGENT B0 ;  /* 0x0000000000007941 */ /* 0x000fea0003800200 */
.L_x_8522:
[----:B------:R-:W-:Y:S02]  /*21280*/  UIADD3 UR6, UPT, UPT, UR6, UR18, URZ ;  /* 0x0000001206067290 */ /* 0x000fe4000fffe0ff */
[----:B------:R-:W-:Y:S02]  /*21290*/  UPLOP3.LUT UP1, UPT, UPT, UPT, UP1, 0x40, 0x4 ;  /* 0x000000000004789c */ /* 0x000fe40003f2e810 */
[----:B------:R-:W-:-:S09]  /*212a0*/  UISETP.GE.AND UP0, UPT, UR6, UR19, UPT ;  /* 0x000000130600728c */ /* 0x000fd2000bf06270 */
[----:B------:R-:W-:Y:S05]  /*212b0*/  BRA.U !UP0, `(.L_x_8524) ;  /* 0xfffffdf908dc7547 */ /* 0x000fea000b83ffff */
[----:B------:R-:W-:Y:S05]  /*212c0*/  EXIT ;  /* 0x000000000000794d */ /* 0x000fea0003800000 */
.L_x_8525:
        /* <DEDUP_REMOVED lines=11> */
.L_x_17978:


//--------------------- .text._ZN10layer_norm31ln_parallel_residual_fwd_kernelINS_13Kernel_traitsIf13__nv_bfloat16fS2_fjLj4096ELj1ELj1ELj4ELj16ENS_18Kernel_traits_baseILj4096EfS2_fS2_fjLj128EEEEELb1ELb1ELb1EEEvNS_9FwdParamsE --------------------------
	.section	.text._ZN10layer_norm31ln_parallel_residual_fwd_kernelINS_13Kernel_traitsIf13__nv_bfloat16fS2_fjLj4096ELj1ELj1ELj4ELj16ENS_18Kernel_traits_baseILj4096EfS2_fS2_fjLj128EEEEELb1ELb1ELb1EEEvNS_9FwdParamsE,"ax",@progbits
	.align	128
        .global         _ZN10layer_norm31ln_parallel_residual_fwd_kernelINS_13Kernel_traitsIf13__nv_bfloat16fS2_fjLj4096ELj1ELj1ELj4ELj16ENS_18Kernel_traits_baseILj4096EfS2_fS2_fjLj128EEEEELb1ELb1ELb1EEEvNS_9FwdParamsE
        .type           _ZN10layer_norm31ln_parallel_residual_fwd_kernelINS_13Kernel_traitsIf13__nv_bfloat16fS2_fjLj4096ELj1ELj1ELj4ELj16ENS_18Kernel_traits_baseILj4096EfS2_fS2_fjLj128EEEEELb1ELb1ELb1EEEvNS_9FwdParamsE,@function
        .size           _ZN10layer_norm31ln_parallel_residual_fwd_kernelINS_13Kernel_traitsIf13__nv_bfloat16fS2_fjLj4096ELj1ELj1ELj4ELj16ENS_18Kernel_traits_baseILj4096EfS2_fS2_fjLj128EEEEELb1ELb1ELb1EEEvNS_9FwdParamsE,(.L_x_17979 - _ZN10layer_norm31ln_parallel_residual_fwd_kernelINS_13Kernel_traitsIf13__nv_bfloat16fS2_fjLj4096ELj1ELj1ELj4ELj16ENS_18Kernel_traits_baseILj4096EfS2_fS2_fjLj128EEEEELb1ELb1ELb1EEEvNS_9FwdParamsE)
        .other          _ZN10layer_norm31ln_parallel_residual_fwd_kernelINS_13Kernel_traitsIf13__nv_bfloat16fS2_fjLj4096ELj1ELj1ELj4ELj16ENS_18Kernel_traits_baseILj4096EfS2_fS2_fjLj128EEEEELb1ELb1ELb1EEEvNS_9FwdParamsE,@"STO_CUDA_ENTRY STV_DEFAULT"
_ZN10layer_norm31ln_parallel_residual_fwd_kernelINS_13Kernel_traitsIf13__nv_bfloat16fS2_fjLj4096ELj1ELj1ELj4ELj16ENS_18Kernel_traits_baseILj4096EfS2_fS2_fjLj128EEEEELb1ELb1ELb1EEEvNS_9FwdParamsE:
.text._ZN10layer_norm31ln_parallel_residual_fwd_kernelINS_13Kernel_traitsIf13__nv_bfloat16fS2_fjLj4096ELj1ELj1ELj4ELj16ENS_18Kernel_traits_baseILj4096EfS2_fS2_fjLj128EEEEELb1ELb1ELb1EEEvNS_9FwdParamsE:
        /* <DEDUP_REMOVED lines=67> */
.L_x_8526:
        /* <DEDUP_REMOVED lines=26> */
.L_x_8527:
        /* <DEDUP_REMOVED lines=23> */
[----:B------:R-:W0:Y:S03]  /*0740*/  LDCU.U8 UR41, c[0x0][0x410] ;  /* 0x00008200ff2977ac */ /* 0x000e260008000000 */
[----:B------:R-:W-:Y:S01]  /*0750*/  IMAD.HI.U32 R2, R68, -0x2daee0ad, RZ ;  /* 0xd2511f5344027827 */ /* 0x000fe200078e00ff */
[----:B------:R-:W-:Y:S01]  /*0760*/  LOP3.LUT R3, R72, UR25, R3, 0x96, !PT ;  /* 0x0000001948037c12 */ /* 0x000fe2000f8e9603 */
[----:B------:R-:W-:-:S02]  /*0770*/  UISETP.NE.AND.EX UP0, UPT, UR5, URZ, UPT, UP0 ;  /* 0x000000ff0500728c */ /* 0x000fc4000bf05300 */
[----:B------:R-:W-:Y:S01]  /*0780*/  IMAD R72, R68, -0x2daee0ad, RZ ;  /* 0xd2511f5344487824 */ /* 0x000fe200078e02ff */
[----:B------:R-:W-:Y:S01]  /*0790*/  LOP3.LUT R2, R69, UR26, R2, 0x96, !PT ;  /* 0x0000001a45027c12 */ /* 0x000fe2000f8e9602 */
[C---:B------:R-:W-:Y:S01]  /*07a0*/  IMAD.HI.U32 R71, R3.reuse, -0x2daee0ad, RZ ;  /* 0xd2511f5303477827 */ /* 0x040fe200078e00ff */
[----:B------:R-:W4:Y:S03]  /*07b0*/  LDCU UR22, c[0x0][0x400] ;  /* 0x00008000ff1677ac */ /* 0x000f260008000800 */
        /* <DEDUP_REMOVED lines=46> */
[----:B01234-:R-:W-:-:S07]  /*0aa0*/  IMAD R114, R3, -0x326172a9, RZ ;  /* 0xcd9e8d5703727824 */ /* 0x01ffce00078e02ff */
.L_x_8832:
        /* <DEDUP_REMOVED lines=43> */
.L_x_8530:
        /* <DEDUP_REMOVED lines=12> */
.L_x_8531:
        /* <DEDUP_REMOVED lines=42> */
.L_x_8529:
[----:B------:R-:W-:Y:S01]  /*10c0*/  ISETP.NE.AND P1, PT, R69, 0x1, PT ;  /* 0x000000014500780c */ /* 0x000fe20003f25270 */
[----:B------:R-:W-:Y:S01]  /*10d0*/  UMOV UR4, UR6 ;  /* 0x0000000600047c82 */ /* 0x000fe20008000000 */
[----:B------:R-:W-:Y:S01]  /*10e0*/  I2FP.F32.U32 R3, R2 ;  /* 0x0000000200037245 */ /* 0x000fe20000201000 */
[----:B-----5:R-:W-:Y:S02]  /*10f0*/  IMAD.U32 R2, R72, 0x10000, RZ ;  /* 0x0001000048027824 */ /* 0x020fe400078e00ff */
[----:B------:R-:W-:Y:S02]  /*1100*/  IMAD.MOV.U32 R70, RZ, RZ, 0x2 ;  /* 0x00000002ff467424 */ /* 0x000fe400078e00ff */
[----:B------:R-:W-:Y:S01]  /*1110*/  FFMA.FTZ R3, R3, R0, 1.1641532182693481445e-10 ;  /* 0x2f00000003037423 */ /* 0x000fe20000010000 */
[----:B------:R-:W-:-:S04]  /*1120*/  IMAD.MOV.U32 R68, RZ, RZ, R114 ;  /* 0x000000ffff447224 */ /* 0x000fc800078e0072 */
[----:B------:R-:W-:Y:S02]  /*1130*/  FSETP.LE.FTZ.AND P2, PT, R3, UR4, PT ;  /* 0x0000000403007c0b */ /* 0x000fe4000bf53000 */
[----:B------:R-:W-:Y:S02]  /*1140*/  PRMT R3, R72, 0x7632, R3 ;  /* 0x0000763248037816 */ /* 0x000fe40000000003 */
        /* <DEDUP_REMOVED lines=10> */
.L_x_8533:
        /* <DEDUP_REMOVED lines=12> */
.L_x_8534:
        /* <DEDUP_REMOVED lines=43> */
.L_x_8532:
[----:B------:R-:W-:Y:S01]  /*1560*/  ISETP.NE.AND P1, PT, R70, 0x1, PT ;  /* 0x000000014600780c */ /* 0x000fe20003f25270 */
[----:B------:R-:W-:Y:S01]  /*1570*/  HFMA2 R71, -RZ, RZ, 0, 1.1920928955078125e-07 ;  /* 0x00000002ff477431 */ /* 0x000fe200000001ff */
[----:B------:R-:W-:Y:S01]  /*1580*/  I2FP.F32.U32 R69, R68 ;  /* 0x0000004400457245 */ /* 0x000fe20000201000 */
[----:B------:R-:W-:Y:S02]  /*1590*/  IMAD.U32 R3, R3, 0x10000, RZ ;  /* 0x0001000003037824 */ /* 0x000fe400078e00ff */
        /* <DEDUP_REMOVED lines=13> */
.L_x_8536:
        /* <DEDUP_REMOVED lines=12> */
.L_x_8537:
        /* <DEDUP_REMOVED lines=43> */
.L_x_8535:
[----:B------:R-:W-:Y:S01]  /*19e0*/  ISETP.NE.AND P1, PT, R71, 0x1, PT ;  /* 0x000000014700780c */ /* 0x000fe20003f25270 */
[----:B------:R-:W-:Y:S01]  /*19f0*/  IMAD.MOV.U32 R70, RZ, RZ, R114 ;  /* 0x000000ffff467224 */ /* 0x000fe200078e0072 */
[----:B------:R-:W-:Y:S01]  /*1a00*/  I2FP.F32.U32 R69, R68 ;  /* 0x0000004400457245 */ /* 0x000fe20000201000 */
[----:B------:R-:W-:Y:S01]  /*1a10*/  IMAD.U32 R68, R73, 0x10000, RZ ;  /* 0x0001000049447824 */ /* 0x000fe200078e00ff */
[----:B------:R-:W-:-:S03]  /*1a20*/  MOV R72, 0x2 ;  /* 0x0000000200487802 */ /* 0x000fc60000000f00 */
        /* <DEDUP_REMOVED lines=13> */
.L_x_8539:
        /* <DEDUP_REMOVED lines=12> */
.L_x_8540:
        /* <DEDUP_REMOVED lines=43> */
.L_x_8538:
        /* <DEDUP_REMOVED lines=16> */
.L_x_8542:
        /* <DEDUP_REMOVED lines=12> */
.L_x_8543:
        /* <DEDUP_REMOVED lines=43> */
.L_x_8541:
[----:B------:R-:W-:Y:S01]  /*22e0*/  ISETP.NE.AND P3, PT, R73, 0x1, PT ;  /* 0x000000014900780c */ /* 0x000fe20003f65270 */
[----:B------:R-:W-:Y:S01]  /*22f0*/  IMAD.MOV.U32 R72, RZ, RZ, R114 ;  /* 0x000000ffff487224 */ /* 0x000fe200078e0072 */
[----:B------:R-:W-:Y:S01]  /*2300*/  I2FP.F32.U32 R71, R70 ;  /* 0x0000004600477245 */ /* 0x000fe20000201000 */
[----:B------:R-:W-:-:S04]  /*2310*/  IMAD.U32 R70, R74, 0x10000, RZ ;  /* 0x000100004a467824 */ /* 0x000fc800078e00ff */
[----:B------:R-:W-:-:S05]  /*2320*/  FFMA.FTZ R71, R71, R0, 1.1641532182693481445e-10 ;  /* 0x2f00000047477423 */ /* 0x000fca0000010000 */
[----:B------:R-:W-:Y:S02]  /*2330*/  FSETP.LE.FTZ.AND P2, PT, R71, UR4, PT ;  /* 0x0000000447007c0b */ /* 0x000fe4000bf53000 */
[----:B------:R-:W-:Y:S02]  /*2340*/  PRMT R71, R74, 0x7632, R71 ;  /* 0x000076324a477816 */ /* 0x000fe40000000047 */
[----:B------:R-:W-:Y:S01]  /*2350*/  MOV R74, 0x2 ;  /* 0x00000002004a7802 */ /* 0x000fe20000000f00 */
        /* <DEDUP_REMOVED lines=9> */
.L_x_8545:
        /* <DEDUP_REMOVED lines=12> */
.L_x_8546:
        /* <DEDUP_REMOVED lines=43> */
.L_x_8544:
        /* <DEDUP_REMOVED lines=16> */
.L_x_8548:
        /* <DEDUP_REMOVED lines=12> */
.L_x_8549:
        /* <DEDUP_REMOVED lines=43> */
.L_x_8547:
[----:B------:R-:W-:Y:S01]  /*2bd0*/  ISETP.NE.AND P5, PT, R86, 0x1, PT ;  /* 0x000000015600780c */ /* 0x000fe20003fa5270 */
[----:B------:R-:W-:Y:S01]  /*2be0*/  IMAD.MOV.U32 R74, RZ, RZ, R114 ;  /* 0x000000ffff4a7224 */ /* 0x000fe200078e0072 */
[----:B------:R-:W-:Y:S01]  /*2bf0*/  I2FP.F32.U32 R73, R72 ;  /* 0x0000004800497245 */ /* 0x000fe20000201000 */
[C---:B------:R-:W-:Y:S01]  /*2c00*/  IMAD.U32 R72, R75.reuse, 0x10000, RZ ;  /* 0x000100004b487824 */ /* 0x040fe200078e00ff */
[----:B------:R-:W-:Y:S02]  /*2c10*/  PRMT R75, R75, 0x7632, R75 ;  /* 0x000076324b4b7816 */ /* 0x000fe4000000004b */
[----:B------:R-:W-:Y:S01]  /*2c20*/  MOV R104, 0x2 ;  /* 0x0000000200687802 */ /* 0x000fe20000000f00 */
        /* <DEDUP_REMOVED lines=11> */
.L_x_8551:
        /* <DEDUP_REMOVED lines=12> */
.L_x_8552:
        /* <DEDUP_REMOVED lines=43> */
.L_x_8550:
[----:B------:R-:W-:Y:S01]  /*3050*/  UMOV UR5, UR7 ;  /* 0x0000000700057c82 */ /* 0x000fe20008000000 */
[----:B------:R-:W-:Y:S01]  /*3060*/  I2FP.F32.U32 R73, R74 ;  /* 0x0000004a00497245 */ /* 0x000fe20000201000 */
[----:B------:R-:W-:Y:S02]  /*3070*/  IMAD.U32 R74, R75, 0x10000, RZ ;  /* 0x000100004b4a7824 */ /* 0x000fe400078e00ff */
[----:B------:R-:W-:Y:S01]  /*3080*/  FMUL.FTZ R72, R72, UR5 ;  /* 0x0000000548487c20 */ /* 0x000fe20008410000 */
[----:B------:R-:W-:Y:S01]  /*3090*/  FMUL.FTZ R70, R70, UR5 ;  /* 0x0000000546467c20 */ /* 0x000fe20008410000 */
[----:B------:R-:W-:Y:S01]  /*30a0*/  P2R R87, PR, RZ, 0x1 ;  /* 0x00000001ff577803 */ /* 0x000fe20000000000 */
[----:B------:R-:W-:Y:S01]  /*30b0*/  FMUL.FTZ R68, R68, UR5 ;  /* 0x0000000544447c20 */ /* 0x000fe20008410000 */
[----:B------:R-:W-:Y:S01]  /*30c0*/  ISETP.NE.AND P0, PT, R91, RZ, PT ;  /* 0x000000ff5b00720c */ /* 0x000fe20003f05270 */
[----:B------:R-:W-:Y:S01]  /*30d0*/  FMUL.FTZ R86, R74, UR5 ;  /* 0x000000054a567c20 */ /* 0x000fe20008410000 */
[----:B------:R-:W-:Y:S01]  /*30e0*/  FSEL R74, R72, RZ, P4 ;  /* 0x000000ff484a7208 */ /* 0x000fe20002000000 */
[----:B------:R-:W-:Y:S01]  /*30f0*/  FMUL.FTZ R2, R2, UR5 ;  /* 0x0000000502027c20 */ /* 0x000fe20008410000 */
[----:B------:R-:W-:Y:S01]  /*3100*/  FSEL R72, R70, RZ, P2 ;  /* 0x000000ff46487208 */ /* 0x000fe20001000000 */
[----:B------:R-:W-:Y:S01]  /*3110*/  FFMA.FTZ R75, R73, R0, 1.1641532182693481445e-10 ;  /* 0x2f000000494b7423 */ /* 0x000fe20000010000 */
[----:B------:R-:W-:Y:S01]  /*3120*/  ISETP.NE.AND P5, PT, R85, RZ, PT ;  /* 0x000000ff5500720c */ /* 0x000fe20003fa5270 */
[----:B------:R-:W-:Y:S01]  /*3130*/  FMUL.FTZ R71, R71, UR5 ;  /* 0x0000000547477c20 */ /* 0x000fe20008410000 */
[----:B------:R-:W-:Y:S01]  /*3140*/  FSEL R70, R68, RZ, P0 ;  /* 0x000000ff44467208 */ /* 0x000fe20000000000 */
[----:B------:R-:W-:Y:S01]  /*3150*/  FMUL.FTZ R69, R69, UR5 ;  /* 0x0000000545457c20 */ /* 0x000fe20008410000 */
[----:B------:R-:W-:Y:S01]  /*3160*/  ISETP.NE.AND P0, PT, R87, RZ, PT ;  /* 0x000000ff5700720c */ /* 0x000fe20003f05270 */
[----:B------:R-:W-:Y:S01]  /*3170*/  FMUL.FTZ R3, R3, UR5 ;  /* 0x0000000503037c20 */ /* 0x000fe20008410000 */
[----:B------:R-:W-:-:S02]  /*3180*/  FSEL R68, R2, RZ, P5 ;  /* 0x000000ff02447208 */ /* 0x000fc40002800000 */
[----:B------:R-:W-:Y:S02]  /*3190*/  ISETP.NE.AND P6, PT, R90, RZ, PT ;  /* 0x000000ff5a00720c */ /* 0x000fe40003fc5270 */
[----:B------:R-:W-:Y:S02]  /*31a0*/  FSETP.GTU.FTZ.AND P5, PT, R75, UR4, PT ;  /* 0x000000044b007c0b */ /* 0x000fe4000bfbc000 */
[----:B------:R-:W-:Y:S02]  /*31b0*/  FSEL R73, R71, RZ, P3 ;  /* 0x000000ff47497208 */ /* 0x000fe40001800000 */
[----:B------:R-:W-:Y:S02]  /*31c0*/  FSEL R71, R69, RZ, P1 ;  /* 0x000000ff45477208 */ /* 0x000fe40000800000 */
        /* <DEDUP_REMOVED lines=8> */
[----:B------:R-:W-:Y:S01]  /*3250*/  @P0 FADD.FTZ R73, R77, R73 ;  /* 0x000000494d490221 */ /* 0x000fe20000010000 */
[----:B------:R-:W-:Y:S01]  /*3260*/  @P0 FADD.FTZ R74, R78, R74 ;  /* 0x0000004a4e4a0221 */ /* 0x000fe20000010000 */
[----:B------:R-:W-:Y:S01]  /*3270*/  @P0 FADD.FTZ R75, R79, R75 ;  /* 0x0000004b4f4b0221 */ /* 0x000fe20000010000 */
[----:B------:R-:W-:Y:S06]  /*3280*/  BRA `(.L_x_8553) ;  /* 0x0000004800d07947 */ /* 0x000fec0003800000 */
.L_x_8528:
        /* <DEDUP_REMOVED lines=15> */
.L_x_8555:
        /* <DEDUP_REMOVED lines=12> */
.L_x_8556:
        /* <DEDUP_REMOVED lines=42> */
.L_x_8554:
        /* <DEDUP_REMOVED lines=21> */
.L_x_8558:
        /* <DEDUP_REMOVED lines=12> */
.L_x_8559:
        /* <DEDUP_REMOVED lines=42> */
.L_x_8557:
        /* <DEDUP_REMOVED lines=22> */
.L_x_8561:
        /* <DEDUP_REMOVED lines=12> */
.L_x_8562:
        /* <DEDUP_REMOVED lines=43> */
.L_x_8560:
[----:B------:R-:W-:Y:S01]  /*4060*/  ISETP.NE.AND P1, PT, R86, 0x1, PT ;  /* 0x000000015600780c */ /* 0x000fe20003f25270 */
[----:B------:R-:W-:Y:S01]  /*4070*/  IMAD.MOV.U32 R88, RZ, RZ, 0x2 ;  /* 0x00000002ff587424 */ /* 0x000fe200078e00ff */
[----:B------:R-:W-:Y:S02]  /*4080*/  I2FP.F32.U32 R87, R70 ;  /* 0x0000004600577245 */ /* 0x000fe40000201000 */
[----:B------:R-:W-:Y:S01]  /*4090*/  SHF.L.U32 R70, R72, 0x10, RZ ;  /* 0x0000001048467819 */ /* 0x000fe200000006ff */
[----:B------:R-:W-:Y:S02]  /*40a0*/  IMAD.MOV.U32 R72, RZ, RZ, R114 ;  /* 0x000000ffff487224 */ /* 0x000fe400078e0072 */
[----:B------:R-:W-:Y:S02]  /*40b0*/  FFMA.FTZ R87, R87, R0, 1.1641532182693481445e-10 ;  /* 0x2f00000057577423 */ /* 0x000fe40000010000 */
[----:B------:R-:W-:-:S03]  /*40c0*/  FMUL.FTZ R70, R70, UR5 ;  /* 0x0000000546467c20 */ /* 0x000fc60008410000 */
        /* <DEDUP_REMOVED lines=11> */
.L_x_8564:
        /* <DEDUP_REMOVED lines=12> */
.L_x_8565:
        /* <DEDUP_REMOVED lines=43> */
.L_x_8563:
        /* <DEDUP_REMOVED lines=22> */
.L_x_8567:
        /* <DEDUP_REMOVED lines=12> */
.L_x_8568:
        /* <DEDUP_REMOVED lines=43> */
.L_x_8566:
        /* <DEDUP_REMOVED lines=19> */
.L_x_8570:
        /* <DEDUP_REMOVED lines=12> */
.L_x_8571:
        /* <DEDUP_REMOVED lines=43> */
.L_x_8569:
        /* <DEDUP_REMOVED lines=22> */
.L_x_8573:
        /* <DEDUP_REMOVED lines=12> */
.L_x_8574:
        /* <DEDUP_REMOVED lines=43> */
.L_x_8572:
        /* <DEDUP_REMOVED lines=17> */
.L_x_8576:
        /* <DEDUP_REMOVED lines=12> */
.L_x_8577:
        /* <DEDUP_REMOVED lines=43> */
.L_x_8575:
        /* <DEDUP_REMOVED lines=22> */
.L_x_8579:
        /* <DEDUP_REMOVED lines=12> */
.L_x_8580:
        /* <DEDUP_REMOVED lines=43> */
.L_x_8578:
        /* <DEDUP_REMOVED lines=18> */
.L_x_8582:
        /* <DEDUP_REMOVED lines=12> */
.L_x_8583:
        /* <DEDUP_REMOVED lines=43> */
.L_x_8581:
        /* <DEDUP_REMOVED lines=22> */
.L_x_8585:
        /* <DEDUP_REMOVED lines=12> */
.L_x_8586:
        /* <DEDUP_REMOVED lines=43> */
.L_x_8584:
        /* <DEDUP_REMOVED lines=17> */
.L_x_8588:
        /* <DEDUP_REMOVED lines=12> */
.L_x_8589:
        /* <DEDUP_REMOVED lines=43> */
.L_x_8587:
        /* <DEDUP_REMOVED lines=22> */
.L_x_8591:
        /* <DEDUP_REMOVED lines=12> */
.L_x_8592:
        /* <DEDUP_REMOVED lines=43> */
.L_x_8590:
        /* <DEDUP_REMOVED lines=18> */
.L_x_8594:
        /* <DEDUP_REMOVED lines=12> */
.L_x_8595:
        /* <DEDUP_REMOVED lines=43> */
.L_x_8593:
        /* <DEDUP_REMOVED lines=22> */
.L_x_8597:
        /* <DEDUP_REMOVED lines=12> */
.L_x_8598:
        /* <DEDUP_REMOVED lines=43> */
.L_x_8596:
        /* <DEDUP_REMOVED lines=17> */
.L_x_8600:
        /* <DEDUP_REMOVED lines=14> */
.L_x_8601:
        /* <DEDUP_REMOVED lines=43> */
.L_x_8599:
        /* <DEDUP_REMOVED lines=10> */
.L_x_8553:
[----:B------:R-:W0:Y:S01]  /*7dd0*/  LDC.64 R108, c[0x0][0x3a8] ;  /* 0x0000ea00ff6c7b82 */ /* 0x000e220000000a00 */
[----:B------:R-:W-:Y:S01]  /*7de0*/  SEL R92, RZ, 0x1000000, !P5 ;  /* 0x01000000ff5c7807 */ /* 0x000fe20006800000 */
[----:B------:R-:W-:Y:S01]  /*7df0*/  UISETP.NE.U32.AND UP0, UPT, UR12, URZ, UPT ;  /* 0x000000ff0c00728c */ /* 0x000fe2000bf05070 */
[----:B------:R-:W-:Y:S01]  /*7e00*/  ISETP.NE.AND P5, PT, R90, RZ, PT ;  /* 0x000000ff5a00720c */ /* 0x000fe20003fa5270 */
[----:B------:R-:W-:Y:S01]  /*7e10*/  VIADD R93, R129, 0x80 ;  /* 0x00000080815d7836 */ /* 0x000fe20000000000 */
[----:B------:R-:W-:Y:S01]  /*7e20*/  SEL R90, RZ, 0x10000, !P4 ;  /* 0x00010000ff5a7807 */ /* 0x000fe20006000000 */
[----:B------:R-:W-:Y:S01]  /*7e30*/  UISETP.NE.AND.EX UP0, UPT, UR13, URZ, UPT, UP0 ;  /* 0x000000ff0d00728c */ /* 0x000fe2000bf05300 */
[----:B------:R-:W-:Y:S01]  /*7e40*/  ISETP.NE.AND P4, PT, R91, RZ, PT ;  /* 0x000000ff5b00720c */ /* 0x000fe20003f85270 */
[----:B------:R-:W1:Y:S01]  /*7e50*/  LDC.64 R2, c[0x0][0x3b0] ;  /* 0x0000ec00ff027b82 */ /* 0x000e620000000a00 */
[----:B------:R-:W-:Y:S01]  /*7e60*/  ISETP.NE.AND P6, PT, R85, RZ, PT ;  /* 0x000000ff5500720c */ /* 0x000fe20003fc5270 */
[----:B------:R-:W-:Y:S01]  /*7e70*/  IMAD.MOV.U32 R94, RZ, RZ, 0x10 ;  /* 0x00000010ff5e7424 */ /* 0x000fe200078e00ff */
        /* <DEDUP_REMOVED lines=43> */
.L_x_8602:
        /* <DEDUP_REMOVED lines=21> */
.L_x_8605:
        /* <DEDUP_REMOVED lines=12> */
.L_x_8606:
        /* <DEDUP_REMOVED lines=42> */
.L_x_8604:
[----:B------:R-:W-:Y:S01]  /*85e0*/  ISETP.NE.AND P1, PT, R94, 0x1, PT ;  /* 0x000000015e00780c */ /* 0x000fe20003f25270 */
[C---:B------:R-:W-:Y:S01]  /*85f0*/  IMAD.U32 R84, R88.reuse, 0x10000, RZ ;  /* 0x0001000058547824 */ /* 0x040fe200078e00ff */
[----:B------:R-:W-:Y:S01]  /*8600*/  I2FP.F32.U32 R87, R86 ;  /* 0x0000005600577245 */ /* 0x000fe20000201000 */
[----:B------:R-:W-:Y:S01]  /*8610*/  HFMA2 R95, -RZ, RZ, 0, 1.1920928955078125e-07 ;  /* 0x00000002ff5f7431 */ /* 0x000fe200000001ff */
[----:B------:R-:W-:Y:S01]  /*8620*/  PRMT R88, R88, 0x7632, R88 ;  /* 0x0000763258587816 */ /* 0x000fe20000000058 */
[----:B------:R-:W-:Y:S01]  /*8630*/  FMUL.FTZ R84, R84, UR5 ;  /* 0x0000000554547c20 */ /* 0x000fe20008410000 */
        /* <DEDUP_REMOVED lines=13> */
.L_x_8608:
        /* <DEDUP_REMOVED lines=12> */
.L_x_8609:
        /* <DEDUP_REMOVED lines=42> */
.L_x_8607:
        /* <DEDUP_REMOVED lines=22> */
.L_x_8611:
        /* <DEDUP_REMOVED lines=12> */
.L_x_8612:
        /* <DEDUP_REMOVED lines=43> */
.L_x_8610:
[----:B------:R-:W-:Y:S02]  /*8f40*/  ISETP.NE.AND P1, PT, R94, 0x1, PT ;  /* 0x000000015e00780c */ /* 0x000fe40003f25270 */
[----:B------:R-:W-:Y:S01]  /*8f50*/  I2FP.F32.U32 R87, R86 ;  /* 0x0000005600577245 */ /* 0x000fe20000201000 */
[----:B------:R-:W-:Y:S02]  /*8f60*/  IMAD.U32 R86, R88, 0x10000, RZ ;  /* 0x0001000058567824 */ /* 0x000fe400078e00ff */
[----:B------:R-:W-:Y:S02]  /*8f70*/  IMAD.MOV.U32 R88, RZ, RZ, 0x2 ;  /* 0x00000002ff587424 */ /* 0x000fe400078e00ff */
[----:B------:R-:W-:Y:S01]  /*8f80*/  FFMA.FTZ R87, R87, R0, 1.1641532182693481445e-10 ;  /* 0x2f00000057577423 */ /* 0x000fe20000010000 */
[----:B------:R-:W-:-:S04]  /*8f90*/  FMUL.FTZ R86, R86, UR5 ;  /* 0x0000000556567c20 */ /* 0x000fc80008410000 */
        /* <DEDUP_REMOVED lines=12> */
.L_x_8614:
        /* <DEDUP_REMOVED lines=12> */
.L_x_8615:
        /* <DEDUP_REMOVED lines=43> */
.L_x_8613:
        /* <DEDUP_REMOVED lines=22> */
.L_x_8617:
        /* <DEDUP_REMOVED lines=12> */
.L_x_8618:
        /* <DEDUP_REMOVED lines=43> */
.L_x_8616:
        /* <DEDUP_REMOVED lines=19> */
.L_x_8620:
        /* <DEDUP_REMOVED lines=12> */
.L_x_8621:
        /* <DEDUP_REMOVED lines=43> */
.L_x_8619:
        /* <DEDUP_REMOVED lines=22> */
.L_x_8623:
        /* <DEDUP_REMOVED lines=12> */
.L_x_8624:
        /* <DEDUP_REMOVED lines=43> */
.L_x_8622:
[----:B------:R-:W-:Y:S01]  /*a210*/  I2FP.F32.U32 R87, R87 ;  /* 0x0000005700577245 */ /* 0x000fe20000201000 */
[----:B------:R-:W-:Y:S01]  /*a220*/  IMAD.MOV.U32 R95, RZ, RZ, 0x2 ;  /* 0x00000002ff5f7424 */ /* 0x000fe200078e00ff */
[----:B------:R-:W-:Y:S02]  /*a230*/  ISETP.NE.AND P2, PT, R94, 0x1, PT ;  /* 0x000000015e00780c */ /* 0x000fe40003f45270 */
[----:B------:R-:W-:Y:S01]  /*a240*/  MOV R88, R114 ;  /* 0x0000007200587202 */ /* 0x000fe20000000f00 */
[----:B------:R-:W-:-:S05]  /*a250*/  FFMA.FTZ R87, R87, R0, 1.1641532182693481445e-10 ;  /* 0x2f00000057577423 */ /* 0x000fca0000010000 */
[----:B------:R-:W-:Y:S01]  /*a260*/  FSETP.LE.FTZ.AND P1, PT, R87, UR4, PT ;  /* 0x0000000457007c0b */ /* 0x000fe2000bf33000 */
[----:B------:R-:W-:-:S04]  /*a270*/  IMAD.U32 R87, R89, 0x10000, RZ ;  /* 0x0001000059577824 */ /* 0x000fc800078e00ff */
        /* <DEDUP_REMOVED lines=10> */
.L_x_8626:
        /* <DEDUP_REMOVED lines=12> */
.L_x_8627:
        /* <DEDUP_REMOVED lines=43> */
.L_x_8625:
        /* <DEDUP_REMOVED lines=8> */
[----:B------:R-:W-:-:S03]  /*a710*/  FMUL.FTZ R88, R88, UR5 ;  /* 0x0000000558587c20 */ /* 0x000fc60008410000 */
        /* <DEDUP_REMOVED lines=14> */
.L_x_8629:
        /* <DEDUP_REMOVED lines=12> */
.L_x_8630:
        /* <DEDUP_REMOVED lines=43> */
.L_x_8628:
        /* <DEDUP_REMOVED lines=18> */
.L_x_8632:
        /* <DEDUP_REMOVED lines=12> */
.L_x_8633:
        /* <DEDUP_REMOVED lines=43> */
.L_x_8631:
        /* <DEDUP_REMOVED lines=22> */
.L_x_8635:
        /* <DEDUP_REMOVED lines=12> */
.L_x_8636:
        /* <DEDUP_REMOVED lines=43> */
.L_x_8634:
        /* <DEDUP_REMOVED lines=17> */
.L_x_8638:
        /* <DEDUP_REMOVED lines=12> */
.L_x_8639:
        /* <DEDUP_REMOVED lines=43> */
.L_x_8637:
        /* <DEDUP_REMOVED lines=23> */
.L_x_8641:
        /* <DEDUP_REMOVED lines=12> */
.L_x_8642:
        /* <DEDUP_REMOVED lines=43> */
.L_x_8640:
        /* <DEDUP_REMOVED lines=18> */
.L_x_8644:
        /* <DEDUP_REMOVED lines=12> */
.L_x_8645:
        /* <DEDUP_REMOVED lines=43> */
.L_x_8643:
        /* <DEDUP_REMOVED lines=22> */
.L_x_8647:
        /* <DEDUP_REMOVED lines=12> */
.L_x_8648:
        /* <DEDUP_REMOVED lines=43> */
.L_x_8646:
        /* <DEDUP_REMOVED lines=17> */
.L_x_8650:
        /* <DEDUP_REMOVED lines=14> */
.L_x_8651:
        /* <DEDUP_REMOVED lines=43> */
.L_x_8649:
        /* <DEDUP_REMOVED lines=12> */
.L_x_8603:
        /* <DEDUP_REMOVED lines=15> */
.L_x_8654:
        /* <DEDUP_REMOVED lines=12> */
.L_x_8655:
        /* <DEDUP_REMOVED lines=43> */
.L_x_8653:
[----:B------:R-:W-:Y:S01]  /*d150*/  ISETP.NE.AND P1, PT, R87, 0x1, PT ;  /* 0x000000015700780c */ /* 0x000fe20003f25270 */
[----:B-----5:R-:W-:Y:S01]  /*d160*/  IMAD.U32 R84, R88, 0x10000, RZ ;  /* 0x0001000058547824 */ /* 0x020fe200078e00ff */
[----:B------:R-:W-:Y:S02]  /*d170*/  I2FP.F32.U32 R85, R85 ;  /* 0x0000005500557245 */ /* 0x000fe40000201000 */
[----:B------:R-:W-:-:S03]  /*d180*/  MOV R86, R114 ;  /* 0x0000007200567202 */ /* 0x000fc60000000f00 */
[----:B------:R-:W-:-:S05]  /*d190*/  FFMA.FTZ R85, R85, R0, 1.1641532182693481445e-10 ;  /* 0x2f00000055557423 */ /* 0x000fca0000010000 */
[----:B------:R-:W-:Y:S02]  /*d1a0*/  FSETP.LE.FTZ.AND P2, PT, R85, UR4, PT ;  /* 0x0000000455007c0b */ /* 0x000fe4000bf53000 */
[----:B------:R-:W-:Y:S01]  /*d1b0*/  PRMT R85, R88, 0x7632, R85 ;  /* 0x0000763258557816 */ /* 0x000fe20000000055 */
[----:B------:R-:W-:Y:S01]  /*d1c0*/  IMAD.MOV.U32 R88, RZ, RZ, 0x2 ;  /* 0x00000002ff587424 */ /* 0x000fe200078e00ff */
        /* <DEDUP_REMOVED lines=10> */
.L_x_8657:
        /* <DEDUP_REMOVED lines=12> */
.L_x_8658:
        /* <DEDUP_REMOVED lines=43> */
.L_x_8656:
        /* <DEDUP_REMOVED lines=17> */
.L_x_8660:
        /* <DEDUP_REMOVED lines=12> */
.L_x_8661:
        /* <DEDUP_REMOVED lines=43> */
.L_x_8659:
[----:B------:R-:W-:Y:S01]  /*da60*/  ISETP.NE.AND P1, PT, R94, 0x1, PT ;  /* 0x000000015e00780c */ /* 0x000fe20003f25270 */
[----:B------:R-:W-:Y:S01]  /*da70*/  IMAD.MOV.U32 R95, RZ, RZ, 0x2 ;  /* 0x00000002ff5f7424 */ /* 0x000fe200078e00ff */
[----:B------:R-:W-:Y:S01]  /*da80*/  I2FP.F32.U32 R87, R86 ;  /* 0x0000005600577245 */ /* 0x000fe20000201000 */
[----:B------:R-:W-:Y:S01]  /*da90*/  IMAD.U32 R86, R89, 0x10000, RZ ;  /* 0x0001000059567824 */ /* 0x000fe200078e00ff */
[----:B------:R-:W-:-:S03]  /*daa0*/  MOV R88, R114 ;  /* 0x0000007200587202 */ /* 0x000fc60000000f00 */
        /* <DEDUP_REMOVED lines=13> */
.L_x_8663:
        /* <DEDUP_REMOVED lines=12> */
.L_x_8664:
        /* <DEDUP_REMOVED lines=43> */
.L_x_8662:
        /* <DEDUP_REMOVED lines=16> */
.L_x_8666:
        /* <DEDUP_REMOVED lines=12> */
.L_x_8667:
        /* <DEDUP_REMOVED lines=43> */
.L_x_8665:
[----:B------:R-:W-:Y:S01]  /*e360*/  ISETP.NE.AND P3, PT, R94, 0x1, PT ;  /* 0x000000015e00780c */ /* 0x000fe20003f65270 */
[----:B------:R-:W-:Y:S01]  /*e370*/  IMAD.MOV.U32 R96, RZ, RZ, 0x2 ;  /* 0x00000002ff607424 */ /* 0x000fe200078e00ff */
[----:B------:R-:W-:Y:S01]  /*e380*/  I2FP.F32.U32 R89, R88 ;  /* 0x0000005800597245 */ /* 0x000fe20000201000 */
[----:B------:R-:W-:-:S04]  /*e390*/  IMAD.U32 R88, R90, 0x10000, RZ ;  /* 0x000100005a587824 */ /* 0x000fc800078e00ff */
[----:B------:R-:W-:-:S05]  /*e3a0*/  FFMA.FTZ R89, R89, R0, 1.1641532182693481445e-10 ;  /* 0x2f00000059597423 */ /* 0x000fca0000010000 */
[----:B------:R-:W-:Y:S02]  /*e3b0*/  FSETP.LE.FTZ.AND P2, PT, R89, UR4, PT ;  /* 0x0000000459007c0b */ /* 0x000fe4000bf53000 */
[----:B------:R-:W-:Y:S02]  /*e3c0*/  PRMT R89, R90, 0x7632, R89 ;  /* 0x000076325a597816 */ /* 0x000fe40000000059 */
[----:B------:R-:W-:Y:S01]  /*e3d0*/  MOV R90, R114 ;  /* 0x00000072005a7202 */ /* 0x000fe20000000f00 */
        /* <DEDUP_REMOVED lines=9> */
.L_x_8669:
        /* <DEDUP_REMOVED lines=12> */
.L_x_8670:
        /* <DEDUP_REMOVED lines=43> */
.L_x_8668:
        /* <DEDUP_REMOVED lines=16> */
.L_x_8672:
        /* <DEDUP_REMOVED lines=12> */
.L_x_8673:
        /* <DEDUP_REMOVED lines=43> */
.L_x_8671:
[----:B------:R-:W-:Y:S01]  /*ec50*/  ISETP.NE.AND P5, PT, R97, 0x1, PT ;  /* 0x000000016100780c */ /* 0x000fe20003fa5270 */
[----:B------:R-:W-:Y:S01]  /*ec60*/  IMAD.MOV.U32 R128, RZ, RZ, 0x2 ;  /* 0x00000002ff807424 */ /* 0x000fe200078e00ff */
[----:B------:R-:W-:Y:S01]  /*ec70*/  I2FP.F32.U32 R95, R90 ;  /* 0x0000005a005f7245 */ /* 0x000fe20000201000 */
[C---:B------:R-:W-:Y:S01]  /*ec80*/  IMAD.U32 R90, R91.reuse, 0x10000, RZ ;  /* 0x000100005b5a7824 */ /* 0x040fe200078e00ff */
        /* <DEDUP_REMOVED lines=13> */
.L_x_8675:
        /* <DEDUP_REMOVED lines=12> */
.L_x_8676:
        /* <DEDUP_REMOVED lines=43> */
.L_x_8674:
        /* <DEDUP_REMOVED lines=34> */
.L_x_8652:
[----:B------:R-:W-:Y:S01]  /*f2f0*/  SEL R105, RZ, 0x1000000, !P5 ;  /* 0x01000000ff697807 */ /* 0x000fe20006800000 */
[----:B------:R-:W-:Y:S01]  /*f300*/  IMAD.WIDE.U32 R96, R93, 0x20, R108 ;  /* 0x000000205d607825 */ /* 0x000fe200078e006c */
[----:B------:R-:W-:Y:S01]  /*f310*/  SEL R104, RZ, 0x10000, !P4 ;  /* 0x00010000ff687807 */ /* 0x000fe20006000000 */
[----:B------:R-:W0:Y:S01]  /*f320*/  @P0 LDC.64 R94, c[0x0][0x3a0] ;  /* 0x0000e800ff5e0b82 */ /* 0x000e220000000a00 */
[----:B------:R-:W-:Y:S01]  /*f330*/  ISETP.NE.AND P5, PT, R103, RZ, PT ;  /* 0x000000ff6700720c */ /* 0x000fe20003fa5270 */
[----:B------:R-:W1:Y:S01]  /*f340*/  @UP0 LDCU.64 UR20, c[0x0][0x398] ;  /* 0x00007300ff1407ac */ /* 0x000e620008000a00 */
[----:B------:R-:W-:Y:S01]  /*f350*/  ISETP.NE.AND P4, PT, R106, RZ, PT ;  /* 0x000000ff6a00720c */ /* 0x000fe20003f85270 */
[----:B------:R-:W-:Y:S01]  /*f360*/  STG.E.128 desc[UR8][R96.64], R84 ;  /* 0x0000005460007986 */ /* 0x000fe2000c101d08 */
[----:B------:R-:W-:Y:S01]  /*f370*/  ISETP.NE.AND P6, PT, R102, RZ, PT ;  /* 0x000000ff6600720c */ /* 0x000fe20003fc5270 */
[----:B------:R-:W-:Y:S01]  /*f380*/  VIADD R103, R129, 0x100 ;  /* 0x0000010081677836 */ /* 0x000fe20000000000 */
[----:B------:R-:W-:Y:S01]  /*f390*/  SEL R107, RZ, 0x100, !P3 ;  /* 0x00000100ff6b7807 */ /* 0x000fe20005800000 */
[----:B------:R2:W-:Y:S01]  /*f3a0*/  STG.E.128 desc[UR8][R96.64+0x10], R88 ;  /* 0x0000105860007986 */ /* 0x0005e2000c101d08 */
[----:B------:R-:W-:-:S02]  /*f3b0*/  SEL R102, RZ, 0x1000000, !P1 ;  /* 0x01000000ff667807 */ /* 0x000fc40004800000 */
[----:B------:R-:W-:Y:S02]  /*f3c0*/  SEL R99, RZ, 0x10000, !P4 ;  /* 0x00010000ff637807 */ /* 0x000fe40006000000 */
[----:B------:R-:W-:Y:S02]  /*f3d0*/  SEL R98, RZ, 0x100, !P5 ;  /* 0x00000100ff627807 */ /* 0x000fe40006800000 */
[----:B------:R-:W-:Y:S02]  /*f3e0*/  LOP3.LUT R107, R107, R105, R104, 0xfe, !PT ;  /* 0x000000696b6b7212 */ /* 0x000fe400078efe68 */
[----:B------:R-:W-:Y:S02]  /*f3f0*/  LOP3.LUT R98, R98, R102, R99, 0xfe, !PT ;  /* 0x0000006662627212 */ /* 0x000fe400078efe63 */
[----:B------:R-:W-:Y:S02]  /*f400*/  SEL R106, RZ, 0x1, !P2 ;  /* 0x00000001ff6a7807 */ /* 0x000fe40005000000 */
[----:B------:R-:W-:-:S02]  /*f410*/  SEL R99, RZ, 0x1, !P6 ;  /* 0x00000001ff637807 */ /* 0x000fc40007000000 */
[----:B------:R-:W-:Y:S01]  /*f420*/  LOP3.LUT R107, R107, R106, RZ, 0xfc, !PT ;  /* 0x0000006a6b6b7212 */ /* 0x000fe200078efcff */
[----:B0-----:R-:W-:Y:S01]  /*f430*/  @P0 IMAD.WIDE.U32 R94, R103, 0x20, R94 ;  /* 0x00000020675e0825 */ /* 0x001fe200078e005e */
[----:B------:R-:W-:Y:S02]  /*f440*/  LOP3.LUT R106, R98, R99, RZ, 0xfc, !PT ;  /* 0x00000063626a7212 */ /* 0x000fe400078efcff */
[----:B------:R-:W-:Y:S01]  /*f450*/  PLOP3.LUT P3, PT, PT, PT, UP0, 0x80, 0x8 ;  /* 0x000000000008781c */ /* 0x000fe20003f6f008 */
[----:B------:R-:W-:Y:S01]  /*f460*/  IMAD.WIDE.U32 R98, R93, 0x8, R2 ;  /* 0x000000085d627825 */ /* 0x000fe200078e0002 */
[----:B------:R-:W-:Y:S02]  /*f470*/  MOV R104, 0x10 ;  /* 0x0000001000687802 */ /* 0x000fe40000000f00 */
[----:B------:R-:W-:Y:S01]  /*f480*/  PLOP3.LUT P1, PT, PT, PT, UP0, 0x80, 0x8 ;  /* 0x000000000008781c */ /* 0x000fe20003f2f008 */
[C---:B--2---:R-:W-:Y:S01]  /*f490*/  IMAD.WIDE.U32 R96, R103.reuse, 0x10, R100 ;  /* 0x0000001067607825 */ /* 0x044fe200078e0064 */
[----:B------:R0:W-:Y:S07]  /*f4a0*/  STG.E.64 desc[UR8][R98.64], R106 ;  /* 0x0000006a62007986 */ /* 0x0001ee000c101b08 */
        /* <DEDUP_REMOVED lines=22> */
.L_x_8677:
[----:B------:R2:W5:Y:S04]  /*f610*/  @P1 LDG.E.128 R120, desc[UR8][R104.64] ;  /* 0x0000000868781981 */ /* 0x000568000c1e1d00 */
[----:B------:R2:W5:Y:S04]  /*f620*/  @P0 LDG.E.128 R80, desc[UR8][R94.64] ;  /* 0x000000085e500981 */ /* 0x000568000c1e1d00 */
[----:B------:R2:W5:Y:S04]  /*f630*/  @P0 LDG.E.128 R76, desc[UR8][R94.64+0x10] ;  /* 0x000010085e4c0981 */ /* 0x000568000c1e1d00 */
[----:B01----:R-:W5:Y:S01]  /*f640*/  LDG.E.128 R96, desc[UR8][R96.64] ;  /* 0x0000000860607981 */ /* 0x003f62000c1e1d00 */
[----:B------:R-:W-:Y:S05]  /*f650*/  BRA.U !UP0, `(.L_x_8678) ;  /* 0x0000004908dc7547 */ /* 0x000fea000b800000 */
        /* <DEDUP_REMOVED lines=15> */
.L_x_8680:
        /* <DEDUP_REMOVED lines=12> */
.L_x_8681:
        /* <DEDUP_REMOVED lines=42> */
.L_x_8679:
[----:B------:R-:W-:Y:S01]  /*fab0*/  ISETP.NE.AND P1, PT, R94, 0x1, PT ;  /* 0x000000015e00780c */ /* 0x000fe20003f25270 */
[----:B------:R-:W-:Y:S01]  /*fac0*/  IMAD.MOV.U32 R95, RZ, RZ, 0x2 ;  /* 0x00000002ff5f7424 */ /* 0x000fe200078e00ff */
[----:B------:R-:W-:Y:S02]  /*fad0*/  I2FP.F32.U32 R93, R93 ;  /* 0x0000005d005d7245 */ /* 0x000fe40000201000 */
[C---:B-----5:R-:W-:Y:S02]  /*fae0*/  SHF.L.U32 R92, R96.reuse, 0x10, RZ ;  /* 0x00000010605c7819 */ /* 0x060fe400000006ff */
[----:B------:R-:W-:Y:S01]  /*faf0*/  PRMT R96, R96, 0x7632, R96 ;  /* 0x0000763260607816 */ /* 0x000fe20000000060 */
        /* <DEDUP_REMOVED lines=14> */
.L_x_8683:
        /* <DEDUP_REMOVED lines=12> */
.L_x_8684:
        /* <DEDUP_REMOVED lines=42> */
.L_x_8682:
[----:B------:R-:W-:Y:S01]  /*ff40*/  I2FP.F32.U32 R93, R93 ;  /* 0x0000005d005d7245 */ /* 0x000fe20000201000 */
[----:B------:R-:W-:Y:S01]  /*ff50*/  IMAD.U32 R94, R120, 0x10000, RZ ;  /* 0x00010000785e7824 */ /* 0x000fe200078e00ff */
[----:B------:R-:W-:Y:S01]  /*ff60*/  ISETP.NE.AND P2, PT, R95, 0x1, PT ;  /* 0x000000015f00780c */ /* 0x000fe20003f45270 */
[----:B------:R-:W-:Y:S02]  /*ff70*/  HFMA2 R104, -RZ, RZ, 0, 1.1920928955078125e-07 ;  /* 0x00000002ff687431 */ /* 0x000fe400000001ff */
        /* <DEDUP_REMOVED lines=18> */
.L_x_8686:
        /* <DEDUP_REMOVED lines=12> */
.L_x_8687:
        /* <DEDUP_REMOVED lines=43> */
.L_x_8685:
[----:B------:R-:W-:Y:S01]  /*10410*/  I2FP.F32.U32 R93, R93 ;  /* 0x0000005d005d7245 */ /* 0x000fe20000201000 */
[----:B------:R-:W-:Y:S01]  /*10420*/  IMAD.MOV.U32 R94, RZ, RZ, R114 ;  /* 0x000000ffff5e7224 */ /* 0x000fe200078e0072 */
[----:B------:R-:W-:-:S03]  /*10430*/  ISETP.NE.AND P1, PT, R104, 0x1, PT ;  /* 0x000000016800780c */ /* 0x000fc60003f25270 */
[----:B------:R-:W-:-:S05]  /*10440*/  FFMA.FTZ R93, R93, R0, 1.1641532182693481445e-10 ;  /* 0x2f0000005d5d7423 */ /* 0x000fca0000010000 */
[----:B------:R-:W-:Y:S01]  /*10450*/  FSETP.LE.FTZ.AND P3, PT, R93, UR4, PT ;  /* 0x000000045d007c0b */ /* 0x000fe2000bf73000 */
[----:B------:R-:W-:Y:S01]  /*10460*/  IMAD.U32 R93, R96, 0x10000, RZ ;  /* 0x00010000605d7824 */ /* 0x000fe200078e00ff */
[----:B------:R-:W-:Y:S02]  /*10470*/  MOV R96, 0x2 ;  /* 0x0000000200607802 */ /* 0x000fe40000000f00 */
[----:B------:R-:W-:Y:S01]  /*10480*/  P2R R130, PR, RZ, 0x8 ;  /* 0x00000008ff827803 */ /* 0x000fe20000000000 */
[----:B------:R-:W-:Y:S01]  /*10490*/  FMUL.FTZ R93, R93, UR5 ;  /* 0x000000055d5d7c20 */ /* 0x000fe20008410000 */
[----:B------:R-:W-:Y:S07]  /*104a0*/  @!P1 BRA `(.L_x_8688) ;  /* 0x0000000000fc9947 */ /* 0x000fee0003800000 */
        /* <DEDUP_REMOVED lines=8> */
.L_x_8689:
        /* <DEDUP_REMOVED lines=12> */
.L_x_8690:
        /* <DEDUP_REMOVED lines=43> */
.L_x_8688:
[----:B------:R-:W-:Y:S01]  /*108a0*/  I2FP.F32.U32 R95, R94 ;  /* 0x0000005e005f7245 */ /* 0x000fe20000201000 */
[----:B------:R-:W-:Y:S01]  /*108b0*/  HFMA2 R104, -RZ, RZ, 0, 1.1920928955078125e-07 ;  /* 0x00000002ff687431 */ /* 0x000fe200000001ff */
        /* <DEDUP_REMOVED lines=21> */
.L_x_8692:
        /* <DEDUP_REMOVED lines=12> */
.L_x_8693:
        /* <DEDUP_REMOVED lines=43> */
.L_x_8691:
[----:B------:R-:W-:Y:S02]  /*10d80*/  ISETP.NE.AND P1, PT, R104, 0x1, PT ;  /* 0x000000016800780c */ /* 0x000fe40003f25270 */
[----:B------:R-:W-:Y:S01]  /*10d90*/  I2FP.F32.U32 R95, R94 ;  /* 0x0000005e005f7245 */ /* 0x000fe20000201000 */
[C---:B------:R-:W-:Y:S01]  /*10da0*/  IMAD.U32 R94, R97.reuse, 0x10000, RZ ;  /* 0x00010000615e7824 */ /* 0x040fe200078e00ff */
[----:B------:R-:W-:Y:S02]  /*10db0*/  PRMT R97, R97, 0x7632, R97 ;  /* 0x0000763261617816 */ /* 0x000fe40000000061 */
[----:B------:R-:W-:Y:S01]  /*10dc0*/  MOV R105, 0x2 ;  /* 0x0000000200697802 */ /* 0x000fe20000000f00 */
        /* <DEDUP_REMOVED lines=14> */
.L_x_8695:
        /* <DEDUP_REMOVED lines=12> */
.L_x_8696:
        /* <DEDUP_REMOVED lines=43> */
.L_x_8694:
        /* <DEDUP_REMOVED lines=22> */
.L_x_8698:
        /* <DEDUP_REMOVED lines=12> */
.L_x_8699:
        /* <DEDUP_REMOVED lines=43> */
.L_x_8697:
[----:B------:R-:W-:Y:S01]  /*116f0*/  I2FP.F32.U32 R95, R95 ;  /* 0x0000005f005f7245 */ /* 0x000fe20000201000 */
[----:B------:R-:W-:Y:S01]  /*11700*/  IMAD.MOV.U32 R96, RZ, RZ, R114 ;  /* 0x000000ffff607224 */ /* 0x000fe200078e0072 */
[----:B------:R-:W-:Y:S02]  /*11710*/  ISETP.NE.AND P2, PT, R104, 0x1, PT ;  /* 0x000000016800780c */ /* 0x000fe40003f45270 */
[----:B------:R-:W-:Y:S01]  /*11720*/  MOV R105, 0x2 ;  /* 0x0000000200697802 */ /* 0x000fe20000000f00 */
        /* <DEDUP_REMOVED lines=13> */
.L_x_8701:
        /* <DEDUP_REMOVED lines=12> */
.L_x_8702:
        /* <DEDUP_REMOVED lines=43> */
.L_x_8700:
        /* <DEDUP_REMOVED lines=23> */
.L_x_8704:
        /* <DEDUP_REMOVED lines=12> */
.L_x_8705:
        /* <DEDUP_REMOVED lines=43> */
.L_x_8703:
        /* <DEDUP_REMOVED lines=18> */
.L_x_8707:
        /* <DEDUP_REMOVED lines=12> */
.L_x_8708:
        /* <DEDUP_REMOVED lines=43> */
.L_x_8706:
[----:B------:R-:W-:Y:S01]  /*124e0*/  I2FP.F32.U32 R97, R97 ;  /* 0x0000006100617245 */ /* 0x000fe20000201000 */
[----:B------:R-:W-:Y:S02]  /*124f0*/  IMAD.U32 R104, R122, 0x10000, RZ ;  /* 0x000100007a687824 */ /* 0x000fe400078e00ff */
[----:B------:R-:W-:Y:S02]  /*12500*/  HFMA2 R106, -RZ, RZ, 0, 1.1920928955078125e-07 ;  /* 0x00000002ff6a7431 */ /* 0x000fe400000001ff */
        /* <DEDUP_REMOVED lines=19> */
.L_x_8710:
        /* <DEDUP_REMOVED lines=12> */
.L_x_8711:
        /* <DEDUP_REMOVED lines=43> */
.L_x_8709:
[----:B------:R-:W-:Y:S01]  /*129b0*/  ISETP.NE.AND P4, PT, R106, 0x1, PT ;  /* 0x000000016a00780c */ /* 0x000fe20003f85270 */
[----:B------:R-:W-:Y:S01]  /*129c0*/  IMAD.U32 R98, R98, 0x10000, RZ ;  /* 0x0001000062627824 */ /* 0x000fe200078e00ff */
[----:B------:R-:W-:Y:S01]  /*129d0*/  I2FP.F32.U32 R97, R97 ;  /* 0x0000006100617245 */ /* 0x000fe20000201000 */
[----:B------:R-:W-:Y:S01]  /*129e0*/  IMAD.MOV.U32 R104, RZ, RZ, R114 ;  /* 0x000000ffff687224 */ /* 0x000fe200078e0072 */
[----:B------:R-:W-:-:S03]  /*129f0*/  MOV R107, 0x2 ;  /* 0x00000002006b7802 */ /* 0x000fc60000000f00 */
        /* <DEDUP_REMOVED lines=12> */
.L_x_8713:
        /* <DEDUP_REMOVED lines=12> */
.L_x_8714:
        /* <DEDUP_REMOVED lines=43> */
.L_x_8712:
[----:B------:R-:W-:Y:S01]  /*12e30*/  I2FP.F32.U32 R105, R104 ;  /* 0x0000006800697245 */ /* 0x000fe20000201000 */
[----:B------:R-:W-:Y:S01]  /*12e40*/  HFMA2 R106, -RZ, RZ, 0, 1.1920928955078125e-07 ;  /* 0x00000002ff6a7431 */ /* 0x000fe200000001ff */
        /* <DEDUP_REMOVED lines=21> */
.L_x_8716:
        /* <DEDUP_REMOVED lines=12> */
.L_x_8717:
        /* <DEDUP_REMOVED lines=43> */
.L_x_8715:
[----:B------:R-:W-:Y:S01]  /*13310*/  ISETP.NE.AND P5, PT, R106, 0x1, PT ;  /* 0x000000016a00780c */ /* 0x000fe20003fa5270 */
[----:B------:R-:W-:Y:S01]  /*13320*/  IMAD.MOV.U32 R104, RZ, RZ, R114 ;  /* 0x000000ffff687224 */ /* 0x000fe200078e0072 */
[----:B------:R-:W-:Y:S01]  /*13330*/  I2FP.F32.U32 R105, R98 ;  /* 0x0000006200697245 */ /* 0x000fe20000201000 */
[C---:B------:R-:W-:Y:S01]  /*13340*/  IMAD.U32 R98, R99.reuse, 0x10000, RZ ;  /* 0x0001000063627824 */ /* 0x040fe200078e00ff */
[----:B------:R-:W-:Y:S02]  /*13350*/  PRMT R99, R99, 0x7632, R99 ;  /* 0x0000763263637816 */ /* 0x000fe40000000063 */
[----:B------:R-:W-:Y:S01]  /*13360*/  MOV R107, 0x2 ;  /* 0x00000002006b7802 */ /* 0x000fe20000000f00 */
        /* <DEDUP_REMOVED lines=12> */
.L_x_8719:
        /* <DEDUP_REMOVED lines=12> */
.L_x_8720:
        /* <DEDUP_REMOVED lines=43> */
.L_x_8718:
        /* <DEDUP_REMOVED lines=22> */
.L_x_8722:
        /* <DEDUP_REMOVED lines=12> */
.L_x_8723:
        /* <DEDUP_REMOVED lines=43> */
.L_x_8721:
[----:B------:R-:W-:Y:S01]  /*13c70*/  ISETP.NE.AND P6, PT, R106, 0x1, PT ;  /* 0x000000016a00780c */ /* 0x000fe20003fc5270 */
[----:B------:R-:W-:Y:S01]  /*13c80*/  IMAD.U32 R99, R99, 0x10000, RZ ;  /* 0x0001000063637824 */ /* 0x000fe200078e00ff */
[----:B------:R-:W-:Y:S01]  /*13c90*/  I2FP.F32.U32 R105, R104 ;  /* 0x0000006800697245 */ /* 0x000fe20000201000 */
[----:B------:R-:W-:Y:S01]  /*13ca0*/  IMAD.MOV.U32 R104, RZ, RZ, R114 ;  /* 0x000000ffff687224 */ /* 0x000fe200078e0072 */
[----:B------:R-:W-:Y:S01]  /*13cb0*/  MOV R140, 0x2 ;  /* 0x00000002008c7802 */ /* 0x000fe20000000f00 */
        /* <DEDUP_REMOVED lines=12> */
.L_x_8725:
        /* <DEDUP_REMOVED lines=14> */
.L_x_8726:
        /* <DEDUP_REMOVED lines=43> */
.L_x_8724:
        /* <DEDUP_REMOVED lines=12> */
.L_x_8678:
        /* <DEDUP_REMOVED lines=15> */
.L_x_8729:
        /* <DEDUP_REMOVED lines=12> */
.L_x_8730:
        /* <DEDUP_REMOVED lines=43> */
.L_x_8728:
[----:B------:R-:W-:Y:S01]  /*14630*/  ISETP.NE.AND P1, PT, R95, 0x1, PT ;  /* 0x000000015f00780c */ /* 0x000fe20003f25270 */
[----:B-----5:R-:W-:Y:S01]  /*14640*/  IMAD.U32 R92, R96, 0x10000, RZ ;  /* 0x00010000605c7824 */ /* 0x020fe200078e00ff */
[----:B------:R-:W-:Y:S01]  /*14650*/  I2FP.F32.U32 R93, R93 ;  /* 0x0000005d005d7245 */ /* 0x000fe20000201000 */
[----:B------:R-:W-:-:S04]  /*14660*/  IMAD.MOV.U32 R94, RZ, RZ, R114 ;  /* 0x000000ffff5e7224 */ /* 0x000fc800078e0072 */
[----:B------:R-:W-:-:S05]  /*14670*/  FFMA.FTZ R93, R93, R0, 1.1641532182693481445e-10 ;  /* 0x2f0000005d5d7423 */ /* 0x000fca0000010000 */
[----:B------:R-:W-:Y:S02]  /*14680*/  FSETP.LE.FTZ.AND P2, PT, R93, UR4, PT ;  /* 0x000000045d007c0b */ /* 0x000fe4000bf53000 */
[----:B------:R-:W-:Y:S02]  /*14690*/  PRMT R93, R96, 0x7632, R93 ;  /* 0x00007632605d7816 */ /* 0x000fe4000000005d */
[----:B------:R-:W-:Y:S02]  /*146a0*/  P2R R128, PR, RZ, 0x4 ;  /* 0x00000004ff807803 */ /* 0x000fe40000000000 */
[----:B------:R-:W-:Y:S01]  /*146b0*/  MOV R96, 0x2 ;  /* 0x0000000200607802 */ /* 0x000fe20000000f00 */
        /* <DEDUP_REMOVED lines=9> */
.L_x_8732:
        /* <DEDUP_REMOVED lines=12> */
.L_x_8733:
        /* <DEDUP_REMOVED lines=43> */
.L_x_8731:
        /* <DEDUP_REMOVED lines=17> */
.L_x_8735:
        /* <DEDUP_REMOVED lines=12> */
.L_x_8736:
        /* <DEDUP_REMOVED lines=43> */
.L_x_8734:
        /* <DEDUP_REMOVED lines=18> */
.L_x_8738:
        /* <DEDUP_REMOVED lines=12> */
.L_x_8739:
        /* <DEDUP_REMOVED lines=43> */
.L_x_8737:
        /* <DEDUP_REMOVED lines=16> */
.L_x_8741:
        /* <DEDUP_REMOVED lines=12> */
.L_x_8742:
        /* <DEDUP_REMOVED lines=43> */
.L_x_8740:
[----:B------:R-:W-:Y:S02]  /*15840*/  ISETP.NE.AND P3, PT, R104, 0x1, PT ;  /* 0x000000016800780c */ /* 0x000fe40003f65270 */
[----:B------:R-:W-:Y:S01]  /*15850*/  I2FP.F32.U32 R97, R96 ;  /* 0x0000006000617245 */ /* 0x000fe20000201000 */
[----:B------:R-:W-:Y:S01]  /*15860*/  IMAD.U32 R96, R98, 0x10000, RZ ;  /* 0x0001000062607824 */ /* 0x000fe200078e00ff */
[----:B------:R-:W-:-:S03]  /*15870*/  MOV R106, 0x2 ;  /* 0x00000002006a7802 */ /* 0x000fc60000000f00 */
        /* <DEDUP_REMOVED lines=13> */
.L_x_8744:
        /* <DEDUP_REMOVED lines=12> */
.L_x_8745:
        /* <DEDUP_REMOVED lines=43> */
.L_x_8743:
        /* <DEDUP_REMOVED lines=16> */
.L_x_8747:
        /* <DEDUP_REMOVED lines=12> */
.L_x_8748:
        /* <DEDUP_REMOVED lines=43> */
.L_x_8746:
[----:B------:R-:W-:Y:S01]  /*16130*/  ISETP.NE.AND P5, PT, R107, 0x1, PT ;  /* 0x000000016b00780c */ /* 0x000fe20003fa5270 */
[----:B------:R-:W-:Y:S01]  /*16140*/  IMAD.U32 R104, R99, 0x10000, RZ ;  /* 0x0001000063687824 */ /* 0x000fe200078e00ff */
[----:B------:R-:W-:Y:S02]  /*16150*/  I2FP.F32.U32 R105, R98 ;  /* 0x0000006200697245 */ /* 0x000fe40000201000 */
[----:B------:R-:W-:-:S03]  /*16160*/  MOV R140, 0x2 ;  /* 0x00000002008c7802 */ /* 0x000fc60000000f00 */
[----:B------:R-:W-:Y:S01]  /*16170*/  FFMA.FTZ R98, R105, R0, 1.1641532182693481445e-10 ;  /* 0x2f00000069627423 */ /* 0x000fe20000010000 */
[----:B------:R-:W-:Y:S01]  /*16180*/  PRMT R105, R99, 0x7632, R105 ;  /* 0x0000763263697816 */ /* 0x000fe20000000069 */
[----:B------:R-:W-:-:S03]  /*16190*/  IMAD.MOV.U32 R99, RZ, RZ, R114 ;  /* 0x000000ffff637224 */ /* 0x000fc600078e0072 */
        /* <DEDUP_REMOVED lines=10> */
.L_x_8750:
        /* <DEDUP_REMOVED lines=12> */
.L_x_8751:
        /* <DEDUP_REMOVED lines=43> */
.L_x_8749:
        /* <DEDUP_REMOVED lines=34> */
.L_x_8727:
[----:B------:R-:W-:Y:S01]  /*167d0*/  SEL R105, RZ, 0x1000000, !P5 ;  /* 0x01000000ff697807 */ /* 0x000fe20006800000 */
[C---:B------:R-:W-:Y:S01]  /*167e0*/  IMAD.WIDE.U32 R136, R103.reuse, 0x8, R2 ;  /* 0x0000000867887825 */ /* 0x040fe200078e0002 */
[----:B------:R-:W-:Y:S01]  /*167f0*/  SEL R104, RZ, 0x10000, !P4 ;  /* 0x00010000ff687807 */ /* 0x000fe20006000000 */
[----:B------:R-:W0:Y:S01]  /*16800*/  @P0 LDC.64 R106, c[0x0][0x3a0] ;  /* 0x0000e800ff6a0b82 */ /* 0x000e220000000a00 */
[----:B------:R-:W-:Y:S01]  /*16810*/  SEL R135, RZ, 0x100, !P3 ;  /* 0x00000100ff877807 */ /* 0x000fe20005800000 */
[----:B------:R-:W1:Y:S01]  /*16820*/  @UP0 LDCU.64 UR20, c[0x0][0x398] ;  /* 0x00007300ff1407ac */ /* 0x000e620008000a00 */
[----:B------:R-:W-:Y:S02]  /*16830*/  ISETP.NE.AND P5, PT, R130, RZ, PT ;  /* 0x000000ff8200720c */ /* 0x000fe40003fa5270 */
[----:B------:R-:W-:Y:S01]  /*16840*/  ISETP.NE.AND P4, PT, R132, RZ, PT ;  /* 0x000000ff8400720c */ /* 0x000fe20003f85270 */
[----:B------:R-:W-:Y:S01]  /*16850*/  IMAD.WIDE.U32 R132, R103, 0x20, R108 ;  /* 0x0000002067847825 */ /* 0x000fe200078e006c */
[----:B------:R-:W-:-:S02]  /*16860*/  ISETP.NE.AND P6, PT, R128, RZ, PT ;  /* 0x000000ff8000720c */ /* 0x000fc40003fc5270 */
[----:B------:R-:W-:Y:S02]  /*16870*/  LOP3.LUT R135, R135, R105, R104, 0xfe, !PT ;  /* 0x0000006987877212 */ /* 0x000fe400078efe68 */
[----:B------:R-:W-:Y:S01]  /*16880*/  SEL R128, RZ, 0x1000000, !P1 ;  /* 0x01000000ff807807 */ /* 0x000fe20004800000 */
[----:B------:R-:W-:Y:S01]  /*16890*/  STG.E.128 desc[UR8][R132.64], R92 ;  /* 0x0000005c84007986 */ /* 0x000fe2000c101d08 */
[----:B------:R-:W-:Y:S02]  /*168a0*/  SEL R105, RZ, 0x10000, !P4 ;  /* 0x00010000ff697807 */ /* 0x000fe40006000000 */
[----:B------:R-:W-:Y:S01]  /*168b0*/  SEL R104, RZ, 0x100, !P5 ;  /* 0x00000100ff687807 */ /* 0x000fe20006800000 */
[----:B------:R1:W-:Y:S01]  /*168c0*/  STG.E.128 desc[UR8][R132.64+0x10], R96 ;  /* 0x0000106084007986 */ /* 0x0003e2000c101d08 */
[----:B------:R-:W-:Y:S02]  /*168d0*/  SEL R134, RZ, 0x1, !P2 ;  /* 0x00000001ff867807 */ /* 0x000fe40005000000 */
[----:B------:R-:W-:Y:S01]  /*168e0*/  LOP3.LUT R104, R104, R128, R105, 0xfe, !PT ;  /* 0x0000008068687212 */ /* 0x000fe200078efe69 */
[----:B------:R-:W-:Y:S01]  /*168f0*/  IMAD.MOV.U32 R128, RZ, RZ, 0x10 ;  /* 0x00000010ff807424 */ /* 0x000fe200078e00ff */
[----:B------:R-:W-:-:S02]  /*16900*/  SEL R105, RZ, 0x1, !P6 ;  /* 0x00000001ff697807 */ /* 0x000fc40007000000 */
[----:B------:R-:W-:Y:S02]  /*16910*/  LOP3.LUT R135, R135, R134, RZ, 0xfc, !PT ;  /* 0x0000008687877212 */ /* 0x000fe400078efcff */
[----:B------:R-:W-:Y:S02]  /*16920*/  LOP3.LUT R134, R104, R105, RZ, 0xfc, !PT ;  /* 0x0000006968867212 */ /* 0x000fe400078efcff */
[----:B------:R-:W-:Y:S02]  /*16930*/  PLOP3.LUT P3, PT, PT, PT, UP0, 0x80, 0x8 ;  /* 0x000000000008781c */ /* 0x000fe40003f6f008 */
[----:B------:R-:W-:Y:S01]  /*16940*/  IADD3 R139, PT, PT, R129, 0x180, RZ ;  /* 0x00000180818b7810 */ /* 0x000fe20007ffe0ff */
[----:B------:R2:W-:Y:S01]  /*16950*/  STG.E.64 desc[UR8][R136.64], R134 ;  /* 0x0000008688007986 */ /* 0x0005e2000c101b08 */
[----:B------:R-:W-:-:S03]  /*16960*/  PLOP3.LUT P1, PT, PT, PT, UP0, 0x80, 0x8 ;  /* 0x000000000008781c */ /* 0x000fc60003f2f008 */
        /* <DEDUP_REMOVED lines=24> */
.L_x_8752:
[----:B------:R1:W5:Y:S04]  /*16af0*/  @P1 LDG.E.128 R120, desc[UR8][R132.64] ;  /* 0x0000000884781981 */ /* 0x000368000c1e1d00 */
[----:B------:R1:W5:Y:S04]  /*16b00*/  @P0 LDG.E.128 R80, desc[UR8][R100.64] ;  /* 0x0000000864500981 */ /* 0x000368000c1e1d00 */
[----:B------:R1:W5:Y:S04]  /*16b10*/  @P0 LDG.E.128 R76, desc[UR8][R100.64+0x10] ;  /* 0x00001008644c0981 */ /* 0x000368000c1e1d00 */
[----:B0-----:R-:W5:Y:S01]  /*16b20*/  LDG.E.128 R104, desc[UR8][R104.64] ;  /* 0x0000000868687981 */ /* 0x001f62000c1e1d00 */
[----:B------:R-:W-:Y:S05]  /*16b30*/  BRA.U !UP0, `(.L_x_8753) ;  /* 0x0000004908e47547 */ /* 0x000fea000b800000 */
[----:B------:R-:W-:Y:S01]  /*16b40*/  ISETP.NE.AND P1, PT, R140, 0x1, PT ;  /* 0x000000018c00780c */ /* 0x000fe20003f25270 */
[----:B------:R-:W-:Y:S02]  /*16b50*/  HFMA2 R103, -RZ, RZ, 0, 1.1920928955078125e-07 ;  /* 0x00000002ff677431 */ /* 0x000fe400000001ff */
[----:B-1----:R-:W-:Y:S02]  /*16b60*/  IMAD.MOV.U32 R100, RZ, RZ, R114 ;  /* 0x000000ffff647224 */ /* 0x002fe400078e0072 */
        /* <DEDUP_REMOVED lines=12> */
.L_x_8755:
        /* <DEDUP_REMOVED lines=12> */
.L_x_8756:
        /* <DEDUP_REMOVED lines=43> */
.L_x_8754:
[----:B------:R-:W-:Y:S02]  /*16fa0*/  ISETP.NE.AND P1, PT, R103, 0x1, PT ;  /* 0x000000016700780c */ /* 0x000fe40003f25270 */
[----:B------:R-:W-:Y:S01]  /*16fb0*/  I2FP.F32.U32 R101, R100 ;  /* 0x0000006400657245 */ /* 0x000fe20000201000 */
[C---:B-----5:R-:W-:Y:S01]  /*16fc0*/  IMAD.U32 R100, R104.reuse, 0x10000, RZ ;  /* 0x0001000068647824 */ /* 0x060fe200078e00ff */
        /* <DEDUP_REMOVED lines=16> */
.L_x_8758:
        /* <DEDUP_REMOVED lines=12> */
.L_x_8759:
        /* <DEDUP_REMOVED lines=43> */
.L_x_8757:
        /* <DEDUP_REMOVED lines=22> */
.L_x_8761:
        /* <DEDUP_REMOVED lines=12> */
.L_x_8762:
        /* <DEDUP_REMOVED lines=43> */
.L_x_8760:
        /* <DEDUP_REMOVED lines=18> */
.L_x_8764:
        /* <DEDUP_REMOVED lines=12> */
.L_x_8765:
        /* <DEDUP_REMOVED lines=43> */
.L_x_8763:
        /* <DEDUP_REMOVED lines=23> */
.L_x_8767:
        /* <DEDUP_REMOVED lines=12> */
.L_x_8768:
        /* <DEDUP_REMOVED lines=43> */
.L_x_8766:
        /* <DEDUP_REMOVED lines=19> */
.L_x_8770:
        /* <DEDUP_REMOVED lines=12> */
.L_x_8771:
        /* <DEDUP_REMOVED lines=43> */
.L_x_8769:
        /* <DEDUP_REMOVED lines=22> */
.L_x_8773:
        /* <DEDUP_REMOVED lines=12> */
.L_x_8774:
        /* <DEDUP_REMOVED lines=43> */
.L_x_8772:
        /* <DEDUP_REMOVED lines=17> */
.L_x_8776:
        /* <DEDUP_REMOVED lines=12> */
.L_x_8777:
        /* <DEDUP_REMOVED lines=43> */
.L_x_8775:
        /* <DEDUP_REMOVED lines=23> */
.L_x_8779:
        /* <DEDUP_REMOVED lines=12> */
.L_x_8780:
        /* <DEDUP_REMOVED lines=43> */
.L_x_8778:
        /* <DEDUP_REMOVED lines=18> */
.L_x_8782:
        /* <DEDUP_REMOVED lines=12> */
.L_x_8783:
        /* <DEDUP_REMOVED lines=43> */
.L_x_8781:
        /* <DEDUP_REMOVED lines=22> */
.L_x_8785:
        /* <DEDUP_REMOVED lines=12> */
.L_x_8786:
        /* <DEDUP_REMOVED lines=43> */
.L_x_8784:
        /* <DEDUP_REMOVED lines=17> */
.L_x_8788:
        /* <DEDUP_REMOVED lines=12> */
.L_x_8789:
        /* <DEDUP_REMOVED lines=43> */
.L_x_8787:
        /* <DEDUP_REMOVED lines=23> */
.L_x_8791:
        /* <DEDUP_REMOVED lines=12> */
.L_x_8792:
        /* <DEDUP_REMOVED lines=43> */
.L_x_8790:
        /* <DEDUP_REMOVED lines=18> */
.L_x_8794:
        /* <DEDUP_REMOVED lines=12> */
.L_x_8795:
        /* <DEDUP_REMOVED lines=43> */
.L_x_8793:
[----:B------:R-:W-:Y:S01]  /*1aca0*/  I2FP.F32.U32 R125, R126 ;  /* 0x0000007e007d7245 */ /* 0x000fe20000201000 */
[----:B------:R-:W-:Y:S01]  /*1acb0*/  IMAD.U32 R126, R123, 0x10000, RZ ;  /* 0x000100007b7e7824 */ /* 0x000fe200078e00ff */
[----:B------:R-:W-:Y:S01]  /*1acc0*/  FSEL R135, R106, RZ, P4 ;  /* 0x000000ff6a877208 */ /* 0x000fe20002000000 */
[----:B------:R-:W-:Y:S02]  /*1acd0*/  IMAD.MOV.U32 R130, RZ, RZ, R114 ;  /* 0x000000ffff827224 */ /* 0x000fe400078e0072 */
[----:B------:R-:W-:Y:S01]  /*1ace0*/  FFMA.FTZ R125, R125, R0, 1.1641532182693481445e-10 ;  /* 0x2f0000007d7d7423 */ /* 0x000fe20000010000 */
[----:B------:R-:W-:-:S04]  /*1acf0*/  FMUL.FTZ R126, R126, UR5 ;  /* 0x000000057e7e7c20 */ /* 0x000fc80008410000 */
[----:B------:R-:W-:-:S04]  /*1ad00*/  FSETP.GTU.FTZ.AND P5, PT, R125, UR4, PT ;  /* 0x000000047d007c0b */ /* 0x000fc8000bfbc000 */
        /* <DEDUP_REMOVED lines=15> */
.L_x_8797:
        /* <DEDUP_REMOVED lines=12> */
.L_x_8798:
        /* <DEDUP_REMOVED lines=43> */
.L_x_8796:
        /* <DEDUP_REMOVED lines=17> */
.L_x_8800:
        /* <DEDUP_REMOVED lines=14> */
.L_x_8801:
        /* <DEDUP_REMOVED lines=43> */
.L_x_8799:
[----:B------:R-:W-:Y:S02]  /*1b610*/  I2FP.F32.U32 R135, R130 ;  /* 0x0000008200877245 */ /* 0x000fe40000201000 */
[----:B------:R-:W-:Y:S02]  /*1b620*/  PRMT R126, R123, 0x7632, R126 ;  /* 0x000076327b7e7816 */ /* 0x000fe4000000007e */
[----:B------:R-:W-:Y:S01]  /*1b630*/  FSEL R107, R107, RZ, P5 ;  /* 0x000000ff6b6b7208 */ /* 0x000fe20002800000 */
[----:B------:R-:W-:Y:S02]  /*1b640*/  FFMA.FTZ R135, R135, R0, 1.1641532182693481445e-10 ;  /* 0x2f00000087877423 */ /* 0x000fe40000010000 */
[----:B------:R-:W-:-:S03]  /*1b650*/  IMAD.U32 R126, R126, 0x10000, RZ ;  /* 0x000100007e7e7824 */ /* 0x000fc600078e00ff */
[----:B------:R-:W-:Y:S01]  /*1b660*/  FSETP.GTU.FTZ.AND P6, PT, R135, UR4, PT ;  /* 0x0000000487007c0b */ /* 0x000fe2000bfdc000 */
[----:B------:R-:W-:-:S05]  /*1b670*/  FMUL.FTZ R126, R126, UR5 ;  /* 0x000000057e7e7c20 */ /* 0x000fca0008410000 */
[----:B------:R-:W-:Y:S02]  /*1b680*/  FSEL R0, R126, RZ, !P6 ;  /* 0x000000ff7e007208 */ /* 0x000fe40007000000 */
[----:B------:R-:W-:-:S03]  /*1b690*/  SEL R126, RZ, 0x1, P6 ;  /* 0x00000001ff7e7807 */ /* 0x000fc60003000000 */
[----:B------:R-:W-:-:S04]  /*1b6a0*/  FADD.FTZ R107, R0, R107 ;  /* 0x0000006b006b7221 */ /* 0x000fc80000010000 */
[----:B------:R-:W-:Y:S01]  /*1b6b0*/  @P0 FADD.FTZ R107, R79, R107 ;  /* 0x0000006b4f6b0221 */ /* 0x000fe20000010000 */
[----:B------:R-:W-:Y:S06]  /*1b6c0*/  BRA `(.L_x_8802) ;  /* 0x0000002400807947 */ /* 0x000fec0003800000 */
.L_x_8753:
        /* <DEDUP_REMOVED lines=15> */
.L_x_8804:
        /* <DEDUP_REMOVED lines=12> */
.L_x_8805:
        /* <DEDUP_REMOVED lines=43> */
.L_x_8803:
[----:B------:R-:W-:Y:S01]  /*1bb30*/  ISETP.NE.AND P1, PT, R130, 0x1, PT ;  /* 0x000000018200780c */ /* 0x000fe20003f25270 */
[C---:B-----5:R-:W-:Y:S01]  /*1bb40*/  IMAD.U32 R102, R104.reuse, 0x10000, RZ ;  /* 0x0001000068667824 */ /* 0x060fe200078e00ff */
[----:B------:R-:W-:Y:S01]  /*1bb50*/  I2FP.F32.U32 R101, R100 ;  /* 0x0000006400657245 */ /* 0x000fe20000201000 */
[----:B------:R-:W-:Y:S01]  /*1bb60*/  IMAD.MOV.U32 R100, RZ, RZ, R114 ;  /* 0x000000ffff647224 */ /* 0x000fe200078e0072 */
[----:B------:R-:W-:Y:S02]  /*1bb70*/  PRMT R103, R104, 0x7632, R103 ;  /* 0x0000763268677816 */ /* 0x000fe40000000067 */
[----:B------:R-:W-:Y:S01]  /*1bb80*/  MOV R104, 0x2 ;  /* 0x0000000200687802 */ /* 0x000fe20000000f00 */
        /* <DEDUP_REMOVED lines=12> */
.L_x_8807:
        /* <DEDUP_REMOVED lines=12> */
.L_x_8808:
        /* <DEDUP_REMOVED lines=43> */
.L_x_8806:
        /* <DEDUP_REMOVED lines=17> */
.L_x_8810:
        /* <DEDUP_REMOVED lines=12> */
.L_x_8811:
        /* <DEDUP_REMOVED lines=43> */
.L_x_8809:
[----:B------:R-:W-:Y:S01]  /*1c440*/  ISETP.NE.AND P1, PT, R130, 0x1, PT ;  /* 0x000000018200780c */ /* 0x000fe20003f25270 */
[C---:B------:R-:W-:Y:S01]  /*1c450*/  IMAD.U32 R104, R105.reuse, 0x10000, RZ ;  /* 0x0001000069687824 */ /* 0x040fe200078e00ff */
        /* <DEDUP_REMOVED lines=16> */
.L_x_8813:
        /* <DEDUP_REMOVED lines=12> */
.L_x_8814:
        /* <DEDUP_REMOVED lines=43> */
.L_x_8812:
        /* <DEDUP_REMOVED lines=16> */
.L_x_8816:
        /* <DEDUP_REMOVED lines=12> */
.L_x_8817:
        /* <DEDUP_REMOVED lines=43> */
.L_x_8815:
[----:B------:R-:W-:Y:S01]  /*1cd40*/  ISETP.NE.AND P3, PT, R134, 0x1, PT ;  /* 0x000000018600780c */ /* 0x000fe20003f65270 */
[C---:B------:R-:W-:Y:S01]  /*1cd50*/  IMAD.U32 R130, R106.reuse, 0x10000, RZ ;  /* 0x000100006a827824 */ /* 0x040fe200078e00ff */
[----:B------:R-:W-:Y:S01]  /*1cd60*/  I2FP.F32.U32 R101, R100 ;  /* 0x0000006400657245 */ /* 0x000fe20000201000 */
[----:B------:R-:W-:Y:S01]  /*1cd70*/  IMAD.MOV.U32 R100, RZ, RZ, R114 ;  /* 0x000000ffff647224 */ /* 0x000fe200078e0072 */
        /* <DEDUP_REMOVED lines=13> */
.L_x_8819:
        /* <DEDUP_REMOVED lines=12> */
.L_x_8820:
        /* <DEDUP_REMOVED lines=43> */
.L_x_8818:
        /* <DEDUP_REMOVED lines=16> */
.L_x_8822:
        /* <DEDUP_REMOVED lines=12> */
.L_x_8823:
        /* <DEDUP_REMOVED lines=43> */
.L_x_8821:
        /* <DEDUP_REMOVED lines=17> */
.L_x_8825:
        /* <DEDUP_REMOVED lines=12> */
.L_x_8826:
        /* <DEDUP_REMOVED lines=43> */
.L_x_8824:
        /* <DEDUP_REMOVED lines=12> */
[----:B------:R-:W-:Y:S01]  /*1db70*/  ISETP.NE.AND P6, PT, R133, RZ, PT ;  /* 0x000000ff8500720c */ /* 0x000fe20003fc5270 */
[----:B------:R-:W-:Y:S01]  /*1db80*/  FMUL.FTZ R132, R132, UR5 ;  /* 0x0000000584847c20 */ /* 0x000fe20008410000 */
[----:B------:R-:W-:Y:S01]  /*1db90*/  FMUL.FTZ R130, R130, UR5 ;  /* 0x0000000582827c20 */ /* 0x000fe20008410000 */
[----:B------:R-:W-:Y:S01]  /*1dba0*/  FMUL.FTZ R0, R105, UR5 ;  /* 0x0000000569007c20 */ /* 0x000fe20008410000 */
[----:B------:R-:W-:Y:S01]  /*1dbb0*/  FMUL.FTZ R143, R143, UR5 ;  /* 0x000000058f8f7c20 */ /* 0x000fe20008410000 */
[----:B------:R-:W-:-:S02]  /*1dbc0*/  FSEL R102, R104, RZ, P5 ;  /* 0x000000ff68667208 */ /* 0x000fc40002800000 */
        /* <DEDUP_REMOVED lines=16> */
.L_x_8802:
[----:B------:R-:W-:Y:S01]  /*1dcd0*/  FADD.FTZ R0, RZ, R68 ;  /* 0x00000044ff007221 */ /* 0x000fe20000010000 */
[----:B------:R-:W-:Y:S02]  /*1dce0*/  ISETP.NE.AND P6, PT, R133, RZ, PT ;  /* 0x000000ff8500720c */ /* 0x000fe40003fc5270 */
[----:B------:R-:W-:Y:S01]  /*1dcf0*/  SEL R138, RZ, 0x1000000, !P5 ;  /* 0x01000000ff8a7807 */ /* 0x000fe20006800000 */
[----:B------:R-:W-:Y:S01]  /*1dd00*/  FADD.FTZ R133, R0, R69 ;  /* 0x0000004500857221 */ /* 0x000fe20000010000 */
[----:B------:R-:W-:Y:S02]  /*1dd10*/  ISETP.NE.AND P5, PT, R141, RZ, PT ;  /* 0x000000ff8d00720c */ /* 0x000fe40003fa5270 */
[----:B------:R-:W-:Y:S01]  /*1dd20*/  SEL R136, RZ, 0x10000, !P4 ;  /* 0x00010000ff887807 */ /* 0x000fe20006000000 */
[----:B------:R-:W-:Y:S01]  /*1dd30*/  FADD.FTZ R0, R133, R70 ;  /* 0x0000004685007221 */ /* 0x000fe20000010000 */
[----:B------:R-:W-:Y:S02]  /*1dd40*/  SEL R141, RZ, 0x100, !P3 ;  /* 0x00000100ff8d7807 */ /* 0x000fe40005800000 */
[----:B------:R-:W-:Y:S01]  /*1dd50*/  ISETP.NE.AND P0, PT, R140, RZ, PT ;  /* 0x000000ff8c00720c */ /* 0x000fe20003f05270 */
[----:B------:R-:W-:Y:S01]  /*1dd60*/  FADD.FTZ R133, R0, R71 ;  /* 0x0000004700857221 */ /* 0x000fe20000010000 */
[----:B------:R-:W-:-:S02]  /*1dd70*/  SEL R132, RZ, 0x1000000, !P1 ;  /* 0x01000000ff847807 */ /* 0x000fc40004800000 */
[----:B------:R-:W-:Y:S01]  /*1dd80*/  SEL R137, RZ, 0x10000, !P5 ;  /* 0x00010000ff897807 */ /* 0x000fe20006800000 */
[----:B------:R-:W-:Y:S01]  /*1dd90*/  FADD.FTZ R0, R133, R72 ;  /* 0x0000004885007221 */ /* 0x000fe20000010000 */
[----:B------:R-:W-:Y:S02]  /*1dda0*/  SEL R130, RZ, 0x100, !P6 ;  /* 0x00000100ff827807 */ /* 0x000fe40007000000 */
[----:B------:R-:W-:Y:S01]  /*1ddb0*/  LOP3.LUT R141, R141, R138, R136, 0xfe, !PT ;  /* 0x0000008a8d8d7212 */ /* 0x000fe200078efe88 */
[----:B------:R-:W-:Y:S01]  /*1ddc0*/  FADD.FTZ R133, R0, R73 ;  /* 0x0000004900857221 */ /* 0x000fe20000010000 */
[----:B------:R-:W-:Y:S02]  /*1ddd0*/  SEL R136, RZ, 0x1, !P2 ;  /* 0x00000001ff887807 */ /* 0x000fe40005000000 */
[----:B------:R-:W-:Y:S01]  /*1dde0*/  LOP3.LUT R130, R130, R132, R137, 0xfe, !PT ;  /* 0x0000008482827212 */ /* 0x000fe200078efe89 */
[----:B------:R-:W-:Y:S01]  /*1ddf0*/  FADD.FTZ R0, R133, R74 ;  /* 0x0000004a85007221 */ /* 0x000fe20000010000 */
[----:B------:R-:W-:-:S02]  /*1de00*/  SEL R139, RZ, 0x1, !P0 ;  /* 0x00000001ff8b7807 */ /* 0x000fc40004000000 */
[----:B------:R-:W-:Y:S01]  /*1de10*/  LOP3.LUT R137, R141, R136, RZ, 0xfc, !PT ;  /* 0x000000888d897212 */ /* 0x000fe200078efcff */
[----:B------:R-:W-:Y:S01]  /*1de20*/  FADD.FTZ R133, R0, R75 ;  /* 0x0000004b00857221 */ /* 0x000fe20000010000 */
[----:B------:R-:W-:-:S03]  /*1de30*/  LOP3.LUT R136, R130, R139, RZ, 0xfc, !PT ;  /* 0x0000008b82887212 */ /* 0x000fc600078efcff */
        /* <DEDUP_REMOVED lines=19> */
[----:B------:R-:W-:-:S03]  /*1df70*/  IADD3 R133, PT, PT, R129, 0x180, RZ ;  /* 0x0000018081857810 */ /* 0x000fc60007ffe0ff */
[----:B------:R-:W-:Y:S02]  /*1df80*/  FADD.FTZ R135, R0, R103 ;  /* 0x0000006700877221 */ /* 0x000fe40000010000 */
[----:B------:R-:W-:-:S04]  /*1df90*/  IMAD.WIDE.U32 R108, R133, 0x20, R108 ;  /* 0x00000020856c7825 */ /* 0x000fc800078e006c */
[----:B------:R-:W-:Y:S01]  /*1dfa0*/  FADD.FTZ R0, R135, R104 ;  /* 0x0000006887007221 */ /* 0x000fe20000010000 */
[----:B------:R-:W-:Y:S01]  /*1dfb0*/  IMAD.WIDE.U32 R2, R133, 0x8, R2 ;  /* 0x0000000885027825 */ /* 0x000fe200078e0002 */
[----:B------:R0:W-:Y:S03]  /*1dfc0*/  STG.E.128 desc[UR8][R108.64], R100 ;  /* 0x000000646c007986 */ /* 0x0001e6000c101d08 */
[----:B------:R-:W-:Y:S01]  /*1dfd0*/  FADD.FTZ R135, R0, R105 ;  /* 0x0000006900877221 */ /* 0x000fe20000010000 */
[----:B------:R0:W-:Y:S03]  /*1dfe0*/  STG.E.128 desc[UR8][R108.64+0x10], R104 ;  /* 0x000010686c007986 */ /* 0x0001e6000c101d08 */
[----:B------:R-:W-:Y:S01]  /*1dff0*/  FADD.FTZ R0, R135, R106 ;  /* 0x0000006a87007221 */ /* 0x000fe20000010000 */
[----:B------:R0:W-:Y:S03]  /*1e000*/  STG.E.64 desc[UR8][R2.64], R136 ;  /* 0x0000008802007986 */ /* 0x0001e6000c101b08 */
[----:B------:R-:W-:Y:S01]  /*1e010*/  FADD.FTZ R0, R0, R107 ;  /* 0x0000006b00007221 */ /* 0x000fe20000010000 */
        /* <DEDUP_REMOVED lines=21> */
.L_x_8827:
        /* <DEDUP_REMOVED lines=96> */
.L_x_8829:
[----:B------:R-:W-:Y:S05]  /*1e770*/  BSYNC.RECONVERGENT B0 ;  /* 0x0000000000007941 */ /* 0x000fea0003800200 */
.L_x_8828:
[----:B------:R-:W-:Y:S01]  /*1e780*/  BAR.SYNC.DEFER_BLOCKING 0x0 ;  /* 0x0000000000007b1d */ /* 0x000fe20000010000 */
[----:B------:R-:W-:Y:S01]  /*1e790*/  ISETP.GT.U32.AND P0, PT, R108, 0x3, PT ;  /* 0x000000036c00780c */ /* 0x000fe20003f04070 */
[----:B------:R-:W-:Y:S01]  /*1e7a0*/  IMAD.MOV.U32 R108, RZ, RZ, RZ ;  /* 0x000000ffff6c7224 */ /* 0x000fe200078e00ff */
[----:B0-----:R-:W-:-:S03]  /*1e7b0*/  CS2R R2, SRZ ;  /* 0x0000000000027805 */ /* 0x001fc6000001ff00 */
[----:B------:R-:W-:Y:S08]  /*1e7c0*/  BSSY.RECONVERGENT B0, `(.L_x_8830) ;  /* 0x000000a000007945 */ /* 0x000ff00003800200 */
        /* <DEDUP_REMOVED lines=9> */
.L_x_8831:
[----:B------:R-:W-:Y:S05]  /*1e860*/  BSYNC.RECONVERGENT B0 ;  /* 0x0000000000007941 */ /* 0x000fea0003800200 */
.L_x_8830:
[----:B------:R-:W1:Y:S01]  /*1e870*/  SHFL.DOWN PT, R109, R108, 0x2, 0x1f ;  /* 0x08401f006c6d7f89 */ /* 0x000e6200000e0000 */
[----:B------:R-:W-:Y:S01]  /*1e880*/  ISETP.NE.AND P0, PT, R0, RZ, PT ;  /* 0x000000ff0000720c */ /* 0x000fe20003f05270 */
[----:B------:R-:W-:Y:S01]  /*1e890*/  UPLOP3.LUT UP1, UPT, UPT, UPT, UP1, 0x40, 0x4 ;  /* 0x000000000004789c */ /* 0x000fe20003f2e810 */
[----:B------:R-:W-:Y:S01]  /*1e8a0*/  ISETP.NE.AND P1, PT, RZ, UR41, PT ;  /* 0x00000029ff007c0c */ /* 0x000fe2000bf25270 */
[----:B0-----:R-:W0:Y:S04]  /*1e8b0*/  SHFL.DOWN PT, R135, R2, 0x2, 0x1f ;  /* 0x08401f0002877f89 */ /* 0x001e2800000e0000 */
[----:B------:R-:W2:Y:S01]  /*1e8c0*/  SHFL.DOWN PT, R130, R3, 0x2, 0x1f ;  /* 0x08401f0003827f89 */ /* 0x000ea200000e0000 */
[----:B-1----:R-:W-:Y:S01]  /*1e8d0*/  IMAD.IADD R132, R109, 0x1, R108 ;  /* 0x000000016d847824 */ /* 0x002fe200078e026c */
[----:B------:R-:W-:-:S02]  /*1e8e0*/  I2FP.F32.S32 R138, R109 ;  /* 0x0000006d008a7245 */ /* 0x000fc40000201400 */
[----:B------:R-:W-:Y:S02]  /*1e8f0*/  I2FP.F32.U32 R109, R108 ;  /* 0x0000006c006d7245 */ /* 0x000fe40000201000 */
[----:B------:R-:W-:Y:S01]  /*1e900*/  I2FP.F32.S32 R136, R132 ;  /* 0x0000008400887245 */ /* 0x000fe20000201400 */
[----:B------:R-:W1:Y:S01]  /*1e910*/  SHFL.DOWN PT, R141, R132, 0x1, 0x1f ;  /* 0x08201f00848d7f89 */ /* 0x000e6200000e0000 */
[----:B0-----:R-:W-:Y:S01]  /*1e920*/  FMUL.FTZ R140, R135, R138 ;  /* 0x0000008a878c7220 */ /* 0x001fe20000410000 */
[----:B--2---:R-:W-:Y:S01]  /*1e930*/  FADD.FTZ R130, R130, R3 ;  /* 0x0000000382827221 */ /* 0x004fe20000010000 */
[----:B------:R-:W0:Y:S02]  /*1e940*/  MUFU.RCP R137, R136 ;  /* 0x0000008800897308 */ /* 0x000e240000001000 */
[----:B------:R-:W-:Y:S01]  /*1e950*/  FFMA.FTZ R140, R109, R2, R140 ;  /* 0x000000026d8c7223 */ /* 0x000fe2000001008c */
[----:B------:R-:W-:-:S04]  /*1e960*/  FADD.FTZ R2, -R135, R2 ;  /* 0x0000000287027221 */ /* 0x000fc80000010100 */
        /* <DEDUP_REMOVED lines=11> */
[----:B0-----:R-:W-:Y:S01]  /*1ea20*/  FMUL.FTZ R109, R108, R141 ;  /* 0x0000008d6c6d7220 */ /* 0x001fe20000410000 */
[----:B------:R-:W-:-:S03]  /*1ea30*/  FADD.FTZ R108, R139, -R108 ;  /* 0x8000006c8b6c7221 */ /* 0x000fc60000010000 */
[----:B------:R-:W-:Y:S01]  /*1ea40*/  FFMA.FTZ R130, R136, R139, R109 ;  /* 0x0000008b88827223 */ /* 0x000fe2000001006d */
[----:B------:R-:W-:Y:S01]  /*1ea50*/  FMUL.FTZ R109, R108, R108 ;  /* 0x0000006c6c6d7220 */ /* 0x000fe20000410000 */
[----:B-1----:R-:W-:Y:S02]  /*1ea60*/  FADD.FTZ R108, R2, R3 ;  /* 0x00000003026c7221 */ /* 0x002fe40000010000 */
[----:B--2---:R-:W-:Y:S01]  /*1ea70*/  FMUL.FTZ R130, R135, R130 ;  /* 0x0000008287827220 */ /* 0x004fe20000410000 */
[----:B------:R-:W-:Y:S01]  /*1ea80*/  FMUL.FTZ R109, R136, R109 ;  /* 0x0000006d886d7220 */ /* 0x000fe20000410000 */
[----:B------:R-:W0:Y:S03]  /*1ea90*/  LDC R2, c[0x0][0x448] ;  /* 0x00011200ff027b82 */ /* 0x000e260000000800 */
[----:B------:R-:W-:Y:S01]  /*1eaa0*/  FMUL.FTZ R109, R109, R141 ;  /* 0x0000008d6d6d7220 */ /* 0x000fe20000410000 */
[----:B------:R-:W1:Y:S03]  /*1eab0*/  SHFL.IDX PT, R139, R130, RZ, 0x1f ;  /* 0x00001fff828b7589 */ /* 0x000e6600000e0000 */
[----:B------:R-:W-:-:S06]  /*1eac0*/  FFMA.FTZ R135, R135, R109, R108 ;  /* 0x0000006d87877223 */ /* 0x000fcc000001006c */
[----:B------:R-:W0:Y:S01]  /*1ead0*/  SHFL.IDX PT, R135, R135, RZ, 0x1f ;  /* 0x00001fff87877589 */ /* 0x000e2200000e0000 */
[C---:B-1----:R-:W-:Y:S01]  /*1eae0*/  FSEL R137, R139.reuse, RZ, !P1 ;  /* 0x000000ff8b897208 */ /* 0x042fe20004800000 */
[----:B------:R-:W-:-:S04]  /*1eaf0*/  FMUL.FTZ R3, R139, R139 ;  /* 0x0000008b8b037220 */ /* 0x000fc80000410000 */
[C---:B------:R-:W-:Y:S01]  /*1eb00*/  FADD.FTZ R108, -R137.reuse, R68 ;  /* 0x00000044896c7221 */ /* 0x040fe20000010100 */
[----:B------:R-:W-:Y:S01]  /*1eb10*/  FADD.FTZ R109, -R137, R69 ;  /* 0x00000045896d7221 */ /* 0x000fe20000010100 */
[----:B------:R-:W-:Y:S01]  /*1eb20*/  FSEL R3, R3, RZ, P1 ;  /* 0x000000ff03037208 */ /* 0x000fe20000800000 */
[----:B------:R-:W1:Y:S01]  /*1eb30*/  @!P0 LDC.64 R68, c[0x0][0x3c0] ;  /* 0x0000f000ff448b82 */ /* 0x000e620000000a00 */
[----:B0-----:R-:W-:Y:S01]  /*1eb40*/  FFMA.FTZ R2, R135, UR22, R2 ;  /* 0x0000001687027c23 */ /* 0x001fe20008010002 */
[C---:B------:R-:W-:Y:S01]  /*1eb50*/  FADD.FTZ R130, -R137.reuse, R70 ;  /* 0x0000004689827221 */ /* 0x040fe20000010100 */
[C---:B------:R-:W-:Y:S01]  /*1eb60*/  FADD.FTZ R132, -R137.reuse, R71 ;  /* 0x0000004789847221 */ /* 0x040fe20000010100 */
[C---:B------:R-:W-:Y:S01]  /*1eb70*/  FADD.FTZ R158, -R137.reuse, R75 ;  /* 0x0000004b899e7221 */ /* 0x040fe20000010100 */
[----:B------:R-:W-:Y:S01]  /*1eb80*/  FADD.FTZ R135, R2, R3 ;  /* 0x0000000302877221 */ /* 0x000fe20000010000 */
[----:B------:R-:W-:Y:S02]  /*1eb90*/  IMAD.U32 R75, RZ, RZ, UR18 ;  /* 0x00000012ff4b7e24 */ /* 0x000fe4000f8e00ff */
[C---:B------:R-:W-:Y:S01]  /*1eba0*/  FADD.FTZ R148, -R137.reuse, R90 ;  /* 0x0000005a89947221 */ /* 0x040fe20000010100 */
[----:B------:R-:W0:Y:S01]  /*1ebb0*/  @!P0 LDC.64 R70, c[0x0][0x3c8] ;  /* 0x0000f200ff468b82 */ /* 0x000e220000000a00 */
[C---:B------:R-:W-:Y:S01]  /*1ebc0*/  FADD.FTZ R90, -R137.reuse, R93 ;  /* 0x0000005d895a7221 */ /* 0x040fe20000010100 */
[----:B------:R-:W-:Y:S01]  /*1ebd0*/  IMAD.U32 R93, RZ, RZ, UR18 ;  /* 0x00000012ff5d7e24 */ /* 0x000fe2000f8e00ff */
[----:B------:R-:W2:Y:S01]  /*1ebe0*/  MUFU.RSQ R135, R135 ;  /* 0x0000008700877308 */ /* 0x000ea20000001400 */
        /* <DEDUP_REMOVED lines=11> */
[----:B------:R-:W-:Y:S01]  /*1eca0*/  FADD.FTZ R144, -R137, R94 ;  /* 0x0000005e89907221 */ /* 0x000fe20000010100 */
[----:B-1----:R-:W-:-:S04]  /*1ecb0*/  @!P0 IMAD.WIDE R68, R75, 0x4, R68 ;  /* 0x000000044b448825 */ /* 0x002fc800078e0244 */
[C---:B------:R-:W-:Y:S01]  /*1ecc0*/  FADD.FTZ R146, -R137.reuse, R95 ;  /* 0x0000005f89927221 */ /* 0x040fe20000010100 */
[C---:B------:R-:W-:Y:S01]  /*1ecd0*/  FADD.FTZ R154, -R137.reuse, R96 ;  /* 0x00000060899a7221 */ /* 0x040fe20000010100 */
[C---:B------:R-:W-:Y:S01]  /*1ece0*/  FADD.FTZ R160, -R137.reuse, R97 ;  /* 0x0000006189a07221 */ /* 0x040fe20000010100 */
[----:B------:R-:W-:Y:S01]  /*1ecf0*/  FADD.FTZ R86, -R137, R86 ;  /* 0x0000005689567221 */ /* 0x000fe20000010100 */
[----:B------:R1:W-:Y:S01]  /*1ed00*/  @!P0 STG.E desc[UR8][R68.64], R139 ;  /* 0x0000008b44008986 */ /* 0x0003e2000c101908 */
[C---:B--2---:R-:W-:Y:S01]  /*1ed10*/  FMUL.FTZ R85, R135.reuse, R130 ;  /* 0x0000008287557220 */ /* 0x044fe20000410000 */
[----:B------:R-:W-:Y:S01]  /*1ed20*/  FMUL.FTZ R87, R135, R136 ;  /* 0x0000008887577220 */ /* 0x000fe20000410000 */
[----:B0-----:R-:W-:-:S04]  /*1ed30*/  @!P0 IMAD.WIDE R92, R93, 0x4, R70 ;  /* 0x000000045d5c8825 */ /* 0x001fc800078e0246 */
[C---:B------:R-:W-:Y:S01]  /*1ed40*/  FMUL.FTZ R70, R135.reuse, R109 ;  /* 0x0000006d87467220 */ /* 0x040fe20000410000 */
[C---:B------:R-:W-:Y:S01]  /*1ed50*/  FMUL.FTZ R138, R135.reuse, R138 ;  /* 0x0000008a878a7220 */ /* 0x040fe20000410000 */
[C---:B------:R-:W-:Y:S01]  /*1ed60*/  FMUL.FTZ R91, R135.reuse, R148 ;  /* 0x00000094875b7220 */ /* 0x040fe20000410000 */
[----:B------:R-:W-:Y:S01]  /*1ed70*/  FMUL.FTZ R156, R135, R156 ;  /* 0x0000009c879c7220 */ /* 0x000fe20000410000 */
[----:B------:R-:W-:Y:S01]  /*1ed80*/  FFMA.FTZ R75, R70, R5, R37 ;  /* 0x00000005464b7223 */ /* 0x000fe20000010025 */
[----:B------:R-:W-:Y:S01]  /*1ed90*/  FFMA.FTZ R70, R87, R8, R40 ;  /* 0x0000000857467223 */ /* 0x000fe20000010028 */
[C---:B------:R-:W-:Y:S01]  /*1eda0*/  FMUL.FTZ R89, R135.reuse, R74 ;  /* 0x0000004a87597220 */ /* 0x040fe20000410000 */
[C---:B------:R-:W-:Y:S01]  /*1edb0*/  FMUL.FTZ R142, R135.reuse, R142 ;  /* 0x0000008e878e7220 */ /* 0x040fe20000410000 */
[----:B-1----:R-:W-:Y:S01]  /*1edc0*/  FMUL.FTZ R69, R135, R108 ;  /* 0x0000006c87457220 */ /* 0x002fe20000410000 */
[----:B------:R-:W-:Y:S01]  /*1edd0*/  FFMA.FTZ R91, R91, R18, R50 ;  /* 0x000000125b5b7223 */ /* 0x000fe20000010032 */
[----:B------:R-:W-:Y:S01]  /*1ede0*/  FFMA.FTZ R156, R156, R19, R51 ;  /* 0x000000139c9c7223 */ /* 0x000fe20000010033 */
[----:B------:R-:W-:Y:S01]  /*1edf0*/  FFMA.FTZ R74, R89, R16, R48 ;  /* 0x00000010594a7223 */ /* 0x000fe20000010030 */
[----:B------:R-:W-:Y:S01]  /*1ee00*/  FFMA.FTZ R68, R69, R4, R36 ;  /* 0x0000000445447223 */ /* 0x000fe20000010024 */
[----:B------:R-:W-:Y:S01]  /*1ee10*/  FFMA.FTZ R69, R85, R6, R38 ;  /* 0x0000000655457223 */ /* 0x000fe20000010026 */
[----:B------:R-:W-:Y:S01]  /*1ee20*/  FFMA.FTZ R85, R138, R9, R41 ;  /* 0x000000098a557223 */ /* 0x000fe20000010029 */
[----:B------:R-:W-:Y:S01]  /*1ee30*/  FFMA.FTZ R87, R142, R17, R49 ;  /* 0x000000118e577223 */ /* 0x000fe20000010031 */
[----:B------:R-:W-:Y:S01]  /*1ee40*/  FMUL.FTZ R89, R135, R144 ;  /* 0x0000009087597220 */ /* 0x000fe20000410000 */
[----:B------:R-:W-:Y:S01]  /*1ee50*/  F2FP.BF16.F32.PACK_AB R68, R75, R68 ;  /* 0x000000444b44723e */ /* 0x000fe200000010ff */
[----:B------:R-:W-:Y:S01]  /*1ee60*/  FMUL.FTZ R146, R135, R146 ;  /* 0x0000009287927220 */ /* 0x000fe20000410000 */
[----:B------:R-:W-:Y:S01]  /*1ee70*/  F2FP.BF16.F32.PACK_AB R70, R85, R70 ;  /* 0x000000465546723e */ /* 0x000fe200000010ff */
[C---:B------:R-:W-:Y:S01]  /*1ee80*/  FMUL.FTZ R85, R135.reuse, R84 ;  /* 0x0000005487557220 */ /* 0x040fe20000410000 */
[----:B------:R-:W-:Y:S01]  /*1ee90*/  F2FP.BF16.F32.PACK_AB R75, R156, R91 ;  /* 0x0000005b9c4b723e */ /* 0x000fe200000010ff */
[C---:B------:R-:W-:Y:S01]  /*1eea0*/  FMUL.FTZ R84, R135.reuse, R72 ;  /* 0x0000004887547220 */ /* 0x040fe20000410000 */
[----:B------:R-:W-:Y:S01]  /*1eeb0*/  FMUL.FTZ R91, R135, R154 ;  /* 0x0000009a875b7220 */ /* 0x000fe20000410000 */
[----:B------:R-:W-:Y:S01]  /*1eec0*/  FADD.FTZ R162, -R137, R98 ;  /* 0x0000006289a27221 */ /* 0x000fe20000010100 */
[----:B------:R-:W-:Y:S01]  /*1eed0*/  FMUL.FTZ R160, R135, R160 ;  /* 0x000000a087a07220 */ /* 0x000fe20000410000 */
[----:B------:R-:W-:Y:S01]  /*1eee0*/  F2FP.BF16.F32.PACK_AB R74, R87, R74 ;  /* 0x0000004a574a723e */ /* 0x000fe200000010ff */
[----:B------:R-:W-:Y:S01]  /*1eef0*/  FFMA.FTZ R72, R85, R12, R44 ;  /* 0x0000000c55487223 */ /* 0x000fe2000001002c */
[----:B------:R-:W-:Y:S01]  /*1ef00*/  FADD.FTZ R73, -R137, R99 ;  /* 0x0000006389497221 */ /* 0x000fe20000010100 */
[----:B------:R-:W-:Y:S01]  /*1ef10*/  FMUL.FTZ R87, R135, R86 ;  /* 0x0000005687577220 */ /* 0x000fe20000410000 */
[----:B------:R-:W-:Y:S01]  /*1ef20*/  FFMA.FTZ R85, R84, R13, R45 ;  /* 0x0000000d54557223 */ /* 0x000fe2000001002d */
[----:B------:R-:W-:Y:S01]  /*1ef30*/  FADD.FTZ R152, -R137, R101 ;  /* 0x0000006589987221 */ /* 0x000fe20000010100 */
[----:B------:R-:W-:Y:S01]  /*1ef40*/  FFMA.FTZ R89, R89, R22, R54 ;  /* 0x0000001659597223 */ /* 0x000fe20000010036 */
[----:B------:R-:W-:Y:S01]  /*1ef50*/  FFMA.FTZ R86, R91, R24, R56 ;  /* 0x000000185b567223 */ /* 0x000fe20000010038 */
[----:B------:R-:W-:Y:S01]  /*1ef60*/  FFMA.FTZ R146, R146, R23, R55 ;  /* 0x0000001792927223 */ /* 0x000fe20000010037 */
[----:B------:R-:W-:Y:S01]  /*1ef70*/  FMUL.FTZ R101, R135, R162 ;  /* 0x000000a287657220 */ /* 0x000fe20000410000 */
[----:B------:R-:W-:Y:S01]  /*1ef80*/  FFMA.FTZ R91, R160, R25, R57 ;  /* 0x00000019a05b7223 */ /* 0x000fe20000010039 */
[C---:B------:R-:W-:Y:S01]  /*1ef90*/  FADD.FTZ R102, -R137.reuse, R102 ;  /* 0x0000006689667221 */ /* 0x040fe20000010100 */
[C---:B------:R-:W-:Y:S01]  /*1efa0*/  FADD.FTZ R100, -R137.reuse, R100 ;  /* 0x0000006489647221 */ /* 0x040fe20000010100 */
[----:B------:R-:W-:Y:S01]  /*1efb0*/  FADD.FTZ R105, -R137, R105 ;  /* 0x0000006989697221 */ /* 0x000fe20000010100 */
[----:B------:R-:W-:Y:S01]  /*1efc0*/  FMUL.FTZ R108, R135, R73 ;  /* 0x00000049876c7220 */ /* 0x000fe20000410000 */
[C---:B------:R-:W-:Y:S01]  /*1efd0*/  FADD.FTZ R104, -R137.reuse, R104 ;  /* 0x0000006889687221 */ /* 0x040fe20000010100 */
[----:B------:R-:W-:Y:S01]  /*1efe0*/  FADD.FTZ R106, -R137, R106 ;  /* 0x0000006a896a7221 */ /* 0x000fe20000010100 */
[----:B------:R-:W-:Y:S01]  /*1eff0*/  FFMA.FTZ R73, R87, R14, R46 ;  /* 0x0000000e57497223 */ /* 0x000fe2000001002e */
[----:B------:R-:W-:Y:S01]  /*1f000*/  F2FP.BF16.F32.PACK_AB R72, R85, R72 ;  /* 0x000000485548723e */ /* 0x000fe200000010ff */
[C---:B------:R-:W-:Y:S01]  /*1f010*/  FADD.FTZ R164, -R137.reuse, R103 ;  /* 0x0000006789a47221 */ /* 0x040fe20000010100 */
[----:B------:R-:W-:Y:S01]  /*1f020*/  FADD.FTZ R107, -R137, R107 ;  /* 0x0000006b896b7221 */ /* 0x000fe20000010100 */
[----:B------:R-:W-:Y:S01]  /*1f030*/  FFMA.FTZ R87, R101, R26, R58 ;  /* 0x0000001a65577223 */ /* 0x000fe2000001003a */
[----:B------:R-:W-:Y:S01]  /*1f040*/  F2FP.BF16.F32.PACK_AB R85, R146, R89 ;  /* 0x000000599255723e */ /* 0x000fe200000010ff */
[C---:B------:R-:W-:Y:S01]  /*1f050*/  FMUL.FTZ R71, R135.reuse, R150 ;  /* 0x0000009687477220 */ /* 0x040fe20000410000 */
[C---:B------:R-:W-:Y:S01]  /*1f060*/  FMUL.FTZ R158, R135.reuse, R158 ;  /* 0x0000009e879e7220 */ /* 0x040fe20000410000 */
        /* <DEDUP_REMOVED lines=17> */
[----:B------:R-:W-:Y:S01]  /*1f180*/  IADD3 R97, PT, PT, R129, 0x80, RZ ;  /* 0x0000008081617810 */ /* 0x000fe20007ffe0ff */
[----:B------:R-:W-:Y:S01]  /*1f190*/  FFMA.FTZ R140, R140, R15, R47 ;  /* 0x0000000f8c8c7223 */ /* 0x000fe2000001002f */
[----:B------:R-:W-:Y:S01]  /*1f1a0*/  FFMA.FTZ R89, R90, R21, R53 ;  /* 0x000000155a597223 */ /* 0x000fe20000010035 */
[----:B------:R-:W-:Y:S01]  /*1f1b0*/  FFMA.FTZ R88, R91, R28, R60 ;  /* 0x0000001c5b587223 */ /* 0x000fe2000001003c */
[----:B------:R-:W-:Y:S01]  /*1f1c0*/  FFMA.FTZ R108, R108, R27, R59 ;  /* 0x0000001b6c6c7223 */ /* 0x000fe2000001003b */
[----:B------:R-:W-:Y:S01]  /*1f1d0*/  FFMA.FTZ R100, R101, R30, R62 ;  /* 0x0000001e65647223 */ /* 0x000fe2000001003e */
[----:B------:R-:W-:Y:S01]  /*1f1e0*/  FFMA.FTZ R90, R103, R32, R64 ;  /* 0x00000020675a7223 */ /* 0x000fe20000010040 */
[----:B------:R-:W-:Y:S01]  /*1f1f0*/  FFMA.FTZ R91, R105, R34, R66 ;  /* 0x00000022695b7223 */ /* 0x000fe20000010042 */
[----:B------:R-:W-:-:S02]  /*1f200*/  VIADD R99, R129, 0x100 ;  /* 0x0000010081637836 */ /* 0x000fc40000000000 */
[----:B------:R-:W-:Y:S01]  /*1f210*/  FFMA.FTZ R104, R104, R35, R67 ;  /* 0x0000002368687223 */ /* 0x000fe20000010043 */
[----:B------:R-:W-:Y:S01]  /*1f220*/  FFMA.FTZ R105, R102, R33, R65 ;  /* 0x0000002166697223 */ /* 0x000fe20000010041 */
[----:B------:R-:W-:Y:S01]  /*1f230*/  FFMA.FTZ R103, R164, R31, R63 ;  /* 0x0000001fa4677223 */ /* 0x000fe2000001003f */
[----:B------:R-:W-:Y:S01]  /*1f240*/  FFMA.FTZ R101, R152, R29, R61 ;  /* 0x0000001d98657223 */ /* 0x000fe2000001003d */
[--C-:B---3--:R-:W-:Y:S01]  /*1f250*/  IMAD.WIDE.U32 R94, R129, 0x10, R2.reuse ;  /* 0x00000010815e7825 */ /* 0x108fe200078e0002 */
[----:B------:R-:W-:Y:S01]  /*1f260*/  F2FP.BF16.F32.PACK_AB R71, R158, R71 ;  /* 0x000000479e47723e */ /* 0x000fe200000010ff */
[----:B------:R0:W-:Y:S01]  /*1f270*/  @!P0 STG.E desc[UR8][R92.64], R135 ;  /* 0x000000875c008986 */ /* 0x0001e2000c101908 */
[----:B------:R-:W-:Y:S01]  /*1f280*/  F2FP.BF16.F32.PACK_AB R69, R132, R69 ;  /* 0x000000458445723e */ /* 0x000fe200000010ff */
[--C-:B------:R-:W-:Y:S01]  /*1f290*/  IMAD.WIDE.U32 R96, R97, 0x10, R2.reuse ;  /* 0x0000001061607825 */ /* 0x100fe200078e0002 */
[----:B------:R-:W-:Y:S01]  /*1f2a0*/  F2FP.BF16.F32.PACK_AB R73, R140, R73 ;  /* 0x000000498c49723e */ /* 0x000fe200000010ff */
[----:B------:R-:W-:Y:S01]  /*1f2b0*/  UIADD3 UR18, UPT, UPT, UR18, UR16, URZ ;  /* 0x0000001012127290 */ /* 0x000fe2000fffe0ff */
        /* <DEDUP_REMOVED lines=8> */
[----:B------:R-:W-:Y:S01]  /*1f340*/  F2FP.BF16.F32.PACK_AB R89, R103, R100 ;  /* 0x000000646759723e */ /* 0x000fe200000010ff */
[----:B------:R-:W-:Y:S01]  /*1f350*/  UISETP.GE.AND UP2, UPT, UR18, UR17, UPT ;  /* 0x000000111200728c */ /* 0x000fe2000bf46270 */
[----:B------:R-:W-:Y:S01]  /*1f360*/  F2FP.BF16.F32.PACK_AB R88, R101, R88 ;  /* 0x000000586558723e */ /* 0x000fe200000010ff */
[----:B------:R0:W-:Y:S04]  /*1f370*/  STG.E.128 desc[UR8][R98.64], R84 ;  /* 0x0000005462007986 */ /* 0x0001e8000c101d08 */
[----:B------:R0:W-:Y:S03]  /*1f380*/  STG.E.128 desc[UR8][R2.64], R88 ;  /* 0x0000005802007986 */ /* 0x0001e6000c101d08 */
[----:B------:R-:W-:Y:S05]  /*1f390*/  BRA.U !UP2, `(.L_x_8832) ;  /* 0xfffffe150ac47547 */ /* 0x000fea000b83ffff */
[----:B------:R-:W-:Y:S05]  /*1f3a0*/  EXIT ;  /* 0x000000000000794d */ /* 0x000fea0003800000 */
.L_x_8833:
        /* <DEDUP_REMOVED lines=13> */
.L_x_17979:


//--------------------- .text._ZN10layer_norm31ln_parallel_residual_fwd_kernelINS_13Kernel_traitsIf6__halfS2_S2_fjLj4096ELj1ELj1ELj4ELj16ENS_18Kernel_traits_baseILj4096EfS2_S2_S2_fjLj128EEEEELb0ELb0ELb0EEEvNS_9FwdParamsE --------------------------
	.section	.text._ZN10layer_norm31ln_parallel_residual_fwd_kernelINS_13Kernel_traitsIf6__halfS2_S2_fjLj4096ELj1ELj1ELj4ELj16ENS_18Kernel_traits_baseILj4096EfS2_S2_S2_fjLj128EEEEELb0ELb0ELb0EEEvNS_9FwdParamsE,"ax",@progbits
	.align	128
        .global         _ZN10layer_norm31ln_parallel_residual_fwd_kernelINS_13Kernel_traitsIf6__halfS2_S2_fjLj4096ELj1ELj1ELj4ELj16ENS_18Kernel_traits_baseILj4096EfS2_S2_S2_fjLj128EEEEELb0ELb0ELb0EEEvNS_9FwdParamsE
        .type           _ZN10layer_norm31ln_parallel_residual_fwd_kernelINS_13Kernel_traitsIf6__halfS2_S2_fjLj4096ELj1ELj1ELj4ELj16ENS_18Kernel_traits_baseILj4096EfS2_S2_S2_fjLj128EEEEELb0ELb0ELb0EEEvNS_9FwdParamsE,@function
        .size           _ZN10layer_norm31ln_parallel_residual_fwd_kernelINS_13Kernel_traitsIf6__halfS2_S2_fjLj4096ELj1ELj1ELj4ELj16ENS_18Kernel_traits_baseILj4096EfS2_S2_S2_fjLj128EEEEELb0ELb0ELb0EEEvNS_9FwdParamsE,(.L_x_17980 - _ZN10layer_norm31ln_parallel_residual_fwd_kernelINS_13Kernel_traitsIf6__halfS2_S2_fjLj4096ELj1ELj1ELj4ELj16ENS_18Kernel_traits_baseILj4096EfS2_S2_S2_fjLj128EEEEELb0ELb0ELb0EEEvNS_9FwdParamsE)
        .other          _ZN10layer_norm31ln_parallel_residual_fwd_kernelINS_13Kernel_traitsIf6__halfS2_S2_fjLj4096ELj1ELj1ELj4ELj16ENS_18Kernel_traits_baseILj4096EfS2_S2_S2_fjLj128EEEEELb0ELb0ELb0EEEvNS_9FwdParamsE,@"STO_CUDA_ENTRY STV_DEFAULT"
_ZN10layer_norm31ln_parallel_residual_fwd_kernelINS_13Kernel_traitsIf6__halfS2_S2_fjLj4096ELj1ELj1ELj4ELj16ENS_18Kernel_traits_baseILj4096EfS2_S2_S2_fjLj128EEEEELb0ELb0ELb0EEEvNS_9FwdParamsE:
.text._ZN10layer_norm31ln_parallel_residual_fwd_kernelINS_13Kernel_traitsIf6__halfS2_S2_fjLj4096ELj1ELj1ELj4ELj16ENS_18Kernel_traits_baseILj4096EfS2_S2_S2_fjLj128EEEEELb0ELb0ELb0EEEvNS_9FwdParamsE:
        /* <DEDUP_REMOVED lines=79> */
[----:B------:R-:W-:Y:S01]  /*04f0*/  @P3 IADD3 R6, PT, PT, R6, 0x80, RZ ;  /* 0x0000008006063810 */ /* 0x000fe20007ffe0ff */
        /* <DEDUP_REMOVED lines=42> */
.L_x_8836:
        /* <DEDUP_REMOVED lines=54> */
[----:B------:R-:W-:Y:S01]  /*0b00*/  @P3 IADD3 R6, PT, PT, R6, 0x80, RZ ;  /* 0x0000008006063810 */ /* 0x000fe20007ffe0ff */
        /* <DEDUP_REMOVED lines=30> */
.L_x_8835:
        /* <DEDUP_REMOVED lines=77> */
.L_x_8838:
        /* <DEDUP_REMOVED lines=84> */
.L_x_8837:
[----:B------:R-:W-:Y:S05]  /*1700*/  BSYNC.RECONVERGENT B0 ;  /* 0x0000000000007941 */ /* 0x000fea0003800200 */
.L_x_8834:
        /* <DEDUP_REMOVED lines=23> */
.L_x_8875:
        /* <DEDUP_REMOVED lines=19> */
[----:B------:R1:W5:Y:S01]  /*19b0*/  @P2 LDG.E.128 R8, desc[UR6][R150.64] ;  /* 0x0000000696082981 */ /* 0x000362000c1e1d00 */
[----:B------:R-:W-:Y:S05]  /*19c0*/  @!P1 BRA `(.L_x_8841) ;  /* 0x00000004002c9947 */ /* 0x000fea0003800000 */
[----:B------:R-:W-:Y:S05]  /*19d0*/  @!P2 BRA `(.L_x_8842) ;  /* 0x0000000000b4a947 */ /* 0x000fea0003800000 */
[----:B-----5:R-:W-:Y:S02]  /*19e0*/  HADD2.F32 R0, -RZ, R144.H0_H0 ;  /* 0x20000090ff007230 */ /* 0x020fe40000004100 */
[----:B0-----:R-:W-:Y:S02]  /*19f0*/  HADD2.F32 R5, -RZ, R12.H0_H0 ;  /* 0x2000000cff057230 */ /* 0x001fe40000004100 */
[----:B------:R-:W-:Y:S02]  /*1a00*/  HADD2.F32 R144, -RZ, R144.H1_H1 ;  /* 0x30000090ff907230 */ /* 0x000fe40000004100 */
[----:B------:R-:W-:Y:S02]  /*1a10*/  HADD2.F32 R4, -RZ, R145.H0_H0 ;  /* 0x20000091ff047230 */ /* 0x000fe40000004100 */
[----:B------:R-:W-:Y:S01]  /*1a20*/  FADD.FTZ R0, R0, R5 ;  /* 0x0000000500007221 */ /* 0x000fe20000010000 */
[----:B------:R-:W-:Y:S02]  /*1a30*/  HADD2.F32 R5, -RZ, R12.H1_H1 ;  /* 0x3000000cff057230 */ /* 0x000fe40000004100 */
[----:B------:R-:W-:-:S02]  /*1a40*/  HADD2.F32 R7, -RZ, R13.H0_H0 ;  /* 0x2000000dff077230 */ /* 0x000fc40000004100 */
[--C-:B-1----:R-:W-:Y:S02]  /*1a50*/  HADD2.F32 R150, -RZ, R147.reuse.H0_H0 ;  /* 0x20000093ff967230 */ /* 0x102fe40000004100 */
        /* <DEDUP_REMOVED lines=37> */
.L_x_8842:
        /* <DEDUP_REMOVED lines=20> */
[----:B0-----:R-:W-:Y:S02]  /*1df0*/  HADD2.F32 R5, -RZ, R12.H1_H1 ;  /* 0x3000000cff057230 */ /* 0x001fe40000004100 */
        /* <DEDUP_REMOVED lines=8> */
.L_x_8841:
        /* <DEDUP_REMOVED lines=30> */
.L_x_8844:
        /* <DEDUP_REMOVED lines=8> */
.L_x_8843:
[----:B------:R-:W3:Y:S01]  /*20e0*/  @P0 LDC.64 R144, c[0x0][0x3a8] ;  /* 0x0000ea00ff900b82 */ /* 0x000ee20000000a00 */
[C---:B------:R-:W-:Y:S01]  /*20f0*/  IADD3 R0, PT, PT, R184.reuse, 0x80, RZ ;  /* 0x00000080b8007810 */ /* 0x040fe20007ffe0ff */
[----:B---3--:R-:W-:-:S05]  /*2100*/  @P0 IMAD.WIDE.U32 R144, R184, 0x10, R144 ;  /* 0x00000010b8900825 */ /* 0x008fca00078e0090 */
[----:B------:R3:W-:Y:S02]  /*2110*/  @P0 STG.E.128 desc[UR6][R144.64], R4 ;  /* 0x0000000490000986 */ /* 0x0007e4000c101d06 */
.L_x_8840:
[----:B0-234-:R-:W-:Y:S05]  /*2120*/  BSYNC.RECONVERGENT B0 ;  /* 0x0000000000007941 */ /* 0x01dfea0003800200 */
.L_x_8839:
        /* <DEDUP_REMOVED lines=31> */
.L_x_8848:
        /* <DEDUP_REMOVED lines=29> */
.L_x_8847:
        /* <DEDUP_REMOVED lines=32> */
.L_x_8850:
        /* <DEDUP_REMOVED lines=44> */
.L_x_8849:
[----:B------:R-:W0:Y:S02]  /*29b0*/  @P0 LDC.64 R144, c[0x0][0x3a8] ;  /* 0x0000ea00ff900b82 */ /* 0x000e240000000a00 */
[C---:B0-----:R-:W-:Y:S01]  /*29c0*/  @P0 IMAD.WIDE.U32 R144, R0.reuse, 0x10, R144 ;  /* 0x0000001000900825 */ /* 0x041fe200078e0090 */
[----:B------:R-:W-:-:S04]  /*29d0*/  IADD3 R0, PT, PT, R0, 0x80, RZ ;  /* 0x0000008000007810 */ /* 0x000fc80007ffe0ff */
[----:B------:R0:W-:Y:S03]  /*29e0*/  @P0 STG.E.128 desc[UR6][R144.64], R4 ;  /* 0x0000000490000986 */ /* 0x0001e6000c101d06 */
.L_x_8846:
[----:B------:R-:W-:Y:S05]  /*29f0*/  BSYNC.RECONVERGENT B0 ;  /* 0x0000000000007941 */ /* 0x000fea0003800200 */
.L_x_8845:
        /* <DEDUP_REMOVED lines=31> */
.L_x_8854:
        /* <DEDUP_REMOVED lines=29> */
.L_x_8853:
        /* <DEDUP_REMOVED lines=32> */
.L_x_8856:
        /* <DEDUP_REMOVED lines=44> */
.L_x_8855:
[----:B------:R-:W0:Y:S02]  /*3280*/  @P0 LDC.64 R144, c[0x0][0x3a8] ;  /* 0x0000ea00ff900b82 */ /* 0x000e240000000a00 */
[C---:B0-----:R-:W-:Y:S01]  /*3290*/  @P0 IMAD.WIDE.U32 R144, R0.reuse, 0x10, R144 ;  /* 0x0000001000900825 */ /* 0x041fe200078e0090 */
[----:B------:R-:W-:-:S04]  /*32a0*/  IADD3 R0, PT, PT, R0, 0x80, RZ ;  /* 0x0000008000007810 */ /* 0x000fc80007ffe0ff */
[----:B------:R2:W-:Y:S03]  /*32b0*/  @P0 STG.E.128 desc[UR6][R144.64], R4 ;  /* 0x0000000490000986 */ /* 0x0005e6000c101d06 */
.L_x_8852:
[----:B------:R-:W-:Y:S05]  /*32c0*/  BSYNC.RECONVERGENT B0 ;  /* 0x0000000000007941 */ /* 0x000fea0003800200 */
.L_x_8851:
        /* <DEDUP_REMOVED lines=31> */
.L_x_8860:
        /* <DEDUP_REMOVED lines=29> */
.L_x_8859:
        /* <DEDUP_REMOVED lines=32> */
.L_x_8862:
        /* <DEDUP_REMOVED lines=44> */
.L_x_8861:
[----:B------:R-:W0:Y:S02]  /*3b50*/  @P0 LDC.64 R144, c[0x0][0x3a8] ;  /* 0x0000ea00ff900b82 */ /* 0x000e240000000a00 */
[----:B0-----:R-:W-:-:S05]  /*3b60*/  @P0 IMAD.WIDE.U32 R144, R0, 0x10, R144 ;  /* 0x0000001000900825 */ /* 0x001fca00078e0090 */
[----:B------:R3:W-:Y:S02]  /*3b70*/  @P0 STG.E.128 desc[UR6][R144.64], R4 ;  /* 0x0000000490000986 */ /* 0x0007e4000c101d06 */
.L_x_8858:
[----:B------:R-:W-:Y:S05]  /*3b80*/  BSYNC.RECONVERGENT B0 ;  /* 0x0000000000007941 */ /* 0x000fea0003800200 */
.L_x_8857:
[----:B0-23--:R-:W-:Y:S01]  /*3b90*/  FADD.FTZ R145, RZ, R155 ;  /* 0x0000009bff917221 */ /* 0x00dfe20000010000 */
        /* <DEDUP_REMOVED lines=139> */
.L_x_8864:
[----:B------:R-:W-:Y:S05]  /*4450*/  BSYNC.RECONVERGENT B0 ;  /* 0x0000000000007941 */ /* 0x000fea0003800200 */
.L_x_8863:
        /* <DEDUP_REMOVED lines=12> */
.L_x_8866:
[----:B------:R-:W-:Y:S05]  /*4520*/  BSYNC.RECONVERGENT B0 ;  /* 0x0000000000007941 */ /* 0x000fea0003800200 */
.L_x_8865:
        /* <DEDUP_REMOVED lines=74> */
[----:B------:R-:W-:Y:S01]  /*49d0*/  F2FP.F16.F32.PACK_AB R144, R145, R144 ;  /* 0x000000909190723e */ /* 0x000fe200000000ff */
[----:B------:R-:W-:Y:S01]  /*49e0*/  FMUL.FTZ R200, R187, R200 ;  /* 0x000000c8bbc87220 */ /* 0x000fe20000410000 */
[----:B------:R-:W-:Y:S01]  /*49f0*/  F2FP.F16.F32.PACK_AB R145, R151, R146 ;  /* 0x000000929791723e */ /* 0x000fe200000000ff */
[----:B------:R-:W-:Y:S01]  /*4a00*/  FMUL.FTZ R151, R187, R196 ;  /* 0x000000c4bb977220 */ /* 0x000fe20000410000 */
[----:B------:R-:W-:Y:S01]  /*4a10*/  F2FP.F16.F32.PACK_AB R146, R195, R148 ;  /* 0x00000094c392723e */ /* 0x000fe200000000ff */
        /* <DEDUP_REMOVED lines=10> */
[----:B------:R-:W-:Y:S01]  /*4ac0*/  F2FP.F16.F32.PACK_AB R147, R196, R147 ;  /* 0x00000093c493723e */ /* 0x000fe200000000ff */
[----:B0-----:R-:W-:Y:S01]  /*4ad0*/  IMAD.WIDE.U32 R190, R184, 0x10, R190 ;  /* 0x00000010b8be7825 */ /* 0x001fe200078e00be */
[----:B------:R-:W-:-:S02]  /*4ae0*/  F2FP.F16.F32.PACK_AB R151, R200, R151 ;  /* 0x00000097c897723e */ /* 0x000fc400000000ff */
[----:B------:R-:W-:Y:S01]  /*4af0*/  F2FP.F16.F32.PACK_AB R150, R198, R195 ;  /* 0x000000c3c696723e */ /* 0x000fe200000000ff */
[----:B-1----:R-:W-:Y:S01]  /*4b00*/  IMAD.WIDE.U32 R188, R184, 0x10, R188 ;  /* 0x00000010b8bc7825 */ /* 0x002fe200078e00bc */
[----:B------:R-:W-:Y:S01]  /*4b10*/  F2FP.F16.F32.PACK_AB R149, R194, R149 ;  /* 0x00000095c295723e */ /* 0x000fe200000000ff */
[----:B------:R1:W-:Y:S01]  /*4b20*/  STG.E.128 desc[UR6][R190.64], R144 ;  /* 0x00000090be007986 */ /* 0x0003e2000c101d06 */
[----:B------:R-:W-:Y:S02]  /*4b30*/  F2FP.F16.F32.PACK_AB R148, R193, R148 ;  /* 0x00000094c194723e */ /* 0x000fe400000000ff */
[----:B------:R-:W-:-:S03]  /*4b40*/  IADD3 R184, PT, PT, R184, 0x80, RZ ;  /* 0x00000080b8b87810 */ /* 0x000fc60007ffe0ff */
[----:B------:R1:W-:Y:S04]  /*4b50*/  STG.E.128 desc[UR6][R188.64], R148 ;  /* 0x00000094bc007986 */ /* 0x0003e8000c101d06 */
.L_x_8868:
[----:B------:R-:W-:Y:S05]  /*4b60*/  BSYNC.RECONVERGENT B0 ;  /* 0x0000000000007941 */ /* 0x000fea0003800200 */
.L_x_8867:
        /* <DEDUP_REMOVED lines=49> */
.L_x_8870:
[----:B------:R-:W-:Y:S05]  /*4e80*/  BSYNC.RECONVERGENT B0 ;  /* 0x0000000000007941 */ /* 0x000fea0003800200 */
.L_x_8869:
        /* <DEDUP_REMOVED lines=49> */
.L_x_8872:
[----:B------:R-:W-:Y:S05]  /*51a0*/  BSYNC.RECONVERGENT B0 ;  /* 0x0000000000007941 */ /* 0x000fea0003800200 */
.L_x_8871:
        /* <DEDUP_REMOVED lines=27> */
[----:B------:R-:W-:-:S03]  /*5360*/  F2FP.F16.F32.PACK_AB R145, R187, R148 ;  /* 0x00000094bb91723e */ /* 0x000fc600000000ff */
[----:B------:R-:W-:Y:S01]  /*5370*/  FFMA.FTZ R148, R147, R36, R16 ;  /* 0x0000002493947223 */ /* 0x000fe20000010010 */
[----:B------:R-:W-:Y:S01]  /*5380*/  F2FP.F16.F32.PACK_AB R144, R149, R146 ;  /* 0x000000929590723e */ /* 0x000fe200000000ff */
        /* <DEDUP_REMOVED lines=10> */
[----:B------:R-:W-:Y:S02]  /*5430*/  F2FP.F16.F32.PACK_AB R146, R195, R192 ;  /* 0x000000c0c392723e */ /* 0x000fe400000000ff */
[----:B------:R-:W-:Y:S02]  /*5440*/  F2FP.F16.F32.PACK_AB R147, R184, R147 ;  /* 0x00000093b893723e */ /* 0x000fe400000000ff */
[----:B------:R-:W-:Y:S02]  /*5450*/  F2FP.F16.F32.PACK_AB R151, R196, R151 ;  /* 0x00000097c497723e */ /* 0x000fe400000000ff */
[----:B------:R-:W-:Y:S01]  /*5460*/  F2FP.F16.F32.PACK_AB R150, R198, R193 ;  /* 0x000000c1c696723e */ /* 0x000fe200000000ff */
[----:B------:R4:W-:Y:S01]  /*5470*/  STG.E.128 desc[UR6][R188.64], R144 ;  /* 0x00000090bc007986 */ /* 0x0009e2000c101d06 */
[----:B------:R-:W-:-:S02]  /*5480*/  F2FP.F16.F32.PACK_AB R149, R194, R149 ;  /* 0x00000095c295723e */ /* 0x000fc400000000ff */
[----:B------:R-:W-:-:S05]  /*5490*/  F2FP.F16.F32.PACK_AB R148, R187, R148 ;  /* 0x00000094bb94723e */ /* 0x000fca00000000ff */
[----:B------:R4:W-:Y:S02]  /*54a0*/  STG.E.128 desc[UR6][R190.64], R148 ;  /* 0x00000094be007986 */ /* 0x0009e4000c101d06 */
.L_x_8874:
[----:B------:R-:W-:Y:S05]  /*54b0*/  BSYNC.RECONVERGENT B0 ;  /* 0x0000000000007941 */ /* 0x000fea0003800200 */
.L_x_8873:
[----:B01234-:R-:W0:Y:S01]  /*54c0*/  LDC.64 R144, c[0x0][0x380] ;  /* 0x0000e000ff907b82 */ /* 0x01fe220000000a00 */
[----:B------:R-:W-:Y:S01]  /*54d0*/  UPLOP3.LUT UP1, UPT, UPT, UPT, UP1, 0x40, 0x4 ;  /* 0x000000000004789c */ /* 0x000fe20003f2e810 */
[----:B0-----:R-:W-:-:S04]  /*54e0*/  IADD3 R2, PT, PT, R2, R144, RZ ;  /* 0x0000009002027210 */ /* 0x001fc80007ffe0ff */
[----:B------:R-:W-:-:S13]  /*54f0*/  ISETP.GE.AND P2, PT, R2, R145, PT ;  /* 0x000000910200720c */ /* 0x000fda0003f46270 */
[----:B------:R-:W-:Y:S05]  /*5500*/  @!P2 BRA `(.L_x_8875) ;  /* 0xffffffc000dca947 */ /* 0x000fea000383ffff */
[----:B------:R-:W-:Y:S05]  /*5510*/  EXIT ;  /* 0x000000000000794d */ /* 0x000fea0003800000 */
.L_x_8876:
        /* <DEDUP_REMOVED lines=14> */
.L_x_17980:


//--------------------- .text._ZN10layer_norm31ln_parallel_residual_fwd_kernelINS_13Kernel_traitsIf6__halfS2_S2_fjLj4096ELj1ELj1ELj4ELj16ENS_18Kernel_traits_baseILj4096EfS2_S2_S2_fjLj128EEEEELb0ELb0ELb1EEEvNS_9FwdParamsE --------------------------
	.section	.text._ZN10layer_norm31ln_parallel_residual_fwd_kernelINS_13Kernel_traitsIf6__halfS2_S2_fjLj4096ELj1ELj1ELj4ELj16ENS_18Kernel_traits_baseILj4096EfS2_S2_S2_fjLj128EEEEELb0ELb0ELb1EEEvNS_9FwdParamsE,"ax",@progbits
	.align	128
        .global         _ZN10layer_norm31ln_parallel_residual_fwd_kernelINS_13Kernel_traitsIf6__halfS2_S2_fjLj4096ELj1ELj1ELj4ELj16ENS_18Kernel_traits_baseILj4096EfS2_S2_S2_fjLj128EEEEELb0ELb0ELb1EEEvNS_9FwdParamsE
        .type           _ZN10layer_norm31ln_parallel_residual_fwd_kernelINS_13Kernel_traitsIf6__halfS2_S2_fjLj4096ELj1ELj1ELj4ELj16ENS_18Kernel_traits_baseILj4096EfS2_S2_S2_fjLj128EEEEELb0ELb0ELb1EEEvNS_9FwdParamsE,@function
        .size           _ZN10layer_norm31ln_parallel_residual_fwd_kernelINS_13Kernel_traitsIf6__halfS2_S2_fjLj4096ELj1ELj1ELj4ELj16ENS_18Kernel_traits_baseILj4096EfS2_S2_S2_fjLj128EEEEELb0ELb0ELb1EEEvNS_9FwdParamsE,(.L_x_17981 - _ZN10layer_norm31ln_parallel_residual_fwd_kernelINS_13Kernel_traitsIf6__halfS2_S2_fjLj4096ELj1ELj1ELj4ELj16ENS_18Kernel_traits_baseILj4096EfS2_S2_S2_fjLj128EEEEELb0ELb0ELb1EEEvNS_9FwdParamsE)
        .other          _ZN10layer_norm31ln_parallel_residual_fwd_kernelINS_13Kernel_traitsIf6__halfS2_S2_fjLj4096ELj1ELj1ELj4ELj16ENS_18Kernel_traits_baseILj4096EfS2_S2_S2_fjLj128EEEEELb0ELb0ELb1EEEvNS_9FwdParamsE,@"STO_CUDA_ENTRY STV_DEFAULT"
_ZN10layer_norm31ln_parallel_residual_fwd_kernelINS_13Kernel_traitsIf6__halfS2_S2_fjLj4096ELj1ELj1ELj4ELj16ENS_18Kernel_traits_baseILj4096EfS2_S2_S2_fjLj128EEEEELb0ELb0ELb1EEEvNS_9FwdParamsE:
.text._ZN10layer_norm31ln_parallel_residual_fwd_kernelINS_13Kernel_traitsIf6__halfS2_S2_fjLj4096ELj1ELj1ELj4ELj16ENS_18Kernel_traits_baseILj4096EfS2_S2_S2_fjLj128EEEEELb0ELb0ELb1EEEvNS_9FwdParamsE:
        /* <DEDUP_REMOVED lines=70> */
.L_x_8878:
        /* <DEDUP_REMOVED lines=31> */
.L_x_8877:
        /* <DEDUP_REMOVED lines=45> */
.L_x_8880:
        /* <DEDUP_REMOVED lines=46> */
.L_x_8879:
        /* <DEDUP_REMOVED lines=10> */
.L_x_8901:
        /* <DEDUP_REMOVED lines=27> */
[----:B------:R-:W-:Y:S02]  /*0e50*/  HADD2.F32 R162, -RZ, R162.H1_H1 ;  /* 0x300000a2ffa27230 */ /* 0x000fe40000004100 */
[----:B------:R-:W-:Y:S01]  /*0e60*/  FADD.FTZ R160, R160, R5 ;  /* 0x00000005a0a07221 */ /* 0x000fe20000010000 */
[----:B------:R-:W-:Y:S02]  /*0e70*/  HADD2.F32 R150, -RZ, R163.H0_H0 ;  /* 0x200000a3ff967230 */ /* 0x000fe40000004100 */
[----:B------:R-:W-:Y:S02]  /*0e80*/  HADD2.F32 R7, -RZ, R13.H0_H0 ;  /* 0x2000000dff077230 */ /* 0x000fe40000004100 */
[--C-:B------:R-:W-:Y:S02]  /*0e90*/  HADD2.F32 R147, -RZ, R14.reuse.H0_H0 ;  /* 0x2000000eff937230 */ /* 0x100fe40000004100 */
[----:B------:R-:W-:Y:S02]  /*0ea0*/  HADD2.F32 R151, -RZ, R14.H1_H1 ;  /* 0x3000000eff977230 */ /* 0x000fe40000004100 */
        /* <DEDUP_REMOVED lines=32> */
.L_x_8882:
[----:B-----5:R-:W-:Y:S02]  /*10b0*/  HADD2.F32 R151, -RZ, R160.H0_H0 ;  /* 0x200000a0ff977230 */ /* 0x020fe40000004100 */
[----:B------:R-:W-:Y:S02]  /*10c0*/  HADD2.F32 R0, -RZ, R12.H0_H0 ;  /* 0x2000000cff007230 */ /* 0x000fe40000004100 */
        /* <DEDUP_REMOVED lines=27> */
.L_x_8881:
[----:B------:R-:W-:Y:S05]  /*1280*/  @!P2 BRA `(.L_x_8884) ;  /* 0x000000000074a947 */ /* 0x000fea0003800000 */
        /* <DEDUP_REMOVED lines=29> */
.L_x_8884:
        /* <DEDUP_REMOVED lines=8> */
.L_x_8883:
        /* <DEDUP_REMOVED lines=27> */
.L_x_8886:
        /* <DEDUP_REMOVED lines=29> */
.L_x_8885:
[----:B------:R-:W-:-:S04]  /*1860*/  UISETP.NE.U32.AND UP0, UPT, UR10, URZ, UPT ;  /* 0x000000ff0a00728c */ /* 0x000fc8000bf05070 */
[----:B------:R-:W-:-:S09]  /*1870*/  UISETP.NE.AND.EX UP0, UPT, UR11, URZ, UPT, UP0 ;  /* 0x000000ff0b00728c */ /* 0x000fd2000bf05300 */
[----:B------:R-:W-:Y:S05]  /*1880*/  BRA.U UP0, `(.L_x_8888) ;  /* 0x0000000100747547 */ /* 0x000fea000b800000 */
        /* <DEDUP_REMOVED lines=29> */
.L_x_8888:
        /* <DEDUP_REMOVED lines=9> */
[----:B------:R-:W-:Y:S02]  /*1af0*/  HADD2.F32 R7, -RZ, R15.H0_H0 ;  /* 0x2000000fff077230 */ /* 0x000fe40000004100 */
[----:B------:R-:W-:Y:S02]  /*1b00*/  HADD2.F32 R168, -RZ, R168.H1_H1 ;  /* 0x300000a8ffa87230 */ /* 0x000fe40000004100 */
[----:B------:R-:W-:Y:S01]  /*1b10*/  FADD.FTZ R144, R145, R144 ;  /* 0x0000009091907221 */ /* 0x000fe20000010000 */
[----:B------:R-:W-:Y:S02]  /*1b20*/  HADD2.F32 R169, -RZ, R169.H1_H1 ;  /* 0x300000a9ffa97230 */ /* 0x000fe40000004100 */
[----:B------:R-:W-:Y:S01]  /*1b30*/  FADD.FTZ R146, R7, R146 ;  /* 0x0000009207927221 */ /* 0x000fe20000010000 */
[----:B------:R-:W-:-:S02]  /*1b40*/  HADD2.F32 R170, -RZ, R170.H1_H1 ;  /* 0x300000aaffaa7230 */ /* 0x000fc40000004100 */
[----:B------:R-:W-:Y:S02]  /*1b50*/  HADD2.F32 R171, -RZ, R171.H1_H1 ;  /* 0x300000abffab7230 */ /* 0x000fe40000004100 */
[----:B------:R-:W-:Y:S02]  /*1b60*/  HADD2.F32 R5, -RZ, R12.H1_H1 ;  /* 0x3000000cff057230 */ /* 0x000fe40000004100 */
[----:B------:R-:W-:Y:S02]  /*1b70*/  HADD2.F32 R6, -RZ, R13.H1_H1 ;  /* 0x3000000dff067230 */ /* 0x000fe40000004100 */
[----:B------:R-:W-:Y:S02]  /*1b80*/  HADD2.F32 R147, -RZ, R14.H1_H1 ;  /* 0x3000000eff937230 */ /* 0x000fe40000004100 */
[----:B------:R-:W-:Y:S01]  /*1b90*/  FADD.FTZ R5, R5, R168 ;  /* 0x000000a805057221 */ /* 0x000fe20000010000 */
[----:B------:R-:W-:Y:S02]  /*1ba0*/  HADD2.F32 R154, -RZ, R15.H1_H1 ;  /* 0x3000000fff9a7230 */ /* 0x000fe40000004100 */
[----:B------:R-:W-:Y:S01]  /*1bb0*/  FADD.FTZ R6, R6, R169 ;  /* 0x000000a906067221 */ /* 0x000fe20000010000 */
[----:B------:R-:W-:-:S02]  /*1bc0*/  HADD2.F32 R161, -RZ, R8.H0_H0 ;  /* 0x20000008ffa17230 */ /* 0x000fc40000004100 */
[----:B------:R-:W-:Y:S01]  /*1bd0*/  FADD.FTZ R147, R147, R170 ;  /* 0x000000aa93937221 */ /* 0x000fe20000010000 */
        /* <DEDUP_REMOVED lines=20> */
.L_x_8887:
        /* <DEDUP_REMOVED lines=14> */
[--C-:B-----5:R-:W-:Y:S02]  /*1e00*/  HADD2.F32 R169, -RZ, R144.reuse.H0_H0 ;  /* 0x20000090ffa97230 */ /* 0x120fe40000004100 */
[----:B0-----:R-:W-:Y:S02]  /*1e10*/  HADD2.F32 R170, -RZ, R144.H1_H1 ;  /* 0x30000090ffaa7230 */ /* 0x001fe40000004100 */
[--C-:B------:R-:W-:Y:S02]  /*1e20*/  HADD2.F32 R171, -RZ, R145.reuse.H0_H0 ;  /* 0x20000091ffab7230 */ /* 0x100fe40000004100 */
[----:B------:R-:W-:Y:S02]  /*1e30*/  HADD2.F32 R172, -RZ, R145.H1_H1 ;  /* 0x30000091ffac7230 */ /* 0x000fe40000004100 */
[--C-:B------:R-:W-:Y:S02]  /*1e40*/  HADD2.F32 R173, -RZ, R146.reuse.H0_H0 ;  /* 0x20000092ffad7230 */ /* 0x100fe40000004100 */
[----:B------:R-:W-:-:S02]  /*1e50*/  HADD2.F32 R174, -RZ, R146.H1_H1 ;  /* 0x30000092ffae7230 */ /* 0x000fc40000004100 */
[--C-:B------:R-:W-:Y:S02]  /*1e60*/  HADD2.F32 R175, -RZ, R147.reuse.H0_H0 ;  /* 0x20000093ffaf7230 */ /* 0x100fe40000004100 */
[----:B------:R-:W-:Y:S01]  /*1e70*/  HADD2.F32 R176, -RZ, R147.H1_H1 ;  /* 0x30000093ffb07230 */ /* 0x000fe20000004100 */
[----:B------:R-:W-:Y:S06]  /*1e80*/  BRA `(.L_x_8891) ;  /* 0x00000004009c7947 */ /* 0x000fec0003800000 */
.L_x_8890:
[----:B-----5:R-:W-:Y:S02]  /*1e90*/  HADD2.F32 R169, -RZ, R144.H0_H0 ;  /* 0x20000090ffa97230 */ /* 0x020fe40000004100 */
[----:B------:R-:W-:Y:S02]  /*1ea0*/  HADD2.F32 R0, -RZ, R8.H0_H0 ;  /* 0x20000008ff007230 */ /* 0x000fe40000004100 */
[----:B0-----:R-:W-:Y:S02]  /*1eb0*/  HADD2.F32 R171, -RZ, R145.H0_H0 ;  /* 0x20000091ffab7230 */ /* 0x001fe40000004100 */
        /* <DEDUP_REMOVED lines=26> */
.L_x_8889:
[----:B------:R-:W-:Y:S05]  /*2060*/  BRA.U UP0, `(.L_x_8892) ;  /* 0x0000000100747547 */ /* 0x000fea000b800000 */
        /* <DEDUP_REMOVED lines=29> */
.L_x_8892:
[----:B-----5:R-:W-:Y:S02]  /*2240*/  HADD2.F32 R0, -RZ, R144.H0_H0 ;  /* 0x20000090ff007230 */ /* 0x020fe40000004100 */
[----:B0-----:R-:W-:Y:S02]  /*2250*/  HADD2.F32 R5, -RZ, R12.H0_H0 ;  /* 0x2000000cff057230 */ /* 0x001fe40000004100 */
[----:B------:R-:W-:Y:S02]  /*2260*/  HADD2.F32 R144, -RZ, R144.H1_H1 ;  /* 0x30000090ff907230 */ /* 0x000fe40000004100 */
[----:B------:R-:W-:Y:S02]  /*2270*/  HADD2.F32 R4, -RZ, R145.H0_H0 ;  /* 0x20000091ff047230 */ /* 0x000fe40000004100 */
[----:B------:R-:W-:Y:S01]  /*2280*/  FADD.FTZ R0, R5, R0 ;  /* 0x0000000005007221 */ /* 0x000fe20000010000 */
[----:B------:R-:W-:Y:S02]  /*2290*/  HADD2.F32 R154, -RZ, R146.H0_H0 ;  /* 0x20000092ff9a7230 */ /* 0x000fe40000004100 */
[----:B------:R-:W-:-:S02]  /*22a0*/  HADD2.F32 R5, -RZ, R12.H1_H1 ;  /* 0x3000000cff057230 */ /* 0x000fc40000004100 */
[----:B------:R-:W-:Y:S02]  /*22b0*/  HADD2.F32 R145, -RZ, R145.H1_H1 ;  /* 0x30000091ff917230 */ /* 0x000fe40000004100 */
[----:B------:R-:W-:Y:S02]  /*22c0*/  HADD2.F32 R146, -RZ, R146.H1_H1 ;  /* 0x30000092ff927230 */ /* 0x000fe40000004100 */
[----:B------:R-:W-:Y:S01]  /*22d0*/  FADD.FTZ R5, R5, R144 ;  /* 0x0000009005057221 */ /* 0x000fe20000010000 */
[--C-:B------:R-:W-:Y:S02]  /*22e0*/  HADD2.F32 R170, -RZ, R147.reuse.H0_H0 ;  /* 0x20000093ffaa7230 */ /* 0x100fe40000004100 */
[----:B------:R-:W-:Y:S02]  /*22f0*/  HADD2.F32 R172, -RZ, R147.H1_H1 ;  /* 0x30000093ffac7230 */ /* 0x000fe40000004100 */
[--C-:B------:R-:W-:Y:S02]  /*2300*/  HADD2.F32 R7, -RZ, R13.reuse.H0_H0 ;  /* 0x2000000dff077230 */ /* 0x100fe40000004100 */
[----:B------:R-:W-:-:S02]  /*2310*/  HADD2.F32 R6, -RZ, R13.H1_H1 ;  /* 0x3000000dff067230 */ /* 0x000fc40000004100 */
[--C-:B------:R-:W-:Y:S02]  /*2320*/  HADD2.F32 R169, -RZ, R14.reuse.H1_H1 ;  /* 0x3000000effa97230 */ /* 0x100fe40000004100 */
        /* <DEDUP_REMOVED lines=8> */
[----:B------:R-:W-:Y:S02]  /*23b0*/  HADD2.F32 R169, -RZ, R8.H0_H0 ;  /* 0x20000008ffa97230 */ /* 0x000fe40000004100 */
[----:B------:R-:W-:Y:S01]  /*23c0*/  FADD.FTZ R173, R144, R147 ;  /* 0x0000009390ad7221 */ /* 0x000fe20000010000 */
[----:B------:R-:W-:Y:S01]  /*23d0*/  FADD.FTZ R175, R7, R170 ;  /* 0x000000aa07af7221 */ /* 0x000fe20000010000 */
[----:B------:R-:W-:Y:S01]  /*23e0*/  FADD.FTZ R172, R145, R172 ;  /* 0x000000ac91ac7221 */ /* 0x000fe20000010000 */
[----:B------:R-:W-:Y:S02]  /*23f0*/  HADD2.F32 R147, -RZ, R11.H1_H1 ;  /* 0x3000000bff937230 */ /* 0x000fe40000004100 */
[----:B------:R-:W-:Y:S01]  /*2400*/  FADD.FTZ R169, R169, R0 ;  /* 0x00000000a9a97221 */ /* 0x000fe20000010000 */
        /* <DEDUP_REMOVED lines=15> */
.L_x_8891:
        /* <DEDUP_REMOVED lines=14> */
[----:B0----5:R-:W-:Y:S02]  /*25e0*/  HADD2.F32 R179, -RZ, R146.H0_H0 ;  /* 0x20000092ffb37230 */ /* 0x021fe40000004100 */
[--C-:B------:R-:W-:Y:S02]  /*25f0*/  HADD2.F32 R149, -RZ, R144.reuse.H0_H0 ;  /* 0x20000090ff957230 */ /* 0x100fe40000004100 */
[----:B------:R-:W-:Y:S02]  /*2600*/  HADD2.F32 R148, -RZ, R144.H1_H1 ;  /* 0x30000090ff947230 */ /* 0x000fe40000004100 */
[--C-:B------:R-:W-:Y:S02]  /*2610*/  HADD2.F32 R177, -RZ, R145.reuse.H0_H0 ;  /* 0x20000091ffb17230 */ /* 0x100fe40000004100 */
[----:B------:R-:W-:Y:S02]  /*2620*/  HADD2.F32 R178, -RZ, R145.H1_H1 ;  /* 0x30000091ffb27230 */ /* 0x000fe40000004100 */
[----:B------:R-:W-:-:S02]  /*2630*/  HADD2.F32 R146, -RZ, R146.H1_H1 ;  /* 0x30000092ff927230 */ /* 0x000fc40000004100 */
[--C-:B------:R-:W-:Y:S02]  /*2640*/  HADD2.F32 R181, -RZ, R147.reuse.H0_H0 ;  /* 0x20000093ffb57230 */ /* 0x100fe40000004100 */
[----:B------:R-:W-:Y:S01]  /*2650*/  HADD2.F32 R180, -RZ, R147.H1_H1 ;  /* 0x30000093ffb47230 */ /* 0x000fe20000004100 */
[----:B------:R-:W-:Y:S06]  /*2660*/  BRA `(.L_x_8895) ;  /* 0x00000004009c7947 */ /* 0x000fec0003800000 */
.L_x_8894:
[----:B-----5:R-:W-:Y:S02]  /*2670*/  HADD2.F32 R149, -RZ, R144.H0_H0 ;  /* 0x20000090ff957230 */ /* 0x020fe40000004100 */
[----:B------:R-:W-:Y:S02]  /*2680*/  HADD2.F32 R0, -RZ, R8.H0_H0 ;  /* 0x20000008ff007230 */ /* 0x000fe40000004100 */
[----:B------:R-:W-:Y:S02]  /*2690*/  HADD2.F32 R177, -RZ, R145.H0_H0 ;  /* 0x20000091ffb17230 */ /* 0x000fe40000004100 */
[----:B0-----:R-:W-:Y:S02]  /*26a0*/  HADD2.F32 R179, -RZ, R146.H0_H0 ;  /* 0x20000092ffb37230 */ /* 0x001fe40000004100 */
        /* <DEDUP_REMOVED lines=25> */
.L_x_8893:
[----:B------:R-:W-:Y:S05]  /*2840*/  BRA.U UP0, `(.L_x_8896) ;  /* 0x0000000100747547 */ /* 0x000fea000b800000 */
        /* <DEDUP_REMOVED lines=29> */
.L_x_8896:
[----:B-----5:R-:W-:Y:S02]  /*2a20*/  HADD2.F32 R0, -RZ, R144.H0_H0 ;  /* 0x20000090ff007230 */ /* 0x020fe40000004100 */
[----:B0-----:R-:W-:Y:S02]  /*2a30*/  HADD2.F32 R5, -RZ, R12.H0_H0 ;  /* 0x2000000cff057230 */ /* 0x001fe40000004100 */
[--C-:B------:R-:W-:Y:S02]  /*2a40*/  HADD2.F32 R178, -RZ, R147.reuse.H0_H0 ;  /* 0x20000093ffb27230 */ /* 0x100fe40000004100 */
[----:B------:R-:W-:Y:S02]  /*2a50*/  HADD2.F32 R179, -RZ, R147.H1_H1 ;  /* 0x30000093ffb37230 */ /* 0x000fe40000004100 */
[----:B------:R-:W-:Y:S01]  /*2a60*/  FADD.FTZ R0, R5, R0 ;  /* 0x0000000005007221 */ /* 0x000fe20000010000 */
[----:B------:R-:W-:Y:S02]  /*2a70*/  HADD2.F32 R148, -RZ, R146.H0_H0 ;  /* 0x20000092ff947230 */ /* 0x000fe40000004100 */
[----:B------:R-:W-:-:S02]  /*2a80*/  HADD2.F32 R147, -RZ, R14.H0_H0 ;  /* 0x2000000eff937230 */ /* 0x000fc40000004100 */
[----:B------:R-:W-:Y:S02]  /*2a90*/  HADD2.F32 R144, -RZ, R144.H1_H1 ;  /* 0x30000090ff907230 */ /* 0x000fe40000004100 */
[----:B------:R-:W-:Y:S02]  /*2aa0*/  HADD2.F32 R4, -RZ, R145.H0_H0 ;  /* 0x20000091ff047230 */ /* 0x000fe40000004100 */
[----:B------:R-:W-:Y:S01]  /*2ab0*/  FADD.FTZ R147, R147, R148 ;  /* 0x0000009493937221 */ /* 0x000fe20000010000 */
[----:B------:R-:W-:Y:S02]  /*2ac0*/  HADD2.F32 R5, -RZ, R12.H1_H1 ;  /* 0x3000000cff057230 */ /* 0x000fe40000004100 */
[----:B------:R-:W-:Y:S02]  /*2ad0*/  HADD2.F32 R7, -RZ, R13.H0_H0 ;  /* 0x2000000dff077230 */ /* 0x000fe40000004100 */
[----:B------:R-:W-:Y:S02]  /*2ae0*/  HADD2.F32 R148, -RZ, R15.H1_H1 ;  /* 0x3000000fff947230 */ /* 0x000fe40000004100 */
[----:B------:R-:W-:Y:S01]  /*2af0*/  FADD.FTZ R5, R5, R144 ;  /* 0x0000009005057221 */ /* 0x000fe20000010000 */
[----:B------:R-:W-:-:S02]  /*2b00*/  HADD2.F32 R145, -RZ, R145.H1_H1 ;  /* 0x30000091ff917230 */ /* 0x000fc40000004100 */
[----:B------:R-:W-:Y:S01]  /*2b10*/  FADD.FTZ R4, R7, R4 ;  /* 0x0000000407047221 */ /* 0x000fe20000010000 */
[----:B------:R-:W-:Y:S02]  /*2b20*/  HADD2.F32 R146, -RZ, R146.H1_H1 ;  /* 0x30000092ff927230 */ /* 0x000fe40000004100 */
[----:B------:R-:W-:Y:S01]  /*2b30*/  FADD.FTZ R180, R148, R179 ;  /* 0x000000b394b47221 */ /* 0x000fe20000010000 */
[----:B------:R-:W-:Y:S02]  /*2b40*/  HADD2.F32 R6, -RZ, R13.H1_H1 ;  /* 0x3000000dff067230 */ /* 0x000fe40000004100 */
[----:B------:R-:W-:Y:S02]  /*2b50*/  HADD2.F32 R149, -RZ, R14.H1_H1 ;  /* 0x3000000eff957230 */ /* 0x000fe40000004100 */
[----:B------:R-:W-:Y:S02]  /*2b60*/  HADD2.F32 R7, -RZ, R15.H0_H0 ;  /* 0x2000000fff077230 */ /* 0x000fe40000004100 */
[----:B------:R-:W-:Y:S01]  /*2b70*/  FADD.FTZ R6, R6, R145 ;  /* 0x0000009106067221 */ /* 0x000fe20000010000 */
        /* <DEDUP_REMOVED lines=22> */
.L_x_8895:
        /* <DEDUP_REMOVED lines=131> */
.L_x_8898:
[----:B--23--:R-:W-:Y:S05]  /*3510*/  BSYNC.RECONVERGENT B0 ;  /* 0x0000000000007941 */ /* 0x00cfea0003800200 */
.L_x_8897:
        /* <DEDUP_REMOVED lines=15> */
.L_x_8900:
[----:B------:R-:W-:Y:S05]  /*3610*/  BSYNC.RECONVERGENT B0 ;  /* 0x0000000000007941 */ /* 0x000fea0003800200 */
.L_x_8899:
        /* <DEDUP_REMOVED lines=80> */
[C---:B--2---:R-:W-:Y:S01]  /*3b20*/  FMUL.FTZ R181, R183.reuse, R182 ;  /* 0x000000b6b7b57220 */ /* 0x044fe20000410000 */
        /* <DEDUP_REMOVED lines=11> */
[----:B------:R-:W-:Y:S01]  /*3be0*/  F2FP.F16.F32.PACK_AB R149, R150, R149 ;  /* 0x000000959695723e */ /* 0x000fe200000000ff */
[----:B-1----:R-:W-:Y:S01]  /*3bf0*/  @!P2 IMAD.WIDE R144, R2, 0x4, R144 ;  /* 0x000000040290a825 */ /* 0x002fe200078e0290 */
[----:B------:R-:W-:-:S03]  /*3c00*/  F2FP.F16.F32.PACK_AB R150, R158, R151 ;  /* 0x000000979e96723e */ /* 0x000fc600000000ff */
[----:B------:R-:W-:Y:S01]  /*3c10*/  FFMA.FTZ R155, R187, R106, R118 ;  /* 0x0000006abb9b7223 */ /* 0x000fe20000010076 */
[----:B------:R-:W1:Y:S01]  /*3c20*/  LDC.64 R158, c[0x0][0x430] ;  /* 0x00010c00ff9e7b82 */ /* 0x000e620000000a00 */
[----:B------:R-:W-:Y:S01]  /*3c30*/  FFMA.FTZ R160, R186, R107, R119 ;  /* 0x0000006bbaa07223 */ /* 0x000fe20000010077 */
[----:B------:R-:W-:Y:S01]  /*3c40*/  FFMA.FTZ R148, R179, R108, R112 ;  /* 0x0000006cb3947223 */ /* 0x000fe20000010070 */
[----:B------:R-:W-:Y:S01]  /*3c50*/  FFMA.FTZ R147, R184, R109, R113 ;  /* 0x0000006db8937223 */ /* 0x000fe20000010071 */
[----:B------:R2:W-:Y:S01]  /*3c60*/  @!P2 STG.E desc[UR6][R144.64], R193 ;  /* 0x000000c19000a986 */ /* 0x0005e2000c101906 */
[----:B0-----:R-:W-:Y:S01]  /*3c70*/  @!P2 IMAD.WIDE R162, R2, 0x4, R162 ;  /* 0x0000000402a2a825 */ /* 0x001fe200078e02a2 */
[----:B------:R-:W-:-:S03]  /*3c80*/  F2FP.F16.F32.PACK_AB R151, R160, R155 ;  /* 0x0000009ba097723e */ /* 0x000fc600000000ff */
[----:B------:R-:W-:Y:S01]  /*3c90*/  FFMA.FTZ R185, R185, R72, R20 ;  /* 0x00000048b9b97223 */ /* 0x000fe20000010014 */
[----:B------:R-:W-:Y:S01]  /*3ca0*/  F2FP.F16.F32.PACK_AB R148, R147, R148 ;  /* 0x000000949394723e */ /* 0x000fe200000000ff */
[----:B---3--:R-:W-:-:S04]  /*3cb0*/  IMAD.WIDE.U32 R160, R3, 0x10, R156 ;  /* 0x0000001003a07825 */ /* 0x008fc800078e009c */
[----:B------:R-:W-:Y:S01]  /*3cc0*/  FFMA.FTZ R147, R187, R74, R22 ;  /* 0x0000004abb937223 */ /* 0x000fe20000010016 */
[----:B------:R-:W-:Y:S01]  /*3cd0*/  FFMA.FTZ R186, R186, R75, R23 ;  /* 0x0000004bbaba7223 */ /* 0x000fe20000010017 */
[----:B------:R-:W-:Y:S01]  /*3ce0*/  FFMA.FTZ R190, R190, R73, R21 ;  /* 0x00000049bebe7223 */ /* 0x000fe20000010015 */
[C---:B------:R-:W-:Y:S01]  /*3cf0*/  FMUL.FTZ R182, R183.reuse, R166 ;  /* 0x000000a6b7b67220 */ /* 0x040fe20000410000 */
[C---:B------:R-:W-:Y:S01]  /*3d00*/  FMUL.FTZ R191, R183.reuse, R198 ;  /* 0x000000c6b7bf7220 */ /* 0x040fe20000410000 */
[----:B------:R-:W-:Y:S01]  /*3d10*/  FMUL.FTZ R180, R183, R164 ;  /* 0x000000a4b7b47220 */ /* 0x000fe20000410000 */
[----:B--2---:R-:W-:Y:S01]  /*3d20*/  FFMA.FTZ R145, R181, R78, R18 ;  /* 0x0000004eb5917223 */ /* 0x004fe20000010012 */
[----:B------:R-:W-:Y:S01]  /*3d30*/  FFMA.FTZ R144, R146, R79, R19 ;  /* 0x0000004f92907223 */ /* 0x000fe20000010013 */
[C---:B------:R-:W-:Y:S01]  /*3d40*/  FMUL.FTZ R193, R183.reuse, R200 ;  /* 0x000000c8b7c17220 */ /* 0x040fe20000410000 */
[C---:B------:R-:W-:Y:S01]  /*3d50*/  FMUL.FTZ R195, R183.reuse, R202 ;  /* 0x000000cab7c37220 */ /* 0x040fe20000410000 */
[C---:B------:R-:W-:Y:S01]  /*3d60*/  FMUL.FTZ R188, R183.reuse, R168 ;  /* 0x000000a8b7bc7220 */ /* 0x040fe20000410000 */
[C---:B------:R-:W-:Y:S01]  /*3d70*/  FMUL.FTZ R189, R183.reuse, R194 ;  /* 0x000000c2b7bd7220 */ /* 0x040fe20000410000 */
[----:B------:R-:W-:Y:S01]  /*3d80*/  FMUL.FTZ R196, R183, R196 ;  /* 0x000000c4b7c47220 */ /* 0x000fe20000410000 */
[----:B------:R0:W-:Y:S01]  /*3d90*/  @!P2 STG.E desc[UR6][R162.64], R183 ;  /* 0x000000b7a200a986 */ /* 0x0001e2000c101906 */
[----:B------:R-:W-:Y:S01]  /*3da0*/  F2FP.F16.F32.PACK_AB R145, R144, R145 ;  /* 0x000000919091723e */ /* 0x000fe200000000ff */
[----:B------:R-:W-:Y:S01]  /*3db0*/  FFMA.FTZ R144, R179, R76, R16 ;  /* 0x0000004cb3907223 */ /* 0x000fe20000010010 */
[----:B------:R-:W-:Y:S01]  /*3dc0*/  F2FP.F16.F32.PACK_AB R147, R186, R147 ;  /* 0x00000093ba93723e */ /* 0x000fe200000000ff */
[----:B------:R2:W-:Y:S01]  /*3dd0*/  STG.E.128 desc[UR6][R160.64], R148 ;  /* 0x00000094a0007986 */ /* 0x0005e2000c101d06 */
[----:B------:R-:W-:Y:S01]  /*3de0*/  F2FP.F16.F32.PACK_AB R146, R190, R185 ;  /* 0x000000b9be92723e */ /* 0x000fe200000000ff */
[----:B------:R-:W-:Y:S01]  /*3df0*/  FFMA.FTZ R179, R184, R77, R17 ;  /* 0x0000004db8b37223 */ /* 0x000fe20000010011 */
[----:B------:R-:W-:Y:S01]  /*3e00*/  FFMA.FTZ R185, R191, R102, R122 ;  /* 0x00000066bfb97223 */ /* 0x000fe2000001007a */
[----:B------:R-:W-:Y:S01]  /*3e10*/  FFMA.FTZ R186, R180, R103, R123 ;  /* 0x00000067b4ba7223 */ /* 0x000fe2000001007b */
[----:B------:R-:W-:Y:S01]  /*3e20*/  FFMA.FTZ R181, R189, R100, R120 ;  /* 0x00000064bdb57223 */ /* 0x000fe20000010078 */
[----:B------:R-:W-:Y:S01]  /*3e30*/  FFMA.FTZ R184, R196, R101, R121 ;  /* 0x00000065c4b87223 */ /* 0x000fe20000010079 */
[----:B------:R-:W-:Y:S01]  /*3e40*/  FMUL.FTZ R171, R183, R204 ;  /* 0x000000ccb7ab7220 */ /* 0x000fe20000410000 */
[----:B0-----:R-:W-:Y:S01]  /*3e50*/  FFMA.FTZ R162, R193, R96, R124 ;  /* 0x00000060c1a27223 */ /* 0x001fe2000001007c */
[----:B------:R-:W-:Y:S01]  /*3e60*/  FMUL.FTZ R174, R183, R170 ;  /* 0x000000aab7ae7220 */ /* 0x000fe20000410000 */
[----:B------:R-:W-:Y:S01]  /*3e70*/  F2FP.F16.F32.PACK_AB R144, R179, R144 ;  /* 0x00000090b390723e */ /* 0x000fe200000000ff */
[C---:B------:R-:W-:Y:S01]  /*3e80*/  FMUL.FTZ R173, R183.reuse, R206 ;  /* 0x000000ceb7ad7220 */ /* 0x040fe20000410000 */
[----:B------:R-:W-:Y:S01]  /*3e90*/  FMUL.FTZ R172, R183, R172 ;  /* 0x000000acb7ac7220 */ /* 0x000fe20000410000 */
[----:B------:R-:W-:Y:S01]  /*3ea0*/  FFMA.FTZ R191, R191, R70, R26 ;  /* 0x00000046bfbf7223 */ /* 0x000fe2000001001a */
[----:B------:R-:W-:Y:S01]  /*3eb0*/  FFMA.FTZ R193, R193, R64, R28 ;  /* 0x00000040c1c17223 */ /* 0x000fe2000001001c */
[----:B------:R-:W-:Y:S01]  /*3ec0*/  FFMA.FTZ R180, R180, R71, R27 ;  /* 0x00000047b4b47223 */ /* 0x000fe2000001001b */
[C---:B------:R-:W-:Y:S01]  /*3ed0*/  FMUL.FTZ R175, R183.reuse, R208 ;  /* 0x000000d0b7af7220 */ /* 0x040fe20000410000 */
[----:B------:R-:W-:Y:S01]  /*3ee0*/  FMUL.FTZ R176, R183, R210 ;  /* 0x000000d2b7b07220 */ /* 0x000fe20000410000 */
[----:B--2---:R-:W-:Y:S01]  /*3ef0*/  FFMA.FTZ R151, R182, R97, R125 ;  /* 0x00000061b6977223 */ /* 0x004fe2000001007d */
[----:B------:R-:W-:Y:S01]  /*3f00*/  FFMA.FTZ R160, R195, R98, R126 ;  /* 0x00000062c3a07223 */ /* 0x000fe2000001007e */
[----:B------:R-:W-:Y:S01]  /*3f10*/  FFMA.FTZ R161, R188, R99, R127 ;  /* 0x00000063bca17223 */ /* 0x000fe2000001007f */
[----:B------:R-:W-:Y:S01]  /*3f20*/  F2FP.F16.F32.PACK_AB R149, R186, R185 ;  /* 0x000000b9ba95723e */ /* 0x000fe200000000ff */
[----:B------:R-:W-:Y:S01]  /*3f30*/  IMAD.WIDE.U32 R186, R152, 0x10, R156 ;  /* 0x0000001098ba7825 */ /* 0x000fe200078e009c */
[----:B------:R-:W-:-:S03]  /*3f40*/  F2FP.F16.F32.PACK_AB R150, R151, R162 ;  /* 0x000000a29796723e */ /* 0x000fc600000000ff */
[----:B------:R-:W-:Y:S01]  /*3f50*/  FFMA.FTZ R182, R182, R65, R29 ;  /* 0x00000041b6b67223 */ /* 0x000fe2000001001d */
[----:B------:R-:W-:Y:S01]  /*3f60*/  F2FP.F16.F32.PACK_AB R151, R161, R160 ;  /* 0x000000a0a197723e */ /* 0x000fe200000000ff */
[----:B------:R-:W-:Y:S01]  /*3f70*/  IMAD.WIDE.U32 R160, R153, 0x10, R156 ;  /* 0x0000001099a07825 */ /* 0x000fe200078e009c */
[----:B------:R-:W-:-:S03]  /*3f80*/  F2FP.F16.F32.PACK_AB R148, R184, R181 ;  /* 0x000000b5b894723e */ /* 0x000fc600000000ff */
[C---:B------:R-:W-:Y:S01]  /*3f90*/  FMUL.FTZ R178, R183.reuse, R214 ;  /* 0x000000d6b7b27220 */ /* 0x040fe20000410000 */
[----:B------:R-:W-:Y:S01]  /*3fa0*/  FMUL.FTZ R177, R183, R212 ;  /* 0x000000d4b7b17220 */ /* 0x000fe20000410000 */
[----:B-1----:R-:W-:-:S04]  /*3fb0*/  IMAD.WIDE.U32 R162, R152, 0x10, R158 ;  /* 0x0000001098a27825 */ /* 0x002fc800078e009e */
[C---:B------:R-:W-:Y:S01]  /*3fc0*/  FMUL.FTZ R167, R183.reuse, R220 ;  /* 0x000000dcb7a77220 */ /* 0x040fe20000410000 */
[C---:B------:R-:W-:Y:S01]  /*3fd0*/  FMUL.FTZ R168, R183.reuse, R222 ;  /* 0x000000deb7a87220 */ /* 0x040fe20000410000 */
[----:B------:R-:W-:Y:S01]  /*3fe0*/  FMUL.FTZ R169, R183, R224 ;  /* 0x000000e0b7a97220 */ /* 0x000fe20000410000 */
[----:B------:R-:W-:-:S04]  /*3ff0*/  IMAD.WIDE.U32 R184, R3, 0x10, R158 ;  /* 0x0000001003b87825 */ /* 0x000fc800078e009e */
[----:B------:R-:W-:Y:S01]  /*4000*/  FFMA.FTZ R3, R171, R92, R128 ;  /* 0x0000005cab037223 */ /* 0x000fe20000010080 */
[----:B------:R-:W-:Y:S01]  /*4010*/  FMUL.FTZ R170, R183, R226 ;  /* 0x000000e2b7aa7220 */ /* 0x000fe20000410000 */
[----:B------:R-:W-:Y:S01]  /*4020*/  FFMA.FTZ R179, R177, R58, R38 ;  /* 0x0000003ab1b37223 */ /* 0x000fe20000010026 */
        /* <DEDUP_REMOVED lines=10> */
[----:B------:R-:W-:Y:S01]  /*40d0*/  FFMA.FTZ R189, R189, R68, R24 ;  /* 0x00000044bdbd7223 */ /* 0x000fe20000010018 */
[----:B------:R-:W-:Y:S01]  /*40e0*/  FFMA.FTZ R196, R196, R69, R25 ;  /* 0x00000045c4c47223 */ /* 0x000fe20000010019 */
[----:B------:R-:W-:Y:S01]  /*40f0*/  FFMA.FTZ R195, R195, R66, R30 ;  /* 0x00000042c3c37223 */ /* 0x000fe2000001001e */
[----:B------:R-:W-:Y:S01]  /*4100*/  FFMA.FTZ R188, R188, R67, R31 ;  /* 0x00000043bcbc7223 */ /* 0x000fe2000001001f */
[----:B0-----:R-:W-:Y:S01]  /*4110*/  F2FP.F16.F32.PACK_AB R146, R182, R193 ;  /* 0x000000c1b692723e */ /* 0x001fe200000000ff */
[----:B------:R-:W-:Y:S01]  /*4120*/  FFMA.FTZ R182, R178, R59, R39 ;  /* 0x0000003bb2b67223 */ /* 0x000fe20000010027 */
[----:B------:R-:W-:Y:S01]  /*4130*/  F2FP.F16.F32.PACK_AB R145, R180, R191 ;  /* 0x000000bfb491723e */ /* 0x000fe200000000ff */
[----:B------:R-:W-:Y:S01]  /*4140*/  FFMA.FTZ R180, R178, R91, R135 ;  /* 0x0000005bb2b47223 */ /* 0x000fe20000010087 */
[----:B-1----:R-:W-:Y:S01]  /*4150*/  F2FP.F16.F32.PACK_AB R148, R154, R3 ;  /* 0x000000039a94723e */ /* 0x002fe200000000ff */
[----:B------:R-:W-:Y:S01]  /*4160*/  FFMA.FTZ R149, R173, R94, R130 ;  /* 0x0000005ead957223 */ /* 0x000fe20000010082 */
[----:B------:R-:W-:Y:S01]  /*4170*/  FFMA.FTZ R150, R172, R95, R131 ;  /* 0x0000005fac967223 */ /* 0x000fe20000010083 */
[C---:B------:R-:W-:Y:S01]  /*4180*/  FFMA.FTZ R3, R175.reuse, R88, R132 ;  /* 0x00000058af037223 */ /* 0x040fe20000010084 */
[C---:B------:R-:W-:Y:S01]  /*4190*/  FFMA.FTZ R154, R176.reuse, R89, R133 ;  /* 0x00000059b09a7223 */ /* 0x040fe20000010085 */
[----:B------:R-:W-:Y:S01]  /*41a0*/  FFMA.FTZ R175, R175, R56, R36 ;  /* 0x00000038afaf7223 */ /* 0x000fe20000010024 */
[----:B------:R-:W-:Y:S01]  /*41b0*/  FFMA.FTZ R151, R177, R90, R134 ;  /* 0x0000005ab1977223 */ /* 0x000fe20000010086 */
[----:B------:R-:W-:Y:S01]  /*41c0*/  FFMA.FTZ R178, R176, R57, R37 ;  /* 0x00000039b0b27223 */ /* 0x000fe20000010025 */
[----:B------:R-:W-:Y:S01]  /*41d0*/  F2FP.F16.F32.PACK_AB R149, R150, R149 ;  /* 0x000000959695723e */ /* 0x000fe200000000ff */
[----:B------:R-:W-:Y:S01]  /*41e0*/  FFMA.FTZ R177, R173, R62, R34 ;  /* 0x0000003eadb17223 */ /* 0x000fe20000010022 */
[----:B------:R-:W-:Y:S01]  /*41f0*/  F2FP.F16.F32.PACK_AB R150, R154, R3 ;  /* 0x000000039a96723e */ /* 0x000fe200000000ff */
[----:B------:R-:W-:Y:S01]  /*4200*/  FFMA.FTZ R3, R174, R61, R33 ;  /* 0x0000003dae037223 */ /* 0x000fe20000010021 */
[----:B------:R-:W-:Y:S01]  /*4210*/  F2FP.F16.F32.PACK_AB R151, R180, R151 ;  /* 0x00000097b497723e */ /* 0x000fe200000000ff */
[----:B------:R-:W-:Y:S01]  /*4220*/  FFMA.FTZ R173, R167, R86, R138 ;  /* 0x00000056a7ad7223 */ /* 0x000fe2000001008a */
[----:B------:R-:W-:Y:S01]  /*4230*/  F2FP.F16.F32.PACK_AB R178, R178, R175 ;  /* 0x000000afb2b2723e */ /* 0x000fe200000000ff */
[----:B------:R-:W-:Y:S01]  /*4240*/  FFMA.FTZ R174, R168, R87, R139 ;  /* 0x00000057a8ae7223 */ /* 0x000fe2000001008b */
[----:B------:R-:W-:Y:S01]  /*4250*/  FFMA.FTZ R175, R169, R80, R140 ;  /* 0x00000050a9af7223 */ /* 0x000fe2000001008c */
[----:B------:R-:W-:Y:S01]  /*4260*/  FFMA.FTZ R180, R170, R81, R141 ;  /* 0x00000051aab47223 */ /* 0x000fe2000001008d */
[----:B------:R-:W-:Y:S01]  /*4270*/  FFMA.FTZ R176, R171, R60, R32 ;  /* 0x0000003cabb07223 */ /* 0x000fe20000010020 */
[----:B------:R-:W-:Y:S01]  /*4280*/  FFMA.FTZ R172, R172, R63, R35 ;  /* 0x0000003facac7223 */ /* 0x000fe20000010023 */
[----:B------:R-:W-:Y:S01]  /*4290*/  F2FP.F16.F32.PACK_AB R173, R174, R173 ;  /* 0x000000adaead723e */ /* 0x000fe200000000ff */
[----:B------:R-:W-:Y:S01]  /*42a0*/  FFMA.FTZ R154, R165, R84, R136 ;  /* 0x00000054a59a7223 */ /* 0x000fe20000010088 */
[----:B------:R-:W-:Y:S01]  /*42b0*/  F2FP.F16.F32.PACK_AB R174, R180, R175 ;  /* 0x000000afb4ae723e */ /* 0x000fe200000000ff */
[----:B------:R-:W-:Y:S01]  /*42c0*/  FFMA.FTZ R171, R166, R85, R137 ;  /* 0x00000055a6ab7223 */ /* 0x000fe20000010089 */
[----:B------:R-:W0:Y:S01]  /*42d0*/  LDC.64 R180, c[0x0][0x380] ;  /* 0x0000e000ffb47b82 */ /* 0x000e220000000a00 */
[----:B------:R-:W-:Y:S01]  /*42e0*/  F2FP.F16.F32.PACK_AB R177, R172, R177 ;  /* 0x000000b1acb1723e */ /* 0x000fe200000000ff */
[----:B------:R-:W-:Y:S01]  /*42f0*/  FFMA.FTZ R169, R169, R48, R44 ;  /* 0x00000030a9a97223 */ /* 0x000fe2000001002c */
[----:B------:R-:W-:Y:S01]  /*4300*/  FFMA.FTZ R170, R170, R49, R45 ;  /* 0x00000031aaaa7223 */ /* 0x000fe2000001002d */
[----:B------:R-:W-:Y:S01]  /*4310*/  F2FP.F16.F32.PACK_AB R172, R171, R154 ;  /* 0x0000009aabac723e */ /* 0x000fe200000000ff */
        /* <DEDUP_REMOVED lines=8> */
[----:B------:R-:W-:-:S02]  /*43a0*/  F2FP.F16.F32.PACK_AB R147, R188, R195 ;  /* 0x000000c3bc93723e */ /* 0x000fc400000000ff */
        /* <DEDUP_REMOVED lines=11> */
[----:B0-----:R-:W-:Y:S01]  /*4460*/  IADD3 R2, PT, PT, R2, R180, RZ ;  /* 0x000000b402027210 */ /* 0x001fe20007ffe0ff */
[----:B------:R1:W-:Y:S03]  /*4470*/  STG.E.128 desc[UR6][R156.64], R172 ;  /* 0x000000ac9c007986 */ /* 0x0003e6000c101d06 */
[----:B------:R-:W-:Y:S01]  /*4480*/  ISETP.GE.AND P2, PT, R2, R181, PT ;  /* 0x000000b50200720c */ /* 0x000fe20003f46270 */
[----:B------:R1:W-:-:S12]  /*4490*/  STG.E.128 desc[UR6][R158.64], R168 ;  /* 0x000000a89e007986 */ /* 0x0003d8000c101d06 */
[----:B------:R-:W-:Y:S05]  /*44a0*/  @!P2 BRA `(.L_x_8901) ;  /* 0xffffffc400fca947 */ /* 0x000fea000383ffff */
[----:B------:R-:W-:Y:S05]  /*44b0*/  EXIT ;  /* 0x000000000000794d */ /* 0x000fea0003800000 */
.L_x_8902:
        /* <DEDUP_REMOVED lines=12> */
.L_x_17981:


//--------------------- .text._ZN10layer_norm31ln_parallel_residual_fwd_kernelINS_13Kernel_traitsIf6__halfS2_S2_fjLj4096ELj1ELj1ELj4ELj16ENS_18Kernel_traits_baseILj4096EfS2_S2_S2_fjLj128EEEEELb0ELb1ELb0EEEvNS_9FwdParamsE --------------------------
	.section	.text._ZN10layer_norm31ln_parallel_residual_fwd_kernelINS_13Kernel_traitsIf6__halfS2_S2_fjLj4096ELj1ELj1ELj4ELj16ENS_18Kernel_traits_baseILj4096EfS2_S2_S2_fjLj128EEEEELb0ELb1ELb0EEEvNS_9FwdParamsE,"ax",@progbits
	.align	128
        .global         _ZN10layer_norm31ln_parallel_residual_fwd_kernelINS_13Kernel_traitsIf6__halfS2_S2_fjLj4096ELj1ELj1ELj4ELj16ENS_18Kernel_traits_baseILj4096EfS2_S2_S2_fjLj128EEEEELb0ELb1ELb0EEEvNS_9FwdParamsE
        .type           _ZN10layer_norm31ln_parallel_residual_fwd_kernelINS_13Kernel_traitsIf6__halfS2_S2_fjLj4096ELj1ELj1ELj4ELj16ENS_18Kernel_traits_baseILj4096EfS2_S2_S2_fjLj128EEEEELb0ELb1ELb0EEEvNS_9FwdParamsE,@function
        .size           _ZN10layer_norm31ln_parallel_residual_fwd_kernelINS_13Kernel_traitsIf6__halfS2_S2_fjLj4096ELj1ELj1ELj4ELj16ENS_18Kernel_traits_baseILj4096EfS2_S2_S2_fjLj128EEEEELb0ELb1ELb0EEEvNS_9FwdParamsE,(.L_x_17982 - _ZN10layer_norm31ln_parallel_residual_fwd_kernelINS_13Kernel_traitsIf6__halfS2_S2_fjLj4096ELj1ELj1ELj4ELj16ENS_18Kernel_traits_baseILj4096EfS2_S2_S2_fjLj128EEEEELb0ELb1ELb0EEEvNS_9FwdParamsE)
        .other          _ZN10layer_norm31ln_parallel_residual_fwd_kernelINS_13Kernel_traitsIf6__halfS2_S2_fjLj4096ELj1ELj1ELj4ELj16ENS_18Kernel_traits_baseILj4096EfS2_S2_S2_fjLj128EEEEELb0ELb1ELb0EEEvNS_9FwdParamsE,@"STO_CUDA_ENTRY STV_DEFAULT"
_ZN10layer_norm31ln_parallel_residual_fwd_kernelINS_13Kernel_traitsIf6__halfS2_S2_fjLj4096ELj1ELj1ELj4ELj16ENS_18Kernel_traits_baseILj4096EfS2_S2_S2_fjLj128EEEEELb0ELb1ELb0EEEvNS_9FwdParamsE:
.text._ZN10layer_norm31ln_parallel_residual_fwd_kernelINS_13Kernel_traitsIf6__halfS2_S2_fjLj4096ELj1ELj1ELj4ELj16ENS_18Kernel_traits_baseILj4096EfS2_S2_S2_fjLj128EEEEELb0ELb1ELb0EEEvNS_9FwdParamsE:
        /* <DEDUP_REMOVED lines=63> */
.L_x_8904:
        /* <DEDUP_REMOVED lines=13> */
[C---:B-1----:R-:W-:Y:S01]  /*04c0*/  @P2 IMAD.WIDE.U32 R10, R15.reuse, 0x20, R6 ;  /* 0x000000200f0a2825 */ /* 0x042fe200078e0006 */
[----:B------:R-:W-:Y:S02]  /*04d0*/  @P2 IADD3 R15, PT, PT, R15, 0x80, RZ ;  /* 0x000000800f0f2810 */ /* 0x000fe40007ffe0ff */
[----:B------:R0:W5:Y:S04]  /*04e0*/  @P1 LDG.E.128 R60, desc[UR8][R4.64+0x10] ;  /* 0x00001008043c1981 */ /* 0x000168000c1e1d00 */
        /* <DEDUP_REMOVED lines=24> */
.L_x_8905:
[----:B------:R-:W-:Y:S05]  /*0670*/  BSYNC.RECONVERGENT B0 ;  /* 0x0000000000007941 */ /* 0x000fea0003800200 */
.L_x_8903:
[----:B------:R-:W1:Y:S02]  /*0680*/  LDCU UR4, c[0x0][0x384] ;  /* 0x00007080ff0477ac */ /* 0x000e640008000800 */
[----:B-1----:R-:W-:-:S06]  /*0690*/  UISETP.GE.AND UP1, UPT, UR6, UR4, UPT ;  /* 0x000000040600728c */ /* 0x002fcc000bf26270 */
[----:B------:R-:W-:-:S13]  /*06a0*/  PLOP3.LUT P1, PT, PT, PT, UP1, 0x80, 0x8 ;  /* 0x000000000008781c */ /* 0x000fda0003f2f018 */
[----:B------:R-:W-:Y:S05]  /*06b0*/  @P1 EXIT ;  /* 0x000000000000194d */ /* 0x000fea0003800000 */
[----:B------:R-:W-:Y:S01]  /*06c0*/  SHF.R.S32.HI R2, RZ, 0x3, R2 ;  /* 0x00000003ff027819 */ /* 0x000fe20000011402 */
[----:B------:R-:W1:Y:S03]  /*06d0*/  LDCU.U8 UR4, c[0x0][0x410] ;  /* 0x00008200ff0477ac */ /* 0x000e660008000000 */
        /* <DEDUP_REMOVED lines=10> */
[-C--:B------:R-:W-:Y:S01]  /*0780*/  LEA R3, R3, R2.reuse, 0x3 ;  /* 0x0000000203037211 */ /* 0x080fe200078e18ff */
[----:B------:R-:W4:Y:S03]  /*0790*/  LDCU.64 UR16, c[0x0][0x3a0] ;  /* 0x00007400ff1077ac */ /* 0x000f260008000a00 */
[----:B------:R-:W-:Y:S02]  /*07a0*/  I2FP.F32.U32 R98, R3 ;  /* 0x0000000300627245 */ /* 0x000fe40000201000 */
[----:B------:R-:W-:Y:S01]  /*07b0*/  VIMNMX R3, PT, PT, R4, 0x20, PT ;  /* 0x0000002004037848 */ /* 0x000fe20003fe0100 */
[----:B------:R-:W0:Y:S03]  /*07c0*/  LDCU.64 UR10, c[0x0][0x380] ;  /* 0x00007000ff0a77ac */ /* 0x000e260008000a00 */
[----:B------:R-:W0:Y:S01]  /*07d0*/  MUFU.RCP R98, R98 ;  /* 0x0000006200627308 */ /* 0x000e220000001000 */
[----:B------:R-:W-:Y:S01]  /*07e0*/  LEA R2, R3, R2, 0x3 ;  /* 0x0000000203027211 */ /* 0x000fe200078e18ff */
[----:B------:R-:W-:Y:S01]  /*07f0*/  UPLOP3.LUT UP2, UPT, UPT, UPT, UPT, 0x40, 0x4 ;  /* 0x000000000004789c */ /* 0x000fe20003f4e870 */
[----:B------:R-:W-:Y:S01]  /*0800*/  SHF.R.U32.HI R3, RZ, 0x5, R0 ;  /* 0x00000005ff037819 */ /* 0x000fe20000011600 */
[----:B-12---:R-:W-:-:S11]  /*0810*/  UISETP.NE.AND UP3, UPT, UR4, URZ, UPT ;  /* 0x000000ff0400728c */ /* 0x006fd6000bf65270 */
.L_x_8938:
[----:B0-----:R-:W-:Y:S01]  /*0820*/  UIMAD UR4, UR6, UR12, URZ ;  /* 0x0000000c060472a4 */ /* 0x001fe2000f8e02ff */
[----:B------:R-:W-:Y:S03]  /*0830*/  BSSY.RECONVERGENT B0, `(.L_x_8906) ;  /* 0x000008d000007945 */ /* 0x000fe60003800200 */
[----:B------:R-:W-:-:S04]  /*0840*/  USHF.R.S32.HI UR5, URZ, 0x1f, UR4 ;  /* 0x0000001fff057899 */ /* 0x000fc80008011404 */
[----:B------:R-:W-:-:S06]  /*0850*/  ULEA.HI UR5, UR5, UR4, URZ, 0x3 ;  /* 0x0000000405057291 */ /* 0x000fcc000f8f18ff */
[----:B-1234-:R-:W-:-:S04]  /*0860*/  MOV R89, UR5 ;  /* 0x0000000500597c02 */ /* 0x01efc80008000f00 */
        /* <DEDUP_REMOVED lines=10> */
[----:B0-----:R-:W-:-:S04]  /*0910*/  IMAD.WIDE.U32 R90, R4, 0x10, R90 ;  /* 0x00000010045a7825 */ /* 0x001fc800078e005a */
[----:B-1----:R-:W-:-:S05]  /*0920*/  @P0 IMAD.WIDE.U32 R88, R4, 0x10, R88 ;  /* 0x0000001004580825 */ /* 0x002fca00078e0058 */
[----:B------:R0:W5:Y:S01]  /*0930*/  @P0 LDG.E.128 R16, desc[UR8][R88.64] ;  /* 0x0000000858100981 */ /* 0x000162000c1e1d00 */
[----:B--2---:R-:W-:-:S05]  /*0940*/  @P1 IMAD.WIDE.U32 R6, R4, 0x10, R6 ;  /* 0x0000001004061825 */ /* 0x004fca00078e0006 */
[----:B------:R0:W5:Y:S04]  /*0950*/  @P1 LDG.E.128 R12, desc[UR8][R6.64] ;  /* 0x00000008060c1981 */ /* 0x000168000c1e1d00 */
[----:B------:R-:W5:Y:S01]  /*0960*/  LDG.E.128 R88, desc[UR8][R90.64] ;  /* 0x000000085a587981 */ /* 0x000f62000c1e1d00 */
[----:B------:R-:W-:Y:S05]  /*0970*/  @!P0 BRA `(.L_x_8908) ;  /* 0x00000004002c8947 */ /* 0x000fea0003800000 */
[----:B------:R-:W-:Y:S05]  /*0980*/  @!P1 BRA `(.L_x_8909) ;  /* 0x0000000000b49947 */ /* 0x000fea0003800000 */
[----:B-----5:R-:W-:Y:S02]  /*0990*/  HADD2.F32 R5, -RZ, R88.H0_H0 ;  /* 0x20000058ff057230 */ /* 0x020fe40000004100 */
[----:B0-----:R-:W-:Y:S02]  /*09a0*/  HADD2.F32 R6, -RZ, R16.H0_H0 ;  /* 0x20000010ff067230 */ /* 0x001fe40000004100 */
[----:B------:R-:W-:Y:S02]  /*09b0*/  HADD2.F32 R102, -RZ, R88.H1_H1 ;  /* 0x30000058ff667230 */ /* 0x000fe40000004100 */
[----:B------:R-:W-:Y:S02]  /*09c0*/  HADD2.F32 R7, -RZ, R16.H1_H1 ;  /* 0x30000010ff077230 */ /* 0x000fe40000004100 */
        /* <DEDUP_REMOVED lines=12> */
[----:B------:R-:W-:Y:S01]  /*0a90*/  FADD.FTZ R112, R112, R85 ;  /* 0x0000005570707221 */ /* 0x000fe20000010000 */
[----:B------:R-:W-:Y:S02]  /*0aa0*/  HADD2.F32 R84, -RZ, R91.H0_H0 ;  /* 0x2000005bff547230 */ /* 0x000fe40000004100 */
[----:B------:R-:W-:Y:S02]  /*0ab0*/  HADD2.F32 R85, -RZ, R19.H0_H0 ;  /* 0x20000013ff557230 */ /* 0x000fe40000004100 */
[----:B------:R-:W-:Y:S01]  /*0ac0*/  FADD.FTZ R119, R119, R8 ;  /* 0x0000000877777221 */ /* 0x000fe20000010000 */
[----:B------:R-:W-:Y:S02]  /*0ad0*/  HADD2.F32 R8, -RZ, R12.H0_H0 ;  /* 0x2000000cff087230 */ /* 0x000fe40000004100 */
[----:B------:R-:W-:-:S02]  /*0ae0*/  HADD2.F32 R91, -RZ, R91.H1_H1 ;  /* 0x3000005bff5b7230 */ /* 0x000fc40000004100 */
[----:B------:R-:W-:Y:S01]  /*0af0*/  FADD.FTZ R84, R84, R85 ;  /* 0x0000005554547221 */ /* 0x000fe20000010000 */
[----:B------:R-:W-:Y:S02]  /*0b00*/  HADD2.F32 R85, -RZ, R13.H0_H0 ;  /* 0x2000000dff557230 */ /* 0x000fe40000004100 */
[----:B------:R-:W-:Y:S01]  /*0b10*/  FADD.FTZ R5, R5, R8 ;  /* 0x0000000805057221 */ /* 0x000fe20000010000 */
[----:B------:R-:W-:Y:S02]  /*0b20*/  HADD2.F32 R86, -RZ, R19.H1_H1 ;  /* 0x30000013ff567230 */ /* 0x000fe40000004100 */
[----:B------:R-:W-:Y:S02]  /*0b30*/  HADD2.F32 R8, -RZ, R14.H0_H0 ;  /* 0x2000000eff087230 */ /* 0x000fe40000004100 */
[----:B------:R-:W-:Y:S01]  /*0b40*/  FADD.FTZ R6, R6, R85 ;  /* 0x0000005506067221 */ /* 0x000fe20000010000 */
[--C-:B------:R-:W-:Y:S02]  /*0b50*/  HADD2.F32 R85, -RZ, R15.reuse.H0_H0 ;  /* 0x2000000fff557230 */ /* 0x100fe40000004100 */
[----:B------:R-:W-:Y:S01]  /*0b60*/  FADD.FTZ R86, R91, R86 ;  /* 0x000000565b567221 */ /* 0x000fe20000010000 */
[----:B------:R-:W-:-:S02]  /*0b70*/  HADD2.F32 R87, -RZ, R15.H1_H1 ;  /* 0x3000000fff577230 */ /* 0x000fc40000004100 */
[----:B------:R-:W-:Y:S01]  /*0b80*/  FADD.FTZ R7, R7, R8 ;  /* 0x0000000807077221 */ /* 0x000fe20000010000 */
[----:B------:R-:W-:Y:S01]  /*0b90*/  FADD.FTZ R8, R84, R85 ;  /* 0x0000005554087221 */ /* 0x000fe20000010000 */
[----:B------:R-:W-:Y:S02]  /*0ba0*/  HADD2.F32 R84, -RZ, R14.H1_H1 ;  /* 0x3000000eff547230 */ /* 0x000fe40000004100 */
[----:B------:R-:W-:Y:S01]  /*0bb0*/  FADD.FTZ R120, R86, R87 ;  /* 0x0000005756787221 */ /* 0x000fe20000010000 */
[----:B------:R-:W-:Y:S02]  /*0bc0*/  HADD2.F32 R87, -RZ, R13.H1_H1 ;  /* 0x3000000dff577230 */ /* 0x000fe40000004100 */
        /* <DEDUP_REMOVED lines=9> */
.L_x_8909:
[----:B-----5:R-:W-:Y:S02]  /*0c60*/  HADD2.F32 R5, -RZ, R88.H0_H0 ;  /* 0x20000058ff057230 */ /* 0x020fe40000004100 */
[----:B0-----:R-:W-:Y:S02]  /*0c70*/  HADD2.F32 R6, -RZ, R16.H0_H0 ;  /* 0x20000010ff067230 */ /* 0x001fe40000004100 */
        /* <DEDUP_REMOVED lines=8> */
[----:B------:R-:W-:Y:S01]  /*0d00*/  FADD.FTZ R7, R84, R85 ;  /* 0x0000005554077221 */ /* 0x000fe20000010000 */
[----:B------:R-:W-:Y:S02]  /*0d10*/  HADD2.F32 R91, -RZ, R91.H1_H1 ;  /* 0x3000005bff5b7230 */ /* 0x000fe40000004100 */
[----:B------:R-:W-:Y:S02]  /*0d20*/  HADD2.F32 R120, -RZ, R19.H1_H1 ;  /* 0x30000013ff787230 */ /* 0x000fe40000004100 */
[----:B------:R-:W-:Y:S01]  /*0d30*/  FADD.FTZ R8, R8, R87 ;  /* 0x0000005708087221 */ /* 0x000fe20000010000 */
[----:B------:R-:W-:-:S02]  /*0d40*/  HADD2.F32 R88, -RZ, R88.H1_H1 ;  /* 0x30000058ff587230 */ /* 0x000fc40000004100 */
[----:B------:R-:W-:Y:S02]  /*0d50*/  HADD2.F32 R89, -RZ, R89.H1_H1 ;  /* 0x30000059ff597230 */ /* 0x000fe40000004100 */
[----:B------:R-:W-:Y:S01]  /*0d60*/  FADD.FTZ R120, R91, R120 ;  /* 0x000000785b787221 */ /* 0x000fe20000010000 */
[----:B------:R-:W-:Y:S02]  /*0d70*/  HADD2.F32 R90, -RZ, R90.H1_H1 ;  /* 0x3000005aff5a7230 */ /* 0x000fe40000004100 */
[----:B------:R-:W-:Y:S02]  /*0d80*/  HADD2.F32 R119, -RZ, R18.H1_H1 ;  /* 0x30000012ff777230 */ /* 0x000fe40000004100 */
[----:B------:R-:W-:Y:S01]  /*0d90*/  HADD2.F32 R112, -RZ, R17.H1_H1 ;  /* 0x30000011ff707230 */ /* 0x000fe20000004100 */
[----:B------:R-:W-:Y:S01]  /*0da0*/  F2FP.F16.F32.PACK_AB R87, R120, R8 ;  /* 0x000000087857723e */ /* 0x000fe200000000ff */
[----:B------:R-:W-:Y:S02]  /*0db0*/  HADD2.F32 R85, -RZ, R16.H1_H1 ;  /* 0x30000010ff557230 */ /* 0x000fe40000004100 */
[----:B------:R-:W-:Y:S01]  /*0dc0*/  FADD.FTZ R119, R90, R119 ;  /* 0x000000775a777221 */ /* 0x000fe20000010000 */
[----:B------:R-:W-:-:S02]  /*0dd0*/  FADD.FTZ R112, R89, R112 ;  /* 0x0000007059707221 */ /* 0x000fc40000010000 */
[----:B------:R-:W-:Y:S02]  /*0de0*/  FADD.FTZ R102, R88, R85 ;  /* 0x0000005558667221 */ /* 0x000fe40000010000 */
[----:B------:R-:W-:Y:S02]  /*0df0*/  F2FP.F16.F32.PACK_AB R86, R119, R7 ;  /* 0x000000077756723e */ /* 0x000fe400000000ff */
[----:B------:R-:W-:Y:S02]  /*0e00*/  F2FP.F16.F32.PACK_AB R85, R112, R6 ;  /* 0x000000067055723e */ /* 0x000fe400000000ff */
[----:B------:R-:W-:Y:S01]  /*0e10*/  F2FP.F16.F32.PACK_AB R84, R102, R5 ;  /* 0x000000056654723e */ /* 0x000fe200000000ff */
[----:B------:R-:W-:Y:S06]  /*0e20*/  BRA `(.L_x_8910) ;  /* 0x0000000000987947 */ /* 0x000fec0003800000 */
.L_x_8908:
[----:B------:R-:W-:Y:S05]  /*0e30*/  @!P1 BRA `(.L_x_8911) ;  /* 0x0000000000749947 */ /* 0x000fea0003800000 */
        /* <DEDUP_REMOVED lines=29> */
.L_x_8911:
[--C-:B-----5:R-:W-:Y:S02]  /*1010*/  HADD2.F32 R5, -RZ, R88.reuse.H0_H0 ;  /* 0x20000058ff057230 */ /* 0x120fe40000004100 */
[----:B------:R-:W-:Y:S02]  /*1020*/  HADD2.F32 R102, -RZ, R88.H1_H1 ;  /* 0x30000058ff667230 */ /* 0x000fe40000004100 */
[--C-:B0-----:R-:W-:Y:S02]  /*1030*/  HADD2.F32 R6, -RZ, R89.reuse.H0_H0 ;  /* 0x20000059ff067230 */ /* 0x101fe40000004100 */
[----:B------:R-:W-:Y:S02]  /*1040*/  HADD2.F32 R112, -RZ, R89.H1_H1 ;  /* 0x30000059ff707230 */ /* 0x000fe40000004100 */
[--C-:B------:R-:W-:Y:S02]  /*1050*/  HADD2.F32 R7, -RZ, R90.reuse.H0_H0 ;  /* 0x2000005aff077230 */ /* 0x100fe40000004100 */
[----:B------:R-:W-:-:S02]  /*1060*/  HADD2.F32 R119, -RZ, R90.H1_H1 ;  /* 0x3000005aff777230 */ /* 0x000fc40000004100 */
[--C-:B------:R-:W-:Y:S02]  /*1070*/  HADD2.F32 R8, -RZ, R91.reuse.H0_H0 ;  /* 0x2000005bff087230 */ /* 0x100fe40000004100 */
[----:B------:R-:W-:-:S07]  /*1080*/  HADD2.F32 R120, -RZ, R91.H1_H1 ;  /* 0x3000005bff787230 */ /* 0x000fce0000004100 */
.L_x_8910:
[----:B------:R-:W0:Y:S01]  /*1090*/  @UP0 LDCU.64 UR4, c[0x0][0x3a8] ;  /* 0x00007500ff0407ac */ /* 0x000e220008000a00 */
[----:B------:R-:W-:Y:S01]  /*10a0*/  PLOP3.LUT P0, PT, PT, PT, UP0, 0x80, 0x8 ;  /* 0x000000000008781c */ /* 0x000fe20003f0f008 */
[----:B------:R-:W-:Y:S01]  /*10b0*/  HFMA2 R89, -RZ, RZ, 0, 9.5367431640625e-07 ;  /* 0x00000010ff597431 */ /* 0x000fe200000001ff */
[----:B------:R-:W-:Y:S02]  /*10c0*/  PLOP3.LUT P1, PT, PT, PT, UP0, 0x80, 0x8 ;  /* 0x000000000008781c */ /* 0x000fe40003f2f008 */
[----:B------:R-:W-:-:S09]  /*10d0*/  IADD3 R121, PT, PT, R4, 0x80, RZ ;  /* 0x0000008004797810 */ /* 0x000fd20007ffe0ff */
[----:B0-----:R-:W-:-:S05]  /*10e0*/  @P0 IMAD.WIDE.U32 R88, R4, R89, UR4 ;  /* 0x0000000404580e25 */ /* 0x001fca000f8e0059 */
[----:B------:R0:W-:Y:S02]  /*10f0*/  @P1 STG.E.128 desc[UR8][R88.64], R84 ;  /* 0x0000005458001986 */ /* 0x0001e4000c101d08 */
.L_x_8907:
[----:B---34-:R-:W-:Y:S05]  /*1100*/  BSYNC.RECONVERGENT B0 ;  /* 0x0000000000007941 */ /* 0x018fea0003800200 */
.L_x_8906:
        /* <DEDUP_REMOVED lines=8> */
[----:B0-----:R-:W0:Y:S08]  /*1190*/  @P0 LDC.64 R88, c[0x0][0x398] ;  /* 0x0000e600ff580b82 */ /* 0x001e300000000a00 */
[----:B------:R-:W2:Y:S01]  /*11a0*/  @P1 LDC.64 R10, c[0x0][0x3a0] ;  /* 0x0000e800ff0a1b82 */ /* 0x000ea20000000a00 */
[----:B-1----:R-:W-:-:S04]  /*11b0*/  IMAD.WIDE.U32 R90, R121, 0x10, R90 ;  /* 0x00000010795a7825 */ /* 0x002fc800078e005a */
[----:B0-----:R-:W-:-:S05]  /*11c0*/  @P0 IMAD.WIDE.U32 R88, R121, 0x10, R88 ;  /* 0x0000001079580825 */ /* 0x001fca00078e0058 */
[----:B------:R0:W5:Y:S01]  /*11d0*/  @P0 LDG.E.128 R16, desc[UR8][R88.64] ;  /* 0x0000000858100981 */ /* 0x000162000c1e1d00 */
[----:B--2---:R-:W-:-:S05]  /*11e0*/  @P1 IMAD.WIDE.U32 R10, R121, 0x10, R10 ;  /* 0x00000010790a1825 */ /* 0x004fca00078e000a */
[----:B------:R0:W5:Y:S04]  /*11f0*/  @P1 LDG.E.128 R12, desc[UR8][R10.64] ;  /* 0x000000080a0c1981 */ /* 0x000168000c1e1d00 */
[----:B------:R-:W5:Y:S01]  /*1200*/  LDG.E.128 R88, desc[UR8][R90.64] ;  /* 0x000000085a587981 */ /* 0x000f62000c1e1d00 */
        /* <DEDUP_REMOVED lines=15> */
.L_x_8915:
[----:B-----5:R-:W-:Y:S02]  /*1300*/  HADD2.F32 R9, -RZ, R88.H0_H0 ;  /* 0x20000058ff097230 */ /* 0x020fe40000004100 */
[----:B------:R-:W-:Y:S02]  /*1310*/  HADD2.F32 R10, -RZ, R12.H0_H0 ;  /* 0x2000000cff0a7230 */ /* 0x000fe40000004100 */
[----:B------:R-:W-:Y:S02]  /*1320*/  HADD2.F32 R11, -RZ, R13.H0_H0 ;  /* 0x2000000dff0b7230 */ /* 0x000fe40000004100 */
[----:B------:R-:W-:Y:S02]  /*1330*/  HADD2.F32 R84, -RZ, R90.H0_H0 ;  /* 0x2000005aff547230 */ /* 0x000fe40000004100 */
[----:B------:R-:W-:Y:S01]  /*1340*/  FADD.FTZ R9, R10, R9 ;  /* 0x000000090a097221 */ /* 0x000fe20000010000 */
[----:B------:R-:W-:Y:S02]  /*1350*/  HADD2.F32 R10, -RZ, R89.H0_H0 ;  /* 0x20000059ff0a7230 */ /* 0x000fe40000004100 */
[----:B------:R-:W-:-:S02]  /*1360*/  HADD2.F32 R85, -RZ, R14.H0_H0 ;  /* 0x2000000eff557230 */ /* 0x000fc40000004100 */
[----:B------:R-:W-:Y:S02]  /*1370*/  HADD2.F32 R105, -RZ, R91.H0_H0 ;  /* 0x2000005bff697230 */ /* 0x000fe40000004100 */
[----:B------:R-:W-:Y:S01]  /*1380*/  FADD.FTZ R10, R11, R10 ;  /* 0x0000000a0b0a7221 */ /* 0x000fe20000010000 */
[----:B------:R-:W-:Y:S02]  /*1390*/  HADD2.F32 R90, -RZ, R90.H1_H1 ;  /* 0x3000005aff5a7230 */ /* 0x000fe40000004100 */
[----:B------:R-:W-:Y:S01]  /*13a0*/  FADD.FTZ R11, R85, R84 ;  /* 0x00000054550b7221 */ /* 0x000fe20000010000 */
[----:B------:R-:W-:Y:S02]  /*13b0*/  HADD2.F32 R84, -RZ, R15.H0_H0 ;  /* 0x2000000fff547230 */ /* 0x000fe40000004100 */
[----:B------:R-:W-:Y:S02]  /*13c0*/  HADD2.F32 R87, -RZ, R14.H1_H1 ;  /* 0x3000000eff577230 */ /* 0x000fe40000004100 */
[----:B------:R-:W-:-:S02]  /*13d0*/  HADD2.F32 R91, -RZ, R91.H1_H1 ;  /* 0x3000005bff5b7230 */ /* 0x000fc40000004100 */
[----:B------:R-:W-:Y:S01]  /*13e0*/  FADD.FTZ R105, R84, R105 ;  /* 0x0000006954697221 */ /* 0x000fe20000010000 */
[----:B------:R-:W-:Y:S02]  /*13f0*/  HADD2.F32 R114, -RZ, R15.H1_H1 ;  /* 0x3000000fff727230 */ /* 0x000fe40000004100 */
[----:B------:R-:W-:Y:S01]  /*1400*/  FADD.FTZ R104, R87, R90 ;  /* 0x0000005a57687221 */ /* 0x000fe20000010000 */
[----:B------:R-:W-:Y:S02]  /*1410*/  HADD2.F32 R88, -RZ, R88.H1_H1 ;  /* 0x30000058ff587230 */ /* 0x000fe40000004100 */
[----:B------:R-:W-:Y:S02]  /*1420*/  HADD2.F32 R89, -RZ, R89.H1_H1 ;  /* 0x30000059ff597230 */ /* 0x000fe40000004100 */
[----:B------:R-:W-:Y:S01]  /*1430*/  FADD.FTZ R114, R114, R91 ;  /* 0x0000005b72727221 */ /* 0x000fe20000010000 */
[----:B------:R-:W-:Y:S01]  /*1440*/  HADD2.F32 R84, -RZ, R13.H1_H1 ;  /* 0x3000000dff547230 */ /* 0x000fe20000004100 */
[----:B------:R-:W-:Y:S01]  /*1450*/  F2FP.F16.F32.PACK_AB R86, R104, R11 ;  /* 0x0000000b6856723e */ /* 0x000fe200000000ff */
[----:B------:R-:W-:-:S02]  /*1460*/  HADD2.F32 R103, -RZ, R12.H1_H1 ;  /* 0x3000000cff677230 */ /* 0x000fc40000004100 */
[----:B------:R-:W-:Y:S01]  /*1470*/  F2FP.F16.F32.PACK_AB R87, R114, R105 ;  /* 0x000000697257723e */ /* 0x000fe200000000ff */
[----:B------:R-:W-:Y:S02]  /*1480*/  FADD.FTZ R113, R84, R89 ;  /* 0x0000005954717221 */ /* 0x000fe40000010000 */
[----:B------:R-:W-:-:S03]  /*1490*/  FADD.FTZ R103, R103, R88 ;  /* 0x0000005867677221 */ /* 0x000fc60000010000 */
[----:B------:R-:W-:Y:S02]  /*14a0*/  F2FP.F16.F32.PACK_AB R85, R113, R10 ;  /* 0x0000000a7155723e */ /* 0x000fe400000000ff */
[----:B------:R-:W-:Y:S01]  /*14b0*/  F2FP.F16.F32.PACK_AB R84, R103, R9 ;  /* 0x000000096754723e */ /* 0x000fe200000000ff */
[----:B------:R-:W-:Y:S06]  /*14c0*/  BRA `(.L_x_8916) ;  /* 0x0000000400307947 */ /* 0x000fec0003800000 */
.L_x_8914:
        /* <DEDUP_REMOVED lines=32> */
.L_x_8917:
[----:B-----5:R-:W-:Y:S02]  /*16d0*/  HADD2.F32 R9, -RZ, R88.H0_H0 ;  /* 0x20000058ff097230 */ /* 0x020fe40000004100 */
[----:B------:R-:W-:Y:S02]  /*16e0*/  HADD2.F32 R10, -RZ, R16.H0_H0 ;  /* 0x20000010ff0a7230 */ /* 0x000fe40000004100 */
[----:B------:R-:W-:Y:S02]  /*16f0*/  HADD2.F32 R11, -RZ, R89.H0_H0 ;  /* 0x20000059ff0b7230 */ /* 0x000fe40000004100 */
[----:B------:R-:W-:Y:S02]  /*1700*/  HADD2.F32 R86, -RZ, R17.H0_H0 ;  /* 0x20000011ff567230 */ /* 0x000fe40000004100 */
[----:B------:R-:W-:Y:S01]  /*1710*/  FADD.FTZ R9, R10, R9 ;  /* 0x000000090a097221 */ /* 0x000fe20000010000 */
[----:B------:R-:W-:Y:S02]  /*1720*/  HADD2.F32 R103, -RZ, R88.H1_H1 ;  /* 0x30000058ff677230 */ /* 0x000fe40000004100 */
[----:B------:R-:W-:-:S02]  /*1730*/  HADD2.F32 R84, -RZ, R16.H1_H1 ;  /* 0x30000010ff547230 */ /* 0x000fc40000004100 */
[----:B------:R-:W-:Y:S01]  /*1740*/  FADD.FTZ R10, R86, R11 ;  /* 0x0000000b560a7221 */ /* 0x000fe20000010000 */
[--C-:B------:R-:W-:Y:S02]  /*1750*/  HADD2.F32 R11, -RZ, R90.reuse.H0_H0 ;  /* 0x2000005aff0b7230 */ /* 0x100fe40000004100 */
[----:B------:R-:W-:Y:S02]  /*1760*/  HADD2.F32 R113, -RZ, R89.H1_H1 ;  /* 0x30000059ff717230 */ /* 0x000fe40000004100 */
[----:B------:R-:W-:Y:S01]  /*1770*/  FADD.FTZ R103, R84, R103 ;  /* 0x0000006754677221 */ /* 0x000fe20000010000 */
[----:B------:R-:W-:Y:S02]  /*1780*/  HADD2.F32 R90, -RZ, R90.H1_H1 ;  /* 0x3000005aff5a7230 */ /* 0x000fe40000004100 */
[----:B------:R-:W-:Y:S02]  /*1790*/  HADD2.F32 R84, -RZ, R17.H1_H1 ;  /* 0x30000011ff547230 */ /* 0x000fe40000004100 */
[----:B------:R-:W-:-:S02]  /*17a0*/  HADD2.F32 R85, -RZ, R18.H1_H1 ;  /* 0x30000012ff557230 */ /* 0x000fc40000004100 */
[----:B------:R-:W-:Y:S02]  /*17b0*/  HADD2.F32 R86, -RZ, R18.H0_H0 ;  /* 0x20000012ff567230 */ /* 0x000fe40000004100 */
[----:B------:R-:W-:Y:S01]  /*17c0*/  FADD.FTZ R113, R84, R113 ;  /* 0x0000007154717221 */ /* 0x000fe20000010000 */
[----:B------:R-:W-:Y:S02]  /*17d0*/  HADD2.F32 R84, -RZ, R91.H0_H0 ;  /* 0x2000005bff547230 */ /* 0x000fe40000004100 */
[----:B------:R-:W-:Y:S01]  /*17e0*/  FADD.FTZ R90, R85, R90 ;  /* 0x0000005a555a7221 */ /* 0x000fe20000010000 */
[----:B------:R-:W-:Y:S02]  /*17f0*/  HADD2.F32 R85, -RZ, R19.H0_H0 ;  /* 0x20000013ff557230 */ /* 0x000fe40000004100 */
[----:B------:R-:W-:Y:S01]  /*1800*/  FADD.FTZ R11, R86, R11 ;  /* 0x0000000b560b7221 */ /* 0x000fe20000010000 */
[----:B------:R-:W-:Y:S02]  /*1810*/  HADD2.F32 R91, -RZ, R91.H1_H1 ;  /* 0x3000005bff5b7230 */ /* 0x000fe40000004100 */
[----:B------:R-:W-:-:S02]  /*1820*/  HADD2.F32 R86, -RZ, R19.H1_H1 ;  /* 0x30000013ff567230 */ /* 0x000fc40000004100 */
[----:B------:R-:W-:Y:S01]  /*1830*/  FADD.FTZ R105, R85, R84 ;  /* 0x0000005455697221 */ /* 0x000fe20000010000 */
[----:B------:R-:W-:Y:S02]  /*1840*/  HADD2.F32 R84, -RZ, R12.H0_H0 ;  /* 0x2000000cff547230 */ /* 0x000fe40000004100 */
[----:B------:R-:W-:Y:S02]  /*1850*/  HADD2.F32 R85, -RZ, R13.H0_H0 ;  /* 0x2000000dff557230 */ /* 0x000fe40000004100 */
[----:B------:R-:W-:Y:S01]  /*1860*/  FADD.FTZ R86, R86, R91 ;  /* 0x0000005b56567221 */ /* 0x000fe20000010000 */
[----:B------:R-:W-:Y:S01]  /*1870*/  FADD.FTZ R9, R84, R9 ;  /* 0x0000000954097221 */ /* 0x000fe20000010000 */
[--C-:B------:R-:W-:Y:S02]  /*1880*/  HADD2.F32 R84, -RZ, R14.reuse.H0_H0 ;  /* 0x2000000eff547230 */ /* 0x100fe40000004100 */
[----:B------:R-:W-:Y:S01]  /*1890*/  FADD.FTZ R10, R85, R10 ;  /* 0x0000000a550a7221 */ /* 0x000fe20000010000 */
[----:B------:R-:W-:-:S02]  /*18a0*/  HADD2.F32 R85, -RZ, R14.H1_H1 ;  /* 0x3000000eff557230 */ /* 0x000fc40000004100 */
[----:B------:R-:W-:Y:S01]  /*18b0*/  FADD.FTZ R11, R84, R11 ;  /* 0x0000000b540b7221 */ /* 0x000fe20000010000 */
[--C-:B------:R-:W-:Y:S02]  /*18c0*/  HADD2.F32 R84, -RZ, R15.reuse.H0_H0 ;  /* 0x2000000fff547230 */ /* 0x100fe40000004100 */
[----:B------:R-:W-:Y:S01]  /*18d0*/  FADD.FTZ R104, R85, R90 ;  /* 0x0000005a55687221 */ /* 0x000fe20000010000 */
[----:B------:R-:W-:Y:S02]  /*18e0*/  HADD2.F32 R85, -RZ, R15.H1_H1 ;  /* 0x3000000fff557230 */ /* 0x000fe40000004100 */
[----:B------:R-:W-:Y:S01]  /*18f0*/  FADD.FTZ R105, R84, R105 ;  /* 0x0000006954697221 */ /* 0x000fe20000010000 */
[----:B------:R-:W-:Y:S02]  /*1900*/  HADD2.F32 R84, -RZ, R12.H1_H1 ;  /* 0x3000000cff547230 */ /* 0x000fe40000004100 */
[----:B------:R-:W-:Y:S01]  /*1910*/  FADD.FTZ R114, R85, R86 ;  /* 0x0000005655727221 */ /* 0x000fe20000010000 */
[----:B------:R-:W-:-:S02]  /*1920*/  HADD2.F32 R86, -RZ, R13.H1_H1 ;  /* 0x3000000dff567230 */ /* 0x000fc40000004100 */
[----:B------:R-:W-:Y:S02]  /*1930*/  FADD.FTZ R103, R84, R103 ;  /* 0x0000006754677221 */ /* 0x000fe40000010000 */
[----:B------:R-:W-:Y:S01]  /*1940*/  F2FP.F16.F32.PACK_AB R87, R114, R105 ;  /* 0x000000697257723e */ /* 0x000fe200000000ff */
[----:B------:R-:W-:Y:S01]  /*1950*/  FADD.FTZ R113, R86, R113 ;  /* 0x0000007156717221 */ /* 0x000fe20000010000 */
[----:B------:R-:W-:Y:S02]  /*1960*/  F2FP.F16.F32.PACK_AB R86, R104, R11 ;  /* 0x0000000b6856723e */ /* 0x000fe400000000ff */
[----:B------:R-:W-:Y:S02]  /*1970*/  F2FP.F16.F32.PACK_AB R84, R103, R9 ;  /* 0x000000096754723e */ /* 0x000fe400000000ff */
[----:B------:R-:W-:-:S07]  /*1980*/  F2FP.F16.F32.PACK_AB R85, R113, R10 ;  /* 0x0000000a7155723e */ /* 0x000fce00000000ff */
.L_x_8916:
[----:B------:R-:W0:Y:S01]  /*1990*/  @UP0 LDCU.64 UR4, c[0x0][0x3a8] ;  /* 0x00007500ff0407ac */ /* 0x000e220008000a00 */
[----:B------:R-:W-:Y:S02]  /*19a0*/  PLOP3.LUT P0, PT, PT, PT, UP0, 0x80, 0x8 ;  /* 0x000000000008781c */ /* 0x000fe40003f0f008 */
[----:B------:R-:W-:Y:S02]  /*19b0*/  PLOP3.LUT P1, PT, PT, PT, UP0, 0x80, 0x8 ;  /* 0x000000000008781c */ /* 0x000fe40003f2f008 */
[----:B------:R-:W-:-:S09]  /*19c0*/  MOV R88, 0x10 ;  /* 0x0000001000587802 */ /* 0x000fd20000000f00 */
[C---:B0-----:R-:W-:Y:S01]  /*19d0*/  @P0 IMAD.WIDE.U32 R88, R121.reuse, R88, UR4 ;  /* 0x0000000479580e25 */ /* 0x041fe2000f8e0058 */
[----:B------:R-:W-:-:S04]  /*19e0*/  IADD3 R121, PT, PT, R121, 0x80, RZ ;  /* 0x0000008079797810 */ /* 0x000fc80007ffe0ff */
[----:B------:R1:W-:Y:S03]  /*19f0*/  @P1 STG.E.128 desc[UR8][R88.64], R84 ;  /* 0x0000005458001986 */ /* 0x0003e6000c101d08 */
.L_x_8913:
[----:B------:R-:W-:Y:S05]  /*1a00*/  BSYNC.RECONVERGENT B0 ;  /* 0x0000000000007941 */ /* 0x000fea0003800200 */
.L_x_8912:
        /* <DEDUP_REMOVED lines=9> */
[----:B01----:R-:W0:Y:S01]  /*1aa0*/  @P1 LDC.64 R88, c[0x0][0x3a0] ;  /* 0x0000e800ff581b82 */ /* 0x003e220000000a00 */
[----:B---3--:R-:W-:-:S05]  /*1ab0*/  @P0 IMAD.WIDE.U32 R90, R121, 0x10, R90 ;  /* 0x00000010795a0825 */ /* 0x008fca00078e005a */
[----:B------:R2:W5:Y:S01]  /*1ac0*/  @P0 LDG.E.128 R16, desc[UR8][R90.64] ;  /* 0x000000085a100981 */ /* 0x000562000c1e1d00 */
[----:B0-----:R-:W-:-:S05]  /*1ad0*/  @P1 IMAD.WIDE.U32 R88, R121, 0x10, R88 ;  /* 0x0000001079581825 */ /* 0x001fca00078e0058 */
[----:B------:R0:W5:Y:S01]  /*1ae0*/  @P1 LDG.E.128 R12, desc[UR8][R88.64] ;  /* 0x00000008580c1981 */ /* 0x000162000c1e1d00 */
[----:B--2---:R-:W-:-:S06]  /*1af0*/  IMAD.WIDE.U32 R90, R121, 0x10, R92 ;  /* 0x00000010795a7825 */ /* 0x004fcc00078e005c */
        /* <DEDUP_REMOVED lines=16> */
.L_x_8921:
        /* <DEDUP_REMOVED lines=29> */
.L_x_8920:
        /* <DEDUP_REMOVED lines=32> */
.L_x_8923:
[----:B-----5:R-:W-:Y:S02]  /*1fd0*/  HADD2.F32 R92, -RZ, R88.H0_H0 ;  /* 0x20000058ff5c7230 */ /* 0x020fe40000004100 */
[----:B------:R-:W-:Y:S02]  /*1fe0*/  HADD2.F32 R85, -RZ, R16.H0_H0 ;  /* 0x20000010ff557230 */ /* 0x000fe40000004100 */
[----:B------:R-:W-:Y:S02]  /*1ff0*/  HADD2.F32 R93, -RZ, R89.H0_H0 ;  /* 0x20000059ff5d7230 */ /* 0x000fe40000004100 */
[----:B------:R-:W-:Y:S02]  /*2000*/  HADD2.F32 R84, -RZ, R17.H0_H0 ;  /* 0x20000011ff547230 */ /* 0x000fe40000004100 */
[----:B------:R-:W-:Y:S01]  /*2010*/  FADD.FTZ R92, R85, R92 ;  /* 0x0000005c555c7221 */ /* 0x000fe20000010000 */
[----:B------:R-:W-:Y:S02]  /*2020*/  HADD2.F32 R115, -RZ, R89.H1_H1 ;  /* 0x30000059ff737230 */ /* 0x000fe40000004100 */
[----:B------:R-:W-:-:S02]  /*2030*/  HADD2.F32 R94, -RZ, R90.H0_H0 ;  /* 0x2000005aff5e7230 */ /* 0x000fc40000004100 */
[----:B------:R-:W-:Y:S01]  /*2040*/  FADD.FTZ R93, R84, R93 ;  /* 0x0000005d545d7221 */ /* 0x000fe20000010000 */
[----:B------:R-:W-:Y:S02]  /*2050*/  HADD2.F32 R84, -RZ, R17.H1_H1 ;  /* 0x30000011ff547230 */ /* 0x000fe40000004100 */
[----:B------:R-:W-:Y:S02]  /*2060*/  HADD2.F32 R85, -RZ, R18.H0_H0 ;  /* 0x20000012ff557230 */ /* 0x000fe40000004100 */
[----:B------:R-:W-:Y:S02]  /*2070*/  HADD2.F32 R106, -RZ, R88.H1_H1 ;  /* 0x30000058ff6a7230 */ /* 0x000fe40000004100 */
[----:B------:R-:W-:Y:S01]  /*2080*/  FADD.FTZ R115, R84, R115 ;  /* 0x0000007354737221 */ /* 0x000fe20000010000 */
[----:B------:R-:W-:Y:S02]  /*2090*/  HADD2.F32 R84, -RZ, R91.H0_H0 ;  /* 0x2000005bff547230 */ /* 0x000fe40000004100 */
[----:B------:R-:W-:Y:S01]  /*20a0*/  FADD.FTZ R94, R85, R94 ;  /* 0x0000005e555e7221 */ /* 0x000fe20000010000 */
[----:B------:R-:W-:-:S02]  /*20b0*/  HADD2.F32 R85, -RZ, R19.H0_H0 ;  /* 0x20000013ff557230 */ /* 0x000fc40000004100 */
[----:B------:R-:W-:Y:S02]  /*20c0*/  HADD2.F32 R87, -RZ, R16.H1_H1 ;  /* 0x30000010ff577230 */ /* 0x000fe40000004100 */
[----:B------:R-:W-:Y:S02]  /*20d0*/  HADD2.F32 R90, -RZ, R90.H1_H1 ;  /* 0x3000005aff5a7230 */ /* 0x000fe40000004100 */
[----:B------:R-:W-:Y:S01]  /*20e0*/  FADD.FTZ R108, R85, R84 ;  /* 0x00000054556c7221 */ /* 0x000fe20000010000 */
[----:B------:R-:W-:Y:S02]  /*20f0*/  HADD2.F32 R85, -RZ, R12.H0_H0 ;  /* 0x2000000cff557230 */ /* 0x000fe40000004100 */
[----:B------:R-:W-:Y:S01]  /*2100*/  FADD.FTZ R106, R87, R106 ;  /* 0x0000006a576a7221 */ /* 0x000fe20000010000 */
[----:B------:R-:W-:Y:S02]  /*2110*/  HADD2.F32 R84, -RZ, R13.H0_H0 ;  /* 0x2000000dff547230 */ /* 0x000fe40000004100 */
        /* <DEDUP_REMOVED lines=15> */
[----:B------:R-:W-:-:S03]  /*2210*/  HADD2.F32 R85, -RZ, R12.H1_H1 ;  /* 0x3000000cff557230 */ /* 0x000fc60000004100 */
[----:B------:R-:W-:Y:S01]  /*2220*/  FADD.FTZ R116, R87, R86 ;  /* 0x0000005657747221 */ /* 0x000fe20000010000 */
[----:B------:R-:W-:Y:S01]  /*2230*/  FADD.FTZ R115, R84, R115 ;  /* 0x0000007354737221 */ /* 0x000fe20000010000 */
[----:B------:R-:W-:Y:S01]  /*2240*/  FADD.FTZ R106, R85, R106 ;  /* 0x0000006a556a7221 */ /* 0x000fe20000010000 */
[----:B------:R-:W-:Y:S02]  /*2250*/  F2FP.F16.F32.PACK_AB R86, R107, R94 ;  /* 0x0000005e6b56723e */ /* 0x000fe400000000ff */
[----:B------:R-:W-:Y:S02]  /*2260*/  F2FP.F16.F32.PACK_AB R87, R116, R108 ;  /* 0x0000006c7457723e */ /* 0x000fe400000000ff */
[----:B------:R-:W-:Y:S02]  /*2270*/  F2FP.F16.F32.PACK_AB R85, R115, R93 ;  /* 0x0000005d7355723e */ /* 0x000fe400000000ff */
[----:B------:R-:W-:-:S07]  /*2280*/  F2FP.F16.F32.PACK_AB R84, R106, R92 ;  /* 0x0000005c6a54723e */ /* 0x000fce00000000ff */
.L_x_8922:
[----:B------:R-:W0:Y:S01]  /*2290*/  @UP0 LDCU.64 UR4, c[0x0][0x3a8] ;  /* 0x00007500ff0407ac */ /* 0x000e220008000a00 */
[----:B------:R-:W-:Y:S01]  /*22a0*/  PLOP3.LUT P0, PT, PT, PT, UP0, 0x80, 0x8 ;  /* 0x000000000008781c */ /* 0x000fe20003f0f008 */
[----:B------:R-:W-:Y:S01]  /*22b0*/  HFMA2 R88, -RZ, RZ, 0, 9.5367431640625e-07 ;  /* 0x00000010ff587431 */ /* 0x000fe200000001ff */
[----:B------:R-:W-:-:S11]  /*22c0*/  PLOP3.LUT P1, PT, PT, PT, UP0, 0x80, 0x8 ;  /* 0x000000000008781c */ /* 0x000fd60003f2f008 */
[C---:B0-----:R-:W-:Y:S01]  /*22d0*/  @P0 IMAD.WIDE.U32 R88, R121.reuse, R88, UR4 ;  /* 0x0000000479580e25 */ /* 0x041fe2000f8e0058 */
[----:B------:R-:W-:-:S04]  /*22e0*/  IADD3 R121, PT, PT, R121, 0x80, RZ ;  /* 0x0000008079797810 */ /* 0x000fc80007ffe0ff */
[----:B------:R2:W-:Y:S03]  /*22f0*/  @P1 STG.E.128 desc[UR8][R88.64], R84 ;  /* 0x0000005458001986 */ /* 0x0005e6000c101d08 */
.L_x_8919:
[----:B------:R-:W-:Y:S05]  /*2300*/  BSYNC.RECONVERGENT B0 ;  /* 0x0000000000007941 */ /* 0x000fea0003800200 */
.L_x_8918:
        /* <DEDUP_REMOVED lines=11> */
[----:B------:R3:W5:Y:S01]  /*23c0*/  @P0 LDG.E.128 R16, desc[UR8][R90.64] ;  /* 0x000000085a100981 */ /* 0x000762000c1e1d00 */
[----:B0-----:R-:W-:-:S05]  /*23d0*/  @P1 IMAD.WIDE.U32 R88, R121, 0x10, R88 ;  /* 0x0000001079581825 */ /* 0x001fca00078e0058 */
[----:B------:R0:W5:Y:S01]  /*23e0*/  @P1 LDG.E.128 R12, desc[UR8][R88.64] ;  /* 0x00000008580c1981 */ /* 0x000162000c1e1d00 */
[----:B---3--:R-:W-:-:S06]  /*23f0*/  IMAD.WIDE.U32 R90, R121, 0x10, R96 ;  /* 0x00000010795a7825 */ /* 0x008fcc00078e0060 */
        /* <DEDUP_REMOVED lines=16> */
.L_x_8927:
[----:B-----5:R-:W-:Y:S02]  /*2500*/  HADD2.F32 R95, -RZ, R88.H0_H0 ;  /* 0x20000058ff5f7230 */ /* 0x020fe40000004100 */
[----:B------:R-:W-:Y:S02]  /*2510*/  HADD2.F32 R84, -RZ, R12.H0_H0 ;  /* 0x2000000cff547230 */ /* 0x000fe40000004100 */
[----:B------:R-:W-:Y:S02]  /*2520*/  HADD2.F32 R97, -RZ, R90.H0_H0 ;  /* 0x2000005aff617230 */ /* 0x000fe40000004100 */
[----:B------:R-:W-:Y:S02]  /*2530*/  HADD2.F32 R111, -RZ, R91.H0_H0 ;  /* 0x2000005bff6f7230 */ /* 0x000fe40000004100 */
[----:B------:R-:W-:Y:S01]  /*2540*/  FADD.FTZ R95, R84, R95 ;  /* 0x0000005f545f7221 */ /* 0x000fe20000010000 */
[----:B------:R-:W-:Y:S02]  /*2550*/  HADD2.F32 R84, -RZ, R14.H0_H0 ;  /* 0x2000000eff547230 */ /* 0x000fe40000004100 */
[----:B------:R-:W-:-:S02]  /*2560*/  HADD2.F32 R96, -RZ, R89.H0_H0 ;  /* 0x20000059ff607230 */ /* 0x000fc40000004100 */
[----:B------:R-:W-:Y:S02]  /*2570*/  HADD2.F32 R90, -RZ, R90.H1_H1 ;  /* 0x3000005aff5a7230 */ /* 0x000fe40000004100 */
[----:B------:R-:W-:Y:S01]  /*2580*/  FADD.FTZ R97, R84, R97 ;  /* 0x0000006154617221 */ /* 0x000fe20000010000 */
[----:B------:R-:W-:Y:S02]  /*2590*/  HADD2.F32 R84, -RZ, R15.H0_H0 ;  /* 0x2000000fff547230 */ /* 0x000fe40000004100 */
        /* <DEDUP_REMOVED lines=19> */
.L_x_8926:
        /* <DEDUP_REMOVED lines=32> */
.L_x_8929:
[----:B-----5:R-:W-:Y:S02]  /*28d0*/  HADD2.F32 R95, -RZ, R88.H0_H0 ;  /* 0x20000058ff5f7230 */ /* 0x020fe40000004100 */
[----:B------:R-:W-:Y:S02]  /*28e0*/  HADD2.F32 R84, -RZ, R16.H0_H0 ;  /* 0x20000010ff547230 */ /* 0x000fe40000004100 */
[----:B------:R-:W-:Y:S02]  /*28f0*/  HADD2.F32 R96, -RZ, R89.H0_H0 ;  /* 0x20000059ff607230 */ /* 0x000fe40000004100 */
[----:B------:R-:W-:Y:S02]  /*2900*/  HADD2.F32 R85, -RZ, R17.H0_H0 ;  /* 0x20000011ff557230 */ /* 0x000fe40000004100 */
[----:B------:R-:W-:Y:S01]  /*2910*/  FADD.FTZ R95, R84, R95 ;  /* 0x0000005f545f7221 */ /* 0x000fe20000010000 */
[----:B------:R-:W-:Y:S02]  /*2920*/  HADD2.F32 R97, -RZ, R90.H0_H0 ;  /* 0x2000005aff617230 */ /* 0x000fe40000004100 */
[----:B------:R-:W-:-:S02]  /*2930*/  HADD2.F32 R117, -RZ, R89.H1_H1 ;  /* 0x30000059ff757230 */ /* 0x000fc40000004100 */
[----:B------:R-:W-:Y:S01]  /*2940*/  FADD.FTZ R96, R85, R96 ;  /* 0x0000006055607221 */ /* 0x000fe20000010000 */
[----:B------:R-:W-:Y:S02]  /*2950*/  HADD2.F32 R90, -RZ, R90.H1_H1 ;  /* 0x3000005aff5a7230 */ /* 0x000fe40000004100 */
[----:B------:R-:W-:Y:S02]  /*2960*/  HADD2.F32 R84, -RZ, R17.H1_H1 ;  /* 0x30000011ff547230 */ /* 0x000fe40000004100 */
[----:B------:R-:W-:Y:S02]  /*2970*/  HADD2.F32 R85, -RZ, R18.H1_H1 ;  /* 0x30000012ff557230 */ /* 0x000fe40000004100 */
[----:B------:R-:W-:Y:S02]  /*2980*/  HADD2.F32 R109, -RZ, R88.H1_H1 ;  /* 0x30000058ff6d7230 */ /* 0x000fe40000004100 */
[----:B------:R-:W-:Y:S01]  /*2990*/  FADD.FTZ R117, R84, R117 ;  /* 0x0000007554757221 */ /* 0x000fe20000010000 */
[----:B------:R-:W-:-:S02]  /*29a0*/  HADD2.F32 R84, -RZ, R91.H0_H0 ;  /* 0x2000005bff547230 */ /* 0x000fc40000004100 */
[----:B------:R-:W-:Y:S01]  /*29b0*/  FADD.FTZ R90, R85, R90 ;  /* 0x0000005a555a7221 */ /* 0x000fe20000010000 */
[----:B------:R-:W-:Y:S02]  /*29c0*/  HADD2.F32 R85, -RZ, R19.H0_H0 ;  /* 0x20000013ff557230 */ /* 0x000fe40000004100 */
[----:B------:R-:W-:Y:S02]  /*29d0*/  HADD2.F32 R86, -RZ, R16.H1_H1 ;  /* 0x30000010ff567230 */ /* 0x000fe40000004100 */
[----:B------:R-:W-:Y:S02]  /*29e0*/  HADD2.F32 R91, -RZ, R91.H1_H1 ;  /* 0x3000005bff5b7230 */ /* 0x000fe40000004100 */
[----:B------:R-:W-:Y:S01]  /*29f0*/  FADD.FTZ R111, R85, R84 ;  /* 0x00000054556f7221 */ /* 0x000fe20000010000 */
[----:B------:R-:W-:Y:S02]  /*2a00*/  HADD2.F32 R84, -RZ, R12.H0_H0 ;  /* 0x2000000cff547230 */ /* 0x000fe40000004100 */
[----:B------:R-:W-:Y:S01]  /*2a10*/  FADD.FTZ R109, R86, R109 ;  /* 0x0000006d566d7221 */ /* 0x000fe20000010000 */
[----:B------:R-:W-:-:S02]  /*2a20*/  HADD2.F32 R85, -RZ, R13.H0_H0 ;  /* 0x2000000dff557230 */ /* 0x000fc40000004100 */
[----:B------:R-:W-:Y:S02]  /*2a30*/  HADD2.F32 R86, -RZ, R18.H0_H0 ;  /* 0x20000012ff567230 */ /* 0x000fe40000004100 */
[----:B------:R-:W-:Y:S01]  /*2a40*/  FADD.FTZ R95, R84, R95 ;  /* 0x0000005f545f7221 */ /* 0x000fe20000010000 */
[--C-:B------:R-:W-:Y:S02]  /*2a50*/  HADD2.F32 R84, -RZ, R14.reuse.H0_H0 ;  /* 0x2000000eff547230 */ /* 0x100fe40000004100 */
[----:B------:R-:W-:Y:S01]  /*2a60*/  FADD.FTZ R96, R85, R96 ;  /* 0x0000006055607221 */ /* 0x000fe20000010000 */
[----:B------:R-:W-:Y:S02]  /*2a70*/  HADD2.F32 R85, -RZ, R14.H1_H1 ;  /* 0x3000000eff557230 */ /* 0x000fe40000004100 */
[----:B------:R-:W-:Y:S01]  /*2a80*/  FADD.FTZ R97, R86, R97 ;  /* 0x0000006156617221 */ /* 0x000fe20000010000 */
[----:B------:R-:W-:-:S03]  /*2a90*/  HADD2.F32 R86, -RZ, R19.H1_H1 ;  /* 0x30000013ff567230 */ /* 0x000fc60000004100 */
[----:B------:R-:W-:Y:S01]  /*2aa0*/  FADD.FTZ R97, R84, R97 ;  /* 0x0000006154617221 */ /* 0x000fe20000010000 */
        /* <DEDUP_REMOVED lines=14> */
.L_x_8928:
[----:B------:R-:W0:Y:S01]  /*2b90*/  @UP0 LDCU.64 UR4, c[0x0][0x3a8] ;  /* 0x00007500ff0407ac */ /* 0x000e220008000a00 */
[----:B------:R-:W-:Y:S02]  /*2ba0*/  PLOP3.LUT P0, PT, PT, PT, UP0, 0x80, 0x8 ;  /* 0x000000000008781c */ /* 0x000fe40003f0f008 */
[----:B------:R-:W-:Y:S02]  /*2bb0*/  PLOP3.LUT P1, PT, PT, PT, UP0, 0x80, 0x8 ;  /* 0x000000000008781c */ /* 0x000fe40003f2f008 */
[----:B------:R-:W-:-:S09]  /*2bc0*/  MOV R88, 0x10 ;  /* 0x0000001000587802 */ /* 0x000fd20000000f00 */
[----:B0-----:R-:W-:-:S05]  /*2bd0*/  @P0 IMAD.WIDE.U32 R88, R121, R88, UR4 ;  /* 0x0000000479580e25 */ /* 0x001fca000f8e0058 */
[----:B------:R3:W-:Y:S02]  /*2be0*/  @P1 STG.E.128 desc[UR8][R88.64], R84 ;  /* 0x0000005458001986 */ /* 0x0007e4000c101d08 */
.L_x_8925:
[----:B------:R-:W-:Y:S05]  /*2bf0*/  BSYNC.RECONVERGENT B0 ;  /* 0x0000000000007941 */ /* 0x000fea0003800200 */
.L_x_8924:
        /* <DEDUP_REMOVED lines=130> */
[----:B------:R-:W-:Y:S01]  /*3420*/  HFMA2 R122, -RZ, RZ, 0, 0 ;  /* 0x00000000ff7a7431 */ /* 0x000fe200000001ff */
[----:B------:R-:W-:-:S03]  /*3430*/  @!P5 MOV R122, R2 ;  /* 0x00000002007ad202 */ /* 0x000fc60000000f00 */
        /* <DEDUP_REMOVED lines=52> */
[----:B------:R-:W-:-:S05]  /*3780*/  MOV R91, UR6 ;  /* 0x00000006005b7c02 */ /* 0x000fca0008000f00 */
        /* <DEDUP_REMOVED lines=19> */
[----:B------:R-:W-:Y:S01]  /*38c0*/  F2FP.F16.F32.PACK_AB R88, R89, R88 ;  /* 0x000000585958723e */ /* 0x000fe200000000ff */
[----:B------:R-:W-:Y:S01]  /*38d0*/  FADD.FTZ R89, R6, -R121 ;  /* 0x8000007906597221 */ /* 0x000fe20000010000 */
[----:B------:R-:W-:Y:S01]  /*38e0*/  FFMA.FTZ R90, R90, R83, R75 ;  /* 0x000000535a5a7223 */ /* 0x000fe2000001004b */
[C---:B------:R-:W-:Y:S02]  /*38f0*/  FMUL.FTZ R91, R122.reuse, R91 ;  /* 0x0000005b7a5b7220 */ /* 0x040fe40000410000 */
[----:B------:R-:W-:-:S04]  /*3900*/  FMUL.FTZ R89, R122, R89 ;  /* 0x000000597a597220 */ /* 0x000fc80000410000 */
[----:B------:R-:W-:-:S05]  /*3910*/  FFMA.FTZ R89, R89, R82, R74 ;  /* 0x0000005259597223 */ /* 0x000fca000001004a */
[----:B------:R-:W-:Y:S01]  /*3920*/  F2FP.F16.F32.PACK_AB R89, R90, R89 ;  /* 0x000000595a59723e */ /* 0x000fe200000000ff */
[----:B------:R-:W-:Y:S01]  /*3930*/  FFMA.FTZ R90, R91, R76, R68 ;  /* 0x0000004c5b5a7223 */ /* 0x000fe20000010044 */
[----:B------:R-:W-:Y:S01]  /*3940*/  FFMA.FTZ R91, R124, R77, R69 ;  /* 0x0000004d7c5b7223 */ /* 0x000fe20000010045 */
[----:B------:R-:W-:-:S04]  /*3950*/  FMUL.FTZ R124, R122, R123 ;  /* 0x0000007b7a7c7220 */ /* 0x000fc80000410000 */
[----:B------:R-:W-:Y:S01]  /*3960*/  F2FP.F16.F32.PACK_AB R90, R91, R90 ;  /* 0x0000005a5b5a723e */ /* 0x000fe200000000ff */
[----:B------:R-:W-:Y:S01]  /*3970*/  FADD.FTZ R91, R8, -R121 ;  /* 0x80000079085b7221 */ /* 0x000fe20000010000 */
[----:B------:R-:W-:-:S03]  /*3980*/  FFMA.FTZ R124, R124, R79, R71 ;  /* 0x0000004f7c7c7223 */ /* 0x000fc60000010047 */
[----:B------:R-:W-:-:S04]  /*3990*/  FMUL.FTZ R91, R122, R91 ;  /* 0x0000005b7a5b7220 */ /* 0x000fc80000410000 */
[----:B------:R-:W-:-:S05]  /*39a0*/  FFMA.FTZ R91, R91, R78, R70 ;  /* 0x0000004e5b5b7223 */ /* 0x000fca0000010046 */
[----:B------:R-:W-:Y:S02]  /*39b0*/  F2FP.F16.F32.PACK_AB R91, R124, R91 ;  /* 0x0000005b7c5b723e */ /* 0x000fe400000000ff */
[----:B------:R-:W0:Y:S02]  /*39c0*/  LDC.64 R124, c[0x0][0x428] ;  /* 0x00010a00ff7c7b82 */ /* 0x000e240000000a00 */
[C---:B0-----:R-:W-:Y:S01]  /*39d0*/  IMAD.WIDE.U32 R124, R4.reuse, 0x10, R124 ;  /* 0x00000010047c7825 */ /* 0x041fe200078e007c */
[----:B------:R-:W-:-:S04]  /*39e0*/  IADD3 R4, PT, PT, R4, 0x80, RZ ;  /* 0x0000008004047810 */ /* 0x000fc80007ffe0ff */
[----:B------:R1:W-:Y:S03]  /*39f0*/  STG.E.128 desc[UR8][R124.64], R88 ;  /* 0x000000587c007986 */ /* 0x0003e6000c101d08 */
.L_x_8931:
[----:B------:R-:W-:Y:S05]  /*3a00*/  BSYNC.RECONVERGENT B0 ;  /* 0x0000000000007941 */ /* 0x000fea0003800200 */
.L_x_8930:
        /* <DEDUP_REMOVED lines=34> */
.L_x_8933:
[----:B------:R-:W-:Y:S05]  /*3c30*/  BSYNC.RECONVERGENT B0 ;  /* 0x0000000000007941 */ /* 0x000fea0003800200 */
.L_x_8932:
        /* <DEDUP_REMOVED lines=34> */
.L_x_8935:
[----:B------:R-:W-:Y:S05]  /*3e60*/  BSYNC.RECONVERGENT B0 ;  /* 0x0000000000007941 */ /* 0x000fea0003800200 */
.L_x_8934:
        /* <DEDUP_REMOVED lines=10> */
[C---:B------:R-:W-:Y:S01]  /*3f10*/  FMUL.FTZ R123, R122.reuse, R124 ;  /* 0x0000007c7a7b7220 */ /* 0x040fe20000410000 */
        /* <DEDUP_REMOVED lines=14> */
[----:B------:R-:W-:Y:S01]  /*4000*/  F2FP.F16.F32.PACK_AB R91, R122, R91 ;  /* 0x0000005b7a5b723e */ /* 0x000fe200000000ff */
[----:B------:R-:W-:Y:S01]  /*4010*/  FFMA.FTZ R122, R90, R35, R27 ;  /* 0x000000235a7a7223 */ /* 0x000fe2000001001b */
[----:B------:R-:W-:Y:S02]  /*4020*/  F2FP.F16.F32.PACK_AB R90, R124, R123 ;  /* 0x0000007b7c5a723e */ /* 0x000fe400000000ff */
[----:B------:R-:W-:Y:S02]  /*4030*/  F2FP.F16.F32.PACK_AB R88, R88, R121 ;  /* 0x000000795858723e */ /* 0x000fe400000000ff */
[----:B------:R-:W-:Y:S02]  /*4040*/  F2FP.F16.F32.PACK_AB R89, R122, R89 ;  /* 0x000000597a59723e */ /* 0x000fe400000000ff */
[----:B------:R-:W0:Y:S02]  /*4050*/  LDC.64 R122, c[0x0][0x428] ;  /* 0x00010a00ff7a7b82 */ /* 0x000e240000000a00 */
[----:B0-----:R-:W-:-:S05]  /*4060*/  IMAD.WIDE.U32 R122, R4, 0x10, R122 ;  /* 0x00000010047a7825 */ /* 0x001fca00078e007a */
[----:B------:R4:W-:Y:S02]  /*4070*/  STG.E.128 desc[UR8][R122.64], R88 ;  /* 0x000000587a007986 */ /* 0x0009e4000c101d08 */
.L_x_8937:
[----:B------:R-:W-:Y:S05]  /*4080*/  BSYNC.RECONVERGENT B0 ;  /* 0x0000000000007941 */ /* 0x000fea0003800200 */
.L_x_8936:
[----:B------:R-:W-:Y:S02]  /*4090*/  UIADD3 UR6, UPT, UPT, UR6, UR10, URZ ;  /* 0x0000000a06067290 */ /* 0x000fe4000fffe0ff */
[----:B------:R-:W-:Y:S02]  /*40a0*/  UPLOP3.LUT UP2, UPT, UPT, UPT, UP2, 0x40, 0x4 ;  /* 0x000000000004789c */ /* 0x000fe40003f4e820 */
[----:B------:R-:W-:-:S09]  /*40b0*/  UISETP.GE.AND UP1, UPT, UR6, UR11, UPT ;  /* 0x0000000b0600728c */ /* 0x000fd2000bf26270 */
[----:B------:R-:W-:Y:S05]  /*40c0*/  BRA.U !UP1, `(.L_x_8938) ;  /* 0xffffffc509d47547 */ /* 0x000fea000b83ffff */
[----:B------:R-:W-:Y:S05]  /*40d0*/  EXIT ;  /* 0x000000000000794d */ /* 0x000fea0003800000 */
.L_x_8939:
        /* <DEDUP_REMOVED lines=10> */
.L_x_17982:


//--------------------- .text._ZN10layer_norm31ln_parallel_residual_fwd_kernelINS_13Kernel_traitsIf6__halfS2_S2_fjLj4096ELj1ELj1ELj4ELj16ENS_18Kernel_traits_baseILj4096EfS2_S2_S2_fjLj128EEEEELb0ELb1ELb1EEEvNS_9FwdParamsE --------------------------
	.section	.text._ZN10layer_norm31ln_parallel_residual_fwd_kernelINS_13Kernel_traitsIf6__halfS2_S2_fjLj4096ELj1ELj1ELj4ELj16ENS_18Kernel_traits_baseILj4096EfS2_S2_S2_fjLj128EEEEELb0ELb1ELb1EEEvNS_9FwdParamsE,"ax",@progbits
	.align	128
        .global         _ZN10layer_norm31ln_parallel_residual_fwd_kernelINS_13Kernel_traitsIf6__halfS2_S2_fjLj4096ELj1ELj1ELj4ELj16ENS_18Kernel_traits_baseILj4096EfS2_S2_S2_fjLj128EEEEELb0ELb1ELb1EEEvNS_9FwdParamsE
        .type           _ZN10layer_norm31ln_parallel_residual_fwd_kernelINS_13Kernel_traitsIf6__halfS2_S2_fjLj4096ELj1ELj1ELj4ELj16ENS_18Kernel_traits_baseILj4096EfS2_S2_S2_fjLj128EEEEELb0ELb1ELb1EEEvNS_9FwdParamsE,@function
        .size           _ZN10layer_norm31ln_parallel_residual_fwd_kernelINS_13Kernel_traitsIf6__halfS2_S2_fjLj4096ELj1ELj1ELj4ELj16ENS_18Kernel_traits_baseILj4096EfS2_S2_S2_fjLj128EEEEELb0ELb1ELb1EEEvNS_9FwdParamsE,(.L_x_17983 - _ZN10layer_norm31ln_parallel_residual_fwd_kernelINS_13Kernel_traitsIf6__halfS2_S2_fjLj4096ELj1ELj1ELj4ELj16ENS_18Kernel_traits_baseILj4096EfS2_S2_S2_fjLj128EEEEELb0ELb1ELb1EEEvNS_9FwdParamsE)
        .other          _ZN10layer_norm31ln_parallel_residual_fwd_kernelINS_13Kernel_traitsIf6__halfS2_S2_fjLj4096ELj1ELj1ELj4ELj16ENS_18Kernel_traits_baseILj4096EfS2_S2_S2_fjLj128EEEEELb0ELb1ELb1EEEvNS_9FwdParamsE,@"STO_CUDA_ENTRY STV_DEFAULT"
_ZN10layer_norm31ln_parallel_residual_fwd_kernelINS_13Kernel_traitsIf6__halfS2_S2_fjLj4096ELj1ELj1ELj4ELj16ENS_18Kernel_traits_baseILj4096EfS2_S2_S2_fjLj128EEEEELb0ELb1ELb1EEEvNS_9FwdParamsE:
.text._ZN10layer_norm31ln_parallel_residual_fwd_kernelINS_13Kernel_traitsIf6__halfS2_S2_fjLj4096ELj1ELj1ELj4ELj16ENS_18Kernel_traits_baseILj4096EfS2_S2_S2_fjLj128EEEEELb0ELb1ELb1EEEvNS_9FwdParamsE:
        /* <DEDUP_REMOVED lines=34> */
.L_x_8940:
        /* <DEDUP_REMOVED lines=26> */
.L_x_8941:
        /* <DEDUP_REMOVED lines=11> */
.L_x_8962:
[----:B----4-:R-:W-:Y:S01]  /*0470*/  ISETP.NE.U32.AND P2, PT, RZ, UR10, PT ;  /* 0x0000000aff007c0c */ /* 0x010fe2000bf45070 */
[----:B------:R-:W4:Y:S01]  /*0480*/  LDC.64 R112, c[0x0][0x390] ;  /* 0x0000e400ff707b82 */ /* 0x000f220000000a00 */
[----:B-1----:R-:W-:Y:S02]  /*0490*/  IMAD R0, R92, UR8, RZ ;  /* 0x000000085c007c24 */ /* 0x002fe4000f8e02ff */
[----:B------:R-:W-:-:S03]  /*04a0*/  ISETP.NE.AND.EX P2, PT, RZ, UR11, PT, P2 ;  /* 0x0000000bff007c0c */ /* 0x000fc6000bf45320 */
[----:B0-----:R-:W-:Y:S02]  /*04b0*/  SHF.R.S32.HI R7, RZ, 0x1f, R0 ;  /* 0x0000001fff077819 */ /* 0x001fe40000011400 */
[----:B0-----:R-:W0:Y:S02]  /*04c0*/  @P1 LDC.64 R2, c[0x0][0x398] ;  /* 0x0000e600ff021b82 */ /* 0x001e240000000a00 */
        /* <DEDUP_REMOVED lines=8> */
[----:B------:R0:W5:Y:S01]  /*0550*/  @P2 LDG.E.128 R16, desc[UR6][R4.64] ;  /* 0x0000000604102981 */ /* 0x000162000c1e1d00 */
[----:B------:R-:W-:Y:S05]  /*0560*/  @!P1 BRA `(.L_x_8942) ;  /* 0x00000004002c9947 */ /* 0x000fea0003800000 */
[----:B------:R-:W-:Y:S05]  /*0570*/  @!P2 BRA `(.L_x_8943) ;  /* 0x0000000000b4a947 */ /* 0x000fea0003800000 */
[----:B-----5:R-:W-:Y:S02]  /*0580*/  HADD2.F32 R0, -RZ, R88.H0_H0 ;  /* 0x20000058ff007230 */ /* 0x020fe40000004100 */
[----:B0-----:R-:W-:Y:S02]  /*0590*/  HADD2.F32 R3, -RZ, R20.H0_H0 ;  /* 0x20000014ff037230 */ /* 0x001fe40000004100 */
        /* <DEDUP_REMOVED lines=25> */
[----:B------:R-:W-:Y:S02]  /*0730*/  HADD2.F32 R9, -RZ, R17.H0_H0 ;  /* 0x20000011ff097230 */ /* 0x000fe40000004100 */
        /* <DEDUP_REMOVED lines=17> */
.L_x_8943:
[----:B-----5:R-:W-:Y:S02]  /*0850*/  HADD2.F32 R10, -RZ, R88.H0_H0 ;  /* 0x20000058ff0a7230 */ /* 0x020fe40000004100 */
[----:B------:R-:W-:Y:S02]  /*0860*/  HADD2.F32 R9, -RZ, R89.H0_H0 ;  /* 0x20000059ff097230 */ /* 0x000fe40000004100 */
[----:B------:R-:W-:Y:S02]  /*0870*/  HADD2.F32 R8, -RZ, R90.H0_H0 ;  /* 0x2000005aff087230 */ /* 0x000fe40000004100 */
[----:B0-----:R-:W-:Y:S02]  /*0880*/  HADD2.F32 R3, -RZ, R20.H0_H0 ;  /* 0x20000014ff037230 */ /* 0x001fe40000004100 */
        /* <DEDUP_REMOVED lines=25> */
.L_x_8942:
[----:B------:R-:W-:Y:S05]  /*0a20*/  @!P2 BRA `(.L_x_8945) ;  /* 0x000000000074a947 */ /* 0x000fea0003800000 */
        /* <DEDUP_REMOVED lines=29> */
.L_x_8945:
[--C-:B-----5:R-:W-:Y:S02]  /*0c00*/  HADD2.F32 R10, -RZ, R88.reuse.H0_H0 ;  /* 0x20000058ff0a7230 */ /* 0x120fe40000004100 */
[----:B0-----:R-:W-:Y:S02]  /*0c10*/  HADD2.F32 R3, -RZ, R88.H1_H1 ;  /* 0x30000058ff037230 */ /* 0x001fe40000004100 */
[--C-:B------:R-:W-:Y:S02]  /*0c20*/  HADD2.F32 R9, -RZ, R89.reuse.H0_H0 ;  /* 0x20000059ff097230 */ /* 0x100fe40000004100 */
[----:B------:R-:W-:Y:S02]  /*0c30*/  HADD2.F32 R4, -RZ, R89.H1_H1 ;  /* 0x30000059ff047230 */ /* 0x000fe40000004100 */
[--C-:B------:R-:W-:Y:S02]  /*0c40*/  HADD2.F32 R8, -RZ, R90.reuse.H0_H0 ;  /* 0x2000005aff087230 */ /* 0x100fe40000004100 */
[----:B------:R-:W-:-:S02]  /*0c50*/  HADD2.F32 R5, -RZ, R90.H1_H1 ;  /* 0x3000005aff057230 */ /* 0x000fc40000004100 */
[--C-:B------:R-:W-:Y:S02]  /*0c60*/  HADD2.F32 R7, -RZ, R91.reuse.H0_H0 ;  /* 0x2000005bff077230 */ /* 0x100fe40000004100 */
[----:B------:R-:W-:-:S07]  /*0c70*/  HADD2.F32 R6, -RZ, R91.H1_H1 ;  /* 0x3000005bff067230 */ /* 0x000fce0000004100 */
.L_x_8944:
        /* <DEDUP_REMOVED lines=27> */
.L_x_8947:
        /* <DEDUP_REMOVED lines=29> */
.L_x_8946:
        /* <DEDUP_REMOVED lines=32> */
.L_x_8949:
        /* <DEDUP_REMOVED lines=18> */
[----:B------:R-:W-:Y:S02]  /*1320*/  HADD2.F32 R100, -RZ, R23.H1_H1 ;  /* 0x30000017ff647230 */ /* 0x000fe40000004100 */
        /* <DEDUP_REMOVED lines=8> */
[--C-:B------:R-:W-:Y:S02]  /*13b0*/  HADD2.F32 R96, -RZ, R18.reuse.H0_H0 ;  /* 0x20000012ff607230 */ /* 0x100fe40000004100 */
[--C-:B------:R-:W-:Y:S02]  /*13c0*/  HADD2.F32 R13, -RZ, R19.reuse.H0_H0 ;  /* 0x20000013ff0d7230 */ /* 0x100fe40000004100 */
[----:B------:R-:W-:Y:S01]  /*13d0*/  FADD.FTZ R14, R14, R89 ;  /* 0x000000590e0e7221 */ /* 0x000fe20000010000 */
[----:B------:R-:W-:Y:S02]  /*13e0*/  HADD2.F32 R15, -RZ, R19.H1_H1 ;  /* 0x30000013ff0f7230 */ /* 0x000fe40000004100 */
[----:B------:R-:W-:Y:S01]  /*13f0*/  FADD.FTZ R96, R96, R91 ;  /* 0x0000005b60607221 */ /* 0x000fe20000010000 */
[----:B------:R-:W-:-:S02]  /*1400*/  HADD2.F32 R99, -RZ, R18.H1_H1 ;  /* 0x30000012ff637230 */ /* 0x000fc40000004100 */
[----:B------:R-:W-:Y:S01]  /*1410*/  FADD.FTZ R98, R13, R98 ;  /* 0x000000620d627221 */ /* 0x000fe20000010000 */
[----:B------:R-:W-:Y:S02]  /*1420*/  HADD2.F32 R97, -RZ, R17.H1_H1 ;  /* 0x30000011ff617230 */ /* 0x000fe40000004100 */
[----:B------:R-:W-:Y:S01]  /*1430*/  FADD.FTZ R102, R15, R100 ;  /* 0x000000640f667221 */ /* 0x000fe20000010000 */
[----:B------:R-:W-:Y:S02]  /*1440*/  HADD2.F32 R95, -RZ, R16.H1_H1 ;  /* 0x30000010ff5f7230 */ /* 0x000fe40000004100 */
[----:B------:R-:W-:Y:S01]  /*1450*/  FADD.FTZ R99, R99, R90 ;  /* 0x0000005a63637221 */ /* 0x000fe20000010000 */
[----:B------:R-:W-:Y:S01]  /*1460*/  FADD.FTZ R97, R97, R14 ;  /* 0x0000000e61617221 */ /* 0x000fe20000010000 */
[----:B------:R-:W-:Y:S01]  /*1470*/  F2FP.F16.F32.PACK_AB R15, R102, R98 ;  /* 0x00000062660f723e */ /* 0x000fe200000000ff */
[----:B------:R-:W-:Y:S02]  /*1480*/  FADD.FTZ R95, R95, R88 ;  /* 0x000000585f5f7221 */ /* 0x000fe40000010000 */
[----:B------:R-:W-:-:S02]  /*1490*/  F2FP.F16.F32.PACK_AB R14, R99, R96 ;  /* 0x00000060630e723e */ /* 0x000fc400000000ff */
[----:B------:R-:W-:Y:S02]  /*14a0*/  F2FP.F16.F32.PACK_AB R13, R97, R94 ;  /* 0x0000005e610d723e */ /* 0x000fe400000000ff */
[----:B------:R-:W-:-:S07]  /*14b0*/  F2FP.F16.F32.PACK_AB R12, R95, R0 ;  /* 0x000000005f0c723e */ /* 0x000fce00000000ff */
.L_x_8948:
        /* <DEDUP_REMOVED lines=14> */
[--C-:B-----5:R-:W-:Y:S02]  /*15a0*/  HADD2.F32 R100, -RZ, R88.reuse.H0_H0 ;  /* 0x20000058ff647230 */ /* 0x120fe40000004100 */
[----:B------:R-:W-:Y:S02]  /*15b0*/  HADD2.F32 R103, -RZ, R88.H1_H1 ;  /* 0x30000058ff677230 */ /* 0x000fe40000004100 */
[--C-:B0-----:R-:W-:Y:S02]  /*15c0*/  HADD2.F32 R104, -RZ, R89.reuse.H0_H0 ;  /* 0x20000059ff687230 */ /* 0x101fe40000004100 */
[----:B------:R-:W-:Y:S02]  /*15d0*/  HADD2.F32 R106, -RZ, R89.H1_H1 ;  /* 0x30000059ff6a7230 */ /* 0x000fe40000004100 */
[--C-:B------:R-:W-:Y:S02]  /*15e0*/  HADD2.F32 R105, -RZ, R90.reuse.H0_H0 ;  /* 0x2000005aff697230 */ /* 0x100fe40000004100 */
[----:B------:R-:W-:-:S02]  /*15f0*/  HADD2.F32 R107, -RZ, R90.H1_H1 ;  /* 0x3000005aff6b7230 */ /* 0x000fc40000004100 */
[--C-:B------:R-:W-:Y:S02]  /*1600*/  HADD2.F32 R108, -RZ, R91.reuse.H0_H0 ;  /* 0x2000005bff6c7230 */ /* 0x100fe40000004100 */
[----:B------:R-:W-:Y:S01]  /*1610*/  HADD2.F32 R109, -RZ, R91.H1_H1 ;  /* 0x3000005bff6d7230 */ /* 0x000fe20000004100 */
[----:B------:R-:W-:Y:S06]  /*1620*/  BRA `(.L_x_8952) ;  /* 0x00000004009c7947 */ /* 0x000fec0003800000 */
.L_x_8951:
[----:B-----5:R-:W-:Y:S02]  /*1630*/  HADD2.F32 R100, -RZ, R88.H0_H0 ;  /* 0x20000058ff647230 */ /* 0x020fe40000004100 */
[----:B0-----:R-:W-:Y:S02]  /*1640*/  HADD2.F32 R105, -RZ, R90.H0_H0 ;  /* 0x2000005aff697230 */ /* 0x001fe40000004100 */
        /* <DEDUP_REMOVED lines=27> */
.L_x_8950:
[----:B------:R-:W-:Y:S05]  /*1800*/  BRA.U UP1, `(.L_x_8953) ;  /* 0x0000000101747547 */ /* 0x000fea000b800000 */
        /* <DEDUP_REMOVED lines=29> */
.L_x_8953:
[----:B0----5:R-:W-:Y:S02]  /*19e0*/  HADD2.F32 R12, -RZ, R88.H0_H0 ;  /* 0x20000058ff0c7230 */ /* 0x021fe40000004100 */
[----:B------:R-:W-:Y:S02]  /*19f0*/  HADD2.F32 R13, -RZ, R20.H0_H0 ;  /* 0x20000014ff0d7230 */ /* 0x000fe40000004100 */
[----:B------:R-:W-:Y:S02]  /*1a00*/  HADD2.F32 R103, -RZ, R88.H1_H1 ;  /* 0x30000058ff677230 */ /* 0x000fe40000004100 */
[----:B------:R-:W-:Y:S02]  /*1a10*/  HADD2.F32 R100, -RZ, R90.H0_H0 ;  /* 0x2000005aff647230 */ /* 0x000fe40000004100 */
[----:B------:R-:W-:Y:S01]  /*1a20*/  FADD.FTZ R12, R13, R12 ;  /* 0x0000000c0d0c7221 */ /* 0x000fe20000010000 */
[----:B------:R-:W-:Y:S02]  /*1a30*/  HADD2.F32 R14, -RZ, R20.H1_H1 ;  /* 0x30000014ff0e7230 */ /* 0x000fe40000004100 */
[----:B------:R-:W-:-:S02]  /*1a40*/  HADD2.F32 R13, -RZ, R22.H0_H0 ;  /* 0x20000016ff0d7230 */ /* 0x000fc40000004100 */
[--C-:B------:R-:W-:Y:S02]  /*1a50*/  HADD2.F32 R106, -RZ, R91.reuse.H0_H0 ;  /* 0x2000005bff6a7230 */ /* 0x100fe40000004100 */
[----:B------:R-:W-:Y:S01]  /*1a60*/  FADD.FTZ R103, R14, R103 ;  /* 0x000000670e677221 */ /* 0x000fe20000010000 */
[----:B------:R-:W-:Y:S02]  /*1a70*/  HADD2.F32 R108, -RZ, R91.H1_H1 ;  /* 0x3000005bff6c7230 */ /* 0x000fe40000004100 */
[----:B------:R-:W-:Y:S01]  /*1a80*/  FADD.FTZ R105, R13, R100 ;  /* 0x000000640d697221 */ /* 0x000fe20000010000 */
[----:B------:R-:W-:Y:S02]  /*1a90*/  HADD2.F32 R109, -RZ, R23.H1_H1 ;  /* 0x30000017ff6d7230 */ /* 0x000fe40000004100 */
[----:B------:R-:W-:Y:S02]  /*1aa0*/  HADD2.F32 R15, -RZ, R89.H0_H0 ;  /* 0x20000059ff0f7230 */ /* 0x000fe40000004100 */
[----:B------:R-:W-:-:S02]  /*1ab0*/  HADD2.F32 R104, -RZ, R90.H1_H1 ;  /* 0x3000005aff687230 */ /* 0x000fc40000004100 */
[----:B------:R-:W-:Y:S01]  /*1ac0*/  FADD.FTZ R109, R109, R108 ;  /* 0x0000006c6d6d7221 */ /* 0x000fe20000010000 */
[----:B------:R-:W-:Y:S02]  /*1ad0*/  HADD2.F32 R88, -RZ, R21.H0_H0 ;  /* 0x20000015ff587230 */ /* 0x000fe40000004100 */
[----:B------:R-:W-:Y:S02]  /*1ae0*/  HADD2.F32 R91, -RZ, R22.H1_H1 ;  /* 0x30000016ff5b7230 */ /* 0x000fe40000004100 */
        /* <DEDUP_REMOVED lines=27> */
.L_x_8952:
        /* <DEDUP_REMOVED lines=14> */
[----:B0----5:R-:W-:Y:S02]  /*1d80*/  HADD2.F32 R115, -RZ, R90.H0_H0 ;  /* 0x2000005aff737230 */ /* 0x021fe40000004100 */
[----:B------:R-:W-:Y:S02]  /*1d90*/  HADD2.F32 R116, -RZ, R91.H0_H0 ;  /* 0x2000005bff747230 */ /* 0x000fe40000004100 */
[--C-:B------:R-:W-:Y:S02]  /*1da0*/  HADD2.F32 R110, -RZ, R88.reuse.H0_H0 ;  /* 0x20000058ff6e7230 */ /* 0x100fe40000004100 */
[----:B------:R-:W-:Y:S02]  /*1db0*/  HADD2.F32 R113, -RZ, R88.H1_H1 ;  /* 0x30000058ff717230 */ /* 0x000fe40000004100 */
[--C-:B------:R-:W-:Y:S02]  /*1dc0*/  HADD2.F32 R112, -RZ, R89.reuse.H0_H0 ;  /* 0x20000059ff707230 */ /* 0x100fe40000004100 */
[----:B------:R-:W-:-:S02]  /*1dd0*/  HADD2.F32 R114, -RZ, R89.H1_H1 ;  /* 0x30000059ff727230 */ /* 0x000fc40000004100 */
[----:B------:R-:W-:Y:S02]  /*1de0*/  HADD2.F32 R90, -RZ, R90.H1_H1 ;  /* 0x3000005aff5a7230 */ /* 0x000fe40000004100 */
[----:B------:R-:W-:Y:S01]  /*1df0*/  HADD2.F32 R91, -RZ, R91.H1_H1 ;  /* 0x3000005bff5b7230 */ /* 0x000fe20000004100 */
[----:B------:R-:W-:Y:S06]  /*1e00*/  BRA `(.L_x_8956) ;  /* 0x00000004009c7947 */ /* 0x000fec0003800000 */
.L_x_8955:
[----:B-----5:R-:W-:Y:S02]  /*1e10*/  HADD2.F32 R110, -RZ, R88.H0_H0 ;  /* 0x20000058ff6e7230 */ /* 0x020fe40000004100 */
[----:B0-----:R-:W-:Y:S02]  /*1e20*/  HADD2.F32 R13, -RZ, R16.H0_H0 ;  /* 0x20000010ff0d7230 */ /* 0x001fe40000004100 */
        /* <DEDUP_REMOVED lines=9> */
[----:B------:R-:W-:Y:S02]  /*1ec0*/  HADD2.F32 R89, -RZ, R89.H1_H1 ;  /* 0x30000059ff597230 */ /* 0x000fe40000004100 */
[----:B------:R-:W-:Y:S02]  /*1ed0*/  HADD2.F32 R15, -RZ, R19.H0_H0 ;  /* 0x20000013ff0f7230 */ /* 0x000fe40000004100 */
[----:B------:R-:W-:-:S02]  /*1ee0*/  HADD2.F32 R90, -RZ, R90.H1_H1 ;  /* 0x3000005aff5a7230 */ /* 0x000fc40000004100 */
[----:B------:R-:W-:Y:S02]  /*1ef0*/  HADD2.F32 R91, -RZ, R91.H1_H1 ;  /* 0x3000005bff5b7230 */ /* 0x000fe40000004100 */
[----:B------:R-:W-:Y:S01]  /*1f00*/  FADD.FTZ R116, R15, R116 ;  /* 0x000000740f747221 */ /* 0x000fe20000010000 */
[----:B------:R-:W-:Y:S02]  /*1f10*/  HADD2.F32 R12, -RZ, R19.H1_H1 ;  /* 0x30000013ff0c7230 */ /* 0x000fe40000004100 */
        /* <DEDUP_REMOVED lines=12> */
.L_x_8954:
[----:B------:R-:W-:Y:S05]  /*1fe0*/  BRA.U UP1, `(.L_x_8957) ;  /* 0x0000000101747547 */ /* 0x000fea000b800000 */
        /* <DEDUP_REMOVED lines=29> */
.L_x_8957:
[----:B-----5:R-:W-:Y:S02]  /*21c0*/  HADD2.F32 R110, -RZ, R88.H0_H0 ;  /* 0x20000058ff6e7230 */ /* 0x020fe40000004100 */
[----:B0-----:R-:W-:Y:S02]  /*21d0*/  HADD2.F32 R13, -RZ, R20.H0_H0 ;  /* 0x20000014ff0d7230 */ /* 0x001fe40000004100 */
        /* <DEDUP_REMOVED lines=13> */
[--C-:B------:R-:W-:Y:S02]  /*22b0*/  HADD2.F32 R13, -RZ, R22.reuse.H0_H0 ;  /* 0x20000016ff0d7230 */ /* 0x100fe40000004100 */
[----:B------:R-:W-:Y:S02]  /*22c0*/  HADD2.F32 R15, -RZ, R22.H1_H1 ;  /* 0x30000016ff0f7230 */ /* 0x000fe40000004100 */
[----:B------:R-:W-:Y:S02]  /*22d0*/  HADD2.F32 R12, -RZ, R23.H0_H0 ;  /* 0x20000017ff0c7230 */ /* 0x000fe40000004100 */
[----:B------:R-:W-:Y:S01]  /*22e0*/  FADD.FTZ R88, R13, R88 ;  /* 0x000000580d587221 */ /* 0x000fe20000010000 */
[----:B------:R-:W-:Y:S02]  /*22f0*/  HADD2.F32 R91, -RZ, R91.H1_H1 ;  /* 0x3000005bff5b7230 */ /* 0x000fe40000004100 */
[----:B------:R-:W-:Y:S01]  /*2300*/  FADD.FTZ R90, R15, R90 ;  /* 0x0000005a0f5a7221 */ /* 0x000fe20000010000 */
[----:B------:R-:W-:-:S02]  /*2310*/  HADD2.F32 R112, -RZ, R23.H1_H1 ;  /* 0x30000017ff707230 */ /* 0x000fc40000004100 */
[----:B------:R-:W-:Y:S01]  /*2320*/  FADD.FTZ R12, R12, R89 ;  /* 0x000000590c0c7221 */ /* 0x000fe20000010000 */
[----:B------:R-:W-:Y:S02]  /*2330*/  HADD2.F32 R13, -RZ, R16.H0_H0 ;  /* 0x20000010ff0d7230 */ /* 0x000fe40000004100 */
[----:B------:R-:W-:Y:S02]  /*2340*/  HADD2.F32 R15, -RZ, R17.H0_H0 ;  /* 0x20000011ff0f7230 */ /* 0x000fe40000004100 */
[----:B------:R-:W-:Y:S01]  /*2350*/  FADD.FTZ R91, R112, R91 ;  /* 0x0000005b705b7221 */ /* 0x000fe20000010000 */
[--C-:B------:R-:W-:Y:S02]  /*2360*/  HADD2.F32 R89, -RZ, R19.reuse.H0_H0 ;  /* 0x20000013ff597230 */ /* 0x100fe40000004100 */
        /* <DEDUP_REMOVED lines=17> */
.L_x_8956:
        /* <DEDUP_REMOVED lines=130> */
.L_x_8959:
[----:B--23--:R-:W-:Y:S05]  /*2ca0*/  BSYNC.RECONVERGENT B0 ;  /* 0x0000000000007941 */ /* 0x00cfea0003800200 */
.L_x_8958:
        /* <DEDUP_REMOVED lines=15> */
.L_x_8961:
[----:B------:R-:W-:Y:S05]  /*2da0*/  BSYNC.RECONVERGENT B0 ;  /* 0x0000000000007941 */ /* 0x000fea0003800200 */
.L_x_8960:
        /* <DEDUP_REMOVED lines=44> */
[----:B------:R-:W-:-:S05]  /*3070*/  FSEL R119, R119, RZ, P3 ;  /* 0x000000ff77777208 */ /* 0x000fca0001800000 */
[----:B-1----:R-:W-:Y:S01]  /*3080*/  FADD.FTZ R88, R118, R119 ;  /* 0x0000007776587221 */ /* 0x002fe20000010000 */
[----:B------:R-:W-:Y:S01]  /*3090*/  FSEL R89, R117, RZ, !P3 ;  /* 0x000000ff75597208 */ /* 0x000fe20005800000 */
[----:B------:R-:W0:Y:S04]  /*30a0*/  LDC.64 R118, c[0x0][0x428] ;  /* 0x00010a00ff767b82 */ /* 0x000e280000000a00 */
        /* <DEDUP_REMOVED lines=43> */
[----:B------:R-:W-:Y:S01]  /*3360*/  F2FP.F16.F32.PACK_AB R6, R5, R6 ;  /* 0x000000060506723e */ /* 0x000fe200000000ff */
[----:B------:R-:W-:Y:S01]  /*3370*/  FMUL.FTZ R5, R88, R10 ;  /* 0x0000000a58057220 */ /* 0x000fe20000410000 */
[----:B------:R-:W-:Y:S01]  /*3380*/  F2FP.F16.F32.PACK_AB R7, R8, R7 ;  /* 0x000000070807723e */ /* 0x000fe200000000ff */
[----:B------:R-:W-:Y:S01]  /*3390*/  FMUL.FTZ R8, R88, R4 ;  /* 0x0000000458087220 */ /* 0x000fe20000410000 */
[----:B------:R-:W-:Y:S01]  /*33a0*/  FFMA.FTZ R3, R2, R85, R53 ;  /* 0x0000005502037223 */ /* 0x000fe20000010035 */
[----:B------:R-:W-:Y:S01]  /*33b0*/  FFMA.FTZ R4, R5, R84, R52 ;  /* 0x0000005405047223 */ /* 0x000fe20000010034 */
[----:B------:R-:W-:Y:S01]  /*33c0*/  FMUL.FTZ R9, R88, R9 ;  /* 0x0000000958097220 */ /* 0x000fe20000410000 */
[----:B------:R-:W-:Y:S01]  /*33d0*/  FFMA.FTZ R8, R8, R87, R55 ;  /* 0x0000005708087223 */ /* 0x000fe20000010037 */
[C---:B------:R-:W-:Y:S01]  /*33e0*/  FMUL.FTZ R91, R88.reuse, R96 ;  /* 0x00000060585b7220 */ /* 0x040fe20000410000 */
[C---:B------:R-:W-:Y:S01]  /*33f0*/  FMUL.FTZ R2, R88.reuse, R97 ;  /* 0x0000006158027220 */ /* 0x040fe20000410000 */
[----:B------:R-:W-:Y:S01]  /*3400*/  FFMA.FTZ R5, R9, R86, R54 ;  /* 0x0000005609057223 */ /* 0x000fe20000010036 */
[----:B------:R-:W-:Y:S01]  /*3410*/  F2FP.F16.F32.PACK_AB R4, R3, R4 ;  /* 0x000000040304723e */ /* 0x000fe200000000ff */
[C---:B------:R-:W-:Y:S01]  /*3420*/  FMUL.FTZ R3, R88.reuse, R0 ;  /* 0x0000000058037220 */ /* 0x040fe20000410000 */
[C---:B------:R-:W-:Y:S01]  /*3430*/  FMUL.FTZ R0, R88.reuse, R95 ;  /* 0x0000005f58007220 */ /* 0x040fe20000410000 */
[----:B------:R-:W-:Y:S01]  /*3440*/  FMUL.FTZ R9, R88, R94 ;  /* 0x0000005e58097220 */ /* 0x000fe20000410000 */
[----:B------:R-:W-:Y:S01]  /*3450*/  F2FP.F16.F32.PACK_AB R5, R8, R5 ;  /* 0x000000050805723e */ /* 0x000fe200000000ff */
[----:B------:R-:W-:Y:S01]  /*3460*/  FMUL.FTZ R8, R88, R99 ;  /* 0x0000006358087220 */ /* 0x000fe20000410000 */
[----:B------:R-:W-:Y:S01]  /*3470*/  FFMA.FTZ R3, R3, R76, R44 ;  /* 0x0000004c03037223 */ /* 0x000fe2000001002c */
[----:B------:R-:W-:Y:S01]  /*3480*/  FFMA.FTZ R0, R0, R77, R45 ;  /* 0x0000004d00007223 */ /* 0x000fe2000001002d */
[----:B------:R-:W-:Y:S01]  /*3490*/  FFMA.FTZ R10, R91, R72, R40 ;  /* 0x000000485b0a7223 */ /* 0x000fe20000010028 */
[----:B------:R-:W-:Y:S01]  /*34a0*/  FFMA.FTZ R9, R9, R78, R46 ;  /* 0x0000004e09097223 */ /* 0x000fe2000001002e */
[----:B------:R-:W-:Y:S01]  /*34b0*/  FFMA.FTZ R91, R8, R73, R41 ;  /* 0x00000049085b7223 */ /* 0x000fe20000010029 */
[----:B------:R-:W-:Y:S01]  /*34c0*/  FFMA.FTZ R2, R2, R79, R47 ;  /* 0x0000004f02027223 */ /* 0x000fe2000001002f */
[----:B------:R-:W-:Y:S01]  /*34d0*/  F2FP.F16.F32.PACK_AB R8, R0, R3 ;  /* 0x000000030008723e */ /* 0x000fe200000000ff */
[C---:B------:R-:W-:Y:S01]  /*34e0*/  FMUL.FTZ R97, R88.reuse, R108 ;  /* 0x0000006c58617220 */ /* 0x040fe20000410000 */
[C---:B------:R-:W-:Y:S01]  /*34f0*/  FMUL.FTZ R96, R88.reuse, R109 ;  /* 0x0000006d58607220 */ /* 0x040fe20000410000 */
[----:B------:R-:W0:Y:S01]  /*3500*/  @!P2 LDC.64 R94, c[0x0][0x3c8] ;  /* 0x0000f200ff5eab82 */ /* 0x000e220000000a00 */
[C---:B------:R-:W-:Y:S01]  /*3510*/  FMUL.FTZ R3, R88.reuse, R100 ;  /* 0x0000006458037220 */ /* 0x040fe20000410000 */
[----:B------:R-:W-:Y:S01]  /*3520*/  FMUL.FTZ R0, R88, R103 ;  /* 0x0000006758007220 */ /* 0x000fe20000410000 */
[----:B------:R-:W-:Y:S01]  /*3530*/  F2FP.F16.F32.PACK_AB R9, R2, R9 ;  /* 0x000000090209723e */ /* 0x000fe200000000ff */
[----:B------:R-:W-:Y:S01]  /*3540*/  FFMA.FTZ R99, R97, R66, R34 ;  /* 0x0000004261637223 */ /* 0x000fe20000010022 */
[----:B------:R-:W-:Y:S01]  /*3550*/  FFMA.FTZ R96, R96, R67, R35 ;  /* 0x0000004360607223 */ /* 0x000fe20000010023 */
[----:B------:R-:W-:Y:S01]  /*3560*/  FMUL.FTZ R2, R88, R107 ;  /* 0x0000006b58027220 */ /* 0x000fe20000410000 */
[----:B------:R-:W-:Y:S01]  /*3570*/  FFMA.FTZ R3, R3, R68, R36 ;  /* 0x0000004403037223 */ /* 0x000fe20000010024 */
[----:B------:R-:W-:Y:S01]  /*3580*/  FFMA.FTZ R0, R0, R69, R37 ;  /* 0x0000004500007223 */ /* 0x000fe20000010025 */
[----:B------:R-:W-:Y:S01]  /*3590*/  F2FP.F16.F32.PACK_AB R10, R91, R10 ;  /* 0x0000000a5b0a723e */ /* 0x000fe200000000ff */
[----:B------:R-:W-:Y:S01]  /*35a0*/  FMUL.FTZ R105, R88, R105 ;  /* 0x0000006958697220 */ /* 0x000fe20000410000 */
[----:B------:R-:W-:Y:S01]  /*35b0*/  F2FP.F16.F32.PACK_AB R99, R96, R99 ;  /* 0x000000636063723e */ /* 0x000fe200000000ff */
[C---:B------:R-:W-:Y:S01]  /*35c0*/  FMUL.FTZ R91, R88.reuse, R104 ;  /* 0x00000068585b7220 */ /* 0x040fe20000410000 */
[----:B------:R-:W-:Y:S01]  /*35d0*/  FMUL.FTZ R106, R88, R106 ;  /* 0x0000006a586a7220 */ /* 0x000fe20000410000 */
[----:B------:R-:W-:Y:S01]  /*35e0*/  FFMA.FTZ R97, R2, R65, R33 ;  /* 0x0000004102617223 */ /* 0x000fe20000010021 */
[----:B------:R-:W-:Y:S01]  /*35f0*/  F2FP.F16.F32.PACK_AB R96, R0, R3 ;  /* 0x000000030060723e */ /* 0x000fe200000000ff */
[----:B------:R-:W-:Y:S01]  /*3600*/  IMAD.WIDE.U32 R120, R11, 0x10, R118 ;  /* 0x000000100b787825 */ /* 0x000fe200078e0076 */
[----:B------:R-:W1:Y:S03]  /*3610*/  LDC.64 R2, c[0x0][0x380] ;  /* 0x0000e000ff027b82 */ /* 0x000e660000000a00 */
[C---:B------:R-:W-:Y:S01]  /*3620*/  FMUL.FTZ R11, R88.reuse, R98 ;  /* 0x00000062580b7220 */ /* 0x040fe20000410000 */
[----:B------:R-:W-:Y:S01]  /*3630*/  FFMA.FTZ R98, R105, R64, R32 ;  /* 0x0000004069627223 */ /* 0x000fe20000010020 */
[----:B------:R-:W-:Y:S01]  /*3640*/  FMUL.FTZ R102, R88, R102 ;  /* 0x0000006658667220 */ /* 0x000fe20000410000 */
[----:B------:R-:W-:Y:S01]  /*3650*/  FFMA.FTZ R91, R91, R70, R38 ;  /* 0x000000465b5b7223 */ /* 0x000fe20000010026 */
[----:B------:R-:W-:Y:S01]  /*3660*/  FFMA.FTZ R106, R106, R71, R39 ;  /* 0x000000476a6a7223 */ /* 0x000fe20000010027 */
[----:B------:R-:W-:Y:S01]  /*3670*/  FFMA.FTZ R11, R11, R74, R42 ;  /* 0x0000004a0b0b7223 */ /* 0x000fe2000001002a */
[----:B------:R-:W-:Y:S01]  /*3680*/  FFMA.FTZ R102, R102, R75, R43 ;  /* 0x0000004b66667223 */ /* 0x000fe2000001002b */
[----:B------:R-:W-:Y:S01]  /*3690*/  F2FP.F16.F32.PACK_AB R98, R97, R98 ;  /* 0x000000626162723e */ /* 0x000fe200000000ff */
[----:B------:R-:W-:Y:S01]  /*36a0*/  IMAD.WIDE.U32 R124, R101, 0x10, R118 ;  /* 0x00000010657c7825 */ /* 0x000fe200078e0076 */
[----:B------:R-:W-:-:S03]  /*36b0*/  F2FP.F16.F32.PACK_AB R97, R106, R91 ;  /* 0x0000005b6a61723e */ /* 0x000fc600000000ff */
        /* <DEDUP_REMOVED lines=18> */
[----:B------:R-:W-:-:S02]  /*37e0*/  F2FP.F16.F32.PACK_AB R103, R100, R103 ;  /* 0x000000676467723e */ /* 0x000fc400000000ff */
[----:B------:R-:W-:Y:S01]  /*37f0*/  F2FP.F16.F32.PACK_AB R102, R89, R102 ;  /* 0x000000665966723e */ /* 0x000fe200000000ff */
[----:B------:R-:W-:Y:S01]  /*3800*/  IMAD.WIDE.U32 R118, R111, 0x10, R118 ;  /* 0x000000106f767825 */ /* 0x000fe200078e0076 */
[----:B------:R-:W-:Y:S01]  /*3810*/  F2FP.F16.F32.PACK_AB R101, R114, R101 ;  /* 0x000000657265723e */ /* 0x000fe200000000ff */
[----:B------:R0:W-:Y:S01]  /*3820*/  @!P2 STG.E desc[UR6][R94.64], R88 ;  /* 0x000000585e00a986 */ /* 0x0001e2000c101906 */
[----:B------:R-:W-:Y:S02]  /*3830*/  F2FP.F16.F32.PACK_AB R100, R0, R91 ;  /* 0x0000005b0064723e */ /* 0x000fe400000000ff */
[----:B-1----:R-:W-:Y:S01]  /*3840*/  IADD3 R92, PT, PT, R92, R2, RZ ;  /* 0x000000025c5c7210 */ /* 0x002fe20007ffe0ff */
[----:B------:R0:W-:Y:S03]  /*3850*/  STG.E.128 desc[UR6][R120.64], R4 ;  /* 0x0000000478007986 */ /* 0x0001e6000c101d06 */
[----:B------:R-:W-:Y:S01]  /*3860*/  ISETP.GE.AND P2, PT, R92, R3, PT ;  /* 0x000000035c00720c */ /* 0x000fe20003f46270 */
[----:B------:R0:W-:Y:S04]  /*3870*/  STG.E.128 desc[UR6][R122.64], R8 ;  /* 0x000000087a007986 */ /* 0x0001e8000c101d06 */
[----:B------:R0:W-:Y:S04]  /*3880*/  STG.E.128 desc[UR6][R124.64], R96 ;  /* 0x000000607c007986 */ /* 0x0001e8000c101d06 */
[----:B------:R0:W-:Y:S04]  /*3890*/  STG.E.128 desc[UR6][R118.64], R100 ;  /* 0x0000006476007986 */ /* 0x0001e8000c101d06 */
[----:B------:R-:W-:Y:S05]  /*38a0*/  @!P2 BRA `(.L_x_8962) ;  /* 0xffffffc800f0a947 */ /* 0x000fea000383ffff */
[----:B------:R-:W-:Y:S05]  /*38b0*/  EXIT ;  /* 0x000000000000794d */ /* 0x000fea0003800000 */
.L_x_8963:
        /* <DEDUP_REMOVED lines=12> */
.L_x_17983:


//--------------------- .text._ZN10layer_norm31ln_parallel_residual_fwd_kernelINS_13Kernel_traitsIf6__halfS2_S2_fjLj4096ELj1ELj1ELj4ELj16ENS_18Kernel_traits_baseILj4096EfS2_S2_S2_fjLj128EEEEELb1ELb0ELb0EEEvNS_9FwdParamsE --------------------------
	.section	.text._ZN10layer_norm31ln_parallel_residual_fwd_kernelINS_13Kernel_traitsIf6__halfS2_S2_fjLj4096ELj1ELj1ELj4ELj16ENS_18Kernel_traits_baseILj4096EfS2_S2_S2_fjLj128EEEEELb1ELb0ELb0EEEvNS_9FwdParamsE,"ax",@progbits
	.align	128
        .global         _ZN10layer_norm31ln_parallel_residual_fwd_kernelINS_13Kernel_traitsIf6__halfS2_S2_fjLj4096ELj1ELj1ELj4ELj16ENS_18Kernel_traits_baseILj4096EfS2_S2_S2_fjLj128EEEEELb1ELb0ELb0EEEvNS_9FwdParamsE
        .type           _ZN10layer_norm31ln_parallel_residual_fwd_kernelINS_13Kernel_traitsIf6__halfS2_S2_fjLj4096ELj1ELj1ELj4ELj16ENS_18Kernel_traits_baseILj4096EfS2_S2_S2_fjLj128EEEEELb1ELb0ELb0EEEvNS_9FwdParamsE,@function
        .size           _ZN10layer_norm31ln_parallel_residual_fwd_kernelINS_13Kernel_traitsIf6__halfS2_S2_fjLj4096ELj1ELj1ELj4ELj16ENS_18Kernel_traits_baseILj4096EfS2_S2_S2_fjLj128EEEEELb1ELb0ELb0EEEvNS_9FwdParamsE,(.L_x_17984 - _ZN10layer_norm31ln_parallel_residual_fwd_kernelINS_13Kernel_traitsIf6__halfS2_S2_fjLj4096ELj1ELj1ELj4ELj16ENS_18Kernel_traits_baseILj4096EfS2_S2_S2_fjLj128EEEEELb1ELb0ELb0EEEvNS_9FwdParamsE)
        .other          _ZN10layer_norm31ln_parallel_residual_fwd_kernelINS_13Kernel_traitsIf6__halfS2_S2_fjLj4096ELj1ELj1ELj4ELj16ENS_18Kernel_traits_baseILj4096EfS2_S2_S2_fjLj128EEEEELb1ELb0ELb0EEEvNS_9FwdParamsE,@"STO_CUDA_ENTRY STV_DEFAULT"
_ZN10layer_norm31ln_parallel_residual_fwd_kernelINS_13Kernel_traitsIf6__halfS2_S2_fjLj4096ELj1ELj1ELj4ELj16ENS_18Kernel_traits_baseILj4096EfS2_S2_S2_fjLj128EEEEELb1ELb0ELb0EEEvNS_9FwdParamsE:
.text._ZN10layer_norm31ln_parallel_residual_fwd_kernelINS_13Kernel_traitsIf6__halfS2_S2_fjLj4096ELj1ELj1ELj4ELj16ENS_18Kernel_traits_baseILj4096EfS2_S2_S2_fjLj128EEEEELb1ELb0ELb0EEEvNS_9FwdParamsE:
        /* <DEDUP_REMOVED lines=155> */
.L_x_8966:
        /* <DEDUP_REMOVED lines=86> */
.L_x_8965:
        /* <DEDUP_REMOVED lines=78> */
.L_x_8968:
        /* <DEDUP_REMOVED lines=85> */
.L_x_8967:
[----:B------:R-:W-:Y:S05]  /*1940*/  BSYNC.RECONVERGENT B0 ;  /* 0x0000000000007941 */ /* 0x000fea0003800200 */
.L_x_8964:
        /* <DEDUP_REMOVED lines=87> */
.L_x_9476:
        /* <DEDUP_REMOVED lines=40> */
.L_x_8974:
        /* <DEDUP_REMOVED lines=13> */
.L_x_8976:
[----:B------:R-:W-:Y:S05]  /*2210*/  BSYNC.RECONVERGENT B2 ;  /* 0x0000000000027941 */ /* 0x000fea0003800200 */
.L_x_8975:
        /* <DEDUP_REMOVED lines=43> */
.L_x_8973:
[----:B------:R-:W-:Y:S05]  /*24d0*/  BSYNC.RECONVERGENT B1 ;  /* 0x0000000000017941 */ /* 0x000fea0003800200 */
.L_x_8972:
        /* <DEDUP_REMOVED lines=10> */
[----:B------:R-:W-:-:S02]  /*2580*/  IMAD.MOV.U32 R174, RZ, RZ, 0x2 ;  /* 0x00000002ffae7424 */ /* 0x000fc400078e00ff */
[----:B-1----:R-:W-:Y:S01]  /*2590*/  FMUL.FTZ R169, R169, R182 ;  /* 0x000000b6a9a97220 */ /* 0x002fe20000410000 */
[----:B--2---:R-:W-:-:S04]  /*25a0*/  FSETP.GTU.FTZ.AND P2, PT, R11, R180, PT ;  /* 0x000000b40b00720b */ /* 0x004fc80003f5c000 */
[----:B------:R-:W-:Y:S02]  /*25b0*/  FSEL R11, R169, RZ, !P2 ;  /* 0x000000ffa90b7208 */ /* 0x000fe40005000000 */
        /* <DEDUP_REMOVED lines=14> */
.L_x_8979:
        /* <DEDUP_REMOVED lines=13> */
.L_x_8981:
[----:B------:R-:W-:Y:S05]  /*2770*/  BSYNC.RECONVERGENT B2 ;  /* 0x0000000000027941 */ /* 0x000fea0003800200 */
.L_x_8980:
        /* <DEDUP_REMOVED lines=43> */
.L_x_8978:
[----:B------:R-:W-:Y:S05]  /*2a30*/  BSYNC.RECONVERGENT B1 ;  /* 0x0000000000017941 */ /* 0x000fea0003800200 */
.L_x_8977:
[----:B------:R-:W-:Y:S01]  /*2a40*/  I2FP.F32.U32 R171, R14 ;  /* 0x0000000e00ab7245 */ /* 0x000fe20000201000 */
[----:B------:R-:W-:Y:S01]  /*2a50*/  HADD2.F32 R183, -RZ, R164.H1_H1 ;  /* 0x300000a4ffb77230 */ /* 0x000fe20000004100 */
[----:B------:R-:W-:Y:S01]  /*2a60*/  ISETP.NE.AND P3, PT, R174, 0x1, PT ;  /* 0x00000001ae00780c */ /* 0x000fe20003f65270 */
[----:B------:R-:W-:Y:S01]  /*2a70*/  @P1 HADD2.F32 R14, -RZ, R160.H1_H1 ;  /* 0x300000a0ff0e1230 */ /* 0x000fe20000004100 */
[----:B------:R-:W-:Y:S01]  /*2a80*/  LOP3.LUT R10, R10, 0xfffffff7, RZ, 0xc0, !PT ;  /* 0xfffffff70a0a7812 */ /* 0x000fe200078ec0ff */
[----:B------:R-:W-:Y:S01]  /*2a90*/  FFMA.FTZ R171, R171, R178, 1.1641532182693481445e-10 ;  /* 0x2f000000abab7423 */ /* 0x000fe200000100b2 */
[----:B------:R-:W-:Y:S01]  /*2aa0*/  FMUL.FTZ R183, R183, R182 ;  /* 0x000000b6b7b77220 */ /* 0x000fe20000410000 */
[----:B------:R-:W-:Y:S01]  /*2ab0*/  BSSY.RECONVERGENT B1, `(.L_x_8982) ;  /* 0x000004b000017945 */ /* 0x000fe20003800200 */
[----:B------:R-:W-:Y:S02]  /*2ac0*/  HFMA2 R164, -RZ, RZ, 0, 1.1920928955078125e-07 ;  /* 0x00000002ffa47431 */ /* 0x000fe400000001ff */
        /* <DEDUP_REMOVED lines=16> */
.L_x_8984:
        /* <DEDUP_REMOVED lines=13> */
.L_x_8986:
[----:B------:R-:W-:Y:S05]  /*2ca0*/  BSYNC.RECONVERGENT B2 ;  /* 0x0000000000027941 */ /* 0x000fea0003800200 */
.L_x_8985:
        /* <DEDUP_REMOVED lines=43> */
.L_x_8983:
[----:B------:R-:W-:Y:S05]  /*2f60*/  BSYNC.RECONVERGENT B1 ;  /* 0x0000000000017941 */ /* 0x000fea0003800200 */
.L_x_8982:
[----:B------:R-:W-:Y:S01]  /*2f70*/  I2FP.F32.U32 R171, R14 ;  /* 0x0000000e00ab7245 */ /* 0x000fe20000201000 */
[----:B------:R-:W-:Y:S01]  /*2f80*/  HADD2.F32 R183, -RZ, R165.H0_H0 ;  /* 0x200000a5ffb77230 */ /* 0x000fe20000004100 */
[----:B------:R-:W-:Y:S01]  /*2f90*/  ISETP.NE.AND P3, PT, R164, 0x1, PT ;  /* 0x00000001a400780c */ /* 0x000fe20003f65270 */
[----:B------:R-:W-:Y:S01]  /*2fa0*/  @P1 HADD2.F32 R14, -RZ, R161.H0_H0 ;  /* 0x200000a1ff0e1230 */ /* 0x000fe20000004100 */
        /* <DEDUP_REMOVED lines=21> */
.L_x_8989:
        /* <DEDUP_REMOVED lines=13> */
.L_x_8991:
[----:B------:R-:W-:Y:S05]  /*31d0*/  BSYNC.RECONVERGENT B2 ;  /* 0x0000000000027941 */ /* 0x000fea0003800200 */
.L_x_8990:
        /* <DEDUP_REMOVED lines=43> */
.L_x_8988:
[----:B------:R-:W-:Y:S05]  /*3490*/  BSYNC.RECONVERGENT B1 ;  /* 0x0000000000017941 */ /* 0x000fea0003800200 */
.L_x_8987:
        /* <DEDUP_REMOVED lines=25> */
.L_x_8994:
        /* <DEDUP_REMOVED lines=13> */
.L_x_8996:
[----:B------:R-:W-:Y:S05]  /*3700*/  BSYNC.RECONVERGENT B2 ;  /* 0x0000000000027941 */ /* 0x000fea0003800200 */
.L_x_8995:
        /* <DEDUP_REMOVED lines=43> */
.L_x_8993:
[----:B------:R-:W-:Y:S05]  /*39c0*/  BSYNC.RECONVERGENT B1 ;  /* 0x0000000000017941 */ /* 0x000fea0003800200 */
.L_x_8992:
        /* <DEDUP_REMOVED lines=23> */
.L_x_8999:
        /* <DEDUP_REMOVED lines=13> */
.L_x_9001:
[----:B------:R-:W-:Y:S05]  /*3c10*/  BSYNC.RECONVERGENT B2 ;  /* 0x0000000000027941 */ /* 0x000fea0003800200 */
.L_x_9000:
        /* <DEDUP_REMOVED lines=43> */
.L_x_8998:
[----:B------:R-:W-:Y:S05]  /*3ed0*/  BSYNC.RECONVERGENT B1 ;  /* 0x0000000000017941 */ /* 0x000fea0003800200 */
.L_x_8997:
        /* <DEDUP_REMOVED lines=8> */
[----:B------:R-:W-:-:S04]  /*3f60*/  FSETP.GTU.FTZ.AND P3, PT, R165, R180, PT ;  /* 0x000000b4a500720b */ /* 0x000fc80003f7c000 */
        /* <DEDUP_REMOVED lines=14> */
.L_x_9004:
        /* <DEDUP_REMOVED lines=13> */
.L_x_9006:
[----:B------:R-:W-:Y:S05]  /*4120*/  BSYNC.RECONVERGENT B2 ;  /* 0x0000000000027941 */ /* 0x000fea0003800200 */
.L_x_9005:
        /* <DEDUP_REMOVED lines=43> */
.L_x_9003:
[----:B------:R-:W-:Y:S05]  /*43e0*/  BSYNC.RECONVERGENT B1 ;  /* 0x0000000000017941 */ /* 0x000fea0003800200 */
.L_x_9002:
        /* <DEDUP_REMOVED lines=23> */
.L_x_9009:
        /* <DEDUP_REMOVED lines=13> */
.L_x_9011:
[----:B------:R-:W-:Y:S05]  /*4630*/  BSYNC.RECONVERGENT B2 ;  /* 0x0000000000027941 */ /* 0x000fea0003800200 */
.L_x_9010:
        /* <DEDUP_REMOVED lines=43> */
.L_x_9008:
[----:B------:R-:W-:Y:S05]  /*48f0*/  BSYNC.RECONVERGENT B1 ;  /* 0x0000000000017941 */ /* 0x000fea0003800200 */
.L_x_9007:
        /* <DEDUP_REMOVED lines=9> */
[----:B------:R-:W-:-:S03]  /*4990*/  PLOP3.LUT P5, PT, P5, PT, PT, 0x8, 0x80 ;  /* 0x000000000080781c */ /* 0x000fc60002fae170 */
[----:B------:R-:W-:Y:S01]  /*49a0*/  @P1 FADD.FTZ R223, R164, R223 ;  /* 0x000000dfa4df1221 */ /* 0x000fe20000010000 */
[----:B------:R-:W-:-:S04]  /*49b0*/  PRMT R164, R169, 0x5410, R172 ;  /* 0x00005410a9a47816 */ /* 0x000fc800000000ac */
[----:B------:R-:W-:-:S04]  /*49c0*/  F2FP.F16.F32.PACK_AB R167, RZ, R223 ;  /* 0x000000dfffa7723e */ /* 0x000fc800000000ff */
[----:B------:R-:W-:Y:S01]  /*49d0*/  PRMT R167, R186, 0x5410, R167 ;  /* 0x00005410baa77816 */ /* 0x000fe200000000a7 */
[----:B------:R-:W-:Y:S06]  /*49e0*/  BRA `(.L_x_9012) ;  /* 0x0000005000707947 */ /* 0x000fec0003800000 */
.L_x_8971:
        /* <DEDUP_REMOVED lines=16> */
.L_x_9015:
        /* <DEDUP_REMOVED lines=13> */
.L_x_9017:
[----:B------:R-:W-:Y:S05]  /*4bc0*/  BSYNC.RECONVERGENT B2 ;  /* 0x0000000000027941 */ /* 0x000fea0003800200 */
.L_x_9016:
        /* <DEDUP_REMOVED lines=42> */
.L_x_9014:
[----:B------:R-:W-:Y:S05]  /*4e70*/  BSYNC.RECONVERGENT B1 ;  /* 0x0000000000017941 */ /* 0x000fea0003800200 */
.L_x_9013:
[----:B0-----:R-:W0:Y:S01]  /*4e80*/  LDC R0, c[0x0][0x404] ;  /* 0x00010100ff007b82 */ /* 0x001e220000000800 */
[----:B------:R-:W-:Y:S01]  /*4e90*/  I2FP.F32.U32 R5, R2 ;  /* 0x0000000200057245 */ /* 0x000fe20000201000 */
[----:B------:R-:W-:Y:S01]  /*4ea0*/  IMAD.MOV.U32 R182, RZ, RZ, 0x2f800000 ;  /* 0x2f800000ffb67424 */ /* 0x000fe200078e00ff */
[----:B------:R-:W-:Y:S01]  /*4eb0*/  ISETP.NE.AND P3, PT, R4, 0x1, PT ;  /* 0x000000010400780c */ /* 0x000fe20003f65270 */
[----:B-----5:R-:W-:Y:S01]  /*4ec0*/  HADD2.F32 R7, -RZ, R164.H0_H0 ;  /* 0x200000a4ff077230 */ /* 0x020fe20000004100 */
[----:B------:R-:W-:Y:S01]  /*4ed0*/  LOP3.LUT R10, R10, 0xffffffef, RZ, 0xc0, !PT ;  /* 0xffffffef0a0a7812 */ /* 0x000fe200078ec0ff */
[----:B------:R-:W-:Y:S01]  /*4ee0*/  FFMA.FTZ R5, R5, R182, 1.1641532182693481445e-10 ;  /* 0x2f00000005057423 */ /* 0x000fe200000100b6 */
[----:B------:R-:W-:Y:S01]  /*4ef0*/  BSSY.RECONVERGENT B1, `(.L_x_9018) ;  /* 0x000004b000017945 */ /* 0x000fe20003800200 */
[----:B------:R-:W1:Y:S01]  /*4f00*/  LDC R180, c[0x0][0x408] ;  /* 0x00010200ffb47b82 */ /* 0x000e620000000800 */
[----:B------:R-:W-:Y:S02]  /*4f10*/  IMAD.MOV.U32 R6, RZ, RZ, 0x2 ;  /* 0x00000002ff067424 */ /* 0x000fe400078e00ff */
        /* <DEDUP_REMOVED lines=15> */
.L_x_9020:
        /* <DEDUP_REMOVED lines=13> */
.L_x_9022:
[----:B------:R-:W-:Y:S05]  /*50e0*/  BSYNC.RECONVERGENT B2 ;  /* 0x0000000000027941 */ /* 0x000fea0003800200 */
.L_x_9021:
        /* <DEDUP_REMOVED lines=43> */
.L_x_9019:
[----:B------:R-:W-:Y:S05]  /*53a0*/  BSYNC.RECONVERGENT B1 ;  /* 0x0000000000017941 */ /* 0x000fea0003800200 */
.L_x_9018:
        /* <DEDUP_REMOVED lines=8> */
[----:B------:R-:W-:-:S03]  /*5430*/  @P1 HADD2.F32 R5, -RZ, R160.H0_H0 ;  /* 0x200000a0ff051230 */ /* 0x000fc60000004100 */
        /* <DEDUP_REMOVED lines=16> */
.L_x_9025:
        /* <DEDUP_REMOVED lines=13> */
.L_x_9027:
[----:B------:R-:W-:Y:S05]  /*5610*/  BSYNC.RECONVERGENT B2 ;  /* 0x0000000000027941 */ /* 0x000fea0003800200 */
.L_x_9026:
        /* <DEDUP_REMOVED lines=43> */
.L_x_9024:
[----:B------:R-:W-:Y:S05]  /*58d0*/  BSYNC.RECONVERGENT B1 ;  /* 0x0000000000017941 */ /* 0x000fea0003800200 */
.L_x_9023:
        /* <DEDUP_REMOVED lines=22> */
.L_x_9030:
        /* <DEDUP_REMOVED lines=13> */
.L_x_9032:
[----:B------:R-:W-:Y:S05]  /*5b10*/  BSYNC.RECONVERGENT B2 ;  /* 0x0000000000027941 */ /* 0x000fea0003800200 */
.L_x_9031:
        /* <DEDUP_REMOVED lines=43> */
.L_x_9029:
[----:B------:R-:W-:Y:S05]  /*5dd0*/  BSYNC.RECONVERGENT B1 ;  /* 0x0000000000017941 */ /* 0x000fea0003800200 */
.L_x_9028:
        /* <DEDUP_REMOVED lines=25> */
.L_x_9035:
        /* <DEDUP_REMOVED lines=13> */
.L_x_9037:
[----:B------:R-:W-:Y:S05]  /*6040*/  BSYNC.RECONVERGENT B2 ;  /* 0x0000000000027941 */ /* 0x000fea0003800200 */
.L_x_9036:
        /* <DEDUP_REMOVED lines=43> */
.L_x_9034:
[----:B------:R-:W-:Y:S05]  /*6300*/  BSYNC.RECONVERGENT B1 ;  /* 0x0000000000017941 */ /* 0x000fea0003800200 */
.L_x_9033:
        /* <DEDUP_REMOVED lines=22> */
.L_x_9040:
        /* <DEDUP_REMOVED lines=13> */
.L_x_9042:
[----:B------:R-:W-:Y:S05]  /*6540*/  BSYNC.RECONVERGENT B2 ;  /* 0x0000000000027941 */ /* 0x000fea0003800200 */
.L_x_9041:
        /* <DEDUP_REMOVED lines=43> */
.L_x_9039:
[----:B------:R-:W-:Y:S05]  /*6800*/  BSYNC.RECONVERGENT B1 ;  /* 0x0000000000017941 */ /* 0x000fea0003800200 */
.L_x_9038:
        /* <DEDUP_REMOVED lines=25> */
.L_x_9045:
        /* <DEDUP_REMOVED lines=13> */
.L_x_9047:
[----:B------:R-:W-:Y:S05]  /*6a70*/  BSYNC.RECONVERGENT B2 ;  /* 0x0000000000027941 */ /* 0x000fea0003800200 */
.L_x_9046:
        /* <DEDUP_REMOVED lines=43> */
.L_x_9044:
[----:B------:R-:W-:Y:S05]  /*6d30*/  BSYNC.RECONVERGENT B1 ;  /* 0x0000000000017941 */ /* 0x000fea0003800200 */
.L_x_9043:
        /* <DEDUP_REMOVED lines=22> */
.L_x_9050:
        /* <DEDUP_REMOVED lines=13> */
.L_x_9052:
[----:B------:R-:W-:Y:S05]  /*6f70*/  BSYNC.RECONVERGENT B2 ;  /* 0x0000000000027941 */ /* 0x000fea0003800200 */
.L_x_9051:
        /* <DEDUP_REMOVED lines=43> */
.L_x_9049:
[----:B------:R-:W-:Y:S05]  /*7230*/  BSYNC.RECONVERGENT B1 ;  /* 0x0000000000017941 */ /* 0x000fea0003800200 */
.L_x_9048:
        /* <DEDUP_REMOVED lines=25> */
.L_x_9055:
        /* <DEDUP_REMOVED lines=13> */
.L_x_9057:
[----:B------:R-:W-:Y:S05]  /*74a0*/  BSYNC.RECONVERGENT B2 ;  /* 0x0000000000027941 */ /* 0x000fea0003800200 */
.L_x_9056:
        /* <DEDUP_REMOVED lines=43> */
.L_x_9054:
[----:B------:R-:W-:Y:S05]  /*7760*/  BSYNC.RECONVERGENT B1 ;  /* 0x0000000000017941 */ /* 0x000fea0003800200 */
.L_x_9053:
        /* <DEDUP_REMOVED lines=20> */
.L_x_9060:
        /* <DEDUP_REMOVED lines=13> */
.L_x_9062:
[----:B------:R-:W-:Y:S05]  /*7980*/  BSYNC.RECONVERGENT B2 ;  /* 0x0000000000027941 */ /* 0x000fea0003800200 */
.L_x_9061:
        /* <DEDUP_REMOVED lines=43> */
.L_x_9059:
[----:B------:R-:W-:Y:S05]  /*7c40*/  BSYNC.RECONVERGENT B1 ;  /* 0x0000000000017941 */ /* 0x000fea0003800200 */
.L_x_9058:
[----:B------:R-:W-:Y:S01]  /*7c50*/  I2FP.F32.U32 R5, R5 ;  /* 0x0000000500057245 */ /* 0x000fe20000201000 */
[----:B------:R-:W-:Y:S01]  /*7c60*/  HADD2.F32 R165, -RZ, R158.H0_H0 ;  /* 0x2000009effa57230 */ /* 0x000fe20000004100 */
[----:B------:R-:W-:Y:S01]  /*7c70*/  BSSY.RECONVERGENT B1, `(.L_x_9063) ;  /* 0x0000050000017945 */ /* 0x000fe20003800200 */
[----:B------:R-:W-:Y:S02]  /*7c80*/  @P1 HADD2.F32 R203, -RZ, R162.H0_H0 ;  /* 0x200000a2ffcb1230 */ /* 0x000fe40000004100 */
        /* <DEDUP_REMOVED lines=21> */
.L_x_9065:
        /* <DEDUP_REMOVED lines=13> */
.L_x_9067:
[----:B------:R-:W-:Y:S05]  /*7eb0*/  BSYNC.RECONVERGENT B2 ;  /* 0x0000000000027941 */ /* 0x000fea0003800200 */
.L_x_9066:
        /* <DEDUP_REMOVED lines=43> */
.L_x_9064:
[----:B------:R-:W-:Y:S05]  /*8170*/  BSYNC.RECONVERGENT B1 ;  /* 0x0000000000017941 */ /* 0x000fea0003800200 */
.L_x_9063:
[----:B------:R-:W-:Y:S01]  /*8180*/  I2FP.F32.U32 R165, R2 ;  /* 0x0000000200a57245 */ /* 0x000fe20000201000 */
[----:B------:R-:W-:Y:S01]  /*8190*/  HADD2.F32 R171, -RZ, R166.H1_H1 ;  /* 0x300000a6ffab7230 */ /* 0x000fe20000004100 */
        /* <DEDUP_REMOVED lines=18> */
.L_x_9070:
        /* <DEDUP_REMOVED lines=13> */
.L_x_9072:
[----:B------:R-:W-:Y:S05]  /*8390*/  BSYNC.RECONVERGENT B2 ;  /* 0x0000000000027941 */ /* 0x000fea0003800200 */
.L_x_9071:
        /* <DEDUP_REMOVED lines=43> */
.L_x_9069:
[----:B------:R-:W-:Y:S05]  /*8650*/  BSYNC.RECONVERGENT B1 ;  /* 0x0000000000017941 */ /* 0x000fea0003800200 */
.L_x_9068:
        /* <DEDUP_REMOVED lines=25> */
.L_x_9075:
        /* <DEDUP_REMOVED lines=13> */
.L_x_9077:
[----:B------:R-:W-:Y:S05]  /*88c0*/  BSYNC.RECONVERGENT B2 ;  /* 0x0000000000027941 */ /* 0x000fea0003800200 */
.L_x_9076:
        /* <DEDUP_REMOVED lines=43> */
.L_x_9074:
[----:B------:R-:W-:Y:S05]  /*8b80*/  BSYNC.RECONVERGENT B1 ;  /* 0x0000000000017941 */ /* 0x000fea0003800200 */
.L_x_9073:
        /* <DEDUP_REMOVED lines=20> */
.L_x_9080:
        /* <DEDUP_REMOVED lines=13> */
.L_x_9082:
[----:B------:R-:W-:Y:S05]  /*8da0*/  BSYNC.RECONVERGENT B2 ;  /* 0x0000000000027941 */ /* 0x000fea0003800200 */
.L_x_9081:
        /* <DEDUP_REMOVED lines=43> */
.L_x_9079:
[----:B------:R-:W-:Y:S05]  /*9060*/  BSYNC.RECONVERGENT B1 ;  /* 0x0000000000017941 */ /* 0x000fea0003800200 */
.L_x_9078:
[----:B------:R-:W-:Y:S01]  /*9070*/  I2FP.F32.U32 R165, R14 ;  /* 0x0000000e00a57245 */ /* 0x000fe20000201000 */
[----:B------:R-:W-:Y:S01]  /*9080*/  HADD2.F32 R171, -RZ, R159.H0_H0 ;  /* 0x2000009fffab7230 */ /* 0x000fe20000004100 */
[----:B------:R-:W-:Y:S01]  /*9090*/  BSSY.RECONVERGENT B1, `(.L_x_9083) ;  /* 0x0000051000017945 */ /* 0x000fe20003800200 */
[----:B------:R-:W-:Y:S02]  /*90a0*/  @P1 HADD2.F32 R209, -RZ, R163.H0_H0 ;  /* 0x200000a3ffd11230 */ /* 0x000fe40000004100 */
        /* <DEDUP_REMOVED lines=22> */
.L_x_9085:
        /* <DEDUP_REMOVED lines=13> */
.L_x_9087:
[----:B------:R-:W-:Y:S05]  /*92e0*/  BSYNC.RECONVERGENT B2 ;  /* 0x0000000000027941 */ /* 0x000fea0003800200 */
.L_x_9086:
        /* <DEDUP_REMOVED lines=43> */
.L_x_9084:
[----:B------:R-:W-:Y:S05]  /*95a0*/  BSYNC.RECONVERGENT B1 ;  /* 0x0000000000017941 */ /* 0x000fea0003800200 */
.L_x_9083:
        /* <DEDUP_REMOVED lines=20> */
.L_x_9090:
        /* <DEDUP_REMOVED lines=15> */
.L_x_9092:
[----:B------:R-:W-:Y:S05]  /*97e0*/  BSYNC.RECONVERGENT B2 ;  /* 0x0000000000027941 */ /* 0x000fea0003800200 */
.L_x_9091:
        /* <DEDUP_REMOVED lines=43> */
.L_x_9089:
[----:B------:R-:W-:Y:S05]  /*9aa0*/  BSYNC.RECONVERGENT B1 ;  /* 0x0000000000017941 */ /* 0x000fea0003800200 */
.L_x_9088:
        /* <DEDUP_REMOVED lines=10> */
[----:B------:R-:W-:-:S03]  /*9b50*/  SEL R0, RZ, 0x1, P6 ;  /* 0x00000001ff007807 */ /* 0x000fc60003000000 */
[----:B------:R-:W-:-:S04]  /*9b60*/  FADD.FTZ R188, R188, R167 ;  /* 0x000000a7bcbc7221 */ /* 0x000fc80000010000 */
[----:B------:R-:W-:Y:S01]  /*9b70*/  @P1 FADD.FTZ R223, R223, R188 ;  /* 0x000000bcdfdf1221 */ /* 0x000fe20000010000 */
[----:B------:R-:W-:-:S04]  /*9b80*/  @!P1 MOV R223, R188 ;  /* 0x000000bc00df9202 */ /* 0x000fc80000000f00 */
[----:B------:R-:W-:-:S04]  /*9b90*/  F2FP.F16.F32.PACK_AB R167, RZ, R223 ;  /* 0x000000dfffa7723e */ /* 0x000fc800000000ff */
[----:B------:R-:W-:-:S07]  /*9ba0*/  PRMT R167, R176, 0x5410, R167 ;  /* 0x00005410b0a77816 */ /* 0x000fce00000000a7 */
.L_x_9012:
        /* <DEDUP_REMOVED lines=43> */
.L_x_9093:
[----:B------:R-:W-:Y:S02]  /*9e60*/  IMAD.MOV.U32 R172, RZ, RZ, R168 ;  /* 0x000000ffffac7224 */ /* 0x000fe400078e00a8 */
[----:B------:R-:W-:-:S07]  /*9e70*/  VIADD R168, R26, 0x80 ;  /* 0x000000801aa87836 */ /* 0x000fce0000000000 */
.L_x_8970:
[----:B------:R-:W-:Y:S05]  /*9e80*/  BSYNC.RECONVERGENT B0 ;  /* 0x0000000000007941 */ /* 0x000fea0003800200 */
.L_x_8969:
        /* <DEDUP_REMOVED lines=35> */
.L_x_9099:
        /* <DEDUP_REMOVED lines=13> */
.L_x_9101:
[----:B------:R-:W-:Y:S05]  /*a190*/  BSYNC.RECONVERGENT B2 ;  /* 0x0000000000027941 */ /* 0x000fea0003800200 */
.L_x_9100:
        /* <DEDUP_REMOVED lines=43> */
.L_x_9098:
[----:B------:R-:W-:Y:S05]  /*a450*/  BSYNC.RECONVERGENT B1 ;  /* 0x0000000000017941 */ /* 0x000fea0003800200 */
.L_x_9097:
[----:B------:R-:W0:Y:S01]  /*a460*/  LDC R180, c[0x0][0x404] ;  /* 0x00010100ffb47b82 */ /* 0x000e220000000800 */
        /* <DEDUP_REMOVED lines=10> */
[----:B0-----:R-:W-:-:S04]  /*a510*/  FSETP.GTU.FTZ.AND P2, PT, R3, R180, PT ;  /* 0x000000b40300720b */ /* 0x001fc80003f5c000 */
        /* <DEDUP_REMOVED lines=13> */
.L_x_9104:
        /* <DEDUP_REMOVED lines=13> */
.L_x_9106:
[----:B------:R-:W-:Y:S05]  /*a6c0*/  BSYNC.RECONVERGENT B2 ;  /* 0x0000000000027941 */ /* 0x000fea0003800200 */
.L_x_9105:
        /* <DEDUP_REMOVED lines=43> */
.L_x_9103:
[----:B------:R-:W-:Y:S05]  /*a980*/  BSYNC.RECONVERGENT B1 ;  /* 0x0000000000017941 */ /* 0x000fea0003800200 */
.L_x_9102:
[----:B------:R-:W-:Y:S01]  /*a990*/  I2FP.F32.U32 R3, R2 ;  /* 0x0000000200037245 */ /* 0x000fe20000201000 */
[----:B------:R-:W-:Y:S01]  /*a9a0*/  HADD2.F32 R5, -RZ, R156.H0_H0 ;  /* 0x2000009cff057230 */ /* 0x000fe20000004100 */
[----:B------:R-:W-:Y:S01]  /*a9b0*/  ISETP.NE.AND P3, PT, R6, 0x1, PT ;  /* 0x000000010600780c */ /* 0x000fe20003f65270 */
[----:B------:R-:W-:Y:S01]  /*a9c0*/  BSSY.RECONVERGENT B1, `(.L_x_9107) ;  /* 0x000004f000017945 */ /* 0x000fe20003800200 */
[----:B------:R-:W-:Y:S02]  /*a9d0*/  IMAD.MOV.U32 R4, RZ, RZ, 0x2 ;  /* 0x00000002ff047424 */ /* 0x000fe400078e00ff */
[----:B------:R-:W-:Y:S01]  /*a9e0*/  FFMA.FTZ R3, R3, R184, 1.1641532182693481445e-10 ;  /* 0x2f00000003037423 */ /* 0x000fe200000100b8 */
[----:B------:R-:W-:-:S04]  /*a9f0*/  FMUL.FTZ R5, R5, R182 ;  /* 0x000000b605057220 */ /* 0x000fc80000410000 */
[----:B------:R-:W-:-:S04]  /*aa00*/  FSETP.GTU.FTZ.AND P2, PT, R3, R180, PT ;  /* 0x000000b40300720b */ /* 0x000fc80003f5c000 */
[----:B------:R-:W-:Y:S01]  /*aa10*/  FSEL R3, R5, RZ, !P2 ;  /* 0x000000ff05037208 */ /* 0x000fe20005000000 */
[----:B------:R-:W-:Y:S01]  /*aa20*/  @P1 HADD2.F32 R5, -RZ, R160.H0_H0 ;  /* 0x200000a0ff051230 */ /* 0x000fe20000004100 */
        /* <DEDUP_REMOVED lines=15> */
.L_x_9109:
        /* <DEDUP_REMOVED lines=13> */
.L_x_9111:
[----:B------:R-:W-:Y:S05]  /*abf0*/  BSYNC.RECONVERGENT B2 ;  /* 0x0000000000027941 */ /* 0x000fea0003800200 */
.L_x_9110:
        /* <DEDUP_REMOVED lines=43> */
.L_x_9108:
[----:B------:R-:W-:Y:S05]  /*aeb0*/  BSYNC.RECONVERGENT B1 ;  /* 0x0000000000017941 */ /* 0x000fea0003800200 */
.L_x_9107:
[----:B------:R-:W-:Y:S01]  /*aec0*/  I2FP.F32.U32 R5, R0 ;  /* 0x0000000000057245 */ /* 0x000fe20000201000 */
[----:B------:R-:W-:Y:S01]  /*aed0*/  HADD2.F32 R7, -RZ, R164.H1_H1 ;  /* 0x300000a4ff077230 */ /* 0x000fe20000004100 */
        /* <DEDUP_REMOVED lines=20> */
.L_x_9114:
        /* <DEDUP_REMOVED lines=13> */
.L_x_9116:
[----:B------:R-:W-:Y:S05]  /*b0f0*/  BSYNC.RECONVERGENT B2 ;  /* 0x0000000000027941 */ /* 0x000fea0003800200 */
.L_x_9115:
        /* <DEDUP_REMOVED lines=43> */
.L_x_9113:
[----:B------:R-:W-:Y:S05]  /*b3b0*/  BSYNC.RECONVERGENT B1 ;  /* 0x0000000000017941 */ /* 0x000fea0003800200 */
.L_x_9112:
        /* <DEDUP_REMOVED lines=25> */
.L_x_9119:
        /* <DEDUP_REMOVED lines=13> */
.L_x_9121:
[----:B------:R-:W-:Y:S05]  /*b620*/  BSYNC.RECONVERGENT B2 ;  /* 0x0000000000027941 */ /* 0x000fea0003800200 */
.L_x_9120:
[----:B------:R-:W-:Y:S01]  /*b630*/  IMAD.WIDE.U32 R16, R23, -0x326172a9, RZ ;  /* 0xcd9e8d5717107825 */ /* 0x000fe200078e00ff */
[----:B------:R-:W-:-:S03]  /*b640*/  LOP3.LUT R4, R13, UR9, R7, 0x96, !PT ;  /* 0x000000090d047c12 */ /* 0x000fc6000f8e9607 */
[----:B------:R-:W-:Y:S01]  /*b650*/  IMAD.MOV.U32 R0, RZ, RZ, R174 ;  /* 0x000000ffff007224 */ /* 0x000fe200078e00ae */
        /* <DEDUP_REMOVED lines=40> */
.L_x_9118:
[----:B------:R-:W-:Y:S05]  /*b8e0*/  BSYNC.RECONVERGENT B1 ;  /* 0x0000000000017941 */ /* 0x000fea0003800200 */
.L_x_9117:
[----:B------:R-:W-:Y:S01]  /*b8f0*/  I2FP.F32.U32 R5, R0 ;  /* 0x0000000000057245 */ /* 0x000fe20000201000 */
[----:B------:R-:W-:Y:S01]  /*b900*/  HADD2.F32 R7, -RZ, R165.H0_H0 ;  /* 0x200000a5ff077230 */ /* 0x000fe20000004100 */
        /* <DEDUP_REMOVED lines=20> */
.L_x_9124:
        /* <DEDUP_REMOVED lines=13> */
.L_x_9126:
[----:B------:R-:W-:Y:S05]  /*bb20*/  BSYNC.RECONVERGENT B2 ;  /* 0x0000000000027941 */ /* 0x000fea0003800200 */
.L_x_9125:
[----:B-1----:R-:W-:Y:S01]  /*bb30*/  IMAD.WIDE.U32 R170, R23, -0x326172a9, RZ ;  /* 0xcd9e8d5717aa7825 */ /* 0x002fe200078e00ff */
        /* <DEDUP_REMOVED lines=42> */
.L_x_9123:
[----:B------:R-:W-:Y:S05]  /*bde0*/  BSYNC.RECONVERGENT B1 ;  /* 0x0000000000017941 */ /* 0x000fea0003800200 */
.L_x_9122:
[----:B------:R-:W-:Y:S01]  /*bdf0*/  I2FP.F32.U32 R5, R2 ;  /* 0x0000000200057245 */ /* 0x000fe20000201000 */
[----:B------:R-:W-:Y:S01]  /*be00*/  HADD2.F32 R7, -RZ, R157.H0_H0 ;  /* 0x2000009dff077230 */ /* 0x000fe20000004100 */
[----:B------:R-:W-:Y:S01]  /*be10*/  BSSY.RECONVERGENT B1, `(.L_x_9127) ;  /* 0x0000050000017945 */ /* 0x000fe20003800200 */
[----:B-1----:R-:W-:Y:S02]  /*be20*/  @P1 HADD2.F32 R179, -RZ, R161.H0_H0 ;  /* 0x200000a1ffb31230 */ /* 0x002fe40000004100 */
        /* <DEDUP_REMOVED lines=21> */
.L_x_9129:
        /* <DEDUP_REMOVED lines=13> */
.L_x_9131:
[----:B------:R-:W-:Y:S05]  /*c050*/  BSYNC.RECONVERGENT B2 ;  /* 0x0000000000027941 */ /* 0x000fea0003800200 */
.L_x_9130:
        /* <DEDUP_REMOVED lines=43> */
.L_x_9128:
[----:B------:R-:W-:Y:S05]  /*c310*/  BSYNC.RECONVERGENT B1 ;  /* 0x0000000000017941 */ /* 0x000fea0003800200 */
.L_x_9127:
        /* <DEDUP_REMOVED lines=22> */
.L_x_9134:
        /* <DEDUP_REMOVED lines=13> */
.L_x_9136:
[----:B------:R-:W-:Y:S05]  /*c550*/  BSYNC.RECONVERGENT B2 ;  /* 0x0000000000027941 */ /* 0x000fea0003800200 */
.L_x_9135:
        /* <DEDUP_REMOVED lines=43> */
.L_x_9133:
[----:B------:R-:W-:Y:S05]  /*c810*/  BSYNC.RECONVERGENT B1 ;  /* 0x0000000000017941 */ /* 0x000fea0003800200 */
.L_x_9132:
        /* <DEDUP_REMOVED lines=25> */
.L_x_9139:
        /* <DEDUP_REMOVED lines=13> */
.L_x_9141:
[----:B------:R-:W-:Y:S05]  /*ca80*/  BSYNC.RECONVERGENT B2 ;  /* 0x0000000000027941 */ /* 0x000fea0003800200 */
.L_x_9140:
        /* <DEDUP_REMOVED lines=43> */
.L_x_9138:
[----:B------:R-:W-:Y:S05]  /*cd40*/  BSYNC.RECONVERGENT B1 ;  /* 0x0000000000017941 */ /* 0x000fea0003800200 */
.L_x_9137:
        /* <DEDUP_REMOVED lines=20> */
.L_x_9144:
        /* <DEDUP_REMOVED lines=13> */
.L_x_9146:
[----:B------:R-:W-:Y:S05]  /*cf60*/  BSYNC.RECONVERGENT B2 ;  /* 0x0000000000027941 */ /* 0x000fea0003800200 */
.L_x_9145:
        /* <DEDUP_REMOVED lines=43> */
.L_x_9143:
[----:B------:R-:W-:Y:S05]  /*d220*/  BSYNC.RECONVERGENT B1 ;  /* 0x0000000000017941 */ /* 0x000fea0003800200 */
.L_x_9142:
        /* <DEDUP_REMOVED lines=25> */
.L_x_9149:
        /* <DEDUP_REMOVED lines=13> */
.L_x_9151:
[----:B------:R-:W-:Y:S05]  /*d490*/  BSYNC.RECONVERGENT B2 ;  /* 0x0000000000027941 */ /* 0x000fea0003800200 */
.L_x_9150:
        /* <DEDUP_REMOVED lines=43> */
.L_x_9148:
[----:B------:R-:W-:Y:S05]  /*d750*/  BSYNC.RECONVERGENT B1 ;  /* 0x0000000000017941 */ /* 0x000fea0003800200 */
.L_x_9147:
        /* <DEDUP_REMOVED lines=20> */
.L_x_9154:
        /* <DEDUP_REMOVED lines=13> */
.L_x_9156:
[----:B------:R-:W-:Y:S05]  /*d970*/  BSYNC.RECONVERGENT B2 ;  /* 0x0000000000027941 */ /* 0x000fea0003800200 */
.L_x_9155:
        /* <DEDUP_REMOVED lines=43> */
.L_x_9153:
[----:B------:R-:W-:Y:S05]  /*dc30*/  BSYNC.RECONVERGENT B1 ;  /* 0x0000000000017941 */ /* 0x000fea0003800200 */
.L_x_9152:
        /* <DEDUP_REMOVED lines=25> */
.L_x_9159:
        /* <DEDUP_REMOVED lines=13> */
.L_x_9161:
[----:B------:R-:W-:Y:S05]  /*dea0*/  BSYNC.RECONVERGENT B2 ;  /* 0x0000000000027941 */ /* 0x000fea0003800200 */
.L_x_9160:
        /* <DEDUP_REMOVED lines=43> */
.L_x_9158:
[----:B------:R-:W-:Y:S05]  /*e160*/  BSYNC.RECONVERGENT B1 ;  /* 0x0000000000017941 */ /* 0x000fea0003800200 */
.L_x_9157:
        /* <DEDUP_REMOVED lines=20> */
.L_x_9164:
        /* <DEDUP_REMOVED lines=13> */
.L_x_9166:
[----:B------:R-:W-:Y:S05]  /*e380*/  BSYNC.RECONVERGENT B2 ;  /* 0x0000000000027941 */ /* 0x000fea0003800200 */
.L_x_9165:
        /* <DEDUP_REMOVED lines=43> */
.L_x_9163:
[----:B------:R-:W-:Y:S05]  /*e640*/  BSYNC.RECONVERGENT B1 ;  /* 0x0000000000017941 */ /* 0x000fea0003800200 */
.L_x_9162:
        /* <DEDUP_REMOVED lines=26> */
.L_x_9169:
        /* <DEDUP_REMOVED lines=13> */
.L_x_9171:
[----:B------:R-:W-:Y:S05]  /*e8c0*/  BSYNC.RECONVERGENT B2 ;  /* 0x0000000000027941 */ /* 0x000fea0003800200 */
.L_x_9170:
        /* <DEDUP_REMOVED lines=43> */
.L_x_9168:
[----:B------:R-:W-:Y:S05]  /*eb80*/  BSYNC.RECONVERGENT B1 ;  /* 0x0000000000017941 */ /* 0x000fea0003800200 */
.L_x_9167:
        /* <DEDUP_REMOVED lines=20> */
.L_x_9174:
        /* <DEDUP_REMOVED lines=15> */
.L_x_9176:
[----:B------:R-:W-:Y:S05]  /*edc0*/  BSYNC.RECONVERGENT B2 ;  /* 0x0000000000027941 */ /* 0x000fea0003800200 */
.L_x_9175:
        /* <DEDUP_REMOVED lines=43> */
.L_x_9173:
[----:B------:R-:W-:Y:S05]  /*f080*/  BSYNC.RECONVERGENT B1 ;  /* 0x0000000000017941 */ /* 0x000fea0003800200 */
.L_x_9172:
[----:B------:R-:W-:Y:S01]  /*f090*/  I2FP.F32.U32 R165, R166 ;  /* 0x000000a600a57245 */ /* 0x000fe20000201000 */
[----:B------:R-:W-:Y:S01]  /*f0a0*/  HADD2.F32 R167, -RZ, R159.H1_H1 ;  /* 0x3000009fffa77230 */ /* 0x000fe20000004100 */
[----:B------:R-:W-:Y:S01]  /*f0b0*/  PRMT R166, R186, 0x5410, R188 ;  /* 0x00005410baa67816 */ /* 0x000fe200000000bc */
[----:B------:R-:W-:Y:S02]  /*f0c0*/  @P1 HADD2.F32 R225, -RZ, R163.H1_H1 ;  /* 0x300000a3ffe11230 */ /* 0x000fe40000004100 */
[----:B------:R-:W-:Y:S01]  /*f0d0*/  FFMA.FTZ R165, R165, R184, 1.1641532182693481445e-10 ;  /* 0x2f000000a5a57423 */ /* 0x000fe200000100b8 */
[----:B------:R-:W-:-:S04]  /*f0e0*/  FMUL.FTZ R167, R167, R182 ;  /* 0x000000b6a7a77220 */ /* 0x000fc80000410000 */
[----:B------:R-:W-:-:S04]  /*f0f0*/  FSETP.GTU.FTZ.AND P6, PT, R165, R180, PT ;  /* 0x000000b4a500720b */ /* 0x000fc80003fdc000 */
        /* <DEDUP_REMOVED lines=11> */
.L_x_9096:
        /* <DEDUP_REMOVED lines=16> */
.L_x_9180:
        /* <DEDUP_REMOVED lines=13> */
.L_x_9182:
[----:B------:R-:W-:Y:S05]  /*f380*/  BSYNC.RECONVERGENT B2 ;  /* 0x0000000000027941 */ /* 0x000fea0003800200 */
.L_x_9181:
        /* <DEDUP_REMOVED lines=43> */
.L_x_9179:
[----:B------:R-:W-:Y:S05]  /*f640*/  BSYNC.RECONVERGENT B1 ;  /* 0x0000000000017941 */ /* 0x000fea0003800200 */
.L_x_9178:
        /* <DEDUP_REMOVED lines=28> */
.L_x_9185:
        /* <DEDUP_REMOVED lines=13> */
.L_x_9187:
[----:B------:R-:W-:Y:S05]  /*f8e0*/  BSYNC.RECONVERGENT B2 ;  /* 0x0000000000027941 */ /* 0x000fea0003800200 */
.L_x_9186:
        /* <DEDUP_REMOVED lines=43> */
.L_x_9184:
[----:B------:R-:W-:Y:S05]  /*fba0*/  BSYNC.RECONVERGENT B1 ;  /* 0x0000000000017941 */ /* 0x000fea0003800200 */
.L_x_9183:
        /* <DEDUP_REMOVED lines=25> */
.L_x_9190:
        /* <DEDUP_REMOVED lines=13> */
.L_x_9192:
[----:B------:R-:W-:Y:S05]  /*fe10*/  BSYNC.RECONVERGENT B2 ;  /* 0x0000000000027941 */ /* 0x000fea0003800200 */
.L_x_9191:
        /* <DEDUP_REMOVED lines=43> */
.L_x_9189:
[----:B------:R-:W-:Y:S05]  /*100d0*/  BSYNC.RECONVERGENT B1 ;  /* 0x0000000000017941 */ /* 0x000fea0003800200 */
.L_x_9188:
        /* <DEDUP_REMOVED lines=25> */
.L_x_9195:
        /* <DEDUP_REMOVED lines=13> */
.L_x_9197:
[----:B------:R-:W-:Y:S05]  /*10340*/  BSYNC.RECONVERGENT B2 ;  /* 0x0000000000027941 */ /* 0x000fea0003800200 */
.L_x_9196:
        /* <DEDUP_REMOVED lines=43> */
.L_x_9194:
[----:B------:R-:W-:Y:S05]  /*10600*/  BSYNC.RECONVERGENT B1 ;  /* 0x0000000000017941 */ /* 0x000fea0003800200 */
.L_x_9193:
        /* <DEDUP_REMOVED lines=25> */
.L_x_9200:
        /* <DEDUP_REMOVED lines=13> */
.L_x_9202:
[----:B------:R-:W-:Y:S05]  /*10870*/  BSYNC.RECONVERGENT B2 ;  /* 0x0000000000027941 */ /* 0x000fea0003800200 */
.L_x_9201:
        /* <DEDUP_REMOVED lines=43> */
.L_x_9199:
[----:B------:R-:W-:Y:S05]  /*10b30*/  BSYNC.RECONVERGENT B1 ;  /* 0x0000000000017941 */ /* 0x000fea0003800200 */
.L_x_9198:
        /* <DEDUP_REMOVED lines=23> */
.L_x_9205:
        /* <DEDUP_REMOVED lines=13> */
.L_x_9207:
[----:B------:R-:W-:Y:S05]  /*10d80*/  BSYNC.RECONVERGENT B2 ;  /* 0x0000000000027941 */ /* 0x000fea0003800200 */
.L_x_9206:
        /* <DEDUP_REMOVED lines=43> */
.L_x_9204:
[----:B------:R-:W-:Y:S05]  /*11040*/  BSYNC.RECONVERGENT B1 ;  /* 0x0000000000017941 */ /* 0x000fea0003800200 */
.L_x_9203:
        /* <DEDUP_REMOVED lines=23> */
.L_x_9210:
        /* <DEDUP_REMOVED lines=13> */
.L_x_9212:
[----:B------:R-:W-:Y:S05]  /*11290*/  BSYNC.RECONVERGENT B2 ;  /* 0x0000000000027941 */ /* 0x000fea0003800200 */
.L_x_9211:
        /* <DEDUP_REMOVED lines=43> */
.L_x_9209:
[----:B------:R-:W-:Y:S05]  /*11550*/  BSYNC.RECONVERGENT B1 ;  /* 0x0000000000017941 */ /* 0x000fea0003800200 */
.L_x_9208:
        /* <DEDUP_REMOVED lines=23> */
.L_x_9215:
        /* <DEDUP_REMOVED lines=13> */
.L_x_9217:
[----:B------:R-:W-:Y:S05]  /*117a0*/  BSYNC.RECONVERGENT B2 ;  /* 0x0000000000027941 */ /* 0x000fea0003800200 */
.L_x_9216:
        /* <DEDUP_REMOVED lines=43> */
.L_x_9214:
[----:B------:R-:W-:Y:S05]  /*11a60*/  BSYNC.RECONVERGENT B1 ;  /* 0x0000000000017941 */ /* 0x000fea0003800200 */
.L_x_9213:
        /* <DEDUP_REMOVED lines=13> */
[----:B------:R-:W-:-:S07]  /*11b40*/  PRMT R167, R188, 0x5410, R167 ;  /* 0x00005410bca77816 */ /* 0x000fce00000000a7 */
.L_x_9177:
        /* <DEDUP_REMOVED lines=43> */
.L_x_9218:
[----:B------:R-:W-:Y:S01]  /*11e00*/  IMAD.MOV.U32 R172, RZ, RZ, R174 ;  /* 0x000000ffffac7224 */ /* 0x000fe200078e00ae */
[----:B------:R-:W-:-:S07]  /*11e10*/  IADD3 R168, PT, PT, R168, 0x80, RZ ;  /* 0x00000080a8a87810 */ /* 0x000fce0007ffe0ff */
.L_x_9095:
[----:B------:R-:W-:Y:S05]  /*11e20*/  BSYNC.RECONVERGENT B0 ;  /* 0x0000000000007941 */ /* 0x000fea0003800200 */
.L_x_9094:
        /* <DEDUP_REMOVED lines=13> */
[C---:B--2---:R-:W-:Y:S02]  /*11f00*/  @P0 IMAD.WIDE.U32 R170, R168.reuse, 0x10, R166 ;  /* 0x00000010a8aa0825 */ /* 0x044fe400078e00a6 */
[----:B------:R-:W5:Y:S04]  /*11f10*/  LDG.E.128 R164, desc[UR6][R164.64] ;  /* 0x00000006a4a47981 */ /* 0x000f68000c1e1d00 */
        /* <DEDUP_REMOVED lines=8> */
[----:B0-----:R-:W-:-:S09]  /*11fa0*/  IMAD.MOV.U32 R0, RZ, RZ, R12 ;  /* 0x000000ffff007224 */ /* 0x001fd200078e000c */
        /* <DEDUP_REMOVED lines=11> */
.L_x_9224:
        /* <DEDUP_REMOVED lines=13> */
.L_x_9226:
[----:B------:R-:W-:Y:S05]  /*12130*/  BSYNC.RECONVERGENT B2 ;  /* 0x0000000000027941 */ /* 0x000fea0003800200 */
.L_x_9225:
        /* <DEDUP_REMOVED lines=42> */
.L_x_9223:
[----:B------:R-:W-:Y:S05]  /*123e0*/  BSYNC.RECONVERGENT B1 ;  /* 0x0000000000017941 */ /* 0x000fea0003800200 */
.L_x_9222:
[----:B------:R-:W0:Y:S01]  /*123f0*/  LDC R180, c[0x0][0x404] ;  /* 0x00010100ffb47b82 */ /* 0x000e220000000800 */
        /* <DEDUP_REMOVED lines=8> */
[----:B------:R-:W-:Y:S02]  /*12480*/  HFMA2 R6, -RZ, RZ, 0, 1.1920928955078125e-07 ;  /* 0x00000002ff067431 */ /* 0x000fe400000001ff */
        /* <DEDUP_REMOVED lines=15> */
.L_x_9229:
        /* <DEDUP_REMOVED lines=13> */
.L_x_9231:
[----:B------:R-:W-:Y:S05]  /*12650*/  BSYNC.RECONVERGENT B2 ;  /* 0x0000000000027941 */ /* 0x000fea0003800200 */
.L_x_9230:
        /* <DEDUP_REMOVED lines=43> */
.L_x_9228:
[----:B------:R-:W-:Y:S05]  /*12910*/  BSYNC.RECONVERGENT B1 ;  /* 0x0000000000017941 */ /* 0x000fea0003800200 */
.L_x_9227:
[----:B------:R-:W-:Y:S01]  /*12920*/  I2FP.F32.U32 R5, R2 ;  /* 0x0000000200057245 */ /* 0x000fe20000201000 */
[----:B------:R-:W-:Y:S01]  /*12930*/  HADD2.F32 R7, -RZ, R156.H0_H0 ;  /* 0x2000009cff077230 */ /* 0x000fe20000004100 */
[----:B------:R-:W-:Y:S01]  /*12940*/  ISETP.NE.AND P3, PT, R6, 0x1, PT ;  /* 0x000000010600780c */ /* 0x000fe20003f65270 */
[----:B------:R-:W-:Y:S01]  /*12950*/  @P1 HADD2.F32 R27, -RZ, R160.H0_H0 ;  /* 0x200000a0ff1b1230 */ /* 0x000fe20000004100 */
[----:B------:R-:W-:Y:S01]  /*12960*/  BSSY.RECONVERGENT B1, `(.L_x_9232) ;  /* 0x000004e000017945 */ /* 0x000fe20003800200 */
[----:B------:R-:W-:Y:S01]  /*12970*/  FFMA.FTZ R5, R5, R184, 1.1641532182693481445e-10 ;  /* 0x2f00000005057423 */ /* 0x000fe200000100b8 */
[----:B------:R-:W-:Y:S01]  /*12980*/  FMUL.FTZ R7, R7, R182 ;  /* 0x000000b607077220 */ /* 0x000fe20000410000 */
[----:B------:R-:W-:-:S03]  /*12990*/  HFMA2 R4, -RZ, RZ, 0, 1.1920928955078125e-07 ;  /* 0x00000002ff047431 */ /* 0x000fc600000001ff */
        /* <DEDUP_REMOVED lines=17> */
.L_x_9234:
        /* <DEDUP_REMOVED lines=13> */
.L_x_9236:
[----:B------:R-:W-:Y:S05]  /*12b80*/  BSYNC.RECONVERGENT B2 ;  /* 0x0000000000027941 */ /* 0x000fea0003800200 */
.L_x_9235:
        /* <DEDUP_REMOVED lines=43> */
.L_x_9233:
[----:B------:R-:W-:Y:S05]  /*12e40*/  BSYNC.RECONVERGENT B1 ;  /* 0x0000000000017941 */ /* 0x000fea0003800200 */
.L_x_9232:
        /* <DEDUP_REMOVED lines=22> */
.L_x_9239:
        /* <DEDUP_REMOVED lines=13> */
.L_x_9241:
[----:B------:R-:W-:Y:S05]  /*13080*/  BSYNC.RECONVERGENT B2 ;  /* 0x0000000000027941 */ /* 0x000fea0003800200 */
.L_x_9240:
        /* <DEDUP_REMOVED lines=43> */
.L_x_9238:
[----:B------:R-:W-:Y:S05]  /*13340*/  BSYNC.RECONVERGENT B1 ;  /* 0x0000000000017941 */ /* 0x000fea0003800200 */
.L_x_9237:
        /* <DEDUP_REMOVED lines=25> */
.L_x_9244:
        /* <DEDUP_REMOVED lines=13> */
.L_x_9246:
[----:B------:R-:W-:Y:S05]  /*135b0*/  BSYNC.RECONVERGENT B2 ;  /* 0x0000000000027941 */ /* 0x000fea0003800200 */
.L_x_9245:
        /* <DEDUP_REMOVED lines=43> */
.L_x_9243:
[----:B------:R-:W-:Y:S05]  /*13870*/  BSYNC.RECONVERGENT B1 ;  /* 0x0000000000017941 */ /* 0x000fea0003800200 */
.L_x_9242:
[----:B------:R-:W-:Y:S01]  /*13880*/  I2FP.F32.U32 R5, R0 ;  /* 0x0000000000057245 */ /* 0x000fe20000201000 */
[----:B------:R-:W-:Y:S01]  /*13890*/  HADD2.F32 R7, -RZ, R165.H0_H0 ;  /* 0x200000a5ff077230 */ /* 0x000fe20000004100 */
        /* <DEDUP_REMOVED lines=20> */
.L_x_9249:
        /* <DEDUP_REMOVED lines=13> */
.L_x_9251:
[----:B------:R-:W-:Y:S05]  /*13ab0*/  BSYNC.RECONVERGENT B2 ;  /* 0x0000000000027941 */ /* 0x000fea0003800200 */
.L_x_9250:
        /* <DEDUP_REMOVED lines=43> */
.L_x_9248:
[----:B------:R-:W-:Y:S05]  /*13d70*/  BSYNC.RECONVERGENT B1 ;  /* 0x0000000000017941 */ /* 0x000fea0003800200 */
.L_x_9247:
[----:B------:R-:W-:Y:S01]  /*13d80*/  I2FP.F32.U32 R5, R2 ;  /* 0x0000000200057245 */ /* 0x000fe20000201000 */
[----:B------:R-:W-:Y:S01]  /*13d90*/  HADD2.F32 R7, -RZ, R157.H0_H0 ;  /* 0x2000009dff077230 */ /* 0x000fe20000004100 */
[----:B------:R-:W-:Y:S01]  /*13da0*/  BSSY.RECONVERGENT B1, `(.L_x_9252) ;  /* 0x0000050000017945 */ /* 0x000fe20003800200 */
[----:B------:R-:W-:Y:S02]  /*13db0*/  @P1 HADD2.F32 R175, -RZ, R161.H0_H0 ;  /* 0x200000a1ffaf1230 */ /* 0x000fe40000004100 */
        /* <DEDUP_REMOVED lines=21> */
.L_x_9254:
        /* <DEDUP_REMOVED lines=13> */
.L_x_9256:
[----:B------:R-:W-:Y:S05]  /*13fe0*/  BSYNC.RECONVERGENT B2 ;  /* 0x0000000000027941 */ /* 0x000fea0003800200 */
.L_x_9255:
        /* <DEDUP_REMOVED lines=43> */
.L_x_9253:
[----:B------:R-:W-:Y:S05]  /*142a0*/  BSYNC.RECONVERGENT B1 ;  /* 0x0000000000017941 */ /* 0x000fea0003800200 */
.L_x_9252:
        /* <DEDUP_REMOVED lines=22> */
.L_x_9259:
        /* <DEDUP_REMOVED lines=13> */
.L_x_9261:
[----:B------:R-:W-:Y:S05]  /*144e0*/  BSYNC.RECONVERGENT B2 ;  /* 0x0000000000027941 */ /* 0x000fea0003800200 */
.L_x_9260:
        /* <DEDUP_REMOVED lines=43> */
.L_x_9258:
[----:B------:R-:W-:Y:S05]  /*147a0*/  BSYNC.RECONVERGENT B1 ;  /* 0x0000000000017941 */ /* 0x000fea0003800200 */
.L_x_9257:
        /* <DEDUP_REMOVED lines=25> */
.L_x_9264:
        /* <DEDUP_REMOVED lines=13> */
.L_x_9266:
[----:B------:R-:W-:Y:S05]  /*14a10*/  BSYNC.RECONVERGENT B2 ;  /* 0x0000000000027941 */ /* 0x000fea0003800200 */
.L_x_9265:
        /* <DEDUP_REMOVED lines=43> */
.L_x_9263:
[----:B------:R-:W-:Y:S05]  /*14cd0*/  BSYNC.RECONVERGENT B1 ;  /* 0x0000000000017941 */ /* 0x000fea0003800200 */
.L_x_9262:
        /* <DEDUP_REMOVED lines=20> */
.L_x_9269:
        /* <DEDUP_REMOVED lines=13> */
.L_x_9271:
[----:B------:R-:W-:Y:S05]  /*14ef0*/  BSYNC.RECONVERGENT B2 ;  /* 0x0000000000027941 */ /* 0x000fea0003800200 */
.L_x_9270:
        /* <DEDUP_REMOVED lines=43> */
.L_x_9268:
[----:B------:R-:W-:Y:S05]  /*151b0*/  BSYNC.RECONVERGENT B1 ;  /* 0x0000000000017941 */ /* 0x000fea0003800200 */
.L_x_9267:
        /* <DEDUP_REMOVED lines=25> */
.L_x_9274:
        /* <DEDUP_REMOVED lines=13> */
.L_x_9276:
[----:B------:R-:W-:Y:S05]  /*15420*/  BSYNC.RECONVERGENT B2 ;  /* 0x0000000000027941 */ /* 0x000fea0003800200 */
.L_x_9275:
        /* <DEDUP_REMOVED lines=43> */
.L_x_9273:
[----:B------:R-:W-:Y:S05]  /*156e0*/  BSYNC.RECONVERGENT B1 ;  /* 0x0000000000017941 */ /* 0x000fea0003800200 */
.L_x_9272:
        /* <DEDUP_REMOVED lines=20> */
.L_x_9279:
        /* <DEDUP_REMOVED lines=13> */
.L_x_9281:
[----:B------:R-:W-:Y:S05]  /*15900*/  BSYNC.RECONVERGENT B2 ;  /* 0x0000000000027941 */ /* 0x000fea0003800200 */
.L_x_9280:
        /* <DEDUP_REMOVED lines=43> */
.L_x_9278:
[----:B------:R-:W-:Y:S05]  /*15bc0*/  BSYNC.RECONVERGENT B1 ;  /* 0x0000000000017941 */ /* 0x000fea0003800200 */
.L_x_9277:
        /* <DEDUP_REMOVED lines=25> */
.L_x_9284:
        /* <DEDUP_REMOVED lines=13> */
.L_x_9286:
[----:B------:R-:W-:Y:S05]  /*15e30*/  BSYNC.RECONVERGENT B2 ;  /* 0x0000000000027941 */ /* 0x000fea0003800200 */
.L_x_9285:
        /* <DEDUP_REMOVED lines=43> */
.L_x_9283:
[----:B------:R-:W-:Y:S05]  /*160f0*/  BSYNC.RECONVERGENT B1 ;  /* 0x0000000000017941 */ /* 0x000fea0003800200 */
.L_x_9282:
        /* <DEDUP_REMOVED lines=20> */
.L_x_9289:
        /* <DEDUP_REMOVED lines=13> */
.L_x_9291:
[----:B------:R-:W-:Y:S05]  /*16310*/  BSYNC.RECONVERGENT B2 ;  /* 0x0000000000027941 */ /* 0x000fea0003800200 */
.L_x_9290:
        /* <DEDUP_REMOVED lines=43> */
.L_x_9288:
[----:B------:R-:W-:Y:S05]  /*165d0*/  BSYNC.RECONVERGENT B1 ;  /* 0x0000000000017941 */ /* 0x000fea0003800200 */
.L_x_9287:
        /* <DEDUP_REMOVED lines=26> */
.L_x_9294:
        /* <DEDUP_REMOVED lines=13> */
.L_x_9296:
[----:B------:R-:W-:Y:S05]  /*16850*/  BSYNC.RECONVERGENT B2 ;  /* 0x0000000000027941 */ /* 0x000fea0003800200 */
.L_x_9295:
        /* <DEDUP_REMOVED lines=43> */
.L_x_9293:
[----:B------:R-:W-:Y:S05]  /*16b10*/  BSYNC.RECONVERGENT B1 ;  /* 0x0000000000017941 */ /* 0x000fea0003800200 */
.L_x_9292:
        /* <DEDUP_REMOVED lines=20> */
.L_x_9299:
        /* <DEDUP_REMOVED lines=15> */
.L_x_9301:
[----:B------:R-:W-:Y:S05]  /*16d50*/  BSYNC.RECONVERGENT B2 ;  /* 0x0000000000027941 */ /* 0x000fea0003800200 */
.L_x_9300:
        /* <DEDUP_REMOVED lines=43> */
.L_x_9298:
[----:B------:R-:W-:Y:S05]  /*17010*/  BSYNC.RECONVERGENT B1 ;  /* 0x0000000000017941 */ /* 0x000fea0003800200 */
.L_x_9297:
        /* <DEDUP_REMOVED lines=18> */
.L_x_9221:
        /* <DEDUP_REMOVED lines=16> */
.L_x_9305:
        /* <DEDUP_REMOVED lines=13> */
.L_x_9307:
[----:B------:R-:W-:Y:S05]  /*17310*/  BSYNC.RECONVERGENT B2 ;  /* 0x0000000000027941 */ /* 0x000fea0003800200 */
.L_x_9306:
        /* <DEDUP_REMOVED lines=43> */
.L_x_9304:
[----:B------:R-:W-:Y:S05]  /*175d0*/  BSYNC.RECONVERGENT B1 ;  /* 0x0000000000017941 */ /* 0x000fea0003800200 */
.L_x_9303:
        /* <DEDUP_REMOVED lines=28> */
.L_x_9310:
        /* <DEDUP_REMOVED lines=13> */
.L_x_9312:
[----:B------:R-:W-:Y:S05]  /*17870*/  BSYNC.RECONVERGENT B2 ;  /* 0x0000000000027941 */ /* 0x000fea0003800200 */
.L_x_9311:
        /* <DEDUP_REMOVED lines=43> */
.L_x_9309:
[----:B------:R-:W-:Y:S05]  /*17b30*/  BSYNC.RECONVERGENT B1 ;  /* 0x0000000000017941 */ /* 0x000fea0003800200 */
.L_x_9308:
        /* <DEDUP_REMOVED lines=25> */
.L_x_9315:
        /* <DEDUP_REMOVED lines=13> */
.L_x_9317:
[----:B------:R-:W-:Y:S05]  /*17da0*/  BSYNC.RECONVERGENT B2 ;  /* 0x0000000000027941 */ /* 0x000fea0003800200 */
.L_x_9316:
        /* <DEDUP_REMOVED lines=43> */
.L_x_9314:
[----:B------:R-:W-:Y:S05]  /*18060*/  BSYNC.RECONVERGENT B1 ;  /* 0x0000000000017941 */ /* 0x000fea0003800200 */
.L_x_9313:
[----:B------:R-:W-:Y:S01]  /*18070*/  I2FP.F32.U32 R171, R14 ;  /* 0x0000000e00ab7245 */ /* 0x000fe20000201000 */
[----:B------:R-:W-:Y:S01]  /*18080*/  HADD2.F32 R175, -RZ, R165.H0_H0 ;  /* 0x200000a5ffaf7230 */ /* 0x000fe20000004100 */
[----:B------:R-:W-:Y:S01]  /*18090*/  LOP3.LUT R10, R10, 0xfffffffb, RZ, 0xc0, !PT ;  /* 0xfffffffb0a0a7812 */ /* 0x000fe200078ec0ff */
[----:B------:R-:W-:Y:S01]  /*180a0*/  @P1 HADD2.F32 R14, -RZ, R161.H0_H0 ;  /* 0x200000a1ff0e1230 */ /* 0x000fe20000004100 */
        /* <DEDUP_REMOVED lines=9> */
[----:B------:R-:W-:-:S04]  /*18140*/  IMAD.MOV.U32 R14, RZ, RZ, R12 ;  /* 0x000000ffff0e7224 */ /* 0x000fc800078e000c */
        /* <DEDUP_REMOVED lines=11> */
.L_x_9320:
        /* <DEDUP_REMOVED lines=13> */
.L_x_9322:
[----:B------:R-:W-:Y:S05]  /*182d0*/  BSYNC.RECONVERGENT B2 ;  /* 0x0000000000027941 */ /* 0x000fea0003800200 */
.L_x_9321:
        /* <DEDUP_REMOVED lines=43> */
.L_x_9319:
[----:B------:R-:W-:Y:S05]  /*18590*/  BSYNC.RECONVERGENT B1 ;  /* 0x0000000000017941 */ /* 0x000fea0003800200 */
.L_x_9318:
        /* <DEDUP_REMOVED lines=25> */
.L_x_9325:
        /* <DEDUP_REMOVED lines=13> */
.L_x_9327:
[----:B------:R-:W-:Y:S05]  /*18800*/  BSYNC.RECONVERGENT B2 ;  /* 0x0000000000027941 */ /* 0x000fea0003800200 */
.L_x_9326:
        /* <DEDUP_REMOVED lines=43> */
.L_x_9324:
[----:B------:R-:W-:Y:S05]  /*18ac0*/  BSYNC.RECONVERGENT B1 ;  /* 0x0000000000017941 */ /* 0x000fea0003800200 */
.L_x_9323:
        /* <DEDUP_REMOVED lines=23> */
.L_x_9330:
        /* <DEDUP_REMOVED lines=13> */
.L_x_9332:
[----:B------:R-:W-:Y:S05]  /*18d10*/  BSYNC.RECONVERGENT B2 ;  /* 0x0000000000027941 */ /* 0x000fea0003800200 */
.L_x_9331:
        /* <DEDUP_REMOVED lines=43> */
.L_x_9329:
[----:B------:R-:W-:Y:S05]  /*18fd0*/  BSYNC.RECONVERGENT B1 ;  /* 0x0000000000017941 */ /* 0x000fea0003800200 */
.L_x_9328:
        /* <DEDUP_REMOVED lines=23> */
.L_x_9335:
        /* <DEDUP_REMOVED lines=13> */
.L_x_9337:
[----:B------:R-:W-:Y:S05]  /*19220*/  BSYNC.RECONVERGENT B2 ;  /* 0x0000000000027941 */ /* 0x000fea0003800200 */
.L_x_9336:
        /* <DEDUP_REMOVED lines=43> */
.L_x_9334:
[----:B------:R-:W-:Y:S05]  /*194e0*/  BSYNC.RECONVERGENT B1 ;  /* 0x0000000000017941 */ /* 0x000fea0003800200 */
.L_x_9333:
        /* <DEDUP_REMOVED lines=23> */
.L_x_9340:
        /* <DEDUP_REMOVED lines=13> */
.L_x_9342:
[----:B------:R-:W-:Y:S05]  /*19730*/  BSYNC.RECONVERGENT B2 ;  /* 0x0000000000027941 */ /* 0x000fea0003800200 */
.L_x_9341:
        /* <DEDUP_REMOVED lines=43> */
.L_x_9339:
[----:B------:R-:W-:Y:S05]  /*199f0*/  BSYNC.RECONVERGENT B1 ;  /* 0x0000000000017941 */ /* 0x000fea0003800200 */
.L_x_9338:
        /* <DEDUP_REMOVED lines=14> */
.L_x_9302:
        /* <DEDUP_REMOVED lines=43> */
.L_x_9343:
[----:B------:R-:W-:Y:S01]  /*19d90*/  IMAD.MOV.U32 R172, RZ, RZ, R174 ;  /* 0x000000ffffac7224 */ /* 0x000fe200078e00ae */
[----:B------:R-:W-:-:S07]  /*19da0*/  IADD3 R168, PT, PT, R168, 0x80, RZ ;  /* 0x00000080a8a87810 */ /* 0x000fce0007ffe0ff */
.L_x_9220:
[----:B------:R-:W-:Y:S05]  /*19db0*/  BSYNC.RECONVERGENT B0 ;  /* 0x0000000000007941 */ /* 0x000fea0003800200 */
.L_x_9219:
        /* <DEDUP_REMOVED lines=33> */
.L_x_9349:
        /* <DEDUP_REMOVED lines=13> */
.L_x_9351:
[----:B------:R-:W-:Y:S05]  /*1a0a0*/  BSYNC.RECONVERGENT B2 ;  /* 0x0000000000027941 */ /* 0x000fea0003800200 */
.L_x_9350:
        /* <DEDUP_REMOVED lines=34> */
[----:B-1----:R-:W-:-:S04]  /*1a2d0*/  LOP3.LUT R170, R8, UR33, R5, 0x96, !PT ;  /* 0x0000002108aa7c12 */ /* 0x002fc8000f8e9605 */
        /* <DEDUP_REMOVED lines=8> */
.L_x_9348:
[----:B------:R-:W-:Y:S05]  /*1a360*/  BSYNC.RECONVERGENT B1 ;  /* 0x0000000000017941 */ /* 0x000fea0003800200 */
.L_x_9347:
[----:B------:R-:W0:Y:S01]  /*1a370*/  LDC R180, c[0x0][0x408] ;  /* 0x00010200ffb47b82 */ /* 0x000e220000000800 */
        /* <DEDUP_REMOVED lines=9> */
[----:B------:R-:W-:Y:S02]  /*1a410*/  IMAD.MOV.U32 R4, RZ, RZ, R12 ;  /* 0x000000ffff047224 */ /* 0x000fe400078e000c */
[----:B0-----:R-:W-:Y:S01]  /*1a420*/  FMUL.FTZ R2, R7, R180 ;  /* 0x000000b407027220 */ /* 0x001fe20000410000 */
[----:B--2---:R-:W-:-:S04]  /*1a430*/  FSETP.GTU.FTZ.AND P4, PT, R5, R182, PT ;  /* 0x000000b60500720b */ /* 0x004fc80003f9c000 */
        /* <DEDUP_REMOVED lines=12> */
.L_x_9354:
        /* <DEDUP_REMOVED lines=13> */
.L_x_9356:
[----:B------:R-:W-:Y:S05]  /*1a5d0*/  BSYNC.RECONVERGENT B2 ;  /* 0x0000000000027941 */ /* 0x000fea0003800200 */
.L_x_9355:
        /* <DEDUP_REMOVED lines=43> */
.L_x_9353:
[----:B------:R-:W-:Y:S05]  /*1a890*/  BSYNC.RECONVERGENT B1 ;  /* 0x0000000000017941 */ /* 0x000fea0003800200 */
.L_x_9352:
        /* <DEDUP_REMOVED lines=25> */
.L_x_9359:
        /* <DEDUP_REMOVED lines=13> */
.L_x_9361:
[----:B------:R-:W-:Y:S05]  /*1ab00*/  BSYNC.RECONVERGENT B2 ;  /* 0x0000000000027941 */ /* 0x000fea0003800200 */
.L_x_9360:
[----:B------:R-:W-:Y:S01]  /*1ab10*/  IMAD.WIDE.U32 R6, R23, -0x326172a9, RZ ;  /* 0xcd9e8d5717067825 */ /* 0x000fe200078e00ff */
[----:B-1----:R-:W-:Y:S02]  /*1ab20*/  LOP3.LUT R170, R13, UR9, R5, 0x96, !PT ;  /* 0x000000090daa7c12 */ /* 0x002fe4000f8e9605 */
        /* <DEDUP_REMOVED lines=41> */
.L_x_9358:
[----:B------:R-:W-:Y:S05]  /*1adc0*/  BSYNC.RECONVERGENT B1 ;  /* 0x0000000000017941 */ /* 0x000fea0003800200 */
.L_x_9357:
        /* <DEDUP_REMOVED lines=22> */
.L_x_9364:
        /* <DEDUP_REMOVED lines=13> */
.L_x_9366:
[----:B------:R-:W-:Y:S05]  /*1b000*/  BSYNC.RECONVERGENT B2 ;  /* 0x0000000000027941 */ /* 0x000fea0003800200 */
.L_x_9365:
[----:B------:R-:W-:Y:S01]  /*1b010*/  IMAD.WIDE.U32 R6, R23, -0x326172a9, RZ ;  /* 0xcd9e8d5717067825 */ /* 0x000fe200078e00ff */
[----:B-1----:R-:W-:-:S03]  /*1b020*/  LOP3.LUT R170, R13, UR9, R5, 0x96, !PT ;  /* 0x000000090daa7c12 */ /* 0x002fc6000f8e9605 */
        /* <DEDUP_REMOVED lines=41> */
.L_x_9363:
[----:B------:R-:W-:Y:S05]  /*1b2c0*/  BSYNC.RECONVERGENT B1 ;  /* 0x0000000000017941 */ /* 0x000fea0003800200 */
.L_x_9362:
[----:B------:R-:W-:Y:S01]  /*1b2d0*/  I2FP.F32.U32 R5, R4 ;  /* 0x0000000400057245 */ /* 0x000fe20000201000 */
[----:B------:R-:W-:Y:S01]  /*1b2e0*/  HADD2.F32 R7, -RZ, R156.H1_H1 ;  /* 0x3000009cff077230 */ /* 0x000fe20000004100 */
[----:B------:R-:W-:Y:S01]  /*1b2f0*/  BSSY.RECONVERGENT B1, `(.L_x_9367) ;  /* 0x0000050000017945 */ /* 0x000fe20003800200 */
[----:B-1----:R-:W-:Y:S02]  /*1b300*/  @P2 HADD2.F32 R187, -RZ, R160.H1_H1 ;  /* 0x300000a0ffbb2230 */ /* 0x002fe40000004100 */
        /* <DEDUP_REMOVED lines=21> */
.L_x_9369:
        /* <DEDUP_REMOVED lines=13> */
.L_x_9371:
[----:B------:R-:W-:Y:S05]  /*1b530*/  BSYNC.RECONVERGENT B2 ;  /* 0x0000000000027941 */ /* 0x000fea0003800200 */
.L_x_9370:
        /* <DEDUP_REMOVED lines=43> */
.L_x_9368:
[----:B------:R-:W-:Y:S05]  /*1b7f0*/  BSYNC.RECONVERGENT B1 ;  /* 0x0000000000017941 */ /* 0x000fea0003800200 */
.L_x_9367:
        /* <DEDUP_REMOVED lines=22> */
.L_x_9374:
        /* <DEDUP_REMOVED lines=13> */
.L_x_9376:
[----:B------:R-:W-:Y:S05]  /*1ba30*/  BSYNC.RECONVERGENT B2 ;  /* 0x0000000000027941 */ /* 0x000fea0003800200 */
.L_x_9375:
        /* <DEDUP_REMOVED lines=43> */
.L_x_9373:
[----:B------:R-:W-:Y:S05]  /*1bcf0*/  BSYNC.RECONVERGENT B1 ;  /* 0x0000000000017941 */ /* 0x000fea0003800200 */
.L_x_9372:
        /* <DEDUP_REMOVED lines=25> */
.L_x_9379:
        /* <DEDUP_REMOVED lines=13> */
.L_x_9381:
[----:B------:R-:W-:Y:S05]  /*1bf60*/  BSYNC.RECONVERGENT B2 ;  /* 0x0000000000027941 */ /* 0x000fea0003800200 */
.L_x_9380:
        /* <DEDUP_REMOVED lines=43> */
.L_x_9378:
[----:B------:R-:W-:Y:S05]  /*1c220*/  BSYNC.RECONVERGENT B1 ;  /* 0x0000000000017941 */ /* 0x000fea0003800200 */
.L_x_9377:
        /* <DEDUP_REMOVED lines=22> */
.L_x_9384:
        /* <DEDUP_REMOVED lines=13> */
.L_x_9386:
[----:B------:R-:W-:Y:S05]  /*1c460*/  BSYNC.RECONVERGENT B2 ;  /* 0x0000000000027941 */ /* 0x000fea0003800200 */
.L_x_9385:
        /* <DEDUP_REMOVED lines=43> */
.L_x_9383:
[----:B------:R-:W-:Y:S05]  /*1c720*/  BSYNC.RECONVERGENT B1 ;  /* 0x0000000000017941 */ /* 0x000fea0003800200 */
.L_x_9382:
        /* <DEDUP_REMOVED lines=25> */
.L_x_9389:
        /* <DEDUP_REMOVED lines=13> */
.L_x_9391:
[----:B------:R-:W-:Y:S05]  /*1c990*/  BSYNC.RECONVERGENT B2 ;  /* 0x0000000000027941 */ /* 0x000fea0003800200 */
.L_x_9390:
        /* <DEDUP_REMOVED lines=43> */
.L_x_9388:
[----:B------:R-:W-:Y:S05]  /*1cc50*/  BSYNC.RECONVERGENT B1 ;  /* 0x0000000000017941 */ /* 0x000fea0003800200 */
.L_x_9387:
[----:B------:R-:W-:Y:S01]  /*1cc60*/  I2FP.F32.U32 R5, R2 ;  /* 0x0000000200057245 */ /* 0x000fe20000201000 */
[----:B------:R-:W-:Y:S01]  /*1cc70*/  HADD2.F32 R165, -RZ, R166.H0_H0 ;  /* 0x200000a6ffa57230 */ /* 0x000fe20000004100 */
        /* <DEDUP_REMOVED lines=20> */
.L_x_9394:
        /* <DEDUP_REMOVED lines=13> */
.L_x_9396:
[----:B------:R-:W-:Y:S05]  /*1ce90*/  BSYNC.RECONVERGENT B2 ;  /* 0x0000000000027941 */ /* 0x000fea0003800200 */
.L_x_9395:
        /* <DEDUP_REMOVED lines=43> */
.L_x_9393:
[----:B------:R-:W-:Y:S05]  /*1d150*/  BSYNC.RECONVERGENT B1 ;  /* 0x0000000000017941 */ /* 0x000fea0003800200 */
.L_x_9392:
        /* <DEDUP_REMOVED lines=25> */
.L_x_9399:
        /* <DEDUP_REMOVED lines=13> */
.L_x_9401:
[----:B------:R-:W-:Y:S05]  /*1d3c0*/  BSYNC.RECONVERGENT B2 ;  /* 0x0000000000027941 */ /* 0x000fea0003800200 */
.L_x_9400:
        /* <DEDUP_REMOVED lines=43> */
.L_x_9398:
[----:B------:R-:W-:Y:S05]  /*1d680*/  BSYNC.RECONVERGENT B1 ;  /* 0x0000000000017941 */ /* 0x000fea0003800200 */
.L_x_9397:
        /* <DEDUP_REMOVED lines=20> */
.L_x_9404:
        /* <DEDUP_REMOVED lines=13> */
.L_x_9406:
[----:B------:R-:W-:Y:S05]  /*1d8a0*/  BSYNC.RECONVERGENT B2 ;  /* 0x0000000000027941 */ /* 0x000fea0003800200 */
.L_x_9405:
        /* <DEDUP_REMOVED lines=43> */
.L_x_9403:
[----:B------:R-:W-:Y:S05]  /*1db60*/  BSYNC.RECONVERGENT B1 ;  /* 0x0000000000017941 */ /* 0x000fea0003800200 */
.L_x_9402:
        /* <DEDUP_REMOVED lines=25> */
.L_x_9409:
        /* <DEDUP_REMOVED lines=13> */
.L_x_9411:
[----:B------:R-:W-:Y:S05]  /*1ddd0*/  BSYNC.RECONVERGENT B2 ;  /* 0x0000000000027941 */ /* 0x000fea0003800200 */
.L_x_9410:
        /* <DEDUP_REMOVED lines=43> */
.L_x_9408:
[----:B------:R-:W-:Y:S05]  /*1e090*/  BSYNC.RECONVERGENT B1 ;  /* 0x0000000000017941 */ /* 0x000fea0003800200 */
.L_x_9407:
        /* <DEDUP_REMOVED lines=20> */
.L_x_9414:
        /* <DEDUP_REMOVED lines=13> */
.L_x_9416:
[----:B------:R-:W-:Y:S05]  /*1e2b0*/  BSYNC.RECONVERGENT B2 ;  /* 0x0000000000027941 */ /* 0x000fea0003800200 */
.L_x_9415:
        /* <DEDUP_REMOVED lines=43> */
.L_x_9413:
[----:B------:R-:W-:Y:S05]  /*1e570*/  BSYNC.RECONVERGENT B1 ;  /* 0x0000000000017941 */ /* 0x000fea0003800200 */
.L_x_9412:
        /* <DEDUP_REMOVED lines=26> */
.L_x_9419:
        /* <DEDUP_REMOVED lines=13> */
.L_x_9421:
[----:B------:R-:W-:Y:S05]  /*1e7f0*/  BSYNC.RECONVERGENT B2 ;  /* 0x0000000000027941 */ /* 0x000fea0003800200 */
.L_x_9420:
        /* <DEDUP_REMOVED lines=43> */
.L_x_9418:
[----:B------:R-:W-:Y:S05]  /*1eab0*/  BSYNC.RECONVERGENT B1 ;  /* 0x0000000000017941 */ /* 0x000fea0003800200 */
.L_x_9417:
        /* <DEDUP_REMOVED lines=20> */
.L_x_9424:
        /* <DEDUP_REMOVED lines=15> */
.L_x_9426:
[----:B------:R-:W-:Y:S05]  /*1ecf0*/  BSYNC.RECONVERGENT B2 ;  /* 0x0000000000027941 */ /* 0x000fea0003800200 */
.L_x_9425:
        /* <DEDUP_REMOVED lines=43> */
.L_x_9423:
[----:B------:R-:W-:Y:S05]  /*1efb0*/  BSYNC.RECONVERGENT B1 ;  /* 0x0000000000017941 */ /* 0x000fea0003800200 */
.L_x_9422:
        /* <DEDUP_REMOVED lines=11> */
[----:B------:R-:W-:Y:S01]  /*1f070*/  MOV R172, R0 ;  /* 0x0000000000ac7202 */ /* 0x000fe20000000f00 */
[--C-:B------:R-:W-:Y:S01]  /*1f080*/  @P2 FADD.FTZ R229, R229, R190.reuse ;  /* 0x000000bee5e52221 */ /* 0x100fe20000010000 */
[----:B------:R-:W-:Y:S01]  /*1f090*/  @!P2 IMAD.MOV.U32 R229, RZ, RZ, R190 ;  /* 0x000000ffffe5a224 */ /* 0x000fe200078e00be */
[----:B------:R-:W-:Y:S02]  /*1f0a0*/  PRMT R0, R164, 0x7610, R0 ;  /* 0x00007610a4007816 */ /* 0x000fe40000000000 */
[----:B------:R-:W-:Y:S02]  /*1f0b0*/  PRMT R164, R169, 0x5410, R174 ;  /* 0x00005410a9a47816 */ /* 0x000fe400000000ae */
[----:B------:R-:W-:-:S04]  /*1f0c0*/  F2FP.F16.F32.PACK_AB R167, RZ, R229 ;  /* 0x000000e5ffa7723e */ /* 0x000fc800000000ff */
[----:B------:R-:W-:Y:S01]  /*1f0d0*/  PRMT R167, R176, 0x5410, R167 ;  /* 0x00005410b0a77816 */ /* 0x000fe200000000a7 */
[----:B------:R-:W-:Y:S06]  /*1f0e0*/  BRA `(.L_x_9427) ;  /* 0x0000002800747947 */ /* 0x000fec0003800000 */
.L_x_9346:
        /* <DEDUP_REMOVED lines=16> */
.L_x_9430:
        /* <DEDUP_REMOVED lines=13> */
.L_x_9432:
[----:B------:R-:W-:Y:S05]  /*1f2c0*/  BSYNC.RECONVERGENT B2 ;  /* 0x0000000000027941 */ /* 0x000fea0003800200 */
.L_x_9431:
        /* <DEDUP_REMOVED lines=43> */
.L_x_9429:
[----:B------:R-:W-:Y:S05]  /*1f580*/  BSYNC.RECONVERGENT B1 ;  /* 0x0000000000017941 */ /* 0x000fea0003800200 */
.L_x_9428:
[----:B------:R-:W1:Y:S01]  /*1f590*/  LDC R172, c[0x0][0x408] ;  /* 0x00010200ffac7b82 */ /* 0x000e620000000800 */
[----:B------:R-:W-:Y:S01]  /*1f5a0*/  I2FP.F32.U32 R169, R169 ;  /* 0x000000a900a97245 */ /* 0x000fe20000201000 */
[----:B------:R-:W-:Y:S02]  /*1f5b0*/  HFMA2 R186, -RZ, RZ, 0.1171875, 0 ;  /* 0x2f800000ffba7431 */ /* 0x000fe400000001ff */
[----:B-----5:R-:W-:Y:S01]  /*1f5c0*/  HADD2.F32 R171, -RZ, R164.H0_H0 ;  /* 0x200000a4ffab7230 */ /* 0x020fe20000004100 */
[----:B------:R-:W-:Y:S01]  /*1f5d0*/  ISETP.NE.AND P3, PT, R170, 0x1, PT ;  /* 0x00000001aa00780c */ /* 0x000fe20003f65270 */
[----:B------:R-:W-:Y:S01]  /*1f5e0*/  @P2 HADD2.F32 R14, -RZ, R160.H0_H0 ;  /* 0x200000a0ff0e2230 */ /* 0x000fe20000004100 */
[----:B------:R-:W-:Y:S01]  /*1f5f0*/  LOP3.LUT R10, R10, 0xffffffdf, RZ, 0xc0, !PT ;  /* 0xffffffdf0a0a7812 */ /* 0x000fe200078ec0ff */
[----:B------:R-:W-:Y:S01]  /*1f600*/  FFMA.FTZ R169, R169, R186, 1.1641532182693481445e-10 ;  /* 0x2f000000a9a97423 */ /* 0x000fe200000100ba */
        /* <DEDUP_REMOVED lines=20> */
.L_x_9435:
        /* <DEDUP_REMOVED lines=13> */
.L_x_9437:
[----:B------:R-:W-:Y:S05]  /*1f820*/  BSYNC.RECONVERGENT B2 ;  /* 0x0000000000027941 */ /* 0x000fea0003800200 */
.L_x_9436:
        /* <DEDUP_REMOVED lines=43> */
.L_x_9434:
[----:B------:R-:W-:Y:S05]  /*1fae0*/  BSYNC.RECONVERGENT B1 ;  /* 0x0000000000017941 */ /* 0x000fea0003800200 */
.L_x_9433:
[----:B------:R-:W-:Y:S01]  /*1faf0*/  I2FP.F32.U32 R171, R14 ;  /* 0x0000000e00ab7245 */ /* 0x000fe20000201000 */
[----:B------:R-:W-:Y:S01]  /*1fb00*/  HADD2.F32 R187, -RZ, R164.H1_H1 ;  /* 0x300000a4ffbb7230 */ /* 0x000fe20000004100 */
[----:B------:R-:W-:Y:S01]  /*1fb10*/  LOP3.LUT R10, R10, 0xffffffef, RZ, 0xc0, !PT ;  /* 0xffffffef0a0a7812 */ /* 0x000fe200078ec0ff */
[----:B------:R-:W-:Y:S01]  /*1fb20*/  @P2 HADD2.F32 R14, -RZ, R160.H1_H1 ;  /* 0x300000a0ff0e2230 */ /* 0x000fe20000004100 */
        /* <DEDUP_REMOVED lines=21> */
.L_x_9440:
        /* <DEDUP_REMOVED lines=13> */
.L_x_9442:
[----:B------:R-:W-:Y:S05]  /*1fd50*/  BSYNC.RECONVERGENT B2 ;  /* 0x0000000000027941 */ /* 0x000fea0003800200 */
.L_x_9441:
        /* <DEDUP_REMOVED lines=43> */
.L_x_9439:
[----:B------:R-:W-:Y:S05]  /*20010*/  BSYNC.RECONVERGENT B1 ;  /* 0x0000000000017941 */ /* 0x000fea0003800200 */
.L_x_9438:
[----:B------:R-:W-:Y:S01]  /*20020*/  I2FP.F32.U32 R171, R14 ;  /* 0x0000000e00ab7245 */ /* 0x000fe20000201000 */
[----:B------:R-:W-:Y:S01]  /*20030*/  HADD2.F32 R189, -RZ, R165.H0_H0 ;  /* 0x200000a5ffbd7230 */ /* 0x000fe20000004100 */
[----:B------:R-:W-:Y:S01]  /*20040*/  LOP3.LUT R10, R10, 0xfffffff7, RZ, 0xc0, !PT ;  /* 0xfffffff70a0a7812 */ /* 0x000fe200078ec0ff */
[----:B------:R-:W-:Y:S01]  /*20050*/  @P2 HADD2.F32 R14, -RZ, R161.H0_H0 ;  /* 0x200000a1ff0e2230 */ /* 0x000fe20000004100 */
        /* <DEDUP_REMOVED lines=21> */
.L_x_9445:
        /* <DEDUP_REMOVED lines=13> */
.L_x_9447:
[----:B------:R-:W-:Y:S05]  /*20280*/  BSYNC.RECONVERGENT B2 ;  /* 0x0000000000027941 */ /* 0x000fea0003800200 */
.L_x_9446:
        /* <DEDUP_REMOVED lines=43> */
.L_x_9444:
[----:B------:R-:W-:Y:S05]  /*20540*/  BSYNC.RECONVERGENT B1 ;  /* 0x0000000000017941 */ /* 0x000fea0003800200 */
.L_x_9443:
        /* <DEDUP_REMOVED lines=25> */
.L_x_9450:
        /* <DEDUP_REMOVED lines=13> */
.L_x_9452:
[----:B------:R-:W-:Y:S05]  /*207b0*/  BSYNC.RECONVERGENT B2 ;  /* 0x0000000000027941 */ /* 0x000fea0003800200 */
.L_x_9451:
        /* <DEDUP_REMOVED lines=43> */
.L_x_9449:
[----:B------:R-:W-:Y:S05]  /*20a70*/  BSYNC.RECONVERGENT B1 ;  /* 0x0000000000017941 */ /* 0x000fea0003800200 */
.L_x_9448:
        /* <DEDUP_REMOVED lines=25> */
.L_x_9455:
        /* <DEDUP_REMOVED lines=13> */
.L_x_9457:
[----:B------:R-:W-:Y:S05]  /*20ce0*/  BSYNC.RECONVERGENT B2 ;  /* 0x0000000000027941 */ /* 0x000fea0003800200 */
.L_x_9456:
        /* <DEDUP_REMOVED lines=43> */
.L_x_9454:
[----:B------:R-:W-:Y:S05]  /*20fa0*/  BSYNC.RECONVERGENT B1 ;  /* 0x0000000000017941 */ /* 0x000fea0003800200 */
.L_x_9453:
        /* <DEDUP_REMOVED lines=23> */
.L_x_9460:
        /* <DEDUP_REMOVED lines=13> */
.L_x_9462:
[----:B------:R-:W-:Y:S05]  /*211f0*/  BSYNC.RECONVERGENT B2 ;  /* 0x0000000000027941 */ /* 0x000fea0003800200 */
.L_x_9461:
        /* <DEDUP_REMOVED lines=43> */
.L_x_9459:
[----:B------:R-:W-:Y:S05]  /*214b0*/  BSYNC.RECONVERGENT B1 ;  /* 0x0000000000017941 */ /* 0x000fea0003800200 */
.L_x_9458:
        /* <DEDUP_REMOVED lines=23> */
.L_x_9465:
        /* <DEDUP_REMOVED lines=13> */
.L_x_9467:
[----:B------:R-:W-:Y:S05]  /*21700*/  BSYNC.RECONVERGENT B2 ;  /* 0x0000000000027941 */ /* 0x000fea0003800200 */
.L_x_9466:
        /* <DEDUP_REMOVED lines=43> */
.L_x_9464:
[----:B------:R-:W-:Y:S05]  /*219c0*/  BSYNC.RECONVERGENT B1 ;  /* 0x0000000000017941 */ /* 0x000fea0003800200 */
.L_x_9463:
[----:B------:R-:W-:Y:S01]  /*219d0*/  I2FP.F32.U32 R165, R165 ;  /* 0x000000a500a57245 */ /* 0x000fe20000201000 */
[----:B------:R-:W-:Y:S01]  /*219e0*/  HADD2.F32 R167, -RZ, R167.H1_H1 ;  /* 0x300000a7ffa77230 */ /* 0x000fe20000004100 */
[----:B------:R-:W-:Y:S01]  /*219f0*/  PRMT R166, R182, 0x5410, R166 ;  /* 0x00005410b6a67816 */ /* 0x000fe200000000a6 */
[----:B------:R-:W-:Y:S02]  /*21a00*/  @P2 HADD2.F32 R164, -RZ, R163.H1_H1 ;  /* 0x300000a3ffa42230 */ /* 0x000fe40000004100 */
[----:B------:R-:W-:Y:S01]  /*21a10*/  FFMA.FTZ R165, R165, R186, 1.1641532182693481445e-10 ;  /* 0x2f000000a5a57423 */ /* 0x000fe200000100ba */
[----:B------:R-:W-:Y:S01]  /*21a20*/  FMUL.FTZ R167, R167, R172 ;  /* 0x000000aca7a77220 */ /* 0x000fe20000410000 */
[----:B------:R-:W-:-:S03]  /*21a30*/  MOV R172, R178 ;  /* 0x000000b200ac7202 */ /* 0x000fc60000000f00 */
        /* <DEDUP_REMOVED lines=8> */
.L_x_9427:
        /* <DEDUP_REMOVED lines=44> */
.L_x_9345:
[----:B------:R-:W-:Y:S05]  /*21d80*/  BSYNC.RECONVERGENT B0 ;  /* 0x0000000000007941 */ /* 0x000fea0003800200 */
.L_x_9344:
        /* <DEDUP_REMOVED lines=216> */
[C---:B------:R-:W-:Y:S01]  /*22b10*/  FMUL.FTZ R239, R174.reuse, R239 ;  /* 0x000000efaeef7220 */ /* 0x040fe20000410000 */
[----:B------:R-:W-:Y:S01]  /*22b20*/  FMUL.FTZ R182, R174, R241 ;  /* 0x000000f1aeb67220 */ /* 0x000fe20000410000 */
[----:B------:R-:W-:Y:S01]  /*22b30*/  F2FP.F16.F32.PACK_AB R165, R169, R166 ;  /* 0x000000a6a9a5723e */ /* 0x000fe200000000ff */
[----:B------:R-:W-:Y:S01]  /*22b40*/  FFMA.FTZ R169, R171, R38, R122 ;  /* 0x00000026aba97223 */ /* 0x000fe2000001007a */
[----:B------:R-:W-:Y:S01]  /*22b50*/  F2FP.F16.F32.PACK_AB R166, R235, R168 ;  /* 0x000000a8eba6723e */ /* 0x000fe200000000ff */
        /* <DEDUP_REMOVED lines=16> */
[----:B------:R-:W-:Y:S01]  /*22c60*/  F2FP.F16.F32.PACK_AB R168, R235, R168 ;  /* 0x000000a8eba8723e */ /* 0x000fe200000000ff */
[----:B------:R-:W-:-:S04]  /*22c70*/  VIADD R26, R26, 0x80 ;  /* 0x000000801a1a7836 */ /* 0x000fc80000000000 */
[----:B------:R0:W-:Y:S03]  /*22c80*/  STG.E.128 desc[UR6][R230.64], R168 ;  /* 0x000000a8e6007986 */ /* 0x0001e6000c101d06 */
.L_x_9469:
[----:B------:R-:W-:Y:S05]  /*22c90*/  BSYNC.RECONVERGENT B0 ;  /* 0x0000000000007941 */ /* 0x000fea0003800200 */
.L_x_9468:
        /* <DEDUP_REMOVED lines=50> */
.L_x_9471:
[----:B------:R-:W-:Y:S05]  /*22fc0*/  BSYNC.RECONVERGENT B0 ;  /* 0x0000000000007941 */ /* 0x000fea0003800200 */
.L_x_9470:
        /* <DEDUP_REMOVED lines=50> */
.L_x_9473:
[----:B------:R-:W-:Y:S05]  /*232f0*/  BSYNC.RECONVERGENT B0 ;  /* 0x0000000000007941 */ /* 0x000fea0003800200 */
.L_x_9472:
        /* <DEDUP_REMOVED lines=26> */
[----:B------:R-:W-:Y:S01]  /*234a0*/  F2FP.F16.F32.PACK_AB R164, R165, R164 ;  /* 0x000000a4a5a4723e */ /* 0x000fe200000000ff */
[----:B0-----:R-:W-:Y:S01]  /*234b0*/  IMAD.WIDE.U32 R230, R26, 0x10, R230 ;  /* 0x000000101ae67825 */ /* 0x001fe200078e00e6 */
[----:B------:R-:W-:-:S03]  /*234c0*/  F2FP.F16.F32.PACK_AB R165, R169, R166 ;  /* 0x000000a6a9a5723e */ /* 0x000fc600000000ff */
[----:B------:R-:W-:Y:S01]  /*234d0*/  FFMA.FTZ R169, R171, R134, R154 ;  /* 0x00000086aba97223 */ /* 0x000fe2000001009a */
[----:B------:R-:W-:Y:S01]  /*234e0*/  F2FP.F16.F32.PACK_AB R166, R235, R168 ;  /* 0x000000a8eba6723e */ /* 0x000fe200000000ff */
        /* <DEDUP_REMOVED lines=10> */
[----:B------:R-:W-:Y:S02]  /*23590*/  F2FP.F16.F32.PACK_AB R167, R26, R167 ;  /* 0x000000a71aa7723e */ /* 0x000fe400000000ff */
[----:B------:R-:W-:Y:S02]  /*235a0*/  F2FP.F16.F32.PACK_AB R171, R174, R171 ;  /* 0x000000abaeab723e */ /* 0x000fe400000000ff */
[----:B------:R-:W-:Y:S01]  /*235b0*/  F2FP.F16.F32.PACK_AB R170, R178, R237 ;  /* 0x000000edb2aa723e */ /* 0x000fe200000000ff */
[----:B------:R4:W-:Y:S01]  /*235c0*/  STG.E.128 desc[UR6][R230.64], R164 ;  /* 0x000000a4e6007986 */ /* 0x0009e2000c101d06 */
[----:B------:R-:W-:-:S02]  /*235d0*/  F2FP.F16.F32.PACK_AB R169, R176, R169 ;  /* 0x000000a9b0a9723e */ /* 0x000fc400000000ff */
[----:B------:R-:W-:-:S05]  /*235e0*/  F2FP.F16.F32.PACK_AB R168, R235, R168 ;  /* 0x000000a8eba8723e */ /* 0x000fca00000000ff */
[----:B------:R4:W-:Y:S02]  /*235f0*/  STG.E.128 desc[UR6][R232.64], R168 ;  /* 0x000000a8e8007986 */ /* 0x0009e4000c101d06 */
.L_x_9475:
[----:B------:R-:W-:Y:S05]  /*23600*/  BSYNC.RECONVERGENT B0 ;  /* 0x0000000000007941 */ /* 0x000fea0003800200 */
.L_x_9474:
[----:B------:R-:W-:Y:S02]  /*23610*/  UIADD3 UR10, UPT, UPT, UR10, UR16, URZ ;  /* 0x000000100a0a7290 */ /* 0x000fe4000fffe0ff */
[----:B------:R-:W-:Y:S02]  /*23620*/  UPLOP3.LUT UP1, UPT, UPT, UPT, UP1, 0x40, 0x4 ;  /* 0x000000000004789c */ /* 0x000fe40003f2e810 */
[----:B------:R-:W-:-:S09]  /*23630*/  UISETP.GE.AND UP0, UPT, UR10, UR17, UPT ;  /* 0x000000110a00728c */ /* 0x000fd2000bf06270 */
[----:B------:R-:W-:Y:S05]  /*23640*/  BRA.U !UP0, `(.L_x_9476) ;  /* 0xfffffde9081c7547 */ /* 0x000fea000b83ffff */
[----:B------:R-:W-:Y:S05]  /*23650*/  EXIT ;  /* 0x000000000000794d */ /* 0x000fea0003800000 */
.L_x_9477:
        /* <DEDUP_REMOVED lines=10> */
.L_x_17984:


//--------------------- .text._ZN10layer_norm31ln_parallel_residual_fwd_kernelINS_13Kernel_traitsIf6__halfS2_S2_fjLj4096ELj1ELj1ELj4ELj16ENS_18Kernel_traits_baseILj4096EfS2_S2_S2_fjLj128EEEEELb1ELb0ELb1EEEvNS_9FwdParamsE --------------------------
	.section	.text._ZN10layer_norm31ln_parallel_residual_fwd_kernelINS_13Kernel_traitsIf6__halfS2_S2_fjLj4096ELj1ELj1ELj4ELj16ENS_18Kernel_traits_baseILj4096EfS2_S2_S2_fjLj128EEEEELb1ELb0ELb1EEEvNS_9FwdParamsE,"ax",@progbits
	.align	128
        .global         _ZN10layer_norm31ln_parallel_residual_fwd_kernelINS_13Kernel_traitsIf6__halfS2_S2_fjLj4096ELj1ELj1ELj4ELj16ENS_18Kernel_traits_baseILj4096EfS2_S2_S2_fjLj128EEEEELb1ELb0ELb1EEEvNS_9FwdParamsE
        .type           _ZN10layer_norm31ln_parallel_residual_fwd_kernelINS_13Kernel_traitsIf6__halfS2_S2_fjLj4096ELj1ELj1ELj4ELj16ENS_18Kernel_traits_baseILj4096EfS2_S2_S2_fjLj128EEEEELb1ELb0ELb1EEEvNS_9FwdParamsE,@function
        .size           _ZN10layer_norm31ln_parallel_residual_fwd_kernelINS_13Kernel_traitsIf6__halfS2_S2_fjLj4096ELj1ELj1ELj4ELj16ENS_18Kernel_traits_baseILj4096EfS2_S2_S2_fjLj128EEEEELb1ELb0ELb1EEEvNS_9FwdParamsE,(.L_x_17985 - _ZN10layer_norm31ln_parallel_residual_fwd_kernelINS_13Kernel_traitsIf6__halfS2_S2_fjLj4096ELj1ELj1ELj4ELj16ENS_18Kernel_traits_baseILj4096EfS2_S2_S2_fjLj128EEEEELb1ELb0ELb1EEEvNS_9FwdParamsE)
        .other          _ZN10layer_norm31ln_parallel_residual_fwd_kernelINS_13Kernel_traitsIf6__halfS2_S2_fjLj4096ELj1ELj1ELj4ELj16ENS_18Kernel_traits_baseILj4096EfS2_S2_S2_fjLj128EEEEELb1ELb0ELb1EEEvNS_9FwdParamsE,@"STO_CUDA_ENTRY STV_DEFAULT"
_ZN10layer_norm31ln_parallel_residual_fwd_kernelINS_13Kernel_traitsIf6__halfS2_S2_fjLj4096ELj1ELj1ELj4ELj16ENS_18Kernel_traits_baseILj4096EfS2_S2_S2_fjLj128EEEEELb1ELb0ELb1EEEvNS_9FwdParamsE:
.text._ZN10layer_norm31ln_parallel_residual_fwd_kernelINS_13Kernel_traitsIf6__halfS2_S2_fjLj4096ELj1ELj1ELj4ELj16ENS_18Kernel_traits_baseILj4096EfS2_S2_S2_fjLj128EEEEELb1ELb0ELb1EEEvNS_9FwdParamsE:
        /* <DEDUP_REMOVED lines=10> */
[----:B------:R-:W0:Y:S01]  /*00a0*/  S2R R187, SR_TID.X ;  /* 0x0000000000bb7919 */ /* 0x000e220000002100 */
[----:B------:R-:W-:Y:S01]  /*00b0*/  IMAD.U32 R185, RZ, RZ, UR7 ;  /* 0x00000007ffb97e24 */ /* 0x000fe2000f8e00ff */
[----:B------:R-:W1:Y:S01]  /*00c0*/  LDCU.64 UR6, c[0x0][0x438] ;  /* 0x00008700ff0677ac */ /* 0x000e620008000a00 */
[----:B------:R-:W3:Y:S02]  /*00d0*/  @P0 LDC R5, c[0x0][0x460] ;  /* 0x00011800ff050b82 */ /* 0x000ee40000000800 */
[----:B--2---:R-:W3:Y:S04]  /*00e0*/  @P0 LDG.E.64 R2, desc[UR8][R2.64] ;  /* 0x0000000802020981 */ /* 0x004ee8000c1e1b00 */
[----:B------:R-:W2:Y:S01]  /*00f0*/  @P0 LDG.E.64 R184, desc[UR8][R184.64] ;  /* 0x00000008b8b80981 */ /* 0x000ea2000c1e1b00 */
[----:B------:R-:W4:Y:S01]  /*0100*/  LDCU UR5, c[0x0][0x360] ;  /* 0x00006c00ff0577ac */ /* 0x000f220008000800 */
[----:B------:R-:W5:Y:S01]  /*0110*/  S2UR UR4, SR_CTAID.X ;  /* 0x00000000000479c3 */ /* 0x000f620000002500 */
[----:B-1----:R-:W-:-:S04]  /*0120*/  UISETP.NE.U32.AND UP0, UPT, UR6, URZ, UPT ;  /* 0x000000ff0600728c */ /* 0x002fc8000bf05070 */
[----:B------:R-:W-:Y:S01]  /*0130*/  UISETP.NE.AND.EX UP0, UPT, UR7, URZ, UPT, UP0 ;  /* 0x000000ff0700728c */ /* 0x000fe2000bf05300 */
[----:B0-----:R-:W-:Y:S01]  /*0140*/  LOP3.LUT R183, R187, 0x1f, RZ, 0xc0, !PT ;  /* 0x0000001fbbb77812 */ /* 0x001fe200078ec0ff */
[----:B-----5:R-:W-:-:S04]  /*0150*/  IMAD.U32 R186, RZ, RZ, UR4 ;  /* 0x00000004ffba7e24 */ /* 0x020fc8000f8e00ff */
[----:B----4-:R-:W-:Y:S01]  /*0160*/  IMAD R182, R186, UR5, R187 ;  /* 0x00000005bab67c24 */ /* 0x010fe2000f8e02bb */
[----:B---3--:R-:W-:-:S04]  /*0170*/  @P0 IADD3 R198, P1, PT, R2, R5, RZ ;  /* 0x0000000502c60210 */ /* 0x008fc80007f3e0ff */
[----:B------:R-:W-:Y:S01]  /*0180*/  @P0 IADD3.X R199, PT, PT, RZ, R3, RZ, P1, !PT ;  /* 0x00000003ffc70210 */ /* 0x000fe20000ffe4ff */
[C---:B--2---:R-:W-:Y:S01]  /*0190*/  VIADD R181, R184.reuse, 0x9e3779b9 ;  /* 0x9e3779b9b8b57836 */ /* 0x044fe20000000000 */
[C---:B------:R-:W-:Y:S01]  /*01a0*/  IADD3 R23, PT, PT, R184.reuse, 0x3c6ef372, RZ ;  /* 0x3c6ef372b8177810 */ /* 0x040fe20007ffe0ff */
[C---:B------:R-:W-:Y:S01]  /*01b0*/  VIADD R180, R185.reuse, 0xbb67ae85 ;  /* 0xbb67ae85b9b47836 */ /* 0x040fe20000000000 */
[C---:B------:R-:W-:Y:S01]  /*01c0*/  IADD3 R20, PT, PT, R185.reuse, 0x32370b8f, RZ ;  /* 0x32370b8fb9147810 */ /* 0x040fe20007ffe0ff */
[C---:B------:R-:W-:Y:S01]  /*01d0*/  VIADD R22, R185.reuse, 0x76cf5d0a ;  /* 0x76cf5d0ab9167836 */ /* 0x040fe20000000000 */
[C---:B------:R-:W-:Y:S01]  /*01e0*/  IADD3 R17, PT, PT, R184.reuse, 0x1715609d, RZ ;  /* 0x1715609db8117810 */ /* 0x040fe20007ffe0ff */
[C---:B------:R-:W-:Y:S01]  /*01f0*/  VIADD R21, R184.reuse, 0xdaa66d2b ;  /* 0xdaa66d2bb8157836 */ /* 0x040fe20000000000 */
[C---:B------:R-:W-:Y:S01]  /*0200*/  IADD3 R14, PT, PT, R185.reuse, 0x646e171e, RZ ;  /* 0x646e171eb90e7810 */ /* 0x040fe20007ffe0ff */
[C---:B------:R-:W-:Y:S01]  /*0210*/  VIADD R19, R184.reuse, 0x78dde6e4 ;  /* 0x78dde6e4b8137836 */ /* 0x040fe20000000000 */
[----:B------:R-:W-:Y:S01]  /*0220*/  IADD3 R11, PT, PT, R184, -0xe443238, RZ ;  /* 0xf1bbcdc8b80b7810 */ /* 0x000fe20007ffe0ff */
[C---:B------:R-:W-:Y:S01]  /*0230*/  VIADD R18, R185.reuse, 0xed9eba14 ;  /* 0xed9eba14b9127836 */ /* 0x040fe20000000000 */
[C---:B------:R-:W-:Y:S01]  /*0240*/  IADD3 R8, PT, PT, R185.reuse, -0x695add53, RZ ;  /* 0x96a522adb9087810 */ /* 0x040fe20007ffe0ff */
[----:B------:R-:W-:Y:S01]  /*0250*/  VIADD R16, R185, 0xa9066899 ;  /* 0xa9066899b9107836 */ /* 0x000fe20000000000 */
[--C-:B------:R-:W-:Y:S01]  /*0260*/  SHF.R.U64 R7, R198, 0x2, R199.reuse ;  /* 0x00000002c6077819 */ /* 0x100fe200000012c7 */
[C---:B------:R-:W-:Y:S01]  /*0270*/  VIADD R15, R184.reuse, 0xb54cda56 ;  /* 0xb54cda56b80f7836 */ /* 0x040fe20000000000 */
[----:B------:R-:W-:Y:S01]  /*0280*/  SHF.R.U32.HI R6, RZ, 0x2, R199 ;  /* 0x00000002ff067819 */ /* 0x000fe200000116c7 */
[----:B------:R-:W-:-:S02]  /*0290*/  VIADD R13, R184, 0x5384540f ;  /* 0x5384540fb80d7836 */ /* 0x000fc40000000000 */
        /* <DEDUP_REMOVED lines=61> */
.L_x_9479:
        /* <DEDUP_REMOVED lines=31> */
.L_x_9478:
        /* <DEDUP_REMOVED lines=45> */
.L_x_9481:
        /* <DEDUP_REMOVED lines=46> */
.L_x_9480:
        /* <DEDUP_REMOVED lines=79> */
.L_x_9782:
        /* <DEDUP_REMOVED lines=8> */
[----:B------:R-:W2:Y:S08]  /*1380*/  LDC.64 R208, c[0x0][0x390] ;  /* 0x0000e400ffd07b82 */ /* 0x000eb00000000a00 */
[----:B------:R-:W3:Y:S01]  /*1390*/  @P1 LDC.64 R172, c[0x0][0x3a0] ;  /* 0x0000e800ffac1b82 */ /* 0x000ee20000000a00 */
[----:B0-----:R-:W-:-:S05]  /*13a0*/  @P0 IMAD.WIDE.U32 R166, R168, 0x10, R166 ;  /* 0x00000010a8a60825 */ /* 0x001fca00078e00a6 */
[----:B-----5:R0:W5:Y:S01]  /*13b0*/  @P0 LDG.E.128 R152, desc[UR8][R166.64] ;  /* 0x00000008a6980981 */ /* 0x020162000c1e1d00 */
[----:B-1----:R-:W-:-:S04]  /*13c0*/  ISETP.NE.U32.AND P0, PT, R164, RZ, PT ;  /* 0x000000ffa400720c */ /* 0x002fc80003f05070 */
[----:B------:R-:W-:Y:S01]  /*13d0*/  ISETP.NE.AND.EX P0, PT, R165, RZ, PT, P0 ;  /* 0x000000ffa500720c */ /* 0x000fe20003f05300 */
[----:B--2---:R-:W-:-:S06]  /*13e0*/  IMAD.WIDE.U32 R160, R168, 0x10, R208 ;  /* 0x00000010a8a07825 */ /* 0x004fcc00078e00d0 */
[----:B------:R-:W5:Y:S01]  /*13f0*/  LDG.E.128 R160, desc[UR8][R160.64] ;  /* 0x00000008a0a07981 */ /* 0x000f62000c1e1d00 */
[----:B---3--:R-:W-:-:S05]  /*1400*/  @P1 IMAD.WIDE.U32 R172, R168, 0x10, R172 ;  /* 0x00000010a8ac1825 */ /* 0x008fca00078e00ac */
[----:B------:R0:W5:Y:S01]  /*1410*/  @P1 LDG.E.128 R156, desc[UR8][R172.64] ;  /* 0x00000008ac9c1981 */ /* 0x000162000c1e1d00 */
[----:B------:R-:W-:Y:S01]  /*1420*/  IMAD.MOV.U32 R170, RZ, RZ, 0x2f800000 ;  /* 0x2f800000ffaa7424 */ /* 0x000fe200078e00ff */
[----:B------:R-:W-:Y:S06]  /*1430*/  @P0 BRA `(.L_x_9482) ;  /* 0x0000002400dc0947 */ /* 0x000fec0003800000 */
[----:B------:R-:W-:Y:S01]  /*1440*/  ISETP.NE.AND P0, PT, R198, 0x1, PT ;  /* 0x00000001c600780c */ /* 0x000fe20003f05270 */
[----:B0-----:R-:W-:Y:S02]  /*1450*/  HFMA2 R173, -RZ, RZ, 0, 1.1920928955078125e-07 ;  /* 0x00000002ffad7431 */ /* 0x001fe400000001ff */
        /* <DEDUP_REMOVED lines=13> */
.L_x_9484:
        /* <DEDUP_REMOVED lines=12> */
.L_x_9485:
        /* <DEDUP_REMOVED lines=41> */
[----:B------:R-:W-:-:S07]  /*1880*/  IMAD.MOV.U32 R166, RZ, RZ, R196 ;  /* 0x000000ffffa67224 */ /* 0x000fce00078e00c4 */
.L_x_9483:
[----:B------:R-:W-:Y:S01]  /*1890*/  I2FP.F32.U32 R167, R166 ;  /* 0x000000a600a77245 */ /* 0x000fe20000201000 */
[----:B-----5:R-:W-:Y:S01]  /*18a0*/  HADD2.F32 R166, -RZ, R160.H0_H0 ;  /* 0x200000a0ffa67230 */ /* 0x020fe20000004100 */
[----:B------:R-:W-:Y:S01]  /*18b0*/  UMOV UR5, UR7 ;  /* 0x0000000700057c82 */ /* 0x000fe20008000000 */
[----:B------:R-:W-:Y:S01]  /*18c0*/  UMOV UR4, UR6 ;  /* 0x0000000600047c82 */ /* 0x000fe20008000000 */
[----:B------:R-:W-:Y:S01]  /*18d0*/  ISETP.NE.AND P2, PT, R173, 0x1, PT ;  /* 0x00000001ad00780c */ /* 0x000fe20003f45270 */
[----:B------:R-:W-:Y:S01]  /*18e0*/  FFMA.FTZ R167, R167, R170, 1.1641532182693481445e-10 ;  /* 0x2f000000a7a77423 */ /* 0x000fe200000100aa */
[----:B------:R-:W-:Y:S01]  /*18f0*/  FMUL.FTZ R166, R166, UR5 ;  /* 0x00000005a6a67c20 */ /* 0x000fe20008410000 */
[----:B------:R-:W-:Y:S01]  /*1900*/  @P1 HADD2.F32 R172, -RZ, R156.H0_H0 ;  /* 0x2000009cffac1230 */ /* 0x000fe20000004100 */
[----:B------:R-:W-:Y:S02]  /*1910*/  LOP3.LUT R0, R0, 0xfffffff7, RZ, 0xc0, !PT ;  /* 0xfffffff700007812 */ /* 0x000fe400078ec0ff */
[----:B------:R-:W-:-:S04]  /*1920*/  FSETP.GTU.FTZ.AND P0, PT, R167, UR4, PT ;  /* 0x00000004a7007c0b */ /* 0x000fc8000bf1c000 */
[----:B------:R-:W-:Y:S01]  /*1930*/  FSEL R171, R166, RZ, !P0 ;  /* 0x000000ffa6ab7208 */ /* 0x000fe20004000000 */
[----:B------:R-:W-:Y:S01]  /*1940*/  IMAD.MOV.U32 R166, RZ, RZ, R2 ;  /* 0x000000ffffa67224 */ /* 0x000fe200078e0002 */
[----:B------:R-:W-:-:S03]  /*1950*/  PLOP3.LUT P0, PT, P0, PT, PT, 0x8, 0x80 ;  /* 0x000000000080781c */ /* 0x000fc6000070e170 */
[----:B------:R-:W-:Y:S01]  /*1960*/  @P1 FADD.FTZ R171, R171, R172 ;  /* 0x000000acabab1221 */ /* 0x000fe20000010000 */
[----:B------:R-:W-:-:S04]  /*1970*/  IMAD.MOV.U32 R172, RZ, RZ, 0x2 ;  /* 0x00000002ffac7424 */ /* 0x000fc800078e00ff */
        /* <DEDUP_REMOVED lines=11> */
.L_x_9487:
        /* <DEDUP_REMOVED lines=12> */
.L_x_9488:
        /* <DEDUP_REMOVED lines=43> */
.L_x_9486:
[----:B------:R-:W-:Y:S01]  /*1da0*/  I2FP.F32.U32 R167, R166 ;  /* 0x000000a600a77245 */ /* 0x000fe20000201000 */
[----:B------:R-:W-:Y:S01]  /*1db0*/  HADD2.F32 R160, -RZ, R160.H1_H1 ;  /* 0x300000a0ffa07230 */ /* 0x000fe20000004100 */
[----:B------:R-:W-:Y:S01]  /*1dc0*/  ISETP.NE.AND P2, PT, R172, 0x1, PT ;  /* 0x00000001ac00780c */ /* 0x000fe20003f45270 */
[----:B------:R-:W-:Y:S01]  /*1dd0*/  @P1 HADD2.F32 R166, -RZ, R156.H1_H1 ;  /* 0x3000009cffa61230 */ /* 0x000fe20000004100 */
[----:B------:R-:W-:Y:S01]  /*1de0*/  LOP3.LUT R0, R0, 0xfffffffb, RZ, 0xc0, !PT ;  /* 0xfffffffb00007812 */ /* 0x000fe200078ec0ff */
[----:B------:R-:W-:Y:S01]  /*1df0*/  FFMA.FTZ R167, R167, R170, 1.1641532182693481445e-10 ;  /* 0x2f000000a7a77423 */ /* 0x000fe200000100aa */
[----:B------:R-:W-:Y:S01]  /*1e00*/  FMUL.FTZ R160, R160, UR5 ;  /* 0x00000005a0a07c20 */ /* 0x000fe20008410000 */
[----:B------:R-:W-:-:S03]  /*1e10*/  HFMA2 R173, -RZ, RZ, 0, 1.1920928955078125e-07 ;  /* 0x00000002ffad7431 */ /* 0x000fc600000001ff */
[----:B------:R-:W-:-:S04]  /*1e20*/  FSETP.GTU.FTZ.AND P0, PT, R167, UR4, PT ;  /* 0x00000004a7007c0b */ /* 0x000fc8000bf1c000 */
[----:B------:R-:W-:Y:S01]  /*1e30*/  FSEL R177, R160, RZ, !P0 ;  /* 0x000000ffa0b17208 */ /* 0x000fe20004000000 */
[----:B------:R-:W-:Y:S01]  /*1e40*/  IMAD.MOV.U32 R160, RZ, RZ, R2 ;  /* 0x000000ffffa07224 */ /* 0x000fe200078e0002 */
        /* <DEDUP_REMOVED lines=13> */
.L_x_9490:
        /* <DEDUP_REMOVED lines=12> */
.L_x_9491:
        /* <DEDUP_REMOVED lines=43> */
.L_x_9489:
[----:B------:R-:W-:Y:S01]  /*2290*/  I2FP.F32.U32 R167, R160 ;  /* 0x000000a000a77245 */ /* 0x000fe20000201000 */
[----:B------:R-:W-:Y:S01]  /*22a0*/  HADD2.F32 R160, -RZ, R161.H0_H0 ;  /* 0x200000a1ffa07230 */ /* 0x000fe20000004100 */
[----:B------:R-:W-:Y:S01]  /*22b0*/  ISETP.NE.AND P2, PT, R173, 0x1, PT ;  /* 0x00000001ad00780c */ /* 0x000fe20003f45270 */
[----:B------:R-:W-:Y:S01]  /*22c0*/  @P1 HADD2.F32 R166, -RZ, R157.H0_H0 ;  /* 0x2000009dffa61230 */ /* 0x000fe20000004100 */
[----:B------:R-:W-:Y:S01]  /*22d0*/  LOP3.LUT R0, R0, 0xfffffffd, RZ, 0xc0, !PT ;  /* 0xfffffffd00007812 */ /* 0x000fe200078ec0ff */
[----:B------:R-:W-:Y:S01]  /*22e0*/  FFMA.FTZ R167, R167, R170, 1.1641532182693481445e-10 ;  /* 0x2f000000a7a77423 */ /* 0x000fe200000100aa */
[----:B------:R-:W-:-:S04]  /*22f0*/  FMUL.FTZ R160, R160, UR5 ;  /* 0x00000005a0a07c20 */ /* 0x000fc80008410000 */
[----:B------:R-:W-:-:S04]  /*2300*/  FSETP.GTU.FTZ.AND P0, PT, R167, UR4, PT ;  /* 0x00000004a7007c0b */ /* 0x000fc8000bf1c000 */
[----:B------:R-:W-:Y:S02]  /*2310*/  FSEL R175, R160, RZ, !P0 ;  /* 0x000000ffa0af7208 */ /* 0x000fe40004000000 */
[----:B------:R-:W-:Y:S02]  /*2320*/  PLOP3.LUT P0, PT, P0, PT, PT, 0x8, 0x80 ;  /* 0x000000000080781c */ /* 0x000fe4000070e170 */
[----:B------:R-:W-:Y:S01]  /*2330*/  MOV R160, R2 ;  /* 0x0000000200a07202 */ /* 0x000fe20000000f00 */
        /* <DEDUP_REMOVED lines=13> */
.L_x_9493:
        /* <DEDUP_REMOVED lines=12> */
.L_x_9494:
        /* <DEDUP_REMOVED lines=43> */
.L_x_9492:
[----:B------:R-:W-:Y:S01]  /*2780*/  I2FP.F32.U32 R167, R160 ;  /* 0x000000a000a77245 */ /* 0x000fe20000201000 */
[----:B------:R-:W-:Y:S01]  /*2790*/  HADD2.F32 R161, -RZ, R161.H1_H1 ;  /* 0x300000a1ffa17230 */ /* 0x000fe20000004100 */
[----:B------:R-:W-:Y:S01]  /*27a0*/  ISETP.NE.AND P2, PT, R166, 0x1, PT ;  /* 0x00000001a600780c */ /* 0x000fe20003f45270 */
[----:B------:R-:W-:Y:S02]  /*27b0*/  @P1 HADD2.F32 R160, -RZ, R157.H1_H1 ;  /* 0x3000009dffa01230 */ /* 0x000fe40000004100 */
[----:B------:R-:W-:Y:S01]  /*27c0*/  FFMA.FTZ R167, R167, R170, 1.1641532182693481445e-10 ;  /* 0x2f000000a7a77423 */ /* 0x000fe200000100aa */
[----:B------:R-:W-:-:S04]  /*27d0*/  FMUL.FTZ R161, R161, UR5 ;  /* 0x00000005a1a17c20 */ /* 0x000fc80008410000 */
[----:B------:R-:W-:Y:S01]  /*27e0*/  FSETP.GTU.FTZ.AND P0, PT, R167, UR4, PT ;  /* 0x00000004a7007c0b */ /* 0x000fe2000bf1c000 */
        /* <DEDUP_REMOVED lines=15> */
.L_x_9496:
        /* <DEDUP_REMOVED lines=12> */
.L_x_9497:
        /* <DEDUP_REMOVED lines=43> */
.L_x_9495:
        /* <DEDUP_REMOVED lines=22> */
.L_x_9499:
        /* <DEDUP_REMOVED lines=12> */
.L_x_9500:
        /* <DEDUP_REMOVED lines=43> */
.L_x_9498:
        /* <DEDUP_REMOVED lines=22> */
.L_x_9502:
        /* <DEDUP_REMOVED lines=12> */
.L_x_9503:
        /* <DEDUP_REMOVED lines=43> */
.L_x_9501:
        /* <DEDUP_REMOVED lines=22> */
.L_x_9505:
        /* <DEDUP_REMOVED lines=12> */
.L_x_9506:
        /* <DEDUP_REMOVED lines=43> */
.L_x_9504:
        /* <DEDUP_REMOVED lines=15> */
.L_x_9482:
[----:B------:R-:W-:Y:S01]  /*3bb0*/  ISETP.NE.AND P0, PT, R198, 0x1, PT ;  /* 0x00000001c600780c */ /* 0x000fe20003f05270 */
[----:B------:R-:W-:Y:S02]  /*3bc0*/  HFMA2 R171, -RZ, RZ, 0, 1.1920928955078125e-07 ;  /* 0x00000002ffab7431 */ /* 0x000fe400000001ff */
[----:B0-----:R-:W-:Y:S02]  /*3bd0*/  IMAD.MOV.U32 R166, RZ, RZ, R2 ;  /* 0x000000ffffa67224 */ /* 0x001fe400078e0002 */
        /* <DEDUP_REMOVED lines=12> */
.L_x_9509:
        /* <DEDUP_REMOVED lines=12> */
.L_x_9510:
        /* <DEDUP_REMOVED lines=42> */
.L_x_9508:
[----:B------:R-:W-:Y:S01]  /*4000*/  I2FP.F32.U32 R167, R166 ;  /* 0x000000a600a77245 */ /* 0x000fe20000201000 */
[----:B------:R-:W-:Y:S01]  /*4010*/  UMOV UR4, UR6 ;  /* 0x0000000600047c82 */ /* 0x000fe20008000000 */
[----:B------:R-:W-:Y:S01]  /*4020*/  ISETP.NE.AND P2, PT, R171, 0x1, PT ;  /* 0x00000001ab00780c */ /* 0x000fe20003f45270 */
[----:B-----5:R-:W-:Y:S01]  /*4030*/  HADD2.F32 R166, -RZ, R160.H0_H0 ;  /* 0x200000a0ffa67230 */ /* 0x020fe20000004100 */
[----:B------:R-:W-:Y:S01]  /*4040*/  UMOV UR5, UR7 ;  /* 0x0000000700057c82 */ /* 0x000fe20008000000 */
[----:B------:R-:W-:Y:S01]  /*4050*/  FFMA.FTZ R167, R167, R170, 1.1641532182693481445e-10 ;  /* 0x2f000000a7a77423 */ /* 0x000fe200000100aa */
[----:B------:R-:W-:Y:S01]  /*4060*/  LOP3.LUT R0, R0, 0xfffffff7, RZ, 0xc0, !PT ;  /* 0xfffffff700007812 */ /* 0x000fe200078ec0ff */
[----:B------:R-:W-:Y:S02]  /*4070*/  IMAD.MOV.U32 R172, RZ, RZ, 0x2 ;  /* 0x00000002ffac7424 */ /* 0x000fe400078e00ff */
[----:B------:R-:W-:Y:S01]  /*4080*/  FMUL.FTZ R169, R166, UR5 ;  /* 0x00000005a6a97c20 */ /* 0x000fe20008410000 */
[----:B------:R-:W-:Y:S01]  /*4090*/  IMAD.MOV.U32 R166, RZ, RZ, R2 ;  /* 0x000000ffffa67224 */ /* 0x000fe200078e0002 */
        /* <DEDUP_REMOVED lines=13> */
.L_x_9512:
        /* <DEDUP_REMOVED lines=12> */
.L_x_9513:
        /* <DEDUP_REMOVED lines=43> */
.L_x_9511:
        /* <DEDUP_REMOVED lines=24> */
.L_x_9515:
        /* <DEDUP_REMOVED lines=12> */
.L_x_9516:
        /* <DEDUP_REMOVED lines=43> */
.L_x_9514:
[----:B------:R-:W-:Y:S01]  /*49d0*/  I2FP.F32.U32 R167, R166 ;  /* 0x000000a600a77245 */ /* 0x000fe20000201000 */
[----:B------:R-:W-:Y:S01]  /*49e0*/  HADD2.F32 R160, -RZ, R160.H1_H1 ;  /* 0x300000a0ffa07230 */ /* 0x000fe20000004100 */
[----:B------:R-:W-:Y:S01]  /*49f0*/  ISETP.NE.AND P2, PT, R173, 0x1, PT ;  /* 0x00000001ad00780c */ /* 0x000fe20003f45270 */
[----:B------:R-:W-:Y:S01]  /*4a00*/  HFMA2 R166, -RZ, RZ, 0, 1.1920928955078125e-07 ;  /* 0x00000002ffa67431 */ /* 0x000fe200000001ff */
        /* <DEDUP_REMOVED lines=17> */
.L_x_9518:
        /* <DEDUP_REMOVED lines=12> */
.L_x_9519:
        /* <DEDUP_REMOVED lines=43> */
.L_x_9517:
[----:B------:R-:W-:Y:S01]  /*4e90*/  I2FP.F32.U32 R167, R160 ;  /* 0x000000a000a77245 */ /* 0x000fe20000201000 */
[----:B------:R-:W-:Y:S01]  /*4ea0*/  HADD2.F32 R160, -RZ, R152.H1_H1 ;  /* 0x30000098ffa07230 */ /* 0x000fe20000004100 */
[----:B------:R-:W-:Y:S02]  /*4eb0*/  ISETP.NE.AND P2, PT, R166, 0x1, PT ;  /* 0x00000001a600780c */ /* 0x000fe40003f45270 */
[----:B------:R-:W-:Y:S01]  /*4ec0*/  MOV R172, 0x2 ;  /* 0x0000000200ac7802 */ /* 0x000fe20000000f00 */
[----:B------:R-:W-:Y:S01]  /*4ed0*/  FFMA.FTZ R167, R167, R170, 1.1641532182693481445e-10 ;  /* 0x2f000000a7a77423 */ /* 0x000fe200000100aa */
[----:B------:R-:W-:-:S04]  /*4ee0*/  FMUL.FTZ R160, R160, UR5 ;  /* 0x00000005a0a07c20 */ /* 0x000fc80008410000 */
[----:B------:R-:W-:Y:S01]  /*4ef0*/  FSETP.GTU.FTZ.AND P0, PT, R167, UR4, PT ;  /* 0x00000004a7007c0b */ /* 0x000fe2000bf1c000 */
        /* <DEDUP_REMOVED lines=17> */
.L_x_9521:
        /* <DEDUP_REMOVED lines=12> */
.L_x_9522:
        /* <DEDUP_REMOVED lines=43> */
.L_x_9520:
[----:B------:R-:W-:Y:S01]  /*5380*/  I2FP.F32.U32 R167, R160 ;  /* 0x000000a000a77245 */ /* 0x000fe20000201000 */
[----:B------:R-:W-:Y:S01]  /*5390*/  HADD2.F32 R160, -RZ, R161.H0_H0 ;  /* 0x200000a1ffa07230 */ /* 0x000fe20000004100 */
        /* <DEDUP_REMOVED lines=19> */
.L_x_9524:
        /* <DEDUP_REMOVED lines=12> */
.L_x_9525:
        /* <DEDUP_REMOVED lines=43> */
.L_x_9523:
        /* <DEDUP_REMOVED lines=24> */
.L_x_9527:
        /* <DEDUP_REMOVED lines=12> */
.L_x_9528:
        /* <DEDUP_REMOVED lines=43> */
.L_x_9526:
[----:B------:R-:W-:Y:S01]  /*5d30*/  I2FP.F32.U32 R167, R160 ;  /* 0x000000a000a77245 */ /* 0x000fe20000201000 */
[----:B------:R-:W-:Y:S01]  /*5d40*/  HADD2.F32 R161, -RZ, R161.H1_H1 ;  /* 0x300000a1ffa17230 */ /* 0x000fe20000004100 */
[----:B------:R-:W-:-:S03]  /*5d50*/  ISETP.NE.AND P2, PT, R172, 0x1, PT ;  /* 0x00000001ac00780c */ /* 0x000fc60003f45270 */
[----:B------:R-:W-:Y:S01]  /*5d60*/  FFMA.FTZ R167, R167, R170, 1.1641532182693481445e-10 ;  /* 0x2f000000a7a77423 */ /* 0x000fe200000100aa */
[----:B------:R-:W-:Y:S01]  /*5d70*/  FMUL.FTZ R160, R161, UR5 ;  /* 0x00000005a1a07c20 */ /* 0x000fe20008410000 */
[----:B------:R-:W-:-:S03]  /*5d80*/  IMAD.MOV.U32 R161, RZ, RZ, R2 ;  /* 0x000000ffffa17224 */ /* 0x000fc600078e0002 */
[----:B------:R-:W-:Y:S01]  /*5d90*/  FSETP.GTU.FTZ.AND P0, PT, R167, UR4, PT ;  /* 0x00000004a7007c0b */ /* 0x000fe2000bf1c000 */
[----:B------:R-:W-:-:S03]  /*5da0*/  IMAD.MOV.U32 R167, RZ, RZ, 0x2 ;  /* 0x00000002ffa77424 */ /* 0x000fc600078e00ff */
        /* <DEDUP_REMOVED lines=11> */
.L_x_9530:
        /* <DEDUP_REMOVED lines=12> */
.L_x_9531:
        /* <DEDUP_REMOVED lines=43> */
.L_x_9529:
[----:B------:R-:W-:Y:S01]  /*61d0*/  I2FP.F32.U32 R161, R161 ;  /* 0x000000a100a17245 */ /* 0x000fe20000201000 */
[----:B------:R-:W-:Y:S02]  /*61e0*/  HADD2.F32 R166, -RZ, R153.H1_H1 ;  /* 0x30000099ffa67230 */ /* 0x000fe40000004100 */
[----:B------:R-:W-:Y:S02]  /*61f0*/  @P1 HADD2.F32 R197, -RZ, R157.H1_H1 ;  /* 0x3000009dffc51230 */ /* 0x000fe40000004100 */
[----:B------:R-:W-:Y:S01]  /*6200*/  FFMA.FTZ R161, R161, R170, 1.1641532182693481445e-10 ;  /* 0x2f000000a1a17423 */ /* 0x000fe200000100aa */
[----:B------:R-:W-:-:S04]  /*6210*/  FMUL.FTZ R166, R166, UR5 ;  /* 0x00000005a6a67c20 */ /* 0x000fc80008410000 */
[----:B------:R-:W-:-:S04]  /*6220*/  FSETP.GTU.FTZ.AND P2, PT, R161, UR4, PT ;  /* 0x00000004a1007c0b */ /* 0x000fc8000bf5c000 */
[----:B------:R-:W-:Y:S01]  /*6230*/  FSEL R161, R166, RZ, !P2 ;  /* 0x000000ffa6a17208 */ /* 0x000fe20005000000 */
[----:B------:R-:W-:Y:S01]  /*6240*/  IMAD.MOV.U32 R166, RZ, RZ, 0x2 ;  /* 0x00000002ffa67424 */ /* 0x000fe200078e00ff */
        /* <DEDUP_REMOVED lines=16> */
.L_x_9533:
        /* <DEDUP_REMOVED lines=12> */
.L_x_9534:
        /* <DEDUP_REMOVED lines=43> */
.L_x_9532:
[----:B------:R-:W-:Y:S01]  /*66c0*/  I2FP.F32.U32 R161, R160 ;  /* 0x000000a000a17245 */ /* 0x000fe20000201000 */
[----:B------:R-:W-:Y:S01]  /*66d0*/  HADD2.F32 R160, -RZ, R162.H0_H0 ;  /* 0x200000a2ffa07230 */ /* 0x000fe20000004100 */
        /* <DEDUP_REMOVED lines=17> */
.L_x_9536:
        /* <DEDUP_REMOVED lines=12> */
.L_x_9537:
        /* <DEDUP_REMOVED lines=43> */
.L_x_9535:
        /* <DEDUP_REMOVED lines=10> */
[----:B------:R-:W-:-:S03]  /*6c00*/  MOV R166, 0x2 ;  /* 0x0000000200a67802 */ /* 0x000fc60000000f00 */
        /* <DEDUP_REMOVED lines=13> */
.L_x_9539:
        /* <DEDUP_REMOVED lines=12> */
.L_x_9540:
        /* <DEDUP_REMOVED lines=43> */
.L_x_9538:
        /* <DEDUP_REMOVED lines=19> */
.L_x_9542:
        /* <DEDUP_REMOVED lines=12> */
.L_x_9543:
        /* <DEDUP_REMOVED lines=36> */
[----:B------:R-:W-:Y:S02]  /*7480*/  HFMA2 R167, -RZ, RZ, 0, 0 ;  /* 0x00000000ffa77431 */ /* 0x000fe400000001ff */
[----:B------:R-:W-:Y:S01]  /*7490*/  IMAD.WIDE.U32 R172, R172, -0x2daee0ad, RZ ;  /* 0xd2511f53acac7825 */ /* 0x000fe200078e00ff */
[----:B------:R-:W-:Y:S02]  /*74a0*/  LOP3.LUT R4, R9, R166, R195, 0x96, !PT ;  /* 0x000000a609047212 */ /* 0x000fe400078e96c3 */
[----:B------:R-:W-:Y:S02]  /*74b0*/  MOV R2, R194 ;  /* 0x000000c200027202 */ /* 0x000fe40000000f00 */
[----:B------:R-:W-:Y:S01]  /*74c0*/  LOP3.LUT R5, R8, R160, R173, 0x96, !PT ;  /* 0x000000a008057212 */ /* 0x000fe200078e96ad */
[----:B------:R-:W-:Y:S02]  /*74d0*/  IMAD.MOV.U32 R160, RZ, RZ, R176 ;  /* 0x000000ffffa07224 */ /* 0x000fe400078e00b0 */
[----:B------:R-:W-:-:S07]  /*74e0*/  IMAD.MOV.U32 R176, RZ, RZ, R172 ;  /* 0x000000ffffb07224 */ /* 0x000fce00078e00ac */
.L_x_9541:
        /* <DEDUP_REMOVED lines=24> */
.L_x_9545:
        /* <DEDUP_REMOVED lines=12> */
.L_x_9546:
        /* <DEDUP_REMOVED lines=43> */
.L_x_9544:
        /* <DEDUP_REMOVED lines=19> */
.L_x_9548:
        /* <DEDUP_REMOVED lines=12> */
.L_x_9549:
        /* <DEDUP_REMOVED lines=43> */
.L_x_9547:
[----:B------:R-:W-:Y:S01]  /*7e80*/  I2FP.F32.U32 R161, R160 ;  /* 0x000000a000a17245 */ /* 0x000fe20000201000 */
[----:B------:R-:W-:Y:S02]  /*7e90*/  HADD2.F32 R160, -RZ, R155.H0_H0 ;  /* 0x2000009bffa07230 */ /* 0x000fe40000004100 */
[----:B------:R-:W-:Y:S02]  /*7ea0*/  @P1 HADD2.F32 R201, -RZ, R159.H0_H0 ;  /* 0x2000009fffc91230 */ /* 0x000fe40000004100 */
        /* <DEDUP_REMOVED lines=21> */
.L_x_9551:
        /* <DEDUP_REMOVED lines=12> */
.L_x_9552:
        /* <DEDUP_REMOVED lines=43> */
.L_x_9550:
        /* <DEDUP_REMOVED lines=19> */
.L_x_9554:
        /* <DEDUP_REMOVED lines=14> */
.L_x_9555:
        /* <DEDUP_REMOVED lines=43> */
.L_x_9553:
        /* <DEDUP_REMOVED lines=15> */
[----:B------:R-:W-:-:S07]  /*8920*/  PRMT R163, R198, 0x5410, R163 ;  /* 0x00005410c6a37816 */ /* 0x000fce00000000a3 */
.L_x_9507:
        /* <DEDUP_REMOVED lines=15> */
[----:B------:R-:W-:Y:S01]  /*8a20*/  LOP3.LUT R172, R172, R173, R169, 0xfe, !PT ;  /* 0x000000adacac7212 */ /* 0x000fe200078efea9 */
[----:B------:R-:W3:Y:S01]  /*8a30*/  @P0 LDC.64 R206, c[0x0][0x398] ;  /* 0x0000e600ffce0b82 */ /* 0x000ee20000000a00 */
[----:B------:R-:W-:Y:S01]  /*8a40*/  SEL R210, RZ, 0x1, !P2 ;  /* 0x00000001ffd27807 */ /* 0x000fe20005000000 */
[----:B0-----:R-:W-:Y:S01]  /*8a50*/  IMAD.WIDE.U32 R212, R168, 0x8, R166 ;  /* 0x00000008a8d47825 */ /* 0x001fe200078e00a6 */
[----:B------:R-:W-:Y:S02]  /*8a60*/  SEL R173, RZ, 0x1, !P6 ;  /* 0x00000001ffad7807 */ /* 0x000fe40007000000 */
[----:B------:R-:W-:Y:S02]  /*8a70*/  LOP3.LUT R211, R211, R210, RZ, 0xfc, !PT ;  /* 0x000000d2d3d37212 */ /* 0x000fe400078efcff */
[----:B------:R-:W-:Y:S01]  /*8a80*/  LOP3.LUT R210, R172, R173, RZ, 0xfc, !PT ;  /* 0x000000adacd27212 */ /* 0x000fe200078efcff */
[C---:B-1----:R-:W-:Y:S01]  /*8a90*/  IMAD.WIDE.U32 R214, R168.reuse, 0x10, R164 ;  /* 0x00000010a8d67825 */ /* 0x042fe200078e00a4 */
[----:B------:R-:W-:-:S04]  /*8aa0*/  IADD3 R169, PT, PT, R168, 0x80, RZ ;  /* 0x00000080a8a97810 */ /* 0x000fc80007ffe0ff */
[----:B------:R0:W-:Y:S01]  /*8ab0*/  STG.E.128 desc[UR8][R214.64], R160 ;  /* 0x000000a0d6007986 */ /* 0x0001e2000c101d08 */
[----:B------:R-:W-:-:S03]  /*8ac0*/  IMAD.WIDE.U32 R172, R169, 0x10, R208 ;  /* 0x00000010a9ac7825 */ /* 0x000fc600078e00d0 */
[----:B------:R0:W-:Y:S01]  /*8ad0*/  STG.E.64 desc[UR8][R212.64], R210 ;  /* 0x000000d2d4007986 */ /* 0x0001e2000c101b08 */
[----:B--2---:R-:W-:-:S04]  /*8ae0*/  @P1 IMAD.WIDE.U32 R204, R169, 0x10, R204 ;  /* 0x00000010a9cc1825 */ /* 0x004fc800078e00cc */
[----:B---3--:R-:W-:Y:S01]  /*8af0*/  @P0 IMAD.WIDE.U32 R206, R169, 0x10, R206 ;  /* 0x00000010a9ce0825 */ /* 0x008fe200078e00ce */
[----:B------:R-:W-:Y:S06]  /*8b00*/  @!P0 BRA `(.L_x_9556) ;  /* 0x0000000000508947 */ /* 0x000fec0003800000 */
        /* <DEDUP_REMOVED lines=20> */
.L_x_9556:
[----:B------:R2:W5:Y:S04]  /*8c50*/  @P0 LDG.E.128 R152, desc[UR8][R206.64] ;  /* 0x00000008ce980981 */ /* 0x000568000c1e1d00 */
[----:B------:R2:W5:Y:S04]  /*8c60*/  @P1 LDG.E.128 R156, desc[UR8][R204.64] ;  /* 0x00000008cc9c1981 */ /* 0x000568000c1e1d00 */
[----:B01----:R2:W5:Y:S01]  /*8c70*/  LDG.E.128 R160, desc[UR8][R172.64] ;  /* 0x00000008aca07981 */ /* 0x003562000c1e1d00 */
[----:B------:R-:W-:Y:S05]  /*8c80*/  @!P0 BRA `(.L_x_9557) ;  /* 0x0000004c00748947 */ /* 0x000fea0003800000 */
        /* <DEDUP_REMOVED lines=15> */
.L_x_9559:
        /* <DEDUP_REMOVED lines=12> */
.L_x_9560:
        /* <DEDUP_REMOVED lines=43> */
.L_x_9558:
[----:B------:R-:W-:Y:S01]  /*90f0*/  I2FP.F32.U32 R173, R172 ;  /* 0x000000ac00ad7245 */ /* 0x000fe20000201000 */
[----:B-----5:R-:W-:Y:S01]  /*9100*/  HADD2.F32 R172, -RZ, R160.H0_H0 ;  /* 0x200000a0ffac7230 */ /* 0x020fe20000004100 */
[----:B------:R-:W-:Y:S01]  /*9110*/  ISETP.NE.AND P3, PT, R178, 0x1, PT ;  /* 0x00000001b200780c */ /* 0x000fe20003f65270 */
[----:B------:R-:W-:Y:S01]  /*9120*/  IMAD.MOV.U32 R189, RZ, RZ, 0x2 ;  /* 0x00000002ffbd7424 */ /* 0x000fe200078e00ff */
[----:B------:R-:W-:Y:S01]  /*9130*/  LOP3.LUT R0, R0, 0xffffffef, RZ, 0xc0, !PT ;  /* 0xffffffef00007812 */ /* 0x000fe200078ec0ff */
[----:B------:R-:W-:Y:S01]  /*9140*/  FFMA.FTZ R173, R173, R170, 1.1641532182693481445e-10 ;  /* 0x2f000000adad7423 */ /* 0x000fe200000100aa */
[----:B------:R-:W-:-:S04]  /*9150*/  FMUL.FTZ R172, R172, UR5 ;  /* 0x00000005acac7c20 */ /* 0x000fc80008410000 */
        /* <DEDUP_REMOVED lines=14> */
.L_x_9562:
        /* <DEDUP_REMOVED lines=12> */
.L_x_9563:
        /* <DEDUP_REMOVED lines=43> */
.L_x_9561:
        /* <DEDUP_REMOVED lines=24> */
.L_x_9565:
        /* <DEDUP_REMOVED lines=12> */
.L_x_9566:
        /* <DEDUP_REMOVED lines=43> */
.L_x_9564:
        /* <DEDUP_REMOVED lines=21> */
.L_x_9568:
        /* <DEDUP_REMOVED lines=12> */
.L_x_9569:
        /* <DEDUP_REMOVED lines=43> */
.L_x_9567:
        /* <DEDUP_REMOVED lines=24> */
.L_x_9571:
        /* <DEDUP_REMOVED lines=12> */
.L_x_9572:
        /* <DEDUP_REMOVED lines=43> */
.L_x_9570:
        /* <DEDUP_REMOVED lines=21> */
.L_x_9574:
        /* <DEDUP_REMOVED lines=12> */
.L_x_9575:
        /* <DEDUP_REMOVED lines=43> */
.L_x_9573:
[----:B------:R-:W-:Y:S01]  /*a910*/  I2FP.F32.U32 R173, R172 ;  /* 0x000000ac00ad7245 */ /* 0x000fe20000201000 */
[----:B------:R-:W-:Y:S02]  /*a920*/  HADD2.F32 R172, -RZ, R153.H0_H0 ;  /* 0x20000099ffac7230 */ /* 0x000fe40000004100 */
[----:B------:R-:W-:Y:S02]  /*a930*/  @P1 HADD2.F32 R213, -RZ, R157.H0_H0 ;  /* 0x2000009dffd51230 */ /* 0x000fe40000004100 */
        /* <DEDUP_REMOVED lines=21> */
.L_x_9577:
        /* <DEDUP_REMOVED lines=12> */
.L_x_9578:
        /* <DEDUP_REMOVED lines=43> */
.L_x_9576:
[----:B------:R-:W-:Y:S01]  /*ae00*/  I2FP.F32.U32 R173, R160 ;  /* 0x000000a000ad7245 */ /* 0x000fe20000201000 */
[----:B------:R-:W-:Y:S01]  /*ae10*/  HADD2.F32 R161, -RZ, R161.H1_H1 ;  /* 0x300000a1ffa17230 */ /* 0x000fe20000004100 */
[----:B------:R-:W-:Y:S01]  /*ae20*/  LOP3.LUT R0, R0, 0xfffffffd, RZ, 0xc0, !PT ;  /* 0xfffffffd00007812 */ /* 0x000fe200078ec0ff */
[----:B------:R-:W-:Y:S02]  /*ae30*/  IMAD.MOV.U32 R160, RZ, RZ, R2 ;  /* 0x000000ffffa07224 */ /* 0x000fe400078e0002 */
[----:B------:R-:W-:Y:S01]  /*ae40*/  FFMA.FTZ R173, R173, R170, 1.1641532182693481445e-10 ;  /* 0x2f000000adad7423 */ /* 0x000fe200000100aa */
[----:B------:R-:W-:-:S04]  /*ae50*/  FMUL.FTZ R161, R161, UR5 ;  /* 0x00000005a1a17c20 */ /* 0x000fc80008410000 */
[----:B------:R-:W-:Y:S01]  /*ae60*/  FSETP.GTU.FTZ.AND P2, PT, R173, UR4, PT ;  /* 0x00000004ad007c0b */ /* 0x000fe2000bf5c000 */
[----:B------:R-:W-:-:S03]  /*ae70*/  IMAD.MOV.U32 R173, RZ, RZ, 0x2 ;  /* 0x00000002ffad7424 */ /* 0x000fc600078e00ff */
        /* <DEDUP_REMOVED lines=13> */
.L_x_9580:
        /* <DEDUP_REMOVED lines=12> */
.L_x_9581:
        /* <DEDUP_REMOVED lines=43> */
.L_x_9579:
[----:B------:R-:W-:Y:S01]  /*b2c0*/  I2FP.F32.U32 R161, R160 ;  /* 0x000000a000a17245 */ /* 0x000fe20000201000 */
[----:B------:R-:W-:Y:S02]  /*b2d0*/  HADD2.F32 R160, -RZ, R153.H1_H1 ;  /* 0x30000099ffa07230 */ /* 0x000fe40000004100 */
[----:B------:R-:W-:Y:S02]  /*b2e0*/  @P1 HADD2.F32 R192, -RZ, R157.H1_H1 ;  /* 0x3000009dffc01230 */ /* 0x000fe40000004100 */
        /* <DEDUP_REMOVED lines=22> */
.L_x_9583:
        /* <DEDUP_REMOVED lines=12> */
.L_x_9584:
        /* <DEDUP_REMOVED lines=43> */
.L_x_9582:
        /* <DEDUP_REMOVED lines=19> */
.L_x_9586:
        /* <DEDUP_REMOVED lines=12> */
.L_x_9587:
        /* <DEDUP_REMOVED lines=43> */
.L_x_9585:
        /* <DEDUP_REMOVED lines=10> */
[----:B------:R-:W-:Y:S01]  /*bd00*/  MOV R160, 0x2 ;  /* 0x0000000200a07802 */ /* 0x000fe20000000f00 */
[----:B------:R-:W-:Y:S02]  /*bd10*/  IMAD.MOV.U32 R161, RZ, RZ, R2 ;  /* 0x000000ffffa17224 */ /* 0x000fe400078e0002 */
        /* <DEDUP_REMOVED lines=12> */
.L_x_9589:
        /* <DEDUP_REMOVED lines=12> */
.L_x_9590:
        /* <DEDUP_REMOVED lines=43> */
.L_x_9588:
        /* <DEDUP_REMOVED lines=19> */
.L_x_9592:
        /* <DEDUP_REMOVED lines=12> */
.L_x_9593:
        /* <DEDUP_REMOVED lines=43> */
.L_x_9591:
        /* <DEDUP_REMOVED lines=24> */
.L_x_9595:
        /* <DEDUP_REMOVED lines=12> */
.L_x_9596:
        /* <DEDUP_REMOVED lines=43> */
.L_x_9594:
        /* <DEDUP_REMOVED lines=19> */
.L_x_9598:
        /* <DEDUP_REMOVED lines=12> */
.L_x_9599:
        /* <DEDUP_REMOVED lines=43> */
.L_x_9597:
        /* <DEDUP_REMOVED lines=25> */
.L_x_9601:
        /* <DEDUP_REMOVED lines=12> */
.L_x_9602:
        /* <DEDUP_REMOVED lines=43> */
.L_x_9600:
        /* <DEDUP_REMOVED lines=19> */
.L_x_9604:
        /* <DEDUP_REMOVED lines=14> */
.L_x_9605:
        /* <DEDUP_REMOVED lines=43> */
.L_x_9603:
        /* <DEDUP_REMOVED lines=9> */
[----:B------:R-:W-:-:S03]  /*d9d0*/  SEL R160, RZ, 0x1, P6 ;  /* 0x00000001ffa07807 */ /* 0x000fc60003000000 */
[----:B------:R-:W-:Y:S01]  /*d9e0*/  FADD.FTZ R163, R163, R172 ;  /* 0x000000aca3a37221 */ /* 0x000fe20000010000 */
[----:B------:R-:W-:Y:S02]  /*d9f0*/  PRMT R195, R160, 0x7610, R195 ;  /* 0x00007610a0c37816 */ /* 0x000fe400000000c3 */
[----:B------:R-:W-:Y:S01]  /*da00*/  PRMT R160, R176, 0x5410, R178 ;  /* 0x00005410b0a07816 */ /* 0x000fe200000000b2 */
[--C-:B------:R-:W-:Y:S01]  /*da10*/  @P1 FADD.FTZ R225, R202, R163.reuse ;  /* 0x000000a3cae11221 */ /* 0x100fe20000010000 */
[----:B------:R-:W-:-:S05]  /*da20*/  @!P1 IMAD.MOV.U32 R225, RZ, RZ, R163 ;  /* 0x000000ffffe19224 */ /* 0x000fca00078e00a3 */
[----:B------:R-:W-:-:S04]  /*da30*/  F2FP.F16.F32.PACK_AB R163, RZ, R225 ;  /* 0x000000e1ffa3723e */ /* 0x000fc800000000ff */
[----:B------:R-:W-:Y:S01]  /*da40*/  PRMT R163, R196, 0x5410, R163 ;  /* 0x00005410c4a37816 */ /* 0x000fe200000000a3 */
[----:B------:R-:W-:Y:S06]  /*da50*/  BRA `(.L_x_9606) ;  /* 0x0000002400dc7947 */ /* 0x000fec0003800000 */
.L_x_9557:
[----:B------:R-:W-:Y:S01]  /*da60*/  ISETP.NE.AND P2, PT, R202, 0x1, PT ;  /* 0x00000001ca00780c */ /* 0x000fe20003f45270 */
[----:B------:R-:W-:Y:S02]  /*da70*/  HFMA2 R178, -RZ, RZ, 0, 1.1920928955078125e-07 ;  /* 0x00000002ffb27431 */ /* 0x000fe400000001ff */
[----:B--2---:R-:W-:Y:S02]  /*da80*/  IMAD.MOV.U32 R172, RZ, RZ, R2 ;  /* 0x000000ffffac7224 */ /* 0x004fe400078e0002 */
        /* <DEDUP_REMOVED lines=12> */
.L_x_9608:
        /* <DEDUP_REMOVED lines=12> */
.L_x_9609:
        /* <DEDUP_REMOVED lines=43> */
.L_x_9607:
[----:B------:R-:W-:Y:S01]  /*dec0*/  I2FP.F32.U32 R173, R172 ;  /* 0x000000ac00ad7245 */ /* 0x000fe20000201000 */
[----:B-----5:R-:W-:Y:S01]  /*ded0*/  HADD2.F32 R172, -RZ, R160.H0_H0 ;  /* 0x200000a0ffac7230 */ /* 0x020fe20000004100 */
[----:B------:R-:W-:Y:S01]  /*dee0*/  ISETP.NE.AND P3, PT, R178, 0x1, PT ;  /* 0x00000001b200780c */ /* 0x000fe20003f65270 */
[----:B------:R-:W-:Y:S01]  /*def0*/  @P1 HADD2.F32 R176, -RZ, R156.H0_H0 ;  /* 0x2000009cffb01230 */ /* 0x000fe20000004100 */
[----:B------:R-:W-:Y:S01]  /*df00*/  LOP3.LUT R0, R0, 0xffffffef, RZ, 0xc0, !PT ;  /* 0xffffffef00007812 */ /* 0x000fe200078ec0ff */
        /* <DEDUP_REMOVED lines=19> */
.L_x_9611:
        /* <DEDUP_REMOVED lines=12> */
.L_x_9612:
        /* <DEDUP_REMOVED lines=43> */
.L_x_9610:
[----:B------:R-:W-:Y:S01]  /*e3b0*/  I2FP.F32.U32 R173, R173 ;  /* 0x000000ad00ad7245 */ /* 0x000fe20000201000 */
[----:B------:R-:W-:Y:S01]  /*e3c0*/  HADD2.F32 R160, -RZ, R160.H1_H1 ;  /* 0x300000a0ffa07230 */ /* 0x000fe20000004100 */
[----:B------:R-:W-:Y:S01]  /*e3d0*/  ISETP.NE.AND P3, PT, R196, 0x1, PT ;  /* 0x00000001c400780c */ /* 0x000fe20003f65270 */
[----:B------:R-:W-:Y:S01]  /*e3e0*/  @P1 HADD2.F32 R172, -RZ, R156.H1_H1 ;  /* 0x3000009cffac1230 */ /* 0x000fe20000004100 */
[----:B------:R-:W-:Y:S01]  /*e3f0*/  LOP3.LUT R0, R0, 0xfffffff7, RZ, 0xc0, !PT ;  /* 0xfffffff700007812 */ /* 0x000fe200078ec0ff */
        /* <DEDUP_REMOVED lines=19> */
.L_x_9614:
        /* <DEDUP_REMOVED lines=12> */
.L_x_9615:
[----:B------:R-:W-:Y:S01]  /*e5f0*/  IMAD.WIDE.U32 R4, R182, -0x326172a9, RZ ;  /* 0xcd9e8d57b6047825 */ /* 0x000fe200078e00ff */
[----:B------:R-:W-:Y:S02]  /*e600*/  LOP3.LUT R172, R3, R207, R185, 0x96, !PT ;  /* 0x000000cf03ac7212 */ /* 0x000fe400078e96b9 */
[----:B------:R-:W-:Y:S01]  /*e610*/  MOV R160, R174 ;  /* 0x000000ae00a07202 */ /* 0x000fe20000000f00 */
        /* <DEDUP_REMOVED lines=40> */
.L_x_9613:
        /* <DEDUP_REMOVED lines=24> */
.L_x_9617:
        /* <DEDUP_REMOVED lines=12> */
.L_x_9618:
        /* <DEDUP_REMOVED lines=43> */
.L_x_9616:
[----:B------:R-:W-:Y:S01]  /*ed90*/  I2FP.F32.U32 R173, R160 ;  /* 0x000000a000ad7245 */ /* 0x000fe20000201000 */
[----:B------:R-:W-:Y:S01]  /*eda0*/  HADD2.F32 R161, -RZ, R161.H1_H1 ;  /* 0x300000a1ffa17230 */ /* 0x000fe20000004100 */
[----:B------:R-:W-:Y:S01]  /*edb0*/  LOP3.LUT R0, R0, 0xfffffffd, RZ, 0xc0, !PT ;  /* 0xfffffffd00007812 */ /* 0x000fe200078ec0ff */
[----:B------:R-:W-:Y:S02]  /*edc0*/  @P1 HADD2.F32 R160, -RZ, R157.H1_H1 ;  /* 0x3000009dffa01230 */ /* 0x000fe40000004100 */
[----:B------:R-:W-:Y:S01]  /*edd0*/  FFMA.FTZ R173, R173, R170, 1.1641532182693481445e-10 ;  /* 0x2f000000adad7423 */ /* 0x000fe200000100aa */
[----:B------:R-:W-:-:S04]  /*ede0*/  FMUL.FTZ R161, R161, UR5 ;  /* 0x00000005a1a17c20 */ /* 0x000fc80008410000 */
[----:B------:R-:W-:Y:S01]  /*edf0*/  FSETP.GTU.FTZ.AND P2, PT, R173, UR4, PT ;  /* 0x00000004ad007c0b */ /* 0x000fe2000bf5c000 */
[----:B------:R-:W-:-:S03]  /*ee00*/  IMAD.MOV.U32 R173, RZ, RZ, 0x2 ;  /* 0x00000002ffad7424 */ /* 0x000fc600078e00ff */
        /* <DEDUP_REMOVED lines=16> */
.L_x_9620:
        /* <DEDUP_REMOVED lines=12> */
.L_x_9621:
        /* <DEDUP_REMOVED lines=43> */
.L_x_9619:
        /* <DEDUP_REMOVED lines=22> */
.L_x_9623:
        /* <DEDUP_REMOVED lines=12> */
.L_x_9624:
        /* <DEDUP_REMOVED lines=43> */
.L_x_9622:
        /* <DEDUP_REMOVED lines=22> */
.L_x_9626:
        /* <DEDUP_REMOVED lines=12> */
.L_x_9627:
        /* <DEDUP_REMOVED lines=43> */
.L_x_9625:
        /* <DEDUP_REMOVED lines=22> */
.L_x_9629:
        /* <DEDUP_REMOVED lines=12> */
.L_x_9630:
        /* <DEDUP_REMOVED lines=43> */
.L_x_9628:
        /* <DEDUP_REMOVED lines=14> */
.L_x_9606:
        /* <DEDUP_REMOVED lines=22> */
[----:B------:R-:W-:-:S04]  /*10330*/  IMAD.WIDE.U32 R210, R169, 0x8, R166 ;  /* 0x00000008a9d27825 */ /* 0x000fc800078e00a6 */
[C---:B0-----:R-:W-:Y:S01]  /*10340*/  @P0 IMAD.WIDE.U32 R228, R173.reuse, 0x10, R228 ;  /* 0x00000010ade40825 */ /* 0x041fe200078e00e4 */
[----:B------:R2:W-:Y:S03]  /*10350*/  STG.E.64 desc[UR8][R210.64], R206 ;  /* 0x000000ced2007986 */ /* 0x0005e6000c101b08 */
[----:B-1----:R-:W-:Y:S01]  /*10360*/  @P1 IMAD.WIDE.U32 R226, R173, 0x10, R226 ;  /* 0x00000010ade21825 */ /* 0x002fe200078e00e2 */
        /* <DEDUP_REMOVED lines=21> */
.L_x_9631:
[----:B------:R1:W5:Y:S04]  /*104c0*/  @P0 LDG.E.128 R152, desc[UR8][R228.64] ;  /* 0x00000008e4980981 */ /* 0x000368000c1e1d00 */
[----:B------:R1:W5:Y:S04]  /*104d0*/  @P1 LDG.E.128 R156, desc[UR8][R226.64] ;  /* 0x00000008e29c1981 */ /* 0x000368000c1e1d00 */
[----:B0-2---:R1:W5:Y:S01]  /*104e0*/  LDG.E.128 R160, desc[UR8][R230.64] ;  /* 0x00000008e6a07981 */ /* 0x005362000c1e1d00 */
[----:B------:R-:W-:Y:S05]  /*104f0*/  @!P0 BRA `(.L_x_9632) ;  /* 0x0000004c006c8947 */ /* 0x000fea0003800000 */
        /* <DEDUP_REMOVED lines=15> */
.L_x_9634:
        /* <DEDUP_REMOVED lines=12> */
.L_x_9635:
        /* <DEDUP_REMOVED lines=43> */
.L_x_9633:
[----:B------:R-:W-:Y:S01]  /*10960*/  I2FP.F32.U32 R189, R176 ;  /* 0x000000b000bd7245 */ /* 0x000fe20000201000 */
[----:B-----5:R-:W-:Y:S01]  /*10970*/  HADD2.F32 R174, -RZ, R160.H0_H0 ;  /* 0x200000a0ffae7230 */ /* 0x020fe20000004100 */
        /* <DEDUP_REMOVED lines=19> */
.L_x_9637:
        /* <DEDUP_REMOVED lines=12> */
.L_x_9638:
        /* <DEDUP_REMOVED lines=43> */
.L_x_9636:
[----:B------:R-:W-:Y:S01]  /*10e20*/  I2FP.F32.U32 R189, R176 ;  /* 0x000000b000bd7245 */ /* 0x000fe20000201000 */
[----:B------:R-:W-:Y:S01]  /*10e30*/  HADD2.F32 R176, -RZ, R152.H0_H0 ;  /* 0x20000098ffb07230 */ /* 0x000fe20000004100 */
[----:B------:R-:W-:Y:S01]  /*10e40*/  ISETP.NE.AND P3, PT, R190, 0x1, PT ;  /* 0x00000001be00780c */ /* 0x000fe20003f65270 */
[----:B-1----:R-:W-:Y:S02]  /*10e50*/  @P1 HADD2.F32 R227, -RZ, R156.H0_H0 ;  /* 0x2000009cffe31230 */ /* 0x002fe40000004100 */
[----:B------:R-:W-:Y:S01]  /*10e60*/  FFMA.FTZ R189, R189, R170, 1.1641532182693481445e-10 ;  /* 0x2f000000bdbd7423 */ /* 0x000fe200000100aa */
[----:B------:R-:W-:Y:S01]  /*10e70*/  FMUL.FTZ R176, R176, UR5 ;  /* 0x00000005b0b07c20 */ /* 0x000fe20008410000 */
[----:B------:R-:W-:-:S03]  /*10e80*/  IMAD.MOV.U32 R178, RZ, RZ, 0x2 ;  /* 0x00000002ffb27424 */ /* 0x000fc600078e00ff */
[----:B------:R-:W-:-:S04]  /*10e90*/  FSETP.GTU.FTZ.AND P2, PT, R189, UR4, PT ;  /* 0x00000004bd007c0b */ /* 0x000fc8000bf5c000 */
[----:B------:R-:W-:Y:S02]  /*10ea0*/  FSEL R189, R176, RZ, !P2 ;  /* 0x000000ffb0bd7208 */ /* 0x000fe40005000000 */
[----:B------:R-:W-:Y:S02]  /*10eb0*/  SEL R188, RZ, 0x1, P2 ;  /* 0x00000001ffbc7807 */ /* 0x000fe40001000000 */
[----:B------:R-:W-:Y:S01]  /*10ec0*/  MOV R176, R2 ;  /* 0x0000000200b07202 */ /* 0x000fe20000000f00 */
[----:B------:R-:W-:-:S04]  /*10ed0*/  FADD.FTZ R174, R174, R189 ;  /* 0x000000bdaeae7221 */ /* 0x000fc80000010000 */
        /* <DEDUP_REMOVED lines=12> */
.L_x_9640:
        /* <DEDUP_REMOVED lines=12> */
.L_x_9641:
        /* <DEDUP_REMOVED lines=43> */
.L_x_9639:
[----:B------:R-:W-:Y:S01]  /*11310*/  I2FP.F32.U32 R189, R176 ;  /* 0x000000b000bd7245 */ /* 0x000fe20000201000 */
[----:B------:R-:W-:Y:S01]  /*11320*/  HADD2.F32 R160, -RZ, R160.H1_H1 ;  /* 0x300000a0ffa07230 */ /* 0x000fe20000004100 */
        /* <DEDUP_REMOVED lines=19> */
.L_x_9643:
        /* <DEDUP_REMOVED lines=12> */
.L_x_9644:
        /* <DEDUP_REMOVED lines=43> */
.L_x_9642:
        /* <DEDUP_REMOVED lines=24> */
.L_x_9646:
        /* <DEDUP_REMOVED lines=12> */
.L_x_9647:
        /* <DEDUP_REMOVED lines=43> */
.L_x_9645:
[----:B------:R-:W-:Y:S01]  /*11cc0*/  I2FP.F32.U32 R191, R160 ;  /* 0x000000a000bf7245 */ /* 0x000fe20000201000 */
[----:B------:R-:W-:Y:S01]  /*11cd0*/  HADD2.F32 R160, -RZ, R161.H0_H0 ;  /* 0x200000a1ffa07230 */ /* 0x000fe20000004100 */
[----:B------:R-:W-:Y:S01]  /*11ce0*/  ISETP.NE.AND P2, PT, R192, 0x1, PT ;  /* 0x00000001c000780c */ /* 0x000fe20003f45270 */
[----:B------:R-:W-:Y:S01]  /*11cf0*/  HFMA2 R193, -RZ, RZ, 0, 1.1920928955078125e-07 ;  /* 0x00000002ffc17431 */ /* 0x000fe200000001ff */
[----:B------:R-:W-:Y:S01]  /*11d00*/  LOP3.LUT R0, R0, 0xfffffffb, RZ, 0xc0, !PT ;  /* 0xfffffffb00007812 */ /* 0x000fe200078ec0ff */
[----:B------:R-:W-:Y:S01]  /*11d10*/  FFMA.FTZ R191, R191, R170, 1.1641532182693481445e-10 ;  /* 0x2f000000bfbf7423 */ /* 0x000fe200000100aa */
[----:B------:R-:W-:Y:S01]  /*11d20*/  FMUL.FTZ R160, R160, UR5 ;  /* 0x00000005a0a07c20 */ /* 0x000fe20008410000 */
[----:B------:R-:W-:-:S03]  /*11d30*/  IMAD.MOV.U32 R178, RZ, RZ, R2 ;  /* 0x000000ffffb27224 */ /* 0x000fc600078e0002 */
        /* <DEDUP_REMOVED lines=13> */
.L_x_9649:
        /* <DEDUP_REMOVED lines=12> */
.L_x_9650:
        /* <DEDUP_REMOVED lines=43> */
.L_x_9648:
        /* <DEDUP_REMOVED lines=24> */
.L_x_9652:
        /* <DEDUP_REMOVED lines=12> */
.L_x_9653:
        /* <DEDUP_REMOVED lines=43> */
.L_x_9651:
[----:B------:R-:W-:Y:S01]  /*12670*/  I2FP.F32.U32 R191, R160 ;  /* 0x000000a000bf7245 */ /* 0x000fe20000201000 */
[----:B------:R-:W-:Y:S01]  /*12680*/  HADD2.F32 R161, -RZ, R161.H1_H1 ;  /* 0x300000a1ffa17230 */ /* 0x000fe20000004100 */
[----:B------:R-:W-:Y:S01]  /*12690*/  LOP3.LUT R0, R0, 0xfffffffd, RZ, 0xc0, !PT ;  /* 0xfffffffd00007812 */ /* 0x000fe200078ec0ff */
[----:B------:R-:W-:Y:S02]  /*126a0*/  IMAD.MOV.U32 R193, RZ, RZ, 0x2 ;  /* 0x00000002ffc17424 */ /* 0x000fe400078e00ff */
[----:B------:R-:W-:Y:S01]  /*126b0*/  FFMA.FTZ R191, R191, R170, 1.1641532182693481445e-10 ;  /* 0x2f000000bfbf7423 */ /* 0x000fe200000100aa */
[----:B------:R-:W-:-:S04]  /*126c0*/  FMUL.FTZ R161, R161, UR5 ;  /* 0x00000005a1a17c20 */ /* 0x000fc80008410000 */
[----:B------:R-:W-:Y:S02]  /*126d0*/  FSETP.GTU.FTZ.AND P2, PT, R191, UR4, PT ;  /* 0x00000004bf007c0b */ /* 0x000fe4000bf5c000 */
        /* <DEDUP_REMOVED lines=14> */
.L_x_9655:
        /* <DEDUP_REMOVED lines=12> */
.L_x_9656:
        /* <DEDUP_REMOVED lines=42> */
[----:B------:R-:W-:-:S07]  /*12b20*/  LOP3.LUT R5, R8, R192, R161, 0x96, !PT ;  /* 0x000000c008057212 */ /* 0x000fce00078e96a1 */
.L_x_9654:
        /* <DEDUP_REMOVED lines=24> */
.L_x_9658:
        /* <DEDUP_REMOVED lines=12> */
.L_x_9659:
        /* <DEDUP_REMOVED lines=43> */
.L_x_9657:
        /* <DEDUP_REMOVED lines=19> */
.L_x_9661:
        /* <DEDUP_REMOVED lines=12> */
.L_x_9662:
        /* <DEDUP_REMOVED lines=43> */
.L_x_9660:
        /* <DEDUP_REMOVED lines=24> */
.L_x_9664:
        /* <DEDUP_REMOVED lines=12> */
.L_x_9665:
        /* <DEDUP_REMOVED lines=43> */
.L_x_9663:
        /* <DEDUP_REMOVED lines=19> */
.L_x_9667:
        /* <DEDUP_REMOVED lines=12> */
.L_x_9668:
        /* <DEDUP_REMOVED lines=43> */
.L_x_9666:
[----:B------:R-:W-:Y:S01]  /*13e50*/  I2FP.F32.U32 R161, R178 ;  /* 0x000000b200a17245 */ /* 0x000fe20000201000 */
[----:B------:R-:W-:Y:S01]  /*13e60*/  HADD2.F32 R160, -RZ, R154.H1_H1 ;  /* 0x3000009affa07230 */ /* 0x000fe20000004100 */
[----:B------:R-:W-:Y:S01]  /*13e70*/  MOV R202, 0x2 ;  /* 0x0000000200ca7802 */ /* 0x000fe20000000f00 */
        /* <DEDUP_REMOVED lines=21> */
.L_x_9670:
        /* <DEDUP_REMOVED lines=12> */
.L_x_9671:
        /* <DEDUP_REMOVED lines=43> */
.L_x_9669:
        /* <DEDUP_REMOVED lines=19> */
.L_x_9673:
        /* <DEDUP_REMOVED lines=12> */
.L_x_9674:
        /* <DEDUP_REMOVED lines=43> */
.L_x_9672:
        /* <DEDUP_REMOVED lines=24> */
.L_x_9676:
        /* <DEDUP_REMOVED lines=12> */
.L_x_9677:
        /* <DEDUP_REMOVED lines=43> */
.L_x_9675:
        /* <DEDUP_REMOVED lines=19> */
.L_x_9679:
        /* <DEDUP_REMOVED lines=14> */
.L_x_9680:
        /* <DEDUP_REMOVED lines=43> */
.L_x_9678:
        /* <DEDUP_REMOVED lines=12> */
[----:B------:R-:W-:Y:S01]  /*15250*/  @P1 FADD.FTZ R241, R241, R204 ;  /* 0x000000ccf1f11221 */ /* 0x000fe20000010000 */
[----:B------:R-:W-:Y:S02]  /*15260*/  @!P1 MOV R241, R204 ;  /* 0x000000cc00f19202 */ /* 0x000fe40000000f00 */
[----:B------:R-:W-:Y:S02]  /*15270*/  PRMT R160, R174, 0x5410, R176 ;  /* 0x00005410aea07816 */ /* 0x000fe400000000b0 */
[----:B------:R-:W-:-:S04]  /*15280*/  F2FP.F16.F32.PACK_AB R163, RZ, R241 ;  /* 0x000000f1ffa3723e */ /* 0x000fc800000000ff */
[----:B------:R-:W-:Y:S01]  /*15290*/  PRMT R163, R178, 0x5410, R163 ;  /* 0x00005410b2a37816 */ /* 0x000fe200000000a3 */
[----:B------:R-:W-:Y:S06]  /*152a0*/  BRA `(.L_x_9681) ;  /* 0x0000002400dc7947 */ /* 0x000fec0003800000 */
.L_x_9632:
        /* <DEDUP_REMOVED lines=15> */
.L_x_9683:
        /* <DEDUP_REMOVED lines=12> */
.L_x_9684:
[----:B------:R-:W-:Y:S01]  /*15460*/  IMAD.WIDE.U32 R4, R182, -0x326172a9, RZ ;  /* 0xcd9e8d57b6047825 */ /* 0x000fe200078e00ff */
[----:B------:R-:W-:-:S03]  /*15470*/  LOP3.LUT R206, R3, R211, R185, 0x96, !PT ;  /* 0x000000d303ce7212 */ /* 0x000fc600078e96b9 */
[----:B------:R-:W-:Y:S01]  /*15480*/  IMAD.MOV.U32 R176, RZ, RZ, R174 ;  /* 0x000000ffffb07224 */ /* 0x000fe200078e00ae */
[----:B-1----:R-:W-:Y:S01]  /*15490*/  LOP3.LUT R226, R6, R5, R184, 0x96, !PT ;  /* 0x0000000506e27212 */ /* 0x002fe200078e96b8 */
        /* <DEDUP_REMOVED lines=39> */
.L_x_9682:
[----:B------:R-:W-:Y:S01]  /*15710*/  I2FP.F32.U32 R207, R176 ;  /* 0x000000b000cf7245 */ /* 0x000fe20000201000 */
[----:B-----5:R-:W-:Y:S01]  /*15720*/  HADD2.F32 R174, -RZ, R160.H0_H0 ;  /* 0x200000a0ffae7230 */ /* 0x020fe20000004100 */
[----:B------:R-:W-:Y:S01]  /*15730*/  ISETP.NE.AND P3, PT, R178, 0x1, PT ;  /* 0x00000001b200780c */ /* 0x000fe20003f65270 */
[----:B------:R-:W-:Y:S01]  /*15740*/  @P1 HADD2.F32 R176, -RZ, R156.H0_H0 ;  /* 0x2000009cffb01230 */ /* 0x000fe20000004100 */
[----:B------:R-:W-:Y:S01]  /*15750*/  LOP3.LUT R0, R0, 0xffffffef, RZ, 0xc0, !PT ;  /* 0xffffffef00007812 */ /* 0x000fe200078ec0ff */
[----:B------:R-:W-:Y:S01]  /*15760*/  FFMA.FTZ R207, R207, R170, 1.1641532182693481445e-10 ;  /* 0x2f000000cfcf7423 */ /* 0x000fe200000100aa */
[----:B------:R-:W-:Y:S01]  /*15770*/  FMUL.FTZ R174, R174, UR5 ;  /* 0x00000005aeae7c20 */ /* 0x000fe20008410000 */
[----:B------:R-:W-:-:S03]  /*15780*/  HFMA2 R196, -RZ, RZ, 0, 1.1920928955078125e-07 ;  /* 0x00000002ffc47431 */ /* 0x000fc600000001ff */
[----:B------:R-:W-:-:S04]  /*15790*/  FSETP.GTU.FTZ.AND P2, PT, R207, UR4, PT ;  /* 0x00000004cf007c0b */ /* 0x000fc8000bf5c000 */
[----:B-1----:R-:W-:Y:S02]  /*157a0*/  FSEL R227, R174, RZ, !P2 ;  /* 0x000000ffaee37208 */ /* 0x002fe40005000000 */
        /* <DEDUP_REMOVED lines=14> */
.L_x_9686:
        /* <DEDUP_REMOVED lines=12> */
.L_x_9687:
        /* <DEDUP_REMOVED lines=43> */
.L_x_9685:
        /* <DEDUP_REMOVED lines=24> */
.L_x_9689:
        /* <DEDUP_REMOVED lines=12> */
.L_x_9690:
        /* <DEDUP_REMOVED lines=43> */
.L_x_9688:
[----:B------:R-:W-:Y:S01]  /*160f0*/  I2FP.F32.U32 R207, R160 ;  /* 0x000000a000cf7245 */ /* 0x000fe20000201000 */
[----:B------:R-:W-:Y:S01]  /*16100*/  HADD2.F32 R160, -RZ, R161.H0_H0 ;  /* 0x200000a1ffa07230 */ /* 0x000fe20000004100 */
[----:B------:R-:W-:Y:S01]  /*16110*/  ISETP.NE.AND P2, PT, R198, 0x1, PT ;  /* 0x00000001c600780c */ /* 0x000fe20003f45270 */
[----:B------:R-:W-:Y:S01]  /*16120*/  @P1 HADD2.F32 R178, -RZ, R157.H0_H0 ;  /* 0x2000009dffb21230 */ /* 0x000fe20000004100 */
        /* <DEDUP_REMOVED lines=20> */
.L_x_9692:
        /* <DEDUP_REMOVED lines=12> */
.L_x_9693:
        /* <DEDUP_REMOVED lines=43> */
.L_x_9691:
[----:B------:R-:W-:Y:S01]  /*165e0*/  I2FP.F32.U32 R207, R160 ;  /* 0x000000a000cf7245 */ /* 0x000fe20000201000 */
[----:B------:R-:W-:Y:S01]  /*165f0*/  HADD2.F32 R161, -RZ, R161.H1_H1 ;  /* 0x300000a1ffa17230 */ /* 0x000fe20000004100 */
[----:B------:R-:W-:Y:S01]  /*16600*/  LOP3.LUT R0, R0, 0xfffffffd, RZ, 0xc0, !PT ;  /* 0xfffffffd00007812 */ /* 0x000fe200078ec0ff */
[----:B------:R-:W-:Y:S02]  /*16610*/  @P1 HADD2.F32 R160, -RZ, R157.H1_H1 ;  /* 0x3000009dffa01230 */ /* 0x000fe40000004100 */
[----:B------:R-:W-:Y:S02]  /*16620*/  HFMA2 R202, -RZ, RZ, 0, 1.1920928955078125e-07 ;  /* 0x00000002ffca7431 */ /* 0x000fe400000001ff */
[----:B------:R-:W-:Y:S01]  /*16630*/  FFMA.FTZ R207, R207, R170, 1.1641532182693481445e-10 ;  /* 0x2f000000cfcf7423 */ /* 0x000fe200000100aa */
[----:B------:R-:W-:-:S04]  /*16640*/  FMUL.FTZ R161, R161, UR5 ;  /* 0x00000005a1a17c20 */ /* 0x000fc80008410000 */
[----:B------:R-:W-:-:S04]  /*16650*/  FSETP.GTU.FTZ.AND P2, PT, R207, UR4, PT ;  /* 0x00000004cf007c0b */ /* 0x000fc8000bf5c000 */
[----:B------:R-:W-:Y:S01]  /*16660*/  FSEL R235, R161, RZ, !P2 ;  /* 0x000000ffa1eb7208 */ /* 0x000fe20005000000 */
[----:B------:R-:W-:Y:S01]  /*16670*/  IMAD.MOV.U32 R161, RZ, RZ, R2 ;  /* 0x000000ffffa17224 */ /* 0x000fe200078e0002 */
        /* <DEDUP_REMOVED lines=14> */
.L_x_9695:
        /* <DEDUP_REMOVED lines=12> */
.L_x_9696:
        /* <DEDUP_REMOVED lines=43> */
.L_x_9694:
        /* <DEDUP_REMOVED lines=22> */
.L_x_9698:
        /* <DEDUP_REMOVED lines=12> */
.L_x_9699:
        /* <DEDUP_REMOVED lines=43> */
.L_x_9697:
[----:B------:R-:W-:Y:S01]  /*16fa0*/  I2FP.F32.U32 R161, R161 ;  /* 0x000000a100a17245 */ /* 0x000fe20000201000 */
[----:B------:R-:W-:Y:S01]  /*16fb0*/  HADD2.F32 R162, -RZ, R162.H1_H1 ;  /* 0x300000a2ffa27230 */ /* 0x000fe20000004100 */
[----:B------:R-:W-:Y:S01]  /*16fc0*/  ISETP.NE.AND P4, PT, R196, 0x1, PT ;  /* 0x00000001c400780c */ /* 0x000fe20003f85270 */
[----:B------:R-:W-:Y:S02]  /*16fd0*/  @P1 HADD2.F32 R160, -RZ, R158.H1_H1 ;  /* 0x3000009effa01230 */ /* 0x000fe40000004100 */
[----:B------:R-:W-:Y:S01]  /*16fe0*/  FFMA.FTZ R161, R161, R170, 1.1641532182693481445e-10 ;  /* 0x2f000000a1a17423 */ /* 0x000fe200000100aa */
[----:B------:R-:W-:Y:S01]  /*16ff0*/  FMUL.FTZ R162, R162, UR5 ;  /* 0x00000005a2a27c20 */ /* 0x000fe20008410000 */
[----:B------:R-:W-:-:S03]  /*17000*/  IMAD.MOV.U32 R204, RZ, RZ, 0x2 ;  /* 0x00000002ffcc7424 */ /* 0x000fc600078e00ff */
        /* <DEDUP_REMOVED lines=15> */
.L_x_9701:
        /* <DEDUP_REMOVED lines=12> */
.L_x_9702:
        /* <DEDUP_REMOVED lines=43> */
.L_x_9700:
        /* <DEDUP_REMOVED lines=22> */
.L_x_9704:
        /* <DEDUP_REMOVED lines=12> */
.L_x_9705:
        /* <DEDUP_REMOVED lines=43> */
.L_x_9703:
        /* <DEDUP_REMOVED lines=14> */
.L_x_9681:
        /* <DEDUP_REMOVED lines=47> */
.L_x_9706:
[----:B------:R1:W5:Y:S04]  /*17d10*/  @P0 LDG.E.128 R152, desc[UR8][R242.64] ;  /* 0x00000008f2980981 */ /* 0x000368000c1e1d00 */
[----:B------:R1:W5:Y:S04]  /*17d20*/  @P1 LDG.E.128 R156, desc[UR8][R210.64] ;  /* 0x00000008d29c1981 */ /* 0x000368000c1e1d00 */
[----:B0-2---:R1:W5:Y:S01]  /*17d30*/  LDG.E.128 R160, desc[UR8][R208.64] ;  /* 0x00000008d0a07981 */ /* 0x005362000c1e1d00 */
[----:B------:R-:W-:Y:S05]  /*17d40*/  @!P0 BRA `(.L_x_9707) ;  /* 0x0000004c006c8947 */ /* 0x000fea0003800000 */
        /* <DEDUP_REMOVED lines=15> */
.L_x_9709:
        /* <DEDUP_REMOVED lines=12> */
.L_x_9710:
        /* <DEDUP_REMOVED lines=43> */
.L_x_9708:
[----:B------:R-:W-:Y:S01]  /*181b0*/  I2FP.F32.U32 R189, R174 ;  /* 0x000000ae00bd7245 */ /* 0x000fe20000201000 */
[----:B-----5:R-:W-:Y:S01]  /*181c0*/  HADD2.F32 R172, -RZ, R160.H0_H0 ;  /* 0x200000a0ffac7230 */ /* 0x020fe20000004100 */
        /* <DEDUP_REMOVED lines=19> */
.L_x_9712:
        /* <DEDUP_REMOVED lines=12> */
.L_x_9713:
        /* <DEDUP_REMOVED lines=43> */
.L_x_9711:
[----:B------:R-:W-:Y:S01]  /*18670*/  I2FP.F32.U32 R189, R174 ;  /* 0x000000ae00bd7245 */ /* 0x000fe20000201000 */
[----:B------:R-:W-:Y:S01]  /*18680*/  HADD2.F32 R174, -RZ, R152.H0_H0 ;  /* 0x20000098ffae7230 */ /* 0x000fe20000004100 */
[----:B------:R-:W-:Y:S01]  /*18690*/  ISETP.NE.AND P3, PT, R178, 0x1, PT ;  /* 0x00000001b200780c */ /* 0x000fe20003f65270 */
[----:B-1----:R-:W-:Y:S02]  /*186a0*/  @P1 HADD2.F32 R243, -RZ, R156.H0_H0 ;  /* 0x2000009cfff31230 */ /* 0x002fe40000004100 */
[----:B------:R-:W-:Y:S01]  /*186b0*/  FFMA.FTZ R189, R189, R170, 1.1641532182693481445e-10 ;  /* 0x2f000000bdbd7423 */ /* 0x000fe200000100aa */
[----:B------:R-:W-:-:S04]  /*186c0*/  FMUL.FTZ R174, R174, UR5 ;  /* 0x00000005aeae7c20 */ /* 0x000fc80008410000 */
[----:B------:R-:W-:-:S04]  /*186d0*/  FSETP.GTU.FTZ.AND P2, PT, R189, UR4, PT ;  /* 0x00000004bd007c0b */ /* 0x000fc8000bf5c000 */
[----:B------:R-:W-:Y:S02]  /*186e0*/  FSEL R189, R174, RZ, !P2 ;  /* 0x000000ffaebd7208 */ /* 0x000fe40005000000 */
[----:B------:R-:W-:Y:S02]  /*186f0*/  SEL R188, RZ, 0x1, P2 ;  /* 0x00000001ffbc7807 */ /* 0x000fe40001000000 */
[----:B------:R-:W-:Y:S01]  /*18700*/  MOV R174, 0x2 ;  /* 0x0000000200ae7802 */ /* 0x000fe20000000f00 */
        /* <DEDUP_REMOVED lines=14> */
.L_x_9715:
        /* <DEDUP_REMOVED lines=12> */
.L_x_9716:
        /* <DEDUP_REMOVED lines=43> */
.L_x_9714:
[----:B------:R-:W-:Y:S01]  /*18b60*/  I2FP.F32.U32 R189, R172 ;  /* 0x000000ac00bd7245 */ /* 0x000fe20000201000 */
[----:B------:R-:W-:Y:S01]  /*18b70*/  HADD2.F32 R160, -RZ, R160.H1_H1 ;  /* 0x300000a0ffa07230 */ /* 0x000fe20000004100 */
        /* <DEDUP_REMOVED lines=19> */
.L_x_9718:
        /* <DEDUP_REMOVED lines=12> */
.L_x_9719:
        /* <DEDUP_REMOVED lines=43> */
.L_x_9717:
        /* <DEDUP_REMOVED lines=24> */
.L_x_9721:
        /* <DEDUP_REMOVED lines=12> */
.L_x_9722:
        /* <DEDUP_REMOVED lines=43> */
.L_x_9720:
[----:B------:R-:W-:Y:S01]  /*19510*/  I2FP.F32.U32 R191, R160 ;  /* 0x000000a000bf7245 */ /* 0x000fe20000201000 */
[----:B------:R-:W-:Y:S01]  /*19520*/  HADD2.F32 R160, -RZ, R161.H0_H0 ;  /* 0x200000a1ffa07230 */ /* 0x000fe20000004100 */
[----:B------:R-:W-:Y:S01]  /*19530*/  ISETP.NE.AND P2, PT, R174, 0x1, PT ;  /* 0x00000001ae00780c */ /* 0x000fe20003f45270 */
[----:B------:R-:W-:Y:S01]  /*19540*/  IMAD.MOV.U32 R192, RZ, RZ, 0x2 ;  /* 0x00000002ffc07424 */ /* 0x000fe200078e00ff */
        /* <DEDUP_REMOVED lines=17> */
.L_x_9724:
        /* <DEDUP_REMOVED lines=12> */
.L_x_9725:
        /* <DEDUP_REMOVED lines=43> */
.L_x_9723:
        /* <DEDUP_REMOVED lines=24> */
.L_x_9727:
        /* <DEDUP_REMOVED lines=12> */
.L_x_9728:
        /* <DEDUP_REMOVED lines=43> */
.L_x_9726:
[----:B------:R-:W-:Y:S01]  /*19ec0*/  I2FP.F32.U32 R191, R160 ;  /* 0x000000a000bf7245 */ /* 0x000fe20000201000 */
[----:B------:R-:W-:Y:S01]  /*19ed0*/  HADD2.F32 R161, -RZ, R161.H1_H1 ;  /* 0x300000a1ffa17230 */ /* 0x000fe20000004100 */
[----:B------:R-:W-:Y:S01]  /*19ee0*/  LOP3.LUT R0, R0, 0xfffffffd, RZ, 0xc0, !PT ;  /* 0xfffffffd00007812 */ /* 0x000fe200078ec0ff */
[----:B------:R-:W-:Y:S02]  /*19ef0*/  HFMA2 R192, -RZ, RZ, 0, 1.1920928955078125e-07 ;  /* 0x00000002ffc07431 */ /* 0x000fe400000001ff */
[----:B------:R-:W-:Y:S02]  /*19f00*/  IMAD.MOV.U32 R174, RZ, RZ, R2 ;  /* 0x000000ffffae7224 */ /* 0x000fe400078e0002 */
        /* <DEDUP_REMOVED lines=16> */
.L_x_9730:
        /* <DEDUP_REMOVED lines=12> */
.L_x_9731:
        /* <DEDUP_REMOVED lines=43> */
.L_x_9729:
        /* <DEDUP_REMOVED lines=24> */
.L_x_9733:
        /* <DEDUP_REMOVED lines=12> */
.L_x_9734:
        /* <DEDUP_REMOVED lines=43> */
.L_x_9732:
        /* <DEDUP_REMOVED lines=19> */
.L_x_9736:
        /* <DEDUP_REMOVED lines=12> */
.L_x_9737:
        /* <DEDUP_REMOVED lines=43> */
.L_x_9735:
        /* <DEDUP_REMOVED lines=24> */
.L_x_9739:
        /* <DEDUP_REMOVED lines=12> */
.L_x_9740:
        /* <DEDUP_REMOVED lines=43> */
.L_x_9738:
        /* <DEDUP_REMOVED lines=19> */
.L_x_9742:
        /* <DEDUP_REMOVED lines=12> */
.L_x_9743:
        /* <DEDUP_REMOVED lines=43> */
.L_x_9741:
        /* <DEDUP_REMOVED lines=24> */
.L_x_9745:
        /* <DEDUP_REMOVED lines=12> */
.L_x_9746:
        /* <DEDUP_REMOVED lines=43> */
.L_x_9744:
        /* <DEDUP_REMOVED lines=19> */
.L_x_9748:
        /* <DEDUP_REMOVED lines=12> */
.L_x_9749:
        /* <DEDUP_REMOVED lines=43> */
.L_x_9747:
        /* <DEDUP_REMOVED lines=24> */
.L_x_9751:
        /* <DEDUP_REMOVED lines=12> */
.L_x_9752:
        /* <DEDUP_REMOVED lines=43> */
.L_x_9750:
        /* <DEDUP_REMOVED lines=19> */
.L_x_9754:
        /* <DEDUP_REMOVED lines=14> */
.L_x_9755:
        /* <DEDUP_REMOVED lines=43> */
.L_x_9753:
        /* <DEDUP_REMOVED lines=18> */
.L_x_9707:
        /* <DEDUP_REMOVED lines=15> */
.L_x_9758:
        /* <DEDUP_REMOVED lines=12> */
.L_x_9759:
        /* <DEDUP_REMOVED lines=43> */
.L_x_9757:
[----:B-1----:R-:W-:Y:S01]  /*1cf60*/  I2FP.F32.U32 R209, R174 ;  /* 0x000000ae00d17245 */ /* 0x002fe20000201000 */
[----:B-----5:R-:W-:Y:S01]  /*1cf70*/  HADD2.F32 R172, -RZ, R160.H0_H0 ;  /* 0x200000a0ffac7230 */ /* 0x020fe20000004100 */
        /* <DEDUP_REMOVED lines=22> */
.L_x_9761:
        /* <DEDUP_REMOVED lines=12> */
.L_x_9762:
        /* <DEDUP_REMOVED lines=43> */
.L_x_9760:
        /* <DEDUP_REMOVED lines=24> */
.L_x_9764:
        /* <DEDUP_REMOVED lines=12> */
.L_x_9765:
        /* <DEDUP_REMOVED lines=43> */
.L_x_9763:
        /* <DEDUP_REMOVED lines=24> */
.L_x_9767:
        /* <DEDUP_REMOVED lines=12> */
.L_x_9768:
        /* <DEDUP_REMOVED lines=43> */
.L_x_9766:
[----:B------:R-:W-:Y:S01]  /*1de30*/  I2FP.F32.U32 R209, R160 ;  /* 0x000000a000d17245 */ /* 0x000fe20000201000 */
[----:B------:R-:W-:Y:S01]  /*1de40*/  HADD2.F32 R161, -RZ, R161.H1_H1 ;  /* 0x300000a1ffa17230 */ /* 0x000fe20000004100 */
[----:B------:R-:W-:Y:S01]  /*1de50*/  LOP3.LUT R0, R0, 0xfffffffd, RZ, 0xc0, !PT ;  /* 0xfffffffd00007812 */ /* 0x000fe200078ec0ff */
[----:B------:R-:W-:Y:S02]  /*1de60*/  @P1 HADD2.F32 R160, -RZ, R157.H1_H1 ;  /* 0x3000009dffa01230 */ /* 0x000fe40000004100 */
[----:B------:R-:W-:Y:S01]  /*1de70*/  FFMA.FTZ R209, R209, R170, 1.1641532182693481445e-10 ;  /* 0x2f000000d1d17423 */ /* 0x000fe200000100aa */
[----:B------:R-:W-:Y:S01]  /*1de80*/  FMUL.FTZ R161, R161, UR5 ;  /* 0x00000005a1a17c20 */ /* 0x000fe20008410000 */
[----:B------:R-:W-:-:S03]  /*1de90*/  IMAD.MOV.U32 R174, RZ, RZ, 0x2 ;  /* 0x00000002ffae7424 */ /* 0x000fc600078e00ff */
        /* <DEDUP_REMOVED lines=17> */
.L_x_9770:
        /* <DEDUP_REMOVED lines=12> */
.L_x_9771:
        /* <DEDUP_REMOVED lines=43> */
.L_x_9769:
        /* <DEDUP_REMOVED lines=22> */
.L_x_9773:
        /* <DEDUP_REMOVED lines=12> */
.L_x_9774:
        /* <DEDUP_REMOVED lines=43> */
.L_x_9772:
        /* <DEDUP_REMOVED lines=22> */
.L_x_9776:
        /* <DEDUP_REMOVED lines=12> */
.L_x_9777:
        /* <DEDUP_REMOVED lines=43> */
.L_x_9775:
[----:B------:R-:W-:Y:S01]  /*1ecc0*/  I2FP.F32.U32 R161, R161 ;  /* 0x000000a100a17245 */ /* 0x000fe20000201000 */
[----:B------:R-:W-:Y:S01]  /*1ecd0*/  HADD2.F32 R160, -RZ, R163.H0_H0 ;  /* 0x200000a3ffa07230 */ /* 0x000fe20000004100 */
[----:B------:R-:W-:Y:S01]  /*1ece0*/  ISETP.NE.AND P5, PT, R208, 0x1, PT ;  /* 0x00000001d000780c */ /* 0x000fe20003fa5270 */
[----:B------:R-:W-:Y:S02]  /*1ecf0*/  @P1 HADD2.F32 R209, -RZ, R159.H0_H0 ;  /* 0x2000009fffd11230 */ /* 0x000fe40000004100 */
        /* <DEDUP_REMOVED lines=18> */
.L_x_9779:
        /* <DEDUP_REMOVED lines=12> */
.L_x_9780:
        /* <DEDUP_REMOVED lines=43> */
.L_x_9778:
        /* <DEDUP_REMOVED lines=14> */
.L_x_9756:
[----:B------:R-:W-:Y:S01]  /*1f270*/  SEL R202, RZ, 0x1000000, !P5 ;  /* 0x01000000ffca7807 */ /* 0x000fe20006800000 */
[C---:B------:R-:W-:Y:S01]  /*1f280*/  IMAD.WIDE.U32 R164, R207.reuse, 0x10, R164 ;  /* 0x00000010cfa47825 */ /* 0x040fe200078e00a4 */
[----:B------:R-:W-:Y:S02]  /*1f290*/  SEL R200, RZ, 0x10000, !P4 ;  /* 0x00010000ffc87807 */ /* 0x000fe40006000000 */
[C---:B------:R-:W-:Y:S01]  /*1f2a0*/  LOP3.LUT P6, RZ, R0.reuse, 0x8, RZ, 0xc0, !PT ;  /* 0x0000000800ff7812 */ /* 0x040fe200078cc0ff */
        /* <DEDUP_REMOVED lines=37> */
.L_x_9781:
[----:B01----:R-:W-:Y:S01]  /*1f500*/  FADD.FTZ R160, RZ, R171 ;  /* 0x000000abffa07221 */ /* 0x003fe20000010000 */
[----:B------:R-:W0:Y:S01]  /*1f510*/  S2UR UR5, SR_CgaCtaId ;  /* 0x00000000000579c3 */ /* 0x000e220000008800 */
[C---:B------:R-:W-:Y:S01]  /*1f520*/  ISETP.NE.AND P1, PT, R183.reuse, RZ, PT ;  /* 0x000000ffb700720c */ /* 0x040fe20003f25270 */
        /* <DEDUP_REMOVED lines=126> */
[----:B------:R-:W-:-:S02]  /*1fd10*/  IMAD.MOV.U32 R165, RZ, RZ, RZ ;  /* 0x000000ffffa57224 */ /* 0x000fc400078e00ff */
[----:B------:R-:W-:Y:S01]  /*1fd20*/  @!P2 IMAD.MOV.U32 R165, RZ, RZ, 0x400 ;  /* 0x00000400ffa5a424 */ /* 0x000fe200078e00ff */
[----:B------:R0:W-:Y:S01]  /*1fd30*/  @!P1 STS.64 [R164+UR4], R160 ;  /* 0x000000a0a4009988 */ /* 0x0001e20008000a04 */
[----:B------:R-:W-:Y:S01]  /*1fd40*/  BAR.SYNC.DEFER_BLOCKING 0x0 ;  /* 0x0000000000007b1d */ /* 0x000fe20000010000 */
[----:B------:R-:W-:-:S05]  /*1fd50*/  ISETP.NE.AND P1, PT, R187, RZ, PT ;  /* 0x000000ffbb00720c */ /* 0x000fca0003f25270 */
[----:B------:R-:W1:Y:S01]  /*1fd60*/  SHFL.DOWN PT, R170, R165, 0x2, 0x1f ;  /* 0x08401f00a5aa7f89 */ /* 0x000e6200000e0000 */
[----:B0-----:R-:W-:-:S03]  /*1fd70*/  I2FP.F32.U32 R160, R165 ;  /* 0x000000a500a07245 */ /* 0x001fc60000201000 */
[----:B------:R-:W-:Y:S01]  /*1fd80*/  @!P2 LDS.64 R162, [R166] ;  /* 0x00000000a6a2a984 */ /* 0x000fe20000000a00 */
        /* <DEDUP_REMOVED lines=31> */
[----:B------:R-:W1:Y:S02]  /*1ff80*/  SHFL.IDX PT, R162, R167, RZ, 0x1f ;  /* 0x00001fffa7a27589 */ /* 0x000e6400000e0000 */
[----:B------:R-:W-:-:S05]  /*1ff90*/  FFMA.FTZ R165, R178, R165, R161 ;  /* 0x000000a5b2a57223 */ /* 0x000fca00000100a1 */
[----:B------:R-:W0:Y:S01]  /*1ffa0*/  SHFL.IDX PT, R170, R165, RZ, 0x1f ;  /* 0x00001fffa5aa7589 */ /* 0x000e2200000e0000 */
[C---:B-1----:R-:W-:Y:S01]  /*1ffb0*/  FMUL.FTZ R160, R162.reuse, R162 ;  /* 0x000000a2a2a07220 */ /* 0x042fe20000410000 */
[----:B------:R-:W-:-:S04]  /*1ffc0*/  FSEL R164, R162, RZ, !P3 ;  /* 0x000000ffa2a47208 */ /* 0x000fc80005800000 */
[----:B------:R-:W-:Y:S01]  /*1ffd0*/  FSEL R166, R160, RZ, P3 ;  /* 0x000000ffa0a67208 */ /* 0x000fe20001800000 */
[----:B------:R-:W-:Y:S01]  /*1ffe0*/  FADD.FTZ R171, -R164, R171 ;  /* 0x000000aba4ab7221 */ /* 0x000fe20000010100 */
[----:B0-----:R-:W-:Y:S01]  /*1fff0*/  FFMA.FTZ R163, R170, UR11, R163 ;  /* 0x0000000baaa37c23 */ /* 0x001fe200080100a3 */
[----:B------:R-:W0:Y:S01]  /*20000*/  @!P1 LDC.64 R160, c[0x0][0x3c0] ;  /* 0x0000f000ffa09b82 */ /* 0x000e220000000a00 */
[C---:B------:R-:W-:Y:S01]  /*20010*/  FADD.FTZ R177, -R164.reuse, R177 ;  /* 0x000000b1a4b17221 */ /* 0x040fe20000010100 */
[C---:B------:R-:W-:Y:S01]  /*20020*/  FADD.FTZ R175, -R164.reuse, R175 ;  /* 0x000000afa4af7221 */ /* 0x040fe20000010100 */
[----:B------:R-:W-:Y:S01]  /*20030*/  FADD.FTZ R166, R163, R166 ;  /* 0x000000a6a3a67221 */ /* 0x000fe20000010000 */
[C---:B------:R-:W-:Y:S01]  /*20040*/  FADD.FTZ R197, -R164.reuse, R197 ;  /* 0x000000c5a4c57221 */ /* 0x040fe20000010100 */
[C---:B------:R-:W-:Y:S01]  /*20050*/  FADD.FTZ R163, -R164.reuse, R179 ;  /* 0x000000b3a4a37221 */ /* 0x040fe20000010100 */
[C---:B------:R-:W-:Y:S01]  /*20060*/  FADD.FTZ R199, -R164.reuse, R199 ;  /* 0x000000c7a4c77221 */ /* 0x040fe20000010100 */
[----:B------:R-:W1:Y:S01]  /*20070*/  MUFU.RSQ R176, R166 ;  /* 0x000000a600b07308 */ /* 0x000e620000001400 */
        /* <DEDUP_REMOVED lines=21> */
[C---:B------:R-:W-:Y:S01]  /*201d0*/  FMUL.FTZ R163, R176.reuse, R163 ;  /* 0x000000a3b0a37220 */ /* 0x040fe20000410000 */
        /* <DEDUP_REMOVED lines=20> */
[----:B------:R-:W-:Y:S01]  /*20320*/  FMUL.FTZ R201, R176, R201 ;  /* 0x000000c9b0c97220 */ /* 0x000fe20000410000 */
[----:B------:R-:W-:Y:S01]  /*20330*/  F2FP.F16.F32.PACK_AB R165, R167, R166 ;  /* 0x000000a6a7a5723e */ /* 0x000fe200000000ff */
[----:B0-----:R-:W-:Y:S01]  /*20340*/  @!P1 IMAD.WIDE R160, R186, 0x4, R160 ;  /* 0x00000004baa09825 */ /* 0x001fe200078e02a0 */
[----:B------:R-:W-:-:S03]  /*20350*/  F2FP.F16.F32.PACK_AB R166, R171, R170 ;  /* 0x000000aaaba6723e */ /* 0x000fc600000000ff */
[----:B------:R-:W-:Y:S01]  /*20360*/  FFMA.FTZ R174, R201, R62, R50 ;  /* 0x0000003ec9ae7223 */ /* 0x000fe20000010032 */
[----:B------:R-:W0:Y:S01]  /*20370*/  LDC.64 R170, c[0x0][0x430] ;  /* 0x00010c00ffaa7b82 */ /* 0x000e220000000a00 */
[----:B------:R-:W-:Y:S01]  /*20380*/  FFMA.FTZ R175, R226, R63, R51 ;  /* 0x0000003fe2af7223 */ /* 0x000fe20000010033 */
[----:B------:R1:W-:Y:S01]  /*20390*/  @!P1 STG.E desc[UR8][R160.64], R162 ;  /* 0x000000a2a0009986 */ /* 0x0003e2000c101908 */
[----:B--2---:R-:W-:-:S04]  /*203a0*/  @!P1 IMAD.WIDE R178, R186, 0x4, R178 ;  /* 0x00000004bab29825 */ /* 0x004fc800078e02b2 */
[C---:B------:R-:W-:Y:S01]  /*203b0*/  FMUL.FTZ R217, R176.reuse, R217 ;  /* 0x000000d9b0d97220 */ /* 0x040fe20000410000 */
[----:B------:R-:W-:Y:S01]  /*203c0*/  FMUL.FTZ R224, R176, R223 ;  /* 0x000000dfb0e07220 */ /* 0x000fe20000410000 */
[----:B------:R-:W-:Y:S01]  /*203d0*/  F2FP.F16.F32.PACK_AB R167, R175, R174 ;  /* 0x000000aeafa7723e */ /* 0x000fe200000000ff */
[----:B---3--:R-:W-:Y:S01]  /*203e0*/  IMAD.WIDE.U32 R174, R168, 0x10, R202 ;  /* 0x00000010a8ae7825 */ /* 0x008fe200078e00ca */
[----:B------:R2:W-:Y:S03]  /*203f0*/  @!P1 STG.E desc[UR8][R178.64], R176 ;  /* 0x000000b0b2009986 */ /* 0x0005e6000c101908 */
[C---:B------:R-:W-:Y:S01]  /*20400*/  FMUL.FTZ R205, R176.reuse, R205 ;  /* 0x000000cdb0cd7220 */ /* 0x040fe20000410000 */
[C---:B------:R-:W-:Y:S01]  /*20410*/  FMUL.FTZ R208, R176.reuse, R215 ;  /* 0x000000d7b0d07220 */ /* 0x040fe20000410000 */
[C---:B------:R-:W-:Y:S01]  /*20420*/  FMUL.FTZ R213, R176.reuse, R213 ;  /* 0x000000d5b0d57220 */ /* 0x040fe20000410000 */
[C---:B------:R-:W-:Y:S01]  /*20430*/  FMUL.FTZ R218, R176.reuse, R219 ;  /* 0x000000dbb0da7220 */ /* 0x040fe20000410000 */
[----:B------:R-:W-:Y:S01]  /*20440*/  FMUL.FTZ R221, R176, R221 ;  /* 0x000000ddb0dd7220 */ /* 0x000fe20000410000 */
[----:B-1----:R-:W-:Y:S01]  /*20450*/  FFMA.FTZ R161, R177, R90, R150 ;  /* 0x0000005ab1a17223 */ /* 0x002fe20000010096 */
[----:B------:R-:W-:Y:S01]  /*20460*/  FFMA.FTZ R162, R163, R92, R144 ;  /* 0x0000005ca3a27223 */ /* 0x000fe20000010090 */
[----:B------:R-:W-:Y:S01]  /*20470*/  FFMA.FTZ R177, R220, R93, R145 ;  /* 0x0000005ddcb17223 */ /* 0x000fe20000010091 */
        /* <DEDUP_REMOVED lines=17> */
[----:B------:R1:W-:Y:S01]  /*20590*/  STG.E.128 desc[UR8][R174.64], R164 ;  /* 0x000000a4ae007986 */ /* 0x0003e2000c101d08 */
[----:B------:R-:W-:Y:S01]  /*205a0*/  F2FP.F16.F32.PACK_AB R162, R177, R162 ;  /* 0x000000a2b1a2723e */ /* 0x000fe200000000ff */
[----:B------:R-:W-:Y:S01]  /*205b0*/  FFMA.FTZ R160, R200, R88, R148 ;  /* 0x00000058c8a07223 */ /* 0x000fe20000010094 */
[----:B------:R-:W-:Y:S01]  /*205c0*/  FFMA.FTZ R177, R204, R89, R149 ;  /* 0x00000059ccb17223 */ /* 0x000fe20000010095 */
[----:B--2---:R-:W-:Y:S01]  /*205d0*/  FFMA.FTZ R176, R217, R68, R40 ;  /* 0x00000044d9b07223 */ /* 0x004fe20000010028 */
[----:B------:R-:W-:Y:S01]  /*205e0*/  FFMA.FTZ R163, R201, R94, R146 ;  /* 0x0000005ec9a37223 */ /* 0x000fe20000010092 */
[----:B------:R-:W-:Y:S01]  /*205f0*/  FFMA.FTZ R226, R226, R95, R147 ;  /* 0x0000005fe2e27223 */ /* 0x000fe20000010093 */
[----:B------:R-:W-:Y:S01]  /*20600*/  FFMA.FTZ R214, R214, R91, R151 ;  /* 0x0000005bd6d67223 */ /* 0x000fe20000010097 */
[----:B------:R-:W-:Y:S01]  /*20610*/  F2FP.F16.F32.PACK_AB R160, R177, R160 ;  /* 0x000000a0b1a0723e */ /* 0x000fe200000000ff */
[C---:B------:R-:W-:Y:S01]  /*20620*/  FFMA.FTZ R172, R205.reuse, R64, R44 ;  /* 0x00000040cdac7223 */ /* 0x040fe2000001002c */
[----:B------:R-:W-:Y:S01]  /*20630*/  FFMA.FTZ R199, R208, R65, R45 ;  /* 0x00000041d0c77223 */ /* 0x000fe2000001002d */
[----:B------:R-:W-:Y:S01]  /*20640*/  F2FP.F16.F32.PACK_AB R163, R226, R163 ;  /* 0x000000a3e2a3723e */ /* 0x000fe200000000ff */
[----:B------:R-:W-:Y:S01]  /*20650*/  FFMA.FTZ R205, R205, R96, R140 ;  /* 0x00000060cdcd7223 */ /* 0x000fe2000001008c */
[----:B------:R-:W-:Y:S01]  /*20660*/  F2FP.F16.F32.PACK_AB R161, R214, R161 ;  /* 0x000000a1d6a1723e */ /* 0x000fe200000000ff */
[----:B------:R-:W-:Y:S01]  /*20670*/  FFMA.FTZ R208, R208, R97, R141 ;  /* 0x00000061d0d07223 */ /* 0x000fe2000001008d */
[----:B------:R-:W-:Y:S01]  /*20680*/  FFMA.FTZ R200, R213, R66, R46 ;  /* 0x00000042d5c87223 */ /* 0x000fe2000001002e */
[----:B------:R-:W-:Y:S01]  /*20690*/  FFMA.FTZ R201, R218, R67, R47 ;  /* 0x00000043dac97223 */ /* 0x000fe2000001002f */
[----:B0-----:R-:W-:-:S04]  /*206a0*/  IMAD.WIDE.U32 R214, R169, 0x10, R170 ;  /* 0x00000010a9d67825 */ /* 0x001fc800078e00aa */
[----:B-1----:R-:W-:Y:S01]  /*206b0*/  FFMA.FTZ R167, R224, R69, R41 ;  /* 0x00000045e0a77223 */ /* 0x002fe20000010029 */
        /* <DEDUP_REMOVED lines=9> */
[----:B------:R-:W-:Y:S01]  /*20750*/  FFMA.FTZ R168, R227, R72, R36 ;  /* 0x00000048e3a87223 */ /* 0x000fe20000010024 */
[----:B------:R-:W-:Y:S01]  /*20760*/  FFMA.FTZ R179, R222, R85, R25 ;  /* 0x00000055deb37223 */ /* 0x000fe20000010019 */
[----:B------:R-:W-:Y:S01]  /*20770*/  IMAD.WIDE.U32 R174, R169, 0x10, R202 ;  /* 0x00000010a9ae7825 */ /* 0x000fe200078e00ca */
[----:B------:R0:W-:Y:S03]  /*20780*/  STG.E.128 desc[UR8][R176.64], R160 ;  /* 0x000000a0b0007986 */ /* 0x0001e6000c101d08 */
        /* <DEDUP_REMOVED lines=16> */
[C---:B------:R-:W-:Y:S01]  /*20890*/  FFMA.FTZ R178, R249.reuse, R116, R120 ;  /* 0x00000074f9b27223 */ /* 0x040fe20000010078 */
[----:B0-----:R-:W-:Y:S01]  /*208a0*/  F2FP.F16.F32.PACK_AB R160, R208, R205 ;  /* 0x000000cdd0a0723e */ /* 0x001fe200000000ff */
[----:B------:R-:W-:Y:S01]  /*208b0*/  FFMA.FTZ R177, R216, R83, R31 ;  /* 0x00000053d8b17223 */ /* 0x000fe2000001001f */
[----:B------:R-:W0:Y:S01]  /*208c0*/  LDC.64 R204, c[0x0][0x380] ;  /* 0x0000e000ffcc7b82 */ /* 0x000e220000000a00 */
[----:B------:R-:W-:Y:S01]  /*208d0*/  FFMA.FTZ R176, R249, R84, R24 ;  /* 0x00000054f9b07223 */ /* 0x000fe20000010018 */
[----:B-1----:R-:W-:Y:S01]  /*208e0*/  F2FP.F16.F32.PACK_AB R164, R169, R168 ;  /* 0x000000a8a9a4723e */ /* 0x002fe200000000ff */
[----:B------:R-:W-:Y:S01]  /*208f0*/  FFMA.FTZ R165, R229, R74, R38 ;  /* 0x0000004ae5a57223 */ /* 0x000fe20000010026 */
[----:B------:R-:W-:Y:S01]  /*20900*/  FFMA.FTZ R166, R210, R75, R39 ;  /* 0x0000004bd2a67223 */ /* 0x000fe20000010027 */
[----:B------:R-:W-:Y:S01]  /*20910*/  FFMA.FTZ R167, R233, R76, R32 ;  /* 0x0000004ce9a77223 */ /* 0x000fe20000010020 */
[C---:B------:R-:W-:Y:S01]  /*20920*/  FFMA.FTZ R168, R232.reuse, R77, R33 ;  /* 0x0000004de8a87223 */ /* 0x040fe20000010021 */
        /* <DEDUP_REMOVED lines=18> */
[----:B0-----:R-:W-:Y:S01]  /*20a50*/  IADD3 R186, PT, PT, R186, R204, RZ ;  /* 0x000000ccbaba7210 */ /* 0x001fe20007ffe0ff */
[----:B------:R-:W-:Y:S01]  /*20a60*/  FFMA.FTZ R176, R243, R112, R124 ;  /* 0x00000070f3b07223 */ /* 0x000fe2000001007c */
[----:B------:R-:W-:Y:S01]  /*20a70*/  FFMA.FTZ R228, R228, R119, R123 ;  /* 0x00000077e4e47223 */ /* 0x000fe2000001007b */
[----:B------:R-:W-:Y:S01]  /*20a80*/  FFMA.FTZ R199, R222, R117, R121 ;  /* 0x00000075dec77223 */ /* 0x000fe20000010079 */
[----:B------:R-:W-:Y:S01]  /*20a90*/  ISETP.GE.AND P1, PT, R186, R205, PT ;  /* 0x000000cdba00720c */ /* 0x000fe20003f26270 */
[----:B------:R-:W-:Y:S01]  /*20aa0*/  FFMA.FTZ R216, R216, R115, R127 ;  /* 0x00000073d8d87223 */ /* 0x000fe2000001007f */
[----:B------:R-:W-:Y:S01]  /*20ab0*/  FFMA.FTZ R197, R212, R113, R125 ;  /* 0x00000071d4c57223 */ /* 0x000fe2000001007d */
[----:B------:R-:W-:Y:S01]  /*20ac0*/  F2FP.F16.F32.PACK_AB R163, R230, R221 ;  /* 0x000000dde6a3723e */ /* 0x000fe200000000ff */
[----:B------:R-:W-:Y:S01]  /*20ad0*/  IMAD.WIDE.U32 R202, R207, 0x10, R202 ;  /* 0x00000010cfca7825 */ /* 0x000fe200078e00ca */
        /* <DEDUP_REMOVED lines=11> */
[----:B------:R-:W-:-:S03]  /*20b90*/  F2FP.F16.F32.PACK_AB R176, R197, R176 ;  /* 0x000000b0c5b0723e */ /* 0x000fc600000000ff */
[----:B------:R0:W-:Y:S04]  /*20ba0*/  STG.E.128 desc[UR8][R202.64], R172 ;  /* 0x000000acca007986 */ /* 0x0001e8000c101d08 */
[----:B------:R0:W-:Y:S01]  /*20bb0*/  STG.E.128 desc[UR8][R240.64], R176 ;  /* 0x000000b0f0007986 */ /* 0x0001e2000c101d08 */
[----:B------:R-:W-:Y:S05]  /*20bc0*/  @!P1 BRA `(.L_x_9782) ;  /* 0xfffffe0400cc9947 */ /* 0x000fea000383ffff */
[----:B------:R-:W-:Y:S05]  /*20bd0*/  EXIT ;  /* 0x000000000000794d */ /* 0x000fea0003800000 */
.L_x_9783:
        /* <DEDUP_REMOVED lines=10> */
.L_x_17985:


//--------------------- .text._ZN10layer_norm31ln_parallel_residual_fwd_kernelINS_13Kernel_traitsIf6__halfS2_S2_fjLj4096ELj1ELj1ELj4ELj16ENS_18Kernel_traits_baseILj4096EfS2_S2_S2_fjLj128EEEEELb1ELb1ELb0EEEvNS_9FwdParamsE --------------------------
	.section	.text._ZN10layer_norm31ln_parallel_residual_fwd_kernelINS_13Kernel_traitsIf6__halfS2_S2_fjLj4096ELj1ELj1ELj4ELj16ENS_18Kernel_traits_baseILj4096EfS2_S2_S2_fjLj128EEEEELb1ELb1ELb0EEEvNS_9FwdParamsE,"ax",@progbits
	.align	128
        .global         _ZN10layer_norm31ln_parallel_residual_fwd_kernelINS_13Kernel_traitsIf6__halfS2_S2_fjLj4096ELj1ELj1ELj4ELj16ENS_18Kernel_traits_baseILj4096EfS2_S2_S2_fjLj128EEEEELb1ELb1ELb0EEEvNS_9FwdParamsE
        .type           _ZN10layer_norm31ln_parallel_residual_fwd_kernelINS_13Kernel_traitsIf6__halfS2_S2_fjLj4096ELj1ELj1ELj4ELj16ENS_18Kernel_traits_baseILj4096EfS2_S2_S2_fjLj128EEEEELb1ELb1ELb0EEEvNS_9FwdParamsE,@function
        .size           _ZN10layer_norm31ln_parallel_residual_fwd_kernelINS_13Kernel_traitsIf6__halfS2_S2_fjLj4096ELj1ELj1ELj4ELj16ENS_18Kernel_traits_baseILj4096EfS2_S2_S2_fjLj128EEEEELb1ELb1ELb0EEEvNS_9FwdParamsE,(.L_x_17986 - _ZN10layer_norm31ln_parallel_residual_fwd_kernelINS_13Kernel_traitsIf6__halfS2_S2_fjLj4096ELj1ELj1ELj4ELj16ENS_18Kernel_traits_baseILj4096EfS2_S2_S2_fjLj128EEEEELb1ELb1ELb0EEEvNS_9FwdParamsE)
        .other          _ZN10layer_norm31ln_parallel_residual_fwd_kernelINS_13Kernel_traitsIf6__halfS2_S2_fjLj4096ELj1ELj1ELj4ELj16ENS_18Kernel_traits_baseILj4096EfS2_S2_S2_fjLj128EEEEELb1ELb1ELb0EEEvNS_9FwdParamsE,@"STO_CUDA_ENTRY STV_DEFAULT"
_ZN10layer_norm31ln_parallel_residual_fwd_kernelINS_13Kernel_traitsIf6__halfS2_S2_fjLj4096ELj1ELj1ELj4ELj16ENS_18Kernel_traits_baseILj4096EfS2_S2_S2_fjLj128EEEEELb1ELb1ELb0EEEvNS_9FwdParamsE:
.text._ZN10layer_norm31ln_parallel_residual_fwd_kernelINS_13Kernel_traitsIf6__halfS2_S2_fjLj4096ELj1ELj1ELj4ELj16ENS_18Kernel_traits_baseILj4096EfS2_S2_S2_fjLj128EEEEELb1ELb1ELb0EEEvNS_9FwdParamsE:
        /* <DEDUP_REMOVED lines=97> */
.L_x_9785:
        /* <DEDUP_REMOVED lines=41> */
.L_x_9786:
[----:B------:R-:W-:Y:S05]  /*08a0*/  BSYNC.RECONVERGENT B0 ;  /* 0x0000000000007941 */ /* 0x000fea0003800200 */
.L_x_9784:
        /* <DEDUP_REMOVED lines=85> */
.L_x_10294:
        /* <DEDUP_REMOVED lines=41> */
.L_x_9792:
        /* <DEDUP_REMOVED lines=13> */
.L_x_9794:
[----:B0-----:R-:W-:Y:S05]  /*1160*/  BSYNC.RECONVERGENT B2 ;  /* 0x0000000000027941 */ /* 0x001fea0003800200 */
.L_x_9793:
        /* <DEDUP_REMOVED lines=42> */
.L_x_9791:
[----:B0-----:R-:W-:Y:S05]  /*1410*/  BSYNC.RECONVERGENT B1 ;  /* 0x0000000000017941 */ /* 0x001fea0003800200 */
.L_x_9790:
[----:B------:R-:W0:Y:S01]  /*1420*/  LDC R116, c[0x0][0x408] ;  /* 0x00010200ff747b82 */ /* 0x000e220000000800 */
[----:B------:R-:W-:Y:S01]  /*1430*/  I2FP.F32.U32 R13, R13 ;  /* 0x0000000d000d7245 */ /* 0x000fe20000201000 */
[----:B------:R-:W-:Y:S01]  /*1440*/  IMAD.MOV.U32 R112, RZ, RZ, 0x2f800000 ;  /* 0x2f800000ff707424 */ /* 0x000fe200078e00ff */
[----:B------:R-:W-:Y:S01]  /*1450*/  ISETP.NE.AND P3, PT, R104, 0x1, PT ;  /* 0x000000016800780c */ /* 0x000fe20003f65270 */
[----:B-----5:R-:W-:Y:S01]  /*1460*/  HADD2.F32 R105, -RZ, R96.H0_H0 ;  /* 0x20000060ff697230 */ /* 0x020fe20000004100 */
[----:B------:R-:W-:Y:S01]  /*1470*/  LOP3.LUT R5, R5, 0xffffffef, RZ, 0xc0, !PT ;  /* 0xffffffef05057812 */ /* 0x000fe200078ec0ff */
[----:B------:R-:W-:Y:S01]  /*1480*/  FFMA.FTZ R13, R13, R112, 1.1641532182693481445e-10 ;  /* 0x2f0000000d0d7423 */ /* 0x000fe20000010070 */
[----:B------:R-:W-:Y:S01]  /*1490*/  @P1 HADD2.F32 R10, -RZ, R24.H0_H0 ;  /* 0x20000018ff0a1230 */ /* 0x000fe20000004100 */
[----:B------:R-:W1:Y:S01]  /*14a0*/  LDC R114, c[0x0][0x404] ;  /* 0x00010100ff727b82 */ /* 0x000e620000000800 */
[----:B------:R-:W-:Y:S01]  /*14b0*/  BSSY.RECONVERGENT B1, `(.L_x_9795) ;  /* 0x000004c000017945 */ /* 0x000fe20003800200 */
[----:B------:R-:W-:-:S02]  /*14c0*/  IMAD.MOV.U32 R106, RZ, RZ, 0x2 ;  /* 0x00000002ff6a7424 */ /* 0x000fc400078e00ff */
[----:B0-----:R-:W-:Y:S01]  /*14d0*/  FMUL.FTZ R105, R105, R116 ;  /* 0x0000007469697220 */ /* 0x001fe20000410000 */
[----:B-1----:R-:W-:-:S04]  /*14e0*/  FSETP.GTU.FTZ.AND P2, PT, R13, R114, PT ;  /* 0x000000720d00720b */ /* 0x002fc80003f5c000 */
        /* <DEDUP_REMOVED lines=15> */
.L_x_9797:
        /* <DEDUP_REMOVED lines=13> */
.L_x_9799:
[----:B------:R-:W-:Y:S05]  /*16b0*/  BSYNC.RECONVERGENT B2 ;  /* 0x0000000000027941 */ /* 0x000fea0003800200 */
.L_x_9798:
        /* <DEDUP_REMOVED lines=43> */
.L_x_9796:
[----:B------:R-:W-:Y:S05]  /*1970*/  BSYNC.RECONVERGENT B1 ;  /* 0x0000000000017941 */ /* 0x000fea0003800200 */
.L_x_9795:
        /* <DEDUP_REMOVED lines=25> */
.L_x_9802:
        /* <DEDUP_REMOVED lines=13> */
.L_x_9804:
[----:B------:R-:W-:Y:S05]  /*1be0*/  BSYNC.RECONVERGENT B2 ;  /* 0x0000000000027941 */ /* 0x000fea0003800200 */
.L_x_9803:
        /* <DEDUP_REMOVED lines=43> */
.L_x_9801:
[----:B------:R-:W-:Y:S05]  /*1ea0*/  BSYNC.RECONVERGENT B1 ;  /* 0x0000000000017941 */ /* 0x000fea0003800200 */
.L_x_9800:
        /* <DEDUP_REMOVED lines=25> */
.L_x_9807:
        /* <DEDUP_REMOVED lines=13> */
.L_x_9809:
[----:B------:R-:W-:Y:S05]  /*2110*/  BSYNC.RECONVERGENT B2 ;  /* 0x0000000000027941 */ /* 0x000fea0003800200 */
.L_x_9808:
        /* <DEDUP_REMOVED lines=43> */
.L_x_9806:
[----:B------:R-:W-:Y:S05]  /*23d0*/  BSYNC.RECONVERGENT B1 ;  /* 0x0000000000017941 */ /* 0x000fea0003800200 */
.L_x_9805:
        /* <DEDUP_REMOVED lines=25> */
.L_x_9812:
        /* <DEDUP_REMOVED lines=13> */
.L_x_9814:
[----:B------:R-:W-:Y:S05]  /*2640*/  BSYNC.RECONVERGENT B2 ;  /* 0x0000000000027941 */ /* 0x000fea0003800200 */
.L_x_9813:
        /* <DEDUP_REMOVED lines=43> */
.L_x_9811:
[----:B------:R-:W-:Y:S05]  /*2900*/  BSYNC.RECONVERGENT B1 ;  /* 0x0000000000017941 */ /* 0x000fea0003800200 */
.L_x_9810:
        /* <DEDUP_REMOVED lines=23> */
.L_x_9817:
        /* <DEDUP_REMOVED lines=13> */
.L_x_9819:
[----:B------:R-:W-:Y:S05]  /*2b50*/  BSYNC.RECONVERGENT B2 ;  /* 0x0000000000027941 */ /* 0x000fea0003800200 */
.L_x_9818:
        /* <DEDUP_REMOVED lines=43> */
.L_x_9816:
[----:B------:R-:W-:Y:S05]  /*2e10*/  BSYNC.RECONVERGENT B1 ;  /* 0x0000000000017941 */ /* 0x000fea0003800200 */
.L_x_9815:
        /* <DEDUP_REMOVED lines=23> */
.L_x_9822:
        /* <DEDUP_REMOVED lines=13> */
.L_x_9824:
[----:B------:R-:W-:Y:S05]  /*3060*/  BSYNC.RECONVERGENT B2 ;  /* 0x0000000000027941 */ /* 0x000fea0003800200 */
.L_x_9823:
        /* <DEDUP_REMOVED lines=43> */
.L_x_9821:
[----:B------:R-:W-:Y:S05]  /*3320*/  BSYNC.RECONVERGENT B1 ;  /* 0x0000000000017941 */ /* 0x000fea0003800200 */
.L_x_9820:
        /* <DEDUP_REMOVED lines=23> */
.L_x_9827:
        /* <DEDUP_REMOVED lines=13> */
.L_x_9829:
[----:B------:R-:W-:Y:S05]  /*3570*/  BSYNC.RECONVERGENT B2 ;  /* 0x0000000000027941 */ /* 0x000fea0003800200 */
.L_x_9828:
        /* <DEDUP_REMOVED lines=43> */
.L_x_9826:
[----:B------:R-:W-:Y:S05]  /*3830*/  BSYNC.RECONVERGENT B1 ;  /* 0x0000000000017941 */ /* 0x000fea0003800200 */
.L_x_9825:
        /* <DEDUP_REMOVED lines=15> */
.L_x_9789:
        /* <DEDUP_REMOVED lines=16> */
.L_x_9833:
        /* <DEDUP_REMOVED lines=13> */
.L_x_9835:
[----:B0-----:R-:W-:Y:S05]  /*3b00*/  BSYNC.RECONVERGENT B2 ;  /* 0x0000000000027941 */ /* 0x001fea0003800200 */
.L_x_9834:
        /* <DEDUP_REMOVED lines=43> */
.L_x_9832:
[----:B0-----:R-:W-:Y:S05]  /*3dc0*/  BSYNC.RECONVERGENT B1 ;  /* 0x0000000000017941 */ /* 0x001fea0003800200 */
.L_x_9831:
        /* <DEDUP_REMOVED lines=10> */
[----:B0-----:R-:W-:-:S02]  /*3e70*/  FSETP.GTU.FTZ.AND P2, PT, R13, R116, PT ;  /* 0x000000740d00720b */ /* 0x001fc40003f5c000 */
[----:B------:R-:W-:Y:S02]  /*3e80*/  MOV R13, R12 ;  /* 0x0000000c000d7202 */ /* 0x000fe40000000f00 */
        /* <DEDUP_REMOVED lines=13> */
.L_x_9838:
        /* <DEDUP_REMOVED lines=13> */
.L_x_9840:
[----:B------:R-:W-:Y:S05]  /*4030*/  BSYNC.RECONVERGENT B2 ;  /* 0x0000000000027941 */ /* 0x000fea0003800200 */
.L_x_9839:
        /* <DEDUP_REMOVED lines=42> */
.L_x_9837:
[----:B------:R-:W-:Y:S05]  /*42e0*/  BSYNC.RECONVERGENT B1 ;  /* 0x0000000000017941 */ /* 0x000fea0003800200 */
.L_x_9836:
        /* <DEDUP_REMOVED lines=25> */
.L_x_9843:
        /* <DEDUP_REMOVED lines=13> */
.L_x_9845:
[----:B------:R-:W-:Y:S05]  /*4550*/  BSYNC.RECONVERGENT B2 ;  /* 0x0000000000027941 */ /* 0x000fea0003800200 */
.L_x_9844:
        /* <DEDUP_REMOVED lines=43> */
.L_x_9842:
[----:B------:R-:W-:Y:S05]  /*4810*/  BSYNC.RECONVERGENT B1 ;  /* 0x0000000000017941 */ /* 0x000fea0003800200 */
.L_x_9841:
        /* <DEDUP_REMOVED lines=22> */
.L_x_9848:
        /* <DEDUP_REMOVED lines=13> */
.L_x_9850:
[----:B------:R-:W-:Y:S05]  /*4a50*/  BSYNC.RECONVERGENT B2 ;  /* 0x0000000000027941 */ /* 0x000fea0003800200 */
.L_x_9849:
        /* <DEDUP_REMOVED lines=43> */
.L_x_9847:
[----:B------:R-:W-:Y:S05]  /*4d10*/  BSYNC.RECONVERGENT B1 ;  /* 0x0000000000017941 */ /* 0x000fea0003800200 */
.L_x_9846:
        /* <DEDUP_REMOVED lines=25> */
.L_x_9853:
        /* <DEDUP_REMOVED lines=13> */
.L_x_9855:
[----:B------:R-:W-:Y:S05]  /*4f80*/  BSYNC.RECONVERGENT B2 ;  /* 0x0000000000027941 */ /* 0x000fea0003800200 */
.L_x_9854:
        /* <DEDUP_REMOVED lines=43> */
.L_x_9852:
[----:B------:R-:W-:Y:S05]  /*5240*/  BSYNC.RECONVERGENT B1 ;  /* 0x0000000000017941 */ /* 0x000fea0003800200 */
.L_x_9851:
        /* <DEDUP_REMOVED lines=22> */
.L_x_9858:
        /* <DEDUP_REMOVED lines=13> */
.L_x_9860:
[----:B------:R-:W-:Y:S05]  /*5480*/  BSYNC.RECONVERGENT B2 ;  /* 0x0000000000027941 */ /* 0x000fea0003800200 */
.L_x_9859:
        /* <DEDUP_REMOVED lines=43> */
.L_x_9857:
[----:B------:R-:W-:Y:S05]  /*5740*/  BSYNC.RECONVERGENT B1 ;  /* 0x0000000000017941 */ /* 0x000fea0003800200 */
.L_x_9856:
        /* <DEDUP_REMOVED lines=11> */
[----:B------:R-:W-:-:S03]  /*5800*/  HFMA2 R19, -RZ, RZ, 0, 1.1920928955078125e-07 ;  /* 0x00000002ff137431 */ /* 0x000fc600000001ff */
        /* <DEDUP_REMOVED lines=13> */
.L_x_9863:
        /* <DEDUP_REMOVED lines=13> */
.L_x_9865:
[----:B------:R-:W-:Y:S05]  /*59b0*/  BSYNC.RECONVERGENT B2 ;  /* 0x0000000000027941 */ /* 0x000fea0003800200 */
.L_x_9864:
        /* <DEDUP_REMOVED lines=43> */
.L_x_9862:
[----:B------:R-:W-:Y:S05]  /*5c70*/  BSYNC.RECONVERGENT B1 ;  /* 0x0000000000017941 */ /* 0x000fea0003800200 */
.L_x_9861:
        /* <DEDUP_REMOVED lines=22> */
.L_x_9868:
        /* <DEDUP_REMOVED lines=13> */
.L_x_9870:
[----:B------:R-:W-:Y:S05]  /*5eb0*/  BSYNC.RECONVERGENT B2 ;  /* 0x0000000000027941 */ /* 0x000fea0003800200 */
.L_x_9869:
        /* <DEDUP_REMOVED lines=43> */
.L_x_9867:
[----:B------:R-:W-:Y:S05]  /*6170*/  BSYNC.RECONVERGENT B1 ;  /* 0x0000000000017941 */ /* 0x000fea0003800200 */
.L_x_9866:
        /* <DEDUP_REMOVED lines=25> */
.L_x_9873:
        /* <DEDUP_REMOVED lines=13> */
.L_x_9875:
[----:B------:R-:W-:Y:S05]  /*63e0*/  BSYNC.RECONVERGENT B2 ;  /* 0x0000000000027941 */ /* 0x000fea0003800200 */
.L_x_9874:
        /* <DEDUP_REMOVED lines=43> */
.L_x_9872:
[----:B------:R-:W-:Y:S05]  /*66a0*/  BSYNC.RECONVERGENT B1 ;  /* 0x0000000000017941 */ /* 0x000fea0003800200 */
.L_x_9871:
        /* <DEDUP_REMOVED lines=20> */
.L_x_9878:
        /* <DEDUP_REMOVED lines=13> */
.L_x_9880:
[----:B------:R-:W-:Y:S05]  /*68c0*/  BSYNC.RECONVERGENT B2 ;  /* 0x0000000000027941 */ /* 0x000fea0003800200 */
.L_x_9879:
        /* <DEDUP_REMOVED lines=43> */
.L_x_9877:
[----:B------:R-:W-:Y:S05]  /*6b80*/  BSYNC.RECONVERGENT B1 ;  /* 0x0000000000017941 */ /* 0x000fea0003800200 */
.L_x_9876:
        /* <DEDUP_REMOVED lines=25> */
.L_x_9883:
        /* <DEDUP_REMOVED lines=13> */
.L_x_9885:
[----:B------:R-:W-:Y:S05]  /*6df0*/  BSYNC.RECONVERGENT B2 ;  /* 0x0000000000027941 */ /* 0x000fea0003800200 */
.L_x_9884:
        /* <DEDUP_REMOVED lines=43> */
.L_x_9882:
[----:B------:R-:W-:Y:S05]  /*70b0*/  BSYNC.RECONVERGENT B1 ;  /* 0x0000000000017941 */ /* 0x000fea0003800200 */
.L_x_9881:
        /* <DEDUP_REMOVED lines=20> */
.L_x_9888:
        /* <DEDUP_REMOVED lines=13> */
.L_x_9890:
[----:B------:R-:W-:Y:S05]  /*72d0*/  BSYNC.RECONVERGENT B2 ;  /* 0x0000000000027941 */ /* 0x000fea0003800200 */
.L_x_9889:
        /* <DEDUP_REMOVED lines=43> */
.L_x_9887:
[----:B------:R-:W-:Y:S05]  /*7590*/  BSYNC.RECONVERGENT B1 ;  /* 0x0000000000017941 */ /* 0x000fea0003800200 */
.L_x_9886:
        /* <DEDUP_REMOVED lines=25> */
.L_x_9893:
        /* <DEDUP_REMOVED lines=13> */
.L_x_9895:
[----:B------:R-:W-:Y:S05]  /*7800*/  BSYNC.RECONVERGENT B2 ;  /* 0x0000000000027941 */ /* 0x000fea0003800200 */
.L_x_9894:
        /* <DEDUP_REMOVED lines=43> */
.L_x_9892:
[----:B------:R-:W-:Y:S05]  /*7ac0*/  BSYNC.RECONVERGENT B1 ;  /* 0x0000000000017941 */ /* 0x000fea0003800200 */
.L_x_9891:
        /* <DEDUP_REMOVED lines=20> */
.L_x_9898:
        /* <DEDUP_REMOVED lines=13> */
.L_x_9900:
[----:B------:R-:W-:Y:S05]  /*7ce0*/  BSYNC.RECONVERGENT B2 ;  /* 0x0000000000027941 */ /* 0x000fea0003800200 */
.L_x_9899:
        /* <DEDUP_REMOVED lines=43> */
.L_x_9897:
[----:B------:R-:W-:Y:S05]  /*7fa0*/  BSYNC.RECONVERGENT B1 ;  /* 0x0000000000017941 */ /* 0x000fea0003800200 */
.L_x_9896:
[----:B------:R-:W-:Y:S01]  /*7fb0*/  I2FP.F32.U32 R20, R20 ;  /* 0x0000001400147245 */ /* 0x000fe20000201000 */
[----:B------:R-:W-:Y:S01]  /*7fc0*/  HADD2.F32 R141, -RZ, R31.H0_H0 ;  /* 0x2000001fff8d7230 */ /* 0x000fe20000004100 */
[----:B------:R-:W-:Y:S01]  /*7fd0*/  BSSY.RECONVERGENT B1, `(.L_x_9901) ;  /* 0x0000050000017945 */ /* 0x000fe20003800200 */
[----:B------:R-:W-:Y:S02]  /*7fe0*/  IMAD.MOV.U32 R122, RZ, RZ, 0x2 ;  /* 0x00000002ff7a7424 */ /* 0x000fe400078e00ff */
[----:B------:R-:W-:Y:S01]  /*7ff0*/  FFMA.FTZ R97, R20, R21, 1.1641532182693481445e-10 ;  /* 0x2f00000014617423 */ /* 0x000fe20000010015 */
[----:B------:R-:W-:-:S04]  /*8000*/  FMUL.FTZ R141, R141, R114 ;  /* 0x000000728d8d7220 */ /* 0x000fc80000410000 */
[----:B------:R-:W-:Y:S01]  /*8010*/  FSETP.GTU.FTZ.AND P5, PT, R97, R116, PT ;  /* 0x000000746100720b */ /* 0x000fe20003fbc000 */
[----:B------:R-:W-:-:S03]  /*8020*/  @P1 HADD2.F32 R97, -RZ, R27.H0_H0 ;  /* 0x2000001bff611230 */ /* 0x000fc60000004100 */
        /* <DEDUP_REMOVED lines=17> */
.L_x_9903:
        /* <DEDUP_REMOVED lines=13> */
.L_x_9905:
[----:B------:R-:W-:Y:S05]  /*8210*/  BSYNC.RECONVERGENT B2 ;  /* 0x0000000000027941 */ /* 0x000fea0003800200 */
.L_x_9904:
        /* <DEDUP_REMOVED lines=43> */
.L_x_9902:
[----:B------:R-:W-:Y:S05]  /*84d0*/  BSYNC.RECONVERGENT B1 ;  /* 0x0000000000017941 */ /* 0x000fea0003800200 */
.L_x_9901:
        /* <DEDUP_REMOVED lines=20> */
.L_x_9908:
        /* <DEDUP_REMOVED lines=15> */
.L_x_9910:
[----:B------:R-:W-:Y:S05]  /*8710*/  BSYNC.RECONVERGENT B2 ;  /* 0x0000000000027941 */ /* 0x000fea0003800200 */
.L_x_9909:
        /* <DEDUP_REMOVED lines=43> */
.L_x_9907:
[----:B------:R-:W-:Y:S05]  /*89d0*/  BSYNC.RECONVERGENT B1 ;  /* 0x0000000000017941 */ /* 0x000fea0003800200 */
.L_x_9906:
        /* <DEDUP_REMOVED lines=12> */
[----:B------:R-:W-:Y:S01]  /*8aa0*/  @P1 FADD.FTZ R153, R153, R120 ;  /* 0x0000007899991221 */ /* 0x000fe20000010000 */
[----:B------:R-:W-:-:S04]  /*8ab0*/  @!P1 MOV R153, R120 ;  /* 0x0000007800999202 */ /* 0x000fc80000000f00 */
[----:B------:R-:W-:-:S04]  /*8ac0*/  F2FP.F16.F32.PACK_AB R99, RZ, R153 ;  /* 0x00000099ff63723e */ /* 0x000fc800000000ff */
[----:B------:R-:W-:-:S07]  /*8ad0*/  PRMT R99, R108, 0x5410, R99 ;  /* 0x000054106c637816 */ /* 0x000fce0000000063 */
.L_x_9830:
        /* <DEDUP_REMOVED lines=43> */
.L_x_9911:
[----:B------:R-:W-:Y:S01]  /*8d90*/  IMAD.MOV.U32 R100, RZ, RZ, R102 ;  /* 0x000000ffff647224 */ /* 0x000fe200078e0066 */
[----:B------:R-:W-:-:S07]  /*8da0*/  IADD3 R102, PT, PT, R22, 0x80, RZ ;  /* 0x0000008016667810 */ /* 0x000fce0007ffe0ff */
.L_x_9788:
[----:B0-----:R-:W-:Y:S05]  /*8db0*/  BSYNC.RECONVERGENT B0 ;  /* 0x0000000000007941 */ /* 0x001fea0003800200 */
.L_x_9787:
        /* <DEDUP_REMOVED lines=35> */
.L_x_9917:
        /* <DEDUP_REMOVED lines=13> */
.L_x_9919:
[----:B------:R-:W-:Y:S05]  /*90c0*/  BSYNC.RECONVERGENT B2 ;  /* 0x0000000000027941 */ /* 0x000fea0003800200 */
.L_x_9918:
        /* <DEDUP_REMOVED lines=43> */
.L_x_9916:
[----:B------:R-:W-:Y:S05]  /*9380*/  BSYNC.RECONVERGENT B1 ;  /* 0x0000000000017941 */ /* 0x000fea0003800200 */
.L_x_9915:
        /* <DEDUP_REMOVED lines=25> */
.L_x_9922:
        /* <DEDUP_REMOVED lines=13> */
.L_x_9924:
[----:B------:R-:W-:Y:S05]  /*95f0*/  BSYNC.RECONVERGENT B2 ;  /* 0x0000000000027941 */ /* 0x000fea0003800200 */
.L_x_9923:
        /* <DEDUP_REMOVED lines=43> */
.L_x_9921:
[----:B------:R-:W-:Y:S05]  /*98b0*/  BSYNC.RECONVERGENT B1 ;  /* 0x0000000000017941 */ /* 0x000fea0003800200 */
.L_x_9920:
        /* <DEDUP_REMOVED lines=25> */
.L_x_9927:
        /* <DEDUP_REMOVED lines=13> */
.L_x_9929:
[----:B------:R-:W-:Y:S05]  /*9b20*/  BSYNC.RECONVERGENT B2 ;  /* 0x0000000000027941 */ /* 0x000fea0003800200 */
.L_x_9928:
        /* <DEDUP_REMOVED lines=43> */
.L_x_9926:
[----:B------:R-:W-:Y:S05]  /*9de0*/  BSYNC.RECONVERGENT B1 ;  /* 0x0000000000017941 */ /* 0x000fea0003800200 */
.L_x_9925:
        /* <DEDUP_REMOVED lines=22> */
.L_x_9932:
        /* <DEDUP_REMOVED lines=13> */
.L_x_9934:
[----:B------:R-:W-:Y:S05]  /*a020*/  BSYNC.RECONVERGENT B2 ;  /* 0x0000000000027941 */ /* 0x000fea0003800200 */
.L_x_9933:
        /* <DEDUP_REMOVED lines=43> */
.L_x_9931:
[----:B------:R-:W-:Y:S05]  /*a2e0*/  BSYNC.RECONVERGENT B1 ;  /* 0x0000000000017941 */ /* 0x000fea0003800200 */
.L_x_9930:
[----:B------:R-:W-:Y:S01]  /*a2f0*/  I2FP.F32.U32 R15, R15 ;  /* 0x0000000f000f7245 */ /* 0x000fe20000201000 */
[----:B------:R-:W-:Y:S01]  /*a300*/  HADD2.F32 R17, -RZ, R28.H1_H1 ;  /* 0x3000001cff117230 */ /* 0x000fe20000004100 */
[----:B------:R-:W-:Y:S01]  /*a310*/  BSSY.RECONVERGENT B1, `(.L_x_9935) ;  /* 0x0000050000017945 */ /* 0x000fe20003800200 */
[----:B0-----:R-:W-:Y:S02]  /*a320*/  @P1 HADD2.F32 R109, -RZ, R24.H1_H1 ;  /* 0x30000018ff6d1230 */ /* 0x001fe40000004100 */
[----:B------:R-:W-:Y:S02]  /*a330*/  HFMA2 R16, -RZ, RZ, 0, 1.1920928955078125e-07 ;  /* 0x00000002ff107431 */ /* 0x000fe400000001ff */
[----:B------:R-:W-:Y:S01]  /*a340*/  FFMA.FTZ R15, R15, R112, 1.1641532182693481445e-10 ;  /* 0x2f0000000f0f7423 */ /* 0x000fe20000010070 */
[----:B------:R-:W-:-:S04]  /*a350*/  FMUL.FTZ R17, R17, R114 ;  /* 0x0000007211117220 */ /* 0x000fc80000410000 */
[----:B------:R-:W-:-:S04]  /*a360*/  FSETP.GTU.FTZ.AND P2, PT, R15, R116, PT ;  /* 0x000000740f00720b */ /* 0x000fc80003f5c000 */
[----:B------:R-:W-:-:S05]  /*a370*/  FSEL R15, R17, RZ, !P2 ;  /* 0x000000ff110f7208 */ /* 0x000fca0005000000 */
        /* <DEDUP_REMOVED lines=16> */
.L_x_9937:
        /* <DEDUP_REMOVED lines=13> */
.L_x_9939:
[----:B------:R-:W-:Y:S05]  /*a550*/  BSYNC.RECONVERGENT B2 ;  /* 0x0000000000027941 */ /* 0x000fea0003800200 */
.L_x_9938:
        /* <DEDUP_REMOVED lines=43> */
.L_x_9936:
[----:B------:R-:W-:Y:S05]  /*a810*/  BSYNC.RECONVERGENT B1 ;  /* 0x0000000000017941 */ /* 0x000fea0003800200 */
.L_x_9935:
        /* <DEDUP_REMOVED lines=22> */
.L_x_9942:
        /* <DEDUP_REMOVED lines=13> */
.L_x_9944:
[----:B------:R-:W-:Y:S05]  /*aa50*/  BSYNC.RECONVERGENT B2 ;  /* 0x0000000000027941 */ /* 0x000fea0003800200 */
.L_x_9943:
        /* <DEDUP_REMOVED lines=43> */
.L_x_9941:
[----:B------:R-:W-:Y:S05]  /*ad10*/  BSYNC.RECONVERGENT B1 ;  /* 0x0000000000017941 */ /* 0x000fea0003800200 */
.L_x_9940:
        /* <DEDUP_REMOVED lines=25> */
.L_x_9947:
        /* <DEDUP_REMOVED lines=13> */
.L_x_9949:
[----:B------:R-:W-:Y:S05]  /*af80*/  BSYNC.RECONVERGENT B2 ;  /* 0x0000000000027941 */ /* 0x000fea0003800200 */
.L_x_9948:
        /* <DEDUP_REMOVED lines=43> */
.L_x_9946:
[----:B------:R-:W-:Y:S05]  /*b240*/  BSYNC.RECONVERGENT B1 ;  /* 0x0000000000017941 */ /* 0x000fea0003800200 */
.L_x_9945:
        /* <DEDUP_REMOVED lines=22> */
.L_x_9952:
        /* <DEDUP_REMOVED lines=13> */
.L_x_9954:
[----:B------:R-:W-:Y:S05]  /*b480*/  BSYNC.RECONVERGENT B2 ;  /* 0x0000000000027941 */ /* 0x000fea0003800200 */
.L_x_9953:
        /* <DEDUP_REMOVED lines=43> */
.L_x_9951:
[----:B------:R-:W-:Y:S05]  /*b740*/  BSYNC.RECONVERGENT B1 ;  /* 0x0000000000017941 */ /* 0x000fea0003800200 */
.L_x_9950:
        /* <DEDUP_REMOVED lines=25> */
.L_x_9957:
        /* <DEDUP_REMOVED lines=13> */
.L_x_9959:
[----:B------:R-:W-:Y:S05]  /*b9b0*/  BSYNC.RECONVERGENT B2 ;  /* 0x0000000000027941 */ /* 0x000fea0003800200 */
.L_x_9958:
        /* <DEDUP_REMOVED lines=43> */
.L_x_9956:
[----:B------:R-:W-:Y:S05]  /*bc70*/  BSYNC.RECONVERGENT B1 ;  /* 0x0000000000017941 */ /* 0x000fea0003800200 */
.L_x_9955:
        /* <DEDUP_REMOVED lines=20> */
.L_x_9962:
        /* <DEDUP_REMOVED lines=13> */
.L_x_9964:
[----:B------:R-:W-:Y:S05]  /*be90*/  BSYNC.RECONVERGENT B2 ;  /* 0x0000000000027941 */ /* 0x000fea0003800200 */
.L_x_9963:
        /* <DEDUP_REMOVED lines=43> */
.L_x_9961:
[----:B------:R-:W-:Y:S05]  /*c150*/  BSYNC.RECONVERGENT B1 ;  /* 0x0000000000017941 */ /* 0x000fea0003800200 */
.L_x_9960:
        /* <DEDUP_REMOVED lines=25> */
.L_x_9967:
        /* <DEDUP_REMOVED lines=13> */
.L_x_9969:
[----:B------:R-:W-:Y:S05]  /*c3c0*/  BSYNC.RECONVERGENT B2 ;  /* 0x0000000000027941 */ /* 0x000fea0003800200 */
.L_x_9968:
        /* <DEDUP_REMOVED lines=43> */
.L_x_9966:
[----:B------:R-:W-:Y:S05]  /*c680*/  BSYNC.RECONVERGENT B1 ;  /* 0x0000000000017941 */ /* 0x000fea0003800200 */
.L_x_9965:
        /* <DEDUP_REMOVED lines=20> */
.L_x_9972:
        /* <DEDUP_REMOVED lines=13> */
.L_x_9974:
[----:B------:R-:W-:Y:S05]  /*c8a0*/  BSYNC.RECONVERGENT B2 ;  /* 0x0000000000027941 */ /* 0x000fea0003800200 */
.L_x_9973:
        /* <DEDUP_REMOVED lines=43> */
.L_x_9971:
[----:B------:R-:W-:Y:S05]  /*cb60*/  BSYNC.RECONVERGENT B1 ;  /* 0x0000000000017941 */ /* 0x000fea0003800200 */
.L_x_9970:
        /* <DEDUP_REMOVED lines=25> */
.L_x_9977:
        /* <DEDUP_REMOVED lines=13> */
.L_x_9979:
[----:B------:R-:W-:Y:S05]  /*cdd0*/  BSYNC.RECONVERGENT B2 ;  /* 0x0000000000027941 */ /* 0x000fea0003800200 */
.L_x_9978:
        /* <DEDUP_REMOVED lines=43> */
.L_x_9976:
[----:B------:R-:W-:Y:S05]  /*d090*/  BSYNC.RECONVERGENT B1 ;  /* 0x0000000000017941 */ /* 0x000fea0003800200 */
.L_x_9975:
        /* <DEDUP_REMOVED lines=20> */
.L_x_9982:
        /* <DEDUP_REMOVED lines=13> */
.L_x_9984:
[----:B------:R-:W-:Y:S05]  /*d2b0*/  BSYNC.RECONVERGENT B2 ;  /* 0x0000000000027941 */ /* 0x000fea0003800200 */
.L_x_9983:
        /* <DEDUP_REMOVED lines=43> */
.L_x_9981:
[----:B------:R-:W-:Y:S05]  /*d570*/  BSYNC.RECONVERGENT B1 ;  /* 0x0000000000017941 */ /* 0x000fea0003800200 */
.L_x_9980:
[----:B------:R-:W-:Y:S01]  /*d580*/  I2FP.F32.U32 R97, R20 ;  /* 0x0000001400617245 */ /* 0x000fe20000201000 */
[----:B------:R-:W-:Y:S01]  /*d590*/  HADD2.F32 R137, -RZ, R31.H0_H0 ;  /* 0x2000001fff897230 */ /* 0x000fe20000004100 */
[----:B------:R-:W-:Y:S01]  /*d5a0*/  BSSY.RECONVERGENT B1, `(.L_x_9985) ;  /* 0x0000050000017945 */ /* 0x000fe20003800200 */
[----:B------:R-:W-:Y:S02]  /*d5b0*/  IMAD.MOV.U32 R96, RZ, RZ, 0x2 ;  /* 0x00000002ff607424 */ /* 0x000fe400078e00ff */
[----:B------:R-:W-:Y:S01]  /*d5c0*/  FFMA.FTZ R97, R97, R112, 1.1641532182693481445e-10 ;  /* 0x2f00000061617423 */ /* 0x000fe20000010070 */
[----:B------:R-:W-:-:S04]  /*d5d0*/  FMUL.FTZ R137, R137, R114 ;  /* 0x0000007289897220 */ /* 0x000fc80000410000 */
[----:B------:R-:W-:-:S04]  /*d5e0*/  FSETP.GTU.FTZ.AND P5, PT, R97, R116, PT ;  /* 0x000000746100720b */ /* 0x000fc80003fbc000 */
[----:B------:R-:W-:Y:S01]  /*d5f0*/  FSEL R97, R137, RZ, !P5 ;  /* 0x000000ff89617208 */ /* 0x000fe20006800000 */
[----:B------:R-:W-:Y:S01]  /*d600*/  @P1 HADD2.F32 R137, -RZ, R27.H0_H0 ;  /* 0x2000001bff891230 */ /* 0x000fe20000004100 */
        /* <DEDUP_REMOVED lines=16> */
.L_x_9987:
        /* <DEDUP_REMOVED lines=13> */
.L_x_9989:
[----:B------:R-:W-:Y:S05]  /*d7e0*/  BSYNC.RECONVERGENT B2 ;  /* 0x0000000000027941 */ /* 0x000fea0003800200 */
.L_x_9988:
        /* <DEDUP_REMOVED lines=43> */
.L_x_9986:
[----:B------:R-:W-:Y:S05]  /*daa0*/  BSYNC.RECONVERGENT B1 ;  /* 0x0000000000017941 */ /* 0x000fea0003800200 */
.L_x_9985:
        /* <DEDUP_REMOVED lines=20> */
.L_x_9992:
        /* <DEDUP_REMOVED lines=15> */
.L_x_9994:
[----:B------:R-:W-:Y:S05]  /*dce0*/  BSYNC.RECONVERGENT B2 ;  /* 0x0000000000027941 */ /* 0x000fea0003800200 */
.L_x_9993:
        /* <DEDUP_REMOVED lines=43> */
.L_x_9991:
[----:B------:R-:W-:Y:S05]  /*dfa0*/  BSYNC.RECONVERGENT B1 ;  /* 0x0000000000017941 */ /* 0x000fea0003800200 */
.L_x_9990:
        /* <DEDUP_REMOVED lines=18> */
.L_x_9914:
        /* <DEDUP_REMOVED lines=16> */
.L_x_9998:
        /* <DEDUP_REMOVED lines=13> */
.L_x_10000:
[----:B------:R-:W-:Y:S05]  /*e2a0*/  BSYNC.RECONVERGENT B2 ;  /* 0x0000000000027941 */ /* 0x000fea0003800200 */
.L_x_9999:
[----:B0-----:R-:W-:Y:S01]  /*e2b0*/  IMAD.WIDE.U32 R110, R0, -0x326172a9, RZ ;  /* 0xcd9e8d57006e7825 */ /* 0x001fe200078e00ff */
        /* <DEDUP_REMOVED lines=42> */
.L_x_9997:
[----:B------:R-:W-:Y:S05]  /*e560*/  BSYNC.RECONVERGENT B1 ;  /* 0x0000000000017941 */ /* 0x000fea0003800200 */
.L_x_9996:
[----:B------:R-:W1:Y:S01]  /*e570*/  LDC R118, c[0x0][0x408] ;  /* 0x00010200ff767b82 */ /* 0x000e620000000800 */
[----:B------:R-:W-:Y:S01]  /*e580*/  I2FP.F32.U32 R23, R23 ;  /* 0x0000001700177245 */ /* 0x000fe20000201000 */
[----:B------:R-:W-:Y:S01]  /*e590*/  IMAD.MOV.U32 R114, RZ, RZ, 0x2f800000 ;  /* 0x2f800000ff727424 */ /* 0x000fe200078e00ff */
[----:B------:R-:W-:Y:S01]  /*e5a0*/  ISETP.NE.AND P3, PT, R106, 0x1, PT ;  /* 0x000000016a00780c */ /* 0x000fe20003f65270 */
[----:B0----5:R-:W-:Y:S01]  /*e5b0*/  HADD2.F32 R109, -RZ, R96.H0_H0 ;  /* 0x20000060ff6d7230 */ /* 0x021fe20000004100 */
[----:B------:R-:W-:Y:S01]  /*e5c0*/  LOP3.LUT R5, R5, 0xffffffef, RZ, 0xc0, !PT ;  /* 0xffffffef05057812 */ /* 0x000fe200078ec0ff */
[----:B------:R-:W-:Y:S01]  /*e5d0*/  FFMA.FTZ R23, R23, R114, 1.1641532182693481445e-10 ;  /* 0x2f00000017177423 */ /* 0x000fe20000010072 */
[----:B------:R-:W-:Y:S01]  /*e5e0*/  @P1 HADD2.F32 R10, -RZ, R24.H0_H0 ;  /* 0x20000018ff0a1230 */ /* 0x000fe20000004100 */
[----:B------:R-:W0:Y:S01]  /*e5f0*/  LDC R116, c[0x0][0x404] ;  /* 0x00010100ff747b82 */ /* 0x000e220000000800 */
[----:B------:R-:W-:Y:S01]  /*e600*/  BSSY.RECONVERGENT B1, `(.L_x_10001) ;  /* 0x000004c000017945 */ /* 0x000fe20003800200 */
[----:B------:R-:W-:-:S02]  /*e610*/  HFMA2 R108, -RZ, RZ, 0, 1.1920928955078125e-07 ;  /* 0x00000002ff6c7431 */ /* 0x000fc400000001ff */
[----:B-1----:R-:W-:Y:S01]  /*e620*/  FMUL.FTZ R109, R109, R118 ;  /* 0x000000766d6d7220 */ /* 0x002fe20000410000 */
[----:B0-----:R-:W-:-:S04]  /*e630*/  FSETP.GTU.FTZ.AND P2, PT, R23, R116, PT ;  /* 0x000000741700720b */ /* 0x001fc80003f5c000 */
        /* <DEDUP_REMOVED lines=15> */
.L_x_10003:
        /* <DEDUP_REMOVED lines=13> */
.L_x_10005:
[----:B------:R-:W-:Y:S05]  /*e800*/  BSYNC.RECONVERGENT B2 ;  /* 0x0000000000027941 */ /* 0x000fea0003800200 */
.L_x_10004:
        /* <DEDUP_REMOVED lines=43> */
.L_x_10002:
[----:B------:R-:W-:Y:S05]  /*eac0*/  BSYNC.RECONVERGENT B1 ;  /* 0x0000000000017941 */ /* 0x000fea0003800200 */
.L_x_10001:
        /* <DEDUP_REMOVED lines=25> */
.L_x_10008:
        /* <DEDUP_REMOVED lines=13> */
.L_x_10010:
[----:B------:R-:W-:Y:S05]  /*ed30*/  BSYNC.RECONVERGENT B2 ;  /* 0x0000000000027941 */ /* 0x000fea0003800200 */
.L_x_10009:
        /* <DEDUP_REMOVED lines=43> */
.L_x_10007:
[----:B------:R-:W-:Y:S05]  /*eff0*/  BSYNC.RECONVERGENT B1 ;  /* 0x0000000000017941 */ /* 0x000fea0003800200 */
.L_x_10006:
        /* <DEDUP_REMOVED lines=25> */
.L_x_10013:
        /* <DEDUP_REMOVED lines=13> */
.L_x_10015:
[----:B------:R-:W-:Y:S05]  /*f260*/  BSYNC.RECONVERGENT B2 ;  /* 0x0000000000027941 */ /* 0x000fea0003800200 */
.L_x_10014:
        /* <DEDUP_REMOVED lines=43> */
.L_x_10012:
[----:B------:R-:W-:Y:S05]  /*f520*/  BSYNC.RECONVERGENT B1 ;  /* 0x0000000000017941 */ /* 0x000fea0003800200 */
.L_x_10011:
        /* <DEDUP_REMOVED lines=25> */
.L_x_10018:
        /* <DEDUP_REMOVED lines=13> */
.L_x_10020:
[----:B------:R-:W-:Y:S05]  /*f790*/  BSYNC.RECONVERGENT B2 ;  /* 0x0000000000027941 */ /* 0x000fea0003800200 */
.L_x_10019:
        /* <DEDUP_REMOVED lines=43> */
.L_x_10017:
[----:B------:R-:W-:Y:S05]  /*fa50*/  BSYNC.RECONVERGENT B1 ;  /* 0x0000000000017941 */ /* 0x000fea0003800200 */
.L_x_10016:
        /* <DEDUP_REMOVED lines=23> */
.L_x_10023:
        /* <DEDUP_REMOVED lines=13> */
.L_x_10025:
[----:B------:R-:W-:Y:S05]  /*fca0*/  BSYNC.RECONVERGENT B2 ;  /* 0x0000000000027941 */ /* 0x000fea0003800200 */
.L_x_10024:
        /* <DEDUP_REMOVED lines=43> */
.L_x_10022:
[----:B------:R-:W-:Y:S05]  /*ff60*/  BSYNC.RECONVERGENT B1 ;  /* 0x0000000000017941 */ /* 0x000fea0003800200 */
.L_x_10021:
        /* <DEDUP_REMOVED lines=23> */
.L_x_10028:
        /* <DEDUP_REMOVED lines=13> */
.L_x_10030:
[----:B------:R-:W-:Y:S05]  /*101b0*/  BSYNC.RECONVERGENT B2 ;  /* 0x0000000000027941 */ /* 0x000fea0003800200 */
.L_x_10029:
        /* <DEDUP_REMOVED lines=43> */
.L_x_10027:
[----:B------:R-:W-:Y:S05]  /*10470*/  BSYNC.RECONVERGENT B1 ;  /* 0x0000000000017941 */ /* 0x000fea0003800200 */
.L_x_10026:
        /* <DEDUP_REMOVED lines=23> */
.L_x_10033:
        /* <DEDUP_REMOVED lines=13> */
.L_x_10035:
[----:B------:R-:W-:Y:S05]  /*106c0*/  BSYNC.RECONVERGENT B2 ;  /* 0x0000000000027941 */ /* 0x000fea0003800200 */
.L_x_10034:
        /* <DEDUP_REMOVED lines=43> */
.L_x_10032:
[----:B------:R-:W-:Y:S05]  /*10980*/  BSYNC.RECONVERGENT B1 ;  /* 0x0000000000017941 */ /* 0x000fea0003800200 */
.L_x_10031:
        /* <DEDUP_REMOVED lines=14> */
.L_x_9995:
        /* <DEDUP_REMOVED lines=43> */
.L_x_10036:
[----:B------:R-:W-:Y:S01]  /*10d20*/  MOV R100, R104 ;  /* 0x0000006800647202 */ /* 0x000fe20000000f00 */
[----:B------:R-:W-:-:S07]  /*10d30*/  VIADD R102, R102, 0x80 ;  /* 0x0000008066667836 */ /* 0x000fce0000000000 */
.L_x_9913:
[----:B------:R-:W-:Y:S05]  /*10d40*/  BSYNC.RECONVERGENT B0 ;  /* 0x0000000000007941 */ /* 0x000fea0003800200 */
.L_x_9912:
        /* <DEDUP_REMOVED lines=35> */
.L_x_10042:
        /* <DEDUP_REMOVED lines=13> */
.L_x_10044:
[----:B------:R-:W-:Y:S05]  /*11050*/  BSYNC.RECONVERGENT B2 ;  /* 0x0000000000027941 */ /* 0x000fea0003800200 */
.L_x_10043:
        /* <DEDUP_REMOVED lines=43> */
.L_x_10041:
[----:B------:R-:W-:Y:S05]  /*11310*/  BSYNC.RECONVERGENT B1 ;  /* 0x0000000000017941 */ /* 0x000fea0003800200 */
.L_x_10040:
[----:B------:R-:W1:Y:S01]  /*11320*/  LDC R116, c[0x0][0x408] ;  /* 0x00010200ff747b82 */ /* 0x000e620000000800 */
[----:B------:R-:W-:Y:S01]  /*11330*/  I2FP.F32.U32 R15, R14 ;  /* 0x0000000e000f7245 */ /* 0x000fe20000201000 */
[----:B0-----:R-:W-:Y:S01]  /*11340*/  IMAD.MOV.U32 R112, RZ, RZ, 0x2f800000 ;  /* 0x2f800000ff707424 */ /* 0x001fe200078e00ff */
[----:B------:R-:W-:Y:S01]  /*11350*/  ISETP.NE.AND P2, PT, R16, 0x1, PT ;  /* 0x000000011000780c */ /* 0x000fe20003f45270 */
[----:B-----5:R-:W-:Y:S01]  /*11360*/  HADD2.F32 R17, -RZ, R96.H0_H0 ;  /* 0x20000060ff117230 */ /* 0x020fe20000004100 */
[----:B------:R-:W-:Y:S01]  /*11370*/  LOP3.LUT R5, R5, 0xffffffef, RZ, 0xc0, !PT ;  /* 0xffffffef05057812 */ /* 0x000fe200078ec0ff */
[----:B------:R-:W-:Y:S01]  /*11380*/  FFMA.FTZ R15, R15, R112, 1.1641532182693481445e-10 ;  /* 0x2f0000000f0f7423 */ /* 0x000fe20000010070 */
[----:B------:R-:W-:Y:S01]  /*11390*/  BSSY.RECONVERGENT B1, `(.L_x_10045) ;  /* 0x000004b000017945 */ /* 0x000fe20003800200 */
[----:B------:R-:W0:Y:S01]  /*113a0*/  LDC R114, c[0x0][0x404] ;  /* 0x00010100ff727b82 */ /* 0x000e220000000800 */
[----:B------:R-:W-:Y:S01]  /*113b0*/  IMAD.MOV.U32 R18, RZ, RZ, 0x2 ;  /* 0x00000002ff127424 */ /* 0x000fe200078e00ff */
[----:B------:R-:W-:Y:S01]  /*113c0*/  MOV R14, R12 ;  /* 0x0000000c000e7202 */ /* 0x000fe20000000f00 */
        /* <DEDUP_REMOVED lines=14> */
.L_x_10047:
        /* <DEDUP_REMOVED lines=13> */
.L_x_10049:
[----:B------:R-:W-:Y:S05]  /*11580*/  BSYNC.RECONVERGENT B2 ;  /* 0x0000000000027941 */ /* 0x000fea0003800200 */
.L_x_10048:
        /* <DEDUP_REMOVED lines=43> */
.L_x_10046:
[----:B------:R-:W-:Y:S05]  /*11840*/  BSYNC.RECONVERGENT B1 ;  /* 0x0000000000017941 */ /* 0x000fea0003800200 */
.L_x_10045:
        /* <DEDUP_REMOVED lines=25> */
.L_x_10052:
        /* <DEDUP_REMOVED lines=13> */
.L_x_10054:
[----:B------:R-:W-:Y:S05]  /*11ab0*/  BSYNC.RECONVERGENT B2 ;  /* 0x0000000000027941 */ /* 0x000fea0003800200 */
.L_x_10053:
        /* <DEDUP_REMOVED lines=43> */
.L_x_10051:
[----:B------:R-:W-:Y:S05]  /*11d70*/  BSYNC.RECONVERGENT B1 ;  /* 0x0000000000017941 */ /* 0x000fea0003800200 */
.L_x_10050:
[----:B------:R-:W-:Y:S01]  /*11d80*/  I2FP.F32.U32 R15, R10 ;  /* 0x0000000a000f7245 */ /* 0x000fe20000201000 */
[----:B------:R-:W-:Y:S01]  /*11d90*/  HADD2.F32 R17, -RZ, R96.H1_H1 ;  /* 0x30000060ff117230 */ /* 0x000fe20000004100 */
        /* <DEDUP_REMOVED lines=20> */
.L_x_10057:
        /* <DEDUP_REMOVED lines=13> */
.L_x_10059:
[----:B------:R-:W-:Y:S05]  /*11fb0*/  BSYNC.RECONVERGENT B2 ;  /* 0x0000000000027941 */ /* 0x000fea0003800200 */
.L_x_10058:
        /* <DEDUP_REMOVED lines=43> */
.L_x_10056:
[----:B------:R-:W-:Y:S05]  /*12270*/  BSYNC.RECONVERGENT B1 ;  /* 0x0000000000017941 */ /* 0x000fea0003800200 */
.L_x_10055:
        /* <DEDUP_REMOVED lines=25> */
.L_x_10062:
        /* <DEDUP_REMOVED lines=13> */
.L_x_10064:
[----:B------:R-:W-:Y:S05]  /*124e0*/  BSYNC.RECONVERGENT B2 ;  /* 0x0000000000027941 */ /* 0x000fea0003800200 */
.L_x_10063:
        /* <DEDUP_REMOVED lines=43> */
.L_x_10061:
[----:B------:R-:W-:Y:S05]  /*127a0*/  BSYNC.RECONVERGENT B1 ;  /* 0x0000000000017941 */ /* 0x000fea0003800200 */
.L_x_10060:
        /* <DEDUP_REMOVED lines=22> */
.L_x_10067:
        /* <DEDUP_REMOVED lines=13> */
.L_x_10069:
[----:B------:R-:W-:Y:S05]  /*129e0*/  BSYNC.RECONVERGENT B2 ;  /* 0x0000000000027941 */ /* 0x000fea0003800200 */
.L_x_10068:
        /* <DEDUP_REMOVED lines=43> */
.L_x_10066:
[----:B------:R-:W-:Y:S05]  /*12ca0*/  BSYNC.RECONVERGENT B1 ;  /* 0x0000000000017941 */ /* 0x000fea0003800200 */
.L_x_10065:
        /* <DEDUP_REMOVED lines=25> */
.L_x_10072:
        /* <DEDUP_REMOVED lines=13> */
.L_x_10074:
[----:B------:R-:W-:Y:S05]  /*12f10*/  BSYNC.RECONVERGENT B2 ;  /* 0x0000000000027941 */ /* 0x000fea0003800200 */
.L_x_10073:
        /* <DEDUP_REMOVED lines=43> */
.L_x_10071:
[----:B------:R-:W-:Y:S05]  /*131d0*/  BSYNC.RECONVERGENT B1 ;  /* 0x0000000000017941 */ /* 0x000fea0003800200 */
.L_x_10070:
[----:B------:R-:W-:Y:S01]  /*131e0*/  I2FP.F32.U32 R17, R10 ;  /* 0x0000000a00117245 */ /* 0x000fe20000201000 */
[----:B------:R-:W-:Y:S01]  /*131f0*/  HADD2.F32 R97, -RZ, R97.H1_H1 ;  /* 0x30000061ff617230 */ /* 0x000fe20000004100 */
        /* <DEDUP_REMOVED lines=20> */
.L_x_10077:
        /* <DEDUP_REMOVED lines=13> */
.L_x_10079:
[----:B------:R-:W-:Y:S05]  /*13410*/  BSYNC.RECONVERGENT B2 ;  /* 0x0000000000027941 */ /* 0x000fea0003800200 */
.L_x_10078:
        /* <DEDUP_REMOVED lines=43> */
.L_x_10076:
[----:B------:R-:W-:Y:S05]  /*136d0*/  BSYNC.RECONVERGENT B1 ;  /* 0x0000000000017941 */ /* 0x000fea0003800200 */
.L_x_10075:
        /* <DEDUP_REMOVED lines=25> */
.L_x_10082:
        /* <DEDUP_REMOVED lines=13> */
.L_x_10084:
[----:B------:R-:W-:Y:S05]  /*13940*/  BSYNC.RECONVERGENT B2 ;  /* 0x0000000000027941 */ /* 0x000fea0003800200 */
.L_x_10083:
        /* <DEDUP_REMOVED lines=43> */
.L_x_10081:
[----:B------:R-:W-:Y:S05]  /*13c00*/  BSYNC.RECONVERGENT B1 ;  /* 0x0000000000017941 */ /* 0x000fea0003800200 */
.L_x_10080:
        /* <DEDUP_REMOVED lines=20> */
.L_x_10087:
        /* <DEDUP_REMOVED lines=13> */
.L_x_10089:
[----:B------:R-:W-:Y:S05]  /*13e20*/  BSYNC.RECONVERGENT B2 ;  /* 0x0000000000027941 */ /* 0x000fea0003800200 */
.L_x_10088:
        /* <DEDUP_REMOVED lines=43> */
.L_x_10086:
[----:B------:R-:W-:Y:S05]  /*140e0*/  BSYNC.RECONVERGENT B1 ;  /* 0x0000000000017941 */ /* 0x000fea0003800200 */
.L_x_10085:
        /* <DEDUP_REMOVED lines=25> */
.L_x_10092:
        /* <DEDUP_REMOVED lines=13> */
.L_x_10094:
[----:B------:R-:W-:Y:S05]  /*14350*/  BSYNC.RECONVERGENT B2 ;  /* 0x0000000000027941 */ /* 0x000fea0003800200 */
.L_x_10093:
        /* <DEDUP_REMOVED lines=43> */
.L_x_10091:
[----:B------:R-:W-:Y:S05]  /*14610*/  BSYNC.RECONVERGENT B1 ;  /* 0x0000000000017941 */ /* 0x000fea0003800200 */
.L_x_10090:
        /* <DEDUP_REMOVED lines=20> */
.L_x_10097:
        /* <DEDUP_REMOVED lines=13> */
.L_x_10099:
[----:B------:R-:W-:Y:S05]  /*14830*/  BSYNC.RECONVERGENT B2 ;  /* 0x0000000000027941 */ /* 0x000fea0003800200 */
.L_x_10098:
        /* <DEDUP_REMOVED lines=43> */
.L_x_10096:
[----:B------:R-:W-:Y:S05]  /*14af0*/  BSYNC.RECONVERGENT B1 ;  /* 0x0000000000017941 */ /* 0x000fea0003800200 */
.L_x_10095:
        /* <DEDUP_REMOVED lines=25> */
.L_x_10102:
        /* <DEDUP_REMOVED lines=13> */
.L_x_10104:
[----:B------:R-:W-:Y:S05]  /*14d60*/  BSYNC.RECONVERGENT B2 ;  /* 0x0000000000027941 */ /* 0x000fea0003800200 */
.L_x_10103:
        /* <DEDUP_REMOVED lines=43> */
.L_x_10101:
[----:B------:R-:W-:Y:S05]  /*15020*/  BSYNC.RECONVERGENT B1 ;  /* 0x0000000000017941 */ /* 0x000fea0003800200 */
.L_x_10100:
        /* <DEDUP_REMOVED lines=20> */
.L_x_10107:
        /* <DEDUP_REMOVED lines=13> */
.L_x_10109:
[----:B------:R-:W-:Y:S05]  /*15240*/  BSYNC.RECONVERGENT B2 ;  /* 0x0000000000027941 */ /* 0x000fea0003800200 */
.L_x_10108:
        /* <DEDUP_REMOVED lines=43> */
.L_x_10106:
[----:B------:R-:W-:Y:S05]  /*15500*/  BSYNC.RECONVERGENT B1 ;  /* 0x0000000000017941 */ /* 0x000fea0003800200 */
.L_x_10105:
        /* <DEDUP_REMOVED lines=25> */
.L_x_10112:
        /* <DEDUP_REMOVED lines=13> */
.L_x_10114:
[----:B------:R-:W-:Y:S05]  /*15770*/  BSYNC.RECONVERGENT B2 ;  /* 0x0000000000027941 */ /* 0x000fea0003800200 */
.L_x_10113:
        /* <DEDUP_REMOVED lines=43> */
.L_x_10111:
[----:B------:R-:W-:Y:S05]  /*15a30*/  BSYNC.RECONVERGENT B1 ;  /* 0x0000000000017941 */ /* 0x000fea0003800200 */
.L_x_10110:
        /* <DEDUP_REMOVED lines=20> */
.L_x_10117:
        /* <DEDUP_REMOVED lines=15> */
.L_x_10119:
[----:B------:R-:W-:Y:S05]  /*15c70*/  BSYNC.RECONVERGENT B2 ;  /* 0x0000000000027941 */ /* 0x000fea0003800200 */
.L_x_10118:
        /* <DEDUP_REMOVED lines=43> */
.L_x_10116:
[----:B------:R-:W-:Y:S05]  /*15f30*/  BSYNC.RECONVERGENT B1 ;  /* 0x0000000000017941 */ /* 0x000fea0003800200 */
.L_x_10115:
        /* <DEDUP_REMOVED lines=18> */
.L_x_10039:
        /* <DEDUP_REMOVED lines=16> */
.L_x_10123:
        /* <DEDUP_REMOVED lines=13> */
.L_x_10125:
[----:B------:R-:W-:Y:S05]  /*16230*/  BSYNC.RECONVERGENT B2 ;  /* 0x0000000000027941 */ /* 0x000fea0003800200 */
.L_x_10124:
        /* <DEDUP_REMOVED lines=43> */
.L_x_10122:
[----:B------:R-:W-:Y:S05]  /*164f0*/  BSYNC.RECONVERGENT B1 ;  /* 0x0000000000017941 */ /* 0x000fea0003800200 */
.L_x_10121:
[----:B------:R-:W1:Y:S01]  /*16500*/  LDC R118, c[0x0][0x408] ;  /* 0x00010200ff767b82 */ /* 0x000e620000000800 */
[----:B------:R-:W-:Y:S01]  /*16510*/  I2FP.F32.U32 R101, R101 ;  /* 0x0000006500657245 */ /* 0x000fe20000201000 */
[----:B0-----:R-:W-:Y:S02]  /*16520*/  HFMA2 R114, -RZ, RZ, 0.1171875, 0 ;  /* 0x2f800000ff727431 */ /* 0x001fe400000001ff */
[----:B-----5:R-:W-:Y:S01]  /*16530*/  HADD2.F32 R113, -RZ, R96.H0_H0 ;  /* 0x20000060ff717230 */ /* 0x020fe20000004100 */
[----:B------:R-:W-:Y:S01]  /*16540*/  ISETP.NE.AND P2, PT, R106, 0x1, PT ;  /* 0x000000016a00780c */ /* 0x000fe20003f45270 */
[----:B------:R-:W-:Y:S01]  /*16550*/  @P1 HADD2.F32 R10, -RZ, R24.H0_H0 ;  /* 0x20000018ff0a1230 */ /* 0x000fe20000004100 */
[----:B------:R-:W-:Y:S01]  /*16560*/  LOP3.LUT R5, R5, 0xffffffef, RZ, 0xc0, !PT ;  /* 0xffffffef05057812 */ /* 0x000fe200078ec0ff */
[----:B------:R-:W-:Y:S01]  /*16570*/  FFMA.FTZ R101, R101, R114, 1.1641532182693481445e-10 ;  /* 0x2f00000065657423 */ /* 0x000fe20000010072 */
[----:B------:R-:W0:Y:S01]  /*16580*/  LDC R116, c[0x0][0x404] ;  /* 0x00010100ff747b82 */ /* 0x000e220000000800 */
[----:B------:R-:W-:Y:S01]  /*16590*/  BSSY.RECONVERGENT B1, `(.L_x_10126) ;  /* 0x000004c000017945 */ /* 0x000fe20003800200 */
[----:B------:R-:W-:-:S02]  /*165a0*/  IMAD.MOV.U32 R108, RZ, RZ, 0x2 ;  /* 0x00000002ff6c7424 */ /* 0x000fc400078e00ff */
        /* <DEDUP_REMOVED lines=17> */
.L_x_10128:
        /* <DEDUP_REMOVED lines=13> */
.L_x_10130:
[----:B------:R-:W-:Y:S05]  /*16790*/  BSYNC.RECONVERGENT B2 ;  /* 0x0000000000027941 */ /* 0x000fea0003800200 */
.L_x_10129:
        /* <DEDUP_REMOVED lines=43> */
.L_x_10127:
[----:B------:R-:W-:Y:S05]  /*16a50*/  BSYNC.RECONVERGENT B1 ;  /* 0x0000000000017941 */ /* 0x000fea0003800200 */
.L_x_10126:
        /* <DEDUP_REMOVED lines=25> */
.L_x_10133:
        /* <DEDUP_REMOVED lines=13> */
.L_x_10135:
[----:B------:R-:W-:Y:S05]  /*16cc0*/  BSYNC.RECONVERGENT B2 ;  /* 0x0000000000027941 */ /* 0x000fea0003800200 */
.L_x_10134:
        /* <DEDUP_REMOVED lines=43> */
.L_x_10132:
[----:B------:R-:W-:Y:S05]  /*16f80*/  BSYNC.RECONVERGENT B1 ;  /* 0x0000000000017941 */ /* 0x000fea0003800200 */
.L_x_10131:
        /* <DEDUP_REMOVED lines=25> */
.L_x_10138:
        /* <DEDUP_REMOVED lines=13> */
.L_x_10140:
[----:B------:R-:W-:Y:S05]  /*171f0*/  BSYNC.RECONVERGENT B2 ;  /* 0x0000000000027941 */ /* 0x000fea0003800200 */
.L_x_10139:
        /* <DEDUP_REMOVED lines=43> */
.L_x_10137:
[----:B------:R-:W-:Y:S05]  /*174b0*/  BSYNC.RECONVERGENT B1 ;  /* 0x0000000000017941 */ /* 0x000fea0003800200 */
.L_x_10136:
        /* <DEDUP_REMOVED lines=25> */
.L_x_10143:
        /* <DEDUP_REMOVED lines=13> */
.L_x_10145:
[----:B------:R-:W-:Y:S05]  /*17720*/  BSYNC.RECONVERGENT B2 ;  /* 0x0000000000027941 */ /* 0x000fea0003800200 */
.L_x_10144:
        /* <DEDUP_REMOVED lines=43> */
.L_x_10142:
[----:B------:R-:W-:Y:S05]  /*179e0*/  BSYNC.RECONVERGENT B1 ;  /* 0x0000000000017941 */ /* 0x000fea0003800200 */
.L_x_10141:
        /* <DEDUP_REMOVED lines=23> */
.L_x_10148:
        /* <DEDUP_REMOVED lines=13> */
.L_x_10150:
[----:B------:R-:W-:Y:S05]  /*17c30*/  BSYNC.RECONVERGENT B2 ;  /* 0x0000000000027941 */ /* 0x000fea0003800200 */
.L_x_10149:
        /* <DEDUP_REMOVED lines=43> */
.L_x_10147:
[----:B------:R-:W-:Y:S05]  /*17ef0*/  BSYNC.RECONVERGENT B1 ;  /* 0x0000000000017941 */ /* 0x000fea0003800200 */
.L_x_10146:
        /* <DEDUP_REMOVED lines=23> */
.L_x_10153:
        /* <DEDUP_REMOVED lines=13> */
.L_x_10155:
[----:B------:R-:W-:Y:S05]  /*18140*/  BSYNC.RECONVERGENT B2 ;  /* 0x0000000000027941 */ /* 0x000fea0003800200 */
.L_x_10154:
        /* <DEDUP_REMOVED lines=43> */
.L_x_10152:
[----:B------:R-:W-:Y:S05]  /*18400*/  BSYNC.RECONVERGENT B1 ;  /* 0x0000000000017941 */ /* 0x000fea0003800200 */
.L_x_10151:
        /* <DEDUP_REMOVED lines=23> */
.L_x_10158:
        /* <DEDUP_REMOVED lines=13> */
.L_x_10160:
[----:B------:R-:W-:Y:S05]  /*18650*/  BSYNC.RECONVERGENT B2 ;  /* 0x0000000000027941 */ /* 0x000fea0003800200 */
.L_x_10159:
        /* <DEDUP_REMOVED lines=43> */
.L_x_10157:
[----:B------:R-:W-:Y:S05]  /*18910*/  BSYNC.RECONVERGENT B1 ;  /* 0x0000000000017941 */ /* 0x000fea0003800200 */
.L_x_10156:
        /* <DEDUP_REMOVED lines=14> */
.L_x_10120:
        /* <DEDUP_REMOVED lines=43> */
.L_x_10161:
[----:B------:R-:W-:Y:S02]  /*18cb0*/  IMAD.MOV.U32 R100, RZ, RZ, R104 ;  /* 0x000000ffff647224 */ /* 0x000fe400078e0068 */
[----:B------:R-:W-:-:S07]  /*18cc0*/  VIADD R102, R102, 0x80 ;  /* 0x0000008066667836 */ /* 0x000fce0000000000 */
.L_x_10038:
[----:B------:R-:W-:Y:S05]  /*18cd0*/  BSYNC.RECONVERGENT B0 ;  /* 0x0000000000007941 */ /* 0x000fea0003800200 */
.L_x_10037:
        /* <DEDUP_REMOVED lines=33> */
.L_x_10167:
        /* <DEDUP_REMOVED lines=13> */
.L_x_10169:
[----:B------:R-:W-:Y:S05]  /*18fc0*/  BSYNC.RECONVERGENT B2 ;  /* 0x0000000000027941 */ /* 0x000fea0003800200 */
.L_x_10168:
        /* <DEDUP_REMOVED lines=43> */
.L_x_10166:
[----:B------:R-:W-:Y:S05]  /*19280*/  BSYNC.RECONVERGENT B1 ;  /* 0x0000000000017941 */ /* 0x000fea0003800200 */
.L_x_10165:
[----:B0-----:R-:W0:Y:S01]  /*19290*/  LDC R116, c[0x0][0x408] ;  /* 0x00010200ff747b82 */ /* 0x001e220000000800 */
[----:B------:R-:W-:Y:S01]  /*192a0*/  I2FP.F32.U32 R15, R14 ;  /* 0x0000000e000f7245 */ /* 0x000fe20000201000 */
[----:B------:R-:W-:Y:S01]  /*192b0*/  IMAD.MOV.U32 R112, RZ, RZ, 0x2f800000 ;  /* 0x2f800000ff707424 */ /* 0x000fe200078e00ff */
[----:B------:R-:W-:Y:S01]  /*192c0*/  LOP3.LUT R5, R5, 0xffffffdf, RZ, 0xc0, !PT ;  /* 0xffffffdf05057812 */ /* 0x000fe200078ec0ff */
[----:B-----5:R-:W-:Y:S01]  /*192d0*/  HADD2.F32 R17, -RZ, R96.H0_H0 ;  /* 0x20000060ff117230 */ /* 0x020fe20000004100 */
[----:B------:R-:W-:Y:S01]  /*192e0*/  BSSY.RECONVERGENT B1, `(.L_x_10170) ;  /* 0x000004d000017945 */ /* 0x000fe20003800200 */
[----:B------:R-:W-:Y:S01]  /*192f0*/  FFMA.FTZ R15, R15, R112, 1.1641532182693481445e-10 ;  /* 0x2f0000000f0f7423 */ /* 0x000fe20000010070 */
[----:B------:R-:W-:Y:S01]  /*19300*/  HFMA2 R18, -RZ, RZ, 0, 1.1920928955078125e-07 ;  /* 0x00000002ff127431 */ /* 0x000fe200000001ff */
[----:B------:R-:W1:Y:S01]  /*19310*/  LDC R114, c[0x0][0x404] ;  /* 0x00010100ff727b82 */ /* 0x000e620000000800 */
[----:B------:R-:W-:Y:S02]  /*19320*/  IMAD.MOV.U32 R14, RZ, RZ, R12 ;  /* 0x000000ffff0e7224 */ /* 0x000fe400078e000c */
        /* <DEDUP_REMOVED lines=15> */
.L_x_10172:
        /* <DEDUP_REMOVED lines=13> */
.L_x_10174:
[----:B------:R-:W-:Y:S05]  /*194f0*/  BSYNC.RECONVERGENT B2 ;  /* 0x0000000000027941 */ /* 0x000fea0003800200 */
.L_x_10173:
        /* <DEDUP_REMOVED lines=43> */
.L_x_10171:
[----:B------:R-:W-:Y:S05]  /*197b0*/  BSYNC.RECONVERGENT B1 ;  /* 0x0000000000017941 */ /* 0x000fea0003800200 */
.L_x_10170:
        /* <DEDUP_REMOVED lines=25> */
.L_x_10177:
        /* <DEDUP_REMOVED lines=13> */
.L_x_10179:
[----:B------:R-:W-:Y:S05]  /*19a20*/  BSYNC.RECONVERGENT B2 ;  /* 0x0000000000027941 */ /* 0x000fea0003800200 */
.L_x_10178:
        /* <DEDUP_REMOVED lines=43> */
.L_x_10176:
[----:B------:R-:W-:Y:S05]  /*19ce0*/  BSYNC.RECONVERGENT B1 ;  /* 0x0000000000017941 */ /* 0x000fea0003800200 */
.L_x_10175:
        /* <DEDUP_REMOVED lines=22> */
.L_x_10182:
        /* <DEDUP_REMOVED lines=13> */
.L_x_10184:
[----:B------:R-:W-:Y:S05]  /*19f20*/  BSYNC.RECONVERGENT B2 ;  /* 0x0000000000027941 */ /* 0x000fea0003800200 */
.L_x_10183:
        /* <DEDUP_REMOVED lines=43> */
.L_x_10181:
[----:B------:R-:W-:Y:S05]  /*1a1e0*/  BSYNC.RECONVERGENT B1 ;  /* 0x0000000000017941 */ /* 0x000fea0003800200 */
.L_x_10180:
        /* <DEDUP_REMOVED lines=25> */
.L_x_10187:
        /* <DEDUP_REMOVED lines=13> */
.L_x_10189:
[----:B------:R-:W-:Y:S05]  /*1a450*/  BSYNC.RECONVERGENT B2 ;  /* 0x0000000000027941 */ /* 0x000fea0003800200 */
.L_x_10188:
        /* <DEDUP_REMOVED lines=43> */
.L_x_10186:
[----:B------:R-:W-:Y:S05]  /*1a710*/  BSYNC.RECONVERGENT B1 ;  /* 0x0000000000017941 */ /* 0x000fea0003800200 */
.L_x_10185:
        /* <DEDUP_REMOVED lines=22> */
.L_x_10192:
        /* <DEDUP_REMOVED lines=13> */
.L_x_10194:
[----:B------:R-:W-:Y:S05]  /*1a950*/  BSYNC.RECONVERGENT B2 ;  /* 0x0000000000027941 */ /* 0x000fea0003800200 */
.L_x_10193:
        /* <DEDUP_REMOVED lines=43> */
.L_x_10191:
[----:B------:R-:W-:Y:S05]  /*1ac10*/  BSYNC.RECONVERGENT B1 ;  /* 0x0000000000017941 */ /* 0x000fea0003800200 */
.L_x_10190:
        /* <DEDUP_REMOVED lines=25> */
.L_x_10197:
        /* <DEDUP_REMOVED lines=13> */
.L_x_10199:
[----:B------:R-:W-:Y:S05]  /*1ae80*/  BSYNC.RECONVERGENT B2 ;  /* 0x0000000000027941 */ /* 0x000fea0003800200 */
.L_x_10198:
        /* <DEDUP_REMOVED lines=43> */
.L_x_10196:
[----:B------:R-:W-:Y:S05]  /*1b140*/  BSYNC.RECONVERGENT B1 ;  /* 0x0000000000017941 */ /* 0x000fea0003800200 */
.L_x_10195:
        /* <DEDUP_REMOVED lines=22> */
.L_x_10202:
        /* <DEDUP_REMOVED lines=13> */
.L_x_10204:
[----:B------:R-:W-:Y:S05]  /*1b380*/  BSYNC.RECONVERGENT B2 ;  /* 0x0000000000027941 */ /* 0x000fea0003800200 */
.L_x_10203:
        /* <DEDUP_REMOVED lines=43> */
.L_x_10201:
[----:B------:R-:W-:Y:S05]  /*1b640*/  BSYNC.RECONVERGENT B1 ;  /* 0x0000000000017941 */ /* 0x000fea0003800200 */
.L_x_10200:
        /* <DEDUP_REMOVED lines=25> */
.L_x_10207:
        /* <DEDUP_REMOVED lines=13> */
.L_x_10209:
[----:B------:R-:W-:Y:S05]  /*1b8b0*/  BSYNC.RECONVERGENT B2 ;  /* 0x0000000000027941 */ /* 0x000fea0003800200 */
.L_x_10208:
        /* <DEDUP_REMOVED lines=43> */
.L_x_10206:
[----:B------:R-:W-:Y:S05]  /*1bb70*/  BSYNC.RECONVERGENT B1 ;  /* 0x0000000000017941 */ /* 0x000fea0003800200 */
.L_x_10205:
        /* <DEDUP_REMOVED lines=22> */
.L_x_10212:
        /* <DEDUP_REMOVED lines=13> */
.L_x_10214:
[----:B------:R-:W-:Y:S05]  /*1bdb0*/  BSYNC.RECONVERGENT B2 ;  /* 0x0000000000027941 */ /* 0x000fea0003800200 */
.L_x_10213:
        /* <DEDUP_REMOVED lines=43> */
.L_x_10211:
[----:B------:R-:W-:Y:S05]  /*1c070*/  BSYNC.RECONVERGENT B1 ;  /* 0x0000000000017941 */ /* 0x000fea0003800200 */
.L_x_10210:
        /* <DEDUP_REMOVED lines=25> */
.L_x_10217:
        /* <DEDUP_REMOVED lines=13> */
.L_x_10219:
[----:B------:R-:W-:Y:S05]  /*1c2e0*/  BSYNC.RECONVERGENT B2 ;  /* 0x0000000000027941 */ /* 0x000fea0003800200 */
.L_x_10218:
        /* <DEDUP_REMOVED lines=43> */
.L_x_10216:
[----:B------:R-:W-:Y:S05]  /*1c5a0*/  BSYNC.RECONVERGENT B1 ;  /* 0x0000000000017941 */ /* 0x000fea0003800200 */
.L_x_10215:
        /* <DEDUP_REMOVED lines=20> */
.L_x_10222:
        /* <DEDUP_REMOVED lines=13> */
.L_x_10224:
[----:B------:R-:W-:Y:S05]  /*1c7c0*/  BSYNC.RECONVERGENT B2 ;  /* 0x0000000000027941 */ /* 0x000fea0003800200 */
.L_x_10223:
        /* <DEDUP_REMOVED lines=43> */
.L_x_10221:
[----:B------:R-:W-:Y:S05]  /*1ca80*/  BSYNC.RECONVERGENT B1 ;  /* 0x0000000000017941 */ /* 0x000fea0003800200 */
.L_x_10220:
        /* <DEDUP_REMOVED lines=25> */
.L_x_10227:
        /* <DEDUP_REMOVED lines=13> */
.L_x_10229:
[----:B------:R-:W-:Y:S05]  /*1ccf0*/  BSYNC.RECONVERGENT B2 ;  /* 0x0000000000027941 */ /* 0x000fea0003800200 */
.L_x_10228:
        /* <DEDUP_REMOVED lines=43> */
.L_x_10226:
[----:B------:R-:W-:Y:S05]  /*1cfb0*/  BSYNC.RECONVERGENT B1 ;  /* 0x0000000000017941 */ /* 0x000fea0003800200 */
.L_x_10225:
        /* <DEDUP_REMOVED lines=20> */
.L_x_10232:
        /* <DEDUP_REMOVED lines=13> */
.L_x_10234:
[----:B------:R-:W-:Y:S05]  /*1d1d0*/  BSYNC.RECONVERGENT B2 ;  /* 0x0000000000027941 */ /* 0x000fea0003800200 */
.L_x_10233:
        /* <DEDUP_REMOVED lines=43> */
.L_x_10231:
[----:B------:R-:W-:Y:S05]  /*1d490*/  BSYNC.RECONVERGENT B1 ;  /* 0x0000000000017941 */ /* 0x000fea0003800200 */
.L_x_10230:
[----:B------:R-:W-:Y:S01]  /*1d4a0*/  I2FP.F32.U32 R97, R20 ;  /* 0x0000001400617245 */ /* 0x000fe20000201000 */
[----:B------:R-:W-:Y:S01]  /*1d4b0*/  HADD2.F32 R151, -RZ, R31.H0_H0 ;  /* 0x2000001fff977230 */ /* 0x000fe20000004100 */
[----:B------:R-:W-:Y:S01]  /*1d4c0*/  BSSY.RECONVERGENT B1, `(.L_x_10235) ;  /* 0x0000050000017945 */ /* 0x000fe20003800200 */
[----:B------:R-:W-:Y:S02]  /*1d4d0*/  HFMA2 R124, -RZ, RZ, 0, 1.1920928955078125e-07 ;  /* 0x00000002ff7c7431 */ /* 0x000fe400000001ff */
        /* <DEDUP_REMOVED lines=21> */
.L_x_10237:
        /* <DEDUP_REMOVED lines=13> */
.L_x_10239:
[----:B------:R-:W-:Y:S05]  /*1d700*/  BSYNC.RECONVERGENT B2 ;  /* 0x0000000000027941 */ /* 0x000fea0003800200 */
.L_x_10238:
        /* <DEDUP_REMOVED lines=43> */
.L_x_10236:
[----:B------:R-:W-:Y:S05]  /*1d9c0*/  BSYNC.RECONVERGENT B1 ;  /* 0x0000000000017941 */ /* 0x000fea0003800200 */
.L_x_10235:
        /* <DEDUP_REMOVED lines=20> */
.L_x_10242:
        /* <DEDUP_REMOVED lines=15> */
.L_x_10244:
[----:B------:R-:W-:Y:S05]  /*1dc00*/  BSYNC.RECONVERGENT B2 ;  /* 0x0000000000027941 */ /* 0x000fea0003800200 */
.L_x_10243:
        /* <DEDUP_REMOVED lines=43> */
.L_x_10241:
[----:B------:R-:W-:Y:S05]  /*1dec0*/  BSYNC.RECONVERGENT B1 ;  /* 0x0000000000017941 */ /* 0x000fea0003800200 */
.L_x_10240:
        /* <DEDUP_REMOVED lines=10> */
[----:B------:R-:W-:Y:S01]  /*1df70*/  PRMT R97, R21, 0x5410, R100 ;  /* 0x0000541015617816 */ /* 0x000fe20000000064 */
[----:B------:R-:W-:Y:S01]  /*1df80*/  IMAD.MOV.U32 R100, RZ, RZ, R108 ;  /* 0x000000ffff647224 */ /* 0x000fe200078e006c */
[----:B------:R-:W-:Y:S01]  /*1df90*/  PRMT R21, R96, 0x7610, R21 ;  /* 0x0000761060157816 */ /* 0x000fe20000000015 */
[--C-:B------:R-:W-:Y:S01]  /*1dfa0*/  @P2 FADD.FTZ R159, R159, R122.reuse ;  /* 0x0000007a9f9f2221 */ /* 0x100fe20000010000 */
[----:B------:R-:W-:Y:S01]  /*1dfb0*/  @!P2 IMAD.MOV.U32 R159, RZ, RZ, R122 ;  /* 0x000000ffff9fa224 */ /* 0x000fe200078e007a */
[----:B------:R-:W-:-:S04]  /*1dfc0*/  PRMT R96, R104, 0x5410, R106 ;  /* 0x0000541068607816 */ /* 0x000fc8000000006a */
[----:B------:R-:W-:-:S04]  /*1dfd0*/  F2FP.F16.F32.PACK_AB R99, RZ, R159 ;  /* 0x0000009fff63723e */ /* 0x000fc800000000ff */
[----:B------:R-:W-:Y:S01]  /*1dfe0*/  PRMT R99, R110, 0x5410, R99 ;  /* 0x000054106e637816 */ /* 0x000fe20000000063 */
[----:B------:R-:W-:Y:S06]  /*1dff0*/  BRA `(.L_x_10245) ;  /* 0x0000002800747947 */ /* 0x000fec0003800000 */
.L_x_10164:
        /* <DEDUP_REMOVED lines=16> */
.L_x_10248:
        /* <DEDUP_REMOVED lines=13> */
.L_x_10250:
[----:B------:R-:W-:Y:S05]  /*1e1d0*/  BSYNC.RECONVERGENT B2 ;  /* 0x0000000000027941 */ /* 0x000fea0003800200 */
.L_x_10249:
        /* <DEDUP_REMOVED lines=43> */
.L_x_10247:
[----:B------:R-:W-:Y:S05]  /*1e490*/  BSYNC.RECONVERGENT B1 ;  /* 0x0000000000017941 */ /* 0x000fea0003800200 */
.L_x_10246:
[----:B------:R-:W1:Y:S01]  /*1e4a0*/  LDC R120, c[0x0][0x408] ;  /* 0x00010200ff787b82 */ /* 0x000e620000000800 */
[----:B------:R-:W-:Y:S01]  /*1e4b0*/  I2FP.F32.U32 R103, R103 ;  /* 0x0000006700677245 */ /* 0x000fe20000201000 */
[----:B------:R-:W-:Y:S01]  /*1e4c0*/  IMAD.MOV.U32 R100, RZ, RZ, 0x2f800000 ;  /* 0x2f800000ff647424 */ /* 0x000fe200078e00ff */
[----:B------:R-:W-:Y:S01]  /*1e4d0*/  LOP3.LUT R5, R5, 0xffffffdf, RZ, 0xc0, !PT ;  /* 0xffffffdf05057812 */ /* 0x000fe200078ec0ff */
[----:B0----5:R-:W-:Y:S01]  /*1e4e0*/  HADD2.F32 R117, -RZ, R96.H0_H0 ;  /* 0x20000060ff757230 */ /* 0x021fe20000004100 */
[----:B------:R-:W-:Y:S01]  /*1e4f0*/  BSSY.RECONVERGENT B1, `(.L_x_10251) ;  /* 0x0000050000017945 */ /* 0x000fe20003800200 */
[----:B------:R-:W-:Y:S01]  /*1e500*/  FFMA.FTZ R103, R103, R100, 1.1641532182693481445e-10 ;  /* 0x2f00000067677423 */ /* 0x000fe20000010064 */
[----:B------:R-:W-:Y:S01]  /*1e510*/  @P2 HADD2.F32 R10, -RZ, R24.H0_H0 ;  /* 0x20000018ff0a2230 */ /* 0x000fe20000004100 */
[----:B------:R-:W0:Y:S01]  /*1e520*/  LDC R118, c[0x0][0x404] ;  /* 0x00010100ff767b82 */ /* 0x000e220000000800 */
[----:B------:R-:W-:Y:S02]  /*1e530*/  HFMA2 R110, -RZ, RZ, 0, 1.1920928955078125e-07 ;  /* 0x00000002ff6e7431 */ /* 0x000fe400000001ff */
[----:B-1----:R-:W-:Y:S01]  /*1e540*/  FMUL.FTZ R117, R117, R120 ;  /* 0x0000007875757220 */ /* 0x002fe20000410000 */
[----:B0-----:R-:W-:-:S04]  /*1e550*/  FSETP.GTU.FTZ.AND P3, PT, R103, R118, PT ;  /* 0x000000766700720b */ /* 0x001fc80003f7c000 */
        /* <DEDUP_REMOVED lines=16> */
.L_x_10253:
        /* <DEDUP_REMOVED lines=13> */
.L_x_10255:
[----:B------:R-:W-:Y:S05]  /*1e730*/  BSYNC.RECONVERGENT B2 ;  /* 0x0000000000027941 */ /* 0x000fea0003800200 */
.L_x_10254:
        /* <DEDUP_REMOVED lines=43> */
.L_x_10252:
[----:B------:R-:W-:Y:S05]  /*1e9f0*/  BSYNC.RECONVERGENT B1 ;  /* 0x0000000000017941 */ /* 0x000fea0003800200 */
.L_x_10251:
        /* <DEDUP_REMOVED lines=25> */
.L_x_10258:
        /* <DEDUP_REMOVED lines=13> */
.L_x_10260:
[----:B------:R-:W-:Y:S05]  /*1ec60*/  BSYNC.RECONVERGENT B2 ;  /* 0x0000000000027941 */ /* 0x000fea0003800200 */
.L_x_10259:
        /* <DEDUP_REMOVED lines=43> */
.L_x_10257:
[----:B------:R-:W-:Y:S05]  /*1ef20*/  BSYNC.RECONVERGENT B1 ;  /* 0x0000000000017941 */ /* 0x000fea0003800200 */
.L_x_10256:
        /* <DEDUP_REMOVED lines=25> */
.L_x_10263:
        /* <DEDUP_REMOVED lines=13> */
.L_x_10265:
[----:B------:R-:W-:Y:S05]  /*1f190*/  BSYNC.RECONVERGENT B2 ;  /* 0x0000000000027941 */ /* 0x000fea0003800200 */
.L_x_10264:
        /* <DEDUP_REMOVED lines=43> */
.L_x_10262:
[----:B------:R-:W-:Y:S05]  /*1f450*/  BSYNC.RECONVERGENT B1 ;  /* 0x0000000000017941 */ /* 0x000fea0003800200 */
.L_x_10261:
        /* <DEDUP_REMOVED lines=25> */
.L_x_10268:
        /* <DEDUP_REMOVED lines=13> */
.L_x_10270:
[----:B------:R-:W-:Y:S05]  /*1f6c0*/  BSYNC.RECONVERGENT B2 ;  /* 0x0000000000027941 */ /* 0x000fea0003800200 */
.L_x_10269:
        /* <DEDUP_REMOVED lines=43> */
.L_x_10267:
[----:B------:R-:W-:Y:S05]  /*1f980*/  BSYNC.RECONVERGENT B1 ;  /* 0x0000000000017941 */ /* 0x000fea0003800200 */
.L_x_10266:
        /* <DEDUP_REMOVED lines=25> */
.L_x_10273:
        /* <DEDUP_REMOVED lines=13> */
.L_x_10275:
[----:B------:R-:W-:Y:S05]  /*1fbf0*/  BSYNC.RECONVERGENT B2 ;  /* 0x0000000000027941 */ /* 0x000fea0003800200 */
.L_x_10274:
        /* <DEDUP_REMOVED lines=43> */
.L_x_10272:
[----:B------:R-:W-:Y:S05]  /*1feb0*/  BSYNC.RECONVERGENT B1 ;  /* 0x0000000000017941 */ /* 0x000fea0003800200 */
.L_x_10271:
        /* <DEDUP_REMOVED lines=23> */
.L_x_10278:
        /* <DEDUP_REMOVED lines=13> */
.L_x_10280:
[----:B------:R-:W-:Y:S05]  /*20100*/  BSYNC.RECONVERGENT B2 ;  /* 0x0000000000027941 */ /* 0x000fea0003800200 */
.L_x_10279:
        /* <DEDUP_REMOVED lines=43> */
.L_x_10277:
[----:B------:R-:W-:Y:S05]  /*203c0*/  BSYNC.RECONVERGENT B1 ;  /* 0x0000000000017941 */ /* 0x000fea0003800200 */
.L_x_10276:
        /* <DEDUP_REMOVED lines=23> */
.L_x_10283:
        /* <DEDUP_REMOVED lines=13> */
.L_x_10285:
[----:B------:R-:W-:Y:S05]  /*20610*/  BSYNC.RECONVERGENT B2 ;  /* 0x0000000000027941 */ /* 0x000fea0003800200 */
.L_x_10284:
        /* <DEDUP_REMOVED lines=43> */
.L_x_10282:
[----:B------:R-:W-:Y:S05]  /*208d0*/  BSYNC.RECONVERGENT B1 ;  /* 0x0000000000017941 */ /* 0x000fea0003800200 */
.L_x_10281:
[----:B------:R-:W-:Y:S01]  /*208e0*/  I2FP.F32.U32 R97, R97 ;  /* 0x0000006100617245 */ /* 0x000fe20000201000 */
[----:B------:R-:W-:Y:S01]  /*208f0*/  HADD2.F32 R99, -RZ, R99.H1_H1 ;  /* 0x30000063ff637230 */ /* 0x000fe20000004100 */
[----:B------:R-:W-:Y:S01]  /*20900*/  PRMT R98, R116, 0x5410, R98 ;  /* 0x0000541074627816 */ /* 0x000fe20000000062 */
[----:B------:R-:W-:Y:S02]  /*20910*/  @P2 HADD2.F32 R96, -RZ, R27.H1_H1 ;  /* 0x3000001bff602230 */ /* 0x000fe40000004100 */
[----:B------:R-:W-:Y:S01]  /*20920*/  FFMA.FTZ R97, R97, R100, 1.1641532182693481445e-10 ;  /* 0x2f00000061617423 */ /* 0x000fe20000010064 */
[----:B------:R-:W-:Y:S01]  /*20930*/  FMUL.FTZ R99, R99, R120 ;  /* 0x0000007863637220 */ /* 0x000fe20000410000 */
[----:B------:R-:W-:-:S03]  /*20940*/  IMAD.MOV.U32 R100, RZ, RZ, R108 ;  /* 0x000000ffff647224 */ /* 0x000fc600078e006c */
        /* <DEDUP_REMOVED lines=8> */
.L_x_10245:
        /* <DEDUP_REMOVED lines=44> */
.L_x_10163:
[----:B------:R-:W-:Y:S05]  /*20c90*/  BSYNC.RECONVERGENT B0 ;  /* 0x0000000000007941 */ /* 0x000fea0003800200 */
.L_x_10162:
        /* <DEDUP_REMOVED lines=220> */
[----:B------:R-:W-:Y:S01]  /*21a60*/  F2FP.F16.F32.PACK_AB R96, R97, R96 ;  /* 0x000000606160723e */ /* 0x000fe200000000ff */
[----:B-1----:R-:W-:Y:S01]  /*21a70*/  IMAD.WIDE.U32 R160, R22, 0x10, R160 ;  /* 0x0000001016a07825 */ /* 0x002fe200078e00a0 */
[----:B------:R-:W-:-:S02]  /*21a80*/  F2FP.F16.F32.PACK_AB R97, R108, R99 ;  /* 0x000000636c61723e */ /* 0x000fc400000000ff */
[----:B------:R-:W-:Y:S01]  /*21a90*/  F2FP.F16.F32.PACK_AB R98, R165, R98 ;  /* 0x00000062a562723e */ /* 0x000fe200000000ff */
[----:B------:R-:W-:Y:S01]  /*21aa0*/  VIADD R22, R22, 0x80 ;  /* 0x0000008016167836 */ /* 0x000fe20000000000 */
[----:B------:R-:W-:-:S05]  /*21ab0*/  F2FP.F16.F32.PACK_AB R99, R116, R114 ;  /* 0x000000727463723e */ /* 0x000fca00000000ff */
[----:B------:R1:W-:Y:S02]  /*21ac0*/  STG.E.128 desc[UR10][R160.64], R96 ;  /* 0x00000060a0007986 */ /* 0x0003e4000c101d0a */
.L_x_10287:
[----:B------:R-:W-:Y:S05]  /*21ad0*/  BSYNC.RECONVERGENT B0 ;  /* 0x0000000000007941 */ /* 0x000fea0003800200 */
.L_x_10286:
        /* <DEDUP_REMOVED lines=31> */
[----:B------:R-:W-:Y:S02]  /*21cd0*/  F2FP.F16.F32.PACK_AB R98, R165, R98 ;  /* 0x00000062a562723e */ /* 0x000fe400000000ff */
[----:B------:R-:W-:Y:S02]  /*21ce0*/  F2FP.F16.F32.PACK_AB R99, R116, R114 ;  /* 0x000000727463723e */ /* 0x000fe400000000ff */
[----:B------:R-:W-:-:S03]  /*21cf0*/  IADD3 R22, PT, PT, R22, 0x80, RZ ;  /* 0x0000008016167810 */ /* 0x000fc60007ffe0ff */
[----:B------:R2:W-:Y:S04]  /*21d00*/  STG.E.128 desc[UR10][R160.64], R96 ;  /* 0x00000060a0007986 */ /* 0x0005e8000c101d0a */
.L_x_10289:
[----:B------:R-:W-:Y:S05]  /*21d10*/  BSYNC.RECONVERGENT B0 ;  /* 0x0000000000007941 */ /* 0x000fea0003800200 */
.L_x_10288:
        /* <DEDUP_REMOVED lines=35> */
.L_x_10291:
[----:B------:R-:W-:Y:S05]  /*21f50*/  BSYNC.RECONVERGENT B0 ;  /* 0x0000000000007941 */ /* 0x000fea0003800200 */
.L_x_10290:
        /* <DEDUP_REMOVED lines=28> */
[----:B------:R-:W-:-:S02]  /*22120*/  F2FP.F16.F32.PACK_AB R99, R104, R99 ;  /* 0x000000636863723e */ /* 0x000fc400000000ff */
[----:B------:R-:W-:Y:S02]  /*22130*/  F2FP.F16.F32.PACK_AB R98, R112, R165 ;  /* 0x000000a57062723e */ /* 0x000fe400000000ff */
[----:B------:R-:W-:Y:S02]  /*22140*/  F2FP.F16.F32.PACK_AB R97, R108, R97 ;  /* 0x000000616c61723e */ /* 0x000fe400000000ff */
[----:B------:R-:W-:-:S05]  /*22150*/  F2FP.F16.F32.PACK_AB R96, R163, R96 ;  /* 0x00000060a360723e */ /* 0x000fca00000000ff */
[----:B------:R4:W-:Y:S02]  /*22160*/  STG.E.128 desc[UR10][R160.64], R96 ;  /* 0x00000060a0007986 */ /* 0x0009e4000c101d0a */
.L_x_10293:
[----:B------:R-:W-:Y:S05]  /*22170*/  BSYNC.RECONVERGENT B0 ;  /* 0x0000000000007941 */ /* 0x000fea0003800200 */
.L_x_10292:
[----:B------:R-:W-:Y:S02]  /*22180*/  UIADD3 UR6, UPT, UPT, UR6, UR18, URZ ;  /* 0x0000001206067290 */ /* 0x000fe4000fffe0ff */
[----:B------:R-:W-:Y:S02]  /*22190*/  UPLOP3.LUT UP1, UPT, UPT, UPT, UP1, 0x40, 0x4 ;  /* 0x000000000004789c */ /* 0x000fe40003f2e810 */
[----:B------:R-:W-:-:S09]  /*221a0*/  UISETP.GE.AND UP0, UPT, UR6, UR19, UPT ;  /* 0x000000130600728c */ /* 0x000fd2000bf06270 */
[----:B------:R-:W-:Y:S05]  /*221b0*/  BRA.U !UP0, `(.L_x_10294) ;  /* 0xfffffded08107547 */ /* 0x000fea000b83ffff */
[----:B------:R-:W-:Y:S05]  /*221c0*/  EXIT ;  /* 0x000000000000794d */ /* 0x000fea0003800000 */
.L_x_10295:
        /* <DEDUP_REMOVED lines=11> */
.L_x_17986:


//--------------------- .text._ZN10layer_norm31ln_parallel_residual_fwd_kernelINS_13Kernel_traitsIf6__halfS2_S2_fjLj4096ELj1ELj1ELj4ELj16ENS_18Kernel_traits_baseILj4096EfS2_S2_S2_fjLj128EEEEELb1ELb1ELb1EEEvNS_9FwdParamsE --------------------------
	.section	.text._ZN10layer_norm31ln_parallel_residual_fwd_kernelINS_13Kernel_traitsIf6__halfS2_S2_fjLj4096ELj1ELj1ELj4ELj16ENS_18Kernel_traits_baseILj4096EfS2_S2_S2_fjLj128EEEEELb1ELb1ELb1EEEvNS_9FwdParamsE,"ax",@progbits
	.align	128
        .global         _ZN10layer_norm31ln_parallel_residual_fwd_kernelINS_13Kernel_traitsIf6__halfS2_S2_fjLj4096ELj1ELj1ELj4ELj16ENS_18Kernel_traits_baseILj4096EfS2_S2_S2_fjLj128EEEEELb1ELb1ELb1EEEvNS_9FwdParamsE
        .type           _ZN10layer_norm31ln_parallel_residual_fwd_kernelINS_13Kernel_traitsIf6__halfS2_S2_fjLj4096ELj1ELj1ELj4ELj16ENS_18Kernel_traits_baseILj4096EfS2_S2_S2_fjLj128EEEEELb1ELb1ELb1EEEvNS_9FwdParamsE,@function
        .size           _ZN10layer_norm31ln_parallel_residual_fwd_kernelINS_13Kernel_traitsIf6__halfS2_S2_fjLj4096ELj1ELj1ELj4ELj16ENS_18Kernel_traits_baseILj4096EfS2_S2_S2_fjLj128EEEEELb1ELb1ELb1EEEvNS_9FwdParamsE,(.L_x_17987 - _ZN10layer_norm31ln_parallel_residual_fwd_kernelINS_13Kernel_traitsIf6__halfS2_S2_fjLj4096ELj1ELj1ELj4ELj16ENS_18Kernel_traits_baseILj4096EfS2_S2_S2_fjLj128EEEEELb1ELb1ELb1EEEvNS_9FwdParamsE)
        .other          _ZN10layer_norm31ln_parallel_residual_fwd_kernelINS_13Kernel_traitsIf6__halfS2_S2_fjLj4096ELj1ELj1ELj4ELj16ENS_18Kernel_traits_baseILj4096EfS2_S2_S2_fjLj128EEEEELb1ELb1ELb1EEEvNS_9FwdParamsE,@"STO_CUDA_ENTRY STV_DEFAULT"
_ZN10layer_norm31ln_parallel_residual_fwd_kernelINS_13Kernel_traitsIf6__halfS2_S2_fjLj4096ELj1ELj1ELj4ELj16ENS_18Kernel_traits_baseILj4096EfS2_S2_S2_fjLj128EEEEELb1ELb1ELb1EEEvNS_9FwdParamsE:
.text._ZN10layer_norm31ln_parallel_residual_fwd_kernelINS_13Kernel_traitsIf6__halfS2_S2_fjLj4096ELj1ELj1ELj4ELj16ENS_18Kernel_traits_baseILj4096EfS2_S2_S2_fjLj128EEEEELb1ELb1ELb1EEEvNS_9FwdParamsE:
        /* <DEDUP_REMOVED lines=10> */
[----:B-1----:R-:W-:Y:S01]  /*00a0*/  @P0 MOV R4, R126 ;  /* 0x0000007e00040202 */ /* 0x002fe20000000f00 */
[----:B---3--:R-:W2:Y:S01]  /*00b0*/  @P0 LDG.E.64 R2, desc[UR8][R2.64] ;  /* 0x0000000802020981 */ /* 0x008ea2000c1e1b00 */
[----:B----4-:R-:W-:Y:S01]  /*00c0*/  @P0 IMAD.MOV.U32 R5, RZ, RZ, R127 ;  /* 0x000000ffff050224 */ /* 0x010fe200078e007f */
        /* <DEDUP_REMOVED lines=54> */
.L_x_10296:
        /* <DEDUP_REMOVED lines=26> */
.L_x_10297:
        /* <DEDUP_REMOVED lines=36> */
[----:B------:R-:W-:Y:S01]  /*0810*/  IMAD.HI.U32 R8, R5, -0x2daee0ad, RZ ;  /* 0xd2511f5305087827 */ /* 0x000fe200078e00ff */
[----:B------:R-:W-:Y:S01]  /*0820*/  LOP3.LUT R6, R9, UR30, R6, 0x96, !PT ;  /* 0x0000001e09067c12 */ /* 0x000fe2000f8e9606 */
[----:B------:R-:W0:Y:S02]  /*0830*/  LDCU.64 UR16, c[0x0][0x380] ;  /* 0x00007000ff1077ac */ /* 0x000e240008000a00 */
[----:B------:R-:W-:-:S02]  /*0840*/  IMAD R9, R4, -0x2daee0ad, RZ ;  /* 0xd2511f5304097824 */ /* 0x000fc400078e02ff */
[----:B------:R-:W-:Y:S01]  /*0850*/  IMAD R7, R7, -0x326172a9, RZ ;  /* 0xcd9e8d5707077824 */ /* 0x000fe200078e02ff */
[----:B------:R-:W-:Y:S01]  /*0860*/  UISETP.NE.AND.EX UP0, UPT, UR5, URZ, UPT, UP0 ;  /* 0x000000ff0500728c */ /* 0x000fe2000bf05300 */
[C---:B------:R-:W-:Y:S01]  /*0870*/  IMAD.HI.U32 R4, R6.reuse, -0x326172a9, RZ ;  /* 0xcd9e8d5706047827 */ /* 0x040fe200078e00ff */
[----:B------:R-:W-:Y:S01]  /*0880*/  LOP3.LUT R8, R9, UR32, R8, 0x96, !PT ;  /* 0x0000002009087c12 */ /* 0x000fe2000f8e9608 */
[----:B------:R-:W-:Y:S02]  /*0890*/  UPLOP3.LUT UP1, UPT, UPT, UPT, UPT, 0x40, 0x4 ;  /* 0x000000000004789c */ /* 0x000fe40003f2e870 */
[----:B------:R-:W-:Y:S01]  /*08a0*/  IMAD R10, R5, -0x2daee0ad, RZ ;  /* 0xd2511f53050a7824 */ /* 0x000fe200078e02ff */
[----:B------:R-:W-:Y:S01]  /*08b0*/  LOP3.LUT R4, R7, UR31, R4, 0x96, !PT ;  /* 0x0000001f07047c12 */ /* 0x000fe2000f8e9604 */
[----:B------:R-:W-:Y:S01]  /*08c0*/  IMAD R6, R6, -0x326172a9, RZ ;  /* 0xcd9e8d5706067824 */ /* 0x000fe200078e02ff */
[----:B------:R-:W-:Y:S01]  /*08d0*/  UMOV UR19, 0x400 ;  /* 0x0000040000137882 */ /* 0x000fe20000000000 */
        /* <DEDUP_REMOVED lines=14> */
[C---:B------:R-:W-:Y:S01]  /*09c0*/  IMAD.HI.U32 R5, R9.reuse, -0x2daee0ad, RZ ;  /* 0xd2511f5309057827 */ /* 0x040fe200078e00ff */
[----:B------:R-:W0:Y:S03]  /*09d0*/  S2R R4, SR_TID.X ;  /* 0x0000000000047919 */ /* 0x000e260000002100 */
        /* <DEDUP_REMOVED lines=12> */
[----:B------:R-:W-:Y:S02]  /*0aa0*/  HFMA2 R5, -RZ, RZ, 0, 0 ;  /* 0x00000000ff057431 */ /* 0x000fe400000001ff */
[----:B------:R-:W-:Y:S01]  /*0ab0*/  IMAD R22, R6, -0x2daee0ad, RZ ;  /* 0xd2511f5306167824 */ /* 0x000fe200078e02ff */
[----:B------:R-:W-:Y:S01]  /*0ac0*/  LOP3.LUT R104, R7, UR42, R104, 0x96, !PT ;  /* 0x0000002a07687c12 */ /* 0x000fe2000f8e9668 */
[----:B-1234-:R-:W-:-:S07]  /*0ad0*/  IMAD R140, R8, -0x326172a9, RZ ;  /* 0xcd9e8d57088c7824 */ /* 0x01efce00078e02ff */
.L_x_10598:
[----:B0-----:R-:W-:Y:S01]  /*0ae0*/  ISETP.NE.U32.AND P0, PT, RZ, UR14, PT ;  /* 0x0000000eff007c0c */ /* 0x001fe2000bf05070 */
[----:B------:R-:W-:Y:S01]  /*0af0*/  UIMAD UR4, UR18, UR21, URZ ;  /* 0x00000015120472a4 */ /* 0x000fe2000f8e02ff */
[----:B------:R-:W0:Y:S01]  /*0b00*/  LDC.64 R142, c[0x0][0x390] ;  /* 0x0000e400ff8e7b82 */ /* 0x000e220000000a00 */
[----:B-1----:R-:W1:Y:S01]  /*0b10*/  @UP0 LDCU.64 UR22, c[0x0][0x398] ;  /* 0x00007300ff1607ac */ /* 0x002e620008000a00 */
[----:B------:R-:W-:Y:S01]  /*0b20*/  ISETP.NE.AND.EX P0, PT, RZ, UR15, PT, P0 ;  /* 0x0000000fff007c0c */ /* 0x000fe2000bf05300 */
[----:B------:R-:W-:Y:S01]  /*0b30*/  IMAD.MOV.U32 R21, RZ, RZ, 0x10 ;  /* 0x00000010ff157424 */ /* 0x000fe200078e00ff */
        /* <DEDUP_REMOVED lines=15> */
[----:B------:R-:W-:-:S08]  /*0c30*/  MOV R18, 0x2f800000 ;  /* 0x2f80000000127802 */ /* 0x000fd00000000f00 */
        /* <DEDUP_REMOVED lines=16> */
.L_x_10300:
        /* <DEDUP_REMOVED lines=12> */
.L_x_10301:
        /* <DEDUP_REMOVED lines=41> */
.L_x_10299:
        /* <DEDUP_REMOVED lines=8> */
[----:B------:R-:W-:Y:S01]  /*1110*/  IMAD.MOV.U32 R21, RZ, RZ, 0x2 ;  /* 0x00000002ff157424 */ /* 0x000fe200078e00ff */
        /* <DEDUP_REMOVED lines=16> */
.L_x_10303:
        /* <DEDUP_REMOVED lines=12> */
.L_x_10304:
        /* <DEDUP_REMOVED lines=42> */
.L_x_10302:
        /* <DEDUP_REMOVED lines=23> */
.L_x_10306:
        /* <DEDUP_REMOVED lines=12> */
.L_x_10307:
        /* <DEDUP_REMOVED lines=42> */
.L_x_10305:
        /* <DEDUP_REMOVED lines=23> */
.L_x_10309:
        /* <DEDUP_REMOVED lines=12> */
.L_x_10310:
        /* <DEDUP_REMOVED lines=42> */
.L_x_10308:
[----:B------:R-:W-:Y:S01]  /*1f20*/  I2FP.F32.U32 R21, R21 ;  /* 0x0000001500157245 */ /* 0x000fe20000201000 */
[----:B------:R-:W-:Y:S01]  /*1f30*/  HADD2.F32 R25, -RZ, R25.H1_H1 ;  /* 0x30000019ff197230 */ /* 0x000fe20000004100 */
[----:B------:R-:W-:Y:S01]  /*1f40*/  ISETP.NE.AND P2, PT, R24, 0x1, PT ;  /* 0x000000011800780c */ /* 0x000fe20003f45270 */
[----:B------:R-:W-:Y:S02]  /*1f50*/  @P0 HADD2.F32 R22, -RZ, R29.H1_H1 ;  /* 0x3000001dff160230 */ /* 0x000fe40000004100 */
[----:B------:R-:W-:Y:S01]  /*1f60*/  FFMA.FTZ R21, R21, R18, 1.1641532182693481445e-10 ;  /* 0x2f00000015157423 */ /* 0x000fe20000010012 */
[----:B------:R-:W-:Y:S01]  /*1f70*/  FMUL.FTZ R25, R25, UR5 ;  /* 0x0000000519197c20 */ /* 0x000fe20008410000 */
[----:B------:R-:W-:-:S03]  /*1f80*/  IMAD.MOV.U32 R23, RZ, RZ, R140 ;  /* 0x000000ffff177224 */ /* 0x000fc600078e008c */
[----:B------:R-:W-:-:S04]  /*1f90*/  FSETP.GTU.FTZ.AND P1, PT, R21, UR4, PT ;  /* 0x0000000415007c0b */ /* 0x000fc8000bf3c000 */
        /* <DEDUP_REMOVED lines=14> */
.L_x_10312:
        /* <DEDUP_REMOVED lines=12> */
.L_x_10313:
        /* <DEDUP_REMOVED lines=42> */
.L_x_10311:
        /* <DEDUP_REMOVED lines=22> */
.L_x_10315:
        /* <DEDUP_REMOVED lines=12> */
.L_x_10316:
        /* <DEDUP_REMOVED lines=42> */
.L_x_10314:
        /* <DEDUP_REMOVED lines=22> */
.L_x_10318:
        /* <DEDUP_REMOVED lines=12> */
.L_x_10319:
        /* <DEDUP_REMOVED lines=42> */
.L_x_10317:
        /* <DEDUP_REMOVED lines=22> */
.L_x_10321:
        /* <DEDUP_REMOVED lines=12> */
.L_x_10322:
        /* <DEDUP_REMOVED lines=42> */
.L_x_10320:
        /* <DEDUP_REMOVED lines=15> */
.L_x_10298:
        /* <DEDUP_REMOVED lines=15> */
.L_x_10325:
        /* <DEDUP_REMOVED lines=12> */
.L_x_10326:
        /* <DEDUP_REMOVED lines=41> */
.L_x_10324:
        /* <DEDUP_REMOVED lines=22> */
.L_x_10328:
        /* <DEDUP_REMOVED lines=12> */
.L_x_10329:
        /* <DEDUP_REMOVED lines=42> */
.L_x_10327:
[----:B------:R-:W-:Y:S01]  /*3c10*/  I2FP.F32.U32 R7, R7 ;  /* 0x0000000700077245 */ /* 0x000fe20000201000 */
[----:B------:R-:W-:Y:S01]  /*3c20*/  HADD2.F32 R8, -RZ, R32.H0_H0 ;  /* 0x20000020ff087230 */ /* 0x000fe20000004100 */
[----:B------:R-:W-:Y:S01]  /*3c30*/  ISETP.NE.AND P2, PT, R10, 0x1, PT ;  /* 0x000000010a00780c */ /* 0x000fe20003f45270 */
[----:B------:R-:W-:Y:S02]  /*3c40*/  IMAD.MOV.U32 R11, RZ, RZ, 0x2 ;  /* 0x00000002ff0b7424 */ /* 0x000fe400078e00ff */
[----:B------:R-:W-:Y:S01]  /*3c50*/  FFMA.FTZ R7, R7, R18, 1.1641532182693481445e-10 ;  /* 0x2f00000007077423 */ /* 0x000fe20000010012 */
[----:B------:R-:W-:Y:S01]  /*3c60*/  FMUL.FTZ R8, R8, UR5 ;  /* 0x0000000508087c20 */ /* 0x000fe20008410000 */
[----:B------:R-:W-:-:S03]  /*3c70*/  IMAD.MOV.U32 R9, RZ, RZ, R140 ;  /* 0x000000ffff097224 */ /* 0x000fc600078e008c */
[----:B------:R-:W-:Y:S01]  /*3c80*/  FSETP.GTU.FTZ.AND P1, PT, R7, UR4, PT ;  /* 0x0000000407007c0b */ /* 0x000fe2000bf3c000 */
[----:B------:R-:W-:-:S03]  /*3c90*/  @P0 HADD2.F32 R7, -RZ, R28.H0_H0 ;  /* 0x2000001cff070230 */ /* 0x000fc60000004100 */
        /* <DEDUP_REMOVED lines=15> */
.L_x_10331:
        /* <DEDUP_REMOVED lines=12> */
.L_x_10332:
        /* <DEDUP_REMOVED lines=42> */
.L_x_10330:
        /* <DEDUP_REMOVED lines=20> */
.L_x_10334:
        /* <DEDUP_REMOVED lines=12> */
.L_x_10335:
        /* <DEDUP_REMOVED lines=42> */
.L_x_10333:
        /* <DEDUP_REMOVED lines=24> */
.L_x_10337:
        /* <DEDUP_REMOVED lines=12> */
.L_x_10338:
        /* <DEDUP_REMOVED lines=42> */
.L_x_10336:
[----:B------:R-:W-:Y:S01]  /*4a70*/  I2FP.F32.U32 R11, R10 ;  /* 0x0000000a000b7245 */ /* 0x000fe20000201000 */
[----:B------:R-:W-:Y:S01]  /*4a80*/  HADD2.F32 R10, -RZ, R25.H0_H0 ;  /* 0x20000019ff0a7230 */ /* 0x000fe20000004100 */
        /* <DEDUP_REMOVED lines=18> */
.L_x_10340:
        /* <DEDUP_REMOVED lines=12> */
.L_x_10341:
        /* <DEDUP_REMOVED lines=42> */
.L_x_10339:
        /* <DEDUP_REMOVED lines=24> */
.L_x_10343:
        /* <DEDUP_REMOVED lines=12> */
.L_x_10344:
        /* <DEDUP_REMOVED lines=42> */
.L_x_10342:
        /* <DEDUP_REMOVED lines=19> */
.L_x_10346:
        /* <DEDUP_REMOVED lines=12> */
.L_x_10347:
        /* <DEDUP_REMOVED lines=42> */
.L_x_10345:
        /* <DEDUP_REMOVED lines=24> */
.L_x_10349:
        /* <DEDUP_REMOVED lines=12> */
.L_x_10350:
        /* <DEDUP_REMOVED lines=42> */
.L_x_10348:
        /* <DEDUP_REMOVED lines=19> */
.L_x_10352:
        /* <DEDUP_REMOVED lines=12> */
.L_x_10353:
        /* <DEDUP_REMOVED lines=42> */
.L_x_10351:
[----:B------:R-:W-:Y:S01]  /*61f0*/  I2FP.F32.U32 R13, R13 ;  /* 0x0000000d000d7245 */ /* 0x000fe20000201000 */
[----:B------:R-:W-:Y:S02]  /*6200*/  HADD2.F32 R14, -RZ, R34.H0_H0 ;  /* 0x20000022ff0e7230 */ /* 0x000fe40000004100 */
[----:B------:R-:W-:Y:S02]  /*6210*/  IMAD.MOV.U32 R24, RZ, RZ, 0x2 ;  /* 0x00000002ff187424 */ /* 0x000fe400078e00ff */
[----:B------:R-:W-:Y:S01]  /*6220*/  FFMA.FTZ R13, R13, R18, 1.1641532182693481445e-10 ;  /* 0x2f0000000d0d7423 */ /* 0x000fe20000010012 */
[----:B------:R-:W-:-:S04]  /*6230*/  FMUL.FTZ R14, R14, UR5 ;  /* 0x000000050e0e7c20 */ /* 0x000fc80008410000 */
[----:B------:R-:W-:-:S04]  /*6240*/  FSETP.GTU.FTZ.AND P3, PT, R13, UR4, PT ;  /* 0x000000040d007c0b */ /* 0x000fc8000bf7c000 */
[----:B------:R-:W-:Y:S01]  /*6250*/  FSEL R13, R14, RZ, !P3 ;  /* 0x000000ff0e0d7208 */ /* 0x000fe20005800000 */
[----:B------:R-:W-:-:S04]  /*6260*/  @P0 HADD2.F32 R14, -RZ, R30.H0_H0 ;  /* 0x2000001eff0e0230 */ /* 0x000fc80000004100 */
        /* <DEDUP_REMOVED lines=16> */
.L_x_10355:
        /* <DEDUP_REMOVED lines=12> */
.L_x_10356:
        /* <DEDUP_REMOVED lines=42> */
.L_x_10354:
        /* <DEDUP_REMOVED lines=19> */
.L_x_10358:
        /* <DEDUP_REMOVED lines=12> */
.L_x_10359:
        /* <DEDUP_REMOVED lines=42> */
.L_x_10357:
[----:B------:R-:W-:Y:S01]  /*6b60*/  I2FP.F32.U32 R15, R14 ;  /* 0x0000000e000f7245 */ /* 0x000fe20000201000 */
[----:B------:R-:W-:Y:S02]  /*6b70*/  HADD2.F32 R14, -RZ, R34.H1_H1 ;  /* 0x30000022ff0e7230 */ /* 0x000fe40000004100 */
[----:B------:R-:W-:Y:S02]  /*6b80*/  @P0 HADD2.F32 R26, -RZ, R30.H1_H1 ;  /* 0x3000001eff1a0230 */ /* 0x000fe40000004100 */
[----:B------:R-:W-:Y:S01]  /*6b90*/  FFMA.FTZ R15, R15, R18, 1.1641532182693481445e-10 ;  /* 0x2f0000000f0f7423 */ /* 0x000fe20000010012 */
[----:B------:R-:W-:Y:S01]  /*6ba0*/  FMUL.FTZ R14, R14, UR5 ;  /* 0x000000050e0e7c20 */ /* 0x000fe20008410000 */
[----:B------:R-:W-:-:S03]  /*6bb0*/  IMAD.MOV.U32 R105, RZ, RZ, 0x2 ;  /* 0x00000002ff697424 */ /* 0x000fc600078e00ff */
[----:B------:R-:W-:Y:S01]  /*6bc0*/  FSETP.GTU.FTZ.AND P4, PT, R15, UR4, PT ;  /* 0x000000040f007c0b */ /* 0x000fe2000bf9c000 */
        /* <DEDUP_REMOVED lines=18> */
.L_x_10361:
        /* <DEDUP_REMOVED lines=12> */
.L_x_10362:
        /* <DEDUP_REMOVED lines=42> */
.L_x_10360:
        /* <DEDUP_REMOVED lines=19> */
.L_x_10364:
        /* <DEDUP_REMOVED lines=12> */
.L_x_10365:
        /* <DEDUP_REMOVED lines=42> */
.L_x_10363:
        /* <DEDUP_REMOVED lines=25> */
.L_x_10367:
        /* <DEDUP_REMOVED lines=12> */
.L_x_10368:
        /* <DEDUP_REMOVED lines=42> */
.L_x_10366:
        /* <DEDUP_REMOVED lines=19> */
.L_x_10370:
        /* <DEDUP_REMOVED lines=14> */
.L_x_10371:
        /* <DEDUP_REMOVED lines=42> */
.L_x_10369:
        /* <DEDUP_REMOVED lines=13> */
[----:B------:R-:W-:Y:S02]  /*7f50*/  @!P0 MOV R27, R15 ;  /* 0x0000000f001b8202 */ /* 0x000fe40000000f00 */
[----:B------:R-:W-:Y:S02]  /*7f60*/  PRMT R15, R26, 0x7610, R15 ;  /* 0x000076101a0f7816 */ /* 0x000fe4000000000f */
[----:B------:R-:W-:-:S04]  /*7f70*/  F2FP.F16.F32.PACK_AB R26, RZ, R27 ;  /* 0x0000001bff1a723e */ /* 0x000fc800000000ff */
[----:B------:R-:W-:-:S07]  /*7f80*/  PRMT R103, R103, 0x5410, R26 ;  /* 0x0000541067677816 */ /* 0x000fce000000001a */
.L_x_10323:
[----:B------:R-:W0:Y:S01]  /*7f90*/  LDC.64 R118, c[0x0][0x3a8] ;  /* 0x0000ea00ff767b82 */ /* 0x000e220000000a00 */
[----:B------:R-:W-:Y:S01]  /*7fa0*/  SEL R26, RZ, 0x1000000, !P5 ;  /* 0x01000000ff1a7807 */ /* 0x000fe20006800000 */
[----:B------:R-:W-:Y:S01]  /*7fb0*/  UISETP.NE.U32.AND UP0, UPT, UR12, URZ, UPT ;  /* 0x000000ff0c00728c */ /* 0x000fe2000bf05070 */
[----:B------:R-:W-:Y:S01]  /*7fc0*/  SEL R24, RZ, 0x10000, !P4 ;  /* 0x00010000ff187807 */ /* 0x000fe20006000000 */
[----:B------:R-:W-:Y:S01]  /*7fd0*/  IMAD.MOV.U32 R113, RZ, RZ, 0x10 ;  /* 0x00000010ff717424 */ /* 0x000fe200078e00ff */
[----:B------:R-:W-:Y:S01]  /*7fe0*/  ISETP.NE.AND P5, PT, R110, RZ, PT ;  /* 0x000000ff6e00720c */ /* 0x000fe20003fa5270 */
        /* <DEDUP_REMOVED lines=20> */
[----:B------:R-:W-:-:S03]  /*8130*/  PLOP3.LUT P2, PT, PT, PT, UP0, 0x80, 0x8 ;  /* 0x000000000008781c */ /* 0x000fc60003f4f008 */
[----:B------:R-:W-:Y:S01]  /*8140*/  VIADD R20, R6, 0x80 ;  /* 0x0000008006147836 */ /* 0x000fe20000000000 */
[----:B------:R0:W-:Y:S03]  /*8150*/  STG.E.64 desc[UR8][R120.64], R122 ;  /* 0x0000007a78007986 */ /* 0x0001e6000c101b08 */
[----:B------:R-:W-:-:S04]  /*8160*/  IMAD.WIDE.U32 R108, R20, 0x10, R142 ;  /* 0x00000010146c7825 */ /* 0x000fc800078e008e */
        /* <DEDUP_REMOVED lines=23> */
.L_x_10372:
        /* <DEDUP_REMOVED lines=19> */
.L_x_10375:
        /* <DEDUP_REMOVED lines=12> */
.L_x_10376:
        /* <DEDUP_REMOVED lines=42> */
.L_x_10374:
        /* <DEDUP_REMOVED lines=20> */
.L_x_10378:
        /* <DEDUP_REMOVED lines=12> */
.L_x_10379:
        /* <DEDUP_REMOVED lines=42> */
.L_x_10377:
        /* <DEDUP_REMOVED lines=14> */
[----:B--2---:R-:W-:Y:S01]  /*8cf0*/  F2FP.F16.F32.PACK_AB R108, RZ, R107 ;  /* 0x0000006bff6c723e */ /* 0x004fe200000000ff */
        /* <DEDUP_REMOVED lines=9> */
.L_x_10381:
        /* <DEDUP_REMOVED lines=12> */
.L_x_10382:
        /* <DEDUP_REMOVED lines=42> */
.L_x_10380:
        /* <DEDUP_REMOVED lines=20> */
.L_x_10384:
        /* <DEDUP_REMOVED lines=12> */
.L_x_10385:
        /* <DEDUP_REMOVED lines=42> */
.L_x_10383:
        /* <DEDUP_REMOVED lines=24> */
.L_x_10387:
        /* <DEDUP_REMOVED lines=12> */
.L_x_10388:
        /* <DEDUP_REMOVED lines=42> */
.L_x_10386:
        /* <DEDUP_REMOVED lines=20> */
.L_x_10390:
        /* <DEDUP_REMOVED lines=12> */
.L_x_10391:
        /* <DEDUP_REMOVED lines=42> */
.L_x_10389:
        /* <DEDUP_REMOVED lines=24> */
.L_x_10393:
        /* <DEDUP_REMOVED lines=12> */
.L_x_10394:
        /* <DEDUP_REMOVED lines=42> */
.L_x_10392:
        /* <DEDUP_REMOVED lines=19> */
.L_x_10396:
        /* <DEDUP_REMOVED lines=12> */
.L_x_10397:
        /* <DEDUP_REMOVED lines=42> */
.L_x_10395:
        /* <DEDUP_REMOVED lines=24> */
.L_x_10399:
        /* <DEDUP_REMOVED lines=12> */
.L_x_10400:
        /* <DEDUP_REMOVED lines=42> */
.L_x_10398:
        /* <DEDUP_REMOVED lines=19> */
.L_x_10402:
        /* <DEDUP_REMOVED lines=12> */
.L_x_10403:
        /* <DEDUP_REMOVED lines=42> */
.L_x_10401:
        /* <DEDUP_REMOVED lines=24> */
.L_x_10405:
        /* <DEDUP_REMOVED lines=12> */
.L_x_10406:
        /* <DEDUP_REMOVED lines=42> */
.L_x_10404:
        /* <DEDUP_REMOVED lines=19> */
.L_x_10408:
        /* <DEDUP_REMOVED lines=12> */
.L_x_10409:
        /* <DEDUP_REMOVED lines=42> */
.L_x_10407:
        /* <DEDUP_REMOVED lines=11> */
[--C-:B------:R-:W-:Y:S01]  /*bc10*/  @P0 FADD.FTZ R121, R110, R13.reuse ;  /* 0x0000000d6e790221 */ /* 0x100fe20000010000 */
[----:B------:R-:W-:Y:S01]  /*bc20*/  @!P0 MOV R121, R13 ;  /* 0x0000000d00798202 */ /* 0x000fe20000000f00 */
[----:B------:R-:W-:Y:S01]  /*bc30*/  IMAD.MOV.U32 R110, RZ, RZ, R140 ;  /* 0x000000ffff6e7224 */ /* 0x000fe200078e008c */
        /* <DEDUP_REMOVED lines=11> */
.L_x_10411:
        /* <DEDUP_REMOVED lines=12> */
.L_x_10412:
        /* <DEDUP_REMOVED lines=42> */
.L_x_10410:
        /* <DEDUP_REMOVED lines=19> */
.L_x_10414:
        /* <DEDUP_REMOVED lines=12> */
.L_x_10415:
        /* <DEDUP_REMOVED lines=42> */
.L_x_10413:
[----:B------:R-:W-:Y:S01]  /*c4e0*/  I2FP.F32.U32 R123, R110 ;  /* 0x0000006e007b7245 */ /* 0x000fe20000201000 */
[----:B------:R-:W-:Y:S02]  /*c4f0*/  HADD2.F32 R110, -RZ, R35.H0_H0 ;  /* 0x20000023ff6e7230 */ /* 0x000fe40000004100 */
[----:B------:R-:W-:Y:S02]  /*c500*/  @P0 HADD2.F32 R125, -RZ, R31.H0_H0 ;  /* 0x2000001fff7d0230 */ /* 0x000fe40000004100 */
        /* <DEDUP_REMOVED lines=22> */
.L_x_10417:
        /* <DEDUP_REMOVED lines=12> */
.L_x_10418:
        /* <DEDUP_REMOVED lines=42> */
.L_x_10416:
        /* <DEDUP_REMOVED lines=19> */
.L_x_10420:
        /* <DEDUP_REMOVED lines=14> */
.L_x_10421:
        /* <DEDUP_REMOVED lines=42> */
.L_x_10419:
        /* <DEDUP_REMOVED lines=13> */
[----:B------:R-:W-:Y:S01]  /*cf50*/  @P0 FADD.FTZ R125, R124, R103 ;  /* 0x000000677c7d0221 */ /* 0x000fe20000010000 */
[----:B------:R-:W-:-:S04]  /*cf60*/  @!P0 MOV R125, R103 ;  /* 0x00000067007d8202 */ /* 0x000fc80000000f00 */
[----:B------:R-:W-:-:S04]  /*cf70*/  F2FP.F16.F32.PACK_AB R103, RZ, R125 ;  /* 0x0000007dff67723e */ /* 0x000fc800000000ff */
[----:B------:R-:W-:Y:S01]  /*cf80*/  PRMT R103, R110, 0x5410, R103 ;  /* 0x000054106e677816 */ /* 0x000fe20000000067 */
[----:B------:R-:W-:Y:S06]  /*cf90*/  BRA `(.L_x_10422) ;  /* 0x0000002400a87947 */ /* 0x000fec0003800000 */
.L_x_10373:
        /* <DEDUP_REMOVED lines=15> */
.L_x_10424:
        /* <DEDUP_REMOVED lines=12> */
.L_x_10425:
        /* <DEDUP_REMOVED lines=42> */
.L_x_10423:
        /* <DEDUP_REMOVED lines=23> */
.L_x_10427:
        /* <DEDUP_REMOVED lines=12> */
.L_x_10428:
        /* <DEDUP_REMOVED lines=42> */
.L_x_10426:
[----:B------:R-:W-:Y:S01]  /*d8c0*/  I2FP.F32.U32 R109, R26 ;  /* 0x0000001a006d7245 */ /* 0x000fe20000201000 */
[----:B------:R-:W-:Y:S01]  /*d8d0*/  HADD2.F32 R100, -RZ, R100.H1_H1 ;  /* 0x30000064ff647230 */ /* 0x000fe20000004100 */
[----:B------:R-:W-:Y:S01]  /*d8e0*/  ISETP.NE.AND P2, PT, R110, 0x1, PT ;  /* 0x000000016e00780c */ /* 0x000fe20003f45270 */
[----:B------:R-:W-:Y:S02]  /*d8f0*/  @P0 HADD2.F32 R26, -RZ, R28.H1_H1 ;  /* 0x3000001cff1a0230 */ /* 0x000fe40000004100 */
[----:B------:R-:W-:Y:S02]  /*d900*/  HFMA2 R113, -RZ, RZ, 0, 1.1920928955078125e-07 ;  /* 0x00000002ff717431 */ /* 0x000fe400000001ff */
[----:B------:R-:W-:Y:S01]  /*d910*/  FFMA.FTZ R109, R109, R18, 1.1641532182693481445e-10 ;  /* 0x2f0000006d6d7423 */ /* 0x000fe20000010012 */
[----:B------:R-:W-:Y:S01]  /*d920*/  FMUL.FTZ R100, R100, UR5 ;  /* 0x0000000564647c20 */ /* 0x000fe20008410000 */
[----:B------:R-:W-:-:S03]  /*d930*/  IMAD.MOV.U32 R106, RZ, RZ, R140 ;  /* 0x000000ffff6a7224 */ /* 0x000fc600078e008c */
        /* <DEDUP_REMOVED lines=15> */
.L_x_10430:
        /* <DEDUP_REMOVED lines=12> */
.L_x_10431:
        /* <DEDUP_REMOVED lines=42> */
.L_x_10429:
[----:B------:R-:W-:Y:S01]  /*dd90*/  I2FP.F32.U32 R111, R106 ;  /* 0x0000006a006f7245 */ /* 0x000fe20000201000 */
[----:B------:R-:W-:Y:S01]  /*dda0*/  HADD2.F32 R106, -RZ, R101.H0_H0 ;  /* 0x20000065ff6a7230 */ /* 0x000fe20000004100 */
[----:B------:R-:W-:Y:S01]  /*ddb0*/  ISETP.NE.AND P2, PT, R113, 0x1, PT ;  /* 0x000000017100780c */ /* 0x000fe20003f45270 */
[----:B------:R-:W-:Y:S02]  /*ddc0*/  @P0 HADD2.F32 R110, -RZ, R29.H0_H0 ;  /* 0x2000001dff6e0230 */ /* 0x000fe40000004100 */
        /* <DEDUP_REMOVED lines=19> */
.L_x_10433:
        /* <DEDUP_REMOVED lines=12> */
.L_x_10434:
        /* <DEDUP_REMOVED lines=42> */
.L_x_10432:
        /* <DEDUP_REMOVED lines=22> */
.L_x_10436:
        /* <DEDUP_REMOVED lines=12> */
.L_x_10437:
        /* <DEDUP_REMOVED lines=42> */
.L_x_10435:
        /* <DEDUP_REMOVED lines=22> */
.L_x_10439:
        /* <DEDUP_REMOVED lines=12> */
.L_x_10440:
        /* <DEDUP_REMOVED lines=42> */
.L_x_10438:
        /* <DEDUP_REMOVED lines=22> */
.L_x_10442:
        /* <DEDUP_REMOVED lines=12> */
.L_x_10443:
        /* <DEDUP_REMOVED lines=42> */
.L_x_10441:
[----:B------:R-:W-:Y:S01]  /*f0a0*/  I2FP.F32.U32 R123, R112 ;  /* 0x00000070007b7245 */ /* 0x000fe20000201000 */
[----:B------:R-:W-:Y:S01]  /*f0b0*/  HADD2.F32 R112, -RZ, R103.H0_H0 ;  /* 0x20000067ff707230 */ /* 0x000fe20000004100 */
[----:B------:R-:W-:Y:S01]  /*f0c0*/  ISETP.NE.AND P5, PT, R124, 0x1, PT ;  /* 0x000000017c00780c */ /* 0x000fe20003fa5270 */
[----:B------:R-:W-:Y:S01]  /*f0d0*/  @P0 HADD2.F32 R120, -RZ, R31.H0_H0 ;  /* 0x2000001fff780230 */ /* 0x000fe20000004100 */
[----:B------:R-:W-:Y:S01]  /*f0e0*/  MOV R122, R140 ;  /* 0x0000008c007a7202 */ /* 0x000fe20000000f00 */
[----:B------:R-:W-:Y:S01]  /*f0f0*/  FFMA.FTZ R123, R123, R18, 1.1641532182693481445e-10 ;  /* 0x2f0000007b7b7423 */ /* 0x000fe20000010012 */
[----:B------:R-:W-:-:S04]  /*f100*/  FMUL.FTZ R112, R112, UR5 ;  /* 0x0000000570707c20 */ /* 0x000fc80008410000 */
[----:B------:R-:W-:-:S04]  /*f110*/  FSETP.GTU.FTZ.AND P4, PT, R123, UR4, PT ;  /* 0x000000047b007c0b */ /* 0x000fc8000bf9c000 */
        /* <DEDUP_REMOVED lines=14> */
.L_x_10445:
        /* <DEDUP_REMOVED lines=12> */
.L_x_10446:
        /* <DEDUP_REMOVED lines=42> */
.L_x_10444:
        /* <DEDUP_REMOVED lines=14> */
.L_x_10422:
        /* <DEDUP_REMOVED lines=49> */
.L_x_10447:
        /* <DEDUP_REMOVED lines=19> */
.L_x_10450:
        /* <DEDUP_REMOVED lines=12> */
.L_x_10451:
        /* <DEDUP_REMOVED lines=42> */
.L_x_10449:
[----:B------:R-:W-:Y:S01]  /*fde0*/  I2FP.F32.U32 R9, R8 ;  /* 0x0000000800097245 */ /* 0x000fe20000201000 */
[----:B-----5:R-:W-:Y:S01]  /*fdf0*/  HADD2.F32 R8, -RZ, R100.H0_H0 ;  /* 0x20000064ff087230 */ /* 0x020fe20000004100 */
        /* <DEDUP_REMOVED lines=18> */
.L_x_10453:
        /* <DEDUP_REMOVED lines=12> */
.L_x_10454:
        /* <DEDUP_REMOVED lines=42> */
.L_x_10452:
[----:B------:R-:W-:Y:S01]  /*10280*/  I2FP.F32.U32 R9, R9 ;  /* 0x0000000900097245 */ /* 0x000fe20000201000 */
[----:B------:R-:W-:Y:S01]  /*10290*/  HADD2.F32 R10, -RZ, R32.H0_H0 ;  /* 0x20000020ff0a7230 */ /* 0x000fe20000004100 */
[----:B------:R-:W-:Y:S01]  /*102a0*/  ISETP.NE.AND P2, PT, R11, 0x1, PT ;  /* 0x000000010b00780c */ /* 0x000fe20003f45270 */
[----:B-1----:R-:W-:Y:S02]  /*102b0*/  @P0 HADD2.F32 R127, -RZ, R28.H0_H0 ;  /* 0x2000001cff7f0230 */ /* 0x002fe40000004100 */
[----:B------:R-:W-:Y:S02]  /*102c0*/  HFMA2 R12, -RZ, RZ, 0, 1.1920928955078125e-07 ;  /* 0x00000002ff0c7431 */ /* 0x000fe400000001ff */
        /* <DEDUP_REMOVED lines=19> */
.L_x_10456:
        /* <DEDUP_REMOVED lines=12> */
.L_x_10457:
        /* <DEDUP_REMOVED lines=42> */
.L_x_10455:
[----:B------:R-:W-:Y:S01]  /*10760*/  I2FP.F32.U32 R9, R9 ;  /* 0x0000000900097245 */ /* 0x000fe20000201000 */
[----:B------:R-:W-:Y:S01]  /*10770*/  HADD2.F32 R100, -RZ, R100.H1_H1 ;  /* 0x30000064ff647230 */ /* 0x000fe20000004100 */
[----:B------:R-:W-:Y:S01]  /*10780*/  ISETP.NE.AND P2, PT, R12, 0x1, PT ;  /* 0x000000010c00780c */ /* 0x000fe20003f45270 */
[----:B------:R-:W-:Y:S02]  /*10790*/  IMAD.MOV.U32 R13, RZ, RZ, 0x2 ;  /* 0x00000002ff0d7424 */ /* 0x000fe400078e00ff */
[----:B------:R-:W-:Y:S01]  /*107a0*/  FFMA.FTZ R9, R9, R18, 1.1641532182693481445e-10 ;  /* 0x2f00000009097423 */ /* 0x000fe20000010012 */
[----:B------:R-:W-:-:S04]  /*107b0*/  IMAD.MOV.U32 R10, RZ, RZ, R140 ;  /* 0x000000ffff0a7224 */ /* 0x000fc800078e008c */
        /* <DEDUP_REMOVED lines=14> */
.L_x_10459:
        /* <DEDUP_REMOVED lines=12> */
.L_x_10460:
        /* <DEDUP_REMOVED lines=42> */
.L_x_10458:
        /* <DEDUP_REMOVED lines=11> */
[----:B------:R-:W-:Y:S02]  /*10cb0*/  @!P0 IMAD.MOV.U32 R133, RZ, RZ, R9 ;  /* 0x000000ffff858224 */ /* 0x000fe400078e0009 */
[----:B------:R-:W-:Y:S01]  /*10cc0*/  HFMA2 R12, -RZ, RZ, 0, 1.1920928955078125e-07 ;  /* 0x00000002ff0c7431 */ /* 0x000fe200000001ff */
[----:B------:R-:W-:Y:S02]  /*10cd0*/  SEL R9, RZ, 0x1, P1 ;  /* 0x00000001ff097807 */ /* 0x000fe40000800000 */
        /* <DEDUP_REMOVED lines=10> */
.L_x_10462:
        /* <DEDUP_REMOVED lines=12> */
.L_x_10463:
        /* <DEDUP_REMOVED lines=42> */
.L_x_10461:
[----:B------:R-:W-:Y:S01]  /*110e0*/  I2FP.F32.U32 R11, R10 ;  /* 0x0000000a000b7245 */ /* 0x000fe20000201000 */
[----:B------:R-:W-:Y:S01]  /*110f0*/  HADD2.F32 R10, -RZ, R101.H0_H0 ;  /* 0x20000065ff0a7230 */ /* 0x000fe20000004100 */
        /* <DEDUP_REMOVED lines=18> */
.L_x_10465:
        /* <DEDUP_REMOVED lines=12> */
.L_x_10466:
        /* <DEDUP_REMOVED lines=40> */
[----:B------:R-:W-:Y:S01]  /*11560*/  IMAD.MOV.U32 R13, RZ, RZ, RZ ;  /* 0x000000ffff0d7224 */ /* 0x000fe200078e00ff */
[----:B------:R-:W-:-:S07]  /*11570*/  MOV R24, R12 ;  /* 0x0000000c00187202 */ /* 0x000fce0000000f00 */
.L_x_10464:
        /* <DEDUP_REMOVED lines=24> */
.L_x_10468:
        /* <DEDUP_REMOVED lines=12> */
.L_x_10469:
        /* <DEDUP_REMOVED lines=42> */
.L_x_10467:
        /* <DEDUP_REMOVED lines=19> */
.L_x_10471:
        /* <DEDUP_REMOVED lines=12> */
.L_x_10472:
        /* <DEDUP_REMOVED lines=42> */
.L_x_10470:
        /* <DEDUP_REMOVED lines=9> */
[----:B------:R-:W-:-:S05]  /*11f80*/  FSEL R12, R12, RZ, !P2 ;  /* 0x000000ff0c0c7208 */ /* 0x000fca0005000000 */
        /* <DEDUP_REMOVED lines=14> */
.L_x_10474:
        /* <DEDUP_REMOVED lines=12> */
.L_x_10475:
        /* <DEDUP_REMOVED lines=42> */
.L_x_10473:
        /* <DEDUP_REMOVED lines=19> */
.L_x_10477:
        /* <DEDUP_REMOVED lines=12> */
.L_x_10478:
        /* <DEDUP_REMOVED lines=42> */
.L_x_10476:
        /* <DEDUP_REMOVED lines=24> */
.L_x_10480:
        /* <DEDUP_REMOVED lines=12> */
.L_x_10481:
        /* <DEDUP_REMOVED lines=42> */
.L_x_10479:
        /* <DEDUP_REMOVED lines=19> */
.L_x_10483:
        /* <DEDUP_REMOVED lines=12> */
.L_x_10484:
        /* <DEDUP_REMOVED lines=42> */
.L_x_10482:
        /* <DEDUP_REMOVED lines=11> */
[----:B------:R-:W-:-:S03]  /*13280*/  HFMA2 R100, -RZ, RZ, 0, 1.1920928955078125e-07 ;  /* 0x00000002ff647431 */ /* 0x000fc600000001ff */
        /* <DEDUP_REMOVED lines=13> */
.L_x_10486:
        /* <DEDUP_REMOVED lines=12> */
.L_x_10487:
        /* <DEDUP_REMOVED lines=42> */
.L_x_10485:
        /* <DEDUP_REMOVED lines=19> */
.L_x_10489:
        /* <DEDUP_REMOVED lines=12> */
.L_x_10490:
        /* <DEDUP_REMOVED lines=42> */
.L_x_10488:
        /* <DEDUP_REMOVED lines=25> */
.L_x_10492:
        /* <DEDUP_REMOVED lines=12> */
.L_x_10493:
        /* <DEDUP_REMOVED lines=42> */
.L_x_10491:
        /* <DEDUP_REMOVED lines=19> */
.L_x_10495:
        /* <DEDUP_REMOVED lines=14> */
.L_x_10496:
        /* <DEDUP_REMOVED lines=42> */
.L_x_10494:
        /* <DEDUP_REMOVED lines=18> */
.L_x_10448:
        /* <DEDUP_REMOVED lines=15> */
.L_x_10499:
        /* <DEDUP_REMOVED lines=12> */
.L_x_10500:
[----:B------:R-:W-:Y:S01]  /*147c0*/  IMAD.WIDE.U32 R134, R0, -0x326172a9, RZ ;  /* 0xcd9e8d5700867825 */ /* 0x000fe200078e00ff */
[----:B-1----:R-:W-:-:S03]  /*147d0*/  LOP3.LUT R126, R5, UR11, R133, 0x96, !PT ;  /* 0x0000000b057e7c12 */ /* 0x002fc6000f8e9685 */
        /* <DEDUP_REMOVED lines=40> */
.L_x_10498:
[----:B-1----:R-:W-:Y:S01]  /*14a60*/  I2FP.F32.U32 R127, R26 ;  /* 0x0000001a007f7245 */ /* 0x002fe20000201000 */
        /* <DEDUP_REMOVED lines=22> */
.L_x_10502:
        /* <DEDUP_REMOVED lines=12> */
.L_x_10503:
        /* <DEDUP_REMOVED lines=42> */
.L_x_10501:
        /* <DEDUP_REMOVED lines=23> */
.L_x_10505:
        /* <DEDUP_REMOVED lines=12> */
.L_x_10506:
        /* <DEDUP_REMOVED lines=42> */
.L_x_10504:
        /* <DEDUP_REMOVED lines=23> */
.L_x_10508:
        /* <DEDUP_REMOVED lines=12> */
.L_x_10509:
        /* <DEDUP_REMOVED lines=42> */
.L_x_10507:
        /* <DEDUP_REMOVED lines=22> */
.L_x_10511:
        /* <DEDUP_REMOVED lines=12> */
.L_x_10512:
        /* <DEDUP_REMOVED lines=42> */
.L_x_10510:
        /* <DEDUP_REMOVED lines=22> */
.L_x_10514:
        /* <DEDUP_REMOVED lines=12> */
.L_x_10515:
        /* <DEDUP_REMOVED lines=42> */
.L_x_10513:
        /* <DEDUP_REMOVED lines=22> */
.L_x_10517:
        /* <DEDUP_REMOVED lines=12> */
.L_x_10518:
        /* <DEDUP_REMOVED lines=42> */
.L_x_10516:
        /* <DEDUP_REMOVED lines=22> */
.L_x_10520:
        /* <DEDUP_REMOVED lines=12> */
.L_x_10521:
        /* <DEDUP_REMOVED lines=42> */
.L_x_10519:
        /* <DEDUP_REMOVED lines=14> */
.L_x_10497:
        /* <DEDUP_REMOVED lines=12> */
[----:B------:R-:W-:Y:S01]  /*16d70*/  LOP3.LUT R145, R145, R108, R22, 0xfe, !PT ;  /* 0x0000006c91917212 */ /* 0x000fe200078efe16 */
[----:B------:R-:W-:Y:S01]  /*16d80*/  VIADD R153, R6, 0x180 ;  /* 0x0000018006997836 */ /* 0x000fe20000000000 */
[----:B------:R-:W-:-:S02]  /*16d90*/  SEL R26, RZ, 0x1000000, !P1 ;  /* 0x01000000ff1a7807 */ /* 0x000fc40004800000 */
[----:B------:R-:W-:Y:S01]  /*16da0*/  SEL R141, RZ, 0x10000, !P4 ;  /* 0x00010000ff8d7807 */ /* 0x000fe20006000000 */
[----:B------:R-:W-:Y:S01]  /*16db0*/  IMAD.WIDE.U32 R156, R153, 0x10, R142 ;  /* 0x00000010999c7825 */ /* 0x000fe200078e008e */
[----:B------:R-:W-:Y:S02]  /*16dc0*/  SEL R22, RZ, 0x100, !P5 ;  /* 0x00000100ff167807 */ /* 0x000fe40006800000 */
[----:B------:R-:W-:Y:S02]  /*16dd0*/  SEL R144, RZ, 0x1, !P2 ;  /* 0x00000001ff907807 */ /* 0x000fe40005000000 */
[----:B------:R-:W-:Y:S02]  /*16de0*/  LOP3.LUT R22, R22, R26, R141, 0xfe, !PT ;  /* 0x0000001a16167212 */ /* 0x000fe400078efe8d */
[----:B------:R-:W-:Y:S02]  /*16df0*/  SEL R141, RZ, 0x1, !P6 ;  /* 0x00000001ff8d7807 */ /* 0x000fe40007000000 */
[----:B------:R-:W-:Y:S01]  /*16e00*/  LOP3.LUT R145, R145, R144, RZ, 0xfc, !PT ;  /* 0x0000009091917212 */ /* 0x000fe200078efcff */
[----:B0-----:R-:W-:Y:S01]  /*16e10*/  @P0 IMAD.WIDE.U32 R150, R153, 0x10, R150 ;  /* 0x0000001099960825 */ /* 0x001fe200078e0096 */
[----:B------:R-:W-:-:S02]  /*16e20*/  LOP3.LUT R144, R22, R141, RZ, 0xfc, !PT ;  /* 0x0000008d16907212 */ /* 0x000fc400078efcff */
[----:B------:R-:W-:Y:S02]  /*16e30*/  PLOP3.LUT P3, PT, PT, PT, UP0, 0x80, 0x8 ;  /* 0x000000000008781c */ /* 0x000fe40003f6f008 */
[----:B------:R-:W-:Y:S01]  /*16e40*/  PLOP3.LUT P1, PT, PT, PT, UP0, 0x80, 0x8 ;  /* 0x000000000008781c */ /* 0x000fe20003f2f008 */
[----:B------:R1:W-:Y:S10]  /*16e50*/  STG.E.64 desc[UR8][R158.64], R144 ;  /* 0x000000909e007986 */ /* 0x0003f4000c101b08 */
[----:B--2---:R-:W-:Y:S01]  /*16e60*/  @P3 IMAD.WIDE.U32 R154, R153, R154, UR22 ;  /* 0x00000016999a3e25 */ /* 0x004fe2000f8e009a */
[----:B------:R-:W-:Y:S06]  /*16e70*/  BRA.U !UP0, `(.L_x_10522) ;  /* 0x0000000108507547 */ /* 0x000fec000b800000 */
[----:B------:R-:W-:Y:S01]  /*16e80*/  IMAD.U32 R26, R14, 0x10000, RZ ;  /* 0x000100000e1a7824 */ /* 0x000fe200078e00ff */
[----:B-1----:R-:W0:Y:S01]  /*16e90*/  LDC.64 R100, c[0x0][0x3b8] ;  /* 0x0000ee00ff647b82 */ /* 0x002e220000000a00 */
        /* <DEDUP_REMOVED lines=18> */
.L_x_10522:
        /* <DEDUP_REMOVED lines=19> */
.L_x_10525:
        /* <DEDUP_REMOVED lines=12> */
.L_x_10526:
        /* <DEDUP_REMOVED lines=42> */
.L_x_10524:
[----:B------:R-:W-:Y:S01]  /*17450*/  I2FP.F32.U32 R9, R8 ;  /* 0x0000000800097245 */ /* 0x000fe20000201000 */
[----:B-----5:R-:W-:Y:S01]  /*17460*/  HADD2.F32 R8, -RZ, R100.H0_H0 ;  /* 0x20000064ff087230 */ /* 0x020fe20000004100 */
        /* <DEDUP_REMOVED lines=18> */
.L_x_10528:
        /* <DEDUP_REMOVED lines=12> */
.L_x_10529:
        /* <DEDUP_REMOVED lines=43> */
.L_x_10527:
[----:B------:R-:W-:Y:S01]  /*17900*/  I2FP.F32.U32 R9, R9 ;  /* 0x0000000900097245 */ /* 0x000fe20000201000 */
[----:B------:R-:W-:Y:S01]  /*17910*/  HADD2.F32 R8, -RZ, R32.H0_H0 ;  /* 0x20000020ff087230 */ /* 0x000fe20000004100 */
[----:B------:R-:W-:Y:S01]  /*17920*/  ISETP.NE.AND P2, PT, R11, 0x1, PT ;  /* 0x000000010b00780c */ /* 0x000fe20003f45270 */
[----:B--2---:R-:W-:Y:S01]  /*17930*/  @P0 HADD2.F32 R151, -RZ, R28.H0_H0 ;  /* 0x2000001cff970230 */ /* 0x004fe20000004100 */
        /* <DEDUP_REMOVED lines=20> */
.L_x_10531:
        /* <DEDUP_REMOVED lines=12> */
.L_x_10532:
        /* <DEDUP_REMOVED lines=42> */
.L_x_10530:
        /* <DEDUP_REMOVED lines=20> */
.L_x_10534:
        /* <DEDUP_REMOVED lines=12> */
.L_x_10535:
        /* <DEDUP_REMOVED lines=42> */
.L_x_10533:
[----:B------:R-:W-:Y:S01]  /*18280*/  I2FP.F32.U32 R11, R11 ;  /* 0x0000000b000b7245 */ /* 0x000fe20000201000 */
[----:B------:R-:W-:Y:S01]  /*18290*/  HADD2.F32 R10, -RZ, R32.H1_H1 ;  /* 0x30000020ff0a7230 */ /* 0x000fe20000004100 */
[----:B------:R-:W-:Y:S01]  /*182a0*/  ISETP.NE.AND P2, PT, R13, 0x1, PT ;  /* 0x000000010d00780c */ /* 0x000fe20003f45270 */
[----:B------:R-:W-:Y:S02]  /*182b0*/  @P0 HADD2.F32 R12, -RZ, R28.H1_H1 ;  /* 0x3000001cff0c0230 */ /* 0x000fe40000004100 */
[----:B------:R-:W-:Y:S01]  /*182c0*/  FFMA.FTZ R11, R11, R18, 1.1641532182693481445e-10 ;  /* 0x2f0000000b0b7423 */ /* 0x000fe20000010012 */
[----:B------:R-:W-:-:S04]  /*182d0*/  FMUL.FTZ R10, R10, UR5 ;  /* 0x000000050a0a7c20 */ /* 0x000fc80008410000 */
[----:B------:R-:W-:Y:S01]  /*182e0*/  FSETP.GTU.FTZ.AND P1, PT, R11, UR4, PT ;  /* 0x000000040b007c0b */ /* 0x000fe2000bf3c000 */
[----:B------:R-:W-:-:S03]  /*182f0*/  IMAD.MOV.U32 R11, RZ, RZ, R140 ;  /* 0x000000ffff0b7224 */ /* 0x000fc600078e008c */
[----:B------:R-:W-:-:S05]  /*18300*/  FSEL R10, R10, RZ, !P1 ;  /* 0x000000ff0a0a7208 */ /* 0x000fca0004800000 */
[----:B------:R-:W-:-:S04]  /*18310*/  FADD.FTZ R9, R9, R10 ;  /* 0x0000000a09097221 */ /* 0x000fc80000010000 */
        /* <DEDUP_REMOVED lines=14> */
.L_x_10537:
        /* <DEDUP_REMOVED lines=12> */
.L_x_10538:
        /* <DEDUP_REMOVED lines=42> */
.L_x_10536:
        /* <DEDUP_REMOVED lines=20> */
.L_x_10540:
        /* <DEDUP_REMOVED lines=12> */
.L_x_10541:
        /* <DEDUP_REMOVED lines=42> */
.L_x_10539:
        /* <DEDUP_REMOVED lines=24> */
.L_x_10543:
        /* <DEDUP_REMOVED lines=12> */
.L_x_10544:
        /* <DEDUP_REMOVED lines=42> */
.L_x_10542:
        /* <DEDUP_REMOVED lines=19> */
.L_x_10546:
        /* <DEDUP_REMOVED lines=12> */
.L_x_10547:
        /* <DEDUP_REMOVED lines=42> */
.L_x_10545:
        /* <DEDUP_REMOVED lines=24> */
.L_x_10549:
        /* <DEDUP_REMOVED lines=12> */
.L_x_10550:
        /* <DEDUP_REMOVED lines=42> */
.L_x_10548:
        /* <DEDUP_REMOVED lines=19> */
.L_x_10552:
        /* <DEDUP_REMOVED lines=12> */
.L_x_10553:
        /* <DEDUP_REMOVED lines=42> */
.L_x_10551:
        /* <DEDUP_REMOVED lines=24> */
.L_x_10555:
        /* <DEDUP_REMOVED lines=12> */
.L_x_10556:
        /* <DEDUP_REMOVED lines=42> */
.L_x_10554:
        /* <DEDUP_REMOVED lines=19> */
.L_x_10558:
        /* <DEDUP_REMOVED lines=12> */
.L_x_10559:
        /* <DEDUP_REMOVED lines=42> */
.L_x_10557:
        /* <DEDUP_REMOVED lines=25> */
.L_x_10561:
        /* <DEDUP_REMOVED lines=12> */
.L_x_10562:
        /* <DEDUP_REMOVED lines=42> */
.L_x_10560:
        /* <DEDUP_REMOVED lines=19> */
.L_x_10564:
        /* <DEDUP_REMOVED lines=12> */
.L_x_10565:
        /* <DEDUP_REMOVED lines=42> */
.L_x_10563:
        /* <DEDUP_REMOVED lines=25> */
.L_x_10567:
        /* <DEDUP_REMOVED lines=12> */
.L_x_10568:
        /* <DEDUP_REMOVED lines=42> */
.L_x_10566:
        /* <DEDUP_REMOVED lines=19> */
.L_x_10570:
        /* <DEDUP_REMOVED lines=14> */
.L_x_10571:
        /* <DEDUP_REMOVED lines=42> */
.L_x_10569:
        /* <DEDUP_REMOVED lines=18> */
.L_x_10523:
        /* <DEDUP_REMOVED lines=15> */
.L_x_10574:
        /* <DEDUP_REMOVED lines=12> */
.L_x_10575:
        /* <DEDUP_REMOVED lines=42> */
.L_x_10573:
        /* <DEDUP_REMOVED lines=8> */
[----:B--2---:R-:W-:Y:S02]  /*1c160*/  FSEL R151, R24, RZ, !P1 ;  /* 0x000000ff18977208 */ /* 0x004fe40004800000 */
        /* <DEDUP_REMOVED lines=14> */
.L_x_10577:
        /* <DEDUP_REMOVED lines=12> */
.L_x_10578:
        /* <DEDUP_REMOVED lines=42> */
.L_x_10576:
        /* <DEDUP_REMOVED lines=23> */
.L_x_10580:
        /* <DEDUP_REMOVED lines=12> */
.L_x_10581:
        /* <DEDUP_REMOVED lines=42> */
.L_x_10579:
        /* <DEDUP_REMOVED lines=23> */
.L_x_10583:
        /* <DEDUP_REMOVED lines=12> */
.L_x_10584:
        /* <DEDUP_REMOVED lines=42> */
.L_x_10582:
        /* <DEDUP_REMOVED lines=22> */
.L_x_10586:
        /* <DEDUP_REMOVED lines=12> */
.L_x_10587:
        /* <DEDUP_REMOVED lines=42> */
.L_x_10585:
        /* <DEDUP_REMOVED lines=22> */
.L_x_10589:
        /* <DEDUP_REMOVED lines=12> */
.L_x_10590:
        /* <DEDUP_REMOVED lines=42> */
.L_x_10588:
        /* <DEDUP_REMOVED lines=22> */
.L_x_10592:
        /* <DEDUP_REMOVED lines=12> */
.L_x_10593:
        /* <DEDUP_REMOVED lines=42> */
.L_x_10591:
        /* <DEDUP_REMOVED lines=22> */
.L_x_10595:
        /* <DEDUP_REMOVED lines=12> */
.L_x_10596:
        /* <DEDUP_REMOVED lines=42> */
.L_x_10594:
[----:B------:R-:W-:Y:S01]  /*1e250*/  I2FP.F32.U32 R101, R100 ;  /* 0x0000006400657245 */ /* 0x000fe20000201000 */
[----:B------:R-:W-:Y:S01]  /*1e260*/  HADD2.F32 R103, -RZ, R103.H1_H1 ;  /* 0x30000067ff677230 */ /* 0x000fe20000004100 */
[----:B------:R-:W-:Y:S02]  /*1e270*/  PRMT R102, R122, 0x5410, R102 ;  /* 0x000054107a667816 */ /* 0x000fe40000000066 */
[----:B------:R-:W-:Y:S01]  /*1e280*/  PRMT R100, R108, 0x5410, R110 ;  /* 0x000054106c647816 */ /* 0x000fe2000000006e */
[----:B------:R-:W-:Y:S01]  /*1e290*/  FFMA.FTZ R101, R101, R18, 1.1641532182693481445e-10 ;  /* 0x2f00000065657423 */ /* 0x000fe20000010012 */
[----:B------:R-:W-:Y:S01]  /*1e2a0*/  FMUL.FTZ R103, R103, UR5 ;  /* 0x0000000567677c20 */ /* 0x000fe20008410000 */
[----:B------:R-:W-:-:S03]  /*1e2b0*/  @P0 HADD2.F32 R18, -RZ, R31.H1_H1 ;  /* 0x3000001fff120230 */ /* 0x000fc60000004100 */
[----:B------:R-:W-:Y:S02]  /*1e2c0*/  FSETP.GTU.FTZ.AND P5, PT, R101, UR4, PT ;  /* 0x0000000465007c0b */ /* 0x000fe4000bfbc000 */
[----:B------:R-:W-:Y:S02]  /*1e2d0*/  PRMT R101, R112, 0x5410, R120 ;  /* 0x0000541070657816 */ /* 0x000fe40000000078 */
[----:B------:R-:W-:Y:S02]  /*1e2e0*/  FSEL R141, R103, RZ, !P5 ;  /* 0x000000ff678d7208 */ /* 0x000fe40006800000 */
[----:B------:R-:W-:-:S03]  /*1e2f0*/  PLOP3.LUT P5, PT, P5, PT, PT, 0x8, 0x80 ;  /* 0x000000000080781c */ /* 0x000fc60002fae170 */
[----:B------:R-:W-:-:S05]  /*1e300*/  @P0 FADD.FTZ R141, R18, R141 ;  /* 0x0000008d128d0221 */ /* 0x000fca0000010000 */
[----:B------:R-:W-:-:S04]  /*1e310*/  F2FP.F16.F32.PACK_AB R103, RZ, R141 ;  /* 0x0000008dff67723e */ /* 0x000fc800000000ff */
[----:B------:R-:W-:-:S07]  /*1e320*/  PRMT R103, R114, 0x5410, R103 ;  /* 0x0000541072677816 */ /* 0x000fce0000000067 */
.L_x_10572:
        /* <DEDUP_REMOVED lines=40> */
.L_x_10597:
[----:B------:R-:W-:Y:S01]  /*1e5b0*/  FADD.FTZ R18, RZ, R7 ;  /* 0x00000007ff127221 */ /* 0x000fe20000010000 */
[----:B------:R-:W-:Y:S01]  /*1e5c0*/  ULEA UR4, UR20, UR19, 0x18 ;  /* 0x0000001314047291 */ /* 0x000fe2000f8ec0ff */
[----:B------:R-:W-:Y:S02]  /*1e5d0*/  IMAD.U32 R145, RZ, RZ, UR18 ;  /* 0x00000012ff917e24 */ /* 0x000fe4000f8e00ff */
        /* <DEDUP_REMOVED lines=114> */
[----:B------:R-:W-:-:S04]  /*1ed00*/  MOV R18, R4 ;  /* 0x0000000400127202 */ /* 0x000fc80000000f00 */
[----:B------:R-:W0:Y:S01]  /*1ed10*/  SHFL.BFLY PT, R117, R102, 0x8, 0x1f ;  /* 0x0d001f0066757f89 */ /* 0x000e2200000e0000 */
[----:B------:R-:W-:-:S04]  /*1ed20*/  LOP3.LUT P0, R24, R18, 0x1f, RZ, 0xc0, !PT ;  /* 0x0000001f12187812 */ /* 0x000fc8000780c0ff */
[----:B------:R-:W-:-:S09]  /*1ed30*/  ISETP.GT.U32.AND P1, PT, R24, 0x3, PT ;  /* 0x000000031800780c */ /* 0x000fd20003f24070 */
[----:B------:R-:W-:-:S04]  /*1ed40*/  @!P0 SHF.R.U32.HI R24, RZ, 0x2, R18 ;  /* 0x00000002ff188819 */ /* 0x000fc80000011612 */
[----:B------:R-:W-:Y:S01]  /*1ed50*/  @!P0 LOP3.LUT R24, R24, 0x18, RZ, 0xc0, !PT ;  /* 0x0000001818188812 */ /* 0x000fe200078ec0ff */
[----:B------:R-:W-:Y:S02]  /*1ed60*/  @!P1 IMAD.SHL.U32 R26, R18, 0x8, RZ ;  /* 0x00000008121a9824 */ /* 0x000fe400078e00ff */
[----:B0-----:R-:W-:Y:S01]  /*1ed70*/  FADD.FTZ R117, R102, R117 ;  /* 0x0000007566757221 */ /* 0x001fe20000010000 */
[----:B------:R-:W-:-:S04]  /*1ed80*/  CS2R R102, SRZ ;  /* 0x0000000000667805 */ /* 0x000fc8000001ff00 */
[----:B------:R-:W0:Y:S02]  /*1ed90*/  SHFL.BFLY PT, R106, R117, 0x10, 0x1f ;  /* 0x0e001f00756a7f89 */ /* 0x000e2400000e0000 */
[----:B0-----:R-:W-:Y:S01]  /*1eda0*/  FADD.FTZ R101, R117, R106 ;  /* 0x0000006a75657221 */ /* 0x001fe20000010000 */
[----:B------:R-:W-:Y:S01]  /*1edb0*/  @!P1 LOP3.LUT R106, R26, 0xf8, RZ, 0xc0, !PT ;  /* 0x000000f81a6a9812 */ /* 0x000fe200078ec0ff */
[----:B------:R-:W-:Y:S01]  /*1edc0*/  IMAD.MOV.U32 R26, RZ, RZ, RZ ;  /* 0x000000ffff1a7224 */ /* 0x000fe200078e00ff */
[----:B------:R-:W-:Y:S02]  /*1edd0*/  @!P1 MOV R26, 0x400 ;  /* 0x00000400001a9802 */ /* 0x000fe40000000f00 */
        /* <DEDUP_REMOVED lines=12> */
[----:B0-----:R-:W-:Y:S01]  /*1eea0*/  IADD3 R110, PT, PT, R110, R117, RZ ;  /* 0x000000756e6e7210 */ /* 0x001fe20007ffe0ff */
        /* <DEDUP_REMOVED lines=8> */
[----:B--2---:R-:W-:Y:S01]  /*1ef30*/  FADD.FTZ R103, R108, R103 ;  /* 0x000000676c677221 */ /* 0x004fe20000010000 */
[----:B------:R-:W-:Y:S01]  /*1ef40*/  I2FP.F32.S32 R102, R117 ;  /* 0x0000007500667245 */ /* 0x000fe20000201400 */
        /* <DEDUP_REMOVED lines=19> */
[----:B-1----:R-:W-:Y:S01]  /*1f080*/  MOV R119, UR18 ;  /* 0x0000001200777c02 */ /* 0x002fe20008000f00 */
        /* <DEDUP_REMOVED lines=34> */
[C---:B------:R-:W-:Y:S01]  /*1f2b0*/  FMUL.FTZ R118, R17.reuse, R27 ;  /* 0x0000001b11767220 */ /* 0x040fe20000410000 */
[C---:B------:R-:W-:Y:S01]  /*1f2c0*/  FMUL.FTZ R26, R17.reuse, R26 ;  /* 0x0000001a111a7220 */ /* 0x040fe20000410000 */
        /* <DEDUP_REMOVED lines=10> */
[C---:B------:R-:W-:Y:S01]  /*1f370*/  FMUL.FTZ R25, R17.reuse, R122 ;  /* 0x0000007a11197220 */ /* 0x040fe20000410000 */
[----:B------:R-:W-:Y:S01]  /*1f380*/  FMUL.FTZ R124, R17, R124 ;  /* 0x0000007c117c7220 */ /* 0x000fe20000410000 */
[----:B0-----:R-:W-:-:S04]  /*1f390*/  @!P0 IMAD.WIDE R106, R119, 0x4, R102 ;  /* 0x00000004776a8825 */ /* 0x001fc800078e0266 */
[C---:B------:R-:W-:Y:S01]  /*1f3a0*/  FMUL.FTZ R23, R17.reuse, R108 ;  /* 0x0000006c11177220 */ /* 0x040fe20000410000 */
[----:B------:R-:W-:Y:S01]  /*1f3b0*/  FMUL.FTZ R112, R17, R112 ;  /* 0x0000007011707220 */ /* 0x000fe20000410000 */
[----:B------:R-:W-:Y:S01]  /*1f3c0*/  FFMA.FTZ R27, R7, R94, R62 ;  /* 0x0000005e071b7223 */ /* 0x000fe2000001003e */
[----:B------:R-:W-:Y:S01]  /*1f3d0*/  FFMA.FTZ R102, R118, R95, R63 ;  /* 0x0000005f76667223 */ /* 0x000fe2000001003f */
[----:B--2---:R-:W-:-:S04]  /*1f3e0*/  IMAD.WIDE.U32 R6, R6, 0x10, R100 ;  /* 0x0000001006067825 */ /* 0x004fc800078e0064 */
[----:B------:R-:W-:Y:S01]  /*1f3f0*/  FFMA.FTZ R24, R26, R97, R65 ;  /* 0x000000611a187223 */ /* 0x000fe20000010041 */
[----:B------:R-:W-:Y:S01]  /*1f400*/  FMUL.FTZ R103, R17, R146 ;  /* 0x0000009211677220 */ /* 0x000fe20000410000 */
[----:B------:R-:W-:Y:S01]  /*1f410*/  FFMA.FTZ R19, R19, R96, R64 ;  /* 0x0000006013137223 */ /* 0x000fe20000010040 */
[----:B------:R-:W-:-:S04]  /*1f420*/  IMAD.WIDE.U32 R20, R20, 0x10, R100 ;  /* 0x0000001014147825 */ /* 0x000fc800078e0064 */
[----:B------:R-:W-:Y:S01]  /*1f430*/  FFMA.FTZ R25, R25, R92, R60 ;  /* 0x0000005c19197223 */ /* 0x000fe2000001003c */
[----:B------:R-:W-:Y:S01]  /*1f440*/  FFMA.FTZ R26, R124, R93, R61 ;  /* 0x0000005d7c1a7223 */ /* 0x000fe2000001003d */
[----:B------:R-:W-:Y:S01]  /*1f450*/  FMUL.FTZ R138, R17, R138 ;  /* 0x0000008a118a7220 */ /* 0x000fe20000410000 */
[----:B------:R-:W-:-:S04]  /*1f460*/  IMAD.WIDE.U32 R118, R129, 0x10, R100 ;  /* 0x0000001081767825 */ /* 0x000fc800078e0064 */
[----:B------:R-:W-:Y:S01]  /*1f470*/  FFMA.FTZ R23, R23, R98, R66 ;  /* 0x0000006217177223 */ /* 0x000fe20000010042 */
[----:B------:R-:W-:Y:S01]  /*1f480*/  FFMA.FTZ R112, R112, R99, R67 ;  /* 0x0000006370707223 */ /* 0x000fe20000010043 */
[----:B------:R-:W-:Y:S01]  /*1f490*/  F2FP.F16.F32.PACK_AB R27, R102, R27 ;  /* 0x0000001b661b723e */ /* 0x000fe200000000ff */
[----:B------:R-:W-:-:S04]  /*1f4a0*/  IMAD.WIDE.U32 R120, R153, 0x10, R100 ;  /* 0x0000001099787825 */ /* 0x000fc800078e0064 */
[C---:B------:R-:W-:Y:S01]  /*1f4b0*/  FMUL.FTZ R100, R17.reuse, R125 ;  /* 0x0000007d11647220 */ /* 0x040fe20000410000 */
[----:B------:R-:W-:Y:S01]  /*1f4c0*/  FMUL.FTZ R101, R17, R136 ;  /* 0x0000008811657220 */ /* 0x000fe20000410000 */
[----:B------:R-:W-:Y:S01]  /*1f4d0*/  FFMA.FTZ R103, R103, R86, R54 ;  /* 0x0000005667677223 */ /* 0x000fe20000010036 */
[----:B------:R-:W-:Y:S01]  /*1f4e0*/  FFMA.FTZ R102, R138, R85, R53 ;  /* 0x000000558a667223 */ /* 0x000fe20000010035 */
[----:B------:R-:W-:Y:S01]  /*1f4f0*/  FFMA.FTZ R100, R100, R87, R55 ;  /* 0x0000005764647223 */ /* 0x000fe20000010037 */
[----:B------:R-:W-:Y:S01]  /*1f500*/  FFMA.FTZ R101, R101, R84, R52 ;  /* 0x0000005465657223 */ /* 0x000fe20000010034 */
[----:B------:R-:W-:Y:S01]  /*1f510*/  F2FP.F16.F32.PACK_AB R26, R26, R25 ;  /* 0x000000191a1a723e */ /* 0x000fe200000000ff */
[C---:B------:R-:W-:Y:S01]  /*1f520*/  FMUL.FTZ R114, R17.reuse, R114 ;  /* 0x0000007211727220 */ /* 0x040fe20000410000 */
[----:B------:R-:W-:Y:S01]  /*1f530*/  F2FP.F16.F32.PACK_AB R24, R24, R19 ;  /* 0x000000131818723e */ /* 0x000fe200000000ff */
[C---:B------:R-:W-:Y:S01]  /*1f540*/  FMUL.FTZ R19, R17.reuse, R110 ;  /* 0x0000006e11137220 */ /* 0x040fe20000410000 */
[----:B------:R-:W-:Y:S01]  /*1f550*/  F2FP.F16.F32.PACK_AB R25, R112, R23 ;  /* 0x000000177019723e */ /* 0x000fe200000000ff */
[C---:B------:R-:W-:Y:S01]  /*1f560*/  FMUL.FTZ R23, R17.reuse, R128 ;  /* 0x0000008011177220 */ /* 0x040fe20000410000 */
[C---:B------:R-:W-:Y:S01]  /*1f570*/  FMUL.FTZ R132, R17.reuse, R132 ;  /* 0x0000008411847220 */ /* 0x040fe20000410000 */
[C---:B------:R-:W-:Y:S01]  /*1f580*/  FMUL.FTZ R105, R17.reuse, R152 ;  /* 0x0000009811697220 */ /* 0x040fe20000410000 */
[----:B------:R-:W-:Y:S01]  /*1f590*/  FMUL.FTZ R156, R17, R156 ;  /* 0x0000009c119c7220 */ /* 0x000fe20000410000 */
[----:B------:R-:W-:Y:S01]  /*1f5a0*/  F2FP.F16.F32.PACK_AB R103, R100, R103 ;  /* 0x000000676467723e */ /* 0x000fe200000000ff */
[----:B------:R-:W-:Y:S01]  /*1f5b0*/  FFMA.FTZ R19, R19, R88, R56 ;  /* 0x0000005813137223 */ /* 0x000fe20000010038 */
[----:B------:R-:W-:Y:S01]  /*1f5c0*/  F2FP.F16.F32.PACK_AB R102, R102, R101 ;  /* 0x000000656666723e */ /* 0x000fe200000000ff */
[----:B------:R-:W-:Y:S01]  /*1f5d0*/  FFMA.FTZ R100, R114, R89, R57 ;  /* 0x0000005972647223 */ /* 0x000fe20000010039 */
[----:B------:R-:W-:Y:S01]  /*1f5e0*/  FMUL.FTZ R101, R17, R142 ;  /* 0x0000008e11657220 */ /* 0x000fe20000410000 */
[----:B------:R-:W-:Y:S01]  /*1f5f0*/  FFMA.FTZ R23, R23, R90, R58 ;  /* 0x0000005a17177223 */ /* 0x000fe2000001003a */
[----:B------:R-:W-:Y:S01]  /*1f600*/  FFMA.FTZ R132, R132, R91, R59 ;  /* 0x0000005b84847223 */ /* 0x000fe2000001003b */
[----:B------:R-:W-:Y:S01]  /*1f610*/  FFMA.FTZ R105, R105, R76, R44 ;  /* 0x0000004c69697223 */ /* 0x000fe2000001002c */
[----:B------:R-:W-:Y:S01]  /*1f620*/  FFMA.FTZ R110, R156, R77, R45 ;  /* 0x0000004d9c6e7223 */ /* 0x000fe2000001002d */
[----:B---3--:R-:W-:-:S04]  /*1f630*/  @!P0 IMAD.WIDE R116, R145, 0x4, R116 ;  /* 0x0000000491748825 */ /* 0x008fc800078e0274 */
[----:B------:R-:W-:Y:S01]  /*1f640*/  FFMA.FTZ R109, R101, R82, R50 ;  /* 0x00000052656d7223 */ /* 0x000fe20000010032 */
[----:B------:R-:W-:Y:S01]  /*1f650*/  F2FP.F16.F32.PACK_AB R100, R100, R19 ;  /* 0x000000136464723e */ /* 0x000fe200000000ff */
[C---:B------:R-:W-:Y:S01]  /*1f660*/  FMUL.FTZ R114, R17.reuse, R141 ;  /* 0x0000008d11727220 */ /* 0x040fe20000410000 */
[C---:B------:R-:W-:Y:S01]  /*1f670*/  FMUL.FTZ R144, R17.reuse, R144 ;  /* 0x0000009011907220 */ /* 0x040fe20000410000 */
[C---:B------:R-:W-:Y:S01]  /*1f680*/  FMUL.FTZ R111, R17.reuse, R158 ;  /* 0x0000009e116f7220 */ /* 0x040fe20000410000 */
[C---:B------:R-:W-:Y:S01]  /*1f690*/  FMUL.FTZ R164, R17.reuse, R164 ;  /* 0x000000a411a47220 */ /* 0x040fe20000410000 */
[----:B------:R-:W-:Y:S01]  /*1f6a0*/  F2FP.F16.F32.PACK_AB R101, R132, R23 ;  /* 0x000000178465723e */ /* 0x000fe200000000ff */
[C---:B------:R-:W-:Y:S01]  /*1f6b0*/  FMUL.FTZ R19, R17.reuse, R130 ;  /* 0x0000008211137220 */ /* 0x040fe20000410000 */
[----:B------:R-:W-:Y:S01]  /*1f6c0*/  F2FP.F16.F32.PACK_AB R110, R110, R105 ;  /* 0x000000696e6e723e */ /* 0x000fe200000000ff */
        /* <DEDUP_REMOVED lines=20> */
[----:B0-----:R-:W-:Y:S01]  /*1f810*/  FFMA.FTZ R116, R114, R71, R39 ;  /* 0x0000004772747223 */ /* 0x001fe20000010027 */
[----:B------:R-:W-:Y:S01]  /*1f820*/  FFMA.FTZ R114, R112, R69, R37 ;  /* 0x0000004570727223 */ /* 0x000fe20000010025 */
[----:B------:R-:W-:Y:S01]  /*1f830*/  FFMA.FTZ R112, R150, R73, R41 ;  /* 0x0000004996707223 */ /* 0x000fe20000010029 */
[----:B------:R-:W-:Y:S01]  /*1f840*/  F2FP.F16.F32.PACK_AB R109, R144, R109 ;  /* 0x0000006d906d723e */ /* 0x000fe200000000ff */
[----:B------:R1:W-:Y:S01]  /*1f850*/  @!P0 STG.E desc[UR8][R106.64], R17 ;  /* 0x000000116a008986 */ /* 0x0003e2000c101908 */
[----:B------:R-:W-:-:S02]  /*1f860*/  F2FP.F16.F32.PACK_AB R108, R108, R19 ;  /* 0x000000136c6c723e */ /* 0x000fc400000000ff */
[----:B------:R-:W-:Y:S01]  /*1f870*/  F2FP.F16.F32.PACK_AB R114, R114, R113 ;  /* 0x000000717272723e */ /* 0x000fe200000000ff */
[----:B------:R1:W-:Y:S01]  /*1f880*/  STG.E.128 desc[UR8][R6.64], R24 ;  /* 0x0000001806007986 */ /* 0x0003e2000c101d08 */
[----:B------:R-:W-:Y:S02]  /*1f890*/  F2FP.F16.F32.PACK_AB R115, R116, R115 ;  /* 0x000000737473723e */ /* 0x000fe400000000ff */
[----:B------:R-:W-:Y:S01]  /*1f8a0*/  F2FP.F16.F32.PACK_AB R113, R160, R105 ;  /* 0x00000069a071723e */ /* 0x000fe200000000ff */
[----:B------:R1:W-:Y:S01]  /*1f8b0*/  STG.E.128 desc[UR8][R20.64], R100 ;  /* 0x0000006414007986 */ /* 0x0003e2000c101d08 */
[----:B------:R-:W-:-:S03]  /*1f8c0*/  F2FP.F16.F32.PACK_AB R112, R112, R23 ;  /* 0x000000177070723e */ /* 0x000fc600000000ff */
[----:B------:R1:W-:Y:S04]  /*1f8d0*/  STG.E.128 desc[UR8][R118.64], R108 ;  /* 0x0000006c76007986 */ /* 0x0003e8000c101d08 */
[----:B------:R1:W-:Y:S01]  /*1f8e0*/  STG.E.128 desc[UR8][R120.64], R112 ;  /* 0x0000007078007986 */ /* 0x0003e2000c101d08 */
[----:B------:R-:W-:Y:S05]  /*1f8f0*/  BRA.U !UP2, `(.L_x_10598) ;  /* 0xfffffe110a787547 */ /* 0x000fea000b83ffff */
[----:B------:R-:W-:Y:S05]  /*1f900*/  EXIT ;  /* 0x000000000000794d */ /* 0x000fea0003800000 */
.L_x_10599:
        /* <DEDUP_REMOVED lines=15> */
.L_x_17987:


//--------------------- .text._ZN10layer_norm31ln_parallel_residual_fwd_kernelINS_13Kernel_traitsI6__halfS2_fS2_fjLj4096ELj1ELj1ELj4ELj16ENS_18Kernel_traits_baseILj4096ES2_S2_fS2_fjLj128EEEEELb0ELb0ELb0EEEvNS_9FwdParamsE --------------------------
	.section	.text._ZN10layer_norm31ln_parallel_residual_fwd_kernelINS_13Kernel_traitsI6__halfS2_fS2_fjLj4096ELj1ELj1ELj4ELj16ENS_18Kernel_traits_baseILj4096ES2_S2_fS2_fjLj128EEEEELb0ELb0ELb0EEEvNS_9FwdParamsE,"ax",@progbits
	.align	128
        .global         _ZN10layer_norm31ln_parallel_residual_fwd_kernelINS_13Kernel_traitsI6__halfS2_fS2_fjLj4096ELj1ELj1ELj4ELj16ENS_18Kernel_traits_baseILj4096ES2_S2_fS2_fjLj128EEEEELb0ELb0ELb0EEEvNS_9FwdParamsE
        .type           _ZN10layer_norm31ln_parallel_residual_fwd_kernelINS_13Kernel_traitsI6__halfS2_fS2_fjLj4096ELj1ELj1ELj4ELj16ENS_18Kernel_traits_baseILj4096ES2_S2_fS2_fjLj128EEEEELb0ELb0ELb0EEEvNS_9FwdParamsE,@function
        .size           _ZN10layer_norm31ln_parallel_residual_fwd_kernelINS_13Kernel_traitsI6__halfS2_fS2_fjLj4096ELj1ELj1ELj4ELj16ENS_18Kernel_traits_baseILj4096ES2_S2_fS2_fjLj128EEEEELb0ELb0ELb0EEEvNS_9FwdParamsE,(.L_x_17988 - _ZN10layer_norm31ln_parallel_residual_fwd_kernelINS_13Kernel_traitsI6__halfS2_fS2_fjLj4096ELj1ELj1ELj4ELj16ENS_18Kernel_traits_baseILj4096ES2_S2_fS2_fjLj128EEEEELb0ELb0ELb0EEEvNS_9FwdParamsE)
        .other          _ZN10layer_norm31ln_parallel_residual_fwd_kernelINS_13Kernel_traitsI6__halfS2_fS2_fjLj4096ELj1ELj1ELj4ELj16ENS_18Kernel_traits_baseILj4096ES2_S2_fS2_fjLj128EEEEELb0ELb0ELb0EEEvNS_9FwdParamsE,@"STO_CUDA_ENTRY STV_DEFAULT"
_ZN10layer_norm31ln_parallel_residual_fwd_kernelINS_13Kernel_traitsI6__halfS2_fS2_fjLj4096ELj1ELj1ELj4ELj16ENS_18Kernel_traits_baseILj4096ES2_S2_fS2_fjLj128EEEEELb0ELb0ELb0EEEvNS_9FwdParamsE:
.text._ZN10layer_norm31ln_parallel_residual_fwd_kernelINS_13Kernel_traitsI6__halfS2_fS2_fjLj4096ELj1ELj1ELj4ELj16ENS_18Kernel_traits_baseILj4096ES2_S2_fS2_fjLj128EEEEELb0ELb0ELb0EEEvNS_9FwdParamsE:
        /* <DEDUP_REMOVED lines=36> */
[----:B------:R2:W5:Y:S01]  /*0240*/  @P0 LDG.E.128 R116, desc[UR6][R28.64] ;  /* 0x000000061c740981 */ /* 0x000562000c1e1d00 */
[C---:B---3--:R-:W-:Y:S01]  /*0250*/  @P1 IMAD.WIDE.U32 R38, R66.reuse, 0x10, R38 ;  /* 0x0000001042261825 */ /* 0x048fe200078e0026 */
[----:B------:R-:W-:-:S03]  /*0260*/  @P1 IADD3 R66, PT, PT, R66, 0x80, RZ ;  /* 0x0000008042421810 */ /* 0x000fc60007ffe0ff */
[----:B------:R-:W-:Y:S01]  /*0270*/  HFMA2 R34, -RZ, RZ, 0, 0 ;  /* 0x00000000ff227431 */ /* 0x000fe200000001ff */
[----:B------:R3:W5:Y:S01]  /*0280*/  @P0 LDG.E.128 R4, desc[UR6][R32.64] ;  /* 0x0000000620040981 */ /* 0x000762000c1e1d00 */
[----:B------:R-:W-:Y:S02]  /*0290*/  CS2R R24, SRZ ;  /* 0x0000000000187805 */ /* 0x000fe4000001ff00 */
[----:B------:R-:W-:Y:S02]  /*02a0*/  MOV R30, RZ ;  /* 0x000000ff001e7202 */ /* 0x000fe40000000f00 */
[----:B--2---:R-:W-:Y:S01]  /*02b0*/  CS2R R28, SRZ ;  /* 0x00000000001c7805 */ /* 0x004fe2000001ff00 */
[----:B------:R2:W5:Y:S01]  /*02c0*/  @P1 LDG.E.128 R8, desc[UR6][R36.64] ;  /* 0x0000000624081981 */ /* 0x000562000c1e1d00 */
[C---:B0-----:R-:W-:Y:S01]  /*02d0*/  @P2 IMAD.WIDE.U32 R40, R66.reuse, 0x10, R40 ;  /* 0x0000001042282825 */ /* 0x041fe200078e0028 */
[----:B------:R-:W-:Y:S02]  /*02e0*/  CS2R R46, SRZ ;  /* 0x00000000002e7805 */ /* 0x000fe4000001ff00 */
[----:B------:R-:W-:Y:S01]  /*02f0*/  CS2R R44, SRZ ;  /* 0x00000000002c7805 */ /* 0x000fe2000001ff00 */
[----:B------:R0:W5:Y:S01]  /*0300*/  @P1 LDG.E.128 R12, desc[UR6][R38.64] ;  /* 0x00000006260c1981 */ /* 0x000162000c1e1d00 */
[----:B-1----:R-:W-:-:S03]  /*0310*/  @P2 IMAD.WIDE.U32 R42, R66, 0x10, R42 ;  /* 0x00000010422a2825 */ /* 0x002fc600078e002a */
[----:B------:R1:W5:Y:S01]  /*0320*/  @P2 LDG.E.128 R16, desc[UR6][R40.64] ;  /* 0x0000000628102981 */ /* 0x000362000c1e1d00 */
[----:B---3--:R-:W-:Y:S02]  /*0330*/  CS2R R32, SRZ ;  /* 0x0000000000207805 */ /* 0x008fe4000001ff00 */
[----:B--2---:R-:W-:Y:S02]  /*0340*/  CS2R R36, SRZ ;  /* 0x0000000000247805 */ /* 0x004fe4000001ff00 */
[----:B------:R-:W-:Y:S01]  /*0350*/  @P0 MOV R35, RZ ;  /* 0x000000ff00230202 */ /* 0x000fe20000000f00 */
[----:B------:R2:W5:Y:S01]  /*0360*/  @P2 LDG.E.128 R20, desc[UR6][R42.64] ;  /* 0x000000062a142981 */ /* 0x000562000c1e1d00 */
[----:B0-----:R-:W-:Y:S02]  /*0370*/  CS2R R38, SRZ ;  /* 0x0000000000267805 */ /* 0x001fe4000001ff00 */
[----:B------:R-:W-:Y:S02]  /*0380*/  @P1 MOV R31, RZ ;  /* 0x000000ff001f1202 */ /* 0x000fe40000000f00 */
[----:B------:R-:W-:-:S02]  /*0390*/  @P2 MOV R27, RZ ;  /* 0x000000ff001b2202 */ /* 0x000fc40000000f00 */
[----:B-1----:R-:W-:Y:S02]  /*03a0*/  CS2R R40, SRZ ;  /* 0x0000000000287805 */ /* 0x002fe4000001ff00 */
[----:B------:R-:W-:Y:S02]  /*03b0*/  @P2 IADD3 R66, PT, PT, R66, 0x80, RZ ;  /* 0x0000008042422810 */ /* 0x000fe40007ffe0ff */
[----:B--2---:R-:W-:Y:S01]  /*03c0*/  CS2R R42, SRZ ;  /* 0x00000000002a7805 */ /* 0x004fe2000001ff00 */
        /* <DEDUP_REMOVED lines=24> */
.L_x_10602:
        /* <DEDUP_REMOVED lines=19> */
[----:B0-----:R-:W-:Y:S01]  /*0680*/  @P1 IMAD.WIDE.U32 R50, R66, 0x10, R50 ;  /* 0x0000001042321825 */ /* 0x001fe200078e0032 */
[----:B------:R-:W5:Y:S04]  /*0690*/  @P1 LDG.E.128 R8, desc[UR6][R48.64] ;  /* 0x0000000630081981 */ /* 0x000f68000c1e1d00 */
[----:B------:R-:W5:Y:S02]  /*06a0*/  @P1 LDG.E.128 R12, desc[UR6][R50.64] ;  /* 0x00000006320c1981 */ /* 0x000f64000c1e1d00 */
[----:B------:R-:W0:Y:S01]  /*06b0*/  @P2 LDC.64 R58, c[0x0][0x440] ;  /* 0x00011000ff3a2b82 */ /* 0x000e220000000a00 */
[----:B------:R-:W-:Y:S01]  /*06c0*/  HFMA2 R34, -RZ, RZ, 0, 0 ;  /* 0x00000000ff227431 */ /* 0x000fe200000001ff */
[----:B------:R-:W5:Y:S01]  /*06d0*/  @P0 LDG.E.128 R4, desc[UR6][R32.64] ;  /* 0x0000000620040981 */ /* 0x000f62000c1e1d00 */
[----:B------:R-:W-:-:S02]  /*06e0*/  MOV R30, RZ ;  /* 0x000000ff001e7202 */ /* 0x000fc40000000f00 */
        /* <DEDUP_REMOVED lines=14> */
[----:B------:R-:W-:Y:S02]  /*07d0*/  @P1 MOV R31, RZ ;  /* 0x000000ff001f1202 */ /* 0x000fe40000000f00 */
[----:B------:R-:W-:Y:S02]  /*07e0*/  @P2 MOV R27, RZ ;  /* 0x000000ff001b2202 */ /* 0x000fe40000000f00 */
[----:B------:R-:W-:Y:S01]  /*07f0*/  @P2 IADD3 R66, PT, PT, R66, 0x80, RZ ;  /* 0x0000008042422810 */ /* 0x000fe20007ffe0ff */
[----:B---3--:R-:W-:Y:S06]  /*0800*/  @!P3 BRA `(.L_x_10603) ;  /* 0x000000080014b947 */ /* 0x008fec0003800000 */
        /* <DEDUP_REMOVED lines=18> */
.L_x_10601:
        /* <DEDUP_REMOVED lines=61> */
.L_x_10604:
        /* <DEDUP_REMOVED lines=44> */
[----:B0-----:R-:W-:Y:S02]  /*0fc0*/  CS2R R36, SRZ ;  /* 0x0000000000247805 */ /* 0x001fe4000001ff00 */
[----:B------:R-:W-:Y:S02]  /*0fd0*/  MOV R42, RZ ;  /* 0x000000ff002a7202 */ /* 0x000fe40000000f00 */
[----:B------:R-:W-:Y:S01]  /*0fe0*/  @P3 CS2R R62, SRZ ;  /* 0x00000000003e3805 */ /* 0x000fe2000001ff00 */
[----:B------:R0:W5:Y:S01]  /*0ff0*/  @P0 LDG.E.128 R4, desc[UR6][R44.64] ;  /* 0x000000062c040981 */ /* 0x000162000c1e1d00 */
[----:B------:R-:W-:-:S02]  /*1000*/  @P0 MOV R47, RZ ;  /* 0x000000ff002f0202 */ /* 0x000fc40000000f00 */
[----:B-1----:R-:W-:Y:S02]  /*1010*/  CS2R R40, SRZ ;  /* 0x0000000000287805 */ /* 0x002fe4000001ff00 */
[----:B------:R-:W-:Y:S02]  /*1020*/  @P3 CS2R R60, SRZ ;  /* 0x00000000003c3805 */ /* 0x000fe4000001ff00 */
[----:B------:R-:W-:Y:S02]  /*1030*/  @P1 MOV R43, RZ ;  /* 0x000000ff002b1202 */ /* 0x000fe40000000f00 */
[----:B------:R-:W-:Y:S02]  /*1040*/  @P2 MOV R39, RZ ;  /* 0x000000ff00272202 */ /* 0x000fe40000000f00 */
[----:B0-----:R-:W-:-:S07]  /*1050*/  CS2R R44, SRZ ;  /* 0x00000000002c7805 */ /* 0x001fce000001ff00 */
.L_x_10603:
[----:B------:R-:W-:Y:S05]  /*1060*/  BSYNC.RECONVERGENT B0 ;  /* 0x0000000000007941 */ /* 0x000fea0003800200 */
.L_x_10600:
        /* <DEDUP_REMOVED lines=23> */
.L_x_10641:
        /* <DEDUP_REMOVED lines=36> */
.L_x_10608:
[--C-:B-----5:R-:W-:Y:S02]  /*1420*/  HADD2.F32 R73, -RZ, R76.reuse.H0_H0 ;  /* 0x2000004cff497230 */ /* 0x120fe40000004100 */
[----:B------:R-:W-:Y:S02]  /*1430*/  HADD2.F32 R76, -RZ, R76.H1_H1 ;  /* 0x3000004cff4c7230 */ /* 0x000fe40000004100 */
[--C-:B------:R-:W-:Y:S02]  /*1440*/  HADD2.F32 R75, -RZ, R77.reuse.H0_H0 ;  /* 0x2000004dff4b7230 */ /* 0x100fe40000004100 */
[----:B------:R-:W-:Y:S01]  /*1450*/  FADD.FTZ R72, R64, R73 ;  /* 0x0000004940487221 */ /* 0x000fe20000010000 */
[----:B------:R-:W-:Y:S02]  /*1460*/  HADD2.F32 R0, -RZ, R77.H1_H1 ;  /* 0x3000004dff007230 */ /* 0x000fe40000004100 */
[----:B------:R-:W-:Y:S01]  /*1470*/  FADD.FTZ R73, R65, R76 ;  /* 0x0000004c41497221 */ /* 0x000fe20000010000 */
[----:B------:R-:W-:-:S02]  /*1480*/  HADD2.F32 R77, -RZ, R78.H0_H0 ;  /* 0x2000004eff4d7230 */ /* 0x000fc40000004100 */
[----:B------:R-:W-:Y:S01]  /*1490*/  FADD.FTZ R74, R66, R75 ;  /* 0x0000004b424a7221 */ /* 0x000fe20000010000 */
[----:B------:R-:W-:Y:S02]  /*14a0*/  HADD2.F32 R78, -RZ, R78.H1_H1 ;  /* 0x3000004eff4e7230 */ /* 0x000fe40000004100 */
[----:B------:R-:W-:Y:S01]  /*14b0*/  FADD.FTZ R75, R67, R0 ;  /* 0x00000000434b7221 */ /* 0x000fe20000010000 */
[--C-:B------:R-:W-:Y:S02]  /*14c0*/  HADD2.F32 R105, -RZ, R79.reuse.H0_H0 ;  /* 0x2000004fff697230 */ /* 0x100fe40000004100 */
[----:B------:R-:W-:Y:S01]  /*14d0*/  FADD.FTZ R76, R68, R77 ;  /* 0x0000004d444c7221 */ /* 0x000fe20000010000 */
[----:B------:R-:W-:Y:S02]  /*14e0*/  HADD2.F32 R104, -RZ, R79.H1_H1 ;  /* 0x3000004fff687230 */ /* 0x000fe40000004100 */
[----:B------:R-:W-:Y:S01]  /*14f0*/  FADD.FTZ R77, R69, R78 ;  /* 0x0000004e454d7221 */ /* 0x000fe20000010000 */
[----:B------:R-:W-:-:S02]  /*1500*/  FADD.FTZ R78, R70, R105 ;  /* 0x00000069464e7221 */ /* 0x000fc40000010000 */
[----:B------:R-:W-:Y:S01]  /*1510*/  FADD.FTZ R79, R71, R104 ;  /* 0x00000068474f7221 */ /* 0x000fe20000010000 */
[----:B------:R-:W-:Y:S06]  /*1520*/  BRA `(.L_x_10609) ;  /* 0x0000000000f07947 */ /* 0x000fec0003800000 */
.L_x_10607:
        /* <DEDUP_REMOVED lines=8> */
[----:B------:R-:W-:Y:S01]  /*15b0*/  FADD.FTZ R72, R75, R72 ;  /* 0x000000484b487221 */ /* 0x000fe20000010000 */
[----:B------:R-:W-:-:S02]  /*15c0*/  HADD2.F32 R0, -RZ, R77.H1_H1 ;  /* 0x3000004dff007230 */ /* 0x000fc40000004100 */
[----:B------:R-:W-:Y:S01]  /*15d0*/  FADD.FTZ R73, R76, R73 ;  /* 0x000000494c497221 */ /* 0x000fe20000010000 */
[--C-:B------:R-:W-:Y:S02]  /*15e0*/  HADD2.F32 R107, -RZ, R78.reuse.H0_H0 ;  /* 0x2000004eff6b7230 */ /* 0x100fe40000004100 */
[----:B------:R-:W-:Y:S02]  /*15f0*/  HADD2.F32 R104, -RZ, R78.H1_H1 ;  /* 0x3000004eff687230 */ /* 0x000fe40000004100 */
[--C-:B------:R-:W-:Y:S02]  /*1600*/  HADD2.F32 R111, -RZ, R79.reuse.H0_H0 ;  /* 0x2000004fff6f7230 */ /* 0x100fe40000004100 */
[----:B------:R-:W-:Y:S02]  /*1610*/  HADD2.F32 R106, -RZ, R79.H1_H1 ;  /* 0x3000004fff6a7230 */ /* 0x000fe40000004100 */
[--C-:B------:R-:W-:Y:S02]  /*1620*/  HADD2.F32 R74, -RZ, R121.reuse.H0_H0 ;  /* 0x20000079ff4a7230 */ /* 0x100fe40000004100 */
[----:B------:R-:W-:-:S02]  /*1630*/  HADD2.F32 R75, -RZ, R121.H1_H1 ;  /* 0x30000079ff4b7230 */ /* 0x000fc40000004100 */
[--C-:B------:R-:W-:Y:S02]  /*1640*/  HADD2.F32 R76, -RZ, R122.reuse.H0_H0 ;  /* 0x2000007aff4c7230 */ /* 0x100fe40000004100 */
        /* <DEDUP_REMOVED lines=10> */
.L_x_10610:
[--C-:B-----5:R-:W-:Y:S02]  /*16f0*/  HADD2.F32 R0, -RZ, R76.reuse.H0_H0 ;  /* 0x2000004cff007230 */ /* 0x120fe40000004100 */
[--C-:B------:R-:W-:Y:S02]  /*1700*/  HADD2.F32 R72, -RZ, R77.reuse.H0_H0 ;  /* 0x2000004dff487230 */ /* 0x100fe40000004100 */
[----:B------:R-:W-:Y:S02]  /*1710*/  HADD2.F32 R74, -RZ, R77.H1_H1 ;  /* 0x3000004dff4a7230 */ /* 0x000fe40000004100 */
[----:B------:R-:W-:Y:S02]  /*1720*/  HADD2.F32 R76, -RZ, R76.H1_H1 ;  /* 0x3000004cff4c7230 */ /* 0x000fe40000004100 */
[----:B------:R-:W-:Y:S02]  /*1730*/  HADD2.F32 R75, -RZ, R120.H1_H1 ;  /* 0x30000078ff4b7230 */ /* 0x000fe40000004100 */
[----:B------:R-:W-:-:S02]  /*1740*/  HADD2.F32 R77, -RZ, R121.H0_H0 ;  /* 0x20000079ff4d7230 */ /* 0x000fc40000004100 */
[----:B------:R-:W-:Y:S02]  /*1750*/  HADD2.F32 R73, -RZ, R120.H0_H0 ;  /* 0x20000078ff497230 */ /* 0x000fe40000004100 */
[----:B------:R-:W-:Y:S01]  /*1760*/  FADD.FTZ R76, R76, R75 ;  /* 0x0000004b4c4c7221 */ /* 0x000fe20000010000 */
[--C-:B------:R-:W-:Y:S02]  /*1770*/  HADD2.F32 R104, -RZ, R78.reuse.H0_H0 ;  /* 0x2000004eff687230 */ /* 0x100fe40000004100 */
[----:B------:R-:W-:Y:S01]  /*1780*/  FADD.FTZ R77, R72, R77 ;  /* 0x0000004d484d7221 */ /* 0x000fe20000010000 */
[--C-:B------:R-:W-:Y:S02]  /*1790*/  HADD2.F32 R106, -RZ, R79.reuse.H0_H0 ;  /* 0x2000004fff6a7230 */ /* 0x100fe40000004100 */
[----:B------:R-:W-:Y:S01]  /*17a0*/  FADD.FTZ R73, R0, R73 ;  /* 0x0000004900497221 */ /* 0x000fe20000010000 */
[----:B------:R-:W-:Y:S02]  /*17b0*/  HADD2.F32 R111, -RZ, R79.H1_H1 ;  /* 0x3000004fff6f7230 */ /* 0x000fe40000004100 */
[----:B------:R-:W-:-:S02]  /*17c0*/  HADD2.F32 R78, -RZ, R78.H1_H1 ;  /* 0x3000004eff4e7230 */ /* 0x000fc40000004100 */
[--C-:B------:R-:W-:Y:S02]  /*17d0*/  HADD2.F32 R79, -RZ, R122.reuse.H0_H0 ;  /* 0x2000007aff4f7230 */ /* 0x100fe40000004100 */
[----:B------:R-:W-:Y:S02]  /*17e0*/  HADD2.F32 R105, -RZ, R122.H1_H1 ;  /* 0x3000007aff697230 */ /* 0x000fe40000004100 */
[----:B------:R-:W-:Y:S02]  /*17f0*/  HADD2.F32 R75, -RZ, R121.H1_H1 ;  /* 0x30000079ff4b7230 */ /* 0x000fe40000004100 */
[----:B------:R-:W-:Y:S01]  /*1800*/  FADD.FTZ R79, R104, R79 ;  /* 0x0000004f684f7221 */ /* 0x000fe20000010000 */
[--C-:B------:R-:W-:Y:S02]  /*1810*/  HADD2.F32 R107, -RZ, R123.reuse.H0_H0 ;  /* 0x2000007bff6b7230 */ /* 0x100fe40000004100 */
[----:B------:R-:W-:Y:S01]  /*1820*/  FADD.FTZ R78, R78, R105 ;  /* 0x000000694e4e7221 */ /* 0x000fe20000010000 */
[----:B------:R-:W-:-:S02]  /*1830*/  HADD2.F32 R72, -RZ, R123.H1_H1 ;  /* 0x3000007bff487230 */ /* 0x000fc40000004100 */
        /* <DEDUP_REMOVED lines=11> */
.L_x_10609:
[----:B------:R-:W0:Y:S01]  /*18f0*/  LDC.64 R104, c[0x0][0x3a8] ;  /* 0x0000ea00ff687b82 */ /* 0x000e220000000a00 */
[C---:B------:R-:W-:Y:S01]  /*1900*/  IADD3 R0, PT, PT, R110.reuse, 0x80, RZ ;  /* 0x000000806e007810 */ /* 0x040fe20007ffe0ff */
[----:B0-----:R-:W-:-:S05]  /*1910*/  IMAD.WIDE.U32 R104, R110, 0x20, R104 ;  /* 0x000000206e687825 */ /* 0x001fca00078e0068 */
[----:B------:R0:W-:Y:S04]  /*1920*/  STG.E.128 desc[UR6][R104.64], R72 ;  /* 0x0000004868007986 */ /* 0x0001e8000c101d06 */
[----:B------:R0:W-:Y:S02]  /*1930*/  STG.E.128 desc[UR6][R104.64+0x10], R76 ;  /* 0x0000104c68007986 */ /* 0x0001e4000c101d06 */
.L_x_10606:
[----:B--234-:R-:W-:Y:S05]  /*1940*/  BSYNC.RECONVERGENT B0 ;  /* 0x0000000000007941 */ /* 0x01cfea0003800200 */
.L_x_10605:
        /* <DEDUP_REMOVED lines=19> */
[--C-:B-1---5:R-:W-:Y:S02]  /*1a80*/  HADD2.F32 R80, -RZ, R84.reuse.H0_H0 ;  /* 0x20000054ff507230 */ /* 0x122fe40000004100 */
[----:B------:R-:W-:Y:S02]  /*1a90*/  HADD2.F32 R84, -RZ, R84.H1_H1 ;  /* 0x30000054ff547230 */ /* 0x000fe40000004100 */
[--C-:B------:R-:W-:Y:S02]  /*1aa0*/  HADD2.F32 R83, -RZ, R120.reuse.H1_H1 ;  /* 0x30000078ff537230 */ /* 0x100fe40000004100 */
[----:B------:R-:W-:Y:S02]  /*1ab0*/  HADD2.F32 R82, -RZ, R85.H0_H0 ;  /* 0x20000055ff527230 */ /* 0x000fe40000004100 */
[----:B------:R-:W-:Y:S02]  /*1ac0*/  HADD2.F32 R111, -RZ, R121.H0_H0 ;  /* 0x20000079ff6f7230 */ /* 0x000fe40000004100 */
[----:B------:R-:W-:Y:S01]  /*1ad0*/  FADD.FTZ R84, R83, R84 ;  /* 0x0000005453547221 */ /* 0x000fe20000010000 */
[----:B------:R-:W-:-:S02]  /*1ae0*/  HADD2.F32 R81, -RZ, R120.H0_H0 ;  /* 0x20000078ff517230 */ /* 0x000fc40000004100 */
[--C-:B0-----:R-:W-:Y:S02]  /*1af0*/  HADD2.F32 R104, -RZ, R86.reuse.H0_H0 ;  /* 0x20000056ff687230 */ /* 0x101fe40000004100 */
[----:B------:R-:W-:Y:S01]  /*1b00*/  FADD.FTZ R83, R111, R82 ;  /* 0x000000526f537221 */ /* 0x000fe20000010000 */
[----:B------:R-:W-:Y:S02]  /*1b10*/  HADD2.F32 R105, -RZ, R86.H1_H1 ;  /* 0x30000056ff697230 */ /* 0x000fe40000004100 */
[----:B------:R-:W-:Y:S01]  /*1b20*/  FADD.FTZ R81, R81, R80 ;  /* 0x0000005051517221 */ /* 0x000fe20000010000 */
[----:B------:R-:W-:Y:S02]  /*1b30*/  HADD2.F32 R85, -RZ, R85.H1_H1 ;  /* 0x30000055ff557230 */ /* 0x000fe40000004100 */
[--C-:B------:R-:W-:Y:S02]  /*1b40*/  HADD2.F32 R106, -RZ, R87.reuse.H0_H0 ;  /* 0x20000057ff6a7230 */ /* 0x100fe40000004100 */
[----:B------:R-:W-:-:S02]  /*1b50*/  HADD2.F32 R107, -RZ, R87.H1_H1 ;  /* 0x30000057ff6b7230 */ /* 0x000fc40000004100 */
[----:B------:R-:W-:Y:S02]  /*1b60*/  HADD2.F32 R86, -RZ, R121.H1_H1 ;  /* 0x30000079ff567230 */ /* 0x000fe40000004100 */
[--C-:B------:R-:W-:Y:S02]  /*1b70*/  HADD2.F32 R87, -RZ, R122.reuse.H0_H0 ;  /* 0x2000007aff577230 */ /* 0x100fe40000004100 */
[--C-:B------:R-:W-:Y:S02]  /*1b80*/  HADD2.F32 R111, -RZ, R123.reuse.H0_H0 ;  /* 0x2000007bff6f7230 */ /* 0x100fe40000004100 */
[----:B------:R-:W-:Y:S01]  /*1b90*/  FADD.FTZ R86, R86, R85 ;  /* 0x0000005556567221 */ /* 0x000fe20000010000 */
[----:B------:R-:W-:Y:S02]  /*1ba0*/  HADD2.F32 R80, -RZ, R122.H1_H1 ;  /* 0x3000007aff507230 */ /* 0x000fe40000004100 */
        /* <DEDUP_REMOVED lines=14> */
.L_x_10614:
[--C-:B-1---5:R-:W-:Y:S02]  /*1c90*/  HADD2.F32 R82, -RZ, R85.reuse.H0_H0 ;  /* 0x20000055ff527230 */ /* 0x122fe40000004100 */
[----:B0-----:R-:W-:Y:S02]  /*1ca0*/  HADD2.F32 R104, -RZ, R85.H1_H1 ;  /* 0x30000055ff687230 */ /* 0x001fe40000004100 */
[----:B------:R-:W-:Y:S02]  /*1cb0*/  HADD2.F32 R85, -RZ, R121.H0_H0 ;  /* 0x20000079ff557230 */ /* 0x000fe40000004100 */
[----:B------:R-:W-:Y:S02]  /*1cc0*/  HADD2.F32 R80, -RZ, R84.H0_H0 ;  /* 0x20000054ff507230 */ /* 0x000fe40000004100 */
[----:B------:R-:W-:Y:S02]  /*1cd0*/  HADD2.F32 R81, -RZ, R120.H0_H0 ;  /* 0x20000078ff517230 */ /* 0x000fe40000004100 */
[----:B------:R-:W-:Y:S01]  /*1ce0*/  FADD.FTZ R82, R85, R82 ;  /* 0x0000005255527221 */ /* 0x000fe20000010000 */
[----:B------:R-:W-:-:S02]  /*1cf0*/  HADD2.F32 R84, -RZ, R84.H1_H1 ;  /* 0x30000054ff547230 */ /* 0x000fc40000004100 */
[----:B------:R-:W-:Y:S02]  /*1d00*/  HADD2.F32 R83, -RZ, R120.H1_H1 ;  /* 0x30000078ff537230 */ /* 0x000fe40000004100 */
[----:B------:R-:W-:Y:S01]  /*1d10*/  FADD.FTZ R80, R81, R80 ;  /* 0x0000005051507221 */ /* 0x000fe20000010000 */
[--C-:B------:R-:W-:Y:S02]  /*1d20*/  HADD2.F32 R105, -RZ, R86.reuse.H0_H0 ;  /* 0x20000056ff697230 */ /* 0x100fe40000004100 */
[----:B------:R-:W-:Y:S02]  /*1d30*/  HADD2.F32 R86, -RZ, R86.H1_H1 ;  /* 0x30000056ff567230 */ /* 0x000fe40000004100 */
[----:B------:R-:W-:Y:S01]  /*1d40*/  FADD.FTZ R81, R83, R84 ;  /* 0x0000005453517221 */ /* 0x000fe20000010000 */
[--C-:B------:R-:W-:Y:S02]  /*1d50*/  HADD2.F32 R106, -RZ, R87.reuse.H0_H0 ;  /* 0x20000057ff6a7230 */ /* 0x100fe40000004100 */
[----:B------:R-:W-:-:S02]  /*1d60*/  HADD2.F32 R107, -RZ, R87.H1_H1 ;  /* 0x30000057ff6b7230 */ /* 0x000fc40000004100 */
[--C-:B------:R-:W-:Y:S02]  /*1d70*/  HADD2.F32 R85, -RZ, R122.reuse.H1_H1 ;  /* 0x3000007aff557230 */ /* 0x100fe40000004100 */
[----:B------:R-:W-:Y:S02]  /*1d80*/  HADD2.F32 R87, -RZ, R123.H0_H0 ;  /* 0x2000007bff577230 */ /* 0x000fe40000004100 */
[----:B------:R-:W-:Y:S02]  /*1d90*/  HADD2.F32 R83, -RZ, R121.H1_H1 ;  /* 0x30000079ff537230 */ /* 0x000fe40000004100 */
[----:B------:R-:W-:Y:S01]  /*1da0*/  FADD.FTZ R85, R85, R86 ;  /* 0x0000005655557221 */ /* 0x000fe20000010000 */
[----:B------:R-:W-:Y:S02]  /*1db0*/  HADD2.F32 R84, -RZ, R122.H0_H0 ;  /* 0x2000007aff547230 */ /* 0x000fe40000004100 */
[----:B------:R-:W-:Y:S01]  /*1dc0*/  FADD.FTZ R86, R87, R106 ;  /* 0x0000006a57567221 */ /* 0x000fe20000010000 */
[----:B------:R-:W-:-:S02]  /*1dd0*/  HADD2.F32 R112, -RZ, R123.H1_H1 ;  /* 0x3000007bff707230 */ /* 0x000fc40000004100 */
[----:B------:R-:W-:Y:S01]  /*1de0*/  FADD.FTZ R83, R83, R104 ;  /* 0x0000006853537221 */ /* 0x000fe20000010000 */
[----:B------:R-:W-:Y:S02]  /*1df0*/  FADD.FTZ R84, R84, R105 ;  /* 0x0000006954547221 */ /* 0x000fe40000010000 */
[----:B------:R-:W-:Y:S01]  /*1e00*/  FADD.FTZ R87, R112, R107 ;  /* 0x0000006b70577221 */ /* 0x000fe20000010000 */
[----:B------:R-:W-:Y:S06]  /*1e10*/  BRA `(.L_x_10615) ;  /* 0x0000000000687947 */ /* 0x000fec0003800000 */
.L_x_10613:
[----:B------:R-:W-:Y:S05]  /*1e20*/  @!P1 BRA `(.L_x_10616) ;  /* 0x0000000000449947 */ /* 0x000fea0003800000 */
[--C-:B-1---5:R-:W-:Y:S02]  /*1e30*/  HADD2.F32 R81, -RZ, R84.reuse.H0_H0 ;  /* 0x20000054ff517230 */ /* 0x122fe40000004100 */
[----:B------:R-:W-:Y:S02]  /*1e40*/  HADD2.F32 R84, -RZ, R84.H1_H1 ;  /* 0x30000054ff547230 */ /* 0x000fe40000004100 */
[--C-:B------:R-:W-:Y:S02]  /*1e50*/  HADD2.F32 R83, -RZ, R85.reuse.H0_H0 ;  /* 0x20000055ff537230 */ /* 0x100fe40000004100 */
[----:B------:R-:W-:Y:S01]  /*1e60*/  FADD.FTZ R80, R64, R81 ;  /* 0x0000005140507221 */ /* 0x000fe20000010000 */
[----:B0-----:R-:W-:Y:S02]  /*1e70*/  HADD2.F32 R104, -RZ, R85.H1_H1 ;  /* 0x30000055ff687230 */ /* 0x001fe40000004100 */
        /* <DEDUP_REMOVED lines=12> */
.L_x_10616:
[--C-:B-1---5:R-:W-:Y:S02]  /*1f40*/  HADD2.F32 R80, -RZ, R84.reuse.H0_H0 ;  /* 0x20000054ff507230 */ /* 0x122fe40000004100 */
[----:B------:R-:W-:Y:S02]  /*1f50*/  HADD2.F32 R81, -RZ, R84.H1_H1 ;  /* 0x30000054ff517230 */ /* 0x000fe40000004100 */
[--C-:B------:R-:W-:Y:S02]  /*1f60*/  HADD2.F32 R82, -RZ, R85.reuse.H0_H0 ;  /* 0x20000055ff527230 */ /* 0x100fe40000004100 */
[----:B------:R-:W-:Y:S02]  /*1f70*/  HADD2.F32 R83, -RZ, R85.H1_H1 ;  /* 0x30000055ff537230 */ /* 0x000fe40000004100 */
[--C-:B------:R-:W-:Y:S02]  /*1f80*/  HADD2.F32 R84, -RZ, R86.reuse.H0_H0 ;  /* 0x20000056ff547230 */ /* 0x100fe40000004100 */
[----:B------:R-:W-:-:S02]  /*1f90*/  HADD2.F32 R85, -RZ, R86.H1_H1 ;  /* 0x30000056ff557230 */ /* 0x000fc40000004100 */
[--C-:B------:R-:W-:Y:S02]  /*1fa0*/  HADD2.F32 R86, -RZ, R87.reuse.H0_H0 ;  /* 0x20000057ff567230 */ /* 0x100fe40000004100 */
[----:B------:R-:W-:-:S07]  /*1fb0*/  HADD2.F32 R87, -RZ, R87.H1_H1 ;  /* 0x30000057ff577230 */ /* 0x000fce0000004100 */
.L_x_10615:
[----:B0-----:R-:W0:Y:S02]  /*1fc0*/  LDC.64 R104, c[0x0][0x3a8] ;  /* 0x0000ea00ff687b82 */ /* 0x001e240000000a00 */
[C---:B0-----:R-:W-:Y:S01]  /*1fd0*/  IMAD.WIDE.U32 R104, R0.reuse, 0x20, R104 ;  /* 0x0000002000687825 */ /* 0x041fe200078e0068 */
[----:B------:R-:W-:-:S04]  /*1fe0*/  IADD3 R0, PT, PT, R0, 0x80, RZ ;  /* 0x0000008000007810 */ /* 0x000fc80007ffe0ff */
[----:B------:R1:W-:Y:S04]  /*1ff0*/  STG.E.128 desc[UR6][R104.64], R80 ;  /* 0x0000005068007986 */ /* 0x0003e8000c101d06 */
[----:B------:R1:W-:Y:S02]  /*2000*/  STG.E.128 desc[UR6][R104.64+0x10], R84 ;  /* 0x0000105468007986 */ /* 0x0003e4000c101d06 */
.L_x_10612:
[----:B------:R-:W-:Y:S05]  /*2010*/  BSYNC.RECONVERGENT B0 ;  /* 0x0000000000007941 */ /* 0x000fea0003800200 */
.L_x_10611:
        /* <DEDUP_REMOVED lines=19> */
[--C-:B--2--5:R-:W-:Y:S02]  /*2150*/  HADD2.F32 R88, -RZ, R92.reuse.H0_H0 ;  /* 0x2000005cff587230 */ /* 0x124fe40000004100 */
[----:B------:R-:W-:Y:S02]  /*2160*/  HADD2.F32 R92, -RZ, R92.H1_H1 ;  /* 0x3000005cff5c7230 */ /* 0x000fe40000004100 */
[--C-:B------:R-:W-:Y:S02]  /*2170*/  HADD2.F32 R91, -RZ, R120.reuse.H1_H1 ;  /* 0x30000078ff5b7230 */ /* 0x100fe40000004100 */
[----:B------:R-:W-:Y:S02]  /*2180*/  HADD2.F32 R90, -RZ, R93.H0_H0 ;  /* 0x2000005dff5a7230 */ /* 0x000fe40000004100 */
[----:B------:R-:W-:Y:S02]  /*2190*/  HADD2.F32 R111, -RZ, R121.H0_H0 ;  /* 0x20000079ff6f7230 */ /* 0x000fe40000004100 */
[----:B------:R-:W-:Y:S01]  /*21a0*/  FADD.FTZ R92, R91, R92 ;  /* 0x0000005c5b5c7221 */ /* 0x000fe20000010000 */
[----:B------:R-:W-:-:S02]  /*21b0*/  HADD2.F32 R89, -RZ, R120.H0_H0 ;  /* 0x20000078ff597230 */ /* 0x000fc40000004100 */
[--C-:B------:R-:W-:Y:S02]  /*21c0*/  HADD2.F32 R104, -RZ, R94.reuse.H0_H0 ;  /* 0x2000005eff687230 */ /* 0x100fe40000004100 */
        /* <DEDUP_REMOVED lines=25> */
.L_x_10620:
[--C-:B--2--5:R-:W-:Y:S02]  /*2360*/  HADD2.F32 R90, -RZ, R93.reuse.H0_H0 ;  /* 0x2000005dff5a7230 */ /* 0x124fe40000004100 */
[----:B------:R-:W-:Y:S02]  /*2370*/  HADD2.F32 R104, -RZ, R93.H1_H1 ;  /* 0x3000005dff687230 */ /* 0x000fe40000004100 */
        /* <DEDUP_REMOVED lines=23> */
.L_x_10619:
[----:B------:R-:W-:Y:S05]  /*24f0*/  @!P1 BRA `(.L_x_10622) ;  /* 0x0000000000449947 */ /* 0x000fea0003800000 */
[--C-:B--2--5:R-:W-:Y:S02]  /*2500*/  HADD2.F32 R89, -RZ, R92.reuse.H0_H0 ;  /* 0x2000005cff597230 */ /* 0x124fe40000004100 */
        /* <DEDUP_REMOVED lines=16> */
.L_x_10622:
[--C-:B--2--5:R-:W-:Y:S02]  /*2610*/  HADD2.F32 R88, -RZ, R92.reuse.H0_H0 ;  /* 0x2000005cff587230 */ /* 0x124fe40000004100 */
[----:B------:R-:W-:Y:S02]  /*2620*/  HADD2.F32 R89, -RZ, R92.H1_H1 ;  /* 0x3000005cff597230 */ /* 0x000fe40000004100 */
[--C-:B------:R-:W-:Y:S02]  /*2630*/  HADD2.F32 R90, -RZ, R93.reuse.H0_H0 ;  /* 0x2000005dff5a7230 */ /* 0x100fe40000004100 */
[----:B------:R-:W-:Y:S02]  /*2640*/  HADD2.F32 R91, -RZ, R93.H1_H1 ;  /* 0x3000005dff5b7230 */ /* 0x000fe40000004100 */
[--C-:B------:R-:W-:Y:S02]  /*2650*/  HADD2.F32 R92, -RZ, R94.reuse.H0_H0 ;  /* 0x2000005eff5c7230 */ /* 0x100fe40000004100 */
[----:B------:R-:W-:-:S02]  /*2660*/  HADD2.F32 R93, -RZ, R94.H1_H1 ;  /* 0x3000005eff5d7230 */ /* 0x000fc40000004100 */
[--C-:B------:R-:W-:Y:S02]  /*2670*/  HADD2.F32 R94, -RZ, R95.reuse.H0_H0 ;  /* 0x2000005fff5e7230 */ /* 0x100fe40000004100 */
[----:B------:R-:W-:-:S07]  /*2680*/  HADD2.F32 R95, -RZ, R95.H1_H1 ;  /* 0x3000005fff5f7230 */ /* 0x000fce0000004100 */
.L_x_10621:
[----:B------:R-:W0:Y:S02]  /*2690*/  LDC.64 R104, c[0x0][0x3a8] ;  /* 0x0000ea00ff687b82 */ /* 0x000e240000000a00 */
[C---:B0-----:R-:W-:Y:S01]  /*26a0*/  IMAD.WIDE.U32 R104, R0.reuse, 0x20, R104 ;  /* 0x0000002000687825 */ /* 0x041fe200078e0068 */
[----:B------:R-:W-:-:S04]  /*26b0*/  IADD3 R0, PT, PT, R0, 0x80, RZ ;  /* 0x0000008000007810 */ /* 0x000fc80007ffe0ff */
[----:B------:R2:W-:Y:S04]  /*26c0*/  STG.E.128 desc[UR6][R104.64], R88 ;  /* 0x0000005868007986 */ /* 0x0005e8000c101d06 */
[----:B------:R2:W-:Y:S02]  /*26d0*/  STG.E.128 desc[UR6][R104.64+0x10], R92 ;  /* 0x0000105c68007986 */ /* 0x0005e4000c101d06 */
.L_x_10618:
[----:B------:R-:W-:Y:S05]  /*26e0*/  BSYNC.RECONVERGENT B0 ;  /* 0x0000000000007941 */ /* 0x000fea0003800200 */
.L_x_10617:
        /* <DEDUP_REMOVED lines=19> */
[--C-:B---3-5:R-:W-:Y:S02]  /*2820*/  HADD2.F32 R96, -RZ, R100.reuse.H0_H0 ;  /* 0x20000064ff607230 */ /* 0x128fe40000004100 */
[----:B------:R-:W-:Y:S02]  /*2830*/  HADD2.F32 R100, -RZ, R100.H1_H1 ;  /* 0x30000064ff647230 */ /* 0x000fe40000004100 */
[--C-:B------:R-:W-:Y:S02]  /*2840*/  HADD2.F32 R99, -RZ, R120.reuse.H1_H1 ;  /* 0x30000078ff637230 */ /* 0x100fe40000004100 */
[----:B------:R-:W-:Y:S02]  /*2850*/  HADD2.F32 R98, -RZ, R101.H0_H0 ;  /* 0x20000065ff627230 */ /* 0x000fe40000004100 */
[----:B------:R-:W-:Y:S02]  /*2860*/  HADD2.F32 R111, -RZ, R121.H0_H0 ;  /* 0x20000079ff6f7230 */ /* 0x000fe40000004100 */
[----:B------:R-:W-:Y:S01]  /*2870*/  FADD.FTZ R100, R99, R100 ;  /* 0x0000006463647221 */ /* 0x000fe20000010000 */
[----:B------:R-:W-:-:S02]  /*2880*/  HADD2.F32 R97, -RZ, R120.H0_H0 ;  /* 0x20000078ff617230 */ /* 0x000fc40000004100 */
[--C-:B-12---:R-:W-:Y:S02]  /*2890*/  HADD2.F32 R104, -RZ, R102.reuse.H0_H0 ;  /* 0x20000066ff687230 */ /* 0x106fe40000004100 */
        /* <DEDUP_REMOVED lines=25> */
.L_x_10626:
[--C-:B---3-5:R-:W-:Y:S02]  /*2a30*/  HADD2.F32 R98, -RZ, R101.reuse.H0_H0 ;  /* 0x20000065ff627230 */ /* 0x128fe40000004100 */
[----:B-12---:R-:W-:Y:S02]  /*2a40*/  HADD2.F32 R104, -RZ, R101.H1_H1 ;  /* 0x30000065ff687230 */ /* 0x006fe40000004100 */
        /* <DEDUP_REMOVED lines=23> */
.L_x_10625:
[----:B------:R-:W-:Y:S05]  /*2bc0*/  @!P1 BRA `(.L_x_10628) ;  /* 0x0000000000449947 */ /* 0x000fea0003800000 */
[--C-:B---3-5:R-:W-:Y:S02]  /*2bd0*/  HADD2.F32 R97, -RZ, R100.reuse.H0_H0 ;  /* 0x20000064ff617230 */ /* 0x128fe40000004100 */
[----:B------:R-:W-:Y:S02]  /*2be0*/  HADD2.F32 R100, -RZ, R100.H1_H1 ;  /* 0x30000064ff647230 */ /* 0x000fe40000004100 */
[--C-:B------:R-:W-:Y:S02]  /*2bf0*/  HADD2.F32 R99, -RZ, R101.reuse.H0_H0 ;  /* 0x20000065ff637230 */ /* 0x100fe40000004100 */
[----:B------:R-:W-:Y:S01]  /*2c00*/  FADD.FTZ R96, R64, R97 ;  /* 0x0000006140607221 */ /* 0x000fe20000010000 */
[----:B-12---:R-:W-:Y:S02]  /*2c10*/  HADD2.F32 R104, -RZ, R101.H1_H1 ;  /* 0x30000065ff687230 */ /* 0x006fe40000004100 */
        /* <DEDUP_REMOVED lines=12> */
.L_x_10628:
[--C-:B---3-5:R-:W-:Y:S02]  /*2ce0*/  HADD2.F32 R96, -RZ, R100.reuse.H0_H0 ;  /* 0x20000064ff607230 */ /* 0x128fe40000004100 */
[----:B------:R-:W-:Y:S02]  /*2cf0*/  HADD2.F32 R97, -RZ, R100.H1_H1 ;  /* 0x30000064ff617230 */ /* 0x000fe40000004100 */
[--C-:B------:R-:W-:Y:S02]  /*2d00*/  HADD2.F32 R98, -RZ, R101.reuse.H0_H0 ;  /* 0x20000065ff627230 */ /* 0x100fe40000004100 */
[----:B------:R-:W-:Y:S02]  /*2d10*/  HADD2.F32 R99, -RZ, R101.H1_H1 ;  /* 0x30000065ff637230 */ /* 0x000fe40000004100 */
[--C-:B------:R-:W-:Y:S02]  /*2d20*/  HADD2.F32 R100, -RZ, R102.reuse.H0_H0 ;  /* 0x20000066ff647230 */ /* 0x100fe40000004100 */
[----:B------:R-:W-:-:S02]  /*2d30*/  HADD2.F32 R101, -RZ, R102.H1_H1 ;  /* 0x30000066ff657230 */ /* 0x000fc40000004100 */
[--C-:B------:R-:W-:Y:S02]  /*2d40*/  HADD2.F32 R102, -RZ, R103.reuse.H0_H0 ;  /* 0x20000067ff667230 */ /* 0x100fe40000004100 */
[----:B------:R-:W-:-:S07]  /*2d50*/  HADD2.F32 R103, -RZ, R103.H1_H1 ;  /* 0x30000067ff677230 */ /* 0x000fce0000004100 */
.L_x_10627:
[----:B-12---:R-:W0:Y:S02]  /*2d60*/  LDC.64 R104, c[0x0][0x3a8] ;  /* 0x0000ea00ff687b82 */ /* 0x006e240000000a00 */
[----:B0-----:R-:W-:-:S05]  /*2d70*/  IMAD.WIDE.U32 R104, R0, 0x20, R104 ;  /* 0x0000002000687825 */ /* 0x001fca00078e0068 */
[----:B------:R3:W-:Y:S04]  /*2d80*/  STG.E.128 desc[UR6][R104.64], R96 ;  /* 0x0000006068007986 */ /* 0x0007e8000c101d06 */
[----:B------:R3:W-:Y:S02]  /*2d90*/  STG.E.128 desc[UR6][R104.64+0x10], R100 ;  /* 0x0000106468007986 */ /* 0x0007e4000c101d06 */
.L_x_10624:
[----:B------:R-:W-:Y:S05]  /*2da0*/  BSYNC.RECONVERGENT B0 ;  /* 0x0000000000007941 */ /* 0x000fea0003800200 */
.L_x_10623:
[----:B------:R-:W-:Y:S01]  /*2db0*/  FADD.FTZ R0, RZ, R72 ;  /* 0x00000048ff007221 */ /* 0x000fe20000010000 */
[C---:B------:R-:W-:Y:S01]  /*2dc0*/  ISETP.GE.U32.AND P0, PT, R3.reuse, 0x80, PT ;  /* 0x000000800300780c */ /* 0x040fe20003f06070 */
[----:B------:R-:W-:Y:S01]  /*2dd0*/  BSSY.RECONVERGENT B0, `(.L_x_10629) ;  /* 0x0000087000007945 */ /* 0x000fe20003800200 */
[----:B------:R-:W-:Y:S01]  /*2de0*/  ISETP.GT.U32.AND P6, PT, R3, 0xff, PT ;  /* 0x000000ff0300780c */ /* 0x000fe20003fc4070 */
[----:B0123--:R-:W-:Y:S01]  /*2df0*/  FADD.FTZ R105, R73, R0 ;  /* 0x0000000049697221 */ /* 0x00ffe20000010000 */
        /* <DEDUP_REMOVED lines=132> */
.L_x_10630:
[----:B------:R-:W-:Y:S05]  /*3640*/  BSYNC.RECONVERGENT B0 ;  /* 0x0000000000007941 */ /* 0x000fea0003800200 */
.L_x_10629:
        /* <DEDUP_REMOVED lines=12> */
.L_x_10632:
[----:B------:R-:W-:Y:S05]  /*3710*/  BSYNC.RECONVERGENT B0 ;  /* 0x0000000000007941 */ /* 0x000fea0003800200 */
.L_x_10631:
        /* <DEDUP_REMOVED lines=35> */
[----:B------:R-:W-:-:S03]  /*3950*/  FMUL.FTZ R104, R104, R125 ;  /* 0x0000007d68687220 */ /* 0x000fc60000410000 */
[----:B------:R-:W1:Y:S01]  /*3960*/  SHFL.IDX PT, R113, R113, RZ, 0x1f ;  /* 0x00001fff71717589 */ /* 0x000e6200000e0000 */
[----:B------:R-:W-:Y:S01]  /*3970*/  FFMA.FTZ R111, R112, R104, R105 ;  /* 0x00000068706f7223 */ /* 0x000fe20000010069 */
[----:B------:R-:W2:Y:S05]  /*3980*/  @!P1 LDC.64 R106, c[0x0][0x3c8] ;  /* 0x0000f200ff6a9b82 */ /* 0x000eaa0000000a00 */
[----:B------:R-:W0:Y:S03]  /*3990*/  SHFL.IDX PT, R111, R111, RZ, 0x1f ;  /* 0x00001fff6f6f7589 */ /* 0x000e2600000e0000 */
[----:B------:R-:W3:Y:S01]  /*39a0*/  @!P1 LDC.64 R104, c[0x0][0x3c0] ;  /* 0x0000f000ff689b82 */ /* 0x000ee20000000a00 */
[----:B-1----:R-:W-:Y:S01]  /*39b0*/  FMUL.FTZ R112, R113, R113 ;  /* 0x0000007171707220 */ /* 0x002fe20000410000 */
[----:B--2---:R-:W-:-:S04]  /*39c0*/  @!P1 IMAD.WIDE R106, R2, 0x4, R106 ;  /* 0x00000004026a9825 */ /* 0x004fc800078e026a */
[----:B------:R-:W-:Y:S01]  /*39d0*/  FSEL R115, R112, RZ, P5 ;  /* 0x000000ff70737208 */ /* 0x000fe20002800000 */
[----:B0-----:R-:W-:Y:S01]  /*39e0*/  FFMA.FTZ R112, R111, UR13, R114 ;  /* 0x0000000d6f707c23 */ /* 0x001fe20008010072 */
[----:B------:R-:W-:Y:S01]  /*39f0*/  FSEL R111, R113, RZ, !P5 ;  /* 0x000000ff716f7208 */ /* 0x000fe20006800000 */
[----:B---3--:R-:W-:-:S04]  /*3a00*/  @!P1 IMAD.WIDE R104, R2, 0x4, R104 ;  /* 0x0000000402689825 */ /* 0x008fc800078e0268 */
[----:B------:R-:W-:Y:S01]  /*3a10*/  FADD.FTZ R112, R112, R115 ;  /* 0x0000007370707221 */ /* 0x000fe20000010000 */
[----:B------:R0:W-:Y:S05]  /*3a20*/  @!P1 STG.E desc[UR6][R104.64], R113 ;  /* 0x0000007168009986 */ /* 0x0001ea000c101906 */
        /* <DEDUP_REMOVED lines=11> */
[C---:B------:R-:W-:Y:S01]  /*3ae0*/  FFMA.FTZ R104, R105.reuse, R104, R106 ;  /* 0x0000006869687223 */ /* 0x040fe2000001006a */
[----:B------:R-:W-:Y:S02]  /*3af0*/  HADD2.F32 R113, -RZ, R119.H1_H1 ;  /* 0x30000077ff717230 */ /* 0x000fe40000004100 */
[----:B------:R-:W-:Y:S02]  /*3b00*/  HADD2.F32 R115, -RZ, R35.H1_H1 ;  /* 0x30000023ff737230 */ /* 0x000fe40000004100 */
[----:B------:R-:W-:Y:S01]  /*3b10*/  FFMA.FTZ R127, R105, R114, R127 ;  /* 0x00000072697f7223 */ /* 0x000fe2000001007f */
[----:B------:R-:W-:Y:S01]  /*3b20*/  FADD.FTZ R105, R76, -R111 ;  /* 0x8000006f4c697221 */ /* 0x000fe20000010000 */
[----:B------:R-:W-:Y:S02]  /*3b30*/  HADD2.F32 R106, -RZ, R118.H0_H0 ;  /* 0x20000076ff6a7230 */ /* 0x000fe40000004100 */
[----:B------:R-:W-:Y:S01]  /*3b40*/  FFMA.FTZ R107, R124, R113, R115 ;  /* 0x000000717c6b7223 */ /* 0x000fe20000010073 */
[----:B------:R-:W-:-:S02]  /*3b50*/  HADD2.F32 R114, -RZ, R34.H0_H0 ;  /* 0x20000022ff727230 */ /* 0x000fc40000004100 */
[----:B------:R-:W-:Y:S01]  /*3b60*/  FADD.FTZ R115, R77, -R111 ;  /* 0x8000006f4d737221 */ /* 0x000fe20000010000 */
[----:B------:R-:W-:Y:S02]  /*3b70*/  HADD2.F32 R126, -RZ, R6.H0_H0 ;  /* 0x20000006ff7e7230 */ /* 0x000fe40000004100 */
[C---:B------:R-:W-:Y:S01]  /*3b80*/  FMUL.FTZ R105, R112.reuse, R105 ;  /* 0x0000006970697220 */ /* 0x040fe20000410000 */
[----:B------:R-:W-:Y:S02]  /*3b90*/  HADD2.F32 R113, -RZ, R46.H0_H0 ;  /* 0x2000002eff717230 */ /* 0x000fe40000004100 */
[----:B------:R-:W-:Y:S01]  /*3ba0*/  FMUL.FTZ R125, R112, R115 ;  /* 0x00000073707d7220 */ /* 0x000fe20000410000 */
[----:B------:R-:W-:Y:S02]  /*3bb0*/  HADD2.F32 R128, -RZ, R118.H1_H1 ;  /* 0x30000076ff807230 */ /* 0x000fe40000004100 */
[----:B------:R-:W-:Y:S01]  /*3bc0*/  FFMA.FTZ R106, R105, R106, R114 ;  /* 0x0000006a696a7223 */ /* 0x000fe20000010072 */
[----:B------:R-:W-:-:S02]  /*3bd0*/  HADD2.F32 R130, -RZ, R34.H1_H1 ;  /* 0x30000022ff827230 */ /* 0x000fc40000004100 */
[----:B------:R-:W-:Y:S01]  /*3be0*/  FFMA.FTZ R126, R105, R126, R113 ;  /* 0x0000007e697e7223 */ /* 0x000fe20000010071 */
[--C-:B------:R-:W-:Y:S01]  /*3bf0*/  FADD.FTZ R105, R74, -R111.reuse ;  /* 0x8000006f4a697221 */ /* 0x100fe20000010000 */
[----:B------:R-:W-:Y:S02]  /*3c00*/  HADD2.F32 R129, -RZ, R7.H1_H1 ;  /* 0x30000007ff817230 */ /* 0x000fe40000004100 */
[----:B------:R-:W-:Y:S01]  /*3c10*/  FADD.FTZ R115, R75, -R111 ;  /* 0x8000006f4b737221 */ /* 0x000fe20000010000 */
[----:B------:R-:W-:Y:S01]  /*3c20*/  FFMA.FTZ R139, R125, R128, R130 ;  /* 0x000000807d8b7223 */ /* 0x000fe20000010082 */
[----:B------:R-:W-:Y:S02]  /*3c30*/  HADD2.F32 R131, -RZ, R47.H1_H1 ;  /* 0x3000002fff837230 */ /* 0x000fe40000004100 */
[----:B------:R-:W-:Y:S01]  /*3c40*/  FMUL.FTZ R105, R112, R105 ;  /* 0x0000006970697220 */ /* 0x000fe20000410000 */
[----:B------:R-:W-:Y:S01]  /*3c50*/  HADD2.F32 R114, -RZ, R117.H0_H0 ;  /* 0x20000075ff727230 */ /* 0x000fe20000004100 */
[----:B------:R-:W-:Y:S01]  /*3c60*/  F2FP.F16.F32.PACK_AB R107, R107, R104 ;  /* 0x000000686b6b723e */ /* 0x000fe200000000ff */
[----:B------:R-:W-:-:S02]  /*3c70*/  HADD2.F32 R128, -RZ, R33.H0_H0 ;  /* 0x20000021ff807230 */ /* 0x000fc40000004100 */
[----:B------:R-:W-:Y:S01]  /*3c80*/  FFMA.FTZ R124, R124, R129, R131 ;  /* 0x000000817c7c7223 */ /* 0x000fe20000010083 */
[----:B------:R-:W-:Y:S01]  /*3c90*/  FMUL.FTZ R131, R112, R115 ;  /* 0x0000007370837220 */ /* 0x000fe20000410000 */
[----:B------:R-:W-:Y:S01]  /*3ca0*/  HADD2.F32 R136, -RZ, R6.H1_H1 ;  /* 0x30000006ff887230 */ /* 0x000fe20000004100 */
[----:B------:R-:W-:Y:S01]  /*3cb0*/  F2FP.F16.F32.PACK_AB R106, R139, R106 ;  /* 0x0000006a8b6a723e */ /* 0x000fe200000000ff */
[----:B------:R-:W-:Y:S01]  /*3cc0*/  FFMA.FTZ R135, R105, R114, R128 ;  /* 0x0000007269877223 */ /* 0x000fe20000010080 */
[----:B------:R-:W-:Y:S01]  /*3cd0*/  HADD2.F32 R138, -RZ, R46.H1_H1 ;  /* 0x3000002eff8a7230 */ /* 0x000fe20000004100 */
[----:B------:R-:W0:Y:S01]  /*3ce0*/  LDC.64 R128, c[0x0][0x428] ;  /* 0x00010a00ff807b82 */ /* 0x000e220000000a00 */
[----:B------:R-:W-:Y:S01]  /*3cf0*/  HADD2.F32 R130, -RZ, R5.H0_H0 ;  /* 0x20000005ff827230 */ /* 0x000fe20000004100 */
[----:B------:R-:W-:Y:S01]  /*3d00*/  F2FP.F16.F32.PACK_AB R127, R124, R127 ;  /* 0x0000007f7c7f723e */ /* 0x000fe200000000ff */
[----:B------:R-:W-:Y:S02]  /*3d10*/  HADD2.F32 R113, -RZ, R45.H0_H0 ;  /* 0x2000002dff717230 */ /* 0x000fe40000004100 */
[----:B------:R-:W-:Y:S01]  /*3d20*/  FFMA.FTZ R141, R125, R136, R138 ;  /* 0x000000887d8d7223 */ /* 0x000fe2000001008a */
[----:B------:R-:W-:-:S02]  /*3d30*/  HADD2.F32 R132, -RZ, R117.H1_H1 ;  /* 0x30000075ff847230 */ /* 0x000fc40000004100 */
[----:B------:R-:W-:Y:S01]  /*3d40*/  FADD.FTZ R125, R73, -R111 ;  /* 0x8000006f497d7221 */ /* 0x000fe20000010000 */
[----:B------:R-:W-:Y:S01]  /*3d50*/  HADD2.F32 R134, -RZ, R33.H1_H1 ;  /* 0x30000021ff867230 */ /* 0x000fe20000004100 */
[----:B------:R-:W1:Y:S01]  /*3d60*/  LDC.64 R114, c[0x0][0x430] ;  /* 0x00010c00ff727b82 */ /* 0x000e620000000a00 */
[----:B------:R-:W-:Y:S01]  /*3d70*/  FFMA.FTZ R137, R105, R130, R113 ;  /* 0x0000008269897223 */ /* 0x000fe20000010071 */
[----:B------:R-:W-:Y:S01]  /*3d80*/  FADD.FTZ R105, R72, -R111 ;  /* 0x8000006f48697221 */ /* 0x000fe20000010000 */
[----:B------:R-:W-:Y:S02]  /*3d90*/  HADD2.F32 R144, -RZ, R5.H1_H1 ;  /* 0x30000005ff907230 */ /* 0x000fe40000004100 */
[----:B------:R-:W-:Y:S01]  /*3da0*/  FFMA.FTZ R142, R131, R132, R134 ;  /* 0x00000084838e7223 */ /* 0x000fe20000010086 */
[----:B------:R-:W-:Y:S02]  /*3db0*/  HADD2.F32 R146, -RZ, R45.H1_H1 ;  /* 0x3000002dff927230 */ /* 0x000fe40000004100 */
[----:B------:R-:W-:Y:S01]  /*3dc0*/  FMUL.FTZ R105, R112, R105 ;  /* 0x0000006970697220 */ /* 0x000fe20000410000 */
[----:B------:R-:W-:-:S02]  /*3dd0*/  HADD2.F32 R130, -RZ, R116.H0_H0 ;  /* 0x20000074ff827230 */ /* 0x000fc40000004100 */
[----:B------:R-:W-:Y:S01]  /*3de0*/  FMUL.FTZ R125, R112, R125 ;  /* 0x0000007d707d7220 */ /* 0x000fe20000410000 */
[----:B------:R-:W-:Y:S02]  /*3df0*/  HADD2.F32 R132, -RZ, R32.H0_H0 ;  /* 0x20000020ff847230 */ /* 0x000fe40000004100 */
[----:B------:R-:W-:Y:S01]  /*3e00*/  FFMA.FTZ R144, R131, R144, R146 ;  /* 0x0000009083907223 */ /* 0x000fe20000010092 */
[----:B------:R-:W-:Y:S01]  /*3e10*/  HADD2.F32 R136, -RZ, R116.H1_H1 ;  /* 0x30000074ff887230 */ /* 0x000fe20000004100 */
[----:B------:R-:W-:Y:S01]  /*3e20*/  F2FP.F16.F32.PACK_AB R126, R141, R126 ;  /* 0x0000007e8d7e723e */ /* 0x000fe200000000ff */
        /* <DEDUP_REMOVED lines=8> */
[----:B------:R-:W-:Y:S01]  /*3eb0*/  F2FP.F16.F32.PACK_AB R105, R142, R135 ;  /* 0x000000878e69723e */ /* 0x000fe200000000ff */
[----:B0-----:R-:W-:Y:S01]  /*3ec0*/  IMAD.WIDE.U32 R128, R110, 0x10, R128 ;  /* 0x000000106e807825 */ /* 0x001fe200078e0080 */
[----:B------:R-:W-:-:S03]  /*3ed0*/  F2FP.F16.F32.PACK_AB R104, R131, R130 ;  /* 0x000000828368723e */ /* 0x000fc600000000ff */
[----:B------:R-:W-:Y:S01]  /*3ee0*/  FFMA.FTZ R140, R125, R140, R133 ;  /* 0x0000008c7d8c7223 */ /* 0x000fe20000010085 */
[----:B------:R-:W-:Y:S01]  /*3ef0*/  F2FP.F16.F32.PACK_AB R125, R144, R137 ;  /* 0x00000089907d723e */ /* 0x000fe200000000ff */
[C---:B-1----:R-:W-:Y:S01]  /*3f00*/  IMAD.WIDE.U32 R114, R110.reuse, 0x10, R114 ;  /* 0x000000106e727825 */ /* 0x042fe200078e0072 */
[----:B------:R-:W-:Y:S01]  /*3f10*/  IADD3 R110, PT, PT, R110, 0x80, RZ ;  /* 0x000000806e6e7810 */ /* 0x000fe20007ffe0ff */
[----:B------:R1:W-:Y:S01]  /*3f20*/  STG.E.128 desc[UR6][R128.64], R104 ;  /* 0x0000006880007986 */ /* 0x0003e2000c101d06 */
[----:B------:R-:W-:-:S05]  /*3f30*/  F2FP.F16.F32.PACK_AB R124, R140, R113 ;  /* 0x000000718c7c723e */ /* 0x000fca00000000ff */
[----:B------:R1:W-:Y:S02]  /*3f40*/  STG.E.128 desc[UR6][R114.64], R124 ;  /* 0x0000007c72007986 */ /* 0x0003e4000c101d06 */
.L_x_10634:
[----:B------:R-:W-:Y:S05]  /*3f50*/  BSYNC.RECONVERGENT B0 ;  /* 0x0000000000007941 */ /* 0x000fea0003800200 */
.L_x_10633:
        /* <DEDUP_REMOVED lines=81> */
.L_x_10636:
[----:B------:R-:W-:Y:S05]  /*4470*/  BSYNC.RECONVERGENT B0 ;  /* 0x0000000000007941 */ /* 0x000fea0003800200 */
.L_x_10635:
        /* <DEDUP_REMOVED lines=81> */
.L_x_10638:
[----:B------:R-:W-:Y:S05]  /*4990*/  BSYNC.RECONVERGENT B0 ;  /* 0x0000000000007941 */ /* 0x000fea0003800200 */
.L_x_10637:
        /* <DEDUP_REMOVED lines=10> */
[----:B-----5:R-:W-:Y:S02]  /*4a40*/  HADD2.F32 R104, -RZ, R48.H0_H0 ;  /* 0x20000030ff687230 */ /* 0x020fe40000004100 */
[----:B------:R-:W-:Y:S01]  /*4a50*/  FMUL.FTZ R105, R112, R105 ;  /* 0x0000006970697220 */ /* 0x000fe20000410000 */
[----:B------:R-:W-:-:S02]  /*4a60*/  HADD2.F32 R106, -RZ, R56.H0_H0 ;  /* 0x20000038ff6a7230 */ /* 0x000fc40000004100 */
        /* <DEDUP_REMOVED lines=8> */
[----:B------:R-:W-:Y:S02]  /*4af0*/  HADD2.F32 R112, -RZ, R52.H0_H0 ;  /* 0x20000034ff707230 */ /* 0x000fe40000004100 */
[----:B------:R-:W-:-:S02]  /*4b00*/  HADD2.F32 R104, -RZ, R60.H0_H0 ;  /* 0x2000003cff687230 */ /* 0x000fc40000004100 */
[----:B------:R-:W-:Y:S02]  /*4b10*/  HADD2.F32 R124, -RZ, R48.H1_H1 ;  /* 0x30000030ff7c7230 */ /* 0x000fe40000004100 */
[----:B------:R-:W-:Y:S02]  /*4b20*/  HADD2.F32 R106, -RZ, R56.H1_H1 ;  /* 0x30000038ff6a7230 */ /* 0x000fe40000004100 */
[----:B------:R-:W-:Y:S01]  /*4b30*/  FFMA.FTZ R112, R105, R112, R104 ;  /* 0x0000007069707223 */ /* 0x000fe20000010068 */
[----:B------:R-:W-:Y:S01]  /*4b40*/  HADD2.F32 R126, -RZ, R52.H1_H1 ;  /* 0x30000034ff7e7230 */ /* 0x000fe20000004100 */
[----:B------:R-:W0:Y:S01]  /*4b50*/  LDC.64 R104, c[0x0][0x430] ;  /* 0x00010c00ff687b82 */ /* 0x000e220000000a00 */
[----:B------:R-:W-:Y:S02]  /*4b60*/  HADD2.F32 R125, -RZ, R60.H1_H1 ;  /* 0x3000003cff7d7230 */ /* 0x000fe40000004100 */
[----:B------:R-:W-:Y:S01]  /*4b70*/  FFMA.FTZ R124, R107, R124, R106 ;  /* 0x0000007c6b7c7223 */ /* 0x000fe2000001006a */
[----:B------:R-:W-:-:S02]  /*4b80*/  HADD2.F32 R127, -RZ, R49.H0_H0 ;  /* 0x20000031ff7f7230 */ /* 0x000fc40000004100 */
[----:B------:R-:W-:Y:S02]  /*4b90*/  HADD2.F32 R129, -RZ, R57.H0_H0 ;  /* 0x20000039ff817230 */ /* 0x000fe40000004100 */
[----:B------:R-:W-:Y:S01]  /*4ba0*/  FFMA.FTZ R125, R107, R126, R125 ;  /* 0x0000007e6b7d7223 */ /* 0x000fe2000001007d */
[----:B------:R-:W-:Y:S01]  /*4bb0*/  HADD2.F32 R131, -RZ, R53.H0_H0 ;  /* 0x20000035ff837230 */ /* 0x000fe20000004100 */
[----:B------:R-:W1:Y:S01]  /*4bc0*/  LDC.64 R106, c[0x0][0x428] ;  /* 0x00010a00ff6a7b82 */ /* 0x000e620000000a00 */
[----:B------:R-:W-:Y:S02]  /*4bd0*/  HADD2.F32 R130, -RZ, R61.H0_H0 ;  /* 0x2000003dff827230 */ /* 0x000fe40000004100 */
[----:B------:R-:W-:Y:S01]  /*4be0*/  FFMA.FTZ R127, R128, R127, R129 ;  /* 0x0000007f807f7223 */ /* 0x000fe20000010081 */
[----:B------:R-:W-:Y:S01]  /*4bf0*/  HADD2.F32 R133, -RZ, R53.H1_H1 ;  /* 0x30000035ff857230 */ /* 0x000fe20000004100 */
[----:B------:R-:W-:Y:S01]  /*4c00*/  F2FP.F16.F32.PACK_AB R112, R125, R112 ;  /* 0x000000707d70723e */ /* 0x000fe200000000ff */
[----:B------:R-:W-:-:S02]  /*4c10*/  HADD2.F32 R136, -RZ, R58.H0_H0 ;  /* 0x2000003aff887230 */ /* 0x000fc40000004100 */
[----:B------:R-:W-:Y:S01]  /*4c20*/  FFMA.FTZ R126, R128, R131, R130 ;  /* 0x00000083807e7223 */ /* 0x000fe20000010082 */
[----:B------:R-:W-:Y:S02]  /*4c30*/  HADD2.F32 R128, -RZ, R61.H1_H1 ;  /* 0x3000003dff807230 */ /* 0x000fe40000004100 */
[----:B------:R-:W-:Y:S02]  /*4c40*/  HADD2.F32 R130, -RZ, R50.H0_H0 ;  /* 0x20000032ff827230 */ /* 0x000fe40000004100 */
[----:B------:R-:W-:Y:S02]  /*4c50*/  HADD2.F32 R138, -RZ, R54.H0_H0 ;  /* 0x20000036ff8a7230 */ /* 0x000fe40000004100 */
[----:B------:R-:W-:Y:S01]  /*4c60*/  FFMA.FTZ R133, R132, R133, R128 ;  /* 0x0000008584857223 */ /* 0x000fe20000010080 */
[----:B------:R-:W-:Y:S02]  /*4c70*/  HADD2.F32 R137, -RZ, R62.H0_H0 ;  /* 0x2000003eff897230 */ /* 0x000fe40000004100 */
[----:B------:R-:W-:Y:S01]  /*4c80*/  FFMA.FTZ R136, R135, R130, R136 ;  /* 0x0000008287887223 */ /* 0x000fe20000010088 */
[----:B------:R-:W-:-:S02]  /*4c90*/  HADD2.F32 R129, -RZ, R49.H1_H1 ;  /* 0x30000031ff817230 */ /* 0x000fc40000004100 */
[----:B------:R-:W-:Y:S02]  /*4ca0*/  HADD2.F32 R131, -RZ, R57.H1_H1 ;  /* 0x30000039ff837230 */ /* 0x000fe40000004100 */
[----:B------:R-:W-:Y:S01]  /*4cb0*/  FFMA.FTZ R137, R135, R138, R137 ;  /* 0x0000008a87897223 */ /* 0x000fe20000010089 */
[----:B------:R-:W-:Y:S02]  /*4cc0*/  HADD2.F32 R139, -RZ, R50.H1_H1 ;  /* 0x30000032ff8b7230 */ /* 0x000fe40000004100 */
[----:B------:R-:W-:Y:S02]  /*4cd0*/  HADD2.F32 R141, -RZ, R58.H1_H1 ;  /* 0x3000003aff8d7230 */ /* 0x000fe40000004100 */
[----:B------:R-:W-:Y:S01]  /*4ce0*/  FFMA.FTZ R134, R132, R129, R131 ;  /* 0x0000008184867223 */ /* 0x000fe20000010083 */
[----:B------:R-:W-:Y:S02]  /*4cf0*/  HADD2.F32 R128, -RZ, R51.H0_H0 ;  /* 0x20000033ff807230 */ /* 0x000fe40000004100 */
[----:B------:R-:W-:-:S02]  /*4d00*/  HADD2.F32 R130, -RZ, R59.H0_H0 ;  /* 0x2000003bff827230 */ /* 0x000fc40000004100 */
[----:B------:R-:W-:Y:S01]  /*4d10*/  FFMA.FTZ R139, R114, R139, R141 ;  /* 0x0000008b728b7223 */ /* 0x000fe2000001008d */
[----:B------:R-:W-:Y:S02]  /*4d20*/  HADD2.F32 R138, -RZ, R55.H0_H0 ;  /* 0x20000037ff8a7230 */ /* 0x000fe40000004100 */
[----:B------:R-:W-:Y:S02]  /*4d30*/  HADD2.F32 R135, -RZ, R63.H0_H0 ;  /* 0x2000003fff877230 */ /* 0x000fe40000004100 */
[C---:B------:R-:W-:Y:S01]  /*4d40*/  FFMA.FTZ R132, R113.reuse, R128, R130 ;  /* 0x0000008071847223 */ /* 0x040fe20000010082 */
[----:B------:R-:W-:Y:S02]  /*4d50*/  HADD2.F32 R140, -RZ, R51.H1_H1 ;  /* 0x30000033ff8c7230 */ /* 0x000fe40000004100 */
[----:B------:R-:W-:Y:S02]  /*4d60*/  HADD2.F32 R142, -RZ, R59.H1_H1 ;  /* 0x3000003bff8e7230 */ /* 0x000fe40000004100 */
[----:B------:R-:W-:Y:S01]  /*4d70*/  FFMA.FTZ R135, R113, R138, R135 ;  /* 0x0000008a71877223 */ /* 0x000fe20000010087 */
[----:B------:R-:W-:-:S02]  /*4d80*/  HADD2.F32 R129, -RZ, R54.H1_H1 ;  /* 0x30000036ff817230 */ /* 0x000fc40000004100 */
[----:B------:R-:W-:Y:S02]  /*4d90*/  HADD2.F32 R131, -RZ, R62.H1_H1 ;  /* 0x3000003eff837230 */ /* 0x000fe40000004100 */
[----:B------:R-:W-:Y:S01]  /*4da0*/  FFMA.FTZ R113, R115, R140, R142 ;  /* 0x0000008c73717223 */ /* 0x000fe2000001008e */
[----:B------:R-:W-:Y:S02]  /*4db0*/  HADD2.F32 R144, -RZ, R55.H1_H1 ;  /* 0x30000037ff907230 */ /* 0x000fe40000004100 */
[----:B------:R-:W-:Y:S02]  /*4dc0*/  HADD2.F32 R141, -RZ, R63.H1_H1 ;  /* 0x3000003fff8d7230 */ /* 0x000fe40000004100 */
[----:B------:R-:W-:Y:S01]  /*4dd0*/  FFMA.FTZ R114, R114, R129, R131 ;  /* 0x0000008172727223 */ /* 0x000fe20000010083 */
[----:B-1----:R-:W-:Y:S01]  /*4de0*/  IMAD.WIDE.U32 R128, R110, 0x10, R106 ;  /* 0x000000106e807825 */ /* 0x002fe200078e006a */
[----:B------:R-:W-:-:S03]  /*4df0*/  F2FP.F16.F32.PACK_AB R106, R139, R136 ;  /* 0x000000888b6a723e */ /* 0x000fc600000000ff */
[----:B------:R-:W-:Y:S01]  /*4e00*/  FFMA.FTZ R144, R115, R144, R141 ;  /* 0x0000009073907223 */ /* 0x000fe2000001008d */
[----:B0-----:R-:W-:Y:S01]  /*4e10*/  IMAD.WIDE.U32 R130, R110, 0x10, R104 ;  /* 0x000000106e827825 */ /* 0x001fe200078e0068 */
        /* <DEDUP_REMOVED lines=8> */
.L_x_10640:
[----:B------:R-:W-:Y:S05]  /*4ea0*/  BSYNC.RECONVERGENT B0 ;  /* 0x0000000000007941 */ /* 0x000fea0003800200 */
.L_x_10639:
[----:B01234-:R-:W0:Y:S01]  /*4eb0*/  LDC.64 R104, c[0x0][0x380] ;  /* 0x0000e000ff687b82 */ /* 0x01fe220000000a00 */
[----:B------:R-:W-:Y:S01]  /*4ec0*/  UPLOP3.LUT UP1, UPT, UPT, UPT, UP1, 0x40, 0x4 ;  /* 0x000000000004789c */ /* 0x000fe20003f2e810 */
[----:B0-----:R-:W-:-:S04]  /*4ed0*/  IADD3 R2, PT, PT, R2, R104, RZ ;  /* 0x0000006802027210 */ /* 0x001fc80007ffe0ff */
[----:B------:R-:W-:-:S13]  /*4ee0*/  ISETP.GE.AND P1, PT, R2, R105, PT ;  /* 0x000000690200720c */ /* 0x000fda0003f26270 */
[----:B------:R-:W-:Y:S05]  /*4ef0*/  @!P1 BRA `(.L_x_10641) ;  /* 0xffffffc000b89947 */ /* 0x000fea000383ffff */
[----:B------:R-:W-:Y:S05]  /*4f00*/  EXIT ;  /* 0x000000000000794d */ /* 0x000fea0003800000 */
.L_x_10642:
        /* <DEDUP_REMOVED lines=15> */
.L_x_17988:


//--------------------- .text._ZN10layer_norm31ln_parallel_residual_fwd_kernelINS_13Kernel_traitsI6__halfS2_fS2_fjLj4096ELj1ELj1ELj4ELj16ENS_18Kernel_traits_baseILj4096ES2_S2_fS2_fjLj128EEEEELb0ELb0ELb1EEEvNS_9FwdParamsE --------------------------
	.section	.text._ZN10layer_norm31ln_parallel_residual_fwd_kernelINS_13Kernel_traitsI6__halfS2_fS2_fjLj4096ELj1ELj1ELj4ELj16ENS_18Kernel_traits_baseILj4096ES2_S2_fS2_fjLj128EEEEELb0ELb0ELb1EEEvNS_9FwdParamsE,"ax",@progbits
	.align	128
        .global         _ZN10layer_norm31ln_parallel_residual_fwd_kernelINS_13Kernel_traitsI6__halfS2_fS2_fjLj4096ELj1ELj1ELj4ELj16ENS_18Kernel_traits_baseILj4096ES2_S2_fS2_fjLj128EEEEELb0ELb0ELb1EEEvNS_9FwdParamsE
        .type           _ZN10layer_norm31ln_parallel_residual_fwd_kernelINS_13Kernel_traitsI6__halfS2_fS2_fjLj4096ELj1ELj1ELj4ELj16ENS_18Kernel_traits_baseILj4096ES2_S2_fS2_fjLj128EEEEELb0ELb0ELb1EEEvNS_9FwdParamsE,@function
        .size           _ZN10layer_norm31ln_parallel_residual_fwd_kernelINS_13Kernel_traitsI6__halfS2_fS2_fjLj4096ELj1ELj1ELj4ELj16ENS_18Kernel_traits_baseILj4096ES2_S2_fS2_fjLj128EEEEELb0ELb0ELb1EEEvNS_9FwdParamsE,(.L_x_17989 - _ZN10layer_norm31ln_parallel_residual_fwd_kernelINS_13Kernel_traitsI6__halfS2_fS2_fjLj4096ELj1ELj1ELj4ELj16ENS_18Kernel_traits_baseILj4096ES2_S2_fS2_fjLj128EEEEELb0ELb0ELb1EEEvNS_9FwdParamsE)
        .other          _ZN10layer_norm31ln_parallel_residual_fwd_kernelINS_13Kernel_traitsI6__halfS2_fS2_fjLj4096ELj1ELj1ELj4ELj16ENS_18Kernel_traits_baseILj4096ES2_S2_fS2_fjLj128EEEEELb0ELb0ELb1EEEvNS_9FwdParamsE,@"STO_CUDA_ENTRY STV_DEFAULT"
_ZN10layer_norm31ln_parallel_residual_fwd_kernelINS_13Kernel_traitsI6__halfS2_fS2_fjLj4096ELj1ELj1ELj4ELj16ENS_18Kernel_traits_baseILj4096ES2_S2_fS2_fjLj128EEEEELb0ELb0ELb1EEEvNS_9FwdParamsE:
.text._ZN10layer_norm31ln_parallel_residual_fwd_kernelINS_13Kernel_traitsI6__halfS2_fS2_fjLj4096ELj1ELj1ELj4ELj16ENS_18Kernel_traits_baseILj4096ES2_S2_fS2_fjLj128EEEEELb0ELb0ELb1EEEvNS_9FwdParamsE:
[----:B------:R-:W-:Y:S01]  /*0000*/  LDC R1, c[0x0][0x37c] ;  /* 0x0000df00ff017b82 */ /* 0x000fe20000000800 */
[----:B------:R-:W0:Y:S01]  /*0010*/  LDCU.64 UR4, c[0x0][0x438] ;  /* 0x00008700ff0477ac */ /* 0x000e220008000a00 */
[----:B------:R-:W1:Y:S06]  /*0020*/  S2R R0, SR_TID.X ;  /* 0x0000000000007919 */ /* 0x000e6c0000002100 */
[----:B------:R-:W2:Y:S01]  /*0030*/  S2UR UR6, SR_CTAID.X ;  /* 0x00000000000679c3 */ /* 0x000ea20000002500 */
[----:B------:R-:W3:Y:S01]  /*0040*/  LDCU.64 UR8, c[0x0][0x358] ;  /* 0x00006b00ff0877ac */ /* 0x000ee20008000a00 */
[----:B0-----:R-:W-:-:S04]  /*0050*/  UISETP.NE.U32.AND UP0, UPT, UR4, URZ, UPT ;  /* 0x000000ff0400728c */ /* 0x001fc8000bf05070 */
[----:B------:R-:W-:-:S09]  /*0060*/  UISETP.NE.AND.EX UP0, UPT, UR5, URZ, UPT, UP0 ;  /* 0x000000ff0500728c */ /* 0x000fd2000bf05300 */
[----:B--23--:R-:W-:Y:S05]  /*0070*/  BRA.U UP0, `(.L_x_10643) ;  /* 0x0000000100f07547 */ /* 0x00cfea000b800000 */
[----:B------:R-:W0:Y:S02]  /*0080*/  LDCU.64 UR4, c[0x0][0x440] ;  /* 0x00008800ff0477ac */ /* 0x000e240008000a00 */
[----:B0-----:R-:W-:-:S04]  /*0090*/  UISETP.NE.U32.AND UP0, UPT, UR4, URZ, UPT ;  /* 0x000000ff0400728c */ /* 0x001fc8000bf05070 */
[----:B------:R-:W-:-:S09]  /*00a0*/  UISETP.NE.AND.EX UP0, UPT, UR5, URZ, UPT, UP0 ;  /* 0x000000ff0500728c */ /* 0x000fd2000bf05300 */
[----:B------:R-:W-:Y:S05]  /*00b0*/  BRA.U UP0, `(.L_x_10644) ;  /* 0x0000000100747547 */ /* 0x000fea000b800000 */
[----:B------:R-:W1:Y:S08]  /*00c0*/  LDC.64 R2, c[0x0][0x3d0] ;  /* 0x0000f400ff027b82 */ /* 0x000e700000000a00 */
[----:B------:R-:W0:Y:S01]  /*00d0*/  LDC.64 R4, c[0x0][0x3d8] ;  /* 0x0000f600ff047b82 */ /* 0x000e220000000a00 */
[----:B-1----:R-:W-:-:S05]  /*00e0*/  IMAD.WIDE.U32 R2, R0, 0x10, R2 ;  /* 0x0000001000027825 */ /* 0x002fca00078e0002 */
        /* <DEDUP_REMOVED lines=25> */
[----:B-1----:R-:W-:Y:S06]  /*0280*/  BRA `(.L_x_10645) ;  /* 0x0000000400487947 */ /* 0x002fec0003800000 */
.L_x_10644:
[----:B------:R-:W1:Y:S08]  /*0290*/  LDC.64 R4, c[0x0][0x3d0] ;  /* 0x0000f400ff047b82 */ /* 0x000e700000000a00 */
[----:B------:R-:W0:Y:S08]  /*02a0*/  LDC.64 R6, c[0x0][0x3d8] ;  /* 0x0000f600ff067b82 */ /* 0x000e300000000a00 */
[----:B------:R-:W2:Y:S01]  /*02b0*/  LDC.64 R2, c[0x0][0x440] ;  /* 0x00011000ff027b82 */ /* 0x000ea20000000a00 */
[----:B-1----:R-:W-:-:S05]  /*02c0*/  IMAD.WIDE.U32 R4, R0, 0x10, R4 ;  /* 0x0000001000047825 */ /* 0x002fca00078e0004 */
[----:B------:R1:W5:Y:S01]  /*02d0*/  LDG.E.128 R8, desc[UR8][R4.64] ;  /* 0x0000000804087981 */ /* 0x000362000c1e1d00 */
[----:B0-----:R-:W-:-:S03]  /*02e0*/  IMAD.WIDE.U32 R6, R0, 0x10, R6 ;  /* 0x0000001000067825 */ /* 0x001fc600078e0006 */
        /* <DEDUP_REMOVED lines=20> */
[----:B-1----:R-:W-:Y:S06]  /*0430*/  BRA `(.L_x_10645) ;  /* 0x0000000000dc7947 */ /* 0x002fec0003800000 */
.L_x_10643:
[----:B------:R-:W0:Y:S02]  /*0440*/  LDCU.64 UR4, c[0x0][0x440] ;  /* 0x00008800ff0477ac */ /* 0x000e240008000a00 */
[----:B0-----:R-:W-:-:S04]  /*0450*/  UISETP.NE.U32.AND UP0, UPT, UR4, URZ, UPT ;  /* 0x000000ff0400728c */ /* 0x001fc8000bf05070 */
[----:B------:R-:W-:-:S09]  /*0460*/  UISETP.NE.AND.EX UP0, UPT, UR5, URZ, UPT, UP0 ;  /* 0x000000ff0500728c */ /* 0x000fd2000bf05300 */
[----:B------:R-:W-:Y:S05]  /*0470*/  BRA.U !UP0, `(.L_x_10646) ;  /* 0x0000000108647547 */ /* 0x000fea000b800000 */
[----:B------:R-:W1:Y:S08]  /*0480*/  LDC.64 R4, c[0x0][0x3d0] ;  /* 0x0000f400ff047b82 */ /* 0x000e700000000a00 */
[----:B------:R-:W0:Y:S08]  /*0490*/  LDC.64 R2, c[0x0][0x438] ;  /* 0x00010e00ff027b82 */ /* 0x000e300000000a00 */
[----:B------:R-:W2:Y:S08]  /*04a0*/  LDC.64 R6, c[0x0][0x3d8] ;  /* 0x0000f600ff067b82 */ /* 0x000eb00000000a00 */
[----:B------:R-:W3:Y:S01]  /*04b0*/  LDC.64 R8, c[0x0][0x440] ;  /* 0x00011000ff087b82 */ /* 0x000ee20000000a00 */
[----:B-1----:R-:W-:-:S05]  /*04c0*/  IMAD.WIDE.U32 R4, R0, 0x10, R4 ;  /* 0x0000001000047825 */ /* 0x002fca00078e0004 */
[----:B------:R1:W5:Y:S01]  /*04d0*/  LDG.E.128 R12, desc[UR8][R4.64+0x800] ;  /* 0x00080008040c7981 */ /* 0x000362000c1e1d00 */
[----:B0-----:R-:W-:-:S03]  /*04e0*/  IMAD.WIDE.U32 R2, R0, 0x10, R2 ;  /* 0x0000001000027825 */ /* 0x001fc600078e0002 */
        /* <DEDUP_REMOVED lines=18> */
.L_x_10646:
        /* <DEDUP_REMOVED lines=25> */
[----:B-1----:R-:W-:-:S07]  /*07a0*/  CS2R R68, SRZ ;  /* 0x0000000000447805 */ /* 0x002fce000001ff00 */
.L_x_10645:
[----:B------:R-:W0:Y:S02]  /*07b0*/  LDCU UR4, c[0x0][0x384] ;  /* 0x00007080ff0477ac */ /* 0x000e240008000800 */
[----:B0-----:R-:W-:-:S06]  /*07c0*/  UISETP.GE.AND UP0, UPT, UR6, UR4, UPT ;  /* 0x000000040600728c */ /* 0x001fcc000bf06270 */
[----:B------:R-:W-:-:S13]  /*07d0*/  PLOP3.LUT P0, PT, PT, PT, UP0, 0x80, 0x8 ;  /* 0x000000000008781c */ /* 0x000fda0003f0f008 */
[----:B------:R-:W-:Y:S05]  /*07e0*/  @P0 EXIT ;  /* 0x000000000000094d */ /* 0x000fea0003800000 */
[----:B------:R-:W0:Y:S01]  /*07f0*/  LDCU.64 UR4, c[0x0][0x398] ;  /* 0x00007300ff0477ac */ /* 0x000e220008000a00 */
[----:B------:R-:W2:Y:S01]  /*0800*/  LDCU UR7, c[0x0][0x388] ;  /* 0x00007100ff0777ac */ /* 0x000ea20008000800 */
[----:B------:R-:W3:Y:S01]  /*0810*/  LDCU.U8 UR14, c[0x0][0x410] ;  /* 0x00008200ff0e77ac */ /* 0x000ee20008000000 */
[----:B------:R-:W4:Y:S01]  /*0820*/  LDCU UR15, c[0x0][0x400] ;  /* 0x00008000ff0f77ac */ /* 0x000f220008000800 */
[----:B------:R-:W1:Y:S01]  /*0830*/  LDCU.64 UR18, c[0x0][0x398] ;  /* 0x00007300ff1277ac */ /* 0x000e620008000a00 */
[----:B0-----:R-:W-:Y:S01]  /*0840*/  UISETP.NE.U32.AND UP0, UPT, UR4, URZ, UPT ;  /* 0x000000ff0400728c */ /* 0x001fe2000bf05070 */
[----:B------:R-:W0:Y:S01]  /*0850*/  LDCU.64 UR12, c[0x0][0x3a0] ;  /* 0x00007400ff0c77ac */ /* 0x000e220008000a00 */
[----:B------:R-:W0:Y:S02]  /*0860*/  LDCU.64 UR16, c[0x0][0x380] ;  /* 0x00007000ff1077ac */ /* 0x000e240008000a00 */
[----:B------:R-:W-:Y:S02]  /*0870*/  UISETP.NE.AND.EX UP0, UPT, UR5, URZ, UPT, UP0 ;  /* 0x000000ff0500728c */ /* 0x000fe4000bf05300 */
[----:B-1234-:R-:W-:-:S11]  /*0880*/  UPLOP3.LUT UP1, UPT, UPT, UPT, UPT, 0x40, 0x4 ;  /* 0x000000000004789c */ /* 0x01efd60003f2e870 */
.L_x_10667:
[----:B0-----:R-:W-:Y:S01]  /*0890*/  ISETP.NE.U32.AND P0, PT, RZ, UR12, PT ;  /* 0x0000000cff007c0c */ /* 0x001fe2000bf05070 */
[----:B-1----:R-:W0:Y:S01]  /*08a0*/  LDC.64 R84, c[0x0][0x390] ;  /* 0x0000e400ff547b82 */ /* 0x002e220000000a00 */
[----:B------:R-:W-:Y:S01]  /*08b0*/  UIMAD UR4, UR6, UR7, URZ ;  /* 0x00000007060472a4 */ /* 0x000fe2000f8e02ff */
[----:B------:R-:W-:Y:S01]  /*08c0*/  PLOP3.LUT P1, PT, PT, PT, UP0, 0x80, 0x8 ;  /* 0x000000000008781c */ /* 0x000fe20003f2f008 */
[----:B------:R-:W1:Y:S01]  /*08d0*/  @UP0 LDCU.64 UR10, c[0x0][0x398] ;  /* 0x00007300ff0a07ac */ /* 0x000e620008000a00 */
[----:B------:R-:W-:Y:S01]  /*08e0*/  ISETP.NE.AND.EX P0, PT, RZ, UR13, PT, P0 ;  /* 0x0000000dff007c0c */ /* 0x000fe2000bf05300 */
[----:B------:R-:W-:-:S04]  /*08f0*/  USHF.R.S32.HI UR5, URZ, 0x1f, UR4 ;  /* 0x0000001fff057899 */ /* 0x000fc80008011404 */
[----:B------:R-:W-:-:S08]  /*0900*/  ULEA.HI UR5, UR5, UR4, URZ, 0x3 ;  /* 0x0000000405057291 */ /* 0x000fd0000f8f18ff */
[----:B------:R-:W2:Y:S01]  /*0910*/  @P0 LDC.64 R6, c[0x0][0x3a0] ;  /* 0x0000e800ff060b82 */ /* 0x000ea20000000a00 */
[----:B------:R-:W-:Y:S02]  /*0920*/  MOV R3, UR5 ;  /* 0x0000000500037c02 */ /* 0x000fe40008000f00 */
[----:B-1----:R-:W-:Y:S02]  /*0930*/  MOV R4, UR10 ;  /* 0x0000000a00047c02 */ /* 0x002fe40008000f00 */
[----:B------:R-:W-:Y:S02]  /*0940*/  LEA.HI.SX32 R2, R3, R0, 0x1d ;  /* 0x0000000003027211 */ /* 0x000fe400078feaff */
[----:B------:R-:W-:-:S03]  /*0950*/  MOV R5, UR11 ;  /* 0x0000000b00057c02 */ /* 0x000fc60008000f00 */
[----:B0-----:R-:W-:-:S04]  /*0960*/  IMAD.WIDE.U32 R108, R2, 0x10, R84 ;  /* 0x00000010026c7825 */ /* 0x001fc800078e0054 */
[C---:B------:R-:W-:Y:S02]  /*0970*/  @P1 IMAD.WIDE.U32 R4, R2.reuse, 0x10, R4 ;  /* 0x0000001002041825 */ /* 0x040fe400078e0004 */
[----:B-----5:R-:W5:Y:S04]  /*0980*/  LDG.E.128 R108, desc[UR8][R108.64] ;  /* 0x000000086c6c7981 */ /* 0x020f68000c1e1d00 */
        /* <DEDUP_REMOVED lines=19> */
.L_x_10648:
[----:B-----5:R-:W-:Y:S02]  /*0ac0*/  HADD2.F32 R3, -RZ, R108.H0_H0 ;  /* 0x2000006cff037230 */ /* 0x020fe40000004100 */
[----:B------:R-:W-:Y:S02]  /*0ad0*/  HADD2.F32 R7, -RZ, R110.H0_H0 ;  /* 0x2000006eff077230 */ /* 0x000fe40000004100 */
[----:B------:R-:W-:Y:S02]  /*0ae0*/  HADD2.F32 R108, -RZ, R108.H1_H1 ;  /* 0x3000006cff6c7230 */ /* 0x000fe40000004100 */
[----:B------:R-:W-:Y:S01]  /*0af0*/  FADD.FTZ R104, R76, R3 ;  /* 0x000000034c687221 */ /* 0x000fe20000010000 */
[----:B------:R-:W-:Y:S02]  /*0b00*/  HADD2.F32 R110, -RZ, R110.H1_H1 ;  /* 0x3000006eff6e7230 */ /* 0x000fe40000004100 */
        /* <DEDUP_REMOVED lines=8> */
[----:B------:R-:W-:Y:S01]  /*0b90*/  FADD.FTZ R108, R80, R7 ;  /* 0x00000007506c7221 */ /* 0x000fe20000010000 */
[----:B------:R-:W-:Y:S01]  /*0ba0*/  FADD.FTZ R110, R82, R87 ;  /* 0x00000057526e7221 */ /* 0x000fe20000010000 */
[----:B------:R-:W-:Y:S01]  /*0bb0*/  FADD.FTZ R111, R83, R4 ;  /* 0x00000004536f7221 */ /* 0x000fe20000010000 */
[----:B------:R-:W-:Y:S06]  /*0bc0*/  BRA `(.L_x_10649) ;  /* 0x0000000000f07947 */ /* 0x000fec0003800000 */
.L_x_10647:
[----:B------:R-:W-:-:S04]  /*0bd0*/  UISETP.NE.U32.AND UP0, UPT, UR12, URZ, UPT ;  /* 0x000000ff0c00728c */ /* 0x000fc8000bf05070 */
[----:B------:R-:W-:-:S09]  /*0be0*/  UISETP.NE.AND.EX UP0, UPT, UR13, URZ, UPT, UP0 ;  /* 0x000000ff0d00728c */ /* 0x000fd2000bf05300 */
[----:B------:R-:W-:Y:S05]  /*0bf0*/  BRA.U UP0, `(.L_x_10650) ;  /* 0x0000000100647547 */ /* 0x000fea000b800000 */
[--C-:B-----5:R-:W-:Y:S02]  /*0c00*/  HADD2.F32 R3, -RZ, R108.reuse.H0_H0 ;  /* 0x2000006cff037230 */ /* 0x120fe40000004100 */
[----:B------:R-:W-:Y:S02]  /*0c10*/  HADD2.F32 R108, -RZ, R108.H1_H1 ;  /* 0x3000006cff6c7230 */ /* 0x000fe40000004100 */
[----:B------:R-:W-:Y:S02]  /*0c20*/  HADD2.F32 R105, -RZ, R72.H1_H1 ;  /* 0x30000048ff697230 */ /* 0x000fe40000004100 */
[--C-:B------:R-:W-:Y:S02]  /*0c30*/  HADD2.F32 R5, -RZ, R109.reuse.H0_H0 ;  /* 0x2000006dff057230 */ /* 0x100fe40000004100 */
[----:B------:R-:W-:Y:S02]  /*0c40*/  HADD2.F32 R0, -RZ, R109.H1_H1 ;  /* 0x3000006dff007230 */ /* 0x000fe40000004100 */
[----:B------:R-:W-:Y:S01]  /*0c50*/  FADD.FTZ R105, R108, R105 ;  /* 0x000000696c697221 */ /* 0x000fe20000010000 */
[----:B------:R-:W-:-:S02]  /*0c60*/  HADD2.F32 R7, -RZ, R110.H0_H0 ;  /* 0x2000006eff077230 */ /* 0x000fc40000004100 */
[----:B------:R-:W-:Y:S02]  /*0c70*/  HADD2.F32 R4, -RZ, R110.H1_H1 ;  /* 0x3000006eff047230 */ /* 0x000fe40000004100 */
[--C-:B------:R-:W-:Y:S02]  /*0c80*/  HADD2.F32 R87, -RZ, R111.reuse.H0_H0 ;  /* 0x2000006fff577230 */ /* 0x100fe40000004100 */
[----:B------:R-:W-:Y:S02]  /*0c90*/  HADD2.F32 R6, -RZ, R111.H1_H1 ;  /* 0x3000006fff067230 */ /* 0x000fe40000004100 */
[----:B------:R-:W-:Y:S02]  /*0ca0*/  HADD2.F32 R104, -RZ, R72.H0_H0 ;  /* 0x20000048ff687230 */ /* 0x000fe40000004100 */
[--C-:B------:R-:W-:Y:S02]  /*0cb0*/  HADD2.F32 R106, -RZ, R73.reuse.H0_H0 ;  /* 0x20000049ff6a7230 */ /* 0x100fe40000004100 */
[----:B------:R-:W-:-:S02]  /*0cc0*/  HADD2.F32 R107, -RZ, R73.H1_H1 ;  /* 0x30000049ff6b7230 */ /* 0x000fc40000004100 */
[----:B------:R-:W-:Y:S01]  /*0cd0*/  FADD.FTZ R104, R3, R104 ;  /* 0x0000006803687221 */ /* 0x000fe20000010000 */
[--C-:B------:R-:W-:Y:S02]  /*0ce0*/  HADD2.F32 R108, -RZ, R74.reuse.H0_H0 ;  /* 0x2000004aff6c7230 */ /* 0x100fe40000004100 */
[----:B------:R-:W-:Y:S01]  /*0cf0*/  FADD.FTZ R106, R5, R106 ;  /* 0x0000006a056a7221 */ /* 0x000fe20000010000 */
[----:B------:R-:W-:Y:S02]  /*0d00*/  HADD2.F32 R109, -RZ, R74.H1_H1 ;  /* 0x3000004aff6d7230 */ /* 0x000fe40000004100 */
[----:B------:R-:W-:Y:S01]  /*0d10*/  FADD.FTZ R107, R0, R107 ;  /* 0x0000006b006b7221 */ /* 0x000fe20000010000 */
[--C-:B------:R-:W-:Y:S02]  /*0d20*/  HADD2.F32 R110, -RZ, R75.reuse.H0_H0 ;  /* 0x2000004bff6e7230 */ /* 0x100fe40000004100 */
[----:B------:R-:W-:Y:S01]  /*0d30*/  FADD.FTZ R108, R7, R108 ;  /* 0x0000006c076c7221 */ /* 0x000fe20000010000 */
[----:B------:R-:W-:-:S02]  /*0d40*/  HADD2.F32 R111, -RZ, R75.H1_H1 ;  /* 0x3000004bff6f7230 */ /* 0x000fc40000004100 */
[----:B------:R-:W-:Y:S01]  /*0d50*/  FADD.FTZ R109, R4, R109 ;  /* 0x0000006d046d7221 */ /* 0x000fe20000010000 */
[----:B------:R-:W-:Y:S02]  /*0d60*/  FADD.FTZ R110, R87, R110 ;  /* 0x0000006e576e7221 */ /* 0x000fe40000010000 */
[----:B------:R-:W-:Y:S01]  /*0d70*/  FADD.FTZ R111, R6, R111 ;  /* 0x0000006f066f7221 */ /* 0x000fe20000010000 */
[----:B------:R-:W-:Y:S06]  /*0d80*/  BRA `(.L_x_10649) ;  /* 0x0000000000807947 */ /* 0x000fec0003800000 */
.L_x_10650:
[--C-:B-----5:R-:W-:Y:S02]  /*0d90*/  HADD2.F32 R0, -RZ, R108.reuse.H0_H0 ;  /* 0x2000006cff007230 */ /* 0x120fe40000004100 */
[----:B------:R-:W-:Y:S02]  /*0da0*/  HADD2.F32 R108, -RZ, R108.H1_H1 ;  /* 0x3000006cff6c7230 */ /* 0x000fe40000004100 */
[----:B------:R-:W-:Y:S02]  /*0db0*/  HADD2.F32 R4, -RZ, R109.H0_H0 ;  /* 0x2000006dff047230 */ /* 0x000fe40000004100 */
[--C-:B------:R-:W-:Y:S02]  /*0dc0*/  HADD2.F32 R3, -RZ, R72.reuse.H0_H0 ;  /* 0x20000048ff037230 */ /* 0x100fe40000004100 */
[----:B------:R-:W-:Y:S02]  /*0dd0*/  HADD2.F32 R5, -RZ, R72.H1_H1 ;  /* 0x30000048ff057230 */ /* 0x000fe40000004100 */
[----:B------:R-:W-:-:S02]  /*0de0*/  HADD2.F32 R7, -RZ, R73.H0_H0 ;  /* 0x20000049ff077230 */ /* 0x000fc40000004100 */
[----:B------:R-:W-:Y:S01]  /*0df0*/  FADD.FTZ R3, R0, R3 ;  /* 0x0000000300037221 */ /* 0x000fe20000010000 */
[--C-:B------:R-:W-:Y:S02]  /*0e00*/  HADD2.F32 R6, -RZ, R110.reuse.H0_H0 ;  /* 0x2000006eff067230 */ /* 0x100fe40000004100 */
[----:B------:R-:W-:Y:S01]  /*0e10*/  FADD.FTZ R108, R108, R5 ;  /* 0x000000056c6c7221 */ /* 0x000fe20000010000 */
[----:B------:R-:W-:Y:S02]  /*0e20*/  HADD2.F32 R110, -RZ, R110.H1_H1 ;  /* 0x3000006eff6e7230 */ /* 0x000fe40000004100 */
        /* <DEDUP_REMOVED lines=10> */
[----:B------:R-:W-:Y:S02]  /*0ed0*/  HADD2.F32 R5, -RZ, R74.H0_H0 ;  /* 0x2000004aff057230 */ /* 0x000fe40000004100 */
[----:B------:R-:W-:-:S02]  /*0ee0*/  HADD2.F32 R89, -RZ, R75.H0_H0 ;  /* 0x2000004bff597230 */ /* 0x000fc40000004100 */
[----:B------:R-:W-:Y:S01]  /*0ef0*/  FADD.FTZ R0, R109, R0 ;  /* 0x000000006d007221 */ /* 0x000fe20000010000 */
[----:B------:R-:W-:Y:S02]  /*0f00*/  HADD2.F32 R4, -RZ, R75.H1_H1 ;  /* 0x3000004bff047230 */ /* 0x000fe40000004100 */
[----:B------:R-:W-:Y:S01]  /*0f10*/  FADD.FTZ R5, R6, R5 ;  /* 0x0000000506057221 */ /* 0x000fe20000010000 */
[----:B------:R-:W-:Y:S01]  /*0f20*/  FADD.FTZ R109, R81, R110 ;  /* 0x0000006e516d7221 */ /* 0x000fe20000010000 */
[----:B------:R-:W-:Y:S01]  /*0f30*/  FADD.FTZ R89, R86, R89 ;  /* 0x0000005956597221 */ /* 0x000fe20000010000 */
[----:B------:R-:W-:Y:S01]  /*0f40*/  FADD.FTZ R107, R79, R0 ;  /* 0x000000004f6b7221 */ /* 0x000fe20000010000 */
[----:B------:R-:W-:Y:S01]  /*0f50*/  FADD.FTZ R4, R111, R4 ;  /* 0x000000046f047221 */ /* 0x000fe20000010000 */
[----:B------:R-:W-:Y:S01]  /*0f60*/  FADD.FTZ R108, R80, R5 ;  /* 0x00000005506c7221 */ /* 0x000fe20000010000 */
[----:B------:R-:W-:Y:S02]  /*0f70*/  FADD.FTZ R110, R82, R89 ;  /* 0x00000059526e7221 */ /* 0x000fe40000010000 */
[----:B------:R-:W-:-:S07]  /*0f80*/  FADD.FTZ R111, R83, R4 ;  /* 0x00000004536f7221 */ /* 0x000fce0000010000 */
.L_x_10649:
[----:B------:R-:W-:Y:S01]  /*0f90*/  UISETP.NE.U32.AND UP0, UPT, UR18, URZ, UPT ;  /* 0x000000ff1200728c */ /* 0x000fe2000bf05070 */
[----:B------:R-:W0:Y:S01]  /*0fa0*/  LDC.64 R112, c[0x0][0x3a8] ;  /* 0x0000ea00ff707b82 */ /* 0x000e220000000a00 */
[----:B------:R-:W-:Y:S01]  /*0fb0*/  IADD3 R3, PT, PT, R2, 0x80, RZ ;  /* 0x0000008002037810 */ /* 0x000fe20007ffe0ff */
[----:B------:R-:W-:Y:S01]  /*0fc0*/  HFMA2 R6, -RZ, RZ, 0, 9.5367431640625e-07 ;  /* 0x00000010ff067431 */ /* 0x000fe200000001ff */
[----:B------:R-:W-:-:S03]  /*0fd0*/  UISETP.NE.AND.EX UP0, UPT, UR19, URZ, UPT, UP0 ;  /* 0x000000ff1300728c */ /* 0x000fc6000bf05300 */
[----:B------:R-:W-:Y:S02]  /*0fe0*/  IMAD.WIDE.U32 R100, R3, 0x10, R84 ;  /* 0x0000001003647825 */ /* 0x000fe400078e0054 */
[----:B------:R-:W1:Y:S01]  /*0ff0*/  @P0 LDC.64 R86, c[0x0][0x3a0] ;  /* 0x0000e800ff560b82 */ /* 0x000e620000000a00 */
[----:B------:R-:W-:-:S05]  /*1000*/  PLOP3.LUT P1, PT, PT, PT, UP0, 0x80, 0x8 ;  /* 0x000000000008781c */ /* 0x000fca0003f2f008 */
[----:B------:R-:W2:Y:S01]  /*1010*/  @UP0 LDCU.64 UR4, c[0x0][0x398] ;  /* 0x00007300ff0407ac */ /* 0x000ea20008000a00 */
[----:B0-----:R-:W-:-:S05]  /*1020*/  IMAD.WIDE.U32 R4, R2, 0x20, R112 ;  /* 0x0000002002047825 */ /* 0x001fca00078e0070 */
[----:B------:R0:W-:Y:S01]  /*1030*/  STG.E.128 desc[UR8][R4.64], R104 ;  /* 0x0000006804007986 */ /* 0x0001e2000c101d08 */
[----:B-1----:R-:W-:-:S03]  /*1040*/  @P0 IMAD.WIDE.U32 R86, R3, 0x20, R86 ;  /* 0x0000002003560825 */ /* 0x002fc600078e0056 */
[----:B------:R0:W-:Y:S01]  /*1050*/  STG.E.128 desc[UR8][R4.64+0x10], R108 ;  /* 0x0000106c04007986 */ /* 0x0001e2000c101d08 */
[----:B--2---:R-:W-:-:S03]  /*1060*/  @P1 IMAD.WIDE.U32 R6, R3, R6, UR4 ;  /* 0x0000000403061e25 */ /* 0x004fc6000f8e0006 */
[----:B------:R0:W5:Y:S04]  /*1070*/  @P0 LDG.E.128 R76, desc[UR8][R86.64] ;  /* 0x00000008564c0981 */ /* 0x000168000c1e1d00 */
[----:B------:R0:W5:Y:S04]  /*1080*/  @P1 LDG.E.128 R72, desc[UR8][R6.64] ;  /* 0x0000000806481981 */ /* 0x000168000c1e1d00 */
[----:B------:R0:W5:Y:S04]  /*1090*/  @P0 LDG.E.128 R80, desc[UR8][R86.64+0x10] ;  /* 0x0000100856500981 */ /* 0x000168000c1e1d00 */
[----:B------:R-:W5:Y:S01]  /*10a0*/  LDG.E.128 R100, desc[UR8][R100.64] ;  /* 0x0000000864647981 */ /* 0x000f62000c1e1d00 */
[----:B------:R-:W-:Y:S05]  /*10b0*/  BRA.U !UP0, `(.L_x_10651) ;  /* 0x0000000108ec7547 */ /* 0x000fea000b800000 */
[----:B------:R-:W-:Y:S05]  /*10c0*/  @!P0 BRA `(.L_x_10652) ;  /* 0x0000000000848947 */ /* 0x000fea0003800000 */
[--C-:B-----5:R-:W-:Y:S02]  /*10d0*/  HADD2.F32 R0, -RZ, R100.reuse.H0_H0 ;  /* 0x20000064ff007230 */ /* 0x120fe40000004100 */
[----:B------:R-:W-:Y:S02]  /*10e0*/  HADD2.F32 R100, -RZ, R100.H1_H1 ;  /* 0x30000064ff647230 */ /* 0x000fe40000004100 */
[--C-:B0-----:R-:W-:Y:S02]  /*10f0*/  HADD2.F32 R7, -RZ, R72.reuse.H1_H1 ;  /* 0x30000048ff077230 */ /* 0x101fe40000004100 */
        /* <DEDUP_REMOVED lines=13> */
[----:B------:R-:W-:Y:S02]  /*11d0*/  HADD2.F32 R103, -RZ, R103.H1_H1 ;  /* 0x30000067ff677230 */ /* 0x000fe40000004100 */
[----:B------:R-:W-:Y:S01]  /*11e0*/  FADD.FTZ R89, R91, R86 ;  /* 0x000000565b597221 */ /* 0x000fe20000010000 */
[----:B------:R-:W-:Y:S02]  /*11f0*/  HADD2.F32 R0, -RZ, R73.H1_H1 ;  /* 0x30000049ff007230 */ /* 0x000fe40000004100 */
[----:B------:R-:W-:Y:S02]  /*1200*/  HADD2.F32 R87, -RZ, R74.H0_H0 ;  /* 0x2000004aff577230 */ /* 0x000fe40000004100 */
        /* <DEDUP_REMOVED lines=13> */
.L_x_10652:
[----:B0----5:R-:W-:Y:S02]  /*12e0*/  HADD2.F32 R6, -RZ, R101.H0_H0 ;  /* 0x20000065ff067230 */ /* 0x021fe40000004100 */
[----:B------:R-:W-:Y:S02]  /*12f0*/  HADD2.F32 R87, -RZ, R73.H0_H0 ;  /* 0x20000049ff577230 */ /* 0x000fe40000004100 */
[----:B------:R-:W-:Y:S02]  /*1300*/  HADD2.F32 R4, -RZ, R100.H0_H0 ;  /* 0x20000064ff047230 */ /* 0x000fe40000004100 */
[----:B------:R-:W-:Y:S02]  /*1310*/  HADD2.F32 R5, -RZ, R72.H0_H0 ;  /* 0x20000048ff057230 */ /* 0x000fe40000004100 */
[----:B------:R-:W-:Y:S01]  /*1320*/  FADD.FTZ R6, R87, R6 ;  /* 0x0000000657067221 */ /* 0x000fe20000010000 */
[----:B------:R-:W-:Y:S02]  /*1330*/  HADD2.F32 R100, -RZ, R100.H1_H1 ;  /* 0x30000064ff647230 */ /* 0x000fe40000004100 */
[----:B------:R-:W-:-:S02]  /*1340*/  HADD2.F32 R7, -RZ, R72.H1_H1 ;  /* 0x30000048ff077230 */ /* 0x000fc40000004100 */
[----:B------:R-:W-:Y:S01]  /*1350*/  FADD.FTZ R4, R5, R4 ;  /* 0x0000000405047221 */ /* 0x000fe20000010000 */
[----:B------:R-:W-:Y:S02]  /*1360*/  HADD2.F32 R101, -RZ, R101.H1_H1 ;  /* 0x30000065ff657230 */ /* 0x000fe40000004100 */
[--C-:B------:R-:W-:Y:S02]  /*1370*/  HADD2.F32 R86, -RZ, R102.reuse.H0_H0 ;  /* 0x20000066ff567230 */ /* 0x100fe40000004100 */
[----:B------:R-:W-:Y:S01]  /*1380*/  FADD.FTZ R5, R7, R100 ;  /* 0x0000006407057221 */ /* 0x000fe20000010000 */
[----:B------:R-:W-:Y:S02]  /*1390*/  HADD2.F32 R0, -RZ, R73.H1_H1 ;  /* 0x30000049ff007230 */ /* 0x000fe40000004100 */
[----:B------:R-:W-:Y:S02]  /*13a0*/  HADD2.F32 R102, -RZ, R102.H1_H1 ;  /* 0x30000066ff667230 */ /* 0x000fe40000004100 */
[----:B------:R-:W-:-:S02]  /*13b0*/  HADD2.F32 R88, -RZ, R103.H0_H0 ;  /* 0x20000067ff587230 */ /* 0x000fc40000004100 */
[----:B------:R-:W-:Y:S01]  /*13c0*/  FADD.FTZ R7, R0, R101 ;  /* 0x0000006500077221 */ /* 0x000fe20000010000 */
[--C-:B------:R-:W-:Y:S02]  /*13d0*/  HADD2.F32 R89, -RZ, R74.reuse.H1_H1 ;  /* 0x3000004aff597230 */ /* 0x100fe40000004100 */
[----:B------:R-:W-:Y:S02]  /*13e0*/  HADD2.F32 R103, -RZ, R103.H1_H1 ;  /* 0x30000067ff677230 */ /* 0x000fe40000004100 */
[----:B------:R-:W-:Y:S02]  /*13f0*/  HADD2.F32 R87, -RZ, R74.H0_H0 ;  /* 0x2000004aff577230 */ /* 0x000fe40000004100 */
[----:B------:R-:W-:Y:S01]  /*1400*/  FADD.FTZ R101, R89, R102 ;  /* 0x0000006659657221 */ /* 0x000fe20000010000 */
[--C-:B------:R-:W-:Y:S02]  /*1410*/  HADD2.F32 R91, -RZ, R75.reuse.H0_H0 ;  /* 0x2000004bff5b7230 */ /* 0x100fe40000004100 */
[----:B------:R-:W-:-:S02]  /*1420*/  HADD2.F32 R90, -RZ, R75.H1_H1 ;  /* 0x3000004bff5a7230 */ /* 0x000fc40000004100 */
[----:B------:R-:W-:Y:S01]  /*1430*/  FADD.FTZ R100, R87, R86 ;  /* 0x0000005657647221 */ /* 0x000fe20000010000 */
[----:B------:R-:W-:Y:S02]  /*1440*/  FADD.FTZ R102, R91, R88 ;  /* 0x000000585b667221 */ /* 0x000fe40000010000 */
[----:B------:R-:W-:Y:S01]  /*1450*/  FADD.FTZ R103, R90, R103 ;  /* 0x000000675a677221 */ /* 0x000fe20000010000 */
[----:B------:R-:W-:Y:S06]  /*1460*/  BRA `(.L_x_10653) ;  /* 0x0000000000687947 */ /* 0x000fec0003800000 */
.L_x_10651:
[----:B------:R-:W-:Y:S05]  /*1470*/  @!P0 BRA `(.L_x_10654) ;  /* 0x0000000000448947 */ /* 0x000fea0003800000 */
[----:B0----5:R-:W-:Y:S02]  /*1480*/  HADD2.F32 R5, -RZ, R100.H0_H0 ;  /* 0x20000064ff057230 */ /* 0x021fe40000004100 */
[----:B------:R-:W-:Y:S02]  /*1490*/  HADD2.F32 R87, -RZ, R102.H0_H0 ;  /* 0x20000066ff577230 */ /* 0x000fe40000004100 */
[----:B------:R-:W-:Y:S02]  /*14a0*/  HADD2.F32 R100, -RZ, R100.H1_H1 ;  /* 0x30000064ff647230 */ /* 0x000fe40000004100 */
[----:B------:R-:W-:Y:S01]  /*14b0*/  FADD.FTZ R4, R76, R5 ;  /* 0x000000054c047221 */ /* 0x000fe20000010000 */
[--C-:B------:R-:W-:Y:S02]  /*14c0*/  HADD2.F32 R7, -RZ, R101.reuse.H0_H0 ;  /* 0x20000065ff077230 */ /* 0x100fe40000004100 */
[----:B------:R-:W-:Y:S02]  /*14d0*/  HADD2.F32 R102, -RZ, R102.H1_H1 ;  /* 0x30000066ff667230 */ /* 0x000fe40000004100 */
        /* <DEDUP_REMOVED lines=11> */
.L_x_10654:
[--C-:B0----5:R-:W-:Y:S02]  /*1590*/  HADD2.F32 R4, -RZ, R100.reuse.H0_H0 ;  /* 0x20000064ff047230 */ /* 0x121fe40000004100 */
[----:B------:R-:W-:Y:S02]  /*15a0*/  HADD2.F32 R5, -RZ, R100.H1_H1 ;  /* 0x30000064ff057230 */ /* 0x000fe40000004100 */
[--C-:B------:R-:W-:Y:S02]  /*15b0*/  HADD2.F32 R6, -RZ, R101.reuse.H0_H0 ;  /* 0x20000065ff067230 */ /* 0x100fe40000004100 */
[----:B------:R-:W-:Y:S02]  /*15c0*/  HADD2.F32 R7, -RZ, R101.H1_H1 ;  /* 0x30000065ff077230 */ /* 0x000fe40000004100 */
[--C-:B------:R-:W-:Y:S02]  /*15d0*/  HADD2.F32 R100, -RZ, R102.reuse.H0_H0 ;  /* 0x20000066ff647230 */ /* 0x100fe40000004100 */
[----:B------:R-:W-:-:S02]  /*15e0*/  HADD2.F32 R101, -RZ, R102.H1_H1 ;  /* 0x30000066ff657230 */ /* 0x000fc40000004100 */
[--C-:B------:R-:W-:Y:S02]  /*15f0*/  HADD2.F32 R102, -RZ, R103.reuse.H0_H0 ;  /* 0x20000067ff667230 */ /* 0x100fe40000004100 */
[----:B------:R-:W-:-:S07]  /*1600*/  HADD2.F32 R103, -RZ, R103.H1_H1 ;  /* 0x30000067ff677230 */ /* 0x000fce0000004100 */
.L_x_10653:
[----:B------:R-:W0:Y:S01]  /*1610*/  @P0 LDC.64 R96, c[0x0][0x3a0] ;  /* 0x0000e800ff600b82 */ /* 0x000e220000000a00 */
[----:B------:R-:W1:Y:S01]  /*1620*/  @UP0 LDCU.64 UR4, c[0x0][0x398] ;  /* 0x00007300ff0407ac */ /* 0x000e620008000a00 */
[----:B------:R-:W-:Y:S01]  /*1630*/  PLOP3.LUT P1, PT, PT, PT, UP0, 0x80, 0x8 ;  /* 0x000000000008781c */ /* 0x000fe20003f2f008 */
[----:B------:R-:W-:Y:S01]  /*1640*/  IMAD.WIDE.U32 R88, R3, 0x20, R112 ;  /* 0x0000002003587825 */ /* 0x000fe200078e0070 */
[----:B------:R-:W-:Y:S02]  /*1650*/  IADD3 R87, PT, PT, R2, 0x100, RZ ;  /* 0x0000010002577810 */ /* 0x000fe40007ffe0ff */
[----:B------:R-:W-:Y:S02]  /*1660*/  MOV R90, 0x10 ;  /* 0x00000010005a7802 */ /* 0x000fe40000000f00 */
[----:B------:R2:W-:Y:S01]  /*1670*/  STG.E.128 desc[UR8][R88.64], R4 ;  /* 0x0000000458007986 */ /* 0x0005e2000c101d08 */
[----:B------:R-:W-:-:S03]  /*1680*/  IMAD.WIDE.U32 R92, R87, 0x10, R84 ;  /* 0x00000010575c7825 */ /* 0x000fc600078e0054 */
[----:B------:R2:W-:Y:S04]  /*1690*/  STG.E.128 desc[UR8][R88.64+0x10], R100 ;  /* 0x0000106458007986 */ /* 0x0005e8000c101d08 */
[----:B------:R-:W5:Y:S01]  /*16a0*/  LDG.E.128 R92, desc[UR8][R92.64] ;  /* 0x000000085c5c7981 */ /* 0x000f62000c1e1d00 */
[----:B-1----:R-:W-:-:S04]  /*16b0*/  @P1 IMAD.WIDE.U32 R90, R87, R90, UR4 ;  /* 0x00000004575a1e25 */ /* 0x002fc8000f8e005a */
[----:B0-----:R-:W-:Y:S01]  /*16c0*/  @P0 IMAD.WIDE.U32 R96, R87, 0x20, R96 ;  /* 0x0000002057600825 */ /* 0x001fe200078e0060 */
[----:B------:R2:W5:Y:S04]  /*16d0*/  @P1 LDG.E.128 R72, desc[UR8][R90.64] ;  /* 0x000000085a481981 */ /* 0x000568000c1e1d00 */
[----:B------:R2:W5:Y:S04]  /*16e0*/  @P0 LDG.E.128 R76, desc[UR8][R96.64] ;  /* 0x00000008604c0981 */ /* 0x000568000c1e1d00 */
[----:B------:R2:W5:Y:S01]  /*16f0*/  @P0 LDG.E.128 R80, desc[UR8][R96.64+0x10] ;  /* 0x0000100860500981 */ /* 0x000562000c1e1d00 */
[----:B------:R-:W-:Y:S05]  /*1700*/  BRA.U !UP0, `(.L_x_10655) ;  /* 0x0000000108ec7547 */ /* 0x000fea000b800000 */
[----:B------:R-:W-:Y:S05]  /*1710*/  @!P0 BRA `(.L_x_10656) ;  /* 0x0000000000848947 */ /* 0x000fea0003800000 */
[----:B-----5:R-:W-:Y:S02]  /*1720*/  HADD2.F32 R0, -RZ, R92.H0_H0 ;  /* 0x2000005cff007230 */ /* 0x020fe40000004100 */
[----:B------:R-:W-:Y:S02]  /*1730*/  HADD2.F32 R3, -RZ, R72.H0_H0 ;  /* 0x20000048ff037230 */ /* 0x000fe40000004100 */
[----:B------:R-:W-:Y:S02]  /*1740*/  HADD2.F32 R92, -RZ, R92.H1_H1 ;  /* 0x3000005cff5c7230 */ /* 0x000fe40000004100 */
[----:B--2---:R-:W-:Y:S02]  /*1750*/  HADD2.F32 R91, -RZ, R72.H1_H1 ;  /* 0x30000048ff5b7230 */ /* 0x004fe40000004100 */
[----:B------:R-:W-:Y:S01]  /*1760*/  FADD.FTZ R3, R3, R0 ;  /* 0x0000000003037221 */ /* 0x000fe20000010000 */
[----:B------:R-:W-:Y:S02]  /*1770*/  HADD2.F32 R86, -RZ, R93.H0_H0 ;  /* 0x2000005dff567230 */ /* 0x000fe40000004100 */
[----:B------:R-:W-:-:S02]  /*1780*/  HADD2.F32 R97, -RZ, R73.H0_H0 ;  /* 0x20000049ff617230 */ /* 0x000fc40000004100 */
[----:B------:R-:W-:Y:S01]  /*1790*/  FADD.FTZ R92, R91, R92 ;  /* 0x0000005c5b5c7221 */ /* 0x000fe20000010000 */
[----:B------:R-:W-:Y:S02]  /*17a0*/  HADD2.F32 R93, -RZ, R93.H1_H1 ;  /* 0x3000005dff5d7230 */ /* 0x000fe40000004100 */
[--C-:B------:R-:W-:Y:S02]  /*17b0*/  HADD2.F32 R89, -RZ, R95.reuse.H0_H0 ;  /* 0x2000005fff597230 */ /* 0x100fe40000004100 */
[----:B------:R-:W-:Y:S01]  /*17c0*/  FADD.FTZ R91, R97, R86 ;  /* 0x00000056615b7221 */ /* 0x000fe20000010000 */
[----:B------:R-:W-:Y:S02]  /*17d0*/  HADD2.F32 R90, -RZ, R95.H1_H1 ;  /* 0x3000005fff5a7230 */ /* 0x000fe40000004100 */
[----:B------:R-:W-:Y:S02]  /*17e0*/  HADD2.F32 R0, -RZ, R73.H1_H1 ;  /* 0x30000049ff007230 */ /* 0x000fe40000004100 */
[----:B------:R-:W-:-:S02]  /*17f0*/  HADD2.F32 R88, -RZ, R94.H0_H0 ;  /* 0x2000005eff587230 */ /* 0x000fc40000004100 */
[----:B------:R-:W-:Y:S02]  /*1800*/  HADD2.F32 R95, -RZ, R74.H0_H0 ;  /* 0x2000004aff5f7230 */ /* 0x000fe40000004100 */
[----:B------:R-:W-:Y:S01]  /*1810*/  FADD.FTZ R0, R0, R93 ;  /* 0x0000005d00007221 */ /* 0x000fe20000010000 */
        /* <DEDUP_REMOVED lines=17> */
.L_x_10656:
[----:B--2--5:R-:W-:Y:S02]  /*1930*/  HADD2.F32 R89, -RZ, R92.H1_H1 ;  /* 0x3000005cff597230 */ /* 0x024fe40000004100 */
[----:B------:R-:W-:Y:S02]  /*1940*/  HADD2.F32 R0, -RZ, R72.H1_H1 ;  /* 0x30000048ff007230 */ /* 0x000fe40000004100 */
[----:B------:R-:W-:Y:S02]  /*1950*/  HADD2.F32 R88, -RZ, R92.H0_H0 ;  /* 0x2000005cff587230 */ /* 0x000fe40000004100 */
[----:B------:R-:W-:Y:S02]  /*1960*/  HADD2.F32 R3, -RZ, R72.H0_H0 ;  /* 0x20000048ff037230 */ /* 0x000fe40000004100 */
[----:B------:R-:W-:Y:S01]  /*1970*/  FADD.FTZ R89, R0, R89 ;  /* 0x0000005900597221 */ /* 0x000fe20000010000 */
[----:B------:R-:W-:Y:S02]  /*1980*/  HADD2.F32 R90, -RZ, R93.H0_H0 ;  /* 0x2000005dff5a7230 */ /* 0x000fe40000004100 */
[----:B------:R-:W-:-:S02]  /*1990*/  HADD2.F32 R91, -RZ, R73.H0_H0 ;  /* 0x20000049ff5b7230 */ /* 0x000fc40000004100 */
[----:B------:R-:W-:Y:S01]  /*19a0*/  FADD.FTZ R88, R3, R88 ;  /* 0x0000005803587221 */ /* 0x000fe20000010000 */
[----:B------:R-:W-:Y:S02]  /*19b0*/  HADD2.F32 R93, -RZ, R93.H1_H1 ;  /* 0x3000005dff5d7230 */ /* 0x000fe40000004100 */
[----:B------:R-:W-:Y:S02]  /*19c0*/  HADD2.F32 R92, -RZ, R94.H0_H0 ;  /* 0x2000005eff5c7230 */ /* 0x000fe40000004100 */
[----:B------:R-:W-:Y:S01]  /*19d0*/  FADD.FTZ R90, R91, R90 ;  /* 0x0000005a5b5a7221 */ /* 0x000fe20000010000 */
[--C-:B------:R-:W-:Y:S02]  /*19e0*/  HADD2.F32 R86, -RZ, R95.reuse.H0_H0 ;  /* 0x2000005fff567230 */ /* 0x100fe40000004100 */
[----:B------:R-:W-:Y:S02]  /*19f0*/  HADD2.F32 R96, -RZ, R95.H1_H1 ;  /* 0x3000005fff607230 */ /* 0x000fe40000004100 */
[----:B------:R-:W-:-:S02]  /*1a00*/  HADD2.F32 R0, -RZ, R73.H1_H1 ;  /* 0x30000049ff007230 */ /* 0x000fc40000004100 */
[----:B------:R-:W-:Y:S02]  /*1a10*/  HADD2.F32 R94, -RZ, R94.H1_H1 ;  /* 0x3000005eff5e7230 */ /* 0x000fe40000004100 */
[--C-:B------:R-:W-:Y:S02]  /*1a20*/  HADD2.F32 R95, -RZ, R74.reuse.H1_H1 ;  /* 0x3000004aff5f7230 */ /* 0x100fe40000004100 */
[----:B------:R-:W-:Y:S01]  /*1a30*/  FADD.FTZ R91, R0, R93 ;  /* 0x0000005d005b7221 */ /* 0x000fe20000010000 */
[----:B------:R-:W-:Y:S02]  /*1a40*/  HADD2.F32 R3, -RZ, R74.H0_H0 ;  /* 0x2000004aff037230 */ /* 0x000fe40000004100 */
[--C-:B------:R-:W-:Y:S02]  /*1a50*/  HADD2.F32 R97, -RZ, R75.reuse.H0_H0 ;  /* 0x2000004bff617230 */ /* 0x100fe40000004100 */
[----:B------:R-:W-:Y:S01]  /*1a60*/  FADD.FTZ R93, R95, R94 ;  /* 0x0000005e5f5d7221 */ /* 0x000fe20000010000 */
[----:B------:R-:W-:-:S02]  /*1a70*/  HADD2.F32 R99, -RZ, R75.H1_H1 ;  /* 0x3000004bff637230 */ /* 0x000fc40000004100 */
[----:B------:R-:W-:Y:S01]  /*1a80*/  FADD.FTZ R92, R3, R92 ;  /* 0x0000005c035c7221 */ /* 0x000fe20000010000 */
[----:B------:R-:W-:Y:S02]  /*1a90*/  FADD.FTZ R94, R97, R86 ;  /* 0x00000056615e7221 */ /* 0x000fe40000010000 */
[----:B------:R-:W-:Y:S01]  /*1aa0*/  FADD.FTZ R95, R99, R96 ;  /* 0x00000060635f7221 */ /* 0x000fe20000010000 */
[----:B------:R-:W-:Y:S06]  /*1ab0*/  BRA `(.L_x_10657) ;  /* 0x0000000000687947 */ /* 0x000fec0003800000 */
.L_x_10655:
[----:B------:R-:W-:Y:S05]  /*1ac0*/  @!P0 BRA `(.L_x_10658) ;  /* 0x0000000000448947 */ /* 0x000fea0003800000 */
[--C-:B-----5:R-:W-:Y:S02]  /*1ad0*/  HADD2.F32 R3, -RZ, R92.reuse.H0_H0 ;  /* 0x2000005cff037230 */ /* 0x120fe40000004100 */
[----:B------:R-:W-:Y:S02]  /*1ae0*/  HADD2.F32 R92, -RZ, R92.H1_H1 ;  /* 0x3000005cff5c7230 */ /* 0x000fe40000004100 */
[--C-:B--2---:R-:W-:Y:S02]  /*1af0*/  HADD2.F32 R91, -RZ, R93.reuse.H0_H0 ;  /* 0x2000005dff5b7230 */ /* 0x104fe40000004100 */
        /* <DEDUP_REMOVED lines=14> */
.L_x_10658:
        /* <DEDUP_REMOVED lines=8> */
.L_x_10657:
[----:B------:R-:W0:Y:S01]  /*1c60*/  @P0 LDC.64 R114, c[0x0][0x3a0] ;  /* 0x0000e800ff720b82 */ /* 0x000e220000000a00 */
[----:B------:R-:W1:Y:S01]  /*1c70*/  @UP0 LDCU.64 UR4, c[0x0][0x398] ;  /* 0x00007300ff0407ac */ /* 0x000e620008000a00 */
[----:B------:R-:W-:Y:S01]  /*1c80*/  PLOP3.LUT P1, PT, PT, PT, UP0, 0x80, 0x8 ;  /* 0x000000000008781c */ /* 0x000fe20003f2f008 */
[----:B------:R-:W-:Y:S01]  /*1c90*/  HFMA2 R98, -RZ, RZ, 0, 9.5367431640625e-07 ;  /* 0x00000010ff627431 */ /* 0x000fe200000001ff */
[----:B------:R-:W-:Y:S01]  /*1ca0*/  IADD3 R3, PT, PT, R2, 0x180, RZ ;  /* 0x0000018002037810 */ /* 0x000fe20007ffe0ff */
[----:B------:R-:W-:-:S04]  /*1cb0*/  IMAD.WIDE.U32 R96, R87, 0x20, R112 ;  /* 0x0000002057607825 */ /* 0x000fc800078e0070 */
[C---:B------:R-:W-:Y:S01]  /*1cc0*/  IMAD.WIDE.U32 R84, R3.reuse, 0x10, R84 ;  /* 0x0000001003547825 */ /* 0x040fe200078e0054 */
[----:B------:R2:W-:Y:S04]  /*1cd0*/  STG.E.128 desc[UR8][R96.64], R88 ;  /* 0x0000005860007986 */ /* 0x0005e8000c101d08 */
        /* <DEDUP_REMOVED lines=9> */
[----:B--2--5:R-:W-:Y:S02]  /*1d70*/  HADD2.F32 R97, -RZ, R84.H0_H0 ;  /* 0x20000054ff617230 */ /* 0x024fe40000004100 */
[----:B------:R-:W-:Y:S02]  /*1d80*/  HADD2.F32 R96, -RZ, R72.H0_H0 ;  /* 0x20000048ff607230 */ /* 0x000fe40000004100 */
[----:B------:R-:W-:Y:S02]  /*1d90*/  HADD2.F32 R0, -RZ, R84.H1_H1 ;  /* 0x30000054ff007230 */ /* 0x000fe40000004100 */
[----:B------:R-:W-:Y:S02]  /*1da0*/  HADD2.F32 R84, -RZ, R85.H0_H0 ;  /* 0x20000055ff547230 */ /* 0x000fe40000004100 */
[----:B------:R-:W-:Y:S01]  /*1db0*/  FADD.FTZ R97, R96, R97 ;  /* 0x0000006160617221 */ /* 0x000fe20000010000 */
[----:B------:R-:W-:Y:S02]  /*1dc0*/  HADD2.F32 R115, -RZ, R73.H0_H0 ;  /* 0x20000049ff737230 */ /* 0x000fe40000004100 */
[----:B------:R-:W-:-:S02]  /*1dd0*/  HADD2.F32 R99, -RZ, R72.H1_H1 ;  /* 0x30000048ff637230 */ /* 0x000fc40000004100 */
[----:B------:R-:W-:Y:S02]  /*1de0*/  HADD2.F32 R96, -RZ, R85.H1_H1 ;  /* 0x30000055ff607230 */ /* 0x000fe40000004100 */
[----:B------:R-:W-:Y:S01]  /*1df0*/  FADD.FTZ R85, R115, R84 ;  /* 0x0000005473557221 */ /* 0x000fe20000010000 */
[----:B------:R-:W-:Y:S02]  /*1e00*/  HADD2.F32 R117, -RZ, R73.H1_H1 ;  /* 0x30000049ff757230 */ /* 0x000fe40000004100 */
[----:B------:R-:W-:Y:S01]  /*1e10*/  FADD.FTZ R0, R99, R0 ;  /* 0x0000000063007221 */ /* 0x000fe20000010000 */
[----:B------:R-:W-:Y:S02]  /*1e20*/  HADD2.F32 R98, -RZ, R86.H0_H0 ;  /* 0x20000056ff627230 */ /* 0x000fe40000004100 */
[----:B------:R-:W-:Y:S02]  /*1e30*/  HADD2.F32 R115, -RZ, R74.H0_H0 ;  /* 0x2000004aff737230 */ /* 0x000fe40000004100 */
[----:B------:R-:W-:Y:S01]  /*1e40*/  FADD.FTZ R84, R117, R96 ;  /* 0x0000006075547221 */ /* 0x000fe20000010000 */
[----:B------:R-:W-:-:S02]  /*1e50*/  HADD2.F32 R96, -RZ, R87.H0_H0 ;  /* 0x20000057ff607230 */ /* 0x000fc40000004100 */
[----:B------:R-:W-:Y:S02]  /*1e60*/  HADD2.F32 R99, -RZ, R87.H1_H1 ;  /* 0x30000057ff637230 */ /* 0x000fe40000004100 */
[----:B------:R-:W-:Y:S01]  /*1e70*/  FADD.FTZ R87, R115, R98 ;  /* 0x0000006273577221 */ /* 0x000fe20000010000 */
[----:B------:R-:W-:Y:S02]  /*1e80*/  HADD2.F32 R86, -RZ, R86.H1_H1 ;  /* 0x30000056ff567230 */ /* 0x000fe40000004100 */
[----:B------:R-:W-:Y:S01]  /*1e90*/  FADD.FTZ R98, R78, R85 ;  /* 0x000000554e627221 */ /* 0x000fe20000010000 */
[----:B------:R-:W-:Y:S02]  /*1ea0*/  HADD2.F32 R115, -RZ, R74.H1_H1 ;  /* 0x3000004aff737230 */ /* 0x000fe40000004100 */
[--C-:B------:R-:W-:Y:S02]  /*1eb0*/  HADD2.F32 R117, -RZ, R75.reuse.H0_H0 ;  /* 0x2000004bff757230 */ /* 0x100fe40000004100 */
        /* <DEDUP_REMOVED lines=12> */
.L_x_10660:
[----:B--2--5:R-:W-:Y:S02]  /*1f80*/  HADD2.F32 R96, -RZ, R84.H0_H0 ;  /* 0x20000054ff607230 */ /* 0x024fe40000004100 */
[----:B------:R-:W-:Y:S02]  /*1f90*/  HADD2.F32 R97, -RZ, R72.H0_H0 ;  /* 0x20000048ff617230 */ /* 0x000fe40000004100 */
[----:B------:R-:W-:Y:S02]  /*1fa0*/  HADD2.F32 R84, -RZ, R84.H1_H1 ;  /* 0x30000054ff547230 */ /* 0x000fe40000004100 */
[----:B------:R-:W-:Y:S02]  /*1fb0*/  HADD2.F32 R99, -RZ, R72.H1_H1 ;  /* 0x30000048ff637230 */ /* 0x000fe40000004100 */
[----:B------:R-:W-:Y:S01]  /*1fc0*/  FADD.FTZ R96, R97, R96 ;  /* 0x0000006061607221 */ /* 0x000fe20000010000 */
[----:B------:R-:W-:Y:S02]  /*1fd0*/  HADD2.F32 R98, -RZ, R85.H0_H0 ;  /* 0x20000055ff627230 */ /* 0x000fe40000004100 */
[----:B------:R-:W-:-:S02]  /*1fe0*/  HADD2.F32 R115, -RZ, R73.H0_H0 ;  /* 0x20000049ff737230 */ /* 0x000fc40000004100 */
[----:B------:R-:W-:Y:S01]  /*1ff0*/  FADD.FTZ R97, R99, R84 ;  /* 0x0000005463617221 */ /* 0x000fe20000010000 */
[----:B------:R-:W-:Y:S02]  /*2000*/  HADD2.F32 R85, -RZ, R85.H1_H1 ;  /* 0x30000055ff557230 */ /* 0x000fe40000004100 */
[----:B------:R-:W-:Y:S02]  /*2010*/  HADD2.F32 R0, -RZ, R73.H1_H1 ;  /* 0x30000049ff007230 */ /* 0x000fe40000004100 */
[----:B------:R-:W-:Y:S01]  /*2020*/  FADD.FTZ R98, R115, R98 ;  /* 0x0000006273627221 */ /* 0x000fe20000010000 */
[----:B------:R-:W-:Y:S02]  /*2030*/  HADD2.F32 R84, -RZ, R86.H0_H0 ;  /* 0x20000056ff547230 */ /* 0x000fe40000004100 */
[----:B------:R-:W-:Y:S02]  /*2040*/  HADD2.F32 R115, -RZ, R74.H0_H0 ;  /* 0x2000004aff737230 */ /* 0x000fe40000004100 */
[----:B------:R-:W-:Y:S01]  /*2050*/  FADD.FTZ R99, R0, R85 ;  /* 0x0000005500637221 */ /* 0x000fe20000010000 */
[----:B------:R-:W-:-:S02]  /*2060*/  HADD2.F32 R85, -RZ, R86.H1_H1 ;  /* 0x30000056ff557230 */ /* 0x000fc40000004100 */
[--C-:B------:R-:W-:Y:S02]  /*2070*/  HADD2.F32 R86, -RZ, R87.reuse.H0_H0 ;  /* 0x20000057ff567230 */ /* 0x100fe40000004100 */
[----:B------:R-:W-:Y:S01]  /*2080*/  FADD.FTZ R84, R115, R84 ;  /* 0x0000005473547221 */ /* 0x000fe20000010000 */
[----:B------:R-:W-:Y:S02]  /*2090*/  HADD2.F32 R114, -RZ, R87.H1_H1 ;  /* 0x30000057ff727230 */ /* 0x000fe40000004100 */
[--C-:B------:R-:W-:Y:S02]  /*20a0*/  HADD2.F32 R87, -RZ, R75.reuse.H0_H0 ;  /* 0x2000004bff577230 */ /* 0x100fe40000004100 */
[----:B------:R-:W-:Y:S02]  /*20b0*/  HADD2.F32 R0, -RZ, R74.H1_H1 ;  /* 0x3000004aff007230 */ /* 0x000fe40000004100 */
[----:B------:R-:W-:Y:S02]  /*20c0*/  HADD2.F32 R115, -RZ, R75.H1_H1 ;  /* 0x3000004bff737230 */ /* 0x000fe40000004100 */
[----:B------:R-:W-:Y:S01]  /*20d0*/  FADD.FTZ R86, R87, R86 ;  /* 0x0000005657567221 */ /* 0x000fe20000010000 */
[----:B------:R-:W-:-:S02]  /*20e0*/  FADD.FTZ R85, R0, R85 ;  /* 0x0000005500557221 */ /* 0x000fc40000010000 */
[----:B------:R-:W-:Y:S01]  /*20f0*/  FADD.FTZ R87, R115, R114 ;  /* 0x0000007273577221 */ /* 0x000fe20000010000 */
[----:B------:R-:W-:Y:S06]  /*2100*/  BRA `(.L_x_10661) ;  /* 0x0000000000687947 */ /* 0x000fec0003800000 */
.L_x_10659:
        /* <DEDUP_REMOVED lines=18> */
.L_x_10662:
        /* <DEDUP_REMOVED lines=8> */
.L_x_10661:
        /* <DEDUP_REMOVED lines=131> */
.L_x_10664:
[----:B------:R-:W-:Y:S05]  /*2ae0*/  BSYNC.RECONVERGENT B0 ;  /* 0x0000000000007941 */ /* 0x000fea0003800200 */
.L_x_10663:
[----:B0-----:R-:W-:Y:S01]  /*2af0*/  LOP3.LUT R3, R0, 0x1f, RZ, 0xc0, !PT ;  /* 0x0000001f00037812 */ /* 0x001fe200078ec0ff */
[----:B------:R-:W-:Y:S01]  /*2b00*/  BAR.SYNC.DEFER_BLOCKING 0x0 ;  /* 0x0000000000007b1d */ /* 0x000fe20000010000 */
[----:B------:R-:W-:Y:S02]  /*2b10*/  MOV R117, RZ ;  /* 0x000000ff00757202 */ /* 0x000fe40000000f00 */
[----:B------:R-:W-:Y:S02]  /*2b20*/  CS2R R112, SRZ ;  /* 0x0000000000707805 */ /* 0x000fe4000001ff00 */
[----:B------:R-:W-:Y:S01]  /*2b30*/  ISETP.GT.U32.AND P0, PT, R3, 0x3, PT ;  /* 0x000000030300780c */ /* 0x000fe20003f04070 */
[----:B------:R-:W-:-:S12]  /*2b40*/  BSSY.RECONVERGENT B0, `(.L_x_10665) ;  /* 0x000000a000007945 */ /* 0x000fd80003800200 */
[----:B------:R-:W-:Y:S05]  /*2b50*/  @P0 BRA `(.L_x_10666) ;  /* 0x0000000000200947 */ /* 0x000fea0003800000 */
[----:B------:R-:W0:Y:S01]  /*2b60*/  S2UR UR5, SR_CgaCtaId ;  /* 0x00000000000579c3 */ /* 0x000e220000008800 */
[----:B------:R-:W-:Y:S01]  /*2b70*/  UMOV UR4, 0x400 ;  /* 0x0000040000047882 */ /* 0x000fe20000000000 */
[----:B------:R-:W-:Y:S01]  /*2b80*/  SHF.L.U32 R3, R0, 0x3, RZ ;  /* 0x0000000300037819 */ /* 0x000fe200000006ff */
[----:B------:R-:W-:-:S03]  /*2b90*/  HFMA2 R117, -RZ, RZ, 0, 6.103515625e-05 ;  /* 0x00000400ff757431 */ /* 0x000fc600000001ff */
[----:B------:R-:W-:Y:S01]  /*2ba0*/  LOP3.LUT R3, R3, 0xf8, RZ, 0xc0, !PT ;  /* 0x000000f803037812 */ /* 0x000fe200078ec0ff */
[----:B0-----:R-:W-:-:S04]  /*2bb0*/  ULEA UR4, UR5, UR4, 0x18 ;  /* 0x0000000405047291 */ /* 0x001fc8000f8ec0ff */
[----:B------:R-:W-:-:S09]  /*2bc0*/  @UP1 UIADD3 UR4, UPT, UPT, UR4, 0x20, URZ ;  /* 0x0000002004041890 */ /* 0x000fd2000fffe0ff */
[----:B------:R0:W1:Y:S03]  /*2bd0*/  LDS.64 R112, [R3+UR4] ;  /* 0x0000000403707984 */ /* 0x0000660008000a00 */
.L_x_10666:
[----:B------:R-:W-:Y:S05]  /*2be0*/  BSYNC.RECONVERGENT B0 ;  /* 0x0000000000007941 */ /* 0x000fea0003800200 */
.L_x_10665:
[----:B------:R-:W2:Y:S01]  /*2bf0*/  SHFL.DOWN PT, R118, R117, 0x2, 0x1f ;  /* 0x08401f0075767f89 */ /* 0x000ea200000e0000 */
[-C--:B------:R-:W-:Y:S01]  /*2c00*/  I2FP.F32.U32 R120, R117.reuse ;  /* 0x0000007500787245 */ /* 0x080fe20000201000 */
[----:B------:R-:W3:Y:S01]  /*2c10*/  LDC.64 R128, c[0x0][0x428] ;  /* 0x00010a00ff807b82 */ /* 0x000ee20000000a00 */
[----:B------:R-:W-:Y:S01]  /*2c20*/  ISETP.NE.AND P0, PT, R0, RZ, PT ;  /* 0x000000ff0000720c */ /* 0x000fe20003f05270 */
[----:B-1----:R-:W1:Y:S01]  /*2c30*/  SHFL.DOWN PT, R119, R112, 0x2, 0x1f ;  /* 0x08401f0070777f89 */ /* 0x002e6200000e0000 */
[----:B------:R-:W-:Y:S01]  /*2c40*/  ISETP.NE.AND P1, PT, RZ, UR14, PT ;  /* 0x0000000eff007c0c */ /* 0x000fe2000bf25270 */
[--C-:B------:R-:W-:Y:S01]  /*2c50*/  HADD2.F32 R123, -RZ, R23.reuse.H0_H0 ;  /* 0x20000017ff7b7230 */ /* 0x100fe20000004100 */
[----:B------:R-:W-:Y:S01]  /*2c60*/  UPLOP3.LUT UP1, UPT, UPT, UPT, UP1, 0x40, 0x4 ;  /* 0x000000000004789c */ /* 0x000fe20003f2e810 */
[----:B------:R-:W4:Y:S01]  /*2c70*/  SHFL.DOWN PT, R116, R113, 0x2, 0x1f ;  /* 0x08401f0071747f89 */ /* 0x000f2200000e0000 */
[----:B------:R-:W-:Y:S01]  /*2c80*/  HADD2.F32 R124, -RZ, R23.H1_H1 ;  /* 0x30000017ff7c7230 */ /* 0x000fe20000004100 */
[----:B------:R-:W5:Y:S01]  /*2c90*/  LDC.64 R126, c[0x0][0x430] ;  /* 0x00010c00ff7e7b82 */ /* 0x000f620000000a00 */
[----:B--2---:R-:W-:-:S02]  /*2ca0*/  IADD3 R114, PT, PT, R118, R117, RZ ;  /* 0x0000007576727210 */ /* 0x004fc40007ffe0ff */
[----:B------:R-:W-:Y:S02]  /*2cb0*/  I2FP.F32.S32 R118, R118 ;  /* 0x0000007600767245 */ /* 0x000fe40000201400 */
[----:B0-----:R-:W-:Y:S01]  /*2cc0*/  I2FP.F32.S32 R3, R114 ;  /* 0x0000007200037245 */ /* 0x001fe20000201400 */
[----:B------:R-:W0:Y:S02]  /*2cd0*/  SHFL.DOWN PT, R117, R114, 0x1, 0x1f ;  /* 0x08201f0072757f89 */ /* 0x000e2400000e0000 */
[C---:B-1----:R-:W-:Y:S01]  /*2ce0*/  FMUL.FTZ R121, R119.reuse, R118 ;  /* 0x0000007677797220 */ /* 0x042fe20000410000 */
[----:B------:R-:W1:Y:S01]  /*2cf0*/  MUFU.RCP R115, R3 ;  /* 0x0000000300737308 */ /* 0x000e620000001000 */
[----:B------:R-:W-:Y:S01]  /*2d00*/  FADD.FTZ R119, -R119, R112 ;  /* 0x0000007077777221 */ /* 0x000fe20000010100 */
[----:B----4-:R-:W-:Y:S01]  /*2d10*/  FADD.FTZ R116, R116, R113 ;  /* 0x0000007174747221 */ /* 0x010fe20000010000 */
[----:B------:R-:W-:Y:S02]  /*2d20*/  FFMA.FTZ R122, R120, R112, R121 ;  /* 0x00000070787a7223 */ /* 0x000fe40000010079 */
[----:B------:R-:W-:-:S04]  /*2d30*/  FMUL.FTZ R119, R119, R119 ;  /* 0x0000007777777220 */ /* 0x000fc80000410000 */
[----:B------:R-:W-:Y:S01]  /*2d40*/  FMUL.FTZ R119, R119, R120 ;  /* 0x0000007877777220 */ /* 0x000fe20000410000 */
[----:B------:R-:W-:-:S03]  /*2d50*/  HADD2.F32 R120, -RZ, R55.H0_H0 ;  /* 0x20000037ff787230 */ /* 0x000fc60000004100 */
[----:B------:R-:W-:Y:S01]  /*2d60*/  FMUL.FTZ R118, R119, R118 ;  /* 0x0000007677767220 */ /* 0x000fe20000410000 */
[----:B-1----:R-:W-:-:S03]  /*2d70*/  FMUL.FTZ R112, R115, R122 ;  /* 0x0000007a73707220 */ /* 0x002fc60000410000 */
[----:B------:R-:W-:Y:S01]  /*2d80*/  FFMA.FTZ R115, R115, R118, R116 ;  /* 0x0000007673737223 */ /* 0x000fe20000010074 */
[----:B------:R-:W-:Y:S01]  /*2d90*/  HADD2.F32 R122, -RZ, R19.H1_H1 ;  /* 0x30000013ff7a7230 */ /* 0x000fe20000004100 */
[-C--:B0-----:R-:W-:Y:S01]  /*2da0*/  IADD3 R113, PT, PT, R114, R117.reuse, RZ ;  /* 0x0000007572717210 */ /* 0x081fe20007ffe0ff */
[----:B------:R-:W0:Y:S01]  /*2db0*/  SHFL.DOWN PT, R119, R112, 0x1, 0x1f ;  /* 0x08201f0070777f89 */ /* 0x000e2200000e0000 */
[----:B------:R-:W-:Y:S02]  /*2dc0*/  I2FP.F32.S32 R117, R117 ;  /* 0x0000007500757245 */ /* 0x000fe40000201400 */
[----:B------:R-:W-:Y:S01]  /*2dd0*/  I2FP.F32.S32 R113, R113 ;  /* 0x0000007100717245 */ /* 0x000fe20000201400 */
[----:B------:R-:W1:Y:S05]  /*2de0*/  SHFL.DOWN PT, R116, R115, 0x1, 0x1f ;  /* 0x08201f0073747f89 */ /* 0x000e6a00000e0000 */
[----:B------:R-:W2:Y:S01]  /*2df0*/  MUFU.RCP R113, R113 ;  /* 0x0000007100717308 */ /* 0x000ea20000001000 */
[----:B0-----:R-:W-:Y:S01]  /*2e00*/  FADD.FTZ R114, R112, -R119 ;  /* 0x8000007770727221 */ /* 0x001fe20000010000 */
[----:B------:R-:W-:Y:S01]  /*2e10*/  FMUL.FTZ R118, R119, R117 ;  /* 0x0000007577767220 */ /* 0x000fe20000410000 */
[----:B------:R-:W-:-:S02]  /*2e20*/  HADD2.F32 R119, -RZ, R52.H0_H0 ;  /* 0x20000034ff777230 */ /* 0x000fc40000004100 */
[----:B------:R-:W-:Y:S01]  /*2e30*/  FMUL.FTZ R114, R114, R114 ;  /* 0x0000007272727220 */ /* 0x000fe20000410000 */
[----:B------:R-:W-:Y:S01]  /*2e40*/  FFMA.FTZ R118, R3, R112, R118 ;  /* 0x0000007003767223 */ /* 0x000fe20000010076 */
[----:B-1----:R-:W-:Y:S02]  /*2e50*/  FADD.FTZ R116, R115, R116 ;  /* 0x0000007473747221 */ /* 0x002fe40000010000 */
[----:B------:R-:W-:Y:S01]  /*2e60*/  FMUL.FTZ R114, R3, R114 ;  /* 0x0000007203727220 */ /* 0x000fe20000410000 */
[C---:B--2---:R-:W-:Y:S01]  /*2e70*/  FMUL.FTZ R3, R113.reuse, R118 ;  /* 0x0000007671037220 */ /* 0x044fe20000410000 */
[----:B------:R-:W0:Y:S01]  /*2e80*/  LDC R115, c[0x0][0x448] ;  /* 0x00011200ff737b82 */ /* 0x000e220000000800 */
[----:B------:R-:W-:Y:S02]  /*2e90*/  HADD2.F32 R118, -RZ, R54.H1_H1 ;  /* 0x30000036ff767230 */ /* 0x000fe40000004100 */
[----:B------:R-:W-:Y:S02]  /*2ea0*/  FMUL.FTZ R114, R114, R117 ;  /* 0x0000007572727220 */ /* 0x000fe40000410000 */
[----:B------:R-:W1:Y:S02]  /*2eb0*/  SHFL.IDX PT, R3, R3, RZ, 0x1f ;  /* 0x00001fff03037589 */ /* 0x000e6400000e0000 */
[----:B------:R-:W-:-:S02]  /*2ec0*/  FFMA.FTZ R114, R113, R114, R116 ;  /* 0x0000007271727223 */ /* 0x000fc40000010074 */
[----:B------:R-:W2:Y:S04]  /*2ed0*/  @!P0 LDC.64 R112, c[0x0][0x3c0] ;  /* 0x0000f000ff708b82 */ /* 0x000ea80000000a00 */
[----:B------:R-:W0:Y:S01]  /*2ee0*/  SHFL.IDX PT, R114, R114, RZ, 0x1f ;  /* 0x00001fff72727589 */ /* 0x000e2200000e0000 */
[C---:B-1----:R-:W-:Y:S01]  /*2ef0*/  FMUL.FTZ R116, R3.reuse, R3 ;  /* 0x0000000303747220 */ /* 0x042fe20000410000 */
[----:B------:R-:W-:-:S04]  /*2f00*/  FSEL R117, R3, RZ, !P1 ;  /* 0x000000ff03757208 */ /* 0x000fc80004800000 */
[----:B------:R-:W-:Y:S01]  /*2f10*/  FSEL R116, R116, RZ, P1 ;  /* 0x000000ff74747208 */ /* 0x000fe20000800000 */
[----:B0-----:R-:W-:Y:S01]  /*2f20*/  FFMA.FTZ R115, R114, UR15, R115 ;  /* 0x0000000f72737c23 */ /* 0x001fe20008010073 */
[----:B------:R-:W-:Y:S02]  /*2f30*/  R2UR UR4, R117 ;  /* 0x00000000750472ca */ /* 0x000fe400000e0000 */
[----:B------:R-:W-:Y:S01]  /*2f40*/  MOV R117, UR6 ;  /* 0x0000000600757c02 */ /* 0x000fe20008000f00 */
[----:B------:R-:W-:Y:S01]  /*2f50*/  FADD.FTZ R116, R115, R116 ;  /* 0x0000007473747221 */ /* 0x000fe20000010000 */
[----:B------:R-:W-:Y:S01]  /*2f60*/  MOV R115, UR6 ;  /* 0x0000000600737c02 */ /* 0x000fe20008000f00 */
[----:B------:R-:W-:-:S04]  /*2f70*/  UIADD3 UR6, UPT, UPT, UR6, UR16, URZ ;  /* 0x0000001006067290 */ /* 0x000fc8000fffe0ff */
[----:B------:R-:W0:Y:S01]  /*2f80*/  MUFU.RSQ R116, R116 ;  /* 0x0000007400747308 */ /* 0x000e220000001400 */
[----:B--2---:R-:W-:Y:S01]  /*2f90*/  @!P0 IMAD.WIDE R112, R115, 0x4, R112 ;  /* 0x0000000473708825 */ /* 0x004fe200078e0270 */
[----:B------:R-:W-:Y:S01]  /*2fa0*/  UISETP.GE.AND UP2, UPT, UR6, UR17, UPT ;  /* 0x000000110600728c */ /* 0x000fe2000bf46270 */
[----:B------:R-:W1:Y:S02]  /*2fb0*/  @!P0 LDC.64 R114, c[0x0][0x3c8] ;  /* 0x0000f200ff728b82 */ /* 0x000e640000000a00 */
[----:B------:R-:W-:Y:S01]  /*2fc0*/  FADD.FTZ R104, R104, -UR4 ;  /* 0x8000000468687e21 */ /* 0x000fe20008010000 */
[----:B------:R-:W-:Y:S01]  /*2fd0*/  FADD.FTZ R107, R107, -UR4 ;  /* 0x800000046b6b7e21 */ /* 0x000fe20008010000 */
[----:B------:R2:W-:Y:S01]  /*2fe0*/  @!P0 STG.E desc[UR8][R112.64], R3 ;  /* 0x0000000370008986 */ /* 0x0005e2000c101908 */
        /* <DEDUP_REMOVED lines=11> */
[----:B0-----:R-:W-:Y:S01]  /*30a0*/  R2UR UR5, R116 ;  /* 0x00000000740572ca */ /* 0x001fe200000e0000 */
[----:B--2---:R-:W-:Y:S01]  /*30b0*/  FADD.FTZ R3, R106, -UR4 ;  /* 0x800000046a037e21 */ /* 0x004fe20008010000 */
[----:B------:R-:W-:-:S02]  /*30c0*/  HADD2.F32 R106, -RZ, R9.H0_H0 ;  /* 0x20000009ff6a7230 */ /* 0x000fc40000004100 */
[----:B------:R-:W-:Y:S01]  /*30d0*/  FADD.FTZ R113, R108, -UR4 ;  /* 0x800000046c717e21 */ /* 0x000fe20008010000 */
[----:B------:R-:W-:Y:S02]  /*30e0*/  HADD2.F32 R116, -RZ, R53.H0_H0 ;  /* 0x20000035ff747230 */ /* 0x000fe40000004100 */
[----:B------:R-:W-:Y:S01]  /*30f0*/  FADD.FTZ R95, R95, -UR4 ;  /* 0x800000045f5f7e21 */ /* 0x000fe20008010000 */
[----:B------:R-:W-:Y:S01]  /*3100*/  FADD.FTZ R96, R96, -UR4 ;  /* 0x8000000460607e21 */ /* 0x000fe20008010000 */
[----:B------:R-:W-:Y:S01]  /*3110*/  FADD.FTZ R97, R97, -UR4 ;  /* 0x8000000461617e21 */ /* 0x000fe20008010000 */
[----:B------:R-:W-:Y:S01]  /*3120*/  FADD.FTZ R98, R98, -UR4 ;  /* 0x8000000462627e21 */ /* 0x000fe20008010000 */
[----:B-1----:R-:W-:-:S04]  /*3130*/  @!P0 IMAD.WIDE R114, R117, 0x4, R114 ;  /* 0x0000000475728825 */ /* 0x002fc800078e0272 */
[----:B------:R-:W-:Y:S01]  /*3140*/  FADD.FTZ R99, R99, -UR4 ;  /* 0x8000000463637e21 */ /* 0x000fe20008010000 */
[----:B------:R-:W-:Y:S01]  /*3150*/  FADD.FTZ R84, R84, -UR4 ;  /* 0x8000000454547e21 */ /* 0x000fe20008010000 */
[----:B------:R-:W-:Y:S01]  /*3160*/  FADD.FTZ R85, R85, -UR4 ;  /* 0x8000000455557e21 */ /* 0x000fe20008010000 */
[----:B------:R-:W-:Y:S01]  /*3170*/  MOV R121, UR5 ;  /* 0x0000000500797c02 */ /* 0x000fe20008000f00 */
[----:B------:R-:W-:Y:S01]  /*3180*/  FMUL.FTZ R3, R3, UR5 ;  /* 0x0000000503037c20 */ /* 0x000fe20008410000 */
[----:B------:R-:W-:Y:S02]  /*3190*/  HADD2.F32 R117, -RZ, R8.H0_H0 ;  /* 0x20000008ff757230 */ /* 0x000fe40000004100 */
[----:B------:R-:W-:Y:S01]  /*31a0*/  FMUL.FTZ R112, R104, UR5 ;  /* 0x0000000568707c20 */ /* 0x000fe20008410000 */
[----:B------:R-:W-:Y:S01]  /*31b0*/  FMUL.FTZ R113, R113, UR5 ;  /* 0x0000000571717c20 */ /* 0x000fe20008410000 */
[----:B------:R0:W-:Y:S01]  /*31c0*/  @!P0 STG.E desc[UR8][R114.64], R121 ;  /* 0x0000007972008986 */ /* 0x0001e2000c101908 */
[----:B------:R-:W-:Y:S01]  /*31d0*/  FFMA.FTZ R108, R3, R106, R116 ;  /* 0x0000006a036c7223 */ /* 0x000fe20000010074 */
[----:B------:R-:W-:-:S02]  /*31e0*/  HADD2.F32 R106, -RZ, R10.H0_H0 ;  /* 0x2000000aff6a7230 */ /* 0x000fc40000004100 */
[----:B------:R-:W-:Y:S01]  /*31f0*/  FFMA.FTZ R104, R112, R117, R119 ;  /* 0x0000007570687223 */ /* 0x000fe20000010077 */
[----:B------:R-:W-:Y:S02]  /*3200*/  HADD2.F32 R116, -RZ, R54.H0_H0 ;  /* 0x20000036ff747230 */ /* 0x000fe40000004100 */
[----:B------:R-:W-:Y:S01]  /*3210*/  FADD.FTZ R117, R109, -UR4 ;  /* 0x800000046d757e21 */ /* 0x000fe20008010000 */
[----:B------:R-:W-:Y:S02]  /*3220*/  HADD2.F32 R119, -RZ, R55.H1_H1 ;  /* 0x30000037ff777230 */ /* 0x000fe40000004100 */
[----:B------:R-:W-:Y:S01]  /*3230*/  FMUL.FTZ R4, R4, UR5 ;  /* 0x0000000504047c20 */ /* 0x000fe20008410000 */
[----:B------:R-:W-:Y:S01]  /*3240*/  FMUL.FTZ R5, R5, UR5 ;  /* 0x0000000505057c20 */ /* 0x000fe20008410000 */
[----:B------:R-:W-:Y:S01]  /*3250*/  FFMA.FTZ R106, R113, R106, R116 ;  /* 0x0000006a716a7223 */ /* 0x000fe20000010074 */
[----:B------:R-:W-:Y:S02]  /*3260*/  HADD2.F32 R116, -RZ, R10.H1_H1 ;  /* 0x3000000aff747230 */ /* 0x000fe40000004100 */
[----:B------:R-:W-:Y:S01]  /*3270*/  FMUL.FTZ R6, R6, UR5 ;  /* 0x0000000506067c20 */ /* 0x000fe20008410000 */
[----:B0-----:R-:W-:Y:S01]  /*3280*/  FMUL.FTZ R114, R107, UR5 ;  /* 0x000000056b727c20 */ /* 0x001fe20008410000 */
[----:B------:R-:W-:-:S02]  /*3290*/  HADD2.F32 R115, -RZ, R9.H1_H1 ;  /* 0x30000009ff737230 */ /* 0x000fc40000004100 */
[----:B------:R-:W-:Y:S01]  /*32a0*/  FMUL.FTZ R89, R89, UR5 ;  /* 0x0000000559597c20 */ /* 0x000fe20008410000 */
[----:B------:R-:W-:Y:S02]  /*32b0*/  HADD2.F32 R107, -RZ, R53.H1_H1 ;  /* 0x30000035ff6b7230 */ /* 0x000fe40000004100 */
[----:B------:R-:W-:Y:S01]  /*32c0*/  FMUL.FTZ R90, R90, UR5 ;  /* 0x000000055a5a7c20 */ /* 0x000fe20008410000 */
[----:B------:R-:W-:Y:S01]  /*32d0*/  FMUL.FTZ R91, R91, UR5 ;  /* 0x000000055b5b7c20 */ /* 0x000fe20008410000 */
[----:B------:R-:W-:Y:S01]  /*32e0*/  FMUL.FTZ R93, R93, UR5 ;  /* 0x000000055d5d7c20 */ /* 0x000fe20008410000 */
[----:B------:R-:W-:Y:S01]  /*32f0*/  FMUL.FTZ R94, R94, UR5 ;  /* 0x000000055e5e7c20 */ /* 0x000fe20008410000 */
[----:B------:R-:W-:Y:S01]  /*3300*/  FFMA.FTZ R109, R114, R115, R107 ;  /* 0x00000073726d7223 */ /* 0x000fe2000001006b */
[----:B------:R-:W-:Y:S01]  /*3310*/  FADD.FTZ R107, R111, -UR4 ;  /* 0x800000046f6b7e21 */ /* 0x000fe20008010000 */
[----:B------:R-:W-:Y:S01]  /*3320*/  FMUL.FTZ R115, R117, UR5 ;  /* 0x0000000575737c20 */ /* 0x000fe20008410000 */
[----:B------:R-:W-:Y:S01]  /*3330*/  FMUL.FTZ R111, R110, UR5 ;  /* 0x000000056e6f7c20 */ /* 0x000fe20008410000 */
[----:B------:R-:W-:Y:S01]  /*3340*/  FMUL.FTZ R95, R95, UR5 ;  /* 0x000000055f5f7c20 */ /* 0x000fe20008410000 */
[----:B------:R-:W-:Y:S01]  /*3350*/  FMUL.FTZ R110, R107, UR5 ;  /* 0x000000056b6e7c20 */ /* 0x000fe20008410000 */
[----:B------:R-:W-:-:S02]  /*3360*/  HADD2.F32 R107, -RZ, R11.H1_H1 ;  /* 0x3000000bff6b7230 */ /* 0x000fc40000004100 */
[----:B------:R-:W-:Y:S01]  /*3370*/  FFMA.FTZ R117, R115, R116, R118 ;  /* 0x0000007473757223 */ /* 0x000fe20000010076 */
[----:B------:R-:W-:Y:S01]  /*3380*/  FADD.FTZ R116, R105, -UR4 ;  /* 0x8000000469747e21 */ /* 0x000fe20008010000 */
[----:B------:R-:W-:Y:S02]  /*3390*/  HADD2.F32 R105, -RZ, R8.H1_H1 ;  /* 0x30000008ff697230 */ /* 0x000fe40000004100 */
[----:B------:R-:W-:Y:S01]  /*33a0*/  FMUL.FTZ R96, R96, UR5 ;  /* 0x0000000560607c20 */ /* 0x000fe20008410000 */
[----:B------:R-:W-:Y:S01]  /*33b0*/  FFMA.FTZ R121, R110, R107, R119 ;  /* 0x0000006b6e797223 */ /* 0x000fe20000010077 */
[----:B------:R-:W-:Y:S02]  /*33c0*/  HADD2.F32 R107, -RZ, R52.H1_H1 ;  /* 0x30000034ff6b7230 */ /* 0x000fe40000004100 */
[----:B------:R-:W-:Y:S01]  /*33d0*/  FMUL.FTZ R116, R116, UR5 ;  /* 0x0000000574747c20 */ /* 0x000fe20008410000 */
[----:B------:R-:W-:Y:S01]  /*33e0*/  HADD2.F32 R118, -RZ, R11.H0_H0 ;  /* 0x2000000bff767230 */ /* 0x000fe20000004100 */
[----:B------:R-:W-:Y:S01]  /*33f0*/  F2FP.F16.F32.PACK_AB R106, R117, R106 ;  /* 0x0000006a756a723e */ /* 0x000fe200000000ff */
[----:B------:R-:W-:-:S02]  /*3400*/  HADD2.F32 R117, -RZ, R24.H0_H0 ;  /* 0x20000018ff757230 */ /* 0x000fc40000004100 */
[----:B------:R-:W-:Y:S01]  /*3410*/  FFMA.FTZ R119, R116, R105, R107 ;  /* 0x0000006974777223 */ /* 0x000fe2000001006b */
[----:B------:R-:W-:Y:S01]  /*3420*/  F2FP.F16.F32.PACK_AB R105, R109, R108 ;  /* 0x0000006c6d69723e */ /* 0x000fe200000000ff */
[----:B------:R-:W-:Y:S01]  /*3430*/  FFMA.FTZ R118, R111, R118, R120 ;  /* 0x000000766f767223 */ /* 0x000fe20000010078 */
[----:B---3--:R-:W-:-:S04]  /*3440*/  IMAD.WIDE.U32 R108, R2, 0x10, R128 ;  /* 0x00000010026c7825 */ /* 0x008fc800078e0080 */
[----:B------:R-:W-:Y:S01]  /*3450*/  FMUL.FTZ R97, R97, UR5 ;  /* 0x0000000561617c20 */ /* 0x000fe20008410000 */
[----:B------:R-:W-:Y:S01]  /*3460*/  F2FP.F16.F32.PACK_AB R104, R119, R104 ;  /* 0x000000687768723e */ /* 0x000fe200000000ff */
[----:B------:R-:W-:Y:S01]  /*3470*/  FMUL.FTZ R98, R98, UR5 ;  /* 0x0000000562627c20 */ /* 0x000fe20008410000 */
[----:B------:R-:W-:Y:S01]  /*3480*/  HADD2.F32 R119, -RZ, R68.H0_H0 ;  /* 0x20000044ff777230 */ /* 0x000fe20000004100 */
[----:B------:R-:W-:Y:S01]  /*3490*/  F2FP.F16.F32.PACK_AB R107, R121, R118 ;  /* 0x00000076796b723e */ /* 0x000fe200000000ff */
[----:B------:R-:W-:Y:S02]  /*34a0*/  HADD2.F32 R118, -RZ, R69.H0_H0 ;  /* 0x20000045ff767230 */ /* 0x000fe40000004100 */
[----:B------:R-:W-:Y:S01]  /*34b0*/  FMUL.FTZ R99, R99, UR5 ;  /* 0x0000000563637c20 */ /* 0x000fe20008410000 */
[----:B------:R-:W-:Y:S02]  /*34c0*/  HADD2.F32 R120, -RZ, R18.H1_H1 ;  /* 0x30000012ff787230 */ /* 0x000fe40000004100 */
[----:B------:R-:W-:Y:S01]  /*34d0*/  FFMA.FTZ R112, R112, R117, R119 ;  /* 0x0000007570707223 */ /* 0x000fe20000010077 */
[----:B------:R-:W-:Y:S01]  /*34e0*/  HADD2.F32 R117, -RZ, R24.H1_H1 ;  /* 0x30000018ff757230 */ /* 0x000fe20000004100 */
[----:B------:R0:W-:Y:S01]  /*34f0*/  STG.E.128 desc[UR8][R108.64], R104 ;  /* 0x000000686c007986 */ /* 0x0001e2000c101d08 */
[----:B------:R-:W-:-:S02]  /*3500*/  HADD2.F32 R119, -RZ, R68.H1_H1 ;  /* 0x30000044ff777230 */ /* 0x000fc40000004100 */
[----:B------:R-:W-:Y:S01]  /*3510*/  FMUL.FTZ R84, R84, UR5 ;  /* 0x0000000554547c20 */ /* 0x000fe20008410000 */
[----:B------:R-:W-:Y:S02]  /*3520*/  HADD2.F32 R121, -RZ, R19.H0_H0 ;  /* 0x20000013ff797230 */ /* 0x000fe40000004100 */
[----:B------:R-:W-:Y:S01]  /*3530*/  FMUL.FTZ R85, R85, UR5 ;  /* 0x0000000555557c20 */ /* 0x000fe20008410000 */
[----:B------:R-:W-:Y:S01]  /*3540*/  FADD.FTZ R86, R86, -UR4 ;  /* 0x8000000456567e21 */ /* 0x000fe20008010000 */
[----:B------:R-:W-:Y:S01]  /*3550*/  FFMA.FTZ R117, R116, R117, R119 ;  /* 0x0000007574757223 */ /* 0x000fe20000010077 */
[--C-:B------:R-:W-:Y:S02]  /*3560*/  HADD2.F32 R119, -RZ, R25.reuse.H1_H1 ;  /* 0x30000019ff777230 */ /* 0x100fe40000004100 */
[----:B------:R-:W-:Y:S01]  /*3570*/  FADD.FTZ R87, R87, -UR4 ;  /* 0x8000000457577e21 */ /* 0x000fe20008010000 */
[----:B------:R-:W-:Y:S02]  /*3580*/  HADD2.F32 R116, -RZ, R25.H0_H0 ;  /* 0x20000019ff747230 */ /* 0x000fe40000004100 */
[----:B------:R-:W-:Y:S01]  /*3590*/  FMUL.FTZ R86, R86, UR5 ;  /* 0x0000000556567c20 */ /* 0x000fe20008410000 */
[----:B------:R-:W-:-:S02]  /*35a0*/  FMUL.FTZ R87, R87, UR5 ;  /* 0x0000000557577c20 */ /* 0x000fc40008410000 */
[----:B------:R-:W-:Y:S01]  /*35b0*/  FFMA.FTZ R3, R3, R116, R118 ;  /* 0x0000007403037223 */ /* 0x000fe20000010076 */
[----:B------:R-:W-:Y:S02]  /*35c0*/  HADD2.F32 R116, -RZ, R28.H1_H1 ;  /* 0x3000001cff747230 */ /* 0x000fe40000004100 */
[----:B------:R-:W-:Y:S02]  /*35d0*/  HADD2.F32 R118, -RZ, R32.H0_H0 ;  /* 0x20000020ff767230 */ /* 0x000fe40000004100 */
[----:B0-----:R-:W-:Y:S02]  /*35e0*/  HADD2.F32 R106, -RZ, R26.H0_H0 ;  /* 0x2000001aff6a7230 */ /* 0x001fe40000004100 */
[--C-:B------:R-:W-:Y:S02]  /*35f0*/  HADD2.F32 R104, -RZ, R70.reuse.H0_H0 ;  /* 0x20000046ff687230 */ /* 0x100fe40000004100 */
[----:B------:R-:W-:Y:S02]  /*3600*/  HADD2.F32 R105, -RZ, R69.H1_H1 ;  /* 0x30000045ff697230 */ /* 0x000fe40000004100 */
[----:B------:R-:W-:-:S02]  /*3610*/  HADD2.F32 R108, -RZ, R70.H1_H1 ;  /* 0x30000046ff6c7230 */ /* 0x000fc40000004100 */
[----:B------:R-:W-:Y:S01]  /*3620*/  FFMA.FTZ R106, R113, R106, R104 ;  /* 0x0000006a716a7223 */ /* 0x000fe20000010068 */
        /* <DEDUP_REMOVED lines=8> */
[----:B------:R-:W-:Y:S01]  /*36b0*/  HADD2.F32 R105, -RZ, R12.H0_H0 ;  /* 0x2000000cff697230 */ /* 0x000fe20000004100 */
[----:B------:R-:W-:Y:S01]  /*36c0*/  F2FP.F16.F32.PACK_AB R106, R115, R106 ;  /* 0x0000006a736a723e */ /* 0x000fe200000000ff */
[----:B------:R-:W-:Y:S02]  /*36d0*/  HADD2.F32 R109, -RZ, R48.H0_H0 ;  /* 0x20000030ff6d7230 */ /* 0x000fe40000004100 */
[----:B------:R-:W-:Y:S01]  /*36e0*/  FFMA.FTZ R104, R111, R104, R108 ;  /* 0x000000686f687223 */ /* 0x000fe2000001006c */
[----:B-----5:R-:W-:-:S04]  /*36f0*/  IMAD.WIDE.U32 R110, R2, 0x10, R126 ;  /* 0x00000010026e7825 */ /* 0x020fc800078e007e */
[----:B------:R-:W-:Y:S01]  /*3700*/  FFMA.FTZ R108, R4, R105, R109 ;  /* 0x00000069046c7223 */ /* 0x000fe2000001006d */
[----:B------:R-:W-:Y:S01]  /*3710*/  F2FP.F16.F32.PACK_AB R105, R114, R3 ;  /* 0x000000037269723e */ /* 0x000fe200000000ff */
[----:B------:R-:W-:Y:S01]  /*3720*/  HADD2.F32 R3, -RZ, R28.H0_H0 ;  /* 0x2000001cff037230 */ /* 0x000fe20000004100 */
[----:B------:R-:W-:Y:S01]  /*3730*/  F2FP.F16.F32.PACK_AB R107, R107, R104 ;  /* 0x000000686b6b723e */ /* 0x000fe200000000ff */
[----:B------:R-:W-:Y:S01]  /*3740*/  HADD2.F32 R109, -RZ, R64.H0_H0 ;  /* 0x20000040ff6d7230 */ /* 0x000fe20000004100 */
[----:B------:R-:W-:Y:S01]  /*3750*/  F2FP.F16.F32.PACK_AB R104, R117, R112 ;  /* 0x000000707568723e */ /* 0x000fe200000000ff */
[----:B------:R-:W-:Y:S02]  /*3760*/  HADD2.F32 R112, -RZ, R12.H1_H1 ;  /* 0x3000000cff707230 */ /* 0x000fe40000004100 */
[----:B------:R-:W-:Y:S02]  /*3770*/  HADD2.F32 R114, -RZ, R48.H1_H1 ;  /* 0x30000030ff727230 */ /* 0x000fe40000004100 */
[----:B------:R-:W-:Y:S01]  /*3780*/  FFMA.FTZ R4, R4, R3, R109 ;  /* 0x0000000304047223 */ /* 0x000fe2000001006d */
[----:B------:R-:W-:Y:S01]  /*3790*/  HADD2.F32 R3, -RZ, R64.H1_H1 ;  /* 0x30000040ff037230 */ /* 0x000fe20000004100 */
[----:B------:R0:W-:Y:S01]  /*37a0*/  STG.E.128 desc[UR8][R110.64], R104 ;  /* 0x000000686e007986 */ /* 0x0001e2000c101d08 */
[----:B------:R-:W-:-:S02]  /*37b0*/  HADD2.F32 R109, -RZ, R13.H0_H0 ;  /* 0x2000000dff6d7230 */ /* 0x000fc40000004100 */
[----:B------:R-:W-:Y:S02]  /*37c0*/  HADD2.F32 R113, -RZ, R49.H0_H0 ;  /* 0x20000031ff717230 */ /* 0x000fe40000004100 */
[----:B------:R-:W-:Y:S01]  /*37d0*/  FFMA.FTZ R3, R5, R116, R3 ;  /* 0x0000007405037223 */ /* 0x000fe20000010003 */
[----:B------:R-:W-:Y:S02]  /*37e0*/  HADD2.F32 R116, -RZ, R44.H0_H0 ;  /* 0x2000002cff747230 */ /* 0x000fe40000004100 */
[----:B------:R-:W-:Y:S02]  /*37f0*/  HADD2.F32 R115, -RZ, R60.H0_H0 ;  /* 0x2000003cff737230 */ /* 0x000fe40000004100 */
[----:B0-----:R-:W-:Y:S01]  /*3800*/  FADD.FTZ R104, R7, -UR4 ;  /* 0x8000000407687e21 */ /* 0x001fe20008010000 */
[----:B------:R-:W-:Y:S01]  /*3810*/  FFMA.FTZ R105, R5, R112, R114 ;  /* 0x0000007005697223 */ /* 0x000fe20000010072 */
[----:B------:R-:W-:Y:S01]  /*3820*/  FFMA.FTZ R107, R6, R109, R113 ;  /* 0x0000006d066b7223 */ /* 0x000fe20000010071 */
[----:B------:R-:W-:-:S02]  /*3830*/  HADD2.F32 R5, -RZ, R29.H0_H0 ;  /* 0x2000001dff057230 */ /* 0x000fc40000004100 */
[----:B------:R-:W-:Y:S01]  /*3840*/  FMUL.FTZ R104, R104, UR5 ;  /* 0x0000000568687c20 */ /* 0x000fe20008410000 */
[----:B------:R-:W-:Y:S02]  /*3850*/  HADD2.F32 R7, -RZ, R65.H0_H0 ;  /* 0x20000041ff077230 */ /* 0x000fe40000004100 */
[----:B------:R-:W-:Y:S02]  /*3860*/  HADD2.F32 R109, -RZ, R13.H1_H1 ;  /* 0x3000000dff6d7230 */ /* 0x000fe40000004100 */
[----:B------:R-:W-:Y:S02]  /*3870*/  HADD2.F32 R111, -RZ, R49.H1_H1 ;  /* 0x30000031ff6f7230 */ /* 0x000fe40000004100 */
[----:B------:R-:W-:Y:S01]  /*3880*/  FFMA.FTZ R6, R6, R5, R7 ;  /* 0x0000000506067223 */ /* 0x000fe20000010007 */
[----:B------:R-:W-:Y:S02]  /*3890*/  HADD2.F32 R113, -RZ, R29.H1_H1 ;  /* 0x3000001dff717230 */ /* 0x000fe40000004100 */
[----:B------:R-:W-:Y:S01]  /*38a0*/  FMUL.FTZ R7, R100, UR5 ;  /* 0x0000000564077c20 */ /* 0x000fe20008410000 */
[----:B------:R-:W-:-:S02]  /*38b0*/  HADD2.F32 R106, -RZ, R65.H1_H1 ;  /* 0x30000041ff6a7230 */ /* 0x000fc40000004100 */
[C---:B------:R-:W-:Y:S01]  /*38c0*/  FFMA.FTZ R110, R104.reuse, R109, R111 ;  /* 0x0000006d686e7223 */ /* 0x040fe2000001006f */
[----:B------:R-:W-:Y:S02]  /*38d0*/  HADD2.F32 R112, -RZ, R30.H0_H0 ;  /* 0x2000001eff707230 */ /* 0x000fe40000004100 */
[----:B------:R-:W-:Y:S01]  /*38e0*/  FADD.FTZ R111, R103, -UR4 ;  /* 0x80000004676f7e21 */ /* 0x000fe20008010000 */
[----:B------:R-:W-:Y:S02]  /*38f0*/  HADD2.F32 R109, -RZ, R66.H0_H0 ;  /* 0x20000042ff6d7230 */ /* 0x000fe40000004100 */
[----:B------:R-:W-:Y:S01]  /*3900*/  FFMA.FTZ R5, R104, R113, R106 ;  /* 0x0000007168057223 */ /* 0x000fe2000001006a */
[----:B------:R-:W-:Y:S02]  /*3910*/  HADD2.F32 R104, -RZ, R14.H0_H0 ;  /* 0x2000000eff687230 */ /* 0x000fe40000004100 */
[----:B------:R-:W-:Y:S01]  /*3920*/  FMUL.FTZ R111, R111, UR5 ;  /* 0x000000056f6f7c20 */ /* 0x000fe20008410000 */
[----:B------:R-:W-:-:S02]  /*3930*/  HADD2.F32 R106, -RZ, R50.H0_H0 ;  /* 0x20000032ff6a7230 */ /* 0x000fc40000004100 */
[----:B------:R-:W-:Y:S02]  /*3940*/  HADD2.F32 R103, -RZ, R15.H0_H0 ;  /* 0x2000000fff677230 */ /* 0x000fe40000004100 */
[----:B------:R-:W-:Y:S02]  /*3950*/  HADD2.F32 R114, -RZ, R51.H1_H1 ;  /* 0x30000033ff727230 */ /* 0x000fe40000004100 */
[----:B------:R-:W-:Y:S01]  /*3960*/  FFMA.FTZ R100, R7, R104, R106 ;  /* 0x0000006807647223 */ /* 0x000fe2000001006a */
[----:B------:R-:W-:Y:S01]  /*3970*/  FADD.FTZ R106, R101, -UR4 ;  /* 0x80000004656a7e21 */ /* 0x000fe20008010000 */
[----:B------:R-:W-:Y:S01]  /*3980*/  FFMA.FTZ R7, R7, R112, R109 ;  /* 0x0000007007077223 */ /* 0x000fe2000001006d */
[----:B------:R-:W-:Y:S02]  /*3990*/  HADD2.F32 R101, -RZ, R14.H1_H1 ;  /* 0x3000000eff657230 */ /* 0x000fe40000004100 */
[----:B------:R-:W-:Y:S01]  /*39a0*/  FADD.FTZ R112, R102, -UR4 ;  /* 0x8000000466707e21 */ /* 0x000fe20008010000 */
[----:B------:R-:W-:-:S02]  /*39b0*/  HADD2.F32 R109, -RZ, R50.H1_H1 ;  /* 0x30000032ff6d7230 */ /* 0x000fc40000004100 */
[----:B------:R-:W-:Y:S01]  /*39c0*/  FMUL.FTZ R106, R106, UR5 ;  /* 0x000000056a6a7c20 */ /* 0x000fe20008410000 */
[----:B------:R-:W-:Y:S02]  /*39d0*/  HADD2.F32 R104, -RZ, R15.H1_H1 ;  /* 0x3000000fff687230 */ /* 0x000fe40000004100 */
[----:B------:R-:W-:Y:S01]  /*39e0*/  FMUL.FTZ R112, R112, UR5 ;  /* 0x0000000570707c20 */ /* 0x000fe20008410000 */
[----:B------:R-:W-:Y:S01]  /*39f0*/  FFMA.FTZ R101, R106, R101, R109 ;  /* 0x000000656a657223 */ /* 0x000fe2000001006d */
[----:B------:R-:W-:Y:S02]  /*3a00*/  HADD2.F32 R109, -RZ, R51.H0_H0 ;  /* 0x20000033ff6d7230 */ /* 0x000fe40000004100 */
[----:B------:R-:W-:Y:S01]  /*3a10*/  FFMA.FTZ R113, R111, R104, R114 ;  /* 0x000000686f717223 */ /* 0x000fe20000010072 */
[----:B------:R-:W-:Y:S01]  /*3a20*/  IADD3 R104, PT, PT, R2, 0x80, RZ ;  /* 0x0000008002687810 */ /* 0x000fe20007ffe0ff */
[----:B------:R-:W-:Y:S02]  /*3a30*/  HADD2.F32 R114, -RZ, R16.H0_H0 ;  /* 0x20000010ff727230 */ /* 0x000fe40000004100 */
[----:B------:R-:W-:Y:S01]  /*3a40*/  FFMA.FTZ R102, R112, R103, R109 ;  /* 0x0000006770667223 */ /* 0x000fe2000001006d */
[----:B------:R-:W-:-:S02]  /*3a50*/  HADD2.F32 R103, -RZ, R30.H1_H1 ;  /* 0x3000001eff677230 */ /* 0x000fc40000004100 */
[----:B------:R-:W-:-:S05]  /*3a60*/  HADD2.F32 R109, -RZ, R66.H1_H1 ;  /* 0x30000042ff6d7230 */ /* 0x000fca0000004100 */
[----:B------:R-:W-:Y:S01]  /*3a70*/  FFMA.FTZ R106, R106, R103, R109 ;  /* 0x000000676a6a7223 */ /* 0x000fe2000001006d */
[----:B------:R-:W-:Y:S01]  /*3a80*/  F2FP.F16.F32.PACK_AB R103, R113, R102 ;  /* 0x000000667167723e */ /* 0x000fe200000000ff */
[----:B------:R-:W-:Y:S01]  /*3a90*/  FMUL.FTZ R113, R88, UR5 ;  /* 0x0000000558717c20 */ /* 0x000fe20008410000 */
[----:B------:R-:W-:Y:S02]  /*3aa0*/  F2FP.F16.F32.PACK_AB R102, R101, R100 ;  /* 0x000000646566723e */ /* 0x000fe400000000ff */
[----:B------:R-:W-:Y:S01]  /*3ab0*/  F2FP.F16.F32.PACK_AB R101, R110, R107 ;  /* 0x0000006b6e65723e */ /* 0x000fe200000000ff */
[----:B------:R-:W-:Y:S01]  /*3ac0*/  HADD2.F32 R107, -RZ, R67.H0_H0 ;  /* 0x20000043ff6b7230 */ /* 0x000fe20000004100 */
[----:B------:R-:W-:Y:S01]  /*3ad0*/  F2FP.F16.F32.PACK_AB R100, R105, R108 ;  /* 0x0000006c6964723e */ /* 0x000fe200000000ff */
[----:B------:R-:W-:Y:S02]  /*3ae0*/  HADD2.F32 R105, -RZ, R31.H0_H0 ;  /* 0x2000001fff697230 */ /* 0x000fe40000004100 */
[----:B------:R-:W-:-:S04]  /*3af0*/  IMAD.WIDE.U32 R108, R104, 0x10, R128 ;  /* 0x00000010686c7825 */ /* 0x000fc800078e0080 */
[----:B------:R-:W-:Y:S01]  /*3b00*/  FFMA.FTZ R105, R112, R105, R107 ;  /* 0x0000006970697223 */ /* 0x000fe2000001006b */
[----:B------:R-:W-:Y:S01]  /*3b10*/  HADD2.F32 R110, -RZ, R31.H1_H1 ;  /* 0x3000001fff6e7230 */ /* 0x000fe20000004100 */
[----:B------:R0:W-:Y:S01]  /*3b20*/  STG.E.128 desc[UR8][R108.64], R100 ;  /* 0x000000646c007986 */ /* 0x0001e2000c101d08 */
[----:B------:R-:W-:Y:S02]  /*3b30*/  HADD2.F32 R112, -RZ, R67.H1_H1 ;  /* 0x30000043ff707230 */ /* 0x000fe40000004100 */
[----:B------:R-:W-:Y:S01]  /*3b40*/  FFMA.FTZ R107, R113, R114, R116 ;  /* 0x00000072716b7223 */ /* 0x000fe20000010074 */
[----:B------:R-:W-:Y:S02]  /*3b50*/  HADD2.F32 R114, -RZ, R17.H1_H1 ;  /* 0x30000011ff727230 */ /* 0x000fe40000004100 */
[----:B------:R-:W-:Y:S01]  /*3b60*/  FFMA.FTZ R88, R111, R110, R112 ;  /* 0x0000006e6f587223 */ /* 0x000fe20000010070 */
[----:B------:R-:W-:Y:S02]  /*3b70*/  HADD2.F32 R110, -RZ, R32.H1_H1 ;  /* 0x30000020ff6e7230 */ /* 0x000fe40000004100 */
[----:B------:R-:W-:-:S02]  /*3b80*/  HADD2.F32 R111, -RZ, R62.H1_H1 ;  /* 0x3000003eff6f7230 */ /* 0x000fc40000004100 */
[----:B------:R-:W-:Y:S02]  /*3b90*/  HADD2.F32 R112, -RZ, R21.H1_H1 ;  /* 0x30000015ff707230 */ /* 0x000fe40000004100 */
[----:B0-----:R-:W-:Y:S01]  /*3ba0*/  FFMA.FTZ R100, R113, R118, R115 ;  /* 0x0000007671647223 */ /* 0x001fe20000010073 */
[----:B------:R-:W-:Y:S02]  /*3bb0*/  HADD2.F32 R102, -RZ, R16.H1_H1 ;  /* 0x30000010ff667230 */ /* 0x000fe40000004100 */
[----:B------:R-:W-:Y:S02]  /*3bc0*/  HADD2.F32 R108, -RZ, R44.H1_H1 ;  /* 0x3000002cff6c7230 */ /* 0x000fe40000004100 */
[----:B------:R-:W-:Y:S02]  /*3bd0*/  HADD2.F32 R101, -RZ, R60.H1_H1 ;  /* 0x3000003cff657230 */ /* 0x000fe40000004100 */
[----:B------:R-:W-:Y:S02]  /*3be0*/  HADD2.F32 R113, -RZ, R17.H0_H0 ;  /* 0x20000011ff717230 */ /* 0x000fe40000004100 */
[----:B------:R-:W-:Y:S01]  /*3bf0*/  FFMA.FTZ R102, R89, R102, R108 ;  /* 0x0000006659667223 */ /* 0x000fe2000001006c */
[----:B------:R-:W-:-:S02]  /*3c00*/  HADD2.F32 R103, -RZ, R45.H0_H0 ;  /* 0x2000002dff677230 */ /* 0x000fc40000004100 */
[----:B------:R-:W-:Y:S01]  /*3c10*/  FFMA.FTZ R101, R89, R110, R101 ;  /* 0x0000006e59657223 */ /* 0x000fe20000010065 */
[----:B------:R-:W-:Y:S02]  /*3c20*/  HADD2.F32 R89, -RZ, R61.H0_H0 ;  /* 0x2000003dff597230 */ /* 0x000fe40000004100 */
[----:B------:R-:W-:Y:S02]  /*3c30*/  HADD2.F32 R108, -RZ, R45.H1_H1 ;  /* 0x3000002dff6c7230 */ /* 0x000fe40000004100 */
[----:B------:R-:W-:Y:S01]  /*3c40*/  FFMA.FTZ R113, R90, R113, R103 ;  /* 0x000000715a717223 */ /* 0x000fe20000010067 */
[----:B------:R-:W-:Y:S02]  /*3c50*/  HADD2.F32 R103, -RZ, R33.H0_H0 ;  /* 0x20000021ff677230 */ /* 0x000fe40000004100 */
[----:B------:R-:W-:Y:S02]  /*3c60*/  HADD2.F32 R110, -RZ, R46.H0_H0 ;  /* 0x2000002eff6e7230 */ /* 0x000fe40000004100 */
[----:B------:R-:W-:Y:S01]  /*3c70*/  FFMA.FTZ R114, R91, R114, R108 ;  /* 0x000000725b727223 */ /* 0x000fe2000001006c */
[----:B------:R-:W-:-:S02]  /*3c80*/  HADD2.F32 R108, -RZ, R18.H0_H0 ;  /* 0x20000012ff6c7230 */ /* 0x000fc40000004100 */
[----:B------:R-:W-:Y:S01]  /*3c90*/  FFMA.FTZ R103, R90, R103, R89 ;  /* 0x000000675a677223 */ /* 0x000fe20000010059 */
[----:B------:R-:W-:Y:S01]  /*3ca0*/  FADD.FTZ R89, R92, -UR4 ;  /* 0x800000045c597e21 */ /* 0x000fe20008010000 */
[----:B------:R-:W-:Y:S02]  /*3cb0*/  HADD2.F32 R92, -RZ, R33.H1_H1 ;  /* 0x30000021ff5c7230 */ /* 0x000fe40000004100 */
[----:B------:R-:W-:Y:S02]  /*3cc0*/  HADD2.F32 R90, -RZ, R61.H1_H1 ;  /* 0x3000003dff5a7230 */ /* 0x000fe40000004100 */
[----:B------:R-:W-:Y:S01]  /*3cd0*/  FMUL.FTZ R89, R89, UR5 ;  /* 0x0000000559597c20 */ /* 0x000fe20008410000 */
[--C-:B------:R-:W-:Y:S02]  /*3ce0*/  HADD2.F32 R115, -RZ, R35.reuse.H0_H0 ;  /* 0x20000023ff737230 */ /* 0x100fe40000004100 */
[----:B------:R-:W-:Y:S02]  /*3cf0*/  HADD2.F32 R118, -RZ, R35.H1_H1 ;  /* 0x30000023ff767230 */ /* 0x000fe40000004100 */
[----:B------:R-:W-:Y:S01]  /*3d00*/  FFMA.FTZ R92, R91, R92, R90 ;  /* 0x0000005c5b5c7223 */ /* 0x000fe2000001005a */
[----:B------:R-:W-:Y:S01]  /*3d10*/  FFMA.FTZ R117, R89, R108, R110 ;  /* 0x0000006c59757223 */ /* 0x000fe2000001006e */
[----:B------:R-:W-:-:S02]  /*3d20*/  HADD2.F32 R108, -RZ, R34.H0_H0 ;  /* 0x20000022ff6c7230 */ /* 0x000fc40000004100 */
[----:B------:R-:W-:Y:S02]  /*3d30*/  HADD2.F32 R90, -RZ, R62.H0_H0 ;  /* 0x2000003eff5a7230 */ /* 0x000fe40000004100 */
[----:B------:R-:W-:Y:S02]  /*3d40*/  HADD2.F32 R110, -RZ, R34.H1_H1 ;  /* 0x30000022ff6e7230 */ /* 0x000fe40000004100 */
[----:B------:R-:W-:Y:S02]  /*3d50*/  HADD2.F32 R91, -RZ, R40.H0_H0 ;  /* 0x20000028ff5b7230 */ /* 0x000fe40000004100 */
[----:B------:R-:W-:Y:S01]  /*3d60*/  FFMA.FTZ R108, R89, R108, R90 ;  /* 0x0000006c596c7223 */ /* 0x000fe2000001005a */
[----:B------:R-:W-:Y:S02]  /*3d70*/  HADD2.F32 R90, -RZ, R46.H1_H1 ;  /* 0x3000002eff5a7230 */ /* 0x000fe40000004100 */
[----:B------:R-:W-:Y:S01]  /*3d80*/  FFMA.FTZ R111, R93, R110, R111 ;  /* 0x0000006e5d6f7223 */ /* 0x000fe2000001006f */
[----:B------:R-:W-:-:S02]  /*3d90*/  HADD2.F32 R89, -RZ, R47.H0_H0 ;  /* 0x2000002fff597230 */ /* 0x000fc40000004100 */
[--C-:B------:R-:W-:Y:S02]  /*3da0*/  HADD2.F32 R110, -RZ, R36.reuse.H1_H1 ;  /* 0x30000024ff6e7230 */ /* 0x100fe40000004100 */
[----:B------:R-:W-:Y:S01]  /*3db0*/  FFMA.FTZ R120, R93, R120, R90 ;  /* 0x000000785d787223 */ /* 0x000fe2000001005a */
[--C-:B------:R-:W-:Y:S02]  /*3dc0*/  HADD2.F32 R90, -RZ, R63.reuse.H0_H0 ;  /* 0x2000003fff5a7230 */ /* 0x100fe40000004100 */
[C---:B------:R-:W-:Y:S01]  /*3dd0*/  FFMA.FTZ R121, R94.reuse, R121, R89 ;  /* 0x000000795e797223 */ /* 0x040fe20000010059 */
[----:B------:R-:W-:Y:S02]  /*3de0*/  HADD2.F32 R89, -RZ, R63.H1_H1 ;  /* 0x3000003fff597230 */ /* 0x000fe40000004100 */
[----:B------:R-:W-:Y:S02]  /*3df0*/  HADD2.F32 R93, -RZ, R36.H0_H0 ;  /* 0x20000024ff5d7230 */ /* 0x000fe40000004100 */
[----:B------:R-:W-:Y:S01]  /*3e00*/  FFMA.FTZ R115, R94, R115, R90 ;  /* 0x000000735e737223 */ /* 0x000fe2000001005a */
[----:B------:R-:W-:-:S02]  /*3e10*/  HADD2.F32 R90, -RZ, R47.H1_H1 ;  /* 0x3000002fff5a7230 */ /* 0x000fc40000004100 */
[C---:B------:R-:W-:Y:S01]  /*3e20*/  FFMA.FTZ R118, R95.reuse, R118, R89 ;  /* 0x000000765f767223 */ /* 0x040fe20000010059 */
[----:B------:R-:W-:Y:S02]  /*3e30*/  HADD2.F32 R89, -RZ, R20.H0_H0 ;  /* 0x20000014ff597230 */ /* 0x000fe40000004100 */
[----:B------:R-:W-:Y:S02]  /*3e40*/  HADD2.F32 R109, -RZ, R21.H0_H0 ;  /* 0x20000015ff6d7230 */ /* 0x000fe40000004100 */
[----:B------:R-:W-:Y:S01]  /*3e50*/  FFMA.FTZ R122, R95, R122, R90 ;  /* 0x0000007a5f7a7223 */ /* 0x000fe2000001005a */
[--C-:B------:R-:W-:Y:S02]  /*3e60*/  HADD2.F32 R90, -RZ, R56.reuse.H0_H0 ;  /* 0x20000038ff5a7230 */ /* 0x100fe40000004100 */
[----:B------:R-:W-:Y:S01]  /*3e70*/  FFMA.FTZ R94, R96, R89, R91 ;  /* 0x00000059605e7223 */ /* 0x000fe2000001005b */
[----:B------:R-:W-:Y:S02]  /*3e80*/  HADD2.F32 R89, -RZ, R56.H1_H1 ;  /* 0x30000038ff597230 */ /* 0x000fe40000004100 */
[----:B------:R-:W-:-:S02]  /*3e90*/  HADD2.F32 R91, -RZ, R42.H0_H0 ;  /* 0x2000002aff5b7230 */ /* 0x000fc40000004100 */
[----:B------:R-:W-:Y:S01]  /*3ea0*/  FFMA.FTZ R93, R96, R93, R90 ;  /* 0x0000005d605d7223 */ /* 0x000fe2000001005a */
[----:B------:R-:W-:Y:S02]  /*3eb0*/  HADD2.F32 R90, -RZ, R20.H1_H1 ;  /* 0x30000014ff5a7230 */ /* 0x000fe40000004100 */
[----:B------:R-:W-:-:S05]  /*3ec0*/  HADD2.F32 R96, -RZ, R40.H1_H1 ;  /* 0x30000028ff607230 */ /* 0x000fca0000004100 */
[C---:B------:R-:W-:Y:S01]  /*3ed0*/  FFMA.FTZ R95, R97.reuse, R90, R96 ;  /* 0x0000005a615f7223 */ /* 0x040fe20000010060 */
[----:B------:R-:W-:Y:S01]  /*3ee0*/  FFMA.FTZ R96, R97, R110, R89 ;  /* 0x0000006e61607223 */ /* 0x000fe20000010059 */
[----:B------:R-:W-:Y:S02]  /*3ef0*/  HADD2.F32 R89, -RZ, R41.H0_H0 ;  /* 0x20000029ff597230 */ /* 0x000fe40000004100 */
[----:B------:R-:W-:Y:S02]  /*3f00*/  HADD2.F32 R97, -RZ, R37.H0_H0 ;  /* 0x20000025ff617230 */ /* 0x000fe40000004100 */
[--C-:B------:R-:W-:Y:S02]  /*3f10*/  HADD2.F32 R90, -RZ, R57.reuse.H0_H0 ;  /* 0x20000039ff5a7230 */ /* 0x100fe40000004100 */
[----:B------:R-:W-:Y:S01]  /*3f20*/  FFMA.FTZ R109, R98, R109, R89 ;  /* 0x0000006d626d7223 */ /* 0x000fe20000010059 */
[----:B------:R-:W-:Y:S02]  /*3f30*/  HADD2.F32 R89, -RZ, R57.H1_H1 ;  /* 0x30000039ff597230 */ /* 0x000fe40000004100 */
[----:B------:R-:W-:-:S02]  /*3f40*/  HADD2.F32 R110, -RZ, R38.H1_H1 ;  /* 0x30000026ff6e7230 */ /* 0x000fc40000004100 */
[----:B------:R-:W-:Y:S01]  /*3f50*/  FFMA.FTZ R97, R98, R97, R90 ;  /* 0x0000006162617223 */ /* 0x000fe2000001005a */
[----:B------:R-:W-:Y:S02]  /*3f60*/  HADD2.F32 R90, -RZ, R41.H1_H1 ;  /* 0x30000029ff5a7230 */ /* 0x000fe40000004100 */
[----:B------:R-:W-:-:S03]  /*3f70*/  HADD2.F32 R98, -RZ, R37.H1_H1 ;  /* 0x30000025ff627230 */ /* 0x000fc60000004100 */
[C---:B------:R-:W-:Y:S01]  /*3f80*/  FFMA.FTZ R112, R99.reuse, R112, R90 ;  /* 0x0000007063707223 */ /* 0x040fe2000001005a */
[----:B------:R-:W-:Y:S02]  /*3f90*/  HADD2.F32 R90, -RZ, R58.H0_H0 ;  /* 0x2000003aff5a7230 */ /* 0x000fe40000004100 */
[----:B------:R-:W-:Y:S01]  /*3fa0*/  FFMA.FTZ R98, R99, R98, R89 ;  /* 0x0000006263627223 */ /* 0x000fe20000010059 */
[----:B------:R-:W-:Y:S02]  /*3fb0*/  HADD2.F32 R89, -RZ, R22.H0_H0 ;  /* 0x20000016ff597230 */ /* 0x000fe40000004100 */
[----:B------:R-:W-:-:S03]  /*3fc0*/  HADD2.F32 R99, -RZ, R38.H0_H0 ;  /* 0x20000026ff637230 */ /* 0x000fc60000004100 */
[C---:B------:R-:W-:Y:S01]  /*3fd0*/  FFMA.FTZ R116, R84.reuse, R89, R91 ;  /* 0x0000005954747223 */ /* 0x040fe2000001005b */
[----:B------:R-:W-:Y:S02]  /*3fe0*/  HADD2.F32 R89, -RZ, R58.H1_H1 ;  /* 0x3000003aff597230 */ /* 0x000fe40000004100 */
[----:B------:R-:W-:Y:S01]  /*3ff0*/  FFMA.FTZ R99, R84, R99, R90 ;  /* 0x0000006354637223 */ /* 0x000fe2000001005a */
[----:B------:R-:W-:Y:S01]  /*4000*/  HADD2.F32 R84, -RZ, R22.H1_H1 ;  /* 0x30000016ff547230 */ /* 0x000fe20000004100 */
[----:B------:R-:W-:Y:S01]  /*4010*/  F2FP.F16.F32.PACK_AB R91, R88, R105 ;  /* 0x00000069585b723e */ /* 0x000fe200000000ff */
[----:B------:R-:W-:Y:S02]  /*4020*/  HADD2.F32 R90, -RZ, R42.H1_H1 ;  /* 0x3000002aff5a7230 */ /* 0x000fe40000004100 */
[----:B------:R-:W-:Y:S01]  /*4030*/  FFMA.FTZ R110, R85, R110, R89 ;  /* 0x0000006e556e7223 */ /* 0x000fe20000010059 */
[----:B------:R-:W-:Y:S01]  /*4040*/  HADD2.F32 R105, -RZ, R39.H0_H0 ;  /* 0x20000027ff697230 */ /* 0x000fe20000004100 */
[----:B------:R-:W-:Y:S01]  /*4050*/  F2FP.F16.F32.PACK_AB R89, R5, R6 ;  /* 0x000000060559723e */ /* 0x000fe200000000ff */
[----:B------:R-:W-:Y:S01]  /*4060*/  FFMA.FTZ R119, R85, R84, R90 ;  /* 0x0000005455777223 */ /* 0x000fe2000001005a */
[----:B------:R-:W-:Y:S01]  /*4070*/  HADD2.F32 R84, -RZ, R59.H0_H0 ;  /* 0x2000003bff547230 */ /* 0x000fe20000004100 */
[----:B------:R-:W-:Y:S01]  /*4080*/  F2FP.F16.F32.PACK_AB R90, R106, R7 ;  /* 0x000000076a5a723e */ /* 0x000fe200000000ff */
[----:B------:R-:W-:Y:S01]  /*4090*/  HADD2.F32 R85, -RZ, R43.H0_H0 ;  /* 0x2000002bff557230 */ /* 0x000fe20000004100 */
[----:B------:R-:W-:Y:S01]  /*40a0*/  IADD3 R5, PT, PT, R2, 0x100, RZ ;  /* 0x0000010002057810 */ /* 0x000fe20007ffe0ff */
[----:B------:R-:W-:-:S02]  /*40b0*/  HADD2.F32 R106, -RZ, R39.H1_H1 ;  /* 0x30000027ff6a7230 */ /* 0x000fc40000004100 */
[C---:B------:R-:W-:Y:S01]  /*40c0*/  FFMA.FTZ R105, R86.reuse, R105, R84 ;  /* 0x0000006956697223 */ /* 0x040fe20000010054 */
[----:B------:R-:W-:Y:S02]  /*40d0*/  HADD2.F32 R84, -RZ, R43.H1_H1 ;  /* 0x3000002bff547230 */ /* 0x000fe40000004100 */
[----:B------:R-:W-:Y:S01]  /*40e0*/  FFMA.FTZ R123, R86, R123, R85 ;  /* 0x0000007b567b7223 */ /* 0x000fe20000010055 */
[----:B------:R-:W-:Y:S01]  /*40f0*/  HADD2.F32 R7, -RZ, R59.H1_H1 ;  /* 0x3000003bff077230 */ /* 0x000fe20000004100 */
[----:B------:R-:W-:Y:S01]  /*4100*/  IADD3 R85, PT, PT, R2, 0x180, RZ ;  /* 0x0000018002557810 */ /* 0x000fe20007ffe0ff */
[----:B------:R-:W-:-:S04]  /*4110*/  IMAD.WIDE.U32 R130, R5, 0x10, R126 ;  /* 0x0000001005827825 */ /* 0x000fc800078e007e */
[----:B------:R-:W-:Y:S01]  /*4120*/  FFMA.FTZ R124, R87, R124, R84 ;  /* 0x0000007c577c7223 */ /* 0x000fe20000010054 */
[----:B------:R-:W-:Y:S01]  /*4130*/  F2FP.F16.F32.PACK_AB R88, R3, R4 ;  /* 0x000000040358723e */ /* 0x000fe200000000ff */
[----:B------:R-:W-:Y:S01]  /*4140*/  FFMA.FTZ R106, R87, R106, R7 ;  /* 0x0000006a576a7223 */ /* 0x000fe20000010007 */
[----:B------:R-:W-:Y:S01]  /*4150*/  F2FP.F16.F32.PACK_AB R7, R122, R121 ;  /* 0x000000797a07723e */ /* 0x000fe200000000ff */
[----:B------:R-:W-:Y:S01]  /*4160*/  IMAD.WIDE.U32 R2, R5, 0x10, R128 ;  /* 0x0000001005027825 */ /* 0x000fe200078e0080 */
[----:B------:R-:W-:Y:S02]  /*4170*/  F2FP.F16.F32.PACK_AB R6, R120, R117 ;  /* 0x000000757806723e */ /* 0x000fe400000000ff */
[----:B------:R-:W-:Y:S01]  /*4180*/  F2FP.F16.F32.PACK_AB R5, R114, R113 ;  /* 0x000000717205723e */ /* 0x000fe200000000ff */
[----:B------:R-:W-:Y:S01]  /*4190*/  IMAD.WIDE.U32 R120, R104, 0x10, R126 ;  /* 0x0000001068787825 */ /* 0x000fe200078e007e */
[----:B------:R-:W-:Y:S02]  /*41a0*/  F2FP.F16.F32.PACK_AB R4, R102, R107 ;  /* 0x0000006b6604723e */ /* 0x000fe400000000ff */
[----:B------:R-:W-:Y:S01]  /*41b0*/  F2FP.F16.F32.PACK_AB R87, R118, R115 ;  /* 0x000000737657723e */ /* 0x000fe200000000ff */
[----:B------:R-:W-:Y:S01]  /*41c0*/  IMAD.WIDE.U32 R128, R85, 0x10, R128 ;  /* 0x0000001055807825 */ /* 0x000fe200078e0080 */
[----:B------:R-:W-:Y:S01]  /*41d0*/  F2FP.F16.F32.PACK_AB R86, R111, R108 ;  /* 0x0000006c6f56723e */ /* 0x000fe200000000ff */
[----:B------:R1:W-:Y:S01]  /*41e0*/  STG.E.128 desc[UR8][R120.64], R88 ;  /* 0x0000005878007986 */ /* 0x0003e2000c101d08 */
[----:B------:R-:W-:Y:S01]  /*41f0*/  F2FP.F16.F32.PACK_AB R84, R101, R100 ;  /* 0x000000646554723e */ /* 0x000fe200000000ff */
[----:B------:R-:W-:Y:S01]  /*4200*/  IMAD.WIDE.U32 R126, R85, 0x10, R126 ;  /* 0x00000010557e7825 */ /* 0x000fe200078e007e */
[----:B------:R-:W-:Y:S01]  /*4210*/  F2FP.F16.F32.PACK_AB R85, R92, R103 ;  /* 0x000000675c55723e */ /* 0x000fe200000000ff */
[----:B------:R1:W-:Y:S01]  /*4220*/  STG.E.128 desc[UR8][R2.64], R4 ;  /* 0x0000000402007986 */ /* 0x0003e2000c101d08 */
[----:B------:R-:W-:-:S02]  /*4230*/  F2FP.F16.F32.PACK_AB R103, R124, R123 ;  /* 0x0000007b7c67723e */ /* 0x000fc400000000ff */
[----:B------:R-:W-:Y:S01]  /*4240*/  F2FP.F16.F32.PACK_AB R102, R119, R116 ;  /* 0x000000747766723e */ /* 0x000fe200000000ff */
[----:B------:R1:W-:Y:S01]  /*4250*/  STG.E.128 desc[UR8][R130.64], R84 ;  /* 0x0000005482007986 */ /* 0x0003e2000c101d08 */
[----:B------:R-:W-:Y:S02]  /*4260*/  F2FP.F16.F32.PACK_AB R101, R112, R109 ;  /* 0x0000006d7065723e */ /* 0x000fe400000000ff */
[----:B------:R-:W-:Y:S02]  /*4270*/  F2FP.F16.F32.PACK_AB R100, R95, R94 ;  /* 0x0000005e5f64723e */ /* 0x000fe400000000ff */
[----:B------:R-:W-:Y:S02]  /*4280*/  F2FP.F16.F32.PACK_AB R107, R106, R105 ;  /* 0x000000696a6b723e */ /* 0x000fe400000000ff */
[----:B------:R-:W-:Y:S01]  /*4290*/  F2FP.F16.F32.PACK_AB R106, R110, R99 ;  /* 0x000000636e6a723e */ /* 0x000fe200000000ff */
[----:B------:R1:W-:Y:S01]  /*42a0*/  STG.E.128 desc[UR8][R128.64], R100 ;  /* 0x0000006480007986 */ /* 0x0003e2000c101d08 */
[----:B------:R-:W-:-:S02]  /*42b0*/  F2FP.F16.F32.PACK_AB R105, R98, R97 ;  /* 0x000000616269723e */ /* 0x000fc400000000ff */
[----:B------:R-:W-:-:S05]  /*42c0*/  F2FP.F16.F32.PACK_AB R104, R96, R93 ;  /* 0x0000005d6068723e */ /* 0x000fca00000000ff */
[----:B------:R1:W-:Y:S01]  /*42d0*/  STG.E.128 desc[UR8][R126.64], R104 ;  /* 0x000000687e007986 */ /* 0x0003e2000c101d08 */
[----:B------:R-:W-:Y:S05]  /*42e0*/  BRA.U !UP2, `(.L_x_10667) ;  /* 0xffffffc50a687547 */ /* 0x000fea000b83ffff */
[----:B------:R-:W-:Y:S05]  /*42f0*/  EXIT ;  /* 0x000000000000794d */ /* 0x000fea0003800000 */
.L_x_10668:
        /* <DEDUP_REMOVED lines=16> */
.L_x_17989:


//--------------------- .text._ZN10layer_norm31ln_parallel_residual_fwd_kernelINS_13Kernel_traitsI6__halfS2_fS2_fjLj4096ELj1ELj1ELj4ELj16ENS_18Kernel_traits_baseILj4096ES2_S2_fS2_fjLj128EEEEELb0ELb1ELb0EEEvNS_9FwdParamsE --------------------------
	.section	.text._ZN10layer_norm31ln_parallel_residual_fwd_kernelINS_13Kernel_traitsI6__halfS2_fS2_fjLj4096ELj1ELj1ELj4ELj16ENS_18Kernel_traits_baseILj4096ES2_S2_fS2_fjLj128EEEEELb0ELb1ELb0EEEvNS_9FwdParamsE,"ax",@progbits
	.align	128
        .global         _ZN10layer_norm31ln_parallel_residual_fwd_kernelINS_13Kernel_traitsI6__halfS2_fS2_fjLj4096ELj1ELj1ELj4ELj16ENS_18Kernel_traits_baseILj4096ES2_S2_fS2_fjLj128EEEEELb0ELb1ELb0EEEvNS_9FwdParamsE
        .type           _ZN10layer_norm31ln_parallel_residual_fwd_kernelINS_13Kernel_traitsI6__halfS2_fS2_fjLj4096ELj1ELj1ELj4ELj16ENS_18Kernel_traits_baseILj4096ES2_S2_fS2_fjLj128EEEEELb0ELb1ELb0EEEvNS_9FwdParamsE,@function
        .size           _ZN10layer_norm31ln_parallel_residual_fwd_kernelINS_13Kernel_traitsI6__halfS2_fS2_fjLj4096ELj1ELj1ELj4ELj16ENS_18Kernel_traits_baseILj4096ES2_S2_fS2_fjLj128EEEEELb0ELb1ELb0EEEvNS_9FwdParamsE,(.L_x_17990 - _ZN10layer_norm31ln_parallel_residual_fwd_kernelINS_13Kernel_traitsI6__halfS2_fS2_fjLj4096ELj1ELj1ELj4ELj16ENS_18Kernel_traits_baseILj4096ES2_S2_fS2_fjLj128EEEEELb0ELb1ELb0EEEvNS_9FwdParamsE)
        .other          _ZN10layer_norm31ln_parallel_residual_fwd_kernelINS_13Kernel_traitsI6__halfS2_fS2_fjLj4096ELj1ELj1ELj4ELj16ENS_18Kernel_traits_baseILj4096ES2_S2_fS2_fjLj128EEEEELb0ELb1ELb0EEEvNS_9FwdParamsE,@"STO_CUDA_ENTRY STV_DEFAULT"
_ZN10layer_norm31ln_parallel_residual_fwd_kernelINS_13Kernel_traitsI6__halfS2_fS2_fjLj4096ELj1ELj1ELj4ELj16ENS_18Kernel_traits_baseILj4096ES2_S2_fS2_fjLj128EEEEELb0ELb1ELb0EEEvNS_9FwdParamsE:
.text._ZN10layer_norm31ln_parallel_residual_fwd_kernelINS_13Kernel_traitsI6__halfS2_fS2_fjLj4096ELj1ELj1ELj4ELj16ENS_18Kernel_traits_baseILj4096ES2_S2_fS2_fjLj128EEEEELb0ELb1ELb0EEEvNS_9FwdParamsE:
        /* <DEDUP_REMOVED lines=50> */
.L_x_10670:
        /* <DEDUP_REMOVED lines=9> */
[----:B------:R-:W-:-:S03]  /*03b0*/  @P0 LOP3.LUT R45, R45, 0x80, RZ, 0xfc, !PT ;  /* 0x000000802d2d0812 */ /* 0x000fc600078efcff */
[----:B------:R-:W-:Y:S02]  /*03c0*/  HFMA2 R26, -RZ, RZ, 0, 0 ;  /* 0x00000000ff1a7431 */ /* 0x000fe400000001ff */
[----:B------:R-:W-:Y:S01]  /*03d0*/  HFMA2 R10, -RZ, RZ, 0, 0 ;  /* 0x00000000ff0a7431 */ /* 0x000fe200000001ff */
[----:B------:R0:W5:Y:S01]  /*03e0*/  @P0 LDG.E.128 R4, desc[UR8][R8.64] ;  /* 0x0000000808040981 */ /* 0x000162000c1e1d00 */
[C---:B-1----:R-:W-:Y:S01]  /*03f0*/  @P1 IMAD.WIDE.U32 R36, R45.reuse, 0x10, R16 ;  /* 0x000000102d241825 */ /* 0x042fe200078e0010 */
[----:B------:R-:W-:-:S04]  /*0400*/  @P1 IADD3 R45, PT, PT, R45, 0x80, RZ ;  /* 0x000000802d2d1810 */ /* 0x000fc80007ffe0ff */
[----:B------:R1:W5:Y:S01]  /*0410*/  @P1 LDG.E.128 R12, desc[UR8][R36.64] ;  /* 0x00000008240c1981 */ /* 0x000362000c1e1d00 */
[C---:B--2---:R-:W-:Y:S01]  /*0420*/  @P2 IMAD.WIDE.U32 R38, R45.reuse, 0x10, R24 ;  /* 0x000000102d262825 */ /* 0x044fe200078e0018 */
[----:B------:R-:W-:-:S04]  /*0430*/  @P2 IADD3 R45, PT, PT, R45, 0x80, RZ ;  /* 0x000000802d2d2810 */ /* 0x000fc80007ffe0ff */
[----:B------:R1:W5:Y:S01]  /*0440*/  @P2 LDG.E.128 R20, desc[UR8][R38.64] ;  /* 0x0000000826142981 */ /* 0x000362000c1e1d00 */
[----:B---3--:R-:W-:-:S05]  /*0450*/  @P3 IMAD.WIDE.U32 R2, R45, 0x10, R40 ;  /* 0x000000102d023825 */ /* 0x008fca00078e0028 */
[----:B------:R1:W5:Y:S01]  /*0460*/  @P3 LDG.E.128 R28, desc[UR8][R2.64] ;  /* 0x00000008021c3981 */ /* 0x000362000c1e1d00 */
[----:B------:R-:W-:Y:S02]  /*0470*/  CS2R R24, SRZ ;  /* 0x0000000000187805 */ /* 0x000fe4000001ff00 */
[----:B------:R-:W-:Y:S02]  /*0480*/  MOV R18, RZ ;  /* 0x000000ff00127202 */ /* 0x000fe40000000f00 */
[----:B------:R-:W-:Y:S02]  /*0490*/  CS2R R16, SRZ ;  /* 0x0000000000107805 */ /* 0x000fe4000001ff00 */
[----:B0-----:R-:W-:Y:S02]  /*04a0*/  CS2R R8, SRZ ;  /* 0x0000000000087805 */ /* 0x001fe4000001ff00 */
[----:B------:R-:W-:Y:S02]  /*04b0*/  @P0 MOV R11, RZ ;  /* 0x000000ff000b0202 */ /* 0x000fe40000000f00 */
[----:B------:R-:W-:-:S02]  /*04c0*/  @P3 CS2R R34, SRZ ;  /* 0x0000000000223805 */ /* 0x000fc4000001ff00 */
[----:B------:R-:W-:Y:S02]  /*04d0*/  @P3 CS2R R32, SRZ ;  /* 0x0000000000203805 */ /* 0x000fe4000001ff00 */
[----:B------:R-:W-:Y:S02]  /*04e0*/  @P1 MOV R19, RZ ;  /* 0x000000ff00131202 */ /* 0x000fe40000000f00 */
[----:B-1----:R-:W-:-:S07]  /*04f0*/  @P2 MOV R27, RZ ;  /* 0x000000ff001b2202 */ /* 0x002fce0000000f00 */
.L_x_10671:
[----:B------:R-:W-:Y:S05]  /*0500*/  BSYNC.RECONVERGENT B0 ;  /* 0x0000000000007941 */ /* 0x000fea0003800200 */
.L_x_10669:
[----:B------:R-:W0:Y:S02]  /*0510*/  LDCU UR4, c[0x0][0x384] ;  /* 0x00007080ff0477ac */ /* 0x000e240008000800 */
[----:B0-----:R-:W-:-:S06]  /*0520*/  UISETP.GE.AND UP0, UPT, UR6, UR4, UPT ;  /* 0x000000040600728c */ /* 0x001fcc000bf06270 */
[----:B------:R-:W-:-:S13]  /*0530*/  PLOP3.LUT P1, PT, PT, PT, UP0, 0x80, 0x8 ;  /* 0x000000000008781c */ /* 0x000fda0003f2f008 */
[----:B------:R-:W-:Y:S05]  /*0540*/  @P1 EXIT ;  /* 0x000000000000194d */ /* 0x000fea0003800000 */
[----:B------:R-:W-:Y:S01]  /*0550*/  SHF.R.S32.HI R42, RZ, 0x3, R42 ;  /* 0x00000003ff2a7819 */ /* 0x000fe2000001142a */
[----:B------:R-:W0:Y:S03]  /*0560*/  LDCU UR15, c[0x0][0x388] ;  /* 0x00007100ff0f77ac */ /* 0x000e260008000800 */
[C---:B------:R-:W-:Y:S01]  /*0570*/  LOP3.LUT R2, R42.reuse, 0x7f, RZ, 0xc0, !PT ;  /* 0x0000007f2a027812 */ /* 0x040fe200078ec0ff */
[----:B------:R-:W1:Y:S01]  /*0580*/  LDCU.U8 UR7, c[0x0][0x410] ;  /* 0x00008200ff0777ac */ /* 0x000e620008000000 */
        /* <DEDUP_REMOVED lines=16> */
.L_x_10708:
[----:B0-----:R-:W-:Y:S01]  /*0690*/  UIMAD UR4, UR6, UR15, URZ ;  /* 0x0000000f060472a4 */ /* 0x001fe2000f8e02ff */
[----:B------:R-:W-:Y:S03]  /*06a0*/  BSSY.RECONVERGENT B0, `(.L_x_10672) ;  /* 0x0000076000007945 */ /* 0x000fe60003800200 */
[----:B------:R-:W-:-:S04]  /*06b0*/  USHF.R.S32.HI UR5, URZ, 0x1f, UR4 ;  /* 0x0000001fff057899 */ /* 0x000fc80008011404 */
[----:B------:R-:W-:-:S06]  /*06c0*/  ULEA.HI UR5, UR5, UR4, URZ, 0x3 ;  /* 0x0000000405057291 */ /* 0x000fcc000f8f18ff */
[----:B------:R-:W-:-:S04]  /*06d0*/  MOV R2, UR5 ;  /* 0x0000000500027c02 */ /* 0x000fc80008000f00 */
[----:B------:R-:W-:-:S04]  /*06e0*/  LEA.HI.SX32 R2, R2, R85, 0x1d ;  /* 0x0000005502027211 */ /* 0x000fc800078feaff */
[----:B-1234-:R-:W-:Y:S01]  /*06f0*/  MOV R80, R2 ;  /* 0x0000000200507202 */ /* 0x01efe20000000f00 */
        /* <DEDUP_REMOVED lines=30> */
.L_x_10675:
        /* <DEDUP_REMOVED lines=17> */
.L_x_10674:
        /* <DEDUP_REMOVED lines=9> */
[----:B------:R-:W-:-:S02]  /*0a80*/  HADD2.F32 R80, -RZ, R53.H1_H1 ;  /* 0x30000035ff507230 */ /* 0x000fc40000004100 */
[--C-:B------:R-:W-:Y:S02]  /*0a90*/  HADD2.F32 R83, -RZ, R54.reuse.H0_H0 ;  /* 0x20000036ff537230 */ /* 0x100fe40000004100 */
[----:B------:R-:W-:Y:S01]  /*0aa0*/  FADD.FTZ R49, R52, R49 ;  /* 0x0000003134317221 */ /* 0x000fe20000010000 */
        /* <DEDUP_REMOVED lines=16> */
.L_x_10677:
        /* <DEDUP_REMOVED lines=17> */
[----:B------:R-:W-:Y:S01]  /*0cc0*/  FADD.FTZ R55, R80, R51 ;  /* 0x0000003350377221 */ /* 0x000fe20000010000 */
[----:B------:R-:W-:Y:S02]  /*0cd0*/  HADD2.F32 R81, -RZ, R38.H1_H1 ;  /* 0x30000026ff517230 */ /* 0x000fe40000004100 */
[----:B------:R-:W-:Y:S01]  /*0ce0*/  FADD.FTZ R51, R43, R54 ;  /* 0x000000362b337221 */ /* 0x000fe20000010000 */
        /* <DEDUP_REMOVED lines=12> */
.L_x_10676:
[----:B------:R-:W0:Y:S01]  /*0db0*/  LDC.64 R82, c[0x0][0x3a8] ;  /* 0x0000ea00ff527b82 */ /* 0x000e220000000a00 */
[C---:B------:R-:W-:Y:S01]  /*0dc0*/  IADD3 R80, PT, PT, R2.reuse, 0x80, RZ ;  /* 0x0000008002507810 */ /* 0x040fe20007ffe0ff */
[----:B0-----:R-:W-:-:S05]  /*0dd0*/  IMAD.WIDE.U32 R82, R2, 0x20, R82 ;  /* 0x0000002002527825 */ /* 0x001fca00078e0052 */
[----:B------:R0:W-:Y:S04]  /*0de0*/  STG.E.128 desc[UR8][R82.64], R48 ;  /* 0x0000003052007986 */ /* 0x0001e8000c101d08 */
[----:B------:R0:W-:Y:S02]  /*0df0*/  STG.E.128 desc[UR8][R82.64+0x10], R52 ;  /* 0x0000103452007986 */ /* 0x0001e4000c101d08 */
.L_x_10673:
[----:B--234-:R-:W-:Y:S05]  /*0e00*/  BSYNC.RECONVERGENT B0 ;  /* 0x0000000000007941 */ /* 0x01cfea0003800200 */
.L_x_10672:
        /* <DEDUP_REMOVED lines=21> */
[----:B------:R-:W-:Y:S02]  /*0f60*/  HADD2.F32 R59, -RZ, R61.H0_H0 ;  /* 0x2000003dff3b7230 */ /* 0x000fe40000004100 */
[----:B------:R-:W-:Y:S02]  /*0f70*/  HADD2.F32 R60, -RZ, R37.H0_H0 ;  /* 0x20000025ff3c7230 */ /* 0x000fe40000004100 */
[----:B------:R-:W-:Y:S02]  /*0f80*/  HADD2.F32 R56, -RZ, R36.H0_H0 ;  /* 0x20000024ff387230 */ /* 0x000fe40000004100 */
[----:B------:R-:W-:-:S02]  /*0f90*/  HADD2.F32 R61, -RZ, R61.H1_H1 ;  /* 0x3000003dff3d7230 */ /* 0x000fc40000004100 */
[----:B------:R-:W-:Y:S01]  /*0fa0*/  FADD.FTZ R59, R60, R59 ;  /* 0x0000003b3c3b7221 */ /* 0x000fe20000010000 */
[----:B------:R-:W-:Y:S02]  /*0fb0*/  HADD2.F32 R60, -RZ, R37.H1_H1 ;  /* 0x30000025ff3c7230 */ /* 0x000fe40000004100 */
[----:B------:R-:W-:Y:S01]  /*0fc0*/  FADD.FTZ R57, R56, R57 ;  /* 0x0000003938397221 */ /* 0x000fe20000010000 */
[----:B------:R-:W-:Y:S02]  /*0fd0*/  HADD2.F32 R81, -RZ, R36.H1_H1 ;  /* 0x30000024ff517230 */ /* 0x000fe40000004100 */
[----:B------:R-:W-:Y:S02]  /*0fe0*/  HADD2.F32 R56, -RZ, R62.H0_H0 ;  /* 0x2000003eff387230 */ /* 0x000fe40000004100 */
[----:B------:R-:W-:Y:S01]  /*0ff0*/  FADD.FTZ R60, R60, R61 ;  /* 0x0000003d3c3c7221 */ /* 0x000fe20000010000 */
[----:B0-----:R-:W-:Y:S02]  /*1000*/  HADD2.F32 R83, -RZ, R38.H0_H0 ;  /* 0x20000026ff537230 */ /* 0x001fe40000004100 */
[----:B------:R-:W-:Y:S01]  /*1010*/  FADD.FTZ R58, R81, R58 ;  /* 0x0000003a513a7221 */ /* 0x000fe20000010000 */
[----:B------:R-:W-:-:S02]  /*1020*/  HADD2.F32 R81, -RZ, R63.H0_H0 ;  /* 0x2000003fff517230 */ /* 0x000fc40000004100 */
[----:B------:R-:W-:Y:S02]  /*1030*/  HADD2.F32 R62, -RZ, R62.H1_H1 ;  /* 0x3000003eff3e7230 */ /* 0x000fe40000004100 */
[----:B------:R-:W-:Y:S01]  /*1040*/  FADD.FTZ R61, R83, R56 ;  /* 0x00000038533d7221 */ /* 0x000fe20000010000 */
[----:B------:R-:W-:Y:S02]  /*1050*/  HADD2.F32 R56, -RZ, R39.H0_H0 ;  /* 0x20000027ff387230 */ /* 0x000fe40000004100 */
[----:B------:R-:W-:Y:S02]  /*1060*/  HADD2.F32 R83, -RZ, R38.H1_H1 ;  /* 0x30000026ff537230 */ /* 0x000fe40000004100 */
        /* <DEDUP_REMOVED lines=14> */
.L_x_10681:
[----:B-1---5:R-:W-:Y:S02]  /*1150*/  HADD2.F32 R56, -RZ, R60.H0_H0 ;  /* 0x2000003cff387230 */ /* 0x022fe40000004100 */
        /* <DEDUP_REMOVED lines=11> */
[----:B0-----:R-:W-:Y:S02]  /*1210*/  HADD2.F32 R82, -RZ, R38.H0_H0 ;  /* 0x20000026ff527230 */ /* 0x001fe40000004100 */
[----:B------:R-:W-:Y:S01]  /*1220*/  FADD.FTZ R59, R60, R59 ;  /* 0x0000003b3c3b7221 */ /* 0x000fe20000010000 */
[----:B------:R-:W-:-:S02]  /*1230*/  HADD2.F32 R62, -RZ, R62.H1_H1 ;  /* 0x3000003eff3e7230 */ /* 0x000fc40000004100 */
[--C-:B------:R-:W-:Y:S02]  /*1240*/  HADD2.F32 R81, -RZ, R63.reuse.H0_H0 ;  /* 0x2000003fff517230 */ /* 0x100fe40000004100 */
[----:B------:R-:W-:Y:S01]  /*1250*/  FADD.FTZ R60, R82, R61 ;  /* 0x0000003d523c7221 */ /* 0x000fe20000010000 */
[----:B------:R-:W-:Y:S02]  /*1260*/  HADD2.F32 R61, -RZ, R38.H1_H1 ;  /* 0x30000026ff3d7230 */ /* 0x000fe40000004100 */
[----:B------:R-:W-:Y:S02]  /*1270*/  HADD2.F32 R63, -RZ, R63.H1_H1 ;  /* 0x3000003fff3f7230 */ /* 0x000fe40000004100 */
[--C-:B------:R-:W-:Y:S02]  /*1280*/  HADD2.F32 R82, -RZ, R39.reuse.H0_H0 ;  /* 0x20000027ff527230 */ /* 0x100fe40000004100 */
[----:B------:R-:W-:Y:S01]  /*1290*/  FADD.FTZ R61, R61, R62 ;  /* 0x0000003e3d3d7221 */ /* 0x000fe20000010000 */
[----:B------:R-:W-:-:S02]  /*12a0*/  HADD2.F32 R86, -RZ, R39.H1_H1 ;  /* 0x30000027ff567230 */ /* 0x000fc40000004100 */
[----:B------:R-:W-:-:S03]  /*12b0*/  FADD.FTZ R62, R82, R81 ;  /* 0x00000051523e7221 */ /* 0x000fc60000010000 */
[----:B------:R-:W-:Y:S01]  /*12c0*/  FADD.FTZ R63, R86, R63 ;  /* 0x0000003f563f7221 */ /* 0x000fe20000010000 */
[----:B------:R-:W-:Y:S06]  /*12d0*/  BRA `(.L_x_10682) ;  /* 0x0000000000687947 */ /* 0x000fec0003800000 */
.L_x_10680:
        /* <DEDUP_REMOVED lines=18> */
.L_x_10683:
        /* <DEDUP_REMOVED lines=8> */
.L_x_10682:
[----:B0-----:R-:W0:Y:S02]  /*1480*/  LDC.64 R82, c[0x0][0x3a8] ;  /* 0x0000ea00ff527b82 */ /* 0x001e240000000a00 */
[C---:B0-----:R-:W-:Y:S01]  /*1490*/  IMAD.WIDE.U32 R82, R80.reuse, 0x20, R82 ;  /* 0x0000002050527825 */ /* 0x041fe200078e0052 */
[----:B------:R-:W-:-:S04]  /*14a0*/  IADD3 R80, PT, PT, R80, 0x80, RZ ;  /* 0x0000008050507810 */ /* 0x000fc80007ffe0ff */
[----:B------:R1:W-:Y:S04]  /*14b0*/  STG.E.128 desc[UR8][R82.64], R56 ;  /* 0x0000003852007986 */ /* 0x0003e8000c101d08 */
[----:B------:R1:W-:Y:S02]  /*14c0*/  STG.E.128 desc[UR8][R82.64+0x10], R60 ;  /* 0x0000103c52007986 */ /* 0x0003e4000c101d08 */
.L_x_10679:
[----:B------:R-:W-:Y:S05]  /*14d0*/  BSYNC.RECONVERGENT B0 ;  /* 0x0000000000007941 */ /* 0x000fea0003800200 */
.L_x_10678:
        /* <DEDUP_REMOVED lines=52> */
.L_x_10687:
        /* <DEDUP_REMOVED lines=25> */
.L_x_10686:
        /* <DEDUP_REMOVED lines=18> */
.L_x_10689:
        /* <DEDUP_REMOVED lines=8> */
.L_x_10688:
[----:B------:R-:W0:Y:S02]  /*1b50*/  LDC.64 R82, c[0x0][0x3a8] ;  /* 0x0000ea00ff527b82 */ /* 0x000e240000000a00 */
[C---:B0-----:R-:W-:Y:S01]  /*1b60*/  IMAD.WIDE.U32 R82, R80.reuse, 0x20, R82 ;  /* 0x0000002050527825 */ /* 0x041fe200078e0052 */
[----:B------:R-:W-:-:S04]  /*1b70*/  IADD3 R80, PT, PT, R80, 0x80, RZ ;  /* 0x0000008050507810 */ /* 0x000fc80007ffe0ff */
[----:B------:R2:W-:Y:S04]  /*1b80*/  STG.E.128 desc[UR8][R82.64], R64 ;  /* 0x0000004052007986 */ /* 0x0005e8000c101d08 */
[----:B------:R2:W-:Y:S02]  /*1b90*/  STG.E.128 desc[UR8][R82.64+0x10], R68 ;  /* 0x0000104452007986 */ /* 0x0005e4000c101d08 */
.L_x_10685:
[----:B------:R-:W-:Y:S05]  /*1ba0*/  BSYNC.RECONVERGENT B0 ;  /* 0x0000000000007941 */ /* 0x000fea0003800200 */
.L_x_10684:
        /* <DEDUP_REMOVED lines=31> */
[----:B-12---:R-:W-:Y:S02]  /*1da0*/  HADD2.F32 R83, -RZ, R38.H0_H0 ;  /* 0x20000026ff537230 */ /* 0x006fe40000004100 */
        /* <DEDUP_REMOVED lines=20> */
.L_x_10693:
[----:B---3-5:R-:W-:Y:S02]  /*1ef0*/  HADD2.F32 R72, -RZ, R76.H0_H0 ;  /* 0x2000004cff487230 */ /* 0x028fe40000004100 */
        /* <DEDUP_REMOVED lines=11> */
[----:B-12---:R-:W-:Y:S02]  /*1fb0*/  HADD2.F32 R82, -RZ, R38.H0_H0 ;  /* 0x20000026ff527230 */ /* 0x006fe40000004100 */
        /* <DEDUP_REMOVED lines=12> */
.L_x_10692:
        /* <DEDUP_REMOVED lines=18> */
.L_x_10695:
        /* <DEDUP_REMOVED lines=8> */
.L_x_10694:
[----:B-12---:R-:W0:Y:S02]  /*2220*/  LDC.64 R82, c[0x0][0x3a8] ;  /* 0x0000ea00ff527b82 */ /* 0x006e240000000a00 */
[----:B0-----:R-:W-:-:S05]  /*2230*/  IMAD.WIDE.U32 R80, R80, 0x20, R82 ;  /* 0x0000002050507825 */ /* 0x001fca00078e0052 */
[----:B------:R3:W-:Y:S04]  /*2240*/  STG.E.128 desc[UR8][R80.64], R72 ;  /* 0x0000004850007986 */ /* 0x0007e8000c101d08 */
[----:B------:R3:W-:Y:S02]  /*2250*/  STG.E.128 desc[UR8][R80.64+0x10], R76 ;  /* 0x0000104c50007986 */ /* 0x0007e4000c101d08 */
.L_x_10691:
[----:B------:R-:W-:Y:S05]  /*2260*/  BSYNC.RECONVERGENT B0 ;  /* 0x0000000000007941 */ /* 0x000fea0003800200 */
.L_x_10690:
[----:B---3--:R-:W-:Y:S01]  /*2270*/  FADD.FTZ R80, RZ, R48 ;  /* 0x00000030ff507221 */ /* 0x008fe20000010000 */
        /* <DEDUP_REMOVED lines=135> */
.L_x_10697:
[----:B------:R-:W-:Y:S05]  /*2af0*/  BSYNC.RECONVERGENT B0 ;  /* 0x0000000000007941 */ /* 0x000fea0003800200 */
.L_x_10696:
        /* <DEDUP_REMOVED lines=13> */
.L_x_10699:
[----:B------:R-:W-:Y:S05]  /*2bd0*/  BSYNC.RECONVERGENT B0 ;  /* 0x0000000000007941 */ /* 0x000fea0003800200 */
.L_x_10698:
[----:B------:R-:W1:Y:S01]  /*2be0*/  SHFL.DOWN PT, R82, R87, 0x2, 0x1f ;  /* 0x08401f0057527f89 */ /* 0x000e6200000e0000 */
[-C--:B------:R-:W-:Y:S01]  /*2bf0*/  I2FP.F32.S32 R89, R87.reuse ;  /* 0x0000005700597245 */ /* 0x080fe20000201400 */
[----:B------:R-:W-:Y:S01]  /*2c00*/  BSSY.RECONVERGENT B0, `(.L_x_10700) ;  /* 0x0000065000007945 */ /* 0x000fe20003800200 */
[----:B------:R-:W-:Y:S01]  /*2c10*/  ISETP.NE.AND P1, PT, R85, RZ, PT ;  /* 0x000000ff5500720c */ /* 0x000fe20003f25270 */
[----:B0-----:R-:W0:Y:S01]  /*2c20*/  SHFL.DOWN PT, R83, R80, 0x2, 0x1f ;  /* 0x08401f0050537f89 */ /* 0x001e2200000e0000 */
[----:B------:R-:W-:Y:S02]  /*2c30*/  ISETP.NE.AND P5, PT, RZ, UR7, PT ;  /* 0x00000007ff007c0c */ /* 0x000fe4000bfa5270 */
        /* <DEDUP_REMOVED lines=34> */
[----:B------:R3:W2:Y:S01]  /*2e60*/  SHFL.IDX PT, R81, R88, RZ, 0x1f ;  /* 0x00001fff58517589 */ /* 0x0006a200000e0000 */
[C---:B0-----:R-:W-:Y:S01]  /*2e70*/  FMUL.FTZ R80, R87.reuse, R87 ;  /* 0x0000005757507220 */ /* 0x041fe20000410000 */
[----:B---3--:R-:W-:-:S04]  /*2e80*/  FSEL R88, R87, RZ, !P5 ;  /* 0x000000ff57587208 */ /* 0x008fc80006800000 */
[----:B------:R-:W-:Y:S01]  /*2e90*/  FSEL R89, R80, RZ, P5 ;  /* 0x000000ff50597208 */ /* 0x000fe20002800000 */
[----:B--2---:R-:W-:Y:S01]  /*2ea0*/  FFMA.FTZ R86, R81, UR14, R86 ;  /* 0x0000000e51567c23 */ /* 0x004fe20008010056 */
[----:B------:R-:W-:Y:S01]  /*2eb0*/  R2UR UR4, R88 ;  /* 0x00000000580472ca */ /* 0x000fe200000e0000 */
[----:B------:R-:W0:Y:S02]  /*2ec0*/  @!P1 LDC.64 R80, c[0x0][0x3c8] ;  /* 0x0000f200ff509b82 */ /* 0x000e240000000a00 */
[----:B------:R-:W-:Y:S01]  /*2ed0*/  FADD.FTZ R86, R86, R89 ;  /* 0x0000005956567221 */ /* 0x000fe20000010000 */
[----:B------:R-:W-:-:S05]  /*2ee0*/  MOV R89, UR6 ;  /* 0x0000000600597c02 */ /* 0x000fca0008000f00 */
[----:B------:R-:W2:Y:S01]  /*2ef0*/  MUFU.RSQ R86, R86 ;  /* 0x0000005600567308 */ /* 0x000ea20000001400 */
[----:B-1----:R-:W-:-:S05]  /*2f00*/  @!P1 IMAD.WIDE R82, R89, 0x4, R82 ;  /* 0x0000000459529825 */ /* 0x002fca00078e0252 */
[----:B------:R1:W-:Y:S01]  /*2f10*/  @!P1 STG.E desc[UR8][R82.64], R87 ;  /* 0x0000005752009986 */ /* 0x0003e2000c101908 */
[----:B0-----:R-:W-:-:S05]  /*2f20*/  @!P1 IMAD.WIDE R80, R91, 0x4, R80 ;  /* 0x000000045b509825 */ /* 0x001fca00078e0250 */
[----:B--2---:R1:W-:Y:S01]  /*2f30*/  @!P1 STG.E desc[UR8][R80.64], R86 ;  /* 0x0000005650009986 */ /* 0x0043e2000c101908 */
[----:B------:R-:W-:Y:S05]  /*2f40*/  @!P0 BRA `(.L_x_10701) ;  /* 0x0000000000c08947 */ /* 0x000fea0003800000 */
[----:B-1----:R-:W-:Y:S01]  /*2f50*/  FADD.FTZ R81, R48, -UR4 ;  /* 0x8000000430517e21 */ /* 0x002fe20008010000 */
[----:B-----5:R-:W-:Y:S02]  /*2f60*/  HADD2.F32 R80, -RZ, R4.H0_H0 ;  /* 0x20000004ff507230 */ /* 0x020fe40000004100 */
[----:B------:R-:W-:Y:S01]  /*2f70*/  FADD.FTZ R91, R55, -UR4 ;  /* 0x80000004375b7e21 */ /* 0x000fe20008010000 */
[--C-:B------:R-:W-:Y:S02]  /*2f80*/  HADD2.F32 R82, -RZ, R8.reuse.H0_H0 ;  /* 0x20000008ff527230 */ /* 0x100fe40000004100 */
[C---:B------:R-:W-:Y:S01]  /*2f90*/  FMUL.FTZ R81, R86.reuse, R81 ;  /* 0x0000005156517220 */ /* 0x040fe20000410000 */
[----:B------:R-:W-:Y:S02]  /*2fa0*/  HADD2.F32 R83, -RZ, R8.H1_H1 ;  /* 0x30000008ff537230 */ /* 0x000fe40000004100 */
[----:B------:R-:W-:Y:S01]  /*2fb0*/  FMUL.FTZ R91, R86, R91 ;  /* 0x0000005b565b7220 */ /* 0x000fe20000410000 */
[----:B------:R-:W-:-:S02]  /*2fc0*/  HADD2.F32 R88, -RZ, R9.H0_H0 ;  /* 0x20000009ff587230 */ /* 0x000fc40000004100 */
[----:B------:R-:W-:Y:S01]  /*2fd0*/  FFMA.FTZ R87, R81, R80, R82 ;  /* 0x0000005051577223 */ /* 0x000fe20000010052 */
[----:B------:R-:W-:Y:S01]  /*2fe0*/  FADD.FTZ R81, R49, -UR4 ;  /* 0x8000000431517e21 */ /* 0x000fe20008010000 */
[----:B------:R-:W-:Y:S02]  /*2ff0*/  HADD2.F32 R82, -RZ, R5.H0_H0 ;  /* 0x20000005ff527230 */ /* 0x000fe40000004100 */
[----:B------:R-:W-:Y:S02]  /*3000*/  HADD2.F32 R89, -RZ, R10.H0_H0 ;  /* 0x2000000aff597230 */ /* 0x000fe40000004100 */
[----:B------:R-:W-:Y:S01]  /*3010*/  FMUL.FTZ R80, R86, R81 ;  /* 0x0000005156507220 */ /* 0x000fe20000410000 */
[----:B------:R-:W-:Y:S02]  /*3020*/  HADD2.F32 R81, -RZ, R4.H1_H1 ;  /* 0x30000004ff517230 */ /* 0x000fe40000004100 */
[----:B------:R-:W-:Y:S02]  /*3030*/  HADD2.F32 R90, -RZ, R6.H1_H1 ;  /* 0x30000006ff5a7230 */ /* 0x000fe40000004100 */
[----:B------:R-:W-:-:S02]  /*3040*/  HADD2.F32 R92, -RZ, R10.H1_H1 ;  /* 0x3000000aff5c7230 */ /* 0x000fc40000004100 */
[----:B------:R-:W-:Y:S01]  /*3050*/  FFMA.FTZ R80, R80, R81, R83 ;  /* 0x0000005150507223 */ /* 0x000fe20000010053 */
[----:B------:R-:W-:Y:S01]  /*3060*/  FADD.FTZ R81, R50, -UR4 ;  /* 0x8000000432517e21 */ /* 0x000fe20008010000 */
[----:B------:R-:W-:-:S03]  /*3070*/  FADD.FTZ R83, R51, -UR4 ;  /* 0x8000000433537e21 */ /* 0x000fc60008010000 */
[C---:B------:R-:W-:Y:S01]  /*3080*/  FMUL.FTZ R81, R86.reuse, R81 ;  /* 0x0000005156517220 */ /* 0x040fe20000410000 */
[----:B------:R-:W-:Y:S01]  /*3090*/  FMUL.FTZ R83, R86, R83 ;  /* 0x0000005356537220 */ /* 0x000fe20000410000 */
[----:B------:R-:W-:Y:S02]  /*30a0*/  F2FP.F16.F32.PACK_AB R80, R80, R87 ;  /* 0x000000575050723e */ /* 0x000fe400000000ff */
[----:B------:R-:W-:Y:S01]  /*30b0*/  FFMA.FTZ R81, R81, R82, R88 ;  /* 0x0000005251517223 */ /* 0x000fe20000010058 */
[----:B------:R-:W-:Y:S02]  /*30c0*/  HADD2.F32 R88, -RZ, R5.H1_H1 ;  /* 0x30000005ff587230 */ /* 0x000fe40000004100 */
[----:B------:R-:W-:-:S05]  /*30d0*/  HADD2.F32 R82, -RZ, R9.H1_H1 ;  /* 0x30000009ff527230 */ /* 0x000fca0000004100 */
[----:B------:R-:W-:Y:S01]  /*30e0*/  FFMA.FTZ R88, R83, R88, R82 ;  /* 0x0000005853587223 */ /* 0x000fe20000010052 */
[----:B------:R-:W-:-:S04]  /*30f0*/  FADD.FTZ R83, R52, -UR4 ;  /* 0x8000000434537e21 */ /* 0x000fc80008010000 */
[----:B------:R-:W-:Y:S01]  /*3100*/  FMUL.FTZ R82, R86, R83 ;  /* 0x0000005356527220 */ /* 0x000fe20000410000 */
[----:B------:R-:W-:Y:S01]  /*3110*/  HADD2.F32 R83, -RZ, R6.H0_H0 ;  /* 0x20000006ff537230 */ /* 0x000fe20000004100 */
[----:B------:R-:W-:-:S04]  /*3120*/  F2FP.F16.F32.PACK_AB R81, R88, R81 ;  /* 0x000000515851723e */ /* 0x000fc800000000ff */
[----:B------:R-:W-:Y:S01]  /*3130*/  FFMA.FTZ R82, R82, R83, R89 ;  /* 0x0000005352527223 */ /* 0x000fe20000010059 */
[----:B------:R-:W-:-:S04]  /*3140*/  FADD.FTZ R83, R53, -UR4 ;  /* 0x8000000435537e21 */ /* 0x000fc80008010000 */
[----:B------:R-:W-:-:S04]  /*3150*/  FMUL.FTZ R83, R86, R83 ;  /* 0x0000005356537220 */ /* 0x000fc80000410000 */
[----:B------:R-:W-:Y:S01]  /*3160*/  FFMA.FTZ R89, R83, R90, R92 ;  /* 0x0000005a53597223 */ /* 0x000fe2000001005c */
[----:B------:R-:W-:Y:S01]  /*3170*/  FADD.FTZ R83, R54, -UR4 ;  /* 0x8000000436537e21 */ /* 0x000fe20008010000 */
[----:B------:R-:W-:Y:S02]  /*3180*/  HADD2.F32 R90, -RZ, R7.H0_H0 ;  /* 0x20000007ff5a7230 */ /* 0x000fe40000004100 */
[----:B------:R-:W-:Y:S01]  /*3190*/  HADD2.F32 R92, -RZ, R11.H0_H0 ;  /* 0x2000000bff5c7230 */ /* 0x000fe20000004100 */
[----:B------:R-:W-:Y:S01]  /*31a0*/  F2FP.F16.F32.PACK_AB R82, R89, R82 ;  /* 0x000000525952723e */ /* 0x000fe200000000ff */
[----:B------:R-:W-:Y:S01]  /*31b0*/  FMUL.FTZ R83, R86, R83 ;  /* 0x0000005356537220 */ /* 0x000fe20000410000 */
[----:B------:R-:W0:Y:S03]  /*31c0*/  LDC.64 R88, c[0x0][0x428] ;  /* 0x00010a00ff587b82 */ /* 0x000e260000000a00 */
[----:B------:R-:W-:Y:S01]  /*31d0*/  FFMA.FTZ R83, R83, R90, R92 ;  /* 0x0000005a53537223 */ /* 0x000fe2000001005c */
[----:B------:R-:W-:-:S02]  /*31e0*/  HADD2.F32 R90, -RZ, R7.H1_H1 ;  /* 0x30000007ff5a7230 */ /* 0x000fc40000004100 */
[----:B------:R-:W-:-:S05]  /*31f0*/  HADD2.F32 R92, -RZ, R11.H1_H1 ;  /* 0x3000000bff5c7230 */ /* 0x000fca0000004100 */
[----:B------:R-:W-:-:S05]  /*3200*/  FFMA.FTZ R90, R91, R90, R92 ;  /* 0x0000005a5b5a7223 */ /* 0x000fca000001005c */
[----:B------:R-:W-:Y:S01]  /*3210*/  F2FP.F16.F32.PACK_AB R83, R90, R83 ;  /* 0x000000535a53723e */ /* 0x000fe200000000ff */
[C---:B0-----:R-:W-:Y:S01]  /*3220*/  IMAD.WIDE.U32 R88, R2.reuse, 0x10, R88 ;  /* 0x0000001002587825 */ /* 0x041fe200078e0058 */
[----:B------:R-:W-:-:S04]  /*3230*/  IADD3 R2, PT, PT, R2, 0x80, RZ ;  /* 0x0000008002027810 */ /* 0x000fc80007ffe0ff */
[----:B------:R0:W-:Y:S03]  /*3240*/  STG.E.128 desc[UR8][R88.64], R80 ;  /* 0x0000005058007986 */ /* 0x0001e6000c101d08 */
.L_x_10701:
[----:B------:R-:W-:Y:S05]  /*3250*/  BSYNC.RECONVERGENT B0 ;  /* 0x0000000000007941 */ /* 0x000fea0003800200 */
.L_x_10700:
[----:B------:R-:W-:Y:S04]  /*3260*/  BSSY.RECONVERGENT B0, `(.L_x_10702) ;  /* 0x0000032000007945 */ /* 0x000fe80003800200 */
[----:B------:R-:W-:Y:S05]  /*3270*/  @!P2 BRA `(.L_x_10703) ;  /* 0x0000000000c0a947 */ /* 0x000fea0003800000 */
[----:B01----:R-:W-:Y:S01]  /*3280*/  FADD.FTZ R81, R56, -UR4 ;  /* 0x8000000438517e21 */ /* 0x003fe20008010000 */
        /* <DEDUP_REMOVED lines=47> */
.L_x_10703:
[----:B------:R-:W-:Y:S05]  /*3580*/  BSYNC.RECONVERGENT B0 ;  /* 0x0000000000007941 */ /* 0x000fea0003800200 */
.L_x_10702:
[----:B------:R-:W-:Y:S04]  /*3590*/  BSSY.RECONVERGENT B0, `(.L_x_10704) ;  /* 0x0000032000007945 */ /* 0x000fe80003800200 */
[----:B------:R-:W-:Y:S05]  /*35a0*/  @!P3 BRA `(.L_x_10705) ;  /* 0x0000000000c0b947 */ /* 0x000fea0003800000 */
[----:B012---:R-:W-:Y:S01]  /*35b0*/  FADD.FTZ R81, R64, -UR4 ;  /* 0x8000000440517e21 */ /* 0x007fe20008010000 */
        /* <DEDUP_REMOVED lines=47> */
.L_x_10705:
[----:B------:R-:W-:Y:S05]  /*38b0*/  BSYNC.RECONVERGENT B0 ;  /* 0x0000000000007941 */ /* 0x000fea0003800200 */
.L_x_10704:
[----:B------:R-:W-:Y:S04]  /*38c0*/  BSSY.RECONVERGENT B0, `(.L_x_10706) ;  /* 0x0000031000007945 */ /* 0x000fe80003800200 */
[----:B------:R-:W-:Y:S05]  /*38d0*/  @!P4 BRA `(.L_x_10707) ;  /* 0x0000000000bcc947 */ /* 0x000fea0003800000 */
[----:B0123--:R-:W-:Y:S01]  /*38e0*/  FADD.FTZ R81, R72, -UR4 ;  /* 0x8000000448517e21 */ /* 0x00ffe20008010000 */
        /* <DEDUP_REMOVED lines=35> */
[----:B------:R-:W-:Y:S02]  /*3b20*/  HADD2.F32 R92, -RZ, R35.H0_H0 ;  /* 0x20000023ff5c7230 */ /* 0x000fe40000004100 */
[----:B------:R-:W-:Y:S01]  /*3b30*/  FMUL.FTZ R83, R86, R83 ;  /* 0x0000005356537220 */ /* 0x000fe20000410000 */
[----:B------:R-:W-:Y:S01]  /*3b40*/  HADD2.F32 R86, -RZ, R31.H1_H1 ;  /* 0x3000001fff567230 */ /* 0x000fe20000004100 */
[----:B------:R-:W-:Y:S02]  /*3b50*/  F2FP.F16.F32.PACK_AB R82, R87, R82 ;  /* 0x000000525752723e */ /* 0x000fe400000000ff */
[----:B------:R-:W-:Y:S01]  /*3b60*/  FFMA.FTZ R83, R83, R90, R92 ;  /* 0x0000005a53537223 */ /* 0x000fe2000001005c */
[----:B------:R-:W-:-:S05]  /*3b70*/  HADD2.F32 R90, -RZ, R35.H1_H1 ;  /* 0x30000023ff5a7230 */ /* 0x000fca0000004100 */
[----:B------:R-:W-:-:S05]  /*3b80*/  FFMA.FTZ R86, R91, R86, R90 ;  /* 0x000000565b567223 */ /* 0x000fca000001005a */
[----:B------:R-:W-:Y:S02]  /*3b90*/  F2FP.F16.F32.PACK_AB R83, R86, R83 ;  /* 0x000000535653723e */ /* 0x000fe400000000ff */
[----:B------:R-:W0:Y:S02]  /*3ba0*/  LDC.64 R86, c[0x0][0x428] ;  /* 0x00010a00ff567b82 */ /* 0x000e240000000a00 */
[----:B0-----:R-:W-:-:S05]  /*3bb0*/  IMAD.WIDE.U32 R86, R2, 0x10, R86 ;  /* 0x0000001002567825 */ /* 0x001fca00078e0056 */
[----:B------:R4:W-:Y:S02]  /*3bc0*/  STG.E.128 desc[UR8][R86.64], R80 ;  /* 0x0000005056007986 */ /* 0x0009e4000c101d08 */
.L_x_10707:
[----:B------:R-:W-:Y:S05]  /*3bd0*/  BSYNC.RECONVERGENT B0 ;  /* 0x0000000000007941 */ /* 0x000fea0003800200 */
.L_x_10706:
[----:B------:R-:W-:Y:S02]  /*3be0*/  UIADD3 UR6, UPT, UPT, UR6, UR16, URZ ;  /* 0x0000001006067290 */ /* 0x000fe4000fffe0ff */
[----:B------:R-:W-:Y:S02]  /*3bf0*/  UPLOP3.LUT UP1, UPT, UPT, UPT, UP1, 0x40, 0x4 ;  /* 0x000000000004789c */ /* 0x000fe40003f2e810 */
[----:B------:R-:W-:-:S09]  /*3c00*/  UISETP.GE.AND UP0, UPT, UR6, UR17, UPT ;  /* 0x000000110600728c */ /* 0x000fd2000bf06270 */
[----:B------:R-:W-:Y:S05]  /*3c10*/  BRA.U !UP0, `(.L_x_10708) ;  /* 0xffffffc9089c7547 */ /* 0x000fea000b83ffff */
[----:B------:R-:W-:Y:S05]  /*3c20*/  EXIT ;  /* 0x000000000000794d */ /* 0x000fea0003800000 */
.L_x_10709:
        /* <DEDUP_REMOVED lines=13> */
.L_x_17990:


//--------------------- .text._ZN10layer_norm31ln_parallel_residual_fwd_kernelINS_13Kernel_traitsI6__halfS2_fS2_fjLj4096ELj1ELj1ELj4ELj16ENS_18Kernel_traits_baseILj4096ES2_S2_fS2_fjLj128EEEEELb0ELb1ELb1EEEvNS_9FwdParamsE --------------------------
	.section	.text._ZN10layer_norm31ln_parallel_residual_fwd_kernelINS_13Kernel_traitsI6__halfS2_fS2_fjLj4096ELj1ELj1ELj4ELj16ENS_18Kernel_traits_baseILj4096ES2_S2_fS2_fjLj128EEEEELb0ELb1ELb1EEEvNS_9FwdParamsE,"ax",@progbits
	.align	128
        .global         _ZN10layer_norm31ln_parallel_residual_fwd_kernelINS_13Kernel_traitsI6__halfS2_fS2_fjLj4096ELj1ELj1ELj4ELj16ENS_18Kernel_traits_baseILj4096ES2_S2_fS2_fjLj128EEEEELb0ELb1ELb1EEEvNS_9FwdParamsE
        .type           _ZN10layer_norm31ln_parallel_residual_fwd_kernelINS_13Kernel_traitsI6__halfS2_fS2_fjLj4096ELj1ELj1ELj4ELj16ENS_18Kernel_traits_baseILj4096ES2_S2_fS2_fjLj128EEEEELb0ELb1ELb1EEEvNS_9FwdParamsE,@function
        .size           _ZN10layer_norm31ln_parallel_residual_fwd_kernelINS_13Kernel_traitsI6__halfS2_fS2_fjLj4096ELj1ELj1ELj4ELj16ENS_18Kernel_traits_baseILj4096ES2_S2_fS2_fjLj128EEEEELb0ELb1ELb1EEEvNS_9FwdParamsE,(.L_x_17991 - _ZN10layer_norm31ln_parallel_residual_fwd_kernelINS_13Kernel_traitsI6__halfS2_fS2_fjLj4096ELj1ELj1ELj4ELj16ENS_18Kernel_traits_baseILj4096ES2_S2_fS2_fjLj128EEEEELb0ELb1ELb1EEEvNS_9FwdParamsE)
        .other          _ZN10layer_norm31ln_parallel_residual_fwd_kernelINS_13Kernel_traitsI6__halfS2_fS2_fjLj4096ELj1ELj1ELj4ELj16ENS_18Kernel_traits_baseILj4096ES2_S2_fS2_fjLj128EEEEELb0ELb1ELb1EEEvNS_9FwdParamsE,@"STO_CUDA_ENTRY STV_DEFAULT"
_ZN10layer_norm31ln_parallel_residual_fwd_kernelINS_13Kernel_traitsI6__halfS2_fS2_fjLj4096ELj1ELj1ELj4ELj16ENS_18Kernel_traits_baseILj4096ES2_S2_fS2_fjLj128EEEEELb0ELb1ELb1EEEvNS_9FwdParamsE:
.text._ZN10layer_norm31ln_parallel_residual_fwd_kernelINS_13Kernel_traitsI6__halfS2_fS2_fjLj4096ELj1ELj1ELj4ELj16ENS_18Kernel_traits_baseILj4096ES2_S2_fS2_fjLj128EEEEELb0ELb1ELb1EEEvNS_9FwdParamsE:
[----:B------:R-:W-:Y:S01]  /*0000*/  LDC R1, c[0x0][0x37c] ;  /* 0x0000df00ff017b82 */ /* 0x000fe20000000800 */
[----:B------:R-:W0:Y:S01]  /*0010*/  LDCU.64 UR4, c[0x0][0x438] ;  /* 0x00008700ff0477ac */ /* 0x000e220008000a00 */
[----:B------:R-:W1:Y:S06]  /*0020*/  S2R R0, SR_TID.X ;  /* 0x0000000000007919 */ /* 0x000e6c0000002100 */
[----:B------:R-:W1:Y:S01]  /*0030*/  LDC.64 R2, c[0x0][0x3d0] ;  /* 0x0000f400ff027b82 */ /* 0x000e620000000a00 */
[----:B------:R-:W2:Y:S01]  /*0040*/  LDCU.64 UR8, c[0x0][0x358] ;  /* 0x00006b00ff0877ac */ /* 0x000ea20008000a00 */
[----:B0-----:R-:W-:-:S06]  /*0050*/  ISETP.NE.U32.AND P1, PT, RZ, UR4, PT ;  /* 0x00000004ff007c0c */ /* 0x001fcc000bf25070 */
[----:B------:R-:W0:Y:S01]  /*0060*/  S2UR UR6, SR_CTAID.X ;  /* 0x00000000000679c3 */ /* 0x000e220000002500 */
[----:B------:R-:W0:Y:S01]  /*0070*/  LDCU UR4, c[0x0][0x384] ;  /* 0x00007080ff0477ac */ /* 0x000e220008000800 */
[----:B------:R-:W-:Y:S01]  /*0080*/  ISETP.NE.AND.EX P1, PT, RZ, UR5, PT, P1 ;  /* 0x00000005ff007c0c */ /* 0x000fe2000bf25310 */
[----:B-1----:R-:W-:-:S12]  /*0090*/  IMAD.WIDE.U32 R2, R0, 0x10, R2 ;  /* 0x0000001000027825 */ /* 0x002fd800078e0002 */
[----:B------:R-:W1:Y:S01]  /*00a0*/  @P1 LDC.64 R8, c[0x0][0x438] ;  /* 0x00010e00ff081b82 */ /* 0x000e620000000a00 */
[----:B--2---:R-:W2:Y:S04]  /*00b0*/  LDG.E.128 R12, desc[UR8][R2.64] ;  /* 0x00000008020c7981 */ /* 0x004ea8000c1e1d00 */
[----:B------:R-:W3:Y:S01]  /*00c0*/  LDG.E.128 R16, desc[UR8][R2.64+0x800] ;  /* 0x0008000802107981 */ /* 0x000ee2000c1e1d00 */
[----:B0-----:R-:W-:-:S03]  /*00d0*/  UISETP.GE.AND UP0, UPT, UR6, UR4, UPT ;  /* 0x000000040600728c */ /* 0x001fc6000bf06270 */
[----:B------:R-:W5:Y:S04]  /*00e0*/  LDG.E.128 R4, desc[UR8][R2.64+0x1000] ;  /* 0x0010000802047981 */ /* 0x000f68000c1e1d00 */
[----:B------:R0:W5:Y:S01]  /*00f0*/  LDG.E.128 R68, desc[UR8][R2.64+0x1800] ;  /* 0x0018000802447981 */ /* 0x000162000c1e1d00 */
[----:B-1----:R-:W-:-:S05]  /*0100*/  @P1 IMAD.WIDE.U32 R8, R0, 0x10, R8 ;  /* 0x0000001000081825 */ /* 0x002fca00078e0008 */
[----:B------:R1:W5:Y:S04]  /*0110*/  @P1 LDG.E.128 R60, desc[UR8][R8.64] ;  /* 0x00000008083c1981 */ /* 0x000368000c1e1d00 */
[----:B------:R1:W5:Y:S04]  /*0120*/  @P1 LDG.E.128 R56, desc[UR8][R8.64+0x800] ;  /* 0x0008000808381981 */ /* 0x000368000c1e1d00 */
[----:B------:R1:W5:Y:S04]  /*0130*/  @P1 LDG.E.128 R52, desc[UR8][R8.64+0x1000] ;  /* 0x0010000808341981 */ /* 0x000368000c1e1d00 */
[----:B------:R1:W5:Y:S01]  /*0140*/  @P1 LDG.E.128 R48, desc[UR8][R8.64+0x1800] ;  /* 0x0018000808301981 */ /* 0x000362000c1e1d00 */
[----:B------:R-:W-:-:S02]  /*0150*/  PLOP3.LUT P0, PT, PT, PT, UP0, 0x80, 0x8 ;  /* 0x000000000008781c */ /* 0x000fc40003f0f008 */
[----:B--2---:R-:W-:Y:S02]  /*0160*/  @P1 MOV R79, R12 ;  /* 0x0000000c004f1202 */ /* 0x004fe40000000f00 */
[----:B------:R-:W-:Y:S02]  /*0170*/  @P1 MOV R78, R13 ;  /* 0x0000000d004e1202 */ /* 0x000fe40000000f00 */
[----:B------:R-:W-:Y:S02]  /*0180*/  @P1 MOV R75, R14 ;  /* 0x0000000e004b1202 */ /* 0x000fe40000000f00 */
[----:B------:R-:W-:Y:S02]  /*0190*/  @P1 MOV R74, R15 ;  /* 0x0000000f004a1202 */ /* 0x000fe40000000f00 */
[----:B---3--:R-:W-:Y:S02]  /*01a0*/  @P1 MOV R73, R16 ;  /* 0x0000001000491202 */ /* 0x008fe40000000f00 */
[----:B------:R-:W-:-:S02]  /*01b0*/  @!P1 MOV R79, R12 ;  /* 0x0000000c004f9202 */ /* 0x000fc40000000f00 */
[----:B------:R-:W-:Y:S02]  /*01c0*/  @!P1 MOV R78, R13 ;  /* 0x0000000d004e9202 */ /* 0x000fe40000000f00 */
[----:B------:R-:W-:Y:S02]  /*01d0*/  @!P1 MOV R75, R14 ;  /* 0x0000000e004b9202 */ /* 0x000fe40000000f00 */
[----:B------:R-:W-:Y:S02]  /*01e0*/  @!P1 MOV R74, R15 ;  /* 0x0000000f004a9202 */ /* 0x000fe40000000f00 */
[----:B------:R-:W-:Y:S02]  /*01f0*/  @!P1 MOV R73, R16 ;  /* 0x0000001000499202 */ /* 0x000fe40000000f00 */
[----:B------:R-:W-:Y:S02]  /*0200*/  @P1 MOV R72, R17 ;  /* 0x0000001100481202 */ /* 0x000fe40000000f00 */
[----:B0-----:R-:W-:-:S02]  /*0210*/  @P1 MOV R2, R18 ;  /* 0x0000001200021202 */ /* 0x001fc40000000f00 */
[----:B------:R-:W-:Y:S01]  /*0220*/  @P1 MOV R3, R19 ;  /* 0x0000001300031202 */ /* 0x000fe20000000f00 */
[----:B-1----:R-:W-:Y:S06]  /*0230*/  @P0 EXIT ;  /* 0x000000000000094d */ /* 0x002fec0003800000 */
[----:B------:R-:W0:Y:S01]  /*0240*/  LDCU.64 UR4, c[0x0][0x398] ;  /* 0x00007300ff0477ac */ /* 0x000e220008000a00 */
[----:B------:R-:W-:Y:S02]  /*0250*/  @!P1 MOV R72, R17 ;  /* 0x0000001100489202 */ /* 0x000fe40000000f00 */
[----:B-----5:R-:W-:Y:S02]  /*0260*/  @!P1 CS2R R62, SRZ ;  /* 0x00000000003e9805 */ /* 0x020fe4000001ff00 */
[----:B------:R-:W-:Y:S02]  /*0270*/  @!P1 MOV R2, R18 ;  /* 0x0000001200029202 */ /* 0x000fe40000000f00 */
[----:B------:R-:W-:Y:S02]  /*0280*/  @!P1 CS2R R60, SRZ ;  /* 0x00000000003c9805 */ /* 0x000fe4000001ff00 */
[----:B------:R-:W-:Y:S02]  /*0290*/  @!P1 MOV R3, R19 ;  /* 0x0000001300039202 */ /* 0x000fe40000000f00 */
[----:B------:R-:W-:-:S02]  /*02a0*/  @!P1 CS2R R58, SRZ ;  /* 0x00000000003a9805 */ /* 0x000fc4000001ff00 */
[----:B------:R-:W-:Y:S02]  /*02b0*/  @!P1 CS2R R56, SRZ ;  /* 0x0000000000389805 */ /* 0x000fe4000001ff00 */
[----:B------:R-:W-:Y:S02]  /*02c0*/  @!P1 CS2R R54, SRZ ;  /* 0x0000000000369805 */ /* 0x000fe4000001ff00 */
[----:B------:R-:W-:Y:S02]  /*02d0*/  @!P1 CS2R R52, SRZ ;  /* 0x0000000000349805 */ /* 0x000fe4000001ff00 */
[----:B------:R-:W-:Y:S02]  /*02e0*/  @!P1 CS2R R50, SRZ ;  /* 0x0000000000329805 */ /* 0x000fe4000001ff00 */
[----:B------:R-:W-:Y:S01]  /*02f0*/  @!P1 CS2R R48, SRZ ;  /* 0x0000000000309805 */ /* 0x000fe2000001ff00 */
[----:B------:R-:W-:Y:S01]  /*0300*/  UPLOP3.LUT UP1, UPT, UPT, UPT, UPT, 0x40, 0x4 ;  /* 0x000000000004789c */ /* 0x000fe20003f2e870 */
[----:B------:R-:W1:Y:S01]  /*0310*/  LDCU UR7, c[0x0][0x388] ;  /* 0x00007100ff0777ac */ /* 0x000e620008000800 */
[----:B0-----:R-:W-:Y:S01]  /*0320*/  ISETP.NE.U32.AND P0, PT, RZ, UR4, PT ;  /* 0x00000004ff007c0c */ /* 0x001fe2000bf05070 */
[----:B------:R-:W0:Y:S03]  /*0330*/  LDCU.U8 UR12, c[0x0][0x410] ;  /* 0x00008200ff0c77ac */ /* 0x000e260008000000 */
[----:B------:R-:W-:Y:S01]  /*0340*/  ISETP.NE.AND.EX P0, PT, RZ, UR5, PT, P0 ;  /* 0x00000005ff007c0c */ /* 0x000fe2000bf05300 */
[----:B------:R-:W2:Y:S01]  /*0350*/  LDCU UR13, c[0x0][0x400] ;  /* 0x00008000ff0d77ac */ /* 0x000ea20008000800 */
[----:B------:R-:W3:Y:S01]  /*0360*/  LDCU.64 UR16, c[0x0][0x398] ;  /* 0x00007300ff1077ac */ /* 0x000ee20008000a00 */
[----:B------:R-:W4:Y:S01]  /*0370*/  LDCU.64 UR10, c[0x0][0x3a0] ;  /* 0x00007400ff0a77ac */ /* 0x000f220008000a00 */
[----:B------:R-:W0:Y:S09]  /*0380*/  LDCU.64 UR14, c[0x0][0x380] ;  /* 0x00007000ff0e77ac */ /* 0x000e320008000a00 */
.L_x_10730:
[----:B----4-:R-:W-:Y:S01]  /*0390*/  ISETP.NE.U32.AND P1, PT, RZ, UR10, PT ;  /* 0x0000000aff007c0c */ /* 0x010fe2000bf25070 */
[----:B0-----:R-:W4:Y:S01]  /*03a0*/  LDC.64 R8, c[0x0][0x390] ;  /* 0x0000e400ff087b82 */ /* 0x001f220000000a00 */
[----:B-1----:R-:W-:Y:S02]  /*03b0*/  UIMAD UR4, UR6, UR7, URZ ;  /* 0x00000007060472a4 */ /* 0x002fe4000f8e02ff */
[----:B------:R-:W-:Y:S02]  /*03c0*/  ISETP.NE.AND.EX P1, PT, RZ, UR11, PT, P1 ;  /* 0x0000000bff007c0c */ /* 0x000fe4000bf25310 */
[----:B------:R-:W-:-:S03]  /*03d0*/  USHF.R.S32.HI UR5, URZ, 0x1f, UR4 ;  /* 0x0000001fff057899 */ /* 0x000fc60008011404 */
[----:B------:R-:W1:Y:S01]  /*03e0*/  @P0 LDC.64 R10, c[0x0][0x398] ;  /* 0x0000e600ff0a0b82 */ /* 0x000e620000000a00 */
[----:B------:R-:W-:-:S06]  /*03f0*/  ULEA.HI UR5, UR5, UR4, URZ, 0x3 ;  /* 0x0000000405057291 */ /* 0x000fcc000f8f18ff */
[----:B------:R-:W-:Y:S01]  /*0400*/  MOV R15, UR5 ;  /* 0x00000005000f7c02 */ /* 0x000fe20008000f00 */
[----:B------:R-:W2:Y:S03]  /*0410*/  @P1 LDC.64 R12, c[0x0][0x3a0] ;  /* 0x0000e800ff0c1b82 */ /* 0x000ea60000000a00 */
[----:B------:R-:W-:-:S05]  /*0420*/  LEA.HI.SX32 R80, R15, R0, 0x1d ;  /* 0x000000000f507211 */ /* 0x000fca00078feaff */
[----:B----4-:R-:W-:-:S06]  /*0430*/  IMAD.WIDE.U32 R28, R80, 0x10, R8 ;  /* 0x00000010501c7825 */ /* 0x010fcc00078e0008 */
[----:B------:R-:W5:Y:S01]  /*0440*/  LDG.E.128 R28, desc[UR8][R28.64] ;  /* 0x000000081c1c7981 */ /* 0x000f62000c1e1d00 */
[----:B-1----:R-:W-:-:S05]  /*0450*/  @P0 IMAD.WIDE.U32 R10, R80, 0x10, R10 ;  /* 0x00000010500a0825 */ /* 0x002fca00078e000a */
[----:B------:R1:W5:Y:S01]  /*0460*/  @P0 LDG.E.128 R44, desc[UR8][R10.64] ;  /* 0x000000080a2c0981 */ /* 0x000362000c1e1d00 */
[----:B--2---:R-:W-:-:S05]  /*0470*/  @P1 IMAD.WIDE.U32 R12, R80, 0x20, R12 ;  /* 0x00000020500c1825 */ /* 0x004fca00078e000c */
[----:B------:R1:W5:Y:S04]  /*0480*/  @P1 LDG.E.128 R40, desc[UR8][R12.64] ;  /* 0x000000080c281981 */ /* 0x000368000c1e1d00 */
[----:B------:R1:W5:Y:S01]  /*0490*/  @P1 LDG.E.128 R36, desc[UR8][R12.64+0x10] ;  /* 0x000010080c241981 */ /* 0x000362000c1e1d00 */
[----:B---3--:R-:W-:-:S04]  /*04a0*/  UISETP.NE.U32.AND UP0, UPT, UR16, URZ, UPT ;  /* 0x000000ff1000728c */ /* 0x008fc8000bf05070 */
        /* <DEDUP_REMOVED lines=14> */
.L_x_10711:
        /* <DEDUP_REMOVED lines=17> */
.L_x_10710:
        /* <DEDUP_REMOVED lines=28> */
.L_x_10713:
        /* <DEDUP_REMOVED lines=32> */
.L_x_10712:
[----:B------:R-:W1:Y:S01]  /*0a60*/  LDC.64 R84, c[0x0][0x3a8] ;  /* 0x0000ea00ff547b82 */ /* 0x000e620000000a00 */
[----:B------:R-:W-:-:S05]  /*0a70*/  IADD3 R81, PT, PT, R80, 0x80, RZ ;  /* 0x0000008050517810 */ /* 0x000fca0007ffe0ff */
[----:B------:R-:W-:Y:S02]  /*0a80*/  IMAD.WIDE.U32 R20, R81, 0x10, R8 ;  /* 0x0000001051147825 */ /* 0x000fe400078e0008 */
[----:B------:R-:W2:Y:S08]  /*0a90*/  @P0 LDC.64 R12, c[0x0][0x398] ;  /* 0x0000e600ff0c0b82 */ /* 0x000eb00000000a00 */
[----:B------:R-:W3:Y:S01]  /*0aa0*/  @P1 LDC.64 R14, c[0x0][0x3a0] ;  /* 0x0000e800ff0e1b82 */ /* 0x000ee20000000a00 */
[----:B-1----:R-:W-:-:S05]  /*0ab0*/  IMAD.WIDE.U32 R10, R80, 0x20, R84 ;  /* 0x00000020500a7825 */ /* 0x002fca00078e0054 */
[----:B------:R1:W-:Y:S01]  /*0ac0*/  STG.E.128 desc[UR8][R10.64], R32 ;  /* 0x000000200a007986 */ /* 0x0003e2000c101d08 */
[----:B--2---:R-:W-:-:S03]  /*0ad0*/  @P0 IMAD.WIDE.U32 R12, R81, 0x10, R12 ;  /* 0x00000010510c0825 */ /* 0x004fc600078e000c */
[----:B------:R1:W-:Y:S04]  /*0ae0*/  STG.E.128 desc[UR8][R10.64+0x10], R28 ;  /* 0x0000101c0a007986 */ /* 0x0003e8000c101d08 */
[----:B------:R1:W5:Y:S01]  /*0af0*/  @P0 LDG.E.128 R44, desc[UR8][R12.64] ;  /* 0x000000080c2c0981 */ /* 0x000362000c1e1d00 */
[----:B---3--:R-:W-:-:S03]  /*0b00*/  @P1 IMAD.WIDE.U32 R14, R81, 0x20, R14 ;  /* 0x00000020510e1825 */ /* 0x008fc600078e000e */
[----:B------:R-:W5:Y:S04]  /*0b10*/  LDG.E.128 R20, desc[UR8][R20.64] ;  /* 0x0000000814147981 */ /* 0x000f68000c1e1d00 */
        /* <DEDUP_REMOVED lines=24> */
[----:B------:R-:W-:Y:S02]  /*0ca0*/  HADD2.F32 R15, -RZ, R46.H0_H0 ;  /* 0x2000002eff0f7230 */ /* 0x000fe40000004100 */
        /* <DEDUP_REMOVED lines=9> */
[----:B------:R-:W-:Y:S02]  /*0d40*/  FADD.FTZ R22, R38, R17 ;  /* 0x0000001126167221 */ /* 0x000fe40000010000 */
[----:B------:R-:W-:Y:S01]  /*0d50*/  FADD.FTZ R23, R39, R12 ;  /* 0x0000000c27177221 */ /* 0x000fe20000010000 */
[----:B------:R-:W-:Y:S06]  /*0d60*/  BRA `(.L_x_10716) ;  /* 0x0000000000cc7947 */ /* 0x000fec0003800000 */
.L_x_10715:
[----:B-----5:R-:W-:Y:S02]  /*0d70*/  HADD2.F32 R26, -RZ, R21.H0_H0 ;  /* 0x20000015ff1a7230 */ /* 0x020fe40000004100 */
[----:B-1----:R-:W-:Y:S02]  /*0d80*/  HADD2.F32 R13, -RZ, R45.H0_H0 ;  /* 0x2000002dff0d7230 */ /* 0x002fe40000004100 */
[----:B------:R-:W-:Y:S02]  /*0d90*/  HADD2.F32 R24, -RZ, R20.H0_H0 ;  /* 0x20000014ff187230 */ /* 0x000fe40000004100 */
[----:B------:R-:W-:Y:S02]  /*0da0*/  HADD2.F32 R11, -RZ, R44.H0_H0 ;  /* 0x2000002cff0b7230 */ /* 0x000fe40000004100 */
[----:B------:R-:W-:Y:S01]  /*0db0*/  FADD.FTZ R26, R13, R26 ;  /* 0x0000001a0d1a7221 */ /* 0x000fe20000010000 */
[----:B------:R-:W-:Y:S02]  /*0dc0*/  HADD2.F32 R21, -RZ, R21.H1_H1 ;  /* 0x30000015ff157230 */ /* 0x000fe40000004100 */
[----:B------:R-:W-:-:S02]  /*0dd0*/  HADD2.F32 R12, -RZ, R22.H0_H0 ;  /* 0x20000016ff0c7230 */ /* 0x000fc40000004100 */
[----:B------:R-:W-:Y:S01]  /*0de0*/  FADD.FTZ R24, R11, R24 ;  /* 0x000000180b187221 */ /* 0x000fe20000010000 */
[----:B------:R-:W-:Y:S02]  /*0df0*/  HADD2.F32 R10, -RZ, R45.H1_H1 ;  /* 0x3000002dff0a7230 */ /* 0x000fe40000004100 */
[----:B------:R-:W-:Y:S02]  /*0e00*/  HADD2.F32 R20, -RZ, R20.H1_H1 ;  /* 0x30000014ff147230 */ /* 0x000fe40000004100 */
[----:B------:R-:W-:Y:S02]  /*0e10*/  HADD2.F32 R22, -RZ, R22.H1_H1 ;  /* 0x30000016ff167230 */ /* 0x000fe40000004100 */
[----:B------:R-:W-:Y:S01]  /*0e20*/  FADD.FTZ R27, R10, R21 ;  /* 0x000000150a1b7221 */ /* 0x000fe20000010000 */
[----:B------:R-:W-:Y:S02]  /*0e30*/  HADD2.F32 R25, -RZ, R44.H1_H1 ;  /* 0x3000002cff197230 */ /* 0x000fe40000004100 */
[----:B------:R-:W-:-:S02]  /*0e40*/  HADD2.F32 R14, -RZ, R23.H0_H0 ;  /* 0x20000017ff0e7230 */ /* 0x000fc40000004100 */
[--C-:B------:R-:W-:Y:S02]  /*0e50*/  HADD2.F32 R13, -RZ, R46.reuse.H1_H1 ;  /* 0x3000002eff0d7230 */ /* 0x100fe40000004100 */
[----:B------:R-:W-:Y:S01]  /*0e60*/  FADD.FTZ R25, R25, R20 ;  /* 0x0000001419197221 */ /* 0x000fe20000010000 */
        /* <DEDUP_REMOVED lines=9> */
.L_x_10714:
[----:B------:R-:W-:Y:S05]  /*0f00*/  @!P1 BRA `(.L_x_10717) ;  /* 0x0000000000449947 */ /* 0x000fea0003800000 */
[----:B-1---5:R-:W-:Y:S02]  /*0f10*/  HADD2.F32 R11, -RZ, R20.H0_H0 ;  /* 0x20000014ff0b7230 */ /* 0x022fe40000004100 */
        /* <DEDUP_REMOVED lines=16> */
.L_x_10717:
        /* <DEDUP_REMOVED lines=8> */
.L_x_10716:
[----:B------:R-:W2:Y:S01]  /*10a0*/  @P0 LDC.64 R16, c[0x0][0x398] ;  /* 0x0000e600ff100b82 */ /* 0x000ea20000000a00 */
[----:B------:R-:W-:Y:S01]  /*10b0*/  IADD3 R82, PT, PT, R80, 0x100, RZ ;  /* 0x0000010050527810 */ /* 0x000fe20007ffe0ff */
[----:B------:R-:W-:-:S04]  /*10c0*/  IMAD.WIDE.U32 R18, R81, 0x20, R84 ;  /* 0x0000002051127825 */ /* 0x000fc800078e0054 */
[C---:B-1----:R-:W-:Y:S01]  /*10d0*/  IMAD.WIDE.U32 R12, R82.reuse, 0x10, R8 ;  /* 0x00000010520c7825 */ /* 0x042fe200078e0008 */
[----:B------:R1:W-:Y:S01]  /*10e0*/  STG.E.128 desc[UR8][R18.64], R24 ;  /* 0x0000001812007986 */ /* 0x0003e2000c101d08 */
[----:B------:R-:W3:Y:S03]  /*10f0*/  @P1 LDC.64 R10, c[0x0][0x3a0] ;  /* 0x0000e800ff0a1b82 */ /* 0x000ee60000000a00 */
[----:B------:R1:W-:Y:S04]  /*1100*/  STG.E.128 desc[UR8][R18.64+0x10], R20 ;  /* 0x0000101412007986 */ /* 0x0003e8000c101d08 */
        /* <DEDUP_REMOVED lines=41> */
.L_x_10719:
[--C-:B-1---5:R-:W-:Y:S02]  /*13a0*/  HADD2.F32 R18, -RZ, R13.reuse.H0_H0 ;  /* 0x2000000dff127230 */ /* 0x122fe40000004100 */
[----:B------:R-:W-:Y:S02]  /*13b0*/  HADD2.F32 R19, -RZ, R13.H1_H1 ;  /* 0x3000000dff137230 */ /* 0x000fe40000004100 */
[----:B------:R-:W-:Y:S02]  /*13c0*/  HADD2.F32 R13, -RZ, R45.H0_H0 ;  /* 0x2000002dff0d7230 */ /* 0x000fe40000004100 */
[----:B------:R-:W-:Y:S02]  /*13d0*/  HADD2.F32 R16, -RZ, R12.H0_H0 ;  /* 0x2000000cff107230 */ /* 0x000fe40000004100 */
[----:B------:R-:W-:Y:S02]  /*13e0*/  HADD2.F32 R11, -RZ, R44.H0_H0 ;  /* 0x2000002cff0b7230 */ /* 0x000fe40000004100 */
[----:B------:R-:W-:Y:S01]  /*13f0*/  FADD.FTZ R18, R13, R18 ;  /* 0x000000120d127221 */ /* 0x000fe20000010000 */
[----:B------:R-:W-:-:S02]  /*1400*/  HADD2.F32 R64, -RZ, R14.H0_H0 ;  /* 0x2000000eff407230 */ /* 0x000fc40000004100 */
[----:B------:R-:W-:Y:S02]  /*1410*/  HADD2.F32 R12, -RZ, R12.H1_H1 ;  /* 0x3000000cff0c7230 */ /* 0x000fe40000004100 */
[----:B------:R-:W-:Y:S01]  /*1420*/  FADD.FTZ R16, R11, R16 ;  /* 0x000000100b107221 */ /* 0x000fe20000010000 */
[----:B------:R-:W-:Y:S02]  /*1430*/  HADD2.F32 R14, -RZ, R14.H1_H1 ;  /* 0x3000000eff0e7230 */ /* 0x000fe40000004100 */
[----:B------:R-:W-:Y:S02]  /*1440*/  HADD2.F32 R17, -RZ, R44.H1_H1 ;  /* 0x3000002cff117230 */ /* 0x000fe40000004100 */
[--C-:B------:R-:W-:Y:S02]  /*1450*/  HADD2.F32 R65, -RZ, R15.reuse.H0_H0 ;  /* 0x2000000fff417230 */ /* 0x100fe40000004100 */
[----:B------:R-:W-:Y:S02]  /*1460*/  HADD2.F32 R13, -RZ, R46.H1_H1 ;  /* 0x3000002eff0d7230 */ /* 0x000fe40000004100 */
[----:B------:R-:W-:Y:S01]  /*1470*/  FADD.FTZ R17, R17, R12 ;  /* 0x0000000c11117221 */ /* 0x000fe20000010000 */
[----:B------:R-:W-:-:S02]  /*1480*/  HADD2.F32 R15, -RZ, R15.H1_H1 ;  /* 0x3000000fff0f7230 */ /* 0x000fc40000004100 */
[----:B------:R-:W-:Y:S02]  /*1490*/  HADD2.F32 R10, -RZ, R45.H1_H1 ;  /* 0x3000002dff0a7230 */ /* 0x000fe40000004100 */
[----:B------:R-:W-:Y:S01]  /*14a0*/  FADD.FTZ R13, R13, R14 ;  /* 0x0000000e0d0d7221 */ /* 0x000fe20000010000 */
[----:B------:R-:W-:Y:S02]  /*14b0*/  HADD2.F32 R11, -RZ, R46.H0_H0 ;  /* 0x2000002eff0b7230 */ /* 0x000fe40000004100 */
[--C-:B------:R-:W-:Y:S02]  /*14c0*/  HADD2.F32 R66, -RZ, R47.reuse.H0_H0 ;  /* 0x2000002fff427230 */ /* 0x100fe40000004100 */
[----:B------:R-:W-:Y:S01]  /*14d0*/  FADD.FTZ R19, R10, R19 ;  /* 0x000000130a137221 */ /* 0x000fe20000010000 */
[----:B------:R-:W-:Y:S02]  /*14e0*/  HADD2.F32 R76, -RZ, R47.H1_H1 ;  /* 0x3000002fff4c7230 */ /* 0x000fe40000004100 */
[----:B------:R-:W-:Y:S01]  /*14f0*/  FADD.FTZ R12, R11, R64 ;  /* 0x000000400b0c7221 */ /* 0x000fe20000010000 */
[----:B------:R-:W-:-:S02]  /*1500*/  FADD.FTZ R14, R66, R65 ;  /* 0x00000041420e7221 */ /* 0x000fc40000010000 */
[----:B------:R-:W-:Y:S01]  /*1510*/  FADD.FTZ R15, R76, R15 ;  /* 0x0000000f4c0f7221 */ /* 0x000fe20000010000 */
[----:B------:R-:W-:Y:S06]  /*1520*/  BRA `(.L_x_10720) ;  /* 0x0000000000687947 */ /* 0x000fec0003800000 */
.L_x_10718:
[----:B------:R-:W-:Y:S05]  /*1530*/  @!P1 BRA `(.L_x_10721) ;  /* 0x0000000000449947 */ /* 0x000fea0003800000 */
[--C-:B-1---5:R-:W-:Y:S02]  /*1540*/  HADD2.F32 R11, -RZ, R12.reuse.H0_H0 ;  /* 0x2000000cff0b7230 */ /* 0x122fe40000004100 */
        /* <DEDUP_REMOVED lines=16> */
.L_x_10721:
        /* <DEDUP_REMOVED lines=8> */
.L_x_10720:
[----:B------:R-:W1:Y:S01]  /*16d0*/  @P0 LDC.64 R64, c[0x0][0x398] ;  /* 0x0000e600ff400b82 */ /* 0x000e620000000a00 */
[----:B------:R-:W-:Y:S01]  /*16e0*/  IADD3 R83, PT, PT, R80, 0x180, RZ ;  /* 0x0000018050537810 */ /* 0x000fe20007ffe0ff */
[----:B------:R-:W-:-:S05]  /*16f0*/  IMAD.WIDE.U32 R76, R82, 0x20, R84 ;  /* 0x00000020524c7825 */ /* 0x000fca00078e0054 */
[----:B------:R2:W-:Y:S01]  /*1700*/  STG.E.128 desc[UR8][R76.64], R16 ;  /* 0x000000104c007986 */ /* 0x0005e2000c101d08 */
[----:B------:R-:W3:Y:S03]  /*1710*/  @P1 LDC.64 R10, c[0x0][0x3a0] ;  /* 0x0000e800ff0a1b82 */ /* 0x000ee60000000a00 */
[----:B------:R2:W-:Y:S01]  /*1720*/  STG.E.128 desc[UR8][R76.64+0x10], R12 ;  /* 0x0000100c4c007986 */ /* 0x0005e2000c101d08 */
[----:B-1----:R-:W-:-:S04]  /*1730*/  @P0 IMAD.WIDE.U32 R86, R83, 0x10, R64 ;  /* 0x0000001053560825 */ /* 0x002fc800078e0040 */
[C---:B------:R-:W-:Y:S01]  /*1740*/  IMAD.WIDE.U32 R64, R83.reuse, 0x10, R8 ;  /* 0x0000001053407825 */ /* 0x040fe200078e0008 */
[----:B------:R2:W5:Y:S03]  /*1750*/  @P0 LDG.E.128 R44, desc[UR8][R86.64] ;  /* 0x00000008562c0981 */ /* 0x000566000c1e1d00 */
[----:B---3--:R-:W-:Y:S02]  /*1760*/  @P1 IMAD.WIDE.U32 R10, R83, 0x20, R10 ;  /* 0x00000020530a1825 */ /* 0x008fe400078e000a */
[----:B------:R-:W5:Y:S04]  /*1770*/  LDG.E.128 R64, desc[UR8][R64.64] ;  /* 0x0000000840407981 */ /* 0x000f68000c1e1d00 */
[----:B------:R2:W5:Y:S04]  /*1780*/  @P1 LDG.E.128 R40, desc[UR8][R10.64] ;  /* 0x000000080a281981 */ /* 0x000568000c1e1d00 */
[----:B------:R2:W5:Y:S01]  /*1790*/  @P1 LDG.E.128 R36, desc[UR8][R10.64+0x10] ;  /* 0x000010080a241981 */ /* 0x000562000c1e1d00 */
[----:B------:R-:W-:Y:S05]  /*17a0*/  @!P0 BRA `(.L_x_10722) ;  /* 0x0000000000ec8947 */ /* 0x000fea0003800000 */
[----:B------:R-:W-:Y:S05]  /*17b0*/  @!P1 BRA `(.L_x_10723) ;  /* 0x0000000000849947 */ /* 0x000fea0003800000 */
[--C-:B-----5:R-:W-:Y:S02]  /*17c0*/  HADD2.F32 R9, -RZ, R64.reuse.H0_H0 ;  /* 0x20000040ff097230 */ /* 0x120fe40000004100 */
[----:B--2---:R-:W-:Y:S02]  /*17d0*/  HADD2.F32 R10, -RZ, R64.H1_H1 ;  /* 0x30000040ff0a7230 */ /* 0x004fe40000004100 */
[----:B------:R-:W-:Y:S02]  /*17e0*/  HADD2.F32 R11, -RZ, R65.H0_H0 ;  /* 0x20000041ff0b7230 */ /* 0x000fe40000004100 */
[----:B------:R-:W-:Y:S02]  /*17f0*/  HADD2.F32 R64, -RZ, R45.H0_H0 ;  /* 0x2000002dff407230 */ /* 0x000fe40000004100 */
[--C-:B------:R-:W-:Y:S02]  /*1800*/  HADD2.F32 R8, -RZ, R44.reuse.H0_H0 ;  /* 0x2000002cff087230 */ /* 0x100fe40000004100 */
[----:B------:R-:W-:-:S02]  /*1810*/  HADD2.F32 R77, -RZ, R44.H1_H1 ;  /* 0x3000002cff4d7230 */ /* 0x000fc40000004100 */
[----:B------:R-:W-:Y:S01]  /*1820*/  FADD.FTZ R11, R64, R11 ;  /* 0x0000000b400b7221 */ /* 0x000fe20000010000 */
[----:B------:R-:W-:Y:S02]  /*1830*/  HADD2.F32 R64, -RZ, R65.H1_H1 ;  /* 0x30000041ff407230 */ /* 0x000fe40000004100 */
[----:B------:R-:W-:Y:S01]  /*1840*/  FADD.FTZ R9, R8, R9 ;  /* 0x0000000908097221 */ /* 0x000fe20000010000 */
[----:B------:R-:W-:Y:S02]  /*1850*/  HADD2.F32 R65, -RZ, R66.H0_H0 ;  /* 0x20000042ff417230 */ /* 0x000fe40000004100 */
[----:B------:R-:W-:Y:S01]  /*1860*/  FADD.FTZ R10, R77, R10 ;  /* 0x0000000a4d0a7221 */ /* 0x000fe20000010000 */
[----:B------:R-:W-:Y:S02]  /*1870*/  HADD2.F32 R8, -RZ, R46.H0_H0 ;  /* 0x2000002eff087230 */ /* 0x000fe40000004100 */
[----:B------:R-:W-:Y:S02]  /*1880*/  HADD2.F32 R77, -RZ, R45.H1_H1 ;  /* 0x3000002dff4d7230 */ /* 0x000fe40000004100 */
[----:B------:R-:W-:-:S02]  /*1890*/  HADD2.F32 R76, -RZ, R67.H1_H1 ;  /* 0x30000043ff4c7230 */ /* 0x000fc40000004100 */
[----:B------:R-:W-:Y:S01]  /*18a0*/  FADD.FTZ R65, R8, R65 ;  /* 0x0000004108417221 */ /* 0x000fe20000010000 */
[----:B------:R-:W-:Y:S02]  /*18b0*/  HADD2.F32 R8, -RZ, R67.H0_H0 ;  /* 0x20000043ff087230 */ /* 0x000fe40000004100 */
[----:B------:R-:W-:Y:S01]  /*18c0*/  FADD.FTZ R64, R77, R64 ;  /* 0x000000404d407221 */ /* 0x000fe20000010000 */
[--C-:B------:R-:W-:Y:S02]  /*18d0*/  HADD2.F32 R67, -RZ, R47.reuse.H0_H0 ;  /* 0x2000002fff437230 */ /* 0x100fe40000004100 */
        /* <DEDUP_REMOVED lines=15> */
.L_x_10723:
        /* <DEDUP_REMOVED lines=14> */
[----:B------:R-:W-:Y:S02]  /*1ab0*/  HADD2.F32 R77, -RZ, R46.H1_H1 ;  /* 0x3000002eff4d7230 */ /* 0x000fe40000004100 */
[----:B------:R-:W-:Y:S01]  /*1ac0*/  FADD.FTZ R11, R64, R11 ;  /* 0x0000000b400b7221 */ /* 0x000fe20000010000 */
[----:B------:R-:W-:Y:S01]  /*1ad0*/  FADD.FTZ R64, R66, R65 ;  /* 0x0000004142407221 */ /* 0x000fe20000010000 */
[--C-:B------:R-:W-:Y:S02]  /*1ae0*/  HADD2.F32 R66, -RZ, R67.reuse.H0_H0 ;  /* 0x20000043ff427230 */ /* 0x100fe40000004100 */
[----:B------:R-:W-:Y:S01]  /*1af0*/  FADD.FTZ R65, R77, R76 ;  /* 0x0000004c4d417221 */ /* 0x000fe20000010000 */
[----:B------:R-:W-:Y:S02]  /*1b00*/  HADD2.F32 R76, -RZ, R67.H1_H1 ;  /* 0x30000043ff4c7230 */ /* 0x000fe40000004100 */
[--C-:B------:R-:W-:Y:S02]  /*1b10*/  HADD2.F32 R67, -RZ, R47.reuse.H0_H0 ;  /* 0x2000002fff437230 */ /* 0x100fe40000004100 */
[----:B------:R-:W-:-:S03]  /*1b20*/  HADD2.F32 R77, -RZ, R47.H1_H1 ;  /* 0x3000002fff4d7230 */ /* 0x000fc60000004100 */
[----:B------:R-:W-:Y:S02]  /*1b30*/  FADD.FTZ R66, R67, R66 ;  /* 0x0000004243427221 */ /* 0x000fe40000010000 */
[----:B------:R-:W-:Y:S01]  /*1b40*/  FADD.FTZ R67, R77, R76 ;  /* 0x0000004c4d437221 */ /* 0x000fe20000010000 */
[----:B------:R-:W-:Y:S06]  /*1b50*/  BRA `(.L_x_10724) ;  /* 0x0000000000687947 */ /* 0x000fec0003800000 */
.L_x_10722:
        /* <DEDUP_REMOVED lines=18> */
.L_x_10725:
[--C-:B-----5:R-:W-:Y:S02]  /*1c80*/  HADD2.F32 R8, -RZ, R64.reuse.H0_H0 ;  /* 0x20000040ff087230 */ /* 0x120fe40000004100 */
[----:B------:R-:W-:Y:S02]  /*1c90*/  HADD2.F32 R9, -RZ, R64.H1_H1 ;  /* 0x30000040ff097230 */ /* 0x000fe40000004100 */
[--C-:B--2---:R-:W-:Y:S02]  /*1ca0*/  HADD2.F32 R10, -RZ, R65.reuse.H0_H0 ;  /* 0x20000041ff0a7230 */ /* 0x104fe40000004100 */
[----:B------:R-:W-:Y:S02]  /*1cb0*/  HADD2.F32 R11, -RZ, R65.H1_H1 ;  /* 0x30000041ff0b7230 */ /* 0x000fe40000004100 */
[--C-:B------:R-:W-:Y:S02]  /*1cc0*/  HADD2.F32 R64, -RZ, R66.reuse.H0_H0 ;  /* 0x20000042ff407230 */ /* 0x100fe40000004100 */
[----:B------:R-:W-:-:S02]  /*1cd0*/  HADD2.F32 R65, -RZ, R66.H1_H1 ;  /* 0x30000042ff417230 */ /* 0x000fc40000004100 */
[--C-:B------:R-:W-:Y:S02]  /*1ce0*/  HADD2.F32 R66, -RZ, R67.reuse.H0_H0 ;  /* 0x20000043ff427230 */ /* 0x100fe40000004100 */
[----:B------:R-:W-:-:S07]  /*1cf0*/  HADD2.F32 R67, -RZ, R67.H1_H1 ;  /* 0x30000043ff437230 */ /* 0x000fce0000004100 */
.L_x_10724:
        /* <DEDUP_REMOVED lines=121> */
[----:B-1----:R-:W-:Y:S01]  /*2490*/  FADD.FTZ R77, R89, R90 ;  /* 0x0000005a594d7221 */ /* 0x002fe20000010000 */
[----:B------:R-:W-:Y:S06]  /*24a0*/  @P1 BRA `(.L_x_10727) ;  /* 0x00000000001c1947 */ /* 0x000fec0003800000 */
[----:B------:R-:W1:Y:S01]  /*24b0*/  S2UR UR5, SR_CgaCtaId ;  /* 0x00000000000579c3 */ /* 0x000e620000008800 */
[----:B------:R-:W-:Y:S01]  /*24c0*/  UMOV UR4, 0x400 ;  /* 0x0000040000047882 */ /* 0x000fe20000000000 */
[----:B------:R-:W-:-:S04]  /*24d0*/  SHF.R.U32.HI R84, RZ, 0x2, R0 ;  /* 0x00000002ff547819 */ /* 0x000fc80000011600 */
[----:B------:R-:W-:Y:S01]  /*24e0*/  LOP3.LUT R84, R84, 0x18, RZ, 0xc0, !PT ;  /* 0x0000001854547812 */ /* 0x000fe200078ec0ff */
[----:B-1----:R-:W-:-:S04]  /*24f0*/  ULEA UR4, UR5, UR4, 0x18 ;  /* 0x0000000405047291 */ /* 0x002fc8000f8ec0ff */
[----:B------:R-:W-:-:S09]  /*2500*/  @UP1 UIADD3 UR4, UPT, UPT, UR4, 0x20, URZ ;  /* 0x0000002004041890 */ /* 0x000fd2000fffe0ff */
[----:B------:R1:W-:Y:S03]  /*2510*/  STS.64 [R84+UR4], R76 ;  /* 0x0000004c54007988 */ /* 0x0003e60008000a04 */
.L_x_10727:
[----:B0-----:R-:W-:Y:S05]  /*2520*/  BSYNC.RECONVERGENT B0 ;  /* 0x0000000000007941 */ /* 0x001fea0003800200 */
.L_x_10726:
[----:B-1----:R-:W-:Y:S01]  /*2530*/  LOP3.LUT R76, R0, 0x1f, RZ, 0xc0, !PT ;  /* 0x0000001f004c7812 */ /* 0x002fe200078ec0ff */
        /* <DEDUP_REMOVED lines=14> */
.L_x_10729:
[----:B------:R-:W-:Y:S05]  /*2620*/  BSYNC.RECONVERGENT B0 ;  /* 0x0000000000007941 */ /* 0x000fea0003800200 */
.L_x_10728:
[----:B------:R-:W1:Y:S01]  /*2630*/  SHFL.DOWN PT, R91, R84, 0x2, 0x1f ;  /* 0x08401f00545b7f89 */ /* 0x000e6200000e0000 */
[----:B------:R-:W-:Y:S01]  /*2640*/  I2FP.F32.U32 R89, R84 ;  /* 0x0000005400597245 */ /* 0x000fe20000201000 */
[----:B------:R-:W-:Y:S01]  /*2650*/  UPLOP3.LUT UP1, UPT, UPT, UPT, UP1, 0x40, 0x4 ;  /* 0x000000000004789c */ /* 0x000fe20003f2e810 */
[----:B------:R-:W-:Y:S01]  /*2660*/  ISETP.NE.AND P1, PT, RZ, UR12, PT ;  /* 0x0000000cff007c0c */ /* 0x000fe2000bf25270 */
[----:B0-----:R-:W0:Y:S01]  /*2670*/  SHFL.DOWN PT, R86, R76, 0x2, 0x1f ;  /* 0x08401f004c567f89 */ /* 0x001e2200000e0000 */
[----:B------:R-:W-:Y:S02]  /*2680*/  ISETP.NE.AND P2, PT, R0, RZ, PT ;  /* 0x000000ff0000720c */ /* 0x000fe40003f45270 */
[----:B-1----:R-:W-:-:S05]  /*2690*/  I2FP.F32.S32 R85, R91 ;  /* 0x0000005b00557245 */ /* 0x002fca0000201400 */
[C---:B0-----:R-:W-:Y:S01]  /*26a0*/  FMUL.FTZ R88, R86.reuse, R85 ;  /* 0x0000005556587220 */ /* 0x041fe20000410000 */
[----:B------:R-:W-:-:S03]  /*26b0*/  FADD.FTZ R86, -R86, R76 ;  /* 0x0000004c56567221 */ /* 0x000fc60000010100 */
[----:B------:R-:W-:Y:S01]  /*26c0*/  FFMA.FTZ R87, R89, R76, R88 ;  /* 0x0000004c59577223 */ /* 0x000fe20000010058 */
[C---:B------:R-:W-:Y:S01]  /*26d0*/  IADD3 R88, PT, PT, R91.reuse, R84, RZ ;  /* 0x000000545b587210 */ /* 0x040fe20007ffe0ff */
[----:B------:R-:W-:Y:S01]  /*26e0*/  FMUL.FTZ R90, R86, R86 ;  /* 0x00000056565a7220 */ /* 0x000fe20000410000 */
[----:B------:R-:W-:Y:S02]  /*26f0*/  IADD3 R86, PT, PT, R91, R84, RZ ;  /* 0x000000545b567210 */ /* 0x000fe40007ffe0ff */
[----:B------:R-:W-:Y:S01]  /*2700*/  I2FP.F32.S32 R84, R88 ;  /* 0x0000005800547245 */ /* 0x000fe20000201400 */
[----:B------:R-:W-:Y:S01]  /*2710*/  FMUL.FTZ R90, R90, R89 ;  /* 0x000000595a5a7220 */ /* 0x000fe20000410000 */
[----:B------:R-:W0:Y:S02]  /*2720*/  SHFL.DOWN PT, R88, R77, 0x2, 0x1f ;  /* 0x08401f004d587f89 */ /* 0x000e2400000e0000 */
[----:B------:R-:W1:Y:S01]  /*2730*/  MUFU.RCP R76, R84 ;  /* 0x00000054004c7308 */ /* 0x000e620000001000 */
[----:B------:R-:W-:-:S02]  /*2740*/  FMUL.FTZ R90, R90, R85 ;  /* 0x000000555a5a7220 */ /* 0x000fc40000410000 */
        /* <DEDUP_REMOVED lines=9> */
[----:B------:R-:W2:Y:S01]  /*27e0*/  MUFU.RCP R77, R90 ;  /* 0x0000005a004d7308 */ /* 0x000ea20000001000 */
[----:B0-----:R-:W-:Y:S01]  /*27f0*/  FADD.FTZ R85, R87, -R88 ;  /* 0x8000005857557221 */ /* 0x001fe20000010000 */
[----:B------:R-:W-:Y:S01]  /*2800*/  FMUL.FTZ R93, R88, R91 ;  /* 0x0000005b585d7220 */ /* 0x000fe20000410000 */
[----:B------:R-:W-:Y:S02]  /*2810*/  HADD2.F32 R88, -RZ, R7.H1_H1 ;  /* 0x30000007ff587230 */ /* 0x000fe40000004100 */
[----:B------:R-:W-:Y:S01]  /*2820*/  FMUL.FTZ R85, R85, R85 ;  /* 0x0000005555557220 */ /* 0x000fe20000410000 */
[----:B------:R-:W-:-:S03]  /*2830*/  FFMA.FTZ R86, R84, R87, R93 ;  /* 0x0000005754567223 */ /* 0x000fc6000001005d */
[----:B------:R-:W-:Y:S01]  /*2840*/  FMUL.FTZ R85, R84, R85 ;  /* 0x0000005554557220 */ /* 0x000fe20000410000 */
[----:B-1----:R-:W-:Y:S01]  /*2850*/  FADD.FTZ R84, R76, R89 ;  /* 0x000000594c547221 */ /* 0x002fe20000010000 */
[----:B--2---:R-:W-:Y:S01]  /*2860*/  FMUL.FTZ R86, R77, R86 ;  /* 0x000000564d567220 */ /* 0x004fe20000410000 */
[----:B------:R-:W0:Y:S01]  /*2870*/  LDC R76, c[0x0][0x448] ;  /* 0x00011200ff4c7b82 */ /* 0x000e220000000800 */
[----:B------:R-:W-:Y:S01]  /*2880*/  FMUL.FTZ R85, R85, R91 ;  /* 0x0000005b55557220 */ /* 0x000fe20000410000 */
[----:B------:R-:W-:Y:S01]  /*2890*/  MOV R89, UR6 ;  /* 0x0000000600597c02 */ /* 0x000fe20008000f00 */
[----:B------:R-:W-:Y:S02]  /*28a0*/  HADD2.F32 R91, -RZ, R60.H0_H0 ;  /* 0x2000003cff5b7230 */ /* 0x000fe40000004100 */
[----:B------:R-:W-:Y:S02]  /*28b0*/  FFMA.FTZ R84, R77, R85, R84 ;  /* 0x000000554d547223 */ /* 0x000fe40000010054 */
[----:B------:R-:W1:Y:S04]  /*28c0*/  SHFL.IDX PT, R85, R86, RZ, 0x1f ;  /* 0x00001fff56557589 */ /* 0x000e6800000e0000 */
[----:B------:R2:W0:Y:S02]  /*28d0*/  SHFL.IDX PT, R87, R84, RZ, 0x1f ;  /* 0x00001fff54577589 */ /* 0x00042400000e0000 */
[----:B--2---:R-:W-:-:S02]  /*28e0*/  HADD2.F32 R84, -RZ, R79.H1_H1 ;  /* 0x3000004fff547230 */ /* 0x004fc40000004100 */
[C---:B-1----:R-:W-:Y:S01]  /*28f0*/  FMUL.FTZ R77, R85.reuse, R85 ;  /* 0x00000055554d7220 */ /* 0x042fe20000410000 */
[----:B------:R-:W-:Y:S01]  /*2900*/  FSEL R86, R85, RZ, !P1 ;  /* 0x000000ff55567208 */ /* 0x000fe20004800000 */
[----:B0-----:R-:W-:-:S03]  /*2910*/  FFMA.FTZ R76, R87, UR13, R76 ;  /* 0x0000000d574c7c23 */ /* 0x001fc6000801004c */
[----:B------:R-:W-:Y:S02]  /*2920*/  FSEL R77, R77, RZ, P1 ;  /* 0x000000ff4d4d7208 */ /* 0x000fe40000800000 */
[----:B------:R-:W-:Y:S01]  /*2930*/  R2UR UR4, R86 ;  /* 0x00000000560472ca */ /* 0x000fe200000e0000 */
[----:B------:R-:W-:Y:S02]  /*2940*/  HADD2.F32 R86, -RZ, R60.H1_H1 ;  /* 0x3000003cff567230 */ /* 0x000fe40000004100 */
[----:B------:R-:W-:Y:S02]  /*2950*/  FADD.FTZ R87, R76, R77 ;  /* 0x0000004d4c577221 */ /* 0x000fe40000010000 */
[----:B------:R-:W0:Y:S04]  /*2960*/  @!P2 LDC.64 R76, c[0x0][0x3c0] ;  /* 0x0000f000ff4cab82 */ /* 0x000e280000000a00 */
[----:B------:R-:W1:Y:S04]  /*2970*/  MUFU.RSQ R87, R87 ;  /* 0x0000005700577308 */ /* 0x000e680000001400 */
        /* <DEDUP_REMOVED lines=14> */
[----:B-1----:R-:W-:Y:S01]  /*2a60*/  R2UR UR5, R87 ;  /* 0x00000000570572ca */ /* 0x002fe200000e0000 */
[----:B------:R-:W-:Y:S01]  /*2a70*/  FADD.FTZ R16, R16, -UR4 ;  /* 0x8000000410107e21 */ /* 0x000fe20008010000 */
[----:B0-----:R-:W-:-:S04]  /*2a80*/  @!P2 IMAD.WIDE R76, R89, 0x4, R76 ;  /* 0x00000004594ca825 */ /* 0x001fc800078e024c */
[----:B------:R-:W-:Y:S01]  /*2a90*/  FADD.FTZ R17, R17, -UR4 ;  /* 0x8000000411117e21 */ /* 0x000fe20008010000 */
[----:B------:R-:W-:Y:S01]  /*2aa0*/  FADD.FTZ R18, R18, -UR4 ;  /* 0x8000000412127e21 */ /* 0x000fe20008010000 */
        /* <DEDUP_REMOVED lines=8> */
[----:B------:R-:W-:Y:S01]  /*2b30*/  FMUL.FTZ R33, R33, UR5 ;  /* 0x0000000521217c20 */ /* 0x000fe20008410000 */
[----:B------:R-:W-:Y:S01]  /*2b40*/  FMUL.FTZ R34, R34, UR5 ;  /* 0x0000000522227c20 */ /* 0x000fe20008410000 */
[----:B------:R-:W-:Y:S01]  /*2b50*/  FMUL.FTZ R35, R35, UR5 ;  /* 0x0000000523237c20 */ /* 0x000fe20008410000 */
[----:B------:R-:W-:Y:S01]  /*2b60*/  FMUL.FTZ R28, R28, UR5 ;  /* 0x000000051c1c7c20 */ /* 0x000fe20008410000 */
[----:B------:R-:W-:Y:S01]  /*2b70*/  FFMA.FTZ R33, R33, R84, R86 ;  /* 0x0000005421217223 */ /* 0x000fe20000010056 */
[----:B------:R-:W-:-:S02]  /*2b80*/  HADD2.F32 R84, -RZ, R61.H1_H1 ;  /* 0x3000003dff547230 */ /* 0x000fc40000004100 */
[----:B------:R-:W-:Y:S01]  /*2b90*/  FMUL.FTZ R29, R29, UR5 ;  /* 0x000000051d1d7c20 */ /* 0x000fe20008410000 */
[--C-:B0-----:R-:W-:Y:S02]  /*2ba0*/  HADD2.F32 R77, -RZ, R78.reuse.H0_H0 ;  /* 0x2000004eff4d7230 */ /* 0x101fe40000004100 */
[----:B------:R-:W-:Y:S01]  /*2bb0*/  FMUL.FTZ R30, R30, UR5 ;  /* 0x000000051e1e7c20 */ /* 0x000fe20008410000 */
[----:B------:R-:W-:Y:S02]  /*2bc0*/  HADD2.F32 R85, -RZ, R61.H0_H0 ;  /* 0x2000003dff557230 */ /* 0x000fe40000004100 */
[----:B------:R-:W-:Y:S01]  /*2bd0*/  FMUL.FTZ R31, R31, UR5 ;  /* 0x000000051f1f7c20 */ /* 0x000fe20008410000 */
[----:B------:R-:W-:Y:S02]  /*2be0*/  HADD2.F32 R76, -RZ, R78.H1_H1 ;  /* 0x3000004eff4c7230 */ /* 0x000fe40000004100 */
[----:B------:R-:W-:Y:S01]  /*2bf0*/  FMUL.FTZ R24, R24, UR5 ;  /* 0x0000000518187c20 */ /* 0x000fe20008410000 */
[----:B------:R-:W-:Y:S01]  /*2c00*/  FMUL.FTZ R25, R25, UR5 ;  /* 0x0000000519197c20 */ /* 0x000fe20008410000 */
[----:B------:R-:W-:Y:S01]  /*2c10*/  FFMA.FTZ R34, R34, R77, R85 ;  /* 0x0000004d22227223 */ /* 0x000fe20000010055 */
[----:B------:R-:W-:-:S02]  /*2c20*/  HADD2.F32 R77, -RZ, R75.H0_H0 ;  /* 0x2000004bff4d7230 */ /* 0x000fc40000004100 */
[----:B------:R-:W-:Y:S01]  /*2c30*/  FFMA.FTZ R35, R35, R76, R84 ;  /* 0x0000004c23237223 */ /* 0x000fe20000010054 */
[--C-:B------:R-:W-:Y:S02]  /*2c40*/  HADD2.F32 R85, -RZ, R62.reuse.H0_H0 ;  /* 0x2000003eff557230 */ /* 0x100fe40000004100 */
[----:B------:R-:W-:Y:S01]  /*2c50*/  FMUL.FTZ R26, R26, UR5 ;  /* 0x000000051a1a7c20 */ /* 0x000fe20008410000 */
[----:B------:R-:W-:Y:S02]  /*2c60*/  HADD2.F32 R76, -RZ, R75.H1_H1 ;  /* 0x3000004bff4c7230 */ /* 0x000fe40000004100 */
[----:B------:R-:W-:Y:S01]  /*2c70*/  FMUL.FTZ R27, R27, UR5 ;  /* 0x000000051b1b7c20 */ /* 0x000fe20008410000 */
[----:B------:R-:W-:Y:S02]  /*2c80*/  HADD2.F32 R84, -RZ, R62.H1_H1 ;  /* 0x3000003eff547230 */ /* 0x000fe40000004100 */
[----:B------:R-:W-:Y:S01]  /*2c90*/  FFMA.FTZ R28, R28, R77, R85 ;  /* 0x0000004d1c1c7223 */ /* 0x000fe20000010055 */
[----:B------:R-:W-:-:S02]  /*2ca0*/  HADD2.F32 R77, -RZ, R74.H0_H0 ;  /* 0x2000004aff4d7230 */ /* 0x000fc40000004100 */
[----:B------:R-:W-:Y:S01]  /*2cb0*/  FMUL.FTZ R20, R20, UR5 ;  /* 0x0000000514147c20 */ /* 0x000fe20008410000 */
[--C-:B------:R-:W-:Y:S02]  /*2cc0*/  HADD2.F32 R85, -RZ, R63.reuse.H0_H0 ;  /* 0x2000003fff557230 */ /* 0x100fe40000004100 */
[----:B------:R-:W-:Y:S01]  /*2cd0*/  FFMA.FTZ R29, R29, R76, R84 ;  /* 0x0000004c1d1d7223 */ /* 0x000fe20000010054 */
        /* <DEDUP_REMOVED lines=22> */
[----:B------:R-:W-:Y:S02]  /*2e40*/  HADD2.F32 R85, -RZ, R58.H0_H0 ;  /* 0x2000003aff557230 */ /* 0x000fe40000004100 */
[----:B------:R-:W-:Y:S01]  /*2e50*/  FFMA.FTZ R27, R27, R76, R84 ;  /* 0x0000004c1b1b7223 */ /* 0x000fe20000010054 */
[----:B------:R-:W-:Y:S02]  /*2e60*/  HADD2.F32 R76, -RZ, R2.H1_H1 ;  /* 0x30000002ff4c7230 */ /* 0x000fe40000004100 */
[----:B------:R-:W-:Y:S01]  /*2e70*/  FMUL.FTZ R13, R13, UR5 ;  /* 0x000000050d0d7c20 */ /* 0x000fe20008410000 */
[----:B------:R-:W-:Y:S02]  /*2e80*/  HADD2.F32 R84, -RZ, R58.H1_H1 ;  /* 0x3000003aff547230 */ /* 0x000fe40000004100 */
[----:B------:R-:W-:Y:S01]  /*2e90*/  FFMA.FTZ R20, R20, R77, R85 ;  /* 0x0000004d14147223 */ /* 0x000fe20000010055 */
[----:B------:R-:W-:-:S02]  /*2ea0*/  HADD2.F32 R85, -RZ, R59.H0_H0 ;  /* 0x2000003bff557230 */ /* 0x000fc40000004100 */
[----:B------:R-:W-:Y:S01]  /*2eb0*/  FMUL.FTZ R14, R14, UR5 ;  /* 0x000000050e0e7c20 */ /* 0x000fe20008410000 */
[----:B------:R-:W-:Y:S01]  /*2ec0*/  FMUL.FTZ R15, R15, UR5 ;  /* 0x000000050f0f7c20 */ /* 0x000fe20008410000 */
[----:B------:R-:W-:Y:S01]  /*2ed0*/  FFMA.FTZ R77, R21, R76, R84 ;  /* 0x0000004c154d7223 */ /* 0x000fe20000010054 */
[--C-:B------:R-:W-:Y:S02]  /*2ee0*/  HADD2.F32 R21, -RZ, R3.reuse.H0_H0 ;  /* 0x20000003ff157230 */ /* 0x100fe40000004100 */
[----:B------:R-:W-:Y:S01]  /*2ef0*/  FADD.FTZ R76, R23, -UR4 ;  /* 0x80000004174c7e21 */ /* 0x000fe20008010000 */
[----:B------:R-:W-:Y:S01]  /*2f00*/  FMUL.FTZ R8, R8, UR5 ;  /* 0x0000000508087c20 */ /* 0x000fe20008410000 */
[----:B------:R-:W-:Y:S01]  /*2f10*/  FMUL.FTZ R9, R9, UR5 ;  /* 0x0000000509097c20 */ /* 0x000fe20008410000 */
[----:B------:R-:W-:Y:S01]  /*2f20*/  FADD.FTZ R10, R10, -UR4 ;  /* 0x800000040a0a7e21 */ /* 0x000fe20008010000 */
[----:B------:R-:W-:Y:S01]  /*2f30*/  FFMA.FTZ R23, R22, R21, R85 ;  /* 0x0000001516177223 */ /* 0x000fe20000010055 */
[----:B------:R-:W-:-:S02]  /*2f40*/  HADD2.F32 R21, -RZ, R3.H1_H1 ;  /* 0x30000003ff157230 */ /* 0x000fc40000004100 */
[----:B------:R-:W-:Y:S01]  /*2f50*/  FMUL.FTZ R76, R76, UR5 ;  /* 0x000000054c4c7c20 */ /* 0x000fe20008410000 */
[----:B------:R-:W-:Y:S02]  /*2f60*/  HADD2.F32 R85, -RZ, R59.H1_H1 ;  /* 0x3000003bff557230 */ /* 0x000fe40000004100 */
[----:B------:R-:W-:Y:S01]  /*2f70*/  FMUL.FTZ R10, R10, UR5 ;  /* 0x000000050a0a7c20 */ /* 0x000fe20008410000 */
[--C-:B------:R-:W-:Y:S02]  /*2f80*/  HADD2.F32 R22, -RZ, R4.reuse.H1_H1 ;  /* 0x30000004ff167230 */ /* 0x100fe40000004100 */
[----:B------:R-:W-:Y:S01]  /*2f90*/  FADD.FTZ R32, R32, -UR4 ;  /* 0x8000000420207e21 */ /* 0x000fe20008010000 */
[----:B------:R-:W-:Y:S01]  /*2fa0*/  FADD.FTZ R64, R64, -UR4 ;  /* 0x8000000440407e21 */ /* 0x000fe20008010000 */
[----:B------:R-:W-:Y:S01]  /*2fb0*/  FFMA.FTZ R84, R76, R21, R85 ;  /* 0x000000154c547223 */ /* 0x000fe20000010055 */
[----:B------:R-:W-:Y:S02]  /*2fc0*/  HADD2.F32 R21, -RZ, R4.H0_H0 ;  /* 0x20000004ff157230 */ /* 0x000fe40000004100 */
[----:B------:R-:W-:Y:S01]  /*2fd0*/  FMUL.FTZ R32, R32, UR5 ;  /* 0x0000000520207c20 */ /* 0x000fe20008410000 */
[----:B------:R-:W-:-:S02]  /*2fe0*/  HADD2.F32 R85, -RZ, R52.H0_H0 ;  /* 0x20000034ff557230 */ /* 0x000fc40000004100 */
[----:B------:R-:W-:Y:S01]  /*2ff0*/  FMUL.FTZ R64, R64, UR5 ;  /* 0x0000000540407c20 */ /* 0x000fe20008410000 */
[----:B------:R-:W-:Y:S02]  /*3000*/  HADD2.F32 R76, -RZ, R52.H1_H1 ;  /* 0x30000034ff4c7230 */ /* 0x000fe40000004100 */
[----:B------:R-:W-:Y:S01]  /*3010*/  FADD.FTZ R66, R66, -UR4 ;  /* 0x8000000442427e21 */ /* 0x000fe20008010000 */
[----:B------:R-:W-:Y:S02]  /*3020*/  HADD2.F32 R89, -RZ, R79.H0_H0 ;  /* 0x2000004fff597230 */ /* 0x000fe40000004100 */
[----:B------:R-:W-:Y:S01]  /*3030*/  FFMA.FTZ R16, R16, R21, R85 ;  /* 0x0000001510107223 */ /* 0x000fe20000010055 */
[----:B------:R-:W-:Y:S02]  /*3040*/  HADD2.F32 R85, -RZ, R54.H0_H0 ;  /* 0x20000036ff557230 */ /* 0x000fe40000004100 */
[----:B------:R-:W-:Y:S01]  /*3050*/  FFMA.FTZ R21, R17, R22, R76 ;  /* 0x0000001611157223 */ /* 0x000fe2000001004c */
[----:B------:R-:W-:-:S02]  /*3060*/  HADD2.F32 R22, -RZ, R5.H0_H0 ;  /* 0x20000005ff167230 */ /* 0x000fc40000004100 */
[----:B------:R-:W-:Y:S01]  /*3070*/  FMUL.FTZ R17, R18, UR5 ;  /* 0x0000000512117c20 */ /* 0x000fe20008410000 */
[--C-:B------:R-:W-:Y:S02]  /*3080*/  HADD2.F32 R76, -RZ, R53.reuse.H0_H0 ;  /* 0x20000035ff4c7230 */ /* 0x100fe40000004100 */
[----:B------:R-:W-:Y:S01]  /*3090*/  FFMA.FTZ R32, R32, R89, R91 ;  /* 0x0000005920207223 */ /* 0x000fe2000001005b */
[----:B------:R-:W-:Y:S02]  /*30a0*/  HADD2.F32 R18, -RZ, R53.H1_H1 ;  /* 0x30000035ff127230 */ /* 0x000fe40000004100 */
[----:B------:R-:W-:Y:S01]  /*30b0*/  FADD.FTZ R65, R65, -UR4 ;  /* 0x8000000441417e21 */ /* 0x000fe20008010000 */
[----:B------:R-:W-:Y:S01]  /*30c0*/  FMUL.FTZ R66, R66, UR5 ;  /* 0x0000000542427c20 */ /* 0x000fe20008410000 */
[----:B------:R-:W-:Y:S01]  /*30d0*/  FFMA.FTZ R17, R17, R22, R76 ;  /* 0x0000001611117223 */ /* 0x000fe2000001004c */
[----:B------:R-:W-:Y:S02]  /*30e0*/  HADD2.F32 R22, -RZ, R5.H1_H1 ;  /* 0x30000005ff167230 */ /* 0x000fe40000004100 */
[----:B------:R-:W-:Y:S01]  /*30f0*/  FMUL.FTZ R65, R65, UR5 ;  /* 0x0000000541417c20 */ /* 0x000fe20008410000 */
[----:B------:R-:W-:-:S02]  /*3100*/  HADD2.F32 R76, -RZ, R54.H1_H1 ;  /* 0x30000036ff4c7230 */ /* 0x000fc40000004100 */
[----:B------:R-:W-:Y:S01]  /*3110*/  FADD.FTZ R67, R67, -UR4 ;  /* 0x8000000443437e21 */ /* 0x000fe20008010000 */
[----:B------:R-:W-:Y:S01]  /*3120*/  F2FP.F16.F32.PACK_AB R16, R21, R16 ;  /* 0x000000101510723e */ /* 0x000fe200000000ff */
[----:B------:R-:W-:Y:S01]  /*3130*/  FFMA.FTZ R22, R19, R22, R18 ;  /* 0x0000001613167223 */ /* 0x000fe20000010012 */
[--C-:B------:R-:W-:Y:S02]  /*3140*/  HADD2.F32 R19, -RZ, R6.reuse.H0_H0 ;  /* 0x20000006ff137230 */ /* 0x100fe40000004100 */
[----:B------:R-:W-:Y:S02]  /*3150*/  FMUL.FTZ R67, R67, UR5 ;  /* 0x0000000543437c20 */ /* 0x000fe40008410000 */
[----:B------:R-:W-:Y:S01]  /*3160*/  F2FP.F16.F32.PACK_AB R17, R22, R17 ;  /* 0x000000111611723e */ /* 0x000fe200000000ff */
[----:B------:R-:W-:Y:S01]  /*3170*/  FFMA.FTZ R18, R12, R19, R85 ;  /* 0x000000130c127223 */ /* 0x000fe20000010055 */
[----:B------:R-:W-:Y:S02]  /*3180*/  HADD2.F32 R12, -RZ, R6.H1_H1 ;  /* 0x30000006ff0c7230 */ /* 0x000fe40000004100 */
[----:B------:R-:W-:-:S03]  /*3190*/  HADD2.F32 R19, -RZ, R7.H0_H0 ;  /* 0x20000007ff137230 */ /* 0x000fc60000004100 */
[----:B------:R-:W-:Y:S01]  /*31a0*/  FFMA.FTZ R87, R13, R12, R76 ;  /* 0x0000000c0d577223 */ /* 0x000fe2000001004c */
[--C-:B------:R-:W-:Y:S02]  /*31b0*/  HADD2.F32 R13, -RZ, R55.reuse.H0_H0 ;  /* 0x20000037ff0d7230 */ /* 0x100fe40000004100 */
[----:B------:R-:W-:Y:S02]  /*31c0*/  HADD2.F32 R12, -RZ, R55.H1_H1 ;  /* 0x30000037ff0c7230 */ /* 0x000fe40000004100 */
[----:B------:R-:W-:Y:S01]  /*31d0*/  F2FP.F16.F32.PACK_AB R18, R87, R18 ;  /* 0x000000125712723e */ /* 0x000fe200000000ff */
[----:B------:R-:W-:Y:S01]  /*31e0*/  FFMA.FTZ R19, R14, R19, R13 ;  /* 0x000000130e137223 */ /* 0x000fe2000001000d */
[----:B------:R-:W-:Y:S02]  /*31f0*/  HADD2.F32 R13, -RZ, R68.H0_H0 ;  /* 0x20000044ff0d7230 */ /* 0x000fe40000004100 */
[----:B------:R-:W-:Y:S01]  /*3200*/  FFMA.FTZ R88, R15, R88, R12 ;  /* 0x000000580f587223 */ /* 0x000fe2000001000c */
[----:B------:R-:W-:-:S02]  /*3210*/  HADD2.F32 R15, -RZ, R48.H0_H0 ;  /* 0x20000030ff0f7230 */ /* 0x000fc40000004100 */
[----:B------:R-:W-:Y:S02]  /*3220*/  HADD2.F32 R12, -RZ, R48.H1_H1 ;  /* 0x30000030ff0c7230 */ /* 0x000fe40000004100 */
[----:B------:R-:W-:Y:S02]  /*3230*/  HADD2.F32 R14, -RZ, R51.H1_H1 ;  /* 0x30000033ff0e7230 */ /* 0x000fe40000004100 */
[----:B------:R-:W-:Y:S01]  /*3240*/  FFMA.FTZ R76, R8, R13, R15 ;  /* 0x0000000d084c7223 */ /* 0x000fe2000001000f */
[----:B------:R-:W-:Y:S02]  /*3250*/  HADD2.F32 R8, -RZ, R68.H1_H1 ;  /* 0x30000044ff087230 */ /* 0x000fe40000004100 */
[----:B------:R-:W-:Y:S01]  /*3260*/  FADD.FTZ R13, R11, -UR4 ;  /* 0x800000040b0d7e21 */ /* 0x000fe20008010000 */
[----:B------:R-:W-:Y:S01]  /*3270*/  HADD2.F32 R11, -RZ, R49.H0_H0 ;  /* 0x20000031ff0b7230 */ /* 0x000fe20000004100 */
[----:B------:R-:W-:Y:S01]  /*3280*/  F2FP.F16.F32.PACK_AB R15, R84, R23 ;  /* 0x00000017540f723e */ /* 0x000fe200000000ff */
[----:B------:R-:W-:Y:S01]  /*3290*/  FFMA.FTZ R85, R9, R8, R12 ;  /* 0x0000000809557223 */ /* 0x000fe2000001000c */
[----:B------:R-:W-:-:S02]  /*32a0*/  HADD2.F32 R9, -RZ, R69.H0_H0 ;  /* 0x20000045ff097230 */ /* 0x000fc40000004100 */
[----:B------:R-:W-:Y:S01]  /*32b0*/  FMUL.FTZ R13, R13, UR5 ;  /* 0x000000050d0d7c20 */ /* 0x000fe20008410000 */
[----:B------:R-:W-:Y:S01]  /*32c0*/  HADD2.F32 R8, -RZ, R69.H1_H1 ;  /* 0x30000045ff087230 */ /* 0x000fe20000004100 */
[----:B------:R-:W-:Y:S01]  /*32d0*/  F2FP.F16.F32.PACK_AB R19, R88, R19 ;  /* 0x000000135813723e */ /* 0x000fe200000000ff */
[----:B------:R-:W-:Y:S02]  /*32e0*/  HADD2.F32 R12, -RZ, R49.H1_H1 ;  /* 0x30000031ff0c7230 */ /* 0x000fe40000004100 */
[----:B------:R-:W-:Y:S01]  /*32f0*/  FFMA.FTZ R86, R10, R9, R11 ;  /* 0x000000090a567223 */ /* 0x000fe2000001000b */
[----:B------:R-:W-:Y:S02]  /*3300*/  HADD2.F32 R9, -RZ, R70.H0_H0 ;  /* 0x20000046ff097230 */ /* 0x000fe40000004100 */
[----:B------:R-:W-:Y:S02]  /*3310*/  HADD2.F32 R11, -RZ, R50.H0_H0 ;  /* 0x20000032ff0b7230 */ /* 0x000fe40000004100 */
[----:B------:R-:W-:Y:S01]  /*3320*/  FFMA.FTZ R89, R13, R8, R12 ;  /* 0x000000080d597223 */ /* 0x000fe2000001000c */
[----:B------:R-:W-:-:S02]  /*3330*/  HADD2.F32 R13, -RZ, R51.H0_H0 ;  /* 0x20000033ff0d7230 */ /* 0x000fc40000004100 */
[----:B------:R-:W-:Y:S02]  /*3340*/  HADD2.F32 R8, -RZ, R70.H1_H1 ;  /* 0x30000046ff087230 */ /* 0x000fe40000004100 */
[----:B------:R-:W-:Y:S01]  /*3350*/  FFMA.FTZ R64, R64, R9, R11 ;  /* 0x0000000940407223 */ /* 0x000fe2000001000b */
[----:B------:R-:W-:Y:S01]  /*3360*/  HADD2.F32 R11, -RZ, R71.H0_H0 ;  /* 0x20000047ff0b7230 */ /* 0x000fe20000004100 */
[----:B------:R-:W-:Y:S01]  /*3370*/  F2FP.F16.F32.PACK_AB R21, R89, R86 ;  /* 0x000000565915723e */ /* 0x000fe200000000ff */
[----:B------:R-:W-:-:S03]  /*3380*/  HADD2.F32 R10, -RZ, R50.H1_H1 ;  /* 0x30000032ff0a7230 */ /* 0x000fc60000004100 */
[----:B------:R-:W-:Y:S01]  /*3390*/  FFMA.FTZ R66, R66, R11, R13 ;  /* 0x0000000b42427223 */ /* 0x000fe2000001000d */
[----:B------:R-:W-:Y:S01]  /*33a0*/  F2FP.F16.F32.PACK_AB R11, R31, R30 ;  /* 0x0000001e1f0b723e */ /* 0x000fe200000000ff */
[----:B------:R-:W-:Y:S01]  /*33b0*/  FFMA.FTZ R65, R65, R8, R10 ;  /* 0x0000000841417223 */ /* 0x000fe2000001000a */
[----:B------:R-:W0:Y:S01]  /*33c0*/  @!P2 LDC.64 R12, c[0x0][0x3c8] ;  /* 0x0000f200ff0cab82 */ /* 0x000e220000000a00 */
[----:B------:R-:W-:-:S03]  /*33d0*/  HADD2.F32 R10, -RZ, R71.H1_H1 ;  /* 0x30000047ff0a7230 */ /* 0x000fc60000004100 */
[----:B------:R-:W-:Y:S02]  /*33e0*/  F2FP.F16.F32.PACK_AB R22, R65, R64 ;  /* 0x000000404116723e */ /* 0x000fe400000000ff */
[----:B------:R-:W-:Y:S01]  /*33f0*/  FFMA.FTZ R67, R67, R10, R14 ;  /* 0x0000000a43437223 */ /* 0x000fe2000001000e */
[----:B------:R-:W-:Y:S01]  /*3400*/  F2FP.F16.F32.PACK_AB R10, R29, R28 ;  /* 0x0000001c1d0a723e */ /* 0x000fe200000000ff */
[----:B------:R-:W1:Y:S01]  /*3410*/  LDC.64 R8, c[0x0][0x428] ;  /* 0x00010a00ff087b82 */ /* 0x000e620000000a00 */
[----:B------:R-:W-:Y:S01]  /*3420*/  MOV R29, UR6 ;  /* 0x00000006001d7c02 */ /* 0x000fe20008000f00 */
[----:B------:R-:W-:Y:S01]  /*3430*/  UIADD3 UR6, UPT, UPT, UR6, UR14, URZ ;  /* 0x0000000e06067290 */ /* 0x000fe2000fffe0ff */
[----:B------:R-:W-:Y:S02]  /*3440*/  F2FP.F16.F32.PACK_AB R14, R77, R20 ;  /* 0x000000144d0e723e */ /* 0x000fe400000000ff */
[----:B------:R-:W-:Y:S01]  /*3450*/  F2FP.F16.F32.PACK_AB R23, R67, R66 ;  /* 0x000000424317723e */ /* 0x000fe200000000ff */
[----:B------:R-:W-:Y:S01]  /*3460*/  UISETP.GE.AND UP0, UPT, UR6, UR15, UPT ;  /* 0x0000000f0600728c */ /* 0x000fe2000bf06270 */
[----:B------:R-:W-:Y:S01]  /*3470*/  F2FP.F16.F32.PACK_AB R20, R85, R76 ;  /* 0x0000004c5514723e */ /* 0x000fe200000000ff */
[----:B0-----:R-:W-:Y:S01]  /*3480*/  @!P2 IMAD.WIDE R28, R29, 0x4, R12 ;  /* 0x000000041d1ca825 */ /* 0x001fe200078e020c */
[----:B------:R-:W-:-:S02]  /*3490*/  F2FP.F16.F32.PACK_AB R12, R25, R24 ;  /* 0x00000018190c723e */ /* 0x000fc400000000ff */
[----:B------:R-:W-:Y:S02]  /*34a0*/  MOV R25, UR5 ;  /* 0x0000000500197c02 */ /* 0x000fe40008000f00 */
[----:B------:R-:W-:Y:S01]  /*34b0*/  F2FP.F16.F32.PACK_AB R13, R27, R26 ;  /* 0x0000001a1b0d723e */ /* 0x000fe200000000ff */
[--C-:B-1----:R-:W-:Y:S02]  /*34c0*/  IMAD.WIDE.U32 R90, R80, 0x10, R8.reuse ;  /* 0x00000010505a7825 */ /* 0x102fe400078e0008 */
[----:B------:R0:W-:Y:S02]  /*34d0*/  @!P2 STG.E desc[UR8][R28.64], R25 ;  /* 0x000000191c00a986 */ /* 0x0001e4000c101908 */
[----:B------:R-:W-:-:S04]  /*34e0*/  IMAD.WIDE.U32 R92, R82, 0x10, R8 ;  /* 0x00000010525c7825 */ /* 0x000fc800078e0008 */
[----:B------:R-:W-:-:S04]  /*34f0*/  IMAD.WIDE.U32 R80, R81, 0x10, R8 ;  /* 0x0000001051507825 */ /* 0x000fc800078e0008 */
[----:B------:R-:W-:Y:S01]  /*3500*/  IMAD.WIDE.U32 R82, R83, 0x10, R8 ;  /* 0x0000001053527825 */ /* 0x000fe200078e0008 */
[----:B------:R-:W-:Y:S02]  /*3510*/  F2FP.F16.F32.PACK_AB R9, R35, R34 ;  /* 0x000000222309723e */ /* 0x000fe400000000ff */
[----:B------:R-:W-:-:S05]  /*3520*/  F2FP.F16.F32.PACK_AB R8, R33, R32 ;  /* 0x000000202108723e */ /* 0x000fca00000000ff */
[----:B------:R0:W-:Y:S04]  /*3530*/  STG.E.128 desc[UR8][R90.64], R8 ;  /* 0x000000085a007986 */ /* 0x0001e8000c101d08 */
[----:B------:R0:W-:Y:S04]  /*3540*/  STG.E.128 desc[UR8][R80.64], R12 ;  /* 0x0000000c50007986 */ /* 0x0001e8000c101d08 */
[----:B------:R0:W-:Y:S04]  /*3550*/  STG.E.128 desc[UR8][R92.64], R16 ;  /* 0x000000105c007986 */ /* 0x0001e8000c101d08 */
[----:B------:R0:W-:Y:S01]  /*3560*/  STG.E.128 desc[UR8][R82.64], R20 ;  /* 0x0000001452007986 */ /* 0x0001e2000c101d08 */
[----:B------:R-:W-:Y:S05]  /*3570*/  BRA.U !UP0, `(.L_x_10730) ;  /* 0xffffffcd08847547 */ /* 0x000fea000b83ffff */
[----:B------:R-:W-:Y:S05]  /*3580*/  EXIT ;  /* 0x000000000000794d */ /* 0x000fea0003800000 */
.L_x_10731:
        /* <DEDUP_REMOVED lines=15> */
.L_x_17991:


//--------------------- .text._ZN10layer_norm31ln_parallel_residual_fwd_kernelINS_13Kernel_traitsI6__halfS2_fS2_fjLj4096ELj1ELj1ELj4ELj16ENS_18Kernel_traits_baseILj4096ES2_S2_fS2_fjLj128EEEEELb1ELb0ELb0EEEvNS_9FwdParamsE --------------------------
	.section	.text._ZN10layer_norm31ln_parallel_residual_fwd_kernelINS_13Kernel_traitsI6__halfS2_fS2_fjLj4096ELj1ELj1ELj4ELj16ENS_18Kernel_traits_baseILj4096ES2_S2_fS2_fjLj128EEEEELb1ELb0ELb0EEEvNS_9FwdParamsE,"ax",@progbits
	.align	128
        .global         _ZN10layer_norm31ln_parallel_residual_fwd_kernelINS_13Kernel_traitsI6__halfS2_fS2_fjLj4096ELj1ELj1ELj4ELj16ENS_18Kernel_traits_baseILj4096ES2_S2_fS2_fjLj128EEEEELb1ELb0ELb0EEEvNS_9FwdParamsE
        .type           _ZN10layer_norm31ln_parallel_residual_fwd_kernelINS_13Kernel_traitsI6__halfS2_fS2_fjLj4096ELj1ELj1ELj4ELj16ENS_18Kernel_traits_baseILj4096ES2_S2_fS2_fjLj128EEEEELb1ELb0ELb0EEEvNS_9FwdParamsE,@function
        .size           _ZN10layer_norm31ln_parallel_residual_fwd_kernelINS_13Kernel_traitsI6__halfS2_fS2_fjLj4096ELj1ELj1ELj4ELj16ENS_18Kernel_traits_baseILj4096ES2_S2_fS2_fjLj128EEEEELb1ELb0ELb0EEEvNS_9FwdParamsE,(.L_x_17992 - _ZN10layer_norm31ln_parallel_residual_fwd_kernelINS_13Kernel_traitsI6__halfS2_fS2_fjLj4096ELj1ELj1ELj4ELj16ENS_18Kernel_traits_baseILj4096ES2_S2_fS2_fjLj128EEEEELb1ELb0ELb0EEEvNS_9FwdParamsE)
        .other          _ZN10layer_norm31ln_parallel_residual_fwd_kernelINS_13Kernel_traitsI6__halfS2_fS2_fjLj4096ELj1ELj1ELj4ELj16ENS_18Kernel_traits_baseILj4096ES2_S2_fS2_fjLj128EEEEELb1ELb0ELb0EEEvNS_9FwdParamsE,@"STO_CUDA_ENTRY STV_DEFAULT"
_ZN10layer_norm31ln_parallel_residual_fwd_kernelINS_13Kernel_traitsI6__halfS2_fS2_fjLj4096ELj1ELj1ELj4ELj16ENS_18Kernel_traits_baseILj4096ES2_S2_fS2_fjLj128EEEEELb1ELb0ELb0EEEvNS_9FwdParamsE:
.text._ZN10layer_norm31ln_parallel_residual_fwd_kernelINS_13Kernel_traitsI6__halfS2_fS2_fjLj4096ELj1ELj1ELj4ELj16ENS_18Kernel_traits_baseILj4096ES2_S2_fS2_fjLj128EEEEELb1ELb0ELb0EEEvNS_9FwdParamsE:
        /* <DEDUP_REMOVED lines=17> */
[----:B0-----:R-:W-:Y:S01]  /*0110*/  UISETP.NE.U32.AND UP0, UPT, UR4, URZ, UPT ;  /* 0x000000ff0400728c */ /* 0x001fe2000bf05070 */
[----:B------:R-:W-:Y:S01]  /*0120*/  BSSY.RECONVERGENT B0, `(.L_x_10732) ;  /* 0x000011e000007945 */ /* 0x000fe20003800200 */
[----:B------:R-:W0:Y:S01]  /*0130*/  S2UR UR10, SR_CTAID.X ;  /* 0x00000000000a79c3 */ /* 0x000e220000002500 */
[C---:B-----5:R-:W-:Y:S01]  /*0140*/  LOP3.LUT R0, R129.reuse, 0x60, RZ, 0xc0, !PT ;  /* 0x0000006081007812 */ /* 0x060fe200078ec0ff */
[----:B------:R-:W-:Y:S01]  /*0150*/  UISETP.NE.AND.EX UP0, UPT, UR5, URZ, UPT, UP0 ;  /* 0x000000ff0500728c */ /* 0x000fe2000bf05300 */
[----:B------:R-:W-:-:S02]  /*0160*/  LOP3.LUT R139, R129, 0x1f, RZ, 0xc0, !PT ;  /* 0x0000001f818b7812 */ /* 0x000fc400078ec0ff */
[----:B------:R-:W-:-:S03]  /*0170*/  LOP3.LUT R138, R0, 0x1f, R129, 0xf8, !PT ;  /* 0x0000001f008a7812 */ /* 0x000fc600078ef881 */
[----:B------:R-:W0:Y:S01]  /*0180*/  LDC R136, c[0x0][0x360] ;  /* 0x0000d800ff887b82 */ /* 0x000e220000000800 */
[----:B------:R-:W-:Y:S01]  /*0190*/  LOP3.LUT R137, R138, 0x7f, RZ, 0x3c, !PT ;  /* 0x0000007f8a897812 */ /* 0x000fe200078e3cff */
[----:B0-----:R-:W-:Y:S01]  /*01a0*/  IMAD R136, R136, UR10, R129 ;  /* 0x0000000a88887c24 */ /* 0x001fe2000f8e0281 */
[----:B--2---:R-:W-:Y:S02]  /*01b0*/  @P0 R2UR UR6, R2 ;  /* 0x00000000020602ca */ /* 0x004fe400000e0000 */
[----:B------:R-:W-:Y:S02]  /*01c0*/  @P0 R2UR UR7, R3 ;  /* 0x00000000030702ca */ /* 0x000fe400000e0000 */
[----:B------:R-:W-:Y:S02]  /*01d0*/  SHF.R.S32.HI R2, RZ, 0x1f, R11 ;  /* 0x0000001fff027819 */ /* 0x000fe4000001140b */
[----:B-1----:R-:W-:Y:S02]  /*01e0*/  @P0 IADD3 R128, P1, PT, R4, R9, RZ ;  /* 0x0000000904800210 */ /* 0x002fe40007f3e0ff */
[----:B------:R-:W-:-:S03]  /*01f0*/  LEA.HI R2, R2, R11, RZ, 0x3 ;  /* 0x0000000b02027211 */ /* 0x000fc600078f18ff */
[----:B------:R-:W-:Y:S01]  /*0200*/  @P0 IMAD.X R7, RZ, RZ, R5, P1 ;  /* 0x000000ffff070224 */ /* 0x000fe200008e0605 */
[----:B------:R-:W-:Y:S01]  /*0210*/  LEA.HI.SX32 R137, R2, R137, 0x1d ;  /* 0x0000008902897211 */ /* 0x000fe200078feaff */
        /* <DEDUP_REMOVED lines=28> */
[----:B------:R-:W-:Y:S02]  /*03e0*/  MOV R3, R138 ;  /* 0x0000008a00037202 */ /* 0x000fe40000000f00 */
[----:B------:R-:W-:Y:S01]  /*03f0*/  ISETP.GE.U32.AND P2, PT, R137, 0x180, PT ;  /* 0x000001808900780c */ /* 0x000fe20003f46070 */
[----:B------:R-:W1:Y:S06]  /*0400*/  LDC.64 R8, c[0x0][0x3d0] ;  /* 0x0000f400ff087b82 */ /* 0x000e6c0000000a00 */
[----:B------:R-:W-:-:S02]  /*0410*/  @P0 LOP3.LUT R3, R138, 0x80, RZ, 0xfc, !PT ;  /* 0x000000808a030812 */ /* 0x000fc400078efcff */
[----:B------:R-:W2:Y:S08]  /*0420*/  LDC.64 R10, c[0x0][0x3d8] ;  /* 0x0000f600ff0a7b82 */ /* 0x000eb00000000a00 */
[----:B------:R-:W3:Y:S01]  /*0430*/  LDC.64 R6, c[0x0][0x3d8] ;  /* 0x0000f600ff067b82 */ /* 0x000ee20000000a00 */
[----:B0-----:R-:W-:-:S05]  /*0440*/  @P0 IMAD.WIDE.U32 R4, R138, 0x10, R4 ;  /* 0x000000108a040825 */ /* 0x001fca00078e0004 */
[----:B------:R-:W5:Y:S01]  /*0450*/  @P0 LDG.E.128 R12, desc[UR8][R4.64] ;  /* 0x00000008040c0981 */ /* 0x000f62000c1e1d00 */
[C---:B-1----:R-:W-:Y:S01]  /*0460*/  @P1 IMAD.WIDE.U32 R8, R3.reuse, 0x10, R8 ;  /* 0x0000001003081825 */ /* 0x042fe200078e0008 */
[----:B------:R-:W0:Y:S04]  /*0470*/  LDC.64 R36, c[0x0][0x3d0] ;  /* 0x0000f400ff247b82 */ /* 0x000e280000000a00 */
[----:B------:R-:W5:Y:S01]  /*0480*/  @P1 LDG.E.128 R20, desc[UR8][R8.64] ;  /* 0x0000000808141981 */ /* 0x000f62000c1e1d00 */
[----:B--2---:R-:W-:-:S03]  /*0490*/  @P1 IMAD.WIDE.U32 R10, R3, 0x10, R10 ;  /* 0x00000010030a1825 */ /* 0x004fc600078e000a */
[----:B------:R-:W1:Y:S01]  /*04a0*/  LDC.64 R40, c[0x0][0x3d8] ;  /* 0x0000f600ff287b82 */ /* 0x000e620000000a00 */
[----:B------:R-:W-:Y:S01]  /*04b0*/  ISETP.GE.U32.AND P3, PT, R137, 0x200, PT ;  /* 0x000002008900780c */ /* 0x000fe20003f66070 */
[----:B------:R-:W-:Y:S01]  /*04c0*/  @P1 VIADD R3, R3, 0x80 ;  /* 0x0000008003031836 */ /* 0x000fe20000000000 */
[----:B------:R-:W5:Y:S01]  /*04d0*/  @P1 LDG.E.128 R24, desc[UR8][R10.64] ;  /* 0x000000080a181981 */ /* 0x000f62000c1e1d00 */
[----:B---3--:R-:W-:-:S05]  /*04e0*/  @P0 IMAD.WIDE.U32 R6, R138, 0x10, R6 ;  /* 0x000000108a060825 */ /* 0x008fca00078e0006 */
[----:B------:R-:W5:Y:S01]  /*04f0*/  @P0 LDG.E.128 R16, desc[UR8][R6.64] ;  /* 0x0000000806100981 */ /* 0x000f62000c1e1d00 */
[----:B0-----:R-:W-:-:S04]  /*0500*/  @P2 IMAD.WIDE.U32 R48, R3, 0x10, R36 ;  /* 0x0000001003302825 */ /* 0x001fc800078e0024 */
[----:B------:R-:W-:Y:S01]  /*0510*/  HFMA2 R42, -RZ, RZ, 0, 0 ;  /* 0x00000000ff2a7431 */ /* 0x000fe200000001ff */
[----:B------:R-:W-:Y:S02]  /*0520*/  CS2R R36, SRZ ;  /* 0x0000000000247805 */ /* 0x000fe4000001ff00 */
[----:B------:R-:W-:Y:S01]  /*0530*/  CS2R R44, SRZ ;  /* 0x00000000002c7805 */ /* 0x000fe2000001ff00 */
[----:B------:R-:W-:Y:S01]  /*0540*/  IMAD.MOV.U32 R38, RZ, RZ, RZ ;  /* 0x000000ffff267224 */ /* 0x000fe200078e00ff */
[----:B------:R0:W5:Y:S01]  /*0550*/  @P2 LDG.E.128 R28, desc[UR8][R48.64] ;  /* 0x00000008301c2981 */ /* 0x000162000c1e1d00 */
[----:B-1----:R-:W-:Y:S01]  /*0560*/  @P2 IMAD.WIDE.U32 R50, R3, 0x10, R40 ;  /* 0x0000001003322825 */ /* 0x002fe200078e0028 */
[----:B------:R-:W-:Y:S02]  /*0570*/  CS2R R40, SRZ ;  /* 0x0000000000287805 */ /* 0x000fe4000001ff00 */
[----:B------:R-:W-:Y:S02]  /*0580*/  CS2R R54, SRZ ;  /* 0x0000000000367805 */ /* 0x000fe4000001ff00 */
[----:B------:R-:W-:Y:S01]  /*0590*/  CS2R R52, SRZ ;  /* 0x0000000000347805 */ /* 0x000fe2000001ff00 */
[----:B------:R-:W-:Y:S01]  /*05a0*/  IMAD.MOV.U32 R46, RZ, RZ, RZ ;  /* 0x000000ffff2e7224 */ /* 0x000fe200078e00ff */
[----:B------:R1:W5:Y:S01]  /*05b0*/  @P2 LDG.E.128 R32, desc[UR8][R50.64] ;  /* 0x0000000832202981 */ /* 0x000362000c1e1d00 */
[----:B------:R-:W-:-:S02]  /*05c0*/  CS2R R58, SRZ ;  /* 0x00000000003a7805 */ /* 0x000fc4000001ff00 */
[----:B0-----:R-:W-:Y:S02]  /*05d0*/  CS2R R48, SRZ ;  /* 0x0000000000307805 */ /* 0x001fe4000001ff00 */
[----:B------:R-:W-:Y:S01]  /*05e0*/  CS2R R56, SRZ ;  /* 0x0000000000387805 */ /* 0x000fe2000001ff00 */
[----:B------:R-:W-:Y:S01]  /*05f0*/  @P0 IMAD.MOV.U32 R47, RZ, RZ, RZ ;  /* 0x000000ffff2f0224 */ /* 0x000fe200078e00ff */
[----:B------:R-:W-:Y:S01]  /*0600*/  @P1 MOV R43, RZ ;  /* 0x000000ff002b1202 */ /* 0x000fe20000000f00 */
[----:B------:R-:W-:Y:S02]  /*0610*/  @P2 IMAD.MOV.U32 R39, RZ, RZ, RZ ;  /* 0x000000ffff272224 */ /* 0x000fe400078e00ff */
[----:B------:R-:W-:Y:S01]  /*0620*/  @P2 VIADD R3, R3, 0x80 ;  /* 0x0000008003032836 */ /* 0x000fe20000000000 */
        /* <DEDUP_REMOVED lines=13> */
[----:B------:R-:W-:Y:S01]  /*0700*/  CS2R R40, SRZ ;  /* 0x0000000000287805 */ /* 0x000fe2000001ff00 */
[----:B------:R-:W-:Y:S01]  /*0710*/  IMAD.MOV.U32 R46, RZ, RZ, RZ ;  /* 0x000000ffff2e7224 */ /* 0x000fe200078e00ff */
        /* <DEDUP_REMOVED lines=10> */
.L_x_10734:
        /* <DEDUP_REMOVED lines=9> */
[----:B0-----:R-:W-:-:S07]  /*0850*/  @P0 IMAD.WIDE.U32 R36, R138, 0x10, R6 ;  /* 0x000000108a240825 */ /* 0x001fce00078e0006 */
[----:B------:R-:W0:Y:S01]  /*0860*/  @P1 LDC.64 R60, c[0x0][0x440] ;  /* 0x00011000ff3c1b82 */ /* 0x000e220000000a00 */
[----:B-1----:R-:W-:-:S07]  /*0870*/  @P0 IMAD.WIDE.U32 R40, R138, 0x10, R8 ;  /* 0x000000108a280825 */ /* 0x002fce00078e0008 */
[----:B------:R-:W1:Y:S01]  /*0880*/  LDC.64 R62, c[0x0][0x3d0] ;  /* 0x0000f400ff3e7b82 */ /* 0x000e620000000a00 */
[----:B--2---:R-:W-:-:S07]  /*0890*/  @P1 IMAD.WIDE.U32 R6, R3, 0x10, R10 ;  /* 0x0000001003061825 */ /* 0x004fce00078e000a */
[----:B------:R-:W2:Y:S01]  /*08a0*/  LDC.64 R64, c[0x0][0x3d8] ;  /* 0x0000f600ff407b82 */ /* 0x000ea20000000a00 */
[C---:B---3--:R-:W-:Y:S01]  /*08b0*/  @P1 IMAD.WIDE.U32 R8, R3.reuse, 0x10, R44 ;  /* 0x0000001003081825 */ /* 0x048fe200078e002c */
[----:B------:R-:W5:Y:S04]  /*08c0*/  @P1 LDG.E.128 R20, desc[UR8][R6.64] ;  /* 0x0000000806141981 */ /* 0x000f68000c1e1d00 */
[----:B------:R-:W5:Y:S02]  /*08d0*/  @P1 LDG.E.128 R24, desc[UR8][R8.64] ;  /* 0x0000000808181981 */ /* 0x000f64000c1e1d00 */
[----:B------:R-:W3:Y:S01]  /*08e0*/  @P0 LDC.64 R4, c[0x0][0x440] ;  /* 0x00011000ff040b82 */ /* 0x000ee20000000a00 */
[----:B0-----:R-:W-:Y:S01]  /*08f0*/  @P1 IMAD.WIDE.U32 R10, R3, 0x10, R60 ;  /* 0x00000010030a1825 */ /* 0x001fe200078e003c */
[----:B------:R-:W-:-:S03]  /*0900*/  ISETP.GE.U32.AND P3, PT, R137, 0x200, PT ;  /* 0x000002008900780c */ /* 0x000fc60003f66070 */
[----:B------:R-:W-:Y:S01]  /*0910*/  HFMA2 R42, -RZ, RZ, 0, 0 ;  /* 0x00000000ff2a7431 */ /* 0x000fe200000001ff */
[----:B------:R0:W5:Y:S01]  /*0920*/  @P0 LDG.E.128 R12, desc[UR8][R36.64] ;  /* 0x00000008240c0981 */ /* 0x000162000c1e1d00 */
[----:B------:R-:W-:Y:S01]  /*0930*/  @P1 VIADD R3, R3, 0x80 ;  /* 0x0000008003031836 */ /* 0x000fe20000000000 */
[----:B------:R-:W4:Y:S03]  /*0940*/  @P2 LDC.64 R66, c[0x0][0x440] ;  /* 0x00011000ff422b82 */ /* 0x000f260000000a00 */
[C---:B-1----:R-:W-:Y:S01]  /*0950*/  @P2 IMAD.WIDE.U32 R62, R3.reuse, 0x10, R62 ;  /* 0x00000010033e2825 */ /* 0x042fe200078e003e */
[----:B------:R-:W5:Y:S04]  /*0960*/  @P1 LD.E.128 R52, desc[UR8][R10.64] ;  /* 0x000000080a341980 */ /* 0x000f68000c101d00 */
[----:B------:R-:W5:Y:S01]  /*0970*/  @P2 LDG.E.128 R28, desc[UR8][R62.64] ;  /* 0x000000083e1c2981 */ /* 0x000f62000c1e1d00 */
[----:B--2---:R-:W-:Y:S01]  /*0980*/  @P2 IMAD.WIDE.U32 R64, R3, 0x10, R64 ;  /* 0x0000001003402825 */ /* 0x004fe200078e0040 */
[----:B------:R-:W-:-:S02]  /*0990*/  @P1 MOV R43, RZ ;  /* 0x000000ff002b1202 */ /* 0x000fc40000000f00 */
[----:B------:R1:W5:Y:S04]  /*09a0*/  @P0 LDG.E.128 R16, desc[UR8][R40.64] ;  /* 0x0000000828100981 */ /* 0x000368000c1e1d00 */
[----:B------:R2:W5:Y:S01]  /*09b0*/  @P2 LDG.E.128 R32, desc[UR8][R64.64] ;  /* 0x0000000840202981 */ /* 0x000562000c1e1d00 */
[----:B---3--:R-:W-:-:S05]  /*09c0*/  @P0 IMAD.WIDE.U32 R4, R138, 0x10, R4 ;  /* 0x000000108a040825 */ /* 0x008fca00078e0004 */
[----:B------:R2:W5:Y:S01]  /*09d0*/  @P0 LD.E.128 R56, desc[UR8][R4.64] ;  /* 0x0000000804380980 */ /* 0x000562000c101d00 */
[----:B----4-:R-:W-:-:S05]  /*09e0*/  @P2 IMAD.WIDE.U32 R66, R3, 0x10, R66 ;  /* 0x0000001003422825 */ /* 0x010fca00078e0042 */
[----:B------:R2:W5:Y:S01]  /*09f0*/  @P2 LD.E.128 R48, desc[UR8][R66.64] ;  /* 0x0000000842302980 */ /* 0x000562000c101d00 */
[----:B------:R-:W-:Y:S01]  /*0a00*/  IMAD.MOV.U32 R38, RZ, RZ, RZ ;  /* 0x000000ffff267224 */ /* 0x000fe200078e00ff */
[----:B0-----:R-:W-:Y:S02]  /*0a10*/  CS2R R36, SRZ ;  /* 0x0000000000247805 */ /* 0x001fe4000001ff00 */
[----:B-1----:R-:W-:Y:S01]  /*0a20*/  CS2R R40, SRZ ;  /* 0x0000000000287805 */ /* 0x002fe2000001ff00 */
[----:B------:R-:W-:Y:S01]  /*0a30*/  IMAD.MOV.U32 R46, RZ, RZ, RZ ;  /* 0x000000ffff2e7224 */ /* 0x000fe200078e00ff */
[----:B------:R-:W-:Y:S01]  /*0a40*/  CS2R R44, SRZ ;  /* 0x00000000002c7805 */ /* 0x000fe2000001ff00 */
[----:B------:R-:W-:Y:S02]  /*0a50*/  @P0 IMAD.MOV.U32 R47, RZ, RZ, RZ ;  /* 0x000000ffff2f0224 */ /* 0x000fe400078e00ff */
[----:B------:R-:W-:Y:S02]  /*0a60*/  @P2 IMAD.MOV.U32 R39, RZ, RZ, RZ ;  /* 0x000000ffff272224 */ /* 0x000fe400078e00ff */
[----:B------:R-:W-:Y:S01]  /*0a70*/  @P2 VIADD R3, R3, 0x80 ;  /* 0x0000008003032836 */ /* 0x000fe20000000000 */
[----:B--2---:R-:W-:Y:S06]  /*0a80*/  @!P3 BRA `(.L_x_10735) ;  /* 0x00000008001cb947 */ /* 0x004fec0003800000 */
        /* <DEDUP_REMOVED lines=12> */
[----:B------:R-:W-:Y:S01]  /*0b50*/  CS2R R36, SRZ ;  /* 0x0000000000247805 */ /* 0x000fe2000001ff00 */
[----:B------:R-:W-:Y:S01]  /*0b60*/  IMAD.MOV.U32 R42, RZ, RZ, RZ ;  /* 0x000000ffff2a7224 */ /* 0x000fe200078e00ff */
[----:B------:R-:W-:Y:S01]  /*0b70*/  CS2R R40, SRZ ;  /* 0x0000000000287805 */ /* 0x000fe2000001ff00 */
[----:B------:R-:W-:Y:S01]  /*0b80*/  IMAD.MOV.U32 R46, RZ, RZ, RZ ;  /* 0x000000ffff2e7224 */ /* 0x000fe200078e00ff */
[----:B------:R-:W-:Y:S01]  /*0b90*/  CS2R R44, SRZ ;  /* 0x00000000002c7805 */ /* 0x000fe2000001ff00 */
[----:B------:R-:W-:Y:S06]  /*0ba0*/  BRA `(.L_x_10735) ;  /* 0x0000000400d47947 */ /* 0x000fec0003800000 */
.L_x_10733:
        /* <DEDUP_REMOVED lines=62> */
.L_x_10736:
[C---:B------:R-:W-:Y:S01]  /*0f90*/  ISETP.GE.U32.AND P1, PT, R137.reuse, 0x100, PT ;  /* 0x000001008900780c */ /* 0x040fe20003f26070 */
[----:B------:R-:W0:Y:S01]  /*0fa0*/  LDC.64 R4, c[0x0][0x3d0] ;  /* 0x0000f400ff047b82 */ /* 0x000e220000000a00 */
[C---:B------:R-:W-:Y:S02]  /*0fb0*/  ISETP.GE.U32.AND P2, PT, R137.reuse, 0x180, PT ;  /* 0x000001808900780c */ /* 0x040fe40003f46070 */
[C---:B------:R-:W-:Y:S02]  /*0fc0*/  ISETP.GE.U32.AND P3, PT, R137.reuse, 0x200, PT ;  /* 0x000002008900780c */ /* 0x040fe40003f66070 */
[----:B------:R-:W-:Y:S02]  /*0fd0*/  ISETP.GE.U32.AND P0, PT, R137, 0x80, PT ;  /* 0x000000808900780c */ /* 0x000fe40003f06070 */
[----:B------:R-:W-:Y:S01]  /*0fe0*/  MOV R3, R138 ;  /* 0x0000008a00037202 */ /* 0x000fe20000000f00 */
        /* <DEDUP_REMOVED lines=20> */
[----:B-1----:R-:W-:-:S04]  /*1130*/  @P2 IMAD.WIDE.U32 R88, R3, 0x10, R76 ;  /* 0x0000001003582825 */ /* 0x002fc800078e004c */
[----:B------:R-:W-:Y:S01]  /*1140*/  @P2 VIADD R3, R3, 0x80 ;  /* 0x0000008003032836 */ /* 0x000fe20000000000 */
[----:B------:R-:W5:Y:S02]  /*1150*/  @P2 LDG.E.128 R32, desc[UR8][R88.64] ;  /* 0x0000000858202981 */ /* 0x000f64000c1e1d00 */
[----:B------:R-:W1:Y:S01]  /*1160*/  LDC.64 R48, c[0x0][0x3d0] ;  /* 0x0000f400ff307b82 */ /* 0x000e620000000a00 */
[----:B--2---:R-:W-:-:S05]  /*1170*/  @P3 IMAD.WIDE.U32 R10, R3, 0x10, R78 ;  /* 0x00000010030a3825 */ /* 0x004fca00078e004e */
[----:B------:R-:W5:Y:S02]  /*1180*/  @P3 LDG.E.128 R60, desc[UR8][R10.64] ;  /* 0x000000080a3c3981 */ /* 0x000f64000c1e1d00 */
[----:B------:R-:W2:Y:S01]  /*1190*/  @P0 LDC.64 R52, c[0x0][0x438] ;  /* 0x00010e00ff340b82 */ /* 0x000ea20000000a00 */
[----:B---3--:R-:W-:-:S07]  /*11a0*/  @P3 IMAD.WIDE.U32 R56, R3, 0x10, R80 ;  /* 0x0000001003383825 */ /* 0x008fce00078e0050 */
[----:B------:R-:W3:Y:S01]  /*11b0*/  LDC.64 R82, c[0x0][0x3d8] ;  /* 0x0000f600ff527b82 */ /* 0x000ee20000000a00 */
[----:B0-----:R-:W-:-:S04]  /*11c0*/  @P3 IMAD.WIDE.U32 R76, R3, 0x10, R90 ;  /* 0x00000010034c3825 */ /* 0x001fc800078e005a */
[----:B------:R-:W-:Y:S01]  /*11d0*/  HFMA2 R50, -RZ, RZ, 0, 0 ;  /* 0x00000000ff327431 */ /* 0x000fe200000001ff */
[----:B------:R0:W5:Y:S04]  /*11e0*/  @P3 LD.E.128 R68, desc[UR8][R56.64] ;  /* 0x0000000838443980 */ /* 0x000168000c101d00 */
[----:B------:R4:W5:Y:S01]  /*11f0*/  @P3 LDG.E.128 R64, desc[UR8][R76.64] ;  /* 0x000000084c403981 */ /* 0x000962000c1e1d00 */
[----:B-1----:R-:W-:-:S05]  /*1200*/  @P0 IMAD.WIDE.U32 R78, R138, 0x10, R48 ;  /* 0x000000108a4e0825 */ /* 0x002fca00078e0030 */
[----:B------:R4:W5:Y:S01]  /*1210*/  @P0 LDG.E.128 R12, desc[UR8][R78.64] ;  /* 0x000000084e0c0981 */ /* 0x000962000c1e1d00 */
[----:B--2---:R-:W-:-:S05]  /*1220*/  @P0 IMAD.WIDE.U32 R80, R138, 0x10, R52 ;  /* 0x000000108a500825 */ /* 0x004fca00078e0034 */
[----:B------:R4:W5:Y:S01]  /*1230*/  @P0 LD.E.128 R44, desc[UR8][R80.64] ;  /* 0x00000008502c0980 */ /* 0x000962000c101d00 */
[----:B---3--:R-:W-:-:S05]  /*1240*/  @P0 IMAD.WIDE.U32 R82, R138, 0x10, R82 ;  /* 0x000000108a520825 */ /* 0x008fca00078e0052 */
[----:B------:R4:W5:Y:S01]  /*1250*/  @P0 LDG.E.128 R16, desc[UR8][R82.64] ;  /* 0x0000000852100981 */ /* 0x000962000c1e1d00 */
[----:B------:R-:W-:Y:S01]  /*1260*/  CS2R R48, SRZ ;  /* 0x0000000000307805 */ /* 0x000fe2000001ff00 */
[----:B------:R-:W-:Y:S01]  /*1270*/  IMAD.MOV.U32 R54, RZ, RZ, RZ ;  /* 0x000000ffff367224 */ /* 0x000fe200078e00ff */
[----:B------:R-:W-:Y:S01]  /*1280*/  CS2R R52, SRZ ;  /* 0x0000000000347805 */ /* 0x000fe2000001ff00 */
[----:B------:R-:W-:Y:S01]  /*1290*/  IMAD.MOV.U32 R58, RZ, RZ, RZ ;  /* 0x000000ffff3a7224 */ /* 0x000fe200078e00ff */
[----:B0-----:R-:W-:Y:S02]  /*12a0*/  CS2R R56, SRZ ;  /* 0x0000000000387805 */ /* 0x001fe4000001ff00 */
[----:B------:R-:W-:Y:S02]  /*12b0*/  @P0 MOV R59, RZ ;  /* 0x000000ff003b0202 */ /* 0x000fe40000000f00 */
[----:B------:R-:W-:Y:S02]  /*12c0*/  @P3 CS2R R74, SRZ ;  /* 0x00000000004a3805 */ /* 0x000fe4000001ff00 */
[----:B------:R-:W-:Y:S01]  /*12d0*/  @P3 CS2R R72, SRZ ;  /* 0x0000000000483805 */ /* 0x000fe2000001ff00 */
[----:B------:R-:W-:-:S02]  /*12e0*/  @P1 IMAD.MOV.U32 R55, RZ, RZ, RZ ;  /* 0x000000ffff371224 */ /* 0x000fc400078e00ff */
[----:B----4-:R-:W-:-:S07]  /*12f0*/  @P2 IMAD.MOV.U32 R51, RZ, RZ, RZ ;  /* 0x000000ffff332224 */ /* 0x010fce00078e00ff */
.L_x_10735:
[----:B------:R-:W-:Y:S05]  /*1300*/  BSYNC.RECONVERGENT B0 ;  /* 0x0000000000007941 */ /* 0x000fea0003800200 */
.L_x_10732:
[----:B------:R-:W0:Y:S02]  /*1310*/  LDCU UR4, c[0x0][0x384] ;  /* 0x00007080ff0477ac */ /* 0x000e240008000800 */
[----:B0-----:R-:W-:-:S06]  /*1320*/  UISETP.GE.AND UP0, UPT, UR10, UR4, UPT ;  /* 0x000000040a00728c */ /* 0x001fcc000bf06270 */
[----:B------:R-:W-:-:S13]  /*1330*/  PLOP3.LUT P1, PT, PT, PT, UP0, 0x80, 0x8 ;  /* 0x000000000008781c */ /* 0x000fda0003f2f008 */
[----:B------:R-:W-:Y:S05]  /*1340*/  @P1 EXIT ;  /* 0x000000000000194d */ /* 0x000fea0003800000 */
[----:B------:R-:W-:Y:S01]  /*1350*/  IMAD.HI.U32 R3, R136, -0x326172a9, RZ ;  /* 0xcd9e8d5788037827 */ /* 0x000fe200078e00ff */
[----:B------:R-:W0:Y:S03]  /*1360*/  LDCU.U8 UR4, c[0x0][0x410] ;  /* 0x00008200ff0477ac */ /* 0x000e260008000000 */
[----:B------:R-:W-:Y:S01]  /*1370*/  HFMA2 R11, -RZ, RZ, 0, 0 ;  /* 0x00000000ff0b7431 */ /* 0x000fe200000001ff */
        /* <DEDUP_REMOVED lines=23> */
[----:B------:R-:W1:Y:S03]  /*14f0*/  LDCU.64 UR18, c[0x0][0x380] ;  /* 0x00007000ff1277ac */ /* 0x000e660008000a00 */
        /* <DEDUP_REMOVED lines=33> */
[----:B------:R-:W-:Y:S01]  /*1710*/  IMAD.HI.U32 R3, R7, -0x326172a9, RZ ;  /* 0xcd9e8d5707037827 */ /* 0x000fe200078e00ff */
[----:B------:R-:W-:-:S02]  /*1720*/  VIADDMNMX R10, R8, -R0, RZ, !PT ;  /* 0x80000000080a7246 */ /* 0x000fc400078001ff */
[----:B------:R-:W-:Y:S01]  /*1730*/  SHF.L.U32 R9, R9, 0x1, RZ ;  /* 0x0000000109097819 */ /* 0x000fe200000006ff */
[----:B------:R-:W-:Y:S01]  /*1740*/  IMAD R5, R4, -0x2daee0ad, RZ ;  /* 0xd2511f5304057824 */ /* 0x000fe200078e02ff */
[----:B------:R-:W-:Y:S01]  /*1750*/  VIMNMX R10, PT, PT, R10, 0x20, PT ;  /* 0x000000200a0a7848 */ /* 0x000fe20003fe0100 */
[----:B------:R-:W-:Y:S01]  /*1760*/  IMAD.HI.U32 R0, R2, -0x2daee0ad, RZ ;  /* 0xd2511f5302007827 */ /* 0x000fe200078e00ff */
[----:B------:R-:W-:Y:S02]  /*1770*/  LOP3.LUT R9, R9, 0xffffff00, RZ, 0xc0, !PT ;  /* 0xffffff0009097812 */ /* 0x000fe400078ec0ff */
[----:B------:R-:W-:Y:S01]  /*1780*/  LOP3.LUT R3, R6, UR33, R3, 0x96, !PT ;  /* 0x0000002106037c12 */ /* 0x000fe2000f8e9603 */
        /* <DEDUP_REMOVED lines=8> */
[----:B------:R-:W-:-:S02]  /*1810*/  VIMNMX R8, PT, PT, R8, 0x20, PT ;  /* 0x0000002008087848 */ /* 0x000fc40003fe0100 */
[----:B------:R0:W1:Y:S01]  /*1820*/  MUFU.RCP R133, R10 ;  /* 0x0000000a00857308 */ /* 0x0000620000001000 */
[----:B------:R-:W-:Y:S01]  /*1830*/  IMAD.HI.U32 R130, R0, -0x326172a9, RZ ;  /* 0xcd9e8d5700827827 */ /* 0x000fe200078e00ff */
[----:B------:R-:W-:-:S03]  /*1840*/  LOP3.LUT R131, R2, UR36, R131, 0x96, !PT ;  /* 0x0000002402837c12 */ /* 0x000fc6000f8e9683 */
[----:B------:R-:W-:Y:S01]  /*1850*/  IMAD R132, R8, 0x8, R9 ;  /* 0x0000000808847824 */ /* 0x000fe200078e0209 */
[----:B------:R-:W-:Y:S01]  /*1860*/  LOP3.LUT R130, R7, UR35, R130, 0x96, !PT ;  /* 0x0000002307827c12 */ /* 0x000fe2000f8e9682 */
[----:B------:R-:W-:Y:S02]  /*1870*/  IMAD R9, R3, -0x2daee0ad, RZ ;  /* 0xd2511f5303097824 */ /* 0x000fe400078e02ff */
[----:B0-234-:R-:W-:-:S07]  /*1880*/  IMAD R10, R0, -0x326172a9, RZ ;  /* 0xcd9e8d57000a7824 */ /* 0x01dfce00078e02ff */
.L_x_11244:
[----:B------:R-:W-:Y:S01]  /*1890*/  UIMAD UR4, UR10, UR37, URZ ;  /* 0x000000250a0472a4 */ /* 0x000fe2000f8e02ff */
[----:B------:R-:W-:Y:S03]  /*18a0*/  BSSY.RECONVERGENT B0, `(.L_x_10737) ;  /* 0x00007c4000007945 */ /* 0x000fe60003800200 */
[----:B------:R-:W-:-:S04]  /*18b0*/  USHF.R.S32.HI UR5, URZ, 0x1f, UR4 ;  /* 0x0000001fff057899 */ /* 0x000fc80008011404 */
[----:B------:R-:W-:-:S06]  /*18c0*/  ULEA.HI UR5, UR5, UR4, URZ, 0x3 ;  /* 0x0000000405057291 */ /* 0x000fcc000f8f18ff */
[----:B------:R-:W-:-:S05]  /*18d0*/  IMAD.U32 R141, RZ, RZ, UR5 ;  /* 0x00000005ff8d7e24 */ /* 0x000fca000f8e00ff */
[----:B------:R-:W-:-:S05]  /*18e0*/  LEA.HI.SX32 R141, R141, R138, 0x1d ;  /* 0x0000008a8d8d7211 */ /* 0x000fca00078feaff */
[----:B01234-:R-:W-:Y:S01]  /*18f0*/  IMAD.MOV.U32 R120, RZ, RZ, R141 ;  /* 0x000000ffff787224 */ /* 0x01ffe200078e008d */
        /* <DEDUP_REMOVED lines=15> */
[----:B------:R-:W-:-:S04]  /*19f0*/  UISETP.NE.U32.AND UP0, UPT, UR12, URZ, UPT ;  /* 0x000000ff0c00728c */ /* 0x000fc8000bf05070 */
[----:B------:R-:W-:-:S09]  /*1a00*/  UISETP.NE.AND.EX UP0, UPT, UR13, URZ, UPT, UP0 ;  /* 0x000000ff0d00728c */ /* 0x000fd2000bf05300 */
[----:B0-----:R-:W-:Y:S05]  /*1a10*/  BRA.U UP0, `(.L_x_10739) ;  /* 0x0000002900187547 */ /* 0x001fea000b800000 */
        /* <DEDUP_REMOVED lines=16> */
.L_x_10742:
        /* <DEDUP_REMOVED lines=13> */
.L_x_10744:
[----:B-1----:R-:W-:Y:S05]  /*1bf0*/  BSYNC.RECONVERGENT B2 ;  /* 0x0000000000027941 */ /* 0x002fea0003800200 */
.L_x_10743:
        /* <DEDUP_REMOVED lines=42> */
.L_x_10741:
[----:B-1----:R-:W-:Y:S05]  /*1ea0*/  BSYNC.RECONVERGENT B1 ;  /* 0x0000000000017941 */ /* 0x002fea0003800200 */
.L_x_10740:
[----:B------:R-:W0:Y:S01]  /*1eb0*/  LDC R9, c[0x0][0x404] ;  /* 0x00010100ff097b82 */ /* 0x000e220000000800 */
[----:B------:R-:W-:Y:S01]  /*1ec0*/  I2FP.F32.U32 R89, R88 ;  /* 0x0000005800597245 */ /* 0x000fe20000201000 */
[----:B------:R-:W-:Y:S01]  /*1ed0*/  IMAD.MOV.U32 R88, RZ, RZ, 0x2f800000 ;  /* 0x2f800000ff587424 */ /* 0x000fe200078e00ff */
[----:B------:R-:W-:Y:S01]  /*1ee0*/  ISETP.NE.AND P2, PT, R91, 0x1, PT ;  /* 0x000000015b00780c */ /* 0x000fe20003f45270 */
[----:B------:R-:W-:Y:S01]  /*1ef0*/  BSSY.RECONVERGENT B1, `(.L_x_10745) ;  /* 0x000004a000017945 */ /* 0x000fe20003800200 */
[----:B------:R-:W-:Y:S01]  /*1f00*/  LOP3.LUT R140, R140, 0xffffffef, RZ, 0xc0, !PT ;  /* 0xffffffef8c8c7812 */ /* 0x000fe200078ec0ff */
[----:B------:R-:W-:Y:S01]  /*1f10*/  FFMA.FTZ R90, R89, R88, 1.1641532182693481445e-10 ;  /* 0x2f000000595a7423 */ /* 0x000fe20000010058 */
[----:B-----5:R-:W-:Y:S02]  /*1f20*/  HADD2.F32 R89, -RZ, R92.H0_H0 ;  /* 0x2000005cff597230 */ /* 0x020fe40000004100 */
[----:B------:R-:W-:Y:S02]  /*1f30*/  IMAD.MOV.U32 R121, RZ, RZ, 0x2 ;  /* 0x00000002ff797424 */ /* 0x000fe400078e00ff */
[----:B0-----:R-:W-:-:S02]  /*1f40*/  FSETP.LE.FTZ.AND P3, PT, R90, R9, PT ;  /* 0x000000095a00720b */ /* 0x001fc40003f73000 */
        /* <DEDUP_REMOVED lines=11> */
.L_x_10747:
        /* <DEDUP_REMOVED lines=13> */
.L_x_10749:
[----:B------:R-:W-:Y:S05]  /*20d0*/  BSYNC.RECONVERGENT B2 ;  /* 0x0000000000027941 */ /* 0x000fea0003800200 */
.L_x_10748:
        /* <DEDUP_REMOVED lines=43> */
.L_x_10746:
[----:B------:R-:W-:Y:S05]  /*2390*/  BSYNC.RECONVERGENT B1 ;  /* 0x0000000000017941 */ /* 0x000fea0003800200 */
.L_x_10745:
[----:B------:R-:W-:Y:S01]  /*23a0*/  I2FP.F32.U32 R91, R90 ;  /* 0x0000005a005b7245 */ /* 0x000fe20000201000 */
[----:B------:R-:W-:Y:S01]  /*23b0*/  BSSY.RECONVERGENT B1, `(.L_x_10750) ;  /* 0x000004b000017945 */ /* 0x000fe20003800200 */
[----:B------:R-:W-:Y:S01]  /*23c0*/  ISETP.NE.AND P2, PT, R121, 0x1, PT ;  /* 0x000000017900780c */ /* 0x000fe20003f45270 */
[----:B------:R-:W-:Y:S01]  /*23d0*/  HADD2.F32 R92, -RZ, R92.H1_H1 ;  /* 0x3000005cff5c7230 */ /* 0x000fe20000004100 */
        /* <DEDUP_REMOVED lines=15> */
.L_x_10752:
        /* <DEDUP_REMOVED lines=13> */
.L_x_10754:
[----:B------:R-:W-:Y:S05]  /*25a0*/  BSYNC.RECONVERGENT B2 ;  /* 0x0000000000027941 */ /* 0x000fea0003800200 */
.L_x_10753:
        /* <DEDUP_REMOVED lines=43> */
.L_x_10751:
[----:B------:R-:W-:Y:S05]  /*2860*/  BSYNC.RECONVERGENT B1 ;  /* 0x0000000000017941 */ /* 0x000fea0003800200 */
.L_x_10750:
[----:B------:R-:W-:Y:S01]  /*2870*/  I2FP.F32.U32 R91, R90 ;  /* 0x0000005a005b7245 */ /* 0x000fe20000201000 */
[----:B------:R-:W-:Y:S01]  /*2880*/  BSSY.RECONVERGENT B1, `(.L_x_10755) ;  /* 0x000004b000017945 */ /* 0x000fe20003800200 */
[----:B------:R-:W-:Y:S01]  /*2890*/  ISETP.NE.AND P2, PT, R122, 0x1, PT ;  /* 0x000000017a00780c */ /* 0x000fe20003f45270 */
[----:B------:R-:W-:Y:S01]  /*28a0*/  HFMA2 R121, -RZ, RZ, 0, 1.1920928955078125e-07 ;  /* 0x00000002ff797431 */ /* 0x000fe200000001ff */
[----:B------:R-:W-:Y:S01]  /*28b0*/  LOP3.LUT R140, R140, 0xfffffffb, RZ, 0xc0, !PT ;  /* 0xfffffffb8c8c7812 */ /* 0x000fe200078ec0ff */
[----:B------:R-:W-:Y:S01]  /*28c0*/  FFMA.FTZ R90, R91, R88, 1.1641532182693481445e-10 ;  /* 0x2f0000005b5a7423 */ /* 0x000fe20000010058 */
[----:B------:R-:W-:-:S04]  /*28d0*/  IMAD.MOV.U32 R91, RZ, RZ, R10 ;  /* 0x000000ffff5b7224 */ /* 0x000fc800078e000a */
[----:B------:R-:W-:Y:S01]  /*28e0*/  FSETP.LE.FTZ.AND P3, PT, R90, R9, PT ;  /* 0x000000095a00720b */ /* 0x000fe20003f73000 */
[----:B------:R-:W-:-:S12]  /*28f0*/  HADD2.F32 R90, -RZ, R93.H0_H0 ;  /* 0x2000005dff5a7230 */ /* 0x000fd80000004100 */
        /* <DEDUP_REMOVED lines=10> */
.L_x_10757:
        /* <DEDUP_REMOVED lines=13> */
.L_x_10759:
[----:B------:R-:W-:Y:S05]  /*2a70*/  BSYNC.RECONVERGENT B2 ;  /* 0x0000000000027941 */ /* 0x000fea0003800200 */
.L_x_10758:
        /* <DEDUP_REMOVED lines=43> */
.L_x_10756:
[----:B------:R-:W-:Y:S05]  /*2d30*/  BSYNC.RECONVERGENT B1 ;  /* 0x0000000000017941 */ /* 0x000fea0003800200 */
.L_x_10755:
[----:B------:R-:W-:Y:S01]  /*2d40*/  I2FP.F32.U32 R91, R91 ;  /* 0x0000005b005b7245 */ /* 0x000fe20000201000 */
[----:B------:R-:W-:Y:S01]  /*2d50*/  BSSY.RECONVERGENT B1, `(.L_x_10760) ;  /* 0x000004b000017945 */ /* 0x000fe20003800200 */
[----:B------:R-:W-:Y:S01]  /*2d60*/  ISETP.NE.AND P2, PT, R121, 0x1, PT ;  /* 0x000000017900780c */ /* 0x000fe20003f45270 */
[----:B------:R-:W-:Y:S01]  /*2d70*/  HADD2.F32 R93, -RZ, R93.H1_H1 ;  /* 0x3000005dff5d7230 */ /* 0x000fe20000004100 */
        /* <DEDUP_REMOVED lines=15> */
.L_x_10762:
        /* <DEDUP_REMOVED lines=13> */
.L_x_10764:
[----:B------:R-:W-:Y:S05]  /*2f40*/  BSYNC.RECONVERGENT B2 ;  /* 0x0000000000027941 */ /* 0x000fea0003800200 */
.L_x_10763:
        /* <DEDUP_REMOVED lines=43> */
.L_x_10761:
[----:B------:R-:W-:Y:S05]  /*3200*/  BSYNC.RECONVERGENT B1 ;  /* 0x0000000000017941 */ /* 0x000fea0003800200 */
.L_x_10760:
[----:B------:R-:W-:Y:S01]  /*3210*/  ISETP.NE.AND P3, PT, R123, 0x1, PT ;  /* 0x000000017b00780c */ /* 0x000fe20003f65270 */
[----:B------:R-:W-:Y:S01]  /*3220*/  BSSY.RECONVERGENT B1, `(.L_x_10765) ;  /* 0x0000049000017945 */ /* 0x000fe20003800200 */
[----:B------:R-:W-:Y:S01]  /*3230*/  I2FP.F32.U32 R91, R91 ;  /* 0x0000005b005b7245 */ /* 0x000fe20000201000 */
[----:B------:R-:W-:Y:S02]  /*3240*/  IMAD.MOV.U32 R124, RZ, RZ, 0x2 ;  /* 0x00000002ff7c7424 */ /* 0x000fe400078e00ff */
[----:B------:R-:W-:Y:S02]  /*3250*/  IMAD.MOV.U32 R121, RZ, RZ, R10 ;  /* 0x000000ffff797224 */ /* 0x000fe400078e000a */
[----:B------:R-:W-:Y:S01]  /*3260*/  FFMA.FTZ R122, R91, R88, 1.1641532182693481445e-10 ;  /* 0x2f0000005b7a7423 */ /* 0x000fe20000010058 */
[----:B------:R-:W-:-:S04]  /*3270*/  HADD2.F32 R91, -RZ, R94.H0_H0 ;  /* 0x2000005eff5b7230 */ /* 0x000fc80000004100 */
        /* <DEDUP_REMOVED lines=10> */
.L_x_10767:
        /* <DEDUP_REMOVED lines=13> */
.L_x_10769:
[----:B------:R-:W-:Y:S05]  /*33f0*/  BSYNC.RECONVERGENT B2 ;  /* 0x0000000000027941 */ /* 0x000fea0003800200 */
.L_x_10768:
        /* <DEDUP_REMOVED lines=43> */
.L_x_10766:
[----:B------:R-:W-:Y:S05]  /*36b0*/  BSYNC.RECONVERGENT B1 ;  /* 0x0000000000017941 */ /* 0x000fea0003800200 */
.L_x_10765:
[----:B------:R-:W-:Y:S01]  /*36c0*/  ISETP.NE.AND P4, PT, R124, 0x1, PT ;  /* 0x000000017c00780c */ /* 0x000fe20003f85270 */
[----:B------:R-:W-:Y:S01]  /*36d0*/  BSSY.RECONVERGENT B1, `(.L_x_10770) ;  /* 0x0000049000017945 */ /* 0x000fe20003800200 */
[----:B------:R-:W-:Y:S01]  /*36e0*/  I2FP.F32.U32 R121, R121 ;  /* 0x0000007900797245 */ /* 0x000fe20000201000 */
[----:B------:R-:W-:Y:S02]  /*36f0*/  HFMA2 R125, -RZ, RZ, 0, 1.1920928955078125e-07 ;  /* 0x00000002ff7d7431 */ /* 0x000fe400000001ff */
[----:B------:R-:W-:Y:S02]  /*3700*/  HADD2.F32 R94, -RZ, R94.H1_H1 ;  /* 0x3000005eff5e7230 */ /* 0x000fe40000004100 */
        /* <DEDUP_REMOVED lines=12> */
.L_x_10772:
        /* <DEDUP_REMOVED lines=13> */
.L_x_10774:
[----:B------:R-:W-:Y:S05]  /*38a0*/  BSYNC.RECONVERGENT B2 ;  /* 0x0000000000027941 */ /* 0x000fea0003800200 */
.L_x_10773:
        /* <DEDUP_REMOVED lines=43> */
.L_x_10771:
[----:B------:R-:W-:Y:S05]  /*3b60*/  BSYNC.RECONVERGENT B1 ;  /* 0x0000000000017941 */ /* 0x000fea0003800200 */
.L_x_10770:
[----:B------:R-:W-:Y:S01]  /*3b70*/  ISETP.NE.AND P5, PT, R125, 0x1, PT ;  /* 0x000000017d00780c */ /* 0x000fe20003fa5270 */
[----:B------:R-:W-:Y:S01]  /*3b80*/  BSSY.RECONVERGENT B1, `(.L_x_10775) ;  /* 0x0000049000017945 */ /* 0x000fe20003800200 */
[----:B------:R-:W-:Y:S01]  /*3b90*/  I2FP.F32.U32 R121, R121 ;  /* 0x0000007900797245 */ /* 0x000fe20000201000 */
[----:B------:R-:W-:Y:S01]  /*3ba0*/  IMAD.MOV.U32 R128, RZ, RZ, 0x2 ;  /* 0x00000002ff807424 */ /* 0x000fe200078e00ff */
[----:B------:R-:W-:-:S03]  /*3bb0*/  MOV R123, R10 ;  /* 0x0000000a007b7202 */ /* 0x000fc60000000f00 */
[----:B------:R-:W-:Y:S01]  /*3bc0*/  FFMA.FTZ R122, R121, R88, 1.1641532182693481445e-10 ;  /* 0x2f000000797a7423 */ /* 0x000fe20000010058 */
[----:B------:R-:W-:-:S04]  /*3bd0*/  HADD2.F32 R121, -RZ, R95.H0_H0 ;  /* 0x2000005fff797230 */ /* 0x000fc80000004100 */
        /* <DEDUP_REMOVED lines=10> */
.L_x_10777:
        /* <DEDUP_REMOVED lines=13> */
.L_x_10779:
[----:B------:R-:W-:Y:S05]  /*3d50*/  BSYNC.RECONVERGENT B2 ;  /* 0x0000000000027941 */ /* 0x000fea0003800200 */
.L_x_10778:
        /* <DEDUP_REMOVED lines=43> */
.L_x_10776:
[----:B------:R-:W-:Y:S05]  /*4010*/  BSYNC.RECONVERGENT B1 ;  /* 0x0000000000017941 */ /* 0x000fea0003800200 */
.L_x_10775:
[----:B------:R-:W-:Y:S01]  /*4020*/  I2FP.F32.U32 R123, R123 ;  /* 0x0000007b007b7245 */ /* 0x000fe20000201000 */
[----:B------:R-:W-:Y:S01]  /*4030*/  FMUL.FTZ R89, R89, UR11 ;  /* 0x0000000b59597c20 */ /* 0x000fe20008410000 */
[----:B------:R-:W-:Y:S01]  /*4040*/  P2R R125, PR, RZ, 0x2 ;  /* 0x00000002ff7d7803 */ /* 0x000fe20000000000 */
[----:B------:R-:W-:Y:S01]  /*4050*/  HADD2.F32 R124, -RZ, R95.H1_H1 ;  /* 0x3000005fff7c7230 */ /* 0x000fe20000004100 */
[----:B------:R-:W-:Y:S01]  /*4060*/  LOP3.LUT P1, RZ, R140, 0x10, RZ, 0xc0, !PT ;  /* 0x000000108cff7812 */ /* 0x000fe2000782c0ff */
[----:B------:R-:W-:Y:S01]  /*4070*/  FFMA.FTZ R122, R123, R88, 1.1641532182693481445e-10 ;  /* 0x2f0000007b7a7423 */ /* 0x000fe20000010058 */
[----:B------:R-:W-:Y:S01]  /*4080*/  FMUL.FTZ R88, R94, UR11 ;  /* 0x0000000b5e587c20 */ /* 0x000fe20008410000 */
[----:B------:R-:W-:Y:S01]  /*4090*/  P2R R126, PR, RZ, 0x1 ;  /* 0x00000001ff7e7803 */ /* 0x000fe20000000000 */
[----:B------:R-:W-:Y:S01]  /*40a0*/  FMUL.FTZ R92, R92, UR11 ;  /* 0x0000000b5c5c7c20 */ /* 0x000fe20008410000 */
[----:B------:R-:W-:Y:S01]  /*40b0*/  LOP3.LUT P0, RZ, R140, 0x8, RZ, 0xc0, !PT ;  /* 0x000000088cff7812 */ /* 0x000fe2000780c0ff */
[----:B------:R-:W-:Y:S01]  /*40c0*/  FMUL.FTZ R91, R91, UR11 ;  /* 0x0000000b5b5b7c20 */ /* 0x000fe20008410000 */
[----:B------:R-:W-:Y:S01]  /*40d0*/  FMUL.FTZ R95, R93, UR11 ;  /* 0x0000000b5d5f7c20 */ /* 0x000fe20008410000 */
[----:B------:R-:W-:Y:S01]  /*40e0*/  FSEL R93, R88, RZ, P3 ;  /* 0x000000ff585d7208 */ /* 0x000fe20001800000 */
        /* <DEDUP_REMOVED lines=9> */
[----:B------:R-:W-:Y:S02]  /*4180*/  LOP3.LUT P6, RZ, R140, 0x4, RZ, 0xc0, !PT ;  /* 0x000000048cff7812 */ /* 0x000fe400078cc0ff */
[----:B------:R-:W-:Y:S02]  /*4190*/  FSETP.GTU.FTZ.AND P5, PT, R122, R9, PT ;  /* 0x000000097a00720b */ /* 0x000fe40003fbc000 */
        /* <DEDUP_REMOVED lines=14> */
.L_x_10739:
        /* <DEDUP_REMOVED lines=16> */
.L_x_10783:
        /* <DEDUP_REMOVED lines=13> */
.L_x_10785:
[----:B-1----:R-:W-:Y:S05]  /*4450*/  BSYNC.RECONVERGENT B2 ;  /* 0x0000000000027941 */ /* 0x002fea0003800200 */
.L_x_10784:
        /* <DEDUP_REMOVED lines=42> */
.L_x_10782:
[----:B-1----:R-:W-:Y:S05]  /*4700*/  BSYNC.RECONVERGENT B1 ;  /* 0x0000000000017941 */ /* 0x002fea0003800200 */
.L_x_10781:
[----:B------:R-:W0:Y:S01]  /*4710*/  LDC R0, c[0x0][0x404] ;  /* 0x00010100ff007b82 */ /* 0x000e220000000800 */
[----:B------:R-:W-:Y:S01]  /*4720*/  I2FP.F32.U32 R2, R2 ;  /* 0x0000000200027245 */ /* 0x000fe20000201000 */
[----:B------:R-:W-:Y:S01]  /*4730*/  IMAD.MOV.U32 R121, RZ, RZ, 0x2f800000 ;  /* 0x2f800000ff797424 */ /* 0x000fe200078e00ff */
[----:B------:R-:W-:Y:S01]  /*4740*/  ISETP.NE.AND P2, PT, R4, 0x1, PT ;  /* 0x000000010400780c */ /* 0x000fe20003f45270 */
[----:B------:R-:W-:Y:S01]  /*4750*/  BSSY.RECONVERGENT B1, `(.L_x_10786) ;  /* 0x000004c000017945 */ /* 0x000fe20003800200 */
[----:B------:R-:W-:Y:S01]  /*4760*/  LOP3.LUT R140, R140, 0xffffffef, RZ, 0xc0, !PT ;  /* 0xffffffef8c8c7812 */ /* 0x000fe200078ec0ff */
[----:B------:R-:W-:Y:S01]  /*4770*/  FFMA.FTZ R3, R2, R121, 1.1641532182693481445e-10 ;  /* 0x2f00000002037423 */ /* 0x000fe20000010079 */
[----:B-----5:R-:W-:Y:S01]  /*4780*/  HADD2.F32 R2, -RZ, R92.H0_H0 ;  /* 0x2000005cff027230 */ /* 0x020fe20000004100 */
[----:B------:R-:W1:Y:S01]  /*4790*/  LDC R9, c[0x0][0x408] ;  /* 0x00010200ff097b82 */ /* 0x000e620000000800 */
[----:B------:R-:W-:Y:S02]  /*47a0*/  HFMA2 R5, -RZ, RZ, 0, 1.1920928955078125e-07 ;  /* 0x00000002ff057431 */ /* 0x000fe400000001ff */
[----:B0-----:R-:W-:Y:S01]  /*47b0*/  FSETP.LE.FTZ.AND P4, PT, R3, R0, PT ;  /* 0x000000000300720b */ /* 0x001fe20003f93000 */
[----:B------:R-:W-:-:S02]  /*47c0*/  IMAD.MOV.U32 R3, RZ, RZ, R10 ;  /* 0x000000ffff037224 */ /* 0x000fc400078e000a */
        /* <DEDUP_REMOVED lines=11> */
.L_x_10788:
        /* <DEDUP_REMOVED lines=13> */
.L_x_10790:
[----:B------:R-:W-:Y:S05]  /*4950*/  BSYNC.RECONVERGENT B2 ;  /* 0x0000000000027941 */ /* 0x000fea0003800200 */
.L_x_10789:
        /* <DEDUP_REMOVED lines=43> */
.L_x_10787:
[----:B------:R-:W-:Y:S05]  /*4c10*/  BSYNC.RECONVERGENT B1 ;  /* 0x0000000000017941 */ /* 0x000fea0003800200 */
.L_x_10786:
[----:B------:R-:W-:Y:S01]  /*4c20*/  I2FP.F32.U32 R4, R3 ;  /* 0x0000000300047245 */ /* 0x000fe20000201000 */
[----:B------:R-:W-:Y:S01]  /*4c30*/  HADD2.F32 R6, -RZ, R76.H0_H0 ;  /* 0x2000004cff067230 */ /* 0x000fe20000004100 */
[----:B------:R-:W-:Y:S01]  /*4c40*/  ISETP.NE.AND P3, PT, R5, 0x1, PT ;  /* 0x000000010500780c */ /* 0x000fe20003f65270 */
[----:B------:R-:W-:Y:S02]  /*4c50*/  BSSY.RECONVERGENT B1, `(.L_x_10791) ;  /* 0x000004d000017945 */ /* 0x000fe40003800200 */
[----:B------:R-:W-:Y:S01]  /*4c60*/  FFMA.FTZ R3, R4, R121, 1.1641532182693481445e-10 ;  /* 0x2f00000004037423 */ /* 0x000fe20000010079 */
[----:B------:R-:W-:Y:S01]  /*4c70*/  FMUL.FTZ R6, R6, R9 ;  /* 0x0000000906067220 */ /* 0x000fe20000410000 */
[----:B------:R-:W-:-:S03]  /*4c80*/  IMAD.MOV.U32 R4, RZ, RZ, 0x2 ;  /* 0x00000002ff047424 */ /* 0x000fc600078e00ff */
[----:B------:R-:W-:Y:S02]  /*4c90*/  FSETP.GTU.FTZ.AND P2, PT, R3, R0, PT ;  /* 0x000000000300720b */ /* 0x000fe40003f5c000 */
        /* <DEDUP_REMOVED lines=15> */
.L_x_10793:
        /* <DEDUP_REMOVED lines=13> */
.L_x_10795:
[----:B------:R-:W-:Y:S05]  /*4e60*/  BSYNC.RECONVERGENT B2 ;  /* 0x0000000000027941 */ /* 0x000fea0003800200 */
.L_x_10794:
        /* <DEDUP_REMOVED lines=43> */
.L_x_10792:
[----:B------:R-:W-:Y:S05]  /*5120*/  BSYNC.RECONVERGENT B1 ;  /* 0x0000000000017941 */ /* 0x000fea0003800200 */
.L_x_10791:
[----:B------:R-:W-:Y:S01]  /*5130*/  I2FP.F32.U32 R2, R2 ;  /* 0x0000000200027245 */ /* 0x000fe20000201000 */
[----:B------:R-:W-:Y:S01]  /*5140*/  BSSY.RECONVERGENT B1, `(.L_x_10796) ;  /* 0x000004c000017945 */ /* 0x000fe20003800200 */
[----:B------:R-:W-:Y:S01]  /*5150*/  ISETP.NE.AND P2, PT, R4, 0x1, PT ;  /* 0x000000010400780c */ /* 0x000fe20003f45270 */
[----:B------:R-:W-:Y:S01]  /*5160*/  IMAD.MOV.U32 R5, RZ, RZ, 0x2 ;  /* 0x00000002ff057424 */ /* 0x000fe200078e00ff */
[----:B------:R-:W-:Y:S01]  /*5170*/  LOP3.LUT R140, R140, 0xfffffff7, RZ, 0xc0, !PT ;  /* 0xfffffff78c8c7812 */ /* 0x000fe200078ec0ff */
[----:B------:R-:W-:Y:S01]  /*5180*/  FFMA.FTZ R3, R2, R121, 1.1641532182693481445e-10 ;  /* 0x2f00000002037423 */ /* 0x000fe20000010079 */
[----:B------:R-:W-:-:S04]  /*5190*/  HADD2.F32 R2, -RZ, R92.H1_H1 ;  /* 0x3000005cff027230 */ /* 0x000fc80000004100 */
        /* <DEDUP_REMOVED lines=13> */
.L_x_10798:
        /* <DEDUP_REMOVED lines=13> */
.L_x_10800:
[----:B------:R-:W-:Y:S05]  /*5340*/  BSYNC.RECONVERGENT B2 ;  /* 0x0000000000027941 */ /* 0x000fea0003800200 */
.L_x_10799:
        /* <DEDUP_REMOVED lines=43> */
.L_x_10797:
[----:B------:R-:W-:Y:S05]  /*5600*/  BSYNC.RECONVERGENT B1 ;  /* 0x0000000000017941 */ /* 0x000fea0003800200 */
.L_x_10796:
[----:B------:R-:W-:Y:S01]  /*5610*/  I2FP.F32.U32 R4, R3 ;  /* 0x0000000300047245 */ /* 0x000fe20000201000 */
[----:B------:R-:W-:Y:S01]  /*5620*/  HADD2.F32 R6, -RZ, R76.H1_H1 ;  /* 0x3000004cff067230 */ /* 0x000fe20000004100 */
[----:B------:R-:W-:Y:S01]  /*5630*/  ISETP.NE.AND P3, PT, R5, 0x1, PT ;  /* 0x000000010500780c */ /* 0x000fe20003f65270 */
[----:B------:R-:W-:Y:S01]  /*5640*/  BSSY.RECONVERGENT B1, `(.L_x_10801) ;  /* 0x000004d000017945 */ /* 0x000fe20003800200 */
[----:B------:R-:W-:Y:S01]  /*5650*/  FSEL R89, R2, RZ, P4 ;  /* 0x000000ff02597208 */ /* 0x000fe20002000000 */
[----:B------:R-:W-:Y:S01]  /*5660*/  FFMA.FTZ R3, R4, R121, 1.1641532182693481445e-10 ;  /* 0x2f00000004037423 */ /* 0x000fe20000010079 */
[----:B------:R-:W-:Y:S01]  /*5670*/  FMUL.FTZ R6, R6, R9 ;  /* 0x0000000906067220 */ /* 0x000fe20000410000 */
[----:B------:R-:W-:Y:S02]  /*5680*/  HFMA2 R4, -RZ, RZ, 0, 1.1920928955078125e-07 ;  /* 0x00000002ff047431 */ /* 0x000fe400000001ff */
        /* <DEDUP_REMOVED lines=15> */
.L_x_10803:
        /* <DEDUP_REMOVED lines=13> */
.L_x_10805:
[----:B------:R-:W-:Y:S05]  /*5850*/  BSYNC.RECONVERGENT B2 ;  /* 0x0000000000027941 */ /* 0x000fea0003800200 */
.L_x_10804:
        /* <DEDUP_REMOVED lines=43> */
.L_x_10802:
[----:B------:R-:W-:Y:S05]  /*5b10*/  BSYNC.RECONVERGENT B1 ;  /* 0x0000000000017941 */ /* 0x000fea0003800200 */
.L_x_10801:
[----:B------:R-:W-:Y:S01]  /*5b20*/  I2FP.F32.U32 R2, R2 ;  /* 0x0000000200027245 */ /* 0x000fe20000201000 */
[----:B------:R-:W-:Y:S01]  /*5b30*/  BSSY.RECONVERGENT B1, `(.L_x_10806) ;  /* 0x000004c000017945 */ /* 0x000fe20003800200 */
[----:B------:R-:W-:Y:S01]  /*5b40*/  ISETP.NE.AND P2, PT, R4, 0x1, PT ;  /* 0x000000010400780c */ /* 0x000fe20003f45270 */
[----:B------:R-:W-:Y:S01]  /*5b50*/  IMAD.MOV.U32 R5, RZ, RZ, 0x2 ;  /* 0x00000002ff057424 */ /* 0x000fe200078e00ff */
[----:B------:R-:W-:Y:S01]  /*5b60*/  LOP3.LUT R140, R140, 0xfffffffb, RZ, 0xc0, !PT ;  /* 0xfffffffb8c8c7812 */ /* 0x000fe200078ec0ff */
[----:B------:R-:W-:Y:S01]  /*5b70*/  FFMA.FTZ R3, R2, R121, 1.1641532182693481445e-10 ;  /* 0x2f00000002037423 */ /* 0x000fe20000010079 */
[----:B------:R-:W-:-:S04]  /*5b80*/  HADD2.F32 R2, -RZ, R93.H0_H0 ;  /* 0x2000005dff027230 */ /* 0x000fc80000004100 */
[----:B------:R-:W-:Y:S01]  /*5b90*/  FSETP.LE.FTZ.AND P4, PT, R3, R0, PT ;  /* 0x000000000300720b */ /* 0x000fe20003f93000 */
[----:B------:R-:W-:Y:S01]  /*5ba0*/  FMUL.FTZ R2, R9, R2 ;  /* 0x0000000209027220 */ /* 0x000fe20000410000 */
        /* <DEDUP_REMOVED lines=11> */
.L_x_10808:
        /* <DEDUP_REMOVED lines=13> */
.L_x_10810:
[----:B------:R-:W-:Y:S05]  /*5d30*/  BSYNC.RECONVERGENT B2 ;  /* 0x0000000000027941 */ /* 0x000fea0003800200 */
.L_x_10809:
        /* <DEDUP_REMOVED lines=43> */
.L_x_10807:
[----:B------:R-:W-:Y:S05]  /*5ff0*/  BSYNC.RECONVERGENT B1 ;  /* 0x0000000000017941 */ /* 0x000fea0003800200 */
.L_x_10806:
        /* <DEDUP_REMOVED lines=23> */
.L_x_10813:
        /* <DEDUP_REMOVED lines=13> */
.L_x_10815:
[----:B------:R-:W-:Y:S05]  /*6240*/  BSYNC.RECONVERGENT B2 ;  /* 0x0000000000027941 */ /* 0x000fea0003800200 */
.L_x_10814:
        /* <DEDUP_REMOVED lines=43> */
.L_x_10812:
[----:B------:R-:W-:Y:S05]  /*6500*/  BSYNC.RECONVERGENT B1 ;  /* 0x0000000000017941 */ /* 0x000fea0003800200 */
.L_x_10811:
[----:B------:R-:W-:Y:S01]  /*6510*/  I2FP.F32.U32 R2, R2 ;  /* 0x0000000200027245 */ /* 0x000fe20000201000 */
[----:B------:R-:W-:Y:S01]  /*6520*/  BSSY.RECONVERGENT B1, `(.L_x_10816) ;  /* 0x000004c000017945 */ /* 0x000fe20003800200 */
[----:B------:R-:W-:Y:S02]  /*6530*/  ISETP.NE.AND P2, PT, R4, 0x1, PT ;  /* 0x000000010400780c */ /* 0x000fe40003f45270 */
[----:B------:R-:W-:Y:S01]  /*6540*/  LOP3.LUT R140, R140, 0xfffffffd, RZ, 0xc0, !PT ;  /* 0xfffffffd8c8c7812 */ /* 0x000fe200078ec0ff */
[----:B------:R-:W-:Y:S01]  /*6550*/  FFMA.FTZ R3, R2, R121, 1.1641532182693481445e-10 ;  /* 0x2f00000002037423 */ /* 0x000fe20000010079 */
[----:B------:R-:W-:Y:S02]  /*6560*/  HADD2.F32 R2, -RZ, R93.H1_H1 ;  /* 0x3000005dff027230 */ /* 0x000fe40000004100 */
[----:B------:R-:W-:Y:S02]  /*6570*/  HFMA2 R93, -RZ, RZ, 0, 1.1920928955078125e-07 ;  /* 0x00000002ff5d7431 */ /* 0x000fe400000001ff */
        /* <DEDUP_REMOVED lines=13> */
.L_x_10818:
        /* <DEDUP_REMOVED lines=13> */
.L_x_10820:
[----:B------:R-:W-:Y:S05]  /*6720*/  BSYNC.RECONVERGENT B2 ;  /* 0x0000000000027941 */ /* 0x000fea0003800200 */
.L_x_10819:
        /* <DEDUP_REMOVED lines=43> */
.L_x_10817:
[----:B------:R-:W-:Y:S05]  /*69e0*/  BSYNC.RECONVERGENT B1 ;  /* 0x0000000000017941 */ /* 0x000fea0003800200 */
.L_x_10816:
[----:B------:R-:W-:Y:S01]  /*69f0*/  I2FP.F32.U32 R4, R3 ;  /* 0x0000000300047245 */ /* 0x000fe20000201000 */
[----:B------:R-:W-:Y:S01]  /*6a00*/  HADD2.F32 R92, -RZ, R77.H1_H1 ;  /* 0x3000004dff5c7230 */ /* 0x000fe20000004100 */
[----:B------:R-:W-:Y:S01]  /*6a10*/  FSEL R91, R2, RZ, P4 ;  /* 0x000000ff025b7208 */ /* 0x000fe20002000000 */
[----:B------:R-:W-:Y:S01]  /*6a20*/  BSSY.RECONVERGENT B1, `(.L_x_10821) ;  /* 0x000004d000017945 */ /* 0x000fe20003800200 */
        /* <DEDUP_REMOVED lines=19> */
.L_x_10823:
        /* <DEDUP_REMOVED lines=13> */
.L_x_10825:
[----:B------:R-:W-:Y:S05]  /*6c30*/  BSYNC.RECONVERGENT B2 ;  /* 0x0000000000027941 */ /* 0x000fea0003800200 */
.L_x_10824:
        /* <DEDUP_REMOVED lines=43> */
.L_x_10822:
[----:B------:R-:W-:Y:S05]  /*6ef0*/  BSYNC.RECONVERGENT B1 ;  /* 0x0000000000017941 */ /* 0x000fea0003800200 */
.L_x_10821:
[----:B------:R-:W-:Y:S01]  /*6f00*/  ISETP.NE.AND P3, PT, R4, 0x1, PT ;  /* 0x000000010400780c */ /* 0x000fe20003f65270 */
[----:B------:R-:W-:Y:S01]  /*6f10*/  BSSY.RECONVERGENT B1, `(.L_x_10826) ;  /* 0x000004a000017945 */ /* 0x000fe20003800200 */
[----:B------:R-:W-:Y:S01]  /*6f20*/  I2FP.F32.U32 R2, R2 ;  /* 0x0000000200027245 */ /* 0x000fe20000201000 */
[----:B------:R-:W-:-:S04]  /*6f30*/  IMAD.MOV.U32 R93, RZ, RZ, 0x2 ;  /* 0x00000002ff5d7424 */ /* 0x000fc800078e00ff */
[----:B------:R-:W-:Y:S01]  /*6f40*/  FFMA.FTZ R3, R2, R121, 1.1641532182693481445e-10 ;  /* 0x2f00000002037423 */ /* 0x000fe20000010079 */
[----:B------:R-:W-:-:S04]  /*6f50*/  HADD2.F32 R2, -RZ, R94.H0_H0 ;  /* 0x2000005eff027230 */ /* 0x000fc80000004100 */
[----:B------:R-:W-:Y:S01]  /*6f60*/  FSETP.LE.FTZ.AND P2, PT, R3, R0, PT ;  /* 0x000000000300720b */ /* 0x000fe20003f53000 */
[----:B------:R-:W-:Y:S02]  /*6f70*/  IMAD.MOV.U32 R3, RZ, RZ, R10 ;  /* 0x000000ffff037224 */ /* 0x000fe400078e000a */
[----:B------:R-:W-:Y:S01]  /*6f80*/  FMUL.FTZ R2, R9, R2 ;  /* 0x0000000209027220 */ /* 0x000fe20000410000 */
        /* <DEDUP_REMOVED lines=9> */
.L_x_10828:
        /* <DEDUP_REMOVED lines=13> */
.L_x_10830:
[----:B------:R-:W-:Y:S05]  /*70f0*/  BSYNC.RECONVERGENT B2 ;  /* 0x0000000000027941 */ /* 0x000fea0003800200 */
.L_x_10829:
        /* <DEDUP_REMOVED lines=43> */
.L_x_10827:
[----:B------:R-:W-:Y:S05]  /*73b0*/  BSYNC.RECONVERGENT B1 ;  /* 0x0000000000017941 */ /* 0x000fea0003800200 */
.L_x_10826:
[----:B------:R-:W-:Y:S01]  /*73c0*/  I2FP.F32.U32 R4, R3 ;  /* 0x0000000300047245 */ /* 0x000fe20000201000 */
[----:B------:R-:W-:Y:S01]  /*73d0*/  HADD2.F32 R92, -RZ, R78.H0_H0 ;  /* 0x2000004eff5c7230 */ /* 0x000fe20000004100 */
        /* <DEDUP_REMOVED lines=21> */
.L_x_10833:
        /* <DEDUP_REMOVED lines=13> */
.L_x_10835:
[----:B------:R-:W-:Y:S05]  /*7600*/  BSYNC.RECONVERGENT B2 ;  /* 0x0000000000027941 */ /* 0x000fea0003800200 */
.L_x_10834:
        /* <DEDUP_REMOVED lines=43> */
.L_x_10832:
[----:B------:R-:W-:Y:S05]  /*78c0*/  BSYNC.RECONVERGENT B1 ;  /* 0x0000000000017941 */ /* 0x000fea0003800200 */
.L_x_10831:
[----:B------:R-:W-:Y:S01]  /*78d0*/  ISETP.NE.AND P4, PT, R122, 0x1, PT ;  /* 0x000000017a00780c */ /* 0x000fe20003f85270 */
[----:B------:R-:W-:Y:S01]  /*78e0*/  HADD2.F32 R94, -RZ, R94.H1_H1 ;  /* 0x3000005eff5e7230 */ /* 0x000fe20000004100 */
        /* <DEDUP_REMOVED lines=16> */
.L_x_10838:
        /* <DEDUP_REMOVED lines=13> */
.L_x_10840:
[----:B------:R-:W-:Y:S05]  /*7ac0*/  BSYNC.RECONVERGENT B2 ;  /* 0x0000000000027941 */ /* 0x000fea0003800200 */
.L_x_10839:
        /* <DEDUP_REMOVED lines=43> */
.L_x_10837:
[----:B------:R-:W-:Y:S05]  /*7d80*/  BSYNC.RECONVERGENT B1 ;  /* 0x0000000000017941 */ /* 0x000fea0003800200 */
.L_x_10836:
[----:B------:R-:W-:Y:S01]  /*7d90*/  I2FP.F32.U32 R2, R2 ;  /* 0x0000000200027245 */ /* 0x000fe20000201000 */
[----:B------:R-:W-:Y:S01]  /*7da0*/  HADD2.F32 R94, -RZ, R78.H1_H1 ;  /* 0x3000004eff5e7230 */ /* 0x000fe20000004100 */
[----:B------:R-:W-:Y:S01]  /*7db0*/  FSEL R93, R93, RZ, P3 ;  /* 0x000000ff5d5d7208 */ /* 0x000fe20001800000 */
        /* <DEDUP_REMOVED lines=20> */
.L_x_10843:
        /* <DEDUP_REMOVED lines=13> */
.L_x_10845:
[----:B------:R-:W-:Y:S05]  /*7fd0*/  BSYNC.RECONVERGENT B2 ;  /* 0x0000000000027941 */ /* 0x000fea0003800200 */
.L_x_10844:
        /* <DEDUP_REMOVED lines=43> */
.L_x_10842:
[----:B------:R-:W-:Y:S05]  /*8290*/  BSYNC.RECONVERGENT B1 ;  /* 0x0000000000017941 */ /* 0x000fea0003800200 */
.L_x_10841:
[----:B------:R-:W-:Y:S01]  /*82a0*/  ISETP.NE.AND P5, PT, R124, 0x1, PT ;  /* 0x000000017c00780c */ /* 0x000fe20003fa5270 */
[----:B------:R-:W-:Y:S01]  /*82b0*/  HADD2.F32 R122, -RZ, R95.H0_H0 ;  /* 0x2000005fff7a7230 */ /* 0x000fe20000004100 */
        /* <DEDUP_REMOVED lines=16> */
.L_x_10848:
        /* <DEDUP_REMOVED lines=13> */
.L_x_10850:
[----:B------:R-:W-:Y:S05]  /*8490*/  BSYNC.RECONVERGENT B2 ;  /* 0x0000000000027941 */ /* 0x000fea0003800200 */
.L_x_10849:
        /* <DEDUP_REMOVED lines=43> */
.L_x_10847:
[----:B------:R-:W-:Y:S05]  /*8750*/  BSYNC.RECONVERGENT B1 ;  /* 0x0000000000017941 */ /* 0x000fea0003800200 */
.L_x_10846:
[----:B------:R-:W-:Y:S01]  /*8760*/  I2FP.F32.U32 R94, R94 ;  /* 0x0000005e005e7245 */ /* 0x000fe20000201000 */
[----:B------:R-:W-:Y:S01]  /*8770*/  HADD2.F32 R122, -RZ, R79.H0_H0 ;  /* 0x2000004fff7a7230 */ /* 0x000fe20000004100 */
        /* <DEDUP_REMOVED lines=10> */
[----:B------:R-:W-:-:S02]  /*8820*/  MOV R123, R10 ;  /* 0x0000000a007b7202 */ /* 0x000fc40000000f00 */
[----:B------:R-:W-:Y:S01]  /*8830*/  PRMT R2, R122, 0x7610, R2 ;  /* 0x000076107a027816 */ /* 0x000fe20000000002 */
        /* <DEDUP_REMOVED lines=10> */
.L_x_10853:
        /* <DEDUP_REMOVED lines=13> */
.L_x_10855:
[----:B------:R-:W-:Y:S05]  /*89b0*/  BSYNC.RECONVERGENT B2 ;  /* 0x0000000000027941 */ /* 0x000fea0003800200 */
.L_x_10854:
        /* <DEDUP_REMOVED lines=38> */
[----:B------:R-:W-:-:S03]  /*8c20*/  MOV R10, R126 ;  /* 0x0000007e000a7202 */ /* 0x000fc60000000f00 */
[----:B------:R-:W-:Y:S01]  /*8c30*/  HFMA2 R126, -RZ, RZ, 0, 0 ;  /* 0x00000000ff7e7431 */ /* 0x000fe200000001ff */
[----:B------:R-:W-:Y:S01]  /*8c40*/  LOP3.LUT R130, R130, UR35, R127, 0x96, !PT ;  /* 0x0000002382827c12 */ /* 0x000fe2000f8e967f */
[----:B------:R-:W-:Y:S01]  /*8c50*/  IMAD.MOV.U32 R120, RZ, RZ, R124 ;  /* 0x000000ffff787224 */ /* 0x000fe200078e007c */
[----:B------:R-:W-:-:S07]  /*8c60*/  LOP3.LUT R131, R122, UR36, R125, 0x96, !PT ;  /* 0x000000247a837c12 */ /* 0x000fce000f8e967d */
.L_x_10852:
[----:B------:R-:W-:Y:S05]  /*8c70*/  BSYNC.RECONVERGENT B1 ;  /* 0x0000000000017941 */ /* 0x000fea0003800200 */
.L_x_10851:
[----:B------:R-:W-:Y:S01]  /*8c80*/  ISETP.NE.AND P6, PT, R126, 0x1, PT ;  /* 0x000000017e00780c */ /* 0x000fe20003fc5270 */
[----:B------:R-:W-:Y:S01]  /*8c90*/  HADD2.F32 R124, -RZ, R95.H1_H1 ;  /* 0x3000005fff7c7230 */ /* 0x000fe20000004100 */
[----:B------:R-:W-:Y:S01]  /*8ca0*/  I2FP.F32.U32 R122, R123 ;  /* 0x0000007b007a7245 */ /* 0x000fe20000201000 */
[----:B------:R-:W-:Y:S01]  /*8cb0*/  BSSY.RECONVERGENT B1, `(.L_x_10856) ;  /* 0x000004a000017945 */ /* 0x000fe20003800200 */
[----:B------:R-:W-:Y:S02]  /*8cc0*/  IMAD.MOV.U32 R128, RZ, RZ, 0x2 ;  /* 0x00000002ff807424 */ /* 0x000fe400078e00ff */
        /* <DEDUP_REMOVED lines=13> */
.L_x_10858:
        /* <DEDUP_REMOVED lines=15> */
.L_x_10860:
[----:B------:R-:W-:Y:S05]  /*8e90*/  BSYNC.RECONVERGENT B2 ;  /* 0x0000000000027941 */ /* 0x000fea0003800200 */
.L_x_10859:
        /* <DEDUP_REMOVED lines=43> */
.L_x_10857:
[----:B------:R-:W-:Y:S05]  /*9150*/  BSYNC.RECONVERGENT B1 ;  /* 0x0000000000017941 */ /* 0x000fea0003800200 */
.L_x_10856:
[----:B------:R-:W-:Y:S01]  /*9160*/  I2FP.F32.U32 R122, R122 ;  /* 0x0000007a007a7245 */ /* 0x000fe20000201000 */
[----:B------:R-:W-:Y:S01]  /*9170*/  HADD2.F32 R124, -RZ, R79.H1_H1 ;  /* 0x3000004fff7c7230 */ /* 0x000fe20000004100 */
        /* <DEDUP_REMOVED lines=8> */
.L_x_10780:
        /* <DEDUP_REMOVED lines=44> */
.L_x_10861:
[----:B------:R-:W-:Y:S02]  /*94c0*/  IMAD.MOV.U32 R9, RZ, RZ, R120 ;  /* 0x000000ffff097224 */ /* 0x000fe400078e0078 */
[----:B------:R-:W-:-:S07]  /*94d0*/  VIADD R120, R141, 0x80 ;  /* 0x000000808d787836 */ /* 0x000fce0000000000 */
.L_x_10738:
[----:B-1----:R-:W-:Y:S05]  /*94e0*/  BSYNC.RECONVERGENT B0 ;  /* 0x0000000000007941 */ /* 0x002fea0003800200 */
.L_x_10737:
[----:B------:R-:W-:Y:S01]  /*94f0*/  ISETP.GE.U32.AND P0, PT, R137, 0x100, PT ;  /* 0x000001008900780c */ /* 0x000fe20003f06070 */
[----:B------:R-:W-:Y:S01]  /*9500*/  BSSY.RECONVERGENT B0, `(.L_x_10862) ;  /* 0x00007bf000007945 */ /* 0x000fe20003800200 */
[----:B------:R-:W-:-:S11]  /*9510*/  LOP3.LUT R140, R140, 0xffffff7f, RZ, 0xc0, !PT ;  /* 0xffffff7f8c8c7812 */ /* 0x000fd600078ec0ff */
[----:B------:R-:W-:Y:S01]  /*9520*/  @P0 LOP3.LUT R140, R140, 0x80, RZ, 0xfc, !PT ;  /* 0x000000808c8c0812 */ /* 0x000fe200078efcff */
        /* <DEDUP_REMOVED lines=32> */
.L_x_10867:
        /* <DEDUP_REMOVED lines=13> */
.L_x_10869:
[----:B------:R-:W-:Y:S05]  /*9800*/  BSYNC.RECONVERGENT B2 ;  /* 0x0000000000027941 */ /* 0x000fea0003800200 */
.L_x_10868:
        /* <DEDUP_REMOVED lines=42> */
.L_x_10866:
[----:B------:R-:W-:Y:S05]  /*9ab0*/  BSYNC.RECONVERGENT B1 ;  /* 0x0000000000017941 */ /* 0x000fea0003800200 */
.L_x_10865:
        /* <DEDUP_REMOVED lines=8> */
[----:B------:R-:W2:Y:S01]  /*9b40*/  LDC R9, c[0x0][0x408] ;  /* 0x00010200ff097b82 */ /* 0x000ea20000000800 */
[----:B------:R-:W-:Y:S02]  /*9b50*/  IMAD.MOV.U32 R5, RZ, RZ, 0x2 ;  /* 0x00000002ff057424 */ /* 0x000fe400078e00ff */
[----:B0-----:R-:W-:-:S02]  /*9b60*/  FSETP.LE.FTZ.AND P4, PT, R3, R0, PT ;  /* 0x000000000300720b */ /* 0x001fc40003f93000 */
[----:B------:R-:W-:Y:S01]  /*9b70*/  MOV R3, R10 ;  /* 0x0000000a00037202 */ /* 0x000fe20000000f00 */
[----:B--2---:R-:W-:-:S10]  /*9b80*/  FMUL.FTZ R2, R2, R9 ;  /* 0x0000000902027220 */ /* 0x004fd40000410000 */
        /* <DEDUP_REMOVED lines=10> */
.L_x_10872:
        /* <DEDUP_REMOVED lines=13> */
.L_x_10874:
[----:B------:R-:W-:Y:S05]  /*9d00*/  BSYNC.RECONVERGENT B2 ;  /* 0x0000000000027941 */ /* 0x000fea0003800200 */
.L_x_10873:
        /* <DEDUP_REMOVED lines=43> */
.L_x_10871:
[----:B------:R-:W-:Y:S05]  /*9fc0*/  BSYNC.RECONVERGENT B1 ;  /* 0x0000000000017941 */ /* 0x000fea0003800200 */
.L_x_10870:
        /* <DEDUP_REMOVED lines=10> */
[----:B-1----:R-:W-:Y:S02]  /*a070*/  FSEL R96, R6, RZ, !P2 ;  /* 0x000000ff06607208 */ /* 0x002fe40005000000 */
        /* <DEDUP_REMOVED lines=12> */
.L_x_10877:
        /* <DEDUP_REMOVED lines=13> */
.L_x_10879:
[----:B------:R-:W-:Y:S05]  /*a210*/  BSYNC.RECONVERGENT B2 ;  /* 0x0000000000027941 */ /* 0x000fea0003800200 */
.L_x_10878:
        /* <DEDUP_REMOVED lines=43> */
.L_x_10876:
[----:B------:R-:W-:Y:S05]  /*a4d0*/  BSYNC.RECONVERGENT B1 ;  /* 0x0000000000017941 */ /* 0x000fea0003800200 */
.L_x_10875:
[----:B------:R-:W-:Y:S01]  /*a4e0*/  I2FP.F32.U32 R2, R2 ;  /* 0x0000000200027245 */ /* 0x000fe20000201000 */
[----:B------:R-:W-:Y:S01]  /*a4f0*/  BSSY.RECONVERGENT B1, `(.L_x_10880) ;  /* 0x000004c000017945 */ /* 0x000fe20003800200 */
[----:B------:R-:W-:Y:S01]  /*a500*/  ISETP.NE.AND P2, PT, R4, 0x1, PT ;  /* 0x000000010400780c */ /* 0x000fe20003f45270 */
[----:B------:R-:W-:Y:S01]  /*a510*/  HFMA2 R5, -RZ, RZ, 0, 1.1920928955078125e-07 ;  /* 0x00000002ff057431 */ /* 0x000fe200000001ff */
        /* <DEDUP_REMOVED lines=16> */
.L_x_10882:
        /* <DEDUP_REMOVED lines=13> */
.L_x_10884:
[----:B------:R-:W-:Y:S05]  /*a6f0*/  BSYNC.RECONVERGENT B2 ;  /* 0x0000000000027941 */ /* 0x000fea0003800200 */
.L_x_10883:
        /* <DEDUP_REMOVED lines=43> */
.L_x_10881:
[----:B------:R-:W-:Y:S05]  /*a9b0*/  BSYNC.RECONVERGENT B1 ;  /* 0x0000000000017941 */ /* 0x000fea0003800200 */
.L_x_10880:
[----:B------:R-:W-:Y:S01]  /*a9c0*/  I2FP.F32.U32 R4, R3 ;  /* 0x0000000300047245 */ /* 0x000fe20000201000 */
[----:B------:R-:W-:Y:S01]  /*a9d0*/  HADD2.F32 R6, -RZ, R76.H1_H1 ;  /* 0x3000004cff067230 */ /* 0x000fe20000004100 */
[----:B------:R-:W-:Y:S01]  /*a9e0*/  ISETP.NE.AND P3, PT, R5, 0x1, PT ;  /* 0x000000010500780c */ /* 0x000fe20003f65270 */
[----:B------:R-:W-:Y:S01]  /*a9f0*/  BSSY.RECONVERGENT B1, `(.L_x_10885) ;  /* 0x000004d000017945 */ /* 0x000fe20003800200 */
[----:B------:R-:W-:Y:S01]  /*aa00*/  FSEL R2, R2, RZ, P4 ;  /* 0x000000ff02027208 */ /* 0x000fe20002000000 */
        /* <DEDUP_REMOVED lines=18> */
.L_x_10887:
        /* <DEDUP_REMOVED lines=13> */
.L_x_10889:
[----:B------:R-:W-:Y:S05]  /*ac00*/  BSYNC.RECONVERGENT B2 ;  /* 0x0000000000027941 */ /* 0x000fea0003800200 */
.L_x_10888:
        /* <DEDUP_REMOVED lines=43> */
.L_x_10886:
[----:B------:R-:W-:Y:S05]  /*aec0*/  BSYNC.RECONVERGENT B1 ;  /* 0x0000000000017941 */ /* 0x000fea0003800200 */
.L_x_10885:
        /* <DEDUP_REMOVED lines=20> */
.L_x_10892:
        /* <DEDUP_REMOVED lines=13> */
.L_x_10894:
[----:B------:R-:W-:Y:S05]  /*b0e0*/  BSYNC.RECONVERGENT B2 ;  /* 0x0000000000027941 */ /* 0x000fea0003800200 */
.L_x_10893:
        /* <DEDUP_REMOVED lines=43> */
.L_x_10891:
[----:B------:R-:W-:Y:S05]  /*b3a0*/  BSYNC.RECONVERGENT B1 ;  /* 0x0000000000017941 */ /* 0x000fea0003800200 */
.L_x_10890:
[----:B------:R-:W-:Y:S01]  /*b3b0*/  I2FP.F32.U32 R4, R3 ;  /* 0x0000000300047245 */ /* 0x000fe20000201000 */
[----:B------:R-:W-:Y:S01]  /*b3c0*/  HADD2.F32 R6, -RZ, R77.H0_H0 ;  /* 0x2000004dff067230 */ /* 0x000fe20000004100 */
[----:B------:R-:W-:Y:S03]  /*b3d0*/  BSSY.RECONVERGENT B1, `(.L_x_10895) ;  /* 0x000004e000017945 */ /* 0x000fe60003800200 */
[----:B------:R-:W-:Y:S01]  /*b3e0*/  FFMA.FTZ R3, R4, R121, 1.1641532182693481445e-10 ;  /* 0x2f00000004037423 */ /* 0x000fe20000010079 */
[----:B------:R-:W-:Y:S01]  /*b3f0*/  FMUL.FTZ R6, R6, R9 ;  /* 0x0000000906067220 */ /* 0x000fe20000410000 */
[----:B------:R-:W-:-:S03]  /*b400*/  HFMA2 R4, -RZ, RZ, 0, 1.1920928955078125e-07 ;  /* 0x00000002ff047431 */ /* 0x000fc600000001ff */
        /* <DEDUP_REMOVED lines=17> */
.L_x_10897:
        /* <DEDUP_REMOVED lines=13> */
.L_x_10899:
[----:B------:R-:W-:Y:S05]  /*b5f0*/  BSYNC.RECONVERGENT B2 ;  /* 0x0000000000027941 */ /* 0x000fea0003800200 */
.L_x_10898:
        /* <DEDUP_REMOVED lines=43> */
.L_x_10896:
[----:B------:R-:W-:Y:S05]  /*b8b0*/  BSYNC.RECONVERGENT B1 ;  /* 0x0000000000017941 */ /* 0x000fea0003800200 */
.L_x_10895:
[----:B------:R-:W-:Y:S01]  /*b8c0*/  I2FP.F32.U32 R2, R3 ;  /* 0x0000000300027245 */ /* 0x000fe20000201000 */
[----:B------:R-:W-:Y:S01]  /*b8d0*/  BSSY.RECONVERGENT B1, `(.L_x_10900) ;  /* 0x000004c000017945 */ /* 0x000fe20003800200 */
[----:B------:R-:W-:Y:S02]  /*b8e0*/  ISETP.NE.AND P2, PT, R4, 0x1, PT ;  /* 0x000000010400780c */ /* 0x000fe40003f45270 */
[----:B------:R-:W-:Y:S01]  /*b8f0*/  LOP3.LUT R140, R140, 0xfffffffd, RZ, 0xc0, !PT ;  /* 0xfffffffd8c8c7812 */ /* 0x000fe200078ec0ff */
[----:B------:R-:W-:Y:S01]  /*b900*/  FFMA.FTZ R3, R2, R121, 1.1641532182693481445e-10 ;  /* 0x2f00000002037423 */ /* 0x000fe20000010079 */
[----:B------:R-:W-:Y:S02]  /*b910*/  HADD2.F32 R2, -RZ, R101.H1_H1 ;  /* 0x30000065ff027230 */ /* 0x000fe40000004100 */
[----:B------:R-:W-:Y:S02]  /*b920*/  IMAD.MOV.U32 R101, RZ, RZ, 0x2 ;  /* 0x00000002ff657424 */ /* 0x000fe400078e00ff */
        /* <DEDUP_REMOVED lines=13> */
.L_x_10902:
        /* <DEDUP_REMOVED lines=13> */
.L_x_10904:
[----:B------:R-:W-:Y:S05]  /*bad0*/  BSYNC.RECONVERGENT B2 ;  /* 0x0000000000027941 */ /* 0x000fea0003800200 */
.L_x_10903:
        /* <DEDUP_REMOVED lines=43> */
.L_x_10901:
[----:B------:R-:W-:Y:S05]  /*bd90*/  BSYNC.RECONVERGENT B1 ;  /* 0x0000000000017941 */ /* 0x000fea0003800200 */
.L_x_10900:
[----:B------:R-:W-:Y:S01]  /*bda0*/  I2FP.F32.U32 R4, R3 ;  /* 0x0000000300047245 */ /* 0x000fe20000201000 */
[----:B------:R-:W-:Y:S01]  /*bdb0*/  HADD2.F32 R100, -RZ, R77.H1_H1 ;  /* 0x3000004dff647230 */ /* 0x000fe20000004100 */
[----:B------:R-:W-:Y:S01]  /*bdc0*/  FSEL R2, R2, RZ, P4 ;  /* 0x000000ff02027208 */ /* 0x000fe20002000000 */
[----:B------:R-:W-:Y:S01]  /*bdd0*/  BSSY.RECONVERGENT B1, `(.L_x_10905) ;  /* 0x000004d000017945 */ /* 0x000fe20003800200 */
[----:B------:R-:W-:Y:S02]  /*bde0*/  IMAD.MOV.U32 R123, RZ, RZ, 0x2 ;  /* 0x00000002ff7b7424 */ /* 0x000fe400078e00ff */
        /* <DEDUP_REMOVED lines=18> */
.L_x_10907:
        /* <DEDUP_REMOVED lines=13> */
.L_x_10909:
[----:B------:R-:W-:Y:S05]  /*bfe0*/  BSYNC.RECONVERGENT B2 ;  /* 0x0000000000027941 */ /* 0x000fea0003800200 */
.L_x_10908:
        /* <DEDUP_REMOVED lines=43> */
.L_x_10906:
[----:B------:R-:W-:Y:S05]  /*c2a0*/  BSYNC.RECONVERGENT B1 ;  /* 0x0000000000017941 */ /* 0x000fea0003800200 */
.L_x_10905:
        /* <DEDUP_REMOVED lines=18> */
.L_x_10912:
        /* <DEDUP_REMOVED lines=13> */
.L_x_10914:
[----:B------:R-:W-:Y:S05]  /*c4a0*/  BSYNC.RECONVERGENT B2 ;  /* 0x0000000000027941 */ /* 0x000fea0003800200 */
.L_x_10913:
        /* <DEDUP_REMOVED lines=43> */
.L_x_10911:
[----:B------:R-:W-:Y:S05]  /*c760*/  BSYNC.RECONVERGENT B1 ;  /* 0x0000000000017941 */ /* 0x000fea0003800200 */
.L_x_10910:
        /* <DEDUP_REMOVED lines=23> */
.L_x_10917:
        /* <DEDUP_REMOVED lines=13> */
.L_x_10919:
[----:B------:R-:W-:Y:S05]  /*c9b0*/  BSYNC.RECONVERGENT B2 ;  /* 0x0000000000027941 */ /* 0x000fea0003800200 */
.L_x_10918:
        /* <DEDUP_REMOVED lines=43> */
.L_x_10916:
[----:B------:R-:W-:Y:S05]  /*cc70*/  BSYNC.RECONVERGENT B1 ;  /* 0x0000000000017941 */ /* 0x000fea0003800200 */
.L_x_10915:
        /* <DEDUP_REMOVED lines=18> */
.L_x_10922:
        /* <DEDUP_REMOVED lines=13> */
.L_x_10924:
[----:B------:R-:W-:Y:S05]  /*ce70*/  BSYNC.RECONVERGENT B2 ;  /* 0x0000000000027941 */ /* 0x000fea0003800200 */
.L_x_10923:
        /* <DEDUP_REMOVED lines=43> */
.L_x_10921:
[----:B------:R-:W-:Y:S05]  /*d130*/  BSYNC.RECONVERGENT B1 ;  /* 0x0000000000017941 */ /* 0x000fea0003800200 */
.L_x_10920:
[----:B------:R-:W-:Y:S01]  /*d140*/  I2FP.F32.U32 R2, R2 ;  /* 0x0000000200027245 */ /* 0x000fe20000201000 */
[----:B------:R-:W-:Y:S01]  /*d150*/  HADD2.F32 R102, -RZ, R78.H1_H1 ;  /* 0x3000004eff667230 */ /* 0x000fe20000004100 */
        /* <DEDUP_REMOVED lines=21> */
.L_x_10927:
        /* <DEDUP_REMOVED lines=13> */
.L_x_10929:
[----:B------:R-:W-:Y:S05]  /*d380*/  BSYNC.RECONVERGENT B2 ;  /* 0x0000000000027941 */ /* 0x000fea0003800200 */
.L_x_10928:
        /* <DEDUP_REMOVED lines=43> */
.L_x_10926:
[----:B------:R-:W-:Y:S05]  /*d640*/  BSYNC.RECONVERGENT B1 ;  /* 0x0000000000017941 */ /* 0x000fea0003800200 */
.L_x_10925:
[----:B------:R-:W-:Y:S01]  /*d650*/  ISETP.NE.AND P5, PT, R125, 0x1, PT ;  /* 0x000000017d00780c */ /* 0x000fe20003fa5270 */
[----:B------:R-:W-:Y:S01]  /*d660*/  HADD2.F32 R102, -RZ, R103.H0_H0 ;  /* 0x20000067ff667230 */ /* 0x000fe20000004100 */
        /* <DEDUP_REMOVED lines=16> */
.L_x_10932:
        /* <DEDUP_REMOVED lines=13> */
.L_x_10934:
[----:B------:R-:W-:Y:S05]  /*d840*/  BSYNC.RECONVERGENT B2 ;  /* 0x0000000000027941 */ /* 0x000fea0003800200 */
.L_x_10933:
        /* <DEDUP_REMOVED lines=43> */
.L_x_10931:
[----:B------:R-:W-:Y:S05]  /*db00*/  BSYNC.RECONVERGENT B1 ;  /* 0x0000000000017941 */ /* 0x000fea0003800200 */
.L_x_10930:
[----:B------:R-:W-:Y:S01]  /*db10*/  I2FP.F32.U32 R102, R124 ;  /* 0x0000007c00667245 */ /* 0x000fe20000201000 */
[----:B------:R-:W-:Y:S01]  /*db20*/  HADD2.F32 R124, -RZ, R79.H0_H0 ;  /* 0x2000004fff7c7230 */ /* 0x000fe20000004100 */
        /* <DEDUP_REMOVED lines=22> */
.L_x_10937:
        /* <DEDUP_REMOVED lines=13> */
.L_x_10939:
[----:B------:R-:W-:Y:S05]  /*dd60*/  BSYNC.RECONVERGENT B2 ;  /* 0x0000000000027941 */ /* 0x000fea0003800200 */
.L_x_10938:
        /* <DEDUP_REMOVED lines=43> */
.L_x_10936:
[----:B------:R-:W-:Y:S05]  /*e020*/  BSYNC.RECONVERGENT B1 ;  /* 0x0000000000017941 */ /* 0x000fea0003800200 */
.L_x_10935:
[----:B------:R-:W-:Y:S01]  /*e030*/  ISETP.NE.AND P6, PT, R127, 0x1, PT ;  /* 0x000000017f00780c */ /* 0x000fe20003fc5270 */
[----:B------:R-:W-:Y:S01]  /*e040*/  HADD2.F32 R126, -RZ, R103.H1_H1 ;  /* 0x30000067ff7e7230 */ /* 0x000fe20000004100 */
        /* <DEDUP_REMOVED lines=16> */
.L_x_10942:
        /* <DEDUP_REMOVED lines=15> */
.L_x_10944:
[----:B------:R-:W-:Y:S05]  /*e240*/  BSYNC.RECONVERGENT B2 ;  /* 0x0000000000027941 */ /* 0x000fea0003800200 */
.L_x_10943:
        /* <DEDUP_REMOVED lines=43> */
.L_x_10941:
[----:B------:R-:W-:Y:S05]  /*e500*/  BSYNC.RECONVERGENT B1 ;  /* 0x0000000000017941 */ /* 0x000fea0003800200 */
.L_x_10940:
[----:B------:R-:W-:Y:S01]  /*e510*/  I2FP.F32.U32 R124, R125 ;  /* 0x0000007d007c7245 */ /* 0x000fe20000201000 */
[----:B------:R-:W-:-:S04]  /*e520*/  HADD2.F32 R126, -RZ, R79.H1_H1 ;  /* 0x3000004fff7e7230 */ /* 0x000fc80000004100 */
[----:B------:R-:W-:Y:S01]  /*e530*/  FFMA.FTZ R121, R124, R121, 1.1641532182693481445e-10 ;  /* 0x2f0000007c797423 */ /* 0x000fe20000010079 */
[----:B------:R-:W-:Y:S01]  /*e540*/  FMUL.FTZ R9, R126, R9 ;  /* 0x000000097e097220 */ /* 0x000fe20000410000 */
[----:B------:R-:W-:-:S03]  /*e550*/  FSEL R124, R103, RZ, P5 ;  /* 0x000000ff677c7208 */ /* 0x000fc60002800000 */
[----:B------:R-:W-:-:S04]  /*e560*/  FSETP.GTU.FTZ.AND P6, PT, R121, R0, PT ;  /* 0x000000007900720b */ /* 0x000fc80003fdc000 */
[----:B------:R-:W-:Y:S02]  /*e570*/  FSEL R9, R9, RZ, !P6 ;  /* 0x000000ff09097208 */ /* 0x000fe40007000000 */
[----:B------:R-:W-:-:S03]  /*e580*/  SEL R0, RZ, 0x1, P6 ;  /* 0x00000001ff007807 */ /* 0x000fc60003000000 */
[----:B------:R-:W-:-:S04]  /*e590*/  FADD.FTZ R103, R9, R124 ;  /* 0x0000007c09677221 */ /* 0x000fc80000010000 */
[----:B------:R-:W-:Y:S01]  /*e5a0*/  @P1 FADD.FTZ R103, R87, R103 ;  /* 0x0000006757671221 */ /* 0x000fe20000010000 */
[----:B------:R-:W-:Y:S06]  /*e5b0*/  BRA `(.L_x_10945) ;  /* 0x0000002800147947 */ /* 0x000fec0003800000 */
.L_x_10864:
[----:B------:R-:W-:Y:S01]  /*e5c0*/  ISETP.NE.AND P2, PT, R128, 0x1, PT ;  /* 0x000000018000780c */ /* 0x000fe20003f45270 */
[----:B------:R-:W-:Y:S01]  /*e5d0*/  BSSY.RECONVERGENT B1, `(.L_x_10946) ;  /* 0x0000047000017945 */ /* 0x000fe20003800200 */
[----:B-1----:R-:W-:Y:S01]  /*e5e0*/  IMAD.MOV.U32 R99, RZ, RZ, 0x2 ;  /* 0x00000002ff637424 */ /* 0x002fe200078e00ff */
[----:B------:R-:W-:Y:S01]  /*e5f0*/  MOV R96, R10 ;  /* 0x0000000a00607202 */ /* 0x000fe20000000f00 */
[----:B0-----:R-:W-:-:S09]  /*e600*/  IMAD.MOV.U32 R122, RZ, RZ, R9 ;  /* 0x000000ffff7a7224 */ /* 0x001fd200078e0009 */
        /* <DEDUP_REMOVED lines=11> */
.L_x_10948:
        /* <DEDUP_REMOVED lines=13> */
.L_x_10950:
[----:B------:R-:W-:Y:S05]  /*e790*/  BSYNC.RECONVERGENT B2 ;  /* 0x0000000000027941 */ /* 0x000fea0003800200 */
.L_x_10949:
        /* <DEDUP_REMOVED lines=38> */
[----:B------:R-:W-:Y:S02]  /*ea00*/  MOV R10, R96 ;  /* 0x00000060000a7202 */ /* 0x000fe40000000f00 */
[----:B------:R-:W-:Y:S01]  /*ea10*/  LOP3.LUT R130, R130, UR35, R97, 0x96, !PT ;  /* 0x0000002382827c12 */ /* 0x000fe2000f8e9661 */
[----:B------:R-:W-:Y:S01]  /*ea20*/  IMAD.MOV.U32 R96, RZ, RZ, R9 ;  /* 0x000000ffff607224 */ /* 0x000fe200078e0009 */
[----:B------:R-:W-:-:S07]  /*ea30*/  LOP3.LUT R131, R98, UR36, R123, 0x96, !PT ;  /* 0x0000002462837c12 */ /* 0x000fce000f8e967b */
.L_x_10947:
[----:B------:R-:W-:Y:S05]  /*ea40*/  BSYNC.RECONVERGENT B1 ;  /* 0x0000000000017941 */ /* 0x000fea0003800200 */
.L_x_10946:
        /* <DEDUP_REMOVED lines=8> */
[----:B------:R-:W-:-:S04]  /*ead0*/  IMAD.MOV.U32 R98, RZ, RZ, R10 ;  /* 0x000000ffff627224 */ /* 0x000fc800078e000a */
[----:B0-----:R-:W-:Y:S01]  /*eae0*/  FSETP.LE.FTZ.AND P3, PT, R96, R9, PT ;  /* 0x000000096000720b */ /* 0x001fe20003f73000 */
[----:B-----5:R-:W-:-:S12]  /*eaf0*/  HADD2.F32 R96, -RZ, R100.H0_H0 ;  /* 0x20000064ff607230 */ /* 0x020fd80000004100 */
        /* <DEDUP_REMOVED lines=10> */
.L_x_10953:
        /* <DEDUP_REMOVED lines=13> */
.L_x_10955:
[----:B------:R-:W-:Y:S05]  /*ec70*/  BSYNC.RECONVERGENT B2 ;  /* 0x0000000000027941 */ /* 0x000fea0003800200 */
.L_x_10954:
        /* <DEDUP_REMOVED lines=43> */
.L_x_10952:
[----:B------:R-:W-:Y:S05]  /*ef30*/  BSYNC.RECONVERGENT B1 ;  /* 0x0000000000017941 */ /* 0x000fea0003800200 */
.L_x_10951:
[----:B------:R-:W-:Y:S01]  /*ef40*/  I2FP.F32.U32 R98, R98 ;  /* 0x0000006200627245 */ /* 0x000fe20000201000 */
[----:B------:R-:W-:Y:S01]  /*ef50*/  BSSY.RECONVERGENT B1, `(.L_x_10956) ;  /* 0x000004b000017945 */ /* 0x000fe20003800200 */
[----:B------:R-:W-:Y:S01]  /*ef60*/  ISETP.NE.AND P2, PT, R121, 0x1, PT ;  /* 0x000000017900780c */ /* 0x000fe20003f45270 */
[----:B------:R-:W-:Y:S01]  /*ef70*/  HFMA2 R123, -RZ, RZ, 0, 1.1920928955078125e-07 ;  /* 0x00000002ff7b7431 */ /* 0x000fe200000001ff */
[----:B------:R-:W-:Y:S01]  /*ef80*/  LOP3.LUT R140, R140, 0xfffffff7, RZ, 0xc0, !PT ;  /* 0xfffffff78c8c7812 */ /* 0x000fe200078ec0ff */
[----:B------:R-:W-:Y:S01]  /*ef90*/  FFMA.FTZ R98, R98, R97, 1.1641532182693481445e-10 ;  /* 0x2f00000062627423 */ /* 0x000fe20000010061 */
[----:B------:R-:W-:Y:S02]  /*efa0*/  HADD2.F32 R100, -RZ, R100.H1_H1 ;  /* 0x30000064ff647230 */ /* 0x000fe40000004100 */
        /* <DEDUP_REMOVED lines=12> */
.L_x_10958:
        /* <DEDUP_REMOVED lines=13> */
.L_x_10960:
[----:B------:R-:W-:Y:S05]  /*f140*/  BSYNC.RECONVERGENT B2 ;  /* 0x0000000000027941 */ /* 0x000fea0003800200 */
.L_x_10959:
        /* <DEDUP_REMOVED lines=43> */
.L_x_10957:
[----:B------:R-:W-:Y:S05]  /*f400*/  BSYNC.RECONVERGENT B1 ;  /* 0x0000000000017941 */ /* 0x000fea0003800200 */
.L_x_10956:
[----:B------:R-:W-:Y:S01]  /*f410*/  I2FP.F32.U32 R98, R99 ;  /* 0x0000006300627245 */ /* 0x000fe20000201000 */
[----:B------:R-:W-:Y:S01]  /*f420*/  BSSY.RECONVERGENT B1, `(.L_x_10961) ;  /* 0x000004b000017945 */ /* 0x000fe20003800200 */
[----:B------:R-:W-:Y:S01]  /*f430*/  ISETP.NE.AND P2, PT, R123, 0x1, PT ;  /* 0x000000017b00780c */ /* 0x000fe20003f45270 */
[----:B------:R-:W-:Y:S01]  /*f440*/  IMAD.MOV.U32 R121, RZ, RZ, 0x2 ;  /* 0x00000002ff797424 */ /* 0x000fe200078e00ff */
[----:B------:R-:W-:Y:S01]  /*f450*/  LOP3.LUT R140, R140, 0xfffffffb, RZ, 0xc0, !PT ;  /* 0xfffffffb8c8c7812 */ /* 0x000fe200078ec0ff */
[----:B------:R-:W-:Y:S01]  /*f460*/  FFMA.FTZ R98, R98, R97, 1.1641532182693481445e-10 ;  /* 0x2f00000062627423 */ /* 0x000fe20000010061 */
[----:B------:R-:W-:-:S04]  /*f470*/  MOV R99, R10 ;  /* 0x0000000a00637202 */ /* 0x000fc80000000f00 */
        /* <DEDUP_REMOVED lines=12> */
.L_x_10963:
        /* <DEDUP_REMOVED lines=13> */
.L_x_10965:
[----:B------:R-:W-:Y:S05]  /*f610*/  BSYNC.RECONVERGENT B2 ;  /* 0x0000000000027941 */ /* 0x000fea0003800200 */
.L_x_10964:
        /* <DEDUP_REMOVED lines=43> */
.L_x_10962:
[----:B------:R-:W-:Y:S05]  /*f8d0*/  BSYNC.RECONVERGENT B1 ;  /* 0x0000000000017941 */ /* 0x000fea0003800200 */
.L_x_10961:
[----:B------:R-:W-:Y:S01]  /*f8e0*/  I2FP.F32.U32 R124, R99 ;  /* 0x00000063007c7245 */ /* 0x000fe20000201000 */
[----:B------:R-:W-:Y:S01]  /*f8f0*/  BSSY.RECONVERGENT B1, `(.L_x_10966) ;  /* 0x000004b000017945 */ /* 0x000fe20003800200 */
[----:B------:R-:W-:Y:S01]  /*f900*/  ISETP.NE.AND P2, PT, R121, 0x1, PT ;  /* 0x000000017900780c */ /* 0x000fe20003f45270 */
[----:B------:R-:W-:Y:S01]  /*f910*/  HADD2.F32 R101, -RZ, R101.H1_H1 ;  /* 0x30000065ff657230 */ /* 0x000fe20000004100 */
        /* <DEDUP_REMOVED lines=15> */
.L_x_10968:
        /* <DEDUP_REMOVED lines=13> */
.L_x_10970:
[----:B------:R-:W-:Y:S05]  /*fae0*/  BSYNC.RECONVERGENT B2 ;  /* 0x0000000000027941 */ /* 0x000fea0003800200 */
.L_x_10969:
        /* <DEDUP_REMOVED lines=43> */
.L_x_10967:
[----:B------:R-:W-:Y:S05]  /*fda0*/  BSYNC.RECONVERGENT B1 ;  /* 0x0000000000017941 */ /* 0x000fea0003800200 */
.L_x_10966:
[----:B------:R-:W-:Y:S01]  /*fdb0*/  ISETP.NE.AND P3, PT, R123, 0x1, PT ;  /* 0x000000017b00780c */ /* 0x000fe20003f65270 */
[----:B------:R-:W-:Y:S01]  /*fdc0*/  BSSY.RECONVERGENT B1, `(.L_x_10971) ;  /* 0x0000049000017945 */ /* 0x000fe20003800200 */
[----:B------:R-:W-:Y:S01]  /*fdd0*/  I2FP.F32.U32 R124, R99 ;  /* 0x00000063007c7245 */ /* 0x000fe20000201000 */
[----:B------:R-:W-:Y:S02]  /*fde0*/  HFMA2 R125, -RZ, RZ, 0, 1.1920928955078125e-07 ;  /* 0x00000002ff7d7431 */ /* 0x000fe400000001ff */
[----:B------:R-:W-:Y:S02]  /*fdf0*/  HADD2.F32 R99, -RZ, R102.H0_H0 ;  /* 0x20000066ff637230 */ /* 0x000fe40000004100 */
        /* <DEDUP_REMOVED lines=12> */
.L_x_10973:
        /* <DEDUP_REMOVED lines=13> */
.L_x_10975:
[----:B------:R-:W-:Y:S05]  /*ff90*/  BSYNC.RECONVERGENT B2 ;  /* 0x0000000000027941 */ /* 0x000fea0003800200 */
.L_x_10974:
        /* <DEDUP_REMOVED lines=43> */
.L_x_10972:
[----:B------:R-:W-:Y:S05]  /*10250*/  BSYNC.RECONVERGENT B1 ;  /* 0x0000000000017941 */ /* 0x000fea0003800200 */
.L_x_10971:
[----:B------:R-:W-:Y:S01]  /*10260*/  ISETP.NE.AND P4, PT, R125, 0x1, PT ;  /* 0x000000017d00780c */ /* 0x000fe20003f85270 */
[----:B------:R-:W-:Y:S01]  /*10270*/  BSSY.RECONVERGENT B1, `(.L_x_10976) ;  /* 0x0000049000017945 */ /* 0x000fe20003800200 */
[----:B------:R-:W-:Y:S01]  /*10280*/  I2FP.F32.U32 R124, R121 ;  /* 0x00000079007c7245 */ /* 0x000fe20000201000 */
[----:B------:R-:W-:Y:S01]  /*10290*/  HADD2.F32 R102, -RZ, R102.H1_H1 ;  /* 0x30000066ff667230 */ /* 0x000fe20000004100 */
        /* <DEDUP_REMOVED lines=13> */
.L_x_10978:
        /* <DEDUP_REMOVED lines=13> */
.L_x_10980:
[----:B------:R-:W-:Y:S05]  /*10440*/  BSYNC.RECONVERGENT B2 ;  /* 0x0000000000027941 */ /* 0x000fea0003800200 */
.L_x_10979:
        /* <DEDUP_REMOVED lines=43> */
.L_x_10977:
[----:B------:R-:W-:Y:S05]  /*10700*/  BSYNC.RECONVERGENT B1 ;  /* 0x0000000000017941 */ /* 0x000fea0003800200 */
.L_x_10976:
[----:B------:R-:W-:Y:S01]  /*10710*/  ISETP.NE.AND P5, PT, R126, 0x1, PT ;  /* 0x000000017e00780c */ /* 0x000fe20003fa5270 */
[----:B------:R-:W-:Y:S01]  /*10720*/  BSSY.RECONVERGENT B1, `(.L_x_10981) ;  /* 0x0000049000017945 */ /* 0x000fe20003800200 */
[----:B------:R-:W-:Y:S01]  /*10730*/  I2FP.F32.U32 R124, R121 ;  /* 0x00000079007c7245 */ /* 0x000fe20000201000 */
[----:B------:R-:W-:Y:S02]  /*10740*/  HADD2.F32 R121, -RZ, R103.H0_H0 ;  /* 0x20000067ff797230 */ /* 0x000fe40000004100 */
        /* <DEDUP_REMOVED lines=13> */
.L_x_10983:
        /* <DEDUP_REMOVED lines=13> */
.L_x_10985:
[----:B------:R-:W-:Y:S05]  /*108f0*/  BSYNC.RECONVERGENT B2 ;  /* 0x0000000000027941 */ /* 0x000fea0003800200 */
.L_x_10984:
        /* <DEDUP_REMOVED lines=43> */
.L_x_10982:
[----:B------:R-:W-:Y:S05]  /*10bb0*/  BSYNC.RECONVERGENT B1 ;  /* 0x0000000000017941 */ /* 0x000fea0003800200 */
.L_x_10981:
[----:B------:R-:W-:Y:S01]  /*10bc0*/  I2FP.F32.U32 R124, R123 ;  /* 0x0000007b007c7245 */ /* 0x000fe20000201000 */
[----:B------:R-:W-:Y:S01]  /*10bd0*/  FMUL.FTZ R96, R96, UR11 ;  /* 0x0000000b60607c20 */ /* 0x000fe20008410000 */
[----:B------:R-:W-:Y:S01]  /*10be0*/  P2R R125, PR, RZ, 0x2 ;  /* 0x00000002ff7d7803 */ /* 0x000fe20000000000 */
[----:B------:R-:W-:Y:S01]  /*10bf0*/  FMUL.FTZ R100, R100, UR11 ;  /* 0x0000000b64647c20 */ /* 0x000fe20008410000 */
[----:B------:R-:W-:Y:S01]  /*10c00*/  LOP3.LUT P1, RZ, R140, 0x10, RZ, 0xc0, !PT ;  /* 0x000000108cff7812 */ /* 0x000fe2000782c0ff */
[----:B------:R-:W-:Y:S01]  /*10c10*/  FFMA.FTZ R124, R124, R97, 1.1641532182693481445e-10 ;  /* 0x2f0000007c7c7423 */ /* 0x000fe20000010061 */
[----:B------:R-:W-:Y:S01]  /*10c20*/  FMUL.FTZ R97, R102, UR11 ;  /* 0x0000000b66617c20 */ /* 0x000fe20008410000 */
[----:B------:R-:W-:Y:S01]  /*10c30*/  P2R R126, PR, RZ, 0x1 ;  /* 0x00000001ff7e7803 */ /* 0x000fe20000000000 */
[----:B------:R-:W-:Y:S01]  /*10c40*/  HADD2.F32 R123, -RZ, R103.H1_H1 ;  /* 0x30000067ff7b7230 */ /* 0x000fe20000004100 */
[C---:B------:R-:W-:Y:S01]  /*10c50*/  LOP3.LUT P0, RZ, R140.reuse, 0x8, RZ, 0xc0, !PT ;  /* 0x000000088cff7812 */ /* 0x040fe2000780c0ff */
[----:B------:R-:W-:Y:S01]  /*10c60*/  FMUL.FTZ R99, R99, UR11 ;  /* 0x0000000b63637c20 */ /* 0x000fe20008410000 */
[----:B------:R-:W-:Y:S01]  /*10c70*/  FMUL.FTZ R103, R101, UR11 ;  /* 0x0000000b65677c20 */ /* 0x000fe20008410000 */
[----:B------:R-:W-:Y:S01]  /*10c80*/  LOP3.LUT P5, RZ, R140, 0x2, RZ, 0xc0, !PT ;  /* 0x000000028cff7812 */ /* 0x000fe200078ac0ff */
[----:B------:R-:W-:Y:S01]  /*10c90*/  FMUL.FTZ R121, R121, UR11 ;  /* 0x0000000b79797c20 */ /* 0x000fe20008410000 */
[----:B------:R-:W-:Y:S01]  /*10ca0*/  FSEL R96, R96, RZ, P1 ;  /* 0x000000ff60607208 */ /* 0x000fe20000800000 */
        /* <DEDUP_REMOVED lines=22> */
.L_x_10945:
        /* <DEDUP_REMOVED lines=44> */
.L_x_10986:
[----:B------:R-:W-:Y:S02]  /*110d0*/  IMAD.MOV.U32 R9, RZ, RZ, R122 ;  /* 0x000000ffff097224 */ /* 0x000fe400078e007a */
[----:B------:R-:W-:-:S07]  /*110e0*/  VIADD R120, R120, 0x80 ;  /* 0x0000008078787836 */ /* 0x000fce0000000000 */
.L_x_10863:
[----:B------:R-:W-:Y:S05]  /*110f0*/  BSYNC.RECONVERGENT B0 ;  /* 0x0000000000007941 */ /* 0x000fea0003800200 */
.L_x_10862:
        /* <DEDUP_REMOVED lines=15> */
[----:B0-----:R-:W-:-:S03]  /*111f0*/  @P1 IMAD.WIDE.U32 R122, R120, 0x20, R108 ;  /* 0x00000020787a1825 */ /* 0x001fc600078e006c */
        /* <DEDUP_REMOVED lines=8> */
[----:B--2---:R-:W-:-:S07]  /*11280*/  IMAD.MOV.U32 R122, RZ, RZ, R9 ;  /* 0x000000ffff7a7224 */ /* 0x004fce00078e0009 */
        /* <DEDUP_REMOVED lines=11> */
.L_x_10992:
        /* <DEDUP_REMOVED lines=13> */
.L_x_10994:
[----:B------:R-:W-:Y:S05]  /*11410*/  BSYNC.RECONVERGENT B2 ;  /* 0x0000000000027941 */ /* 0x000fea0003800200 */
.L_x_10993:
        /* <DEDUP_REMOVED lines=42> */
.L_x_10991:
[----:B------:R-:W-:Y:S05]  /*116c0*/  BSYNC.RECONVERGENT B1 ;  /* 0x0000000000017941 */ /* 0x000fea0003800200 */
.L_x_10990:
        /* <DEDUP_REMOVED lines=23> */
.L_x_10997:
        /* <DEDUP_REMOVED lines=13> */
.L_x_10999:
[----:B------:R-:W-:Y:S05]  /*11910*/  BSYNC.RECONVERGENT B2 ;  /* 0x0000000000027941 */ /* 0x000fea0003800200 */
.L_x_10998:
        /* <DEDUP_REMOVED lines=43> */
.L_x_10996:
[----:B------:R-:W-:Y:S05]  /*11bd0*/  BSYNC.RECONVERGENT B1 ;  /* 0x0000000000017941 */ /* 0x000fea0003800200 */
.L_x_10995:
        /* <DEDUP_REMOVED lines=23> */
.L_x_11002:
        /* <DEDUP_REMOVED lines=13> */
.L_x_11004:
[----:B------:R-:W-:Y:S05]  /*11e20*/  BSYNC.RECONVERGENT B2 ;  /* 0x0000000000027941 */ /* 0x000fea0003800200 */
.L_x_11003:
        /* <DEDUP_REMOVED lines=43> */
.L_x_11001:
[----:B------:R-:W-:Y:S05]  /*120e0*/  BSYNC.RECONVERGENT B1 ;  /* 0x0000000000017941 */ /* 0x000fea0003800200 */
.L_x_11000:
        /* <DEDUP_REMOVED lines=20> */
.L_x_11007:
        /* <DEDUP_REMOVED lines=13> */
.L_x_11009:
[----:B------:R-:W-:Y:S05]  /*12300*/  BSYNC.RECONVERGENT B2 ;  /* 0x0000000000027941 */ /* 0x000fea0003800200 */
.L_x_11008:
        /* <DEDUP_REMOVED lines=43> */
.L_x_11006:
[----:B------:R-:W-:Y:S05]  /*125c0*/  BSYNC.RECONVERGENT B1 ;  /* 0x0000000000017941 */ /* 0x000fea0003800200 */
.L_x_11005:
[----:B------:R-:W-:Y:S01]  /*125d0*/  I2FP.F32.U32 R4, R3 ;  /* 0x0000000300047245 */ /* 0x000fe20000201000 */
[----:B------:R-:W-:Y:S01]  /*125e0*/  HADD2.F32 R6, -RZ, R76.H1_H1 ;  /* 0x3000004cff067230 */ /* 0x000fe20000004100 */
[----:B------:R-:W-:Y:S01]  /*125f0*/  FSEL R2, R2, RZ, P4 ;  /* 0x000000ff02027208 */ /* 0x000fe20002000000 */
[----:B------:R-:W-:Y:S02]  /*12600*/  BSSY.RECONVERGENT B1, `(.L_x_11010) ;  /* 0x000004d000017945 */ /* 0x000fe40003800200 */
        /* <DEDUP_REMOVED lines=19> */
.L_x_11012:
        /* <DEDUP_REMOVED lines=13> */
.L_x_11014:
[----:B------:R-:W-:Y:S05]  /*12810*/  BSYNC.RECONVERGENT B2 ;  /* 0x0000000000027941 */ /* 0x000fea0003800200 */
.L_x_11013:
        /* <DEDUP_REMOVED lines=43> */
.L_x_11011:
[----:B------:R-:W-:Y:S05]  /*12ad0*/  BSYNC.RECONVERGENT B1 ;  /* 0x0000000000017941 */ /* 0x000fea0003800200 */
.L_x_11010:
        /* <DEDUP_REMOVED lines=20> */
.L_x_11017:
        /* <DEDUP_REMOVED lines=13> */
.L_x_11019:
[----:B------:R-:W-:Y:S05]  /*12cf0*/  BSYNC.RECONVERGENT B2 ;  /* 0x0000000000027941 */ /* 0x000fea0003800200 */
.L_x_11018:
        /* <DEDUP_REMOVED lines=43> */
.L_x_11016:
[----:B------:R-:W-:Y:S05]  /*12fb0*/  BSYNC.RECONVERGENT B1 ;  /* 0x0000000000017941 */ /* 0x000fea0003800200 */
.L_x_11015:
[----:B------:R-:W-:Y:S01]  /*12fc0*/  I2FP.F32.U32 R4, R3 ;  /* 0x0000000300047245 */ /* 0x000fe20000201000 */
[----:B------:R-:W-:Y:S01]  /*12fd0*/  HADD2.F32 R6, -RZ, R77.H0_H0 ;  /* 0x2000004dff067230 */ /* 0x000fe20000004100 */
        /* <DEDUP_REMOVED lines=21> */
.L_x_11022:
        /* <DEDUP_REMOVED lines=13> */
.L_x_11024:
[----:B------:R-:W-:Y:S05]  /*13200*/  BSYNC.RECONVERGENT B2 ;  /* 0x0000000000027941 */ /* 0x000fea0003800200 */
.L_x_11023:
[----:B-1----:R-:W-:Y:S01]  /*13210*/  IMAD.WIDE.U32 R124, R136, -0x326172a9, RZ ;  /* 0xcd9e8d57887c7825 */ /* 0x002fe200078e00ff */
        /* <DEDUP_REMOVED lines=42> */
.L_x_11021:
[----:B------:R-:W-:Y:S05]  /*134c0*/  BSYNC.RECONVERGENT B1 ;  /* 0x0000000000017941 */ /* 0x000fea0003800200 */
.L_x_11020:
[----:B------:R-:W-:Y:S01]  /*134d0*/  I2FP.F32.U32 R2, R3 ;  /* 0x0000000300027245 */ /* 0x000fe20000201000 */
[----:B------:R-:W-:Y:S01]  /*134e0*/  HADD2.F32 R4, -RZ, R109.H1_H1 ;  /* 0x3000006dff047230 */ /* 0x000fe20000004100 */
        /* <DEDUP_REMOVED lines=18> */
.L_x_11027:
        /* <DEDUP_REMOVED lines=13> */
.L_x_11029:
[----:B------:R-:W-:Y:S05]  /*136e0*/  BSYNC.RECONVERGENT B2 ;  /* 0x0000000000027941 */ /* 0x000fea0003800200 */
.L_x_11028:
[----:B-1----:R-:W-:Y:S01]  /*136f0*/  IMAD.WIDE.U32 R124, R136, -0x326172a9, RZ ;  /* 0xcd9e8d57887c7825 */ /* 0x002fe200078e00ff */
        /* <DEDUP_REMOVED lines=42> */
.L_x_11026:
[----:B------:R-:W-:Y:S05]  /*139a0*/  BSYNC.RECONVERGENT B1 ;  /* 0x0000000000017941 */ /* 0x000fea0003800200 */
.L_x_11025:
        /* <DEDUP_REMOVED lines=23> */
.L_x_11032:
        /* <DEDUP_REMOVED lines=13> */
.L_x_11034:
[----:B------:R-:W-:Y:S05]  /*13bf0*/  BSYNC.RECONVERGENT B2 ;  /* 0x0000000000027941 */ /* 0x000fea0003800200 */
.L_x_11033:
        /* <DEDUP_REMOVED lines=43> */
.L_x_11031:
[----:B------:R-:W-:Y:S05]  /*13eb0*/  BSYNC.RECONVERGENT B1 ;  /* 0x0000000000017941 */ /* 0x000fea0003800200 */
.L_x_11030:
        /* <DEDUP_REMOVED lines=18> */
.L_x_11037:
[----:B------:R-:W-:Y:S01]  /*13fe0*/  IADD3 R135, PT, PT, R135, 0x1, RZ ;  /* 0x0000000187877810 */ /* 0x000fe20007ffe0ff */
[----:B------:R-:W-:Y:S03]  /*13ff0*/  BSSY.RECONVERGENT B2, `(.L_x_11038) ;  /* 0x000000c000027945 */ /* 0x000fe60003800200 */
        /* <DEDUP_REMOVED lines=11> */
.L_x_11039:
[----:B------:R-:W-:Y:S05]  /*140b0*/  BSYNC.RECONVERGENT B2 ;  /* 0x0000000000027941 */ /* 0x000fea0003800200 */
.L_x_11038:
        /* <DEDUP_REMOVED lines=43> */
.L_x_11036:
[----:B------:R-:W-:Y:S05]  /*14370*/  BSYNC.RECONVERGENT B1 ;  /* 0x0000000000017941 */ /* 0x000fea0003800200 */
.L_x_11035:
        /* <DEDUP_REMOVED lines=23> */
.L_x_11042:
        /* <DEDUP_REMOVED lines=13> */
.L_x_11044:
[----:B------:R-:W-:Y:S05]  /*145c0*/  BSYNC.RECONVERGENT B2 ;  /* 0x0000000000027941 */ /* 0x000fea0003800200 */
.L_x_11043:
        /* <DEDUP_REMOVED lines=43> */
.L_x_11041:
[----:B------:R-:W-:Y:S05]  /*14880*/  BSYNC.RECONVERGENT B1 ;  /* 0x0000000000017941 */ /* 0x000fea0003800200 */
.L_x_11040:
[----:B------:R-:W-:Y:S01]  /*14890*/  ISETP.NE.AND P4, PT, R123, 0x1, PT ;  /* 0x000000017b00780c */ /* 0x000fe20003f85270 */
[----:B------:R-:W-:Y:S01]  /*148a0*/  HADD2.F32 R110, -RZ, R110.H1_H1 ;  /* 0x3000006eff6e7230 */ /* 0x000fe20000004100 */
[----:B------:R-:W-:Y:S01]  /*148b0*/  I2FP.F32.U32 R2, R2 ;  /* 0x0000000200027245 */ /* 0x000fe20000201000 */
[----:B------:R-:W-:Y:S01]  /*148c0*/  BSSY.RECONVERGENT B1, `(.L_x_11045) ;  /* 0x0000048000017945 */ /* 0x000fe20003800200 */
[----:B-1----:R-:W-:Y:S02]  /*148d0*/  IMAD.MOV.U32 R124, RZ, RZ, 0x2 ;  /* 0x00000002ff7c7424 */ /* 0x002fe400078e00ff */
        /* <DEDUP_REMOVED lines=13> */
.L_x_11047:
        /* <DEDUP_REMOVED lines=13> */
.L_x_11049:
[----:B------:R-:W-:Y:S05]  /*14a80*/  BSYNC.RECONVERGENT B2 ;  /* 0x0000000000027941 */ /* 0x000fea0003800200 */
.L_x_11048:
        /* <DEDUP_REMOVED lines=43> */
.L_x_11046:
[----:B------:R-:W-:Y:S05]  /*14d40*/  BSYNC.RECONVERGENT B1 ;  /* 0x0000000000017941 */ /* 0x000fea0003800200 */
.L_x_11045:
        /* <DEDUP_REMOVED lines=23> */
.L_x_11052:
        /* <DEDUP_REMOVED lines=13> */
.L_x_11054:
[----:B------:R-:W-:Y:S05]  /*14f90*/  BSYNC.RECONVERGENT B2 ;  /* 0x0000000000027941 */ /* 0x000fea0003800200 */
.L_x_11053:
        /* <DEDUP_REMOVED lines=43> */
.L_x_11051:
[----:B------:R-:W-:Y:S05]  /*15250*/  BSYNC.RECONVERGENT B1 ;  /* 0x0000000000017941 */ /* 0x000fea0003800200 */
.L_x_11050:
        /* <DEDUP_REMOVED lines=18> */
.L_x_11057:
        /* <DEDUP_REMOVED lines=13> */
.L_x_11059:
[----:B------:R-:W-:Y:S05]  /*15450*/  BSYNC.RECONVERGENT B2 ;  /* 0x0000000000027941 */ /* 0x000fea0003800200 */
.L_x_11058:
        /* <DEDUP_REMOVED lines=43> */
.L_x_11056:
[----:B------:R-:W-:Y:S05]  /*15710*/  BSYNC.RECONVERGENT B1 ;  /* 0x0000000000017941 */ /* 0x000fea0003800200 */
.L_x_11055:
        /* <DEDUP_REMOVED lines=24> */
.L_x_11062:
        /* <DEDUP_REMOVED lines=13> */
.L_x_11064:
[----:B------:R-:W-:Y:S05]  /*15970*/  BSYNC.RECONVERGENT B2 ;  /* 0x0000000000027941 */ /* 0x000fea0003800200 */
.L_x_11063:
        /* <DEDUP_REMOVED lines=43> */
.L_x_11061:
[----:B------:R-:W-:Y:S05]  /*15c30*/  BSYNC.RECONVERGENT B1 ;  /* 0x0000000000017941 */ /* 0x000fea0003800200 */
.L_x_11060:
        /* <DEDUP_REMOVED lines=18> */
.L_x_11067:
        /* <DEDUP_REMOVED lines=15> */
.L_x_11069:
[----:B------:R-:W-:Y:S05]  /*15e50*/  BSYNC.RECONVERGENT B2 ;  /* 0x0000000000027941 */ /* 0x000fea0003800200 */
.L_x_11068:
        /* <DEDUP_REMOVED lines=43> */
.L_x_11066:
[----:B------:R-:W-:Y:S05]  /*16110*/  BSYNC.RECONVERGENT B1 ;  /* 0x0000000000017941 */ /* 0x000fea0003800200 */
.L_x_11065:
        /* <DEDUP_REMOVED lines=11> */
.L_x_10989:
        /* <DEDUP_REMOVED lines=16> */
.L_x_11073:
        /* <DEDUP_REMOVED lines=13> */
.L_x_11075:
[----:B------:R-:W-:Y:S05]  /*163a0*/  BSYNC.RECONVERGENT B2 ;  /* 0x0000000000027941 */ /* 0x000fea0003800200 */
.L_x_11074:
        /* <DEDUP_REMOVED lines=42> */
.L_x_11072:
[----:B------:R-:W-:Y:S05]  /*16650*/  BSYNC.RECONVERGENT B1 ;  /* 0x0000000000017941 */ /* 0x000fea0003800200 */
.L_x_11071:
        /* <DEDUP_REMOVED lines=21> */
.L_x_11078:
        /* <DEDUP_REMOVED lines=13> */
.L_x_11080:
[----:B------:R-:W-:Y:S05]  /*16880*/  BSYNC.RECONVERGENT B2 ;  /* 0x0000000000027941 */ /* 0x000fea0003800200 */
.L_x_11079:
        /* <DEDUP_REMOVED lines=43> */
.L_x_11077:
[----:B------:R-:W-:Y:S05]  /*16b40*/  BSYNC.RECONVERGENT B1 ;  /* 0x0000000000017941 */ /* 0x000fea0003800200 */
.L_x_11076:
        /* <DEDUP_REMOVED lines=19> */
.L_x_11083:
[----:B------:R-:W-:Y:S01]  /*16c80*/  VIADD R135, R135, 0x1 ;  /* 0x0000000187877836 */ /* 0x000fe20000000000 */
[----:B------:R-:W-:Y:S03]  /*16c90*/  BSSY.RECONVERGENT B2, `(.L_x_11084) ;  /* 0x000000c000027945 */ /* 0x000fe60003800200 */
[C---:B-1----:R-:W-:Y:S01]  /*16ca0*/  IMAD.WIDE.U32 R124, R135.reuse, -0x2daee0ad, RZ ;  /* 0xd2511f53877c7825 */ /* 0x042fe200078e00ff */
        /* <DEDUP_REMOVED lines=10> */
.L_x_11085:
[----:B------:R-:W-:Y:S05]  /*16d50*/  BSYNC.RECONVERGENT B2 ;  /* 0x0000000000027941 */ /* 0x000fea0003800200 */
.L_x_11084:
        /* <DEDUP_REMOVED lines=43> */
.L_x_11082:
[----:B------:R-:W-:Y:S05]  /*17010*/  BSYNC.RECONVERGENT B1 ;  /* 0x0000000000017941 */ /* 0x000fea0003800200 */
.L_x_11081:
[----:B------:R-:W-:Y:S01]  /*17020*/  I2FP.F32.U32 R106, R107 ;  /* 0x0000006b006a7245 */ /* 0x000fe20000201000 */
[----:B------:R-:W-:Y:S01]  /*17030*/  BSSY.RECONVERGENT B1, `(.L_x_11086) ;  /* 0x000004b000017945 */ /* 0x000fe20003800200 */
[----:B------:R-:W-:Y:S01]  /*17040*/  ISETP.NE.AND P2, PT, R123, 0x1, PT ;  /* 0x000000017b00780c */ /* 0x000fe20003f45270 */
[----:B------:R-:W-:Y:S01]  /*17050*/  HFMA2 R121, -RZ, RZ, 0, 1.1920928955078125e-07 ;  /* 0x00000002ff797431 */ /* 0x000fe200000001ff */
[----:B------:R-:W-:Y:S01]  /*17060*/  LOP3.LUT R140, R140, 0xfffffffb, RZ, 0xc0, !PT ;  /* 0xfffffffb8c8c7812 */ /* 0x000fe200078ec0ff */
[----:B-1----:R-:W-:Y:S01]  /*17070*/  FFMA.FTZ R124, R106, R105, 1.1641532182693481445e-10 ;  /* 0x2f0000006a7c7423 */ /* 0x002fe20000010069 */
[----:B------:R-:W-:Y:S02]  /*17080*/  HADD2.F32 R106, -RZ, R109.H0_H0 ;  /* 0x2000006dff6a7230 */ /* 0x000fe40000004100 */
        /* <DEDUP_REMOVED lines=12> */
.L_x_11088:
        /* <DEDUP_REMOVED lines=13> */
.L_x_11090:
[----:B------:R-:W-:Y:S05]  /*17220*/  BSYNC.RECONVERGENT B2 ;  /* 0x0000000000027941 */ /* 0x000fea0003800200 */
.L_x_11089:
        /* <DEDUP_REMOVED lines=43> */
.L_x_11087:
[----:B------:R-:W-:Y:S05]  /*174e0*/  BSYNC.RECONVERGENT B1 ;  /* 0x0000000000017941 */ /* 0x000fea0003800200 */
.L_x_11086:
        /* <DEDUP_REMOVED lines=19> */
.L_x_11093:
        /* <DEDUP_REMOVED lines=13> */
.L_x_11095:
[----:B------:R-:W-:Y:S05]  /*176f0*/  BSYNC.RECONVERGENT B2 ;  /* 0x0000000000027941 */ /* 0x000fea0003800200 */
.L_x_11094:
        /* <DEDUP_REMOVED lines=43> */
.L_x_11092:
[----:B------:R-:W-:Y:S05]  /*179b0*/  BSYNC.RECONVERGENT B1 ;  /* 0x0000000000017941 */ /* 0x000fea0003800200 */
.L_x_11091:
        /* <DEDUP_REMOVED lines=17> */
.L_x_11098:
        /* <DEDUP_REMOVED lines=13> */
.L_x_11100:
[----:B------:R-:W-:Y:S05]  /*17ba0*/  BSYNC.RECONVERGENT B2 ;  /* 0x0000000000027941 */ /* 0x000fea0003800200 */
.L_x_11099:
        /* <DEDUP_REMOVED lines=43> */
.L_x_11097:
[----:B------:R-:W-:Y:S05]  /*17e60*/  BSYNC.RECONVERGENT B1 ;  /* 0x0000000000017941 */ /* 0x000fea0003800200 */
.L_x_11096:
        /* <DEDUP_REMOVED lines=17> */
.L_x_11103:
        /* <DEDUP_REMOVED lines=13> */
.L_x_11105:
[----:B------:R-:W-:Y:S05]  /*18050*/  BSYNC.RECONVERGENT B2 ;  /* 0x0000000000027941 */ /* 0x000fea0003800200 */
.L_x_11104:
        /* <DEDUP_REMOVED lines=43> */
.L_x_11102:
[----:B------:R-:W-:Y:S05]  /*18310*/  BSYNC.RECONVERGENT B1 ;  /* 0x0000000000017941 */ /* 0x000fea0003800200 */
.L_x_11101:
        /* <DEDUP_REMOVED lines=17> */
.L_x_11108:
        /* <DEDUP_REMOVED lines=13> */
.L_x_11110:
[----:B------:R-:W-:Y:S05]  /*18500*/  BSYNC.RECONVERGENT B2 ;  /* 0x0000000000027941 */ /* 0x000fea0003800200 */
.L_x_11109:
        /* <DEDUP_REMOVED lines=43> */
.L_x_11107:
[----:B------:R-:W-:Y:S05]  /*187c0*/  BSYNC.RECONVERGENT B1 ;  /* 0x0000000000017941 */ /* 0x000fea0003800200 */
.L_x_11106:
        /* <DEDUP_REMOVED lines=37> */
.L_x_11070:
        /* <DEDUP_REMOVED lines=44> */
.L_x_11111:
[----:B------:R-:W-:Y:S01]  /*18ce0*/  MOV R9, R122 ;  /* 0x0000007a00097202 */ /* 0x000fe20000000f00 */
[----:B------:R-:W-:-:S07]  /*18cf0*/  VIADD R120, R120, 0x80 ;  /* 0x0000008078787836 */ /* 0x000fce0000000000 */
.L_x_10988:
[----:B------:R-:W-:Y:S05]  /*18d00*/  BSYNC.RECONVERGENT B0 ;  /* 0x0000000000007941 */ /* 0x000fea0003800200 */
.L_x_10987:
        /* <DEDUP_REMOVED lines=22> */
[----:B------:R-:W-:Y:S02]  /*18e70*/  HFMA2 R4, -RZ, RZ, 0, 1.1920928955078125e-07 ;  /* 0x00000002ff047431 */ /* 0x000fe400000001ff */
[----:B------:R-:W-:Y:S01]  /*18e80*/  IMAD.MOV.U32 R2, RZ, RZ, R10 ;  /* 0x000000ffff027224 */ /* 0x000fe200078e000a */
[----:B0-----:R-:W-:-:S08]  /*18e90*/  MOV R122, R9 ;  /* 0x00000009007a7202 */ /* 0x001fd00000000f00 */
        /* <DEDUP_REMOVED lines=11> */
.L_x_11117:
        /* <DEDUP_REMOVED lines=13> */
.L_x_11119:
[----:B------:R-:W-:Y:S05]  /*19020*/  BSYNC.RECONVERGENT B2 ;  /* 0x0000000000027941 */ /* 0x000fea0003800200 */
.L_x_11118:
[----:B------:R-:W-:Y:S01]  /*19030*/  IMAD.WIDE.U32 R4, R136, -0x326172a9, RZ ;  /* 0xcd9e8d5788047825 */ /* 0x000fe200078e00ff */
[----:B--2---:R-:W-:-:S04]  /*19040*/  LOP3.LUT R112, R11, UR7, R3, 0x96, !PT ;  /* 0x000000070b707c12 */ /* 0x004fc8000f8e9603 */
        /* <DEDUP_REMOVED lines=39> */
[----:B------:R-:W-:-:S07]  /*192c0*/  IMAD.MOV.U32 R2, RZ, RZ, R9 ;  /* 0x000000ffff027224 */ /* 0x000fce00078e0009 */
.L_x_11116:
[----:B------:R-:W-:Y:S05]  /*192d0*/  BSYNC.RECONVERGENT B1 ;  /* 0x0000000000017941 */ /* 0x000fea0003800200 */
.L_x_11115:
        /* <DEDUP_REMOVED lines=9> */
[----:B------:R-:W-:Y:S02]  /*19370*/  MOV R5, 0x2 ;  /* 0x0000000200057802 */ /* 0x000fe40000000f00 */
[----:B0-----:R-:W-:Y:S01]  /*19380*/  FSETP.LE.FTZ.AND P4, PT, R3, R0, PT ;  /* 0x000000000300720b */ /* 0x001fe20003f93000 */
[----:B------:R-:W-:-:S02]  /*19390*/  IMAD.MOV.U32 R3, RZ, RZ, R10 ;  /* 0x000000ffff037224 */ /* 0x000fc400078e000a */
[----:B---3--:R-:W-:-:S10]  /*193a0*/  FMUL.FTZ R2, R2, R9 ;  /* 0x0000000902027220 */ /* 0x008fd40000410000 */
        /* <DEDUP_REMOVED lines=10> */
.L_x_11122:
        /* <DEDUP_REMOVED lines=13> */
.L_x_11124:
[----:B------:R-:W-:Y:S05]  /*19520*/  BSYNC.RECONVERGENT B2 ;  /* 0x0000000000027941 */ /* 0x000fea0003800200 */
.L_x_11123:
[----:B------:R-:W-:Y:S01]  /*19530*/  IMAD.WIDE.U32 R6, R136, -0x326172a9, RZ ;  /* 0xcd9e8d5788067825 */ /* 0x000fe200078e00ff */
[----:B--2---:R-:W-:Y:S02]  /*19540*/  LOP3.LUT R114, R11, UR7, R5, 0x96, !PT ;  /* 0x000000070b727c12 */ /* 0x004fe4000f8e9605 */
        /* <DEDUP_REMOVED lines=41> */
.L_x_11121:
[----:B------:R-:W-:Y:S05]  /*197e0*/  BSYNC.RECONVERGENT B1 ;  /* 0x0000000000017941 */ /* 0x000fea0003800200 */
.L_x_11120:
[----:B------:R-:W-:Y:S01]  /*197f0*/  I2FP.F32.U32 R4, R3 ;  /* 0x0000000300047245 */ /* 0x000fe20000201000 */
[----:B------:R-:W-:Y:S01]  /*19800*/  HADD2.F32 R6, -RZ, R76.H0_H0 ;  /* 0x2000004cff067230 */ /* 0x000fe20000004100 */
[----:B------:R-:W-:Y:S03]  /*19810*/  BSSY.RECONVERGENT B1, `(.L_x_11125) ;  /* 0x000004e000017945 */ /* 0x000fe60003800200 */
[----:B------:R-:W-:Y:S01]  /*19820*/  FFMA.FTZ R3, R4, R121, 1.1641532182693481445e-10 ;  /* 0x2f00000004037423 */ /* 0x000fe20000010079 */
[----:B------:R-:W-:Y:S01]  /*19830*/  FMUL.FTZ R6, R6, R9 ;  /* 0x0000000906067220 */ /* 0x000fe20000410000 */
[----:B------:R-:W-:-:S03]  /*19840*/  IMAD.MOV.U32 R4, RZ, RZ, 0x2 ;  /* 0x00000002ff047424 */ /* 0x000fc600078e00ff */
[----:B------:R-:W-:Y:S02]  /*19850*/  FSETP.GTU.FTZ.AND P2, PT, R3, R0, PT ;  /* 0x000000000300720b */ /* 0x000fe40003f5c000 */
[----:B------:R-:W-:Y:S02]  /*19860*/  FSEL R3, R2, RZ, P4 ;  /* 0x000000ff02037208 */ /* 0x000fe40002000000 */
[----:B--2---:R-:W-:Y:S02]  /*19870*/  FSEL R112, R6, RZ, !P2 ;  /* 0x000000ff06707208 */ /* 0x004fe40005000000 */
        /* <DEDUP_REMOVED lines=14> */
.L_x_11127:
        /* <DEDUP_REMOVED lines=13> */
.L_x_11129:
[----:B------:R-:W-:Y:S05]  /*19a30*/  BSYNC.RECONVERGENT B2 ;  /* 0x0000000000027941 */ /* 0x000fea0003800200 */
.L_x_11128:
        /* <DEDUP_REMOVED lines=43> */
.L_x_11126:
[----:B------:R-:W-:Y:S05]  /*19cf0*/  BSYNC.RECONVERGENT B1 ;  /* 0x0000000000017941 */ /* 0x000fea0003800200 */
.L_x_11125:
        /* <DEDUP_REMOVED lines=20> */
.L_x_11132:
        /* <DEDUP_REMOVED lines=13> */
.L_x_11134:
[----:B------:R-:W-:Y:S05]  /*19f10*/  BSYNC.RECONVERGENT B2 ;  /* 0x0000000000027941 */ /* 0x000fea0003800200 */
.L_x_11133:
        /* <DEDUP_REMOVED lines=43> */
.L_x_11131:
[----:B------:R-:W-:Y:S05]  /*1a1d0*/  BSYNC.RECONVERGENT B1 ;  /* 0x0000000000017941 */ /* 0x000fea0003800200 */
.L_x_11130:
[----:B------:R-:W-:Y:S01]  /*1a1e0*/  I2FP.F32.U32 R4, R3 ;  /* 0x0000000300047245 */ /* 0x000fe20000201000 */
[----:B------:R-:W-:Y:S01]  /*1a1f0*/  HADD2.F32 R6, -RZ, R76.H1_H1 ;  /* 0x3000004cff067230 */ /* 0x000fe20000004100 */
[----:B------:R-:W-:Y:S01]  /*1a200*/  FSEL R2, R2, RZ, P4 ;  /* 0x000000ff02027208 */ /* 0x000fe20002000000 */
[----:B------:R-:W-:Y:S02]  /*1a210*/  BSSY.RECONVERGENT B1, `(.L_x_11135) ;  /* 0x000004d000017945 */ /* 0x000fe40003800200 */
[----:B------:R-:W-:Y:S01]  /*1a220*/  FFMA.FTZ R3, R4, R121, 1.1641532182693481445e-10 ;  /* 0x2f00000004037423 */ /* 0x000fe20000010079 */
[----:B------:R-:W-:-:S04]  /*1a230*/  FMUL.FTZ R6, R6, R9 ;  /* 0x0000000906067220 */ /* 0x000fc80000410000 */
[----:B------:R-:W-:-:S04]  /*1a240*/  FSETP.GTU.FTZ.AND P2, PT, R3, R0, PT ;  /* 0x000000000300720b */ /* 0x000fc80003f5c000 */
        /* <DEDUP_REMOVED lines=16> */
.L_x_11137:
        /* <DEDUP_REMOVED lines=13> */
.L_x_11139:
[----:B------:R-:W-:Y:S05]  /*1a420*/  BSYNC.RECONVERGENT B2 ;  /* 0x0000000000027941 */ /* 0x000fea0003800200 */
.L_x_11138:
        /* <DEDUP_REMOVED lines=43> */
.L_x_11136:
[----:B------:R-:W-:Y:S05]  /*1a6e0*/  BSYNC.RECONVERGENT B1 ;  /* 0x0000000000017941 */ /* 0x000fea0003800200 */
.L_x_11135:
[----:B------:R-:W-:Y:S01]  /*1a6f0*/  I2FP.F32.U32 R2, R2 ;  /* 0x0000000200027245 */ /* 0x000fe20000201000 */
[----:B------:R-:W-:Y:S01]  /*1a700*/  HADD2.F32 R4, -RZ, R117.H0_H0 ;  /* 0x20000075ff047230 */ /* 0x000fe20000004100 */
        /* <DEDUP_REMOVED lines=18> */
.L_x_11142:
        /* <DEDUP_REMOVED lines=13> */
.L_x_11144:
[----:B------:R-:W-:Y:S05]  /*1a900*/  BSYNC.RECONVERGENT B2 ;  /* 0x0000000000027941 */ /* 0x000fea0003800200 */
.L_x_11143:
        /* <DEDUP_REMOVED lines=43> */
.L_x_11141:
[----:B------:R-:W-:Y:S05]  /*1abc0*/  BSYNC.RECONVERGENT B1 ;  /* 0x0000000000017941 */ /* 0x000fea0003800200 */
.L_x_11140:
        /* <DEDUP_REMOVED lines=23> */
.L_x_11147:
        /* <DEDUP_REMOVED lines=13> */
.L_x_11149:
[----:B------:R-:W-:Y:S05]  /*1ae10*/  BSYNC.RECONVERGENT B2 ;  /* 0x0000000000027941 */ /* 0x000fea0003800200 */
.L_x_11148:
        /* <DEDUP_REMOVED lines=43> */
.L_x_11146:
[----:B------:R-:W-:Y:S05]  /*1b0d0*/  BSYNC.RECONVERGENT B1 ;  /* 0x0000000000017941 */ /* 0x000fea0003800200 */
.L_x_11145:
[----:B------:R-:W-:Y:S01]  /*1b0e0*/  I2FP.F32.U32 R2, R3 ;  /* 0x0000000300027245 */ /* 0x000fe20000201000 */
[----:B------:R-:W-:Y:S01]  /*1b0f0*/  HADD2.F32 R4, -RZ, R117.H1_H1 ;  /* 0x30000075ff047230 */ /* 0x000fe20000004100 */
        /* <DEDUP_REMOVED lines=18> */
.L_x_11152:
        /* <DEDUP_REMOVED lines=13> */
.L_x_11154:
[----:B------:R-:W-:Y:S05]  /*1b2f0*/  BSYNC.RECONVERGENT B2 ;  /* 0x0000000000027941 */ /* 0x000fea0003800200 */
.L_x_11153:
        /* <DEDUP_REMOVED lines=43> */
.L_x_11151:
[----:B------:R-:W-:Y:S05]  /*1b5b0*/  BSYNC.RECONVERGENT B1 ;  /* 0x0000000000017941 */ /* 0x000fea0003800200 */
.L_x_11150:
[----:B------:R-:W-:Y:S01]  /*1b5c0*/  I2FP.F32.U32 R4, R5 ;  /* 0x0000000500047245 */ /* 0x000fe20000201000 */
[----:B------:R-:W-:Y:S01]  /*1b5d0*/  HADD2.F32 R116, -RZ, R77.H1_H1 ;  /* 0x3000004dff747230 */ /* 0x000fe20000004100 */
[----:B------:R-:W-:Y:S01]  /*1b5e0*/  FSEL R2, R2, RZ, P4 ;  /* 0x000000ff02027208 */ /* 0x000fe20002000000 */
        /* <DEDUP_REMOVED lines=20> */
.L_x_11157:
        /* <DEDUP_REMOVED lines=13> */
.L_x_11159:
[----:B------:R-:W-:Y:S05]  /*1b800*/  BSYNC.RECONVERGENT B2 ;  /* 0x0000000000027941 */ /* 0x000fea0003800200 */
.L_x_11158:
        /* <DEDUP_REMOVED lines=43> */
.L_x_11156:
[----:B------:R-:W-:Y:S05]  /*1bac0*/  BSYNC.RECONVERGENT B1 ;  /* 0x0000000000017941 */ /* 0x000fea0003800200 */
.L_x_11155:
        /* <DEDUP_REMOVED lines=18> */
.L_x_11162:
[----:B------:R-:W-:Y:S01]  /*1bbf0*/  IADD3 R135, PT, PT, R135, 0x1, RZ ;  /* 0x0000000187877810 */ /* 0x000fe20007ffe0ff */
[----:B------:R-:W-:Y:S03]  /*1bc00*/  BSSY.RECONVERGENT B2, `(.L_x_11163) ;  /* 0x000000c000027945 */ /* 0x000fe60003800200 */
[C---:B------:R-:W-:Y:S01]  /*1bc10*/  ISETP.NE.AND P3, PT, R135.reuse, RZ, PT ;  /* 0x000000ff8700720c */ /* 0x040fe20003f65270 */
[----:B-1----:R-:W-:-:S12]  /*1bc20*/  IMAD.WIDE.U32 R126, R135, -0x2daee0ad, RZ ;  /* 0xd2511f53877e7825 */ /* 0x002fd800078e00ff */
        /* <DEDUP_REMOVED lines=9> */
.L_x_11164:
[----:B------:R-:W-:Y:S05]  /*1bcc0*/  BSYNC.RECONVERGENT B2 ;  /* 0x0000000000027941 */ /* 0x000fea0003800200 */
.L_x_11163:
        /* <DEDUP_REMOVED lines=43> */
.L_x_11161:
[----:B------:R-:W-:Y:S05]  /*1bf80*/  BSYNC.RECONVERGENT B1 ;  /* 0x0000000000017941 */ /* 0x000fea0003800200 */
.L_x_11160:
        /* <DEDUP_REMOVED lines=23> */
.L_x_11167:
        /* <DEDUP_REMOVED lines=13> */
.L_x_11169:
[----:B------:R-:W-:Y:S05]  /*1c1d0*/  BSYNC.RECONVERGENT B2 ;  /* 0x0000000000027941 */ /* 0x000fea0003800200 */
.L_x_11168:
        /* <DEDUP_REMOVED lines=43> */
.L_x_11166:
[----:B------:R-:W-:Y:S05]  /*1c490*/  BSYNC.RECONVERGENT B1 ;  /* 0x0000000000017941 */ /* 0x000fea0003800200 */
.L_x_11165:
[----:B------:R-:W-:Y:S01]  /*1c4a0*/  ISETP.NE.AND P4, PT, R123, 0x1, PT ;  /* 0x000000017b00780c */ /* 0x000fe20003f85270 */
[----:B------:R-:W-:Y:S01]  /*1c4b0*/  HADD2.F32 R118, -RZ, R118.H1_H1 ;  /* 0x30000076ff767230 */ /* 0x000fe20000004100 */
[----:B------:R-:W-:Y:S01]  /*1c4c0*/  I2FP.F32.U32 R2, R2 ;  /* 0x0000000200027245 */ /* 0x000fe20000201000 */
[----:B------:R-:W-:Y:S01]  /*1c4d0*/  BSSY.RECONVERGENT B1, `(.L_x_11170) ;  /* 0x0000048000017945 */ /* 0x000fe20003800200 */
[----:B-1----:R-:W-:Y:S02]  /*1c4e0*/  HFMA2 R124, -RZ, RZ, 0, 1.1920928955078125e-07 ;  /* 0x00000002ff7c7431 */ /* 0x002fe400000001ff */
        /* <DEDUP_REMOVED lines=13> */
.L_x_11172:
        /* <DEDUP_REMOVED lines=13> */
.L_x_11174:
[----:B------:R-:W-:Y:S05]  /*1c690*/  BSYNC.RECONVERGENT B2 ;  /* 0x0000000000027941 */ /* 0x000fea0003800200 */
.L_x_11173:
        /* <DEDUP_REMOVED lines=42> */
[----:B------:R-:W-:-:S07]  /*1c940*/  HFMA2 R124, -RZ, RZ, 0, 0 ;  /* 0x00000000ff7c7431 */ /* 0x000fce00000001ff */
.L_x_11171:
[----:B------:R-:W-:Y:S05]  /*1c950*/  BSYNC.RECONVERGENT B1 ;  /* 0x0000000000017941 */ /* 0x000fea0003800200 */
.L_x_11170:
[----:B------:R-:W-:Y:S01]  /*1c960*/  I2FP.F32.U32 R2, R2 ;  /* 0x0000000200027245 */ /* 0x000fe20000201000 */
[----:B------:R-:W-:Y:S01]  /*1c970*/  HADD2.F32 R118, -RZ, R78.H1_H1 ;  /* 0x3000004eff767230 */ /* 0x000fe20000004100 */
        /* <DEDUP_REMOVED lines=21> */
.L_x_11177:
        /* <DEDUP_REMOVED lines=13> */
.L_x_11179:
[----:B------:R-:W-:Y:S05]  /*1cba0*/  BSYNC.RECONVERGENT B2 ;  /* 0x0000000000027941 */ /* 0x000fea0003800200 */
.L_x_11178:
        /* <DEDUP_REMOVED lines=41> */
[----:B------:R-:W-:Y:S02]  /*1ce40*/  LOP3.LUT R131, R124, UR36, R127, 0x96, !PT ;  /* 0x000000247c837c12 */ /* 0x000fe4000f8e967f */
[----:B------:R-:W-:-:S07]  /*1ce50*/  MOV R122, R126 ;  /* 0x0000007e007a7202 */ /* 0x000fce0000000f00 */
.L_x_11176:
[----:B------:R-:W-:Y:S05]  /*1ce60*/  BSYNC.RECONVERGENT B1 ;  /* 0x0000000000017941 */ /* 0x000fea0003800200 */
.L_x_11175:
        /* <DEDUP_REMOVED lines=18> */
.L_x_11182:
        /* <DEDUP_REMOVED lines=13> */
.L_x_11184:
[----:B------:R-:W-:Y:S05]  /*1d060*/  BSYNC.RECONVERGENT B2 ;  /* 0x0000000000027941 */ /* 0x000fea0003800200 */
.L_x_11183:
        /* <DEDUP_REMOVED lines=43> */
.L_x_11181:
[----:B------:R-:W-:Y:S05]  /*1d320*/  BSYNC.RECONVERGENT B1 ;  /* 0x0000000000017941 */ /* 0x000fea0003800200 */
.L_x_11180:
        /* <DEDUP_REMOVED lines=12> */
[----:B------:R-:W-:Y:S02]  /*1d3f0*/  MOV R125, R10 ;  /* 0x0000000a007d7202 */ /* 0x000fe40000000f00 */
[----:B------:R-:W-:Y:S01]  /*1d400*/  PRMT R2, R123, 0x7610, R2 ;  /* 0x000076107b027816 */ /* 0x000fe20000000002 */
        /* <DEDUP_REMOVED lines=10> */
.L_x_11187:
        /* <DEDUP_REMOVED lines=13> */
.L_x_11189:
[----:B------:R-:W-:Y:S05]  /*1d580*/  BSYNC.RECONVERGENT B2 ;  /* 0x0000000000027941 */ /* 0x000fea0003800200 */
.L_x_11188:
        /* <DEDUP_REMOVED lines=43> */
.L_x_11186:
[----:B------:R-:W-:Y:S05]  /*1d840*/  BSYNC.RECONVERGENT B1 ;  /* 0x0000000000017941 */ /* 0x000fea0003800200 */
.L_x_11185:
        /* <DEDUP_REMOVED lines=18> */
.L_x_11192:
        /* <DEDUP_REMOVED lines=15> */
.L_x_11194:
[----:B------:R-:W-:Y:S05]  /*1da60*/  BSYNC.RECONVERGENT B2 ;  /* 0x0000000000027941 */ /* 0x000fea0003800200 */
.L_x_11193:
        /* <DEDUP_REMOVED lines=43> */
.L_x_11191:
[----:B------:R-:W-:Y:S05]  /*1dd20*/  BSYNC.RECONVERGENT B1 ;  /* 0x0000000000017941 */ /* 0x000fea0003800200 */
.L_x_11190:
        /* <DEDUP_REMOVED lines=11> */
.L_x_11114:
[----:B------:R-:W-:Y:S01]  /*1dde0*/  ISETP.NE.AND P2, PT, R128, 0x1, PT ;  /* 0x000000018000780c */ /* 0x000fe20003f45270 */
[----:B------:R-:W-:Y:S01]  /*1ddf0*/  BSSY.RECONVERGENT B1, `(.L_x_11196) ;  /* 0x0000047000017945 */ /* 0x000fe20003800200 */
[----:B--2---:R-:W-:Y:S01]  /*1de00*/  IMAD.MOV.U32 R115, RZ, RZ, 0x2 ;  /* 0x00000002ff737424 */ /* 0x004fe200078e00ff */
[----:B------:R-:W-:Y:S01]  /*1de10*/  MOV R112, R10 ;  /* 0x0000000a00707202 */ /* 0x000fe20000000f00 */
[----:B0-----:R-:W-:-:S09]  /*1de20*/  IMAD.MOV.U32 R122, RZ, RZ, R9 ;  /* 0x000000ffff7a7224 */ /* 0x001fd200078e0009 */
        /* <DEDUP_REMOVED lines=11> */
.L_x_11198:
        /* <DEDUP_REMOVED lines=13> */
.L_x_11200:
[----:B------:R-:W-:Y:S05]  /*1dfb0*/  BSYNC.RECONVERGENT B2 ;  /* 0x0000000000027941 */ /* 0x000fea0003800200 */
.L_x_11199:
        /* <DEDUP_REMOVED lines=42> */
.L_x_11197:
[----:B------:R-:W-:Y:S05]  /*1e260*/  BSYNC.RECONVERGENT B1 ;  /* 0x0000000000017941 */ /* 0x000fea0003800200 */
.L_x_11196:
        /* <DEDUP_REMOVED lines=8> */
[----:B------:R-:W-:-:S04]  /*1e2f0*/  MOV R114, R10 ;  /* 0x0000000a00727202 */ /* 0x000fc80000000f00 */
[----:B0-----:R-:W-:Y:S01]  /*1e300*/  FSETP.LE.FTZ.AND P3, PT, R112, R9, PT ;  /* 0x000000097000720b */ /* 0x001fe20003f73000 */
[----:B-----5:R-:W-:-:S12]  /*1e310*/  HADD2.F32 R112, -RZ, R116.H0_H0 ;  /* 0x20000074ff707230 */ /* 0x020fd80000004100 */
        /* <DEDUP_REMOVED lines=10> */
.L_x_11203:
        /* <DEDUP_REMOVED lines=13> */
.L_x_11205:
[----:B------:R-:W-:Y:S05]  /*1e490*/  BSYNC.RECONVERGENT B2 ;  /* 0x0000000000027941 */ /* 0x000fea0003800200 */
.L_x_11204:
        /* <DEDUP_REMOVED lines=43> */
.L_x_11202:
[----:B------:R-:W-:Y:S05]  /*1e750*/  BSYNC.RECONVERGENT B1 ;  /* 0x0000000000017941 */ /* 0x000fea0003800200 */
.L_x_11201:
        /* <DEDUP_REMOVED lines=19> */
.L_x_11208:
        /* <DEDUP_REMOVED lines=13> */
.L_x_11210:
[----:B------:R-:W-:Y:S05]  /*1e960*/  BSYNC.RECONVERGENT B2 ;  /* 0x0000000000027941 */ /* 0x000fea0003800200 */
.L_x_11209:
        /* <DEDUP_REMOVED lines=43> */
.L_x_11207:
[----:B------:R-:W-:Y:S05]  /*1ec20*/  BSYNC.RECONVERGENT B1 ;  /* 0x0000000000017941 */ /* 0x000fea0003800200 */
.L_x_11206:
[----:B------:R-:W-:Y:S01]  /*1ec30*/  I2FP.F32.U32 R114, R115 ;  /* 0x0000007300727245 */ /* 0x000fe20000201000 */
[----:B------:R-:W-:Y:S01]  /*1ec40*/  BSSY.RECONVERGENT B1, `(.L_x_11211) ;  /* 0x000004b000017945 */ /* 0x000fe20003800200 */
[----:B------:R-:W-:Y:S01]  /*1ec50*/  ISETP.NE.AND P2, PT, R123, 0x1, PT ;  /* 0x000000017b00780c */ /* 0x000fe20003f45270 */
[----:B------:R-:W-:Y:S01]  /*1ec60*/  IMAD.MOV.U32 R121, RZ, RZ, 0x2 ;  /* 0x00000002ff797424 */ /* 0x000fe200078e00ff */
[----:B------:R-:W-:Y:S01]  /*1ec70*/  LOP3.LUT R140, R140, 0xfffffffb, RZ, 0xc0, !PT ;  /* 0xfffffffb8c8c7812 */ /* 0x000fe200078ec0ff */
[----:B-1----:R-:W-:Y:S01]  /*1ec80*/  FFMA.FTZ R124, R114, R113, 1.1641532182693481445e-10 ;  /* 0x2f000000727c7423 */ /* 0x002fe20000010071 */
[----:B------:R-:W-:Y:S01]  /*1ec90*/  HADD2.F32 R114, -RZ, R117.H0_H0 ;  /* 0x20000075ff727230 */ /* 0x000fe20000004100 */
        /* <DEDUP_REMOVED lines=12> */
.L_x_11213:
        /* <DEDUP_REMOVED lines=13> */
.L_x_11215:
[----:B------:R-:W-:Y:S05]  /*1ee30*/  BSYNC.RECONVERGENT B2 ;  /* 0x0000000000027941 */ /* 0x000fea0003800200 */
.L_x_11214:
        /* <DEDUP_REMOVED lines=43> */
.L_x_11212:
[----:B------:R-:W-:Y:S05]  /*1f0f0*/  BSYNC.RECONVERGENT B1 ;  /* 0x0000000000017941 */ /* 0x000fea0003800200 */
.L_x_11211:
        /* <DEDUP_REMOVED lines=19> */
.L_x_11218:
        /* <DEDUP_REMOVED lines=13> */
.L_x_11220:
[----:B------:R-:W-:Y:S05]  /*1f300*/  BSYNC.RECONVERGENT B2 ;  /* 0x0000000000027941 */ /* 0x000fea0003800200 */
.L_x_11219:
        /* <DEDUP_REMOVED lines=43> */
.L_x_11217:
[----:B------:R-:W-:Y:S05]  /*1f5c0*/  BSYNC.RECONVERGENT B1 ;  /* 0x0000000000017941 */ /* 0x000fea0003800200 */
.L_x_11216:
[----:B------:R-:W-:Y:S01]  /*1f5d0*/  ISETP.NE.AND P3, PT, R123, 0x1, PT ;  /* 0x000000017b00780c */ /* 0x000fe20003f65270 */
[----:B------:R-:W-:Y:S01]  /*1f5e0*/  BSSY.RECONVERGENT B1, `(.L_x_11221) ;  /* 0x0000049000017945 */ /* 0x000fe20003800200 */
[----:B------:R-:W-:Y:S01]  /*1f5f0*/  I2FP.F32.U32 R124, R115 ;  /* 0x00000073007c7245 */ /* 0x000fe20000201000 */
[----:B------:R-:W-:Y:S01]  /*1f600*/  HADD2.F32 R115, -RZ, R118.H0_H0 ;  /* 0x20000076ff737230 */ /* 0x000fe20000004100 */
        /* <DEDUP_REMOVED lines=13> */
.L_x_11223:
        /* <DEDUP_REMOVED lines=13> */
.L_x_11225:
[----:B------:R-:W-:Y:S05]  /*1f7b0*/  BSYNC.RECONVERGENT B2 ;  /* 0x0000000000027941 */ /* 0x000fea0003800200 */
.L_x_11224:
        /* <DEDUP_REMOVED lines=43> */
.L_x_11222:
[----:B------:R-:W-:Y:S05]  /*1fa70*/  BSYNC.RECONVERGENT B1 ;  /* 0x0000000000017941 */ /* 0x000fea0003800200 */
.L_x_11221:
[----:B------:R-:W-:Y:S01]  /*1fa80*/  ISETP.NE.AND P4, PT, R125, 0x1, PT ;  /* 0x000000017d00780c */ /* 0x000fe20003f85270 */
[----:B------:R-:W-:Y:S01]  /*1fa90*/  BSSY.RECONVERGENT B1, `(.L_x_11226) ;  /* 0x0000049000017945 */ /* 0x000fe20003800200 */
[----:B------:R-:W-:Y:S01]  /*1faa0*/  I2FP.F32.U32 R124, R121 ;  /* 0x00000079007c7245 */ /* 0x000fe20000201000 */
[----:B------:R-:W-:Y:S02]  /*1fab0*/  HFMA2 R126, -RZ, RZ, 0, 1.1920928955078125e-07 ;  /* 0x00000002ff7e7431 */ /* 0x000fe400000001ff */
[----:B------:R-:W-:Y:S02]  /*1fac0*/  HADD2.F32 R121, -RZ, R118.H1_H1 ;  /* 0x30000076ff797230 */ /* 0x000fe40000004100 */
        /* <DEDUP_REMOVED lines=12> */
.L_x_11228:
        /* <DEDUP_REMOVED lines=13> */
.L_x_11230:
[----:B------:R-:W-:Y:S05]  /*1fc60*/  BSYNC.RECONVERGENT B2 ;  /* 0x0000000000027941 */ /* 0x000fea0003800200 */
.L_x_11229:
        /* <DEDUP_REMOVED lines=43> */
.L_x_11227:
[----:B------:R-:W-:Y:S05]  /*1ff20*/  BSYNC.RECONVERGENT B1 ;  /* 0x0000000000017941 */ /* 0x000fea0003800200 */
.L_x_11226:
        /* <DEDUP_REMOVED lines=17> */
.L_x_11233:
        /* <DEDUP_REMOVED lines=13> */
.L_x_11235:
[----:B------:R-:W-:Y:S05]  /*20110*/  BSYNC.RECONVERGENT B2 ;  /* 0x0000000000027941 */ /* 0x000fea0003800200 */
.L_x_11234:
        /* <DEDUP_REMOVED lines=43> */
.L_x_11232:
[----:B------:R-:W-:Y:S05]  /*203d0*/  BSYNC.RECONVERGENT B1 ;  /* 0x0000000000017941 */ /* 0x000fea0003800200 */
.L_x_11231:
[----:B------:R-:W-:Y:S01]  /*203e0*/  P2R R125, PR, RZ, 0x2 ;  /* 0x00000002ff7d7803 */ /* 0x000fe20000000000 */
[----:B------:R-:W-:Y:S01]  /*203f0*/  FMUL.FTZ R112, R112, UR11 ;  /* 0x0000000b70707c20 */ /* 0x000fe20008410000 */
[----:B------:R-:W-:Y:S01]  /*20400*/  I2FP.F32.U32 R124, R123 ;  /* 0x0000007b007c7245 */ /* 0x000fe20000201000 */
[----:B------:R-:W-:Y:S01]  /*20410*/  FMUL.FTZ R116, R116, UR11 ;  /* 0x0000000b74747c20 */ /* 0x000fe20008410000 */
[C---:B------:R-:W-:Y:S01]  /*20420*/  LOP3.LUT P1, RZ, R140.reuse, 0x10, RZ, 0xc0, !PT ;  /* 0x000000108cff7812 */ /* 0x040fe2000782c0ff */
[----:B------:R-:W-:Y:S01]  /*20430*/  HADD2.F32 R123, -RZ, R119.H1_H1 ;  /* 0x30000077ff7b7230 */ /* 0x000fe20000004100 */
[----:B------:R-:W-:Y:S01]  /*20440*/  P2R R126, PR, RZ, 0x1 ;  /* 0x00000001ff7e7803 */ /* 0x000fe20000000000 */
[----:B------:R-:W-:Y:S01]  /*20450*/  FMUL.FTZ R115, R115, UR11 ;  /* 0x0000000b73737c20 */ /* 0x000fe20008410000 */
[C---:B------:R-:W-:Y:S01]  /*20460*/  LOP3.LUT P0, RZ, R140.reuse, 0x8, RZ, 0xc0, !PT ;  /* 0x000000088cff7812 */ /* 0x040fe2000780c0ff */
[----:B------:R-:W-:Y:S01]  /*20470*/  FMUL.FTZ R119, R117, UR11 ;  /* 0x0000000b75777c20 */ /* 0x000fe20008410000 */
[----:B------:R-:W-:Y:S01]  /*20480*/  LOP3.LUT P5, RZ, R140, 0x2, RZ, 0xc0, !PT ;  /* 0x000000028cff7812 */ /* 0x000fe200078ac0ff */
[----:B------:R-:W-:Y:S01]  /*20490*/  FFMA.FTZ R124, R124, R113, 1.1641532182693481445e-10 ;  /* 0x2f0000007c7c7423 */ /* 0x000fe20000010071 */
[----:B------:R-:W-:Y:S01]  /*204a0*/  FSEL R112, R112, RZ, P1 ;  /* 0x000000ff70707208 */ /* 0x000fe20000800000 */
[----:B------:R-:W-:Y:S01]  /*204b0*/  FMUL.FTZ R118, R118, UR11 ;  /* 0x0000000b76767c20 */ /* 0x000fe20008410000 */
[----:B------:R-:W-:Y:S01]  /*204c0*/  ISETP.NE.AND P1, PT, R125, RZ, PT ;  /* 0x000000ff7d00720c */ /* 0x000fe20003f25270 */
[----:B------:R-:W-:Y:S01]  /*204d0*/  FMUL.FTZ R121, R121, UR11 ;  /* 0x0000000b79797c20 */ /* 0x000fe20008410000 */
[----:B------:R-:W-:Y:S01]  /*204e0*/  FSEL R113, R116, RZ, P0 ;  /* 0x000000ff74717208 */ /* 0x000fe20000000000 */
[----:B------:R-:W-:Y:S01]  /*204f0*/  FMUL.FTZ R114, R114, UR11 ;  /* 0x0000000b72727c20 */ /* 0x000fe20008410000 */
[----:B------:R-:W-:Y:S01]  /*20500*/  FSEL R116, R115, RZ, P2 ;  /* 0x000000ff73747208 */ /* 0x000fe20001000000 */
        /* <DEDUP_REMOVED lines=17> */
[----:B------:R-:W-:-:S13]  /*20620*/  PLOP3.LUT P5, PT, P5, PT, PT, 0x8, 0x80 ;  /* 0x000000000080781c */ /* 0x000fda0002fae170 */
.L_x_11195:
        /* <DEDUP_REMOVED lines=45> */
.L_x_11113:
[----:B------:R-:W-:Y:S05]  /*20900*/  BSYNC.RECONVERGENT B0 ;  /* 0x0000000000007941 */ /* 0x000fea0003800200 */
.L_x_11112:
[----:B------:R-:W-:Y:S01]  /*20910*/  FADD.FTZ R120, RZ, R88 ;  /* 0x00000058ff787221 */ /* 0x000fe20000010000 */
[C---:B------:R-:W-:Y:S01]  /*20920*/  ISETP.GE.U32.AND P0, PT, R137.reuse, 0x80, PT ;  /* 0x000000808900780c */ /* 0x040fe20003f06070 */
[----:B------:R-:W4:Y:S01]  /*20930*/  S2UR UR5, SR_CgaCtaId ;  /* 0x00000000000579c3 */ /* 0x000f220000008800 */
        /* <DEDUP_REMOVED lines=16> */
[----:B0--3--:R-:W-:-:S04]  /*20a40*/  FADD.FTZ R123, R97, R120 ;  /* 0x00000078617b7221 */ /* 0x009fc80000010000 */
        /* <DEDUP_REMOVED lines=24> */
[----:B------:R-:W1:Y:S02]  /*20bd0*/  SHFL.BFLY PT, R120, R123, 0x2, 0x1f ;  /* 0x0c401f007b787f89 */ /* 0x000e6400000e0000 */
[----:B-12---:R-:W-:-:S05]  /*20be0*/  FADD.FTZ R124, R123, R120 ;  /* 0x000000787b7c7221 */ /* 0x006fca0000010000 */
        /* <DEDUP_REMOVED lines=85> */
[----:B------:R-:W-:-:S02]  /*21140*/  HFMA2 R125, -RZ, RZ, 0, 0 ;  /* 0x00000000ff7d7431 */ /* 0x000fc400000001ff */
[----:B------:R-:W-:Y:S02]  /*21150*/  @!P2 IMAD.MOV.U32 R125, RZ, RZ, R132 ;  /* 0x000000ffff7da224 */ /* 0x000fe400078e0084 */
[----:B------:R-:W0:Y:S04]  /*21160*/  SHFL.BFLY PT, R123, R126, 0x10, 0x1f ;  /* 0x0e001f007e7b7f89 */ /* 0x000e2800000e0000 */
[----:B------:R-:W1:Y:S01]  /*21170*/  SHFL.DOWN PT, R142, R125, 0x2, 0x1f ;  /* 0x08401f007d8e7f89 */ /* 0x000e6200000e0000 */
[----:B0-----:R-:W-:Y:S01]  /*21180*/  FADD.FTZ R123, R126, R123 ;  /* 0x0000007b7e7b7221 */ /* 0x001fe20000010000 */
[----:B------:R-:W-:Y:S02]  /*21190*/  @!P2 LEA R126, R139, UR4, 0x3 ;  /* 0x000000048b7eac11 */ /* 0x000fe4000f8e18ff */
[----:B-1----:R-:W-:-:S02]  /*211a0*/  IADD3 R143, PT, PT, R142, R125, RZ ;  /* 0x0000007d8e8f7210 */ /* 0x002fc40007ffe0ff */
[----:B------:R0:W-:Y:S01]  /*211b0*/  @!P1 STS.64 [R124+UR4], R122 ;  /* 0x0000007a7c009988 */ /* 0x0001e20008000a04 */
[----:B------:R-:W-:Y:S02]  /*211c0*/  I2FP.F32.S32 R142, R142 ;  /* 0x0000008e008e7245 */ /* 0x000fe40000201400 */
[----:B------:R-:W-:Y:S01]  /*211d0*/  I2FP.F32.S32 R145, R143 ;  /* 0x0000008f00917245 */ /* 0x000fe20000201400 */
[----:B------:R-:W-:Y:S01]  /*211e0*/  BAR.SYNC.DEFER_BLOCKING 0x0 ;  /* 0x0000000000007b1d */ /* 0x000fe20000010000 */
[----:B------:R-:W-:-:S05]  /*211f0*/  ISETP.NE.AND P1, PT, R129, RZ, PT ;  /* 0x000000ff8100720c */ /* 0x000fca0003f25270 */
[----:B------:R-:W1:Y:S01]  /*21200*/  MUFU.RCP R146, R145 ;  /* 0x0000009100927308 */ /* 0x000e620000001000 */
[----:B------:R-:W2:Y:S01]  /*21210*/  SHFL.DOWN PT, R124, R143, 0x1, 0x1f ;  /* 0x08201f008f7c7f89 */ /* 0x000ea200000e0000 */
[----:B0-----:R-:W-:-:S03]  /*21220*/  I2FP.F32.S32 R122, R125 ;  /* 0x0000007d007a7245 */ /* 0x001fc60000201400 */
[----:B------:R-:W0:Y:S01]  /*21230*/  @!P2 LDS.64 R120, [R126] ;  /* 0x000000007e78a984 */ /* 0x000e220000000a00 */
[----:B------:R-:W-:Y:S01]  /*21240*/  PLOP3.LUT P2, PT, PT, PT, UP2, 0x40, 0x4 ;  /* 0x000000000004781c */ /* 0x000fe20003f4e828 */
[----:B--2---:R-:W-:Y:S01]  /*21250*/  IMAD.IADD R143, R143, 0x1, R124 ;  /* 0x000000018f8f7824 */ /* 0x004fe200078e027c */
[----:B------:R-:W-:-:S04]  /*21260*/  I2FP.F32.S32 R125, R124 ;  /* 0x0000007c007d7245 */ /* 0x000fc80000201400 */
[----:B------:R-:W-:-:S06]  /*21270*/  I2FP.F32.S32 R143, R143 ;  /* 0x0000008f008f7245 */ /* 0x000fcc0000201400 */
[----:B------:R-:W2:Y:S01]  /*21280*/  MUFU.RCP R143, R143 ;  /* 0x0000008f008f7308 */ /* 0x000ea20000001000 */
[----:B0-----:R-:W0:Y:S04]  /*21290*/  SHFL.DOWN PT, R127, R120, 0x2, 0x1f ;  /* 0x08401f00787f7f89 */ /* 0x001e2800000e0000 */
[----:B------:R-:W3:Y:S01]  /*212a0*/  SHFL.DOWN PT, R144, R121, 0x2, 0x1f ;  /* 0x08401f0079907f89 */ /* 0x000ee200000e0000 */
[C---:B0-----:R-:W-:Y:S01]  /*212b0*/  FMUL.FTZ R123, R127.reuse, R142 ;  /* 0x0000008e7f7b7220 */ /* 0x041fe20000410000 */
[----:B------:R-:W-:-:S03]  /*212c0*/  FADD.FTZ R127, -R127, R120 ;  /* 0x000000787f7f7221 */ /* 0x000fc60000010100 */
[----:B------:R-:W-:Y:S01]  /*212d0*/  FFMA.FTZ R123, R122, R120, R123 ;  /* 0x000000787a7b7223 */ /* 0x000fe2000001007b */
[----:B------:R-:W-:Y:S01]  /*212e0*/  FMUL.FTZ R127, R127, R127 ;  /* 0x0000007f7f7f7220 */ /* 0x000fe20000410000 */
[----:B---3--:R-:W-:Y:S02]  /*212f0*/  FADD.FTZ R121, R144, R121 ;  /* 0x0000007990797221 */ /* 0x008fe40000010000 */
[----:B-1----:R-:W-:Y:S01]  /*21300*/  FMUL.FTZ R120, R146, R123 ;  /* 0x0000007b92787220 */ /* 0x002fe20000410000 */
[----:B------:R-:W-:-:S04]  /*21310*/  FMUL.FTZ R127, R127, R122 ;  /* 0x0000007a7f7f7220 */ /* 0x000fc80000410000 */
[----:B------:R-:W0:Y:S01]  /*21320*/  SHFL.DOWN PT, R123, R120, 0x1, 0x1f ;  /* 0x08201f00787b7f89 */ /* 0x000e2200000e0000 */
[----:B------:R-:W-:-:S04]  /*21330*/  FMUL.FTZ R127, R127, R142 ;  /* 0x0000008e7f7f7220 */ /* 0x000fc80000410000 */
[----:B------:R-:W-:Y:S02]  /*21340*/  FFMA.FTZ R121, R146, R127, R121 ;  /* 0x0000007f92797223 */ /* 0x000fe40000010079 */
[----:B------:R-:W1:Y:S03]  /*21350*/  LDC R127, c[0x0][0x448] ;  /* 0x00011200ff7f7b82 */ /* 0x000e660000000800 */
[----:B------:R-:W3:Y:S01]  /*21360*/  SHFL.DOWN PT, R122, R121, 0x1, 0x1f ;  /* 0x08201f00797a7f89 */ /* 0x000ee200000e0000 */
[----:B0-----:R-:W-:Y:S01]  /*21370*/  FADD.FTZ R124, R120, -R123 ;  /* 0x8000007b787c7221 */ /* 0x001fe20000010000 */
[----:B------:R-:W-:-:S03]  /*21380*/  FMUL.FTZ R126, R123, R125 ;  /* 0x0000007d7b7e7220 */ /* 0x000fc60000410000 */
[----:B------:R-:W-:Y:S01]  /*21390*/  FMUL.FTZ R124, R124, R124 ;  /* 0x0000007c7c7c7220 */ /* 0x000fe20000410000 */
[----:B------:R-:W-:-:S03]  /*213a0*/  FFMA.FTZ R126, R145, R120, R126 ;  /* 0x00000078917e7223 */ /* 0x000fc6000001007e */
[----:B------:R-:W-:Y:S01]  /*213b0*/  FMUL.FTZ R124, R145, R124 ;  /* 0x0000007c917c7220 */ /* 0x000fe20000410000 */
[----:B--2---:R-:W-:Y:S01]  /*213c0*/  FMUL.FTZ R126, R143, R126 ;  /* 0x0000007e8f7e7220 */ /* 0x004fe20000410000 */
[----:B---3--:R-:W-:Y:S02]  /*213d0*/  FADD.FTZ R122, R121, R122 ;  /* 0x0000007a797a7221 */ /* 0x008fe40000010000 */
[----:B------:R-:W-:Y:S01]  /*213e0*/  FMUL.FTZ R124, R124, R125 ;  /* 0x0000007d7c7c7220 */ /* 0x000fe20000410000 */
[----:B------:R-:W0:Y:S01]  /*213f0*/  @!P1 LDC.64 R120, c[0x0][0x3c8] ;  /* 0x0000f200ff789b82 */ /* 0x000e220000000a00 */
[----:B------:R-:W2:Y:S02]  /*21400*/  SHFL.IDX PT, R145, R126, RZ, 0x1f ;  /* 0x00001fff7e917589 */ /* 0x000ea400000e0000 */
[----:B------:R-:W-:Y:S01]  /*21410*/  FFMA.FTZ R124, R143, R124, R122 ;  /* 0x0000007c8f7c7223 */ /* 0x000fe2000001007a */
[----:B------:R-:W-:-:S04]  /*21420*/  IMAD.U32 R143, RZ, RZ, UR10 ;  /* 0x0000000aff8f7e24 */ /* 0x000fc8000f8e00ff */
[----:B------:R-:W3:Y:S01]  /*21430*/  @!P1 LDC.64 R122, c[0x0][0x3c0] ;  /* 0x0000f000ff7a9b82 */ /* 0x000ee20000000a00 */
[----:B------:R-:W1:Y:S01]  /*21440*/  SHFL.IDX PT, R124, R124, RZ, 0x1f ;  /* 0x00001fff7c7c7589 */ /* 0x000e6200000e0000 */
[----:B0-----:R-:W-:-:S04]  /*21450*/  @!P1 IMAD.WIDE R120, R143, 0x4, R120 ;  /* 0x000000048f789825 */ /* 0x001fc800078e0278 */
[----:B--2---:R-:W-:-:S05]  /*21460*/  FMUL.FTZ R125, R145, R145 ;  /* 0x00000091917d7220 */ /* 0x004fca0000410000 */
[----:B------:R-:W-:Y:S02]  /*21470*/  FSEL R142, R125, RZ, !P2 ;  /* 0x000000ff7d8e7208 */ /* 0x000fe40005000000 */
[----:B------:R-:W-:Y:S01]  /*21480*/  PLOP3.LUT P2, PT, PT, PT, UP2, 0x40, 0x4 ;  /* 0x000000000004781c */ /* 0x000fe20003f4e828 */
[----:B-1----:R-:W-:Y:S01]  /*21490*/  FFMA.FTZ R125, R124, UR16, R127 ;  /* 0x000000107c7d7c23 */ /* 0x002fe2000801007f */
[----:B------:R-:W-:Y:S02]  /*214a0*/  MOV R127, UR10 ;  /* 0x0000000a007f7c02 */ /* 0x000fe40008000f00 */
[----:B------:R-:W-:Y:S01]  /*214b0*/  FSEL R146, R145, RZ, P2 ;  /* 0x000000ff91927208 */ /* 0x000fe20001000000 */
[----:B------:R-:W-:Y:S02]  /*214c0*/  FADD.FTZ R125, R125, R142 ;  /* 0x0000008e7d7d7221 */ /* 0x000fe40000010000 */
[----:B---3--:R-:W-:Y:S02]  /*214d0*/  @!P1 IMAD.WIDE R122, R127, 0x4, R122 ;  /* 0x000000047f7a9825 */ /* 0x008fe400078e027a */
        /* <DEDUP_REMOVED lines=8> */
[C---:B------:R-:W-:Y:S01]  /*21560*/  FMUL.FTZ R148, R147.reuse, R120 ;  /* 0x0000007893947220 */ /* 0x040fe20000410000 */
[----:B------:R-:W-:Y:S01]  /*21570*/  FADD.FTZ R120, R92, -R146 ;  /* 0x800000925c787221 */ /* 0x000fe20000010000 */
[----:B------:R-:W-:Y:S01]  /*21580*/  FMUL.FTZ R124, R147, R122 ;  /* 0x0000007a937c7220 */ /* 0x000fe20000410000 */
[----:B------:R-:W-:Y:S02]  /*21590*/  HADD2.F32 R151, -RZ, R14.H0_H0 ;  /* 0x2000000eff977230 */ /* 0x000fe40000004100 */
[----:B------:R-:W-:Y:S01]  /*215a0*/  FFMA.FTZ R154, R148, R121, R123 ;  /* 0x00000079949a7223 */ /* 0x000fe2000001007b */
[----:B------:R-:W-:-:S02]  /*215b0*/  HADD2.F32 R121, -RZ, R46.H0_H0 ;  /* 0x2000002eff797230 */ /* 0x000fc40000004100 */
[----:B------:R-:W-:Y:S01]  /*215c0*/  FMUL.FTZ R120, R147, R120 ;  /* 0x0000007893787220 */ /* 0x000fe20000410000 */
[----:B------:R-:W-:Y:S02]  /*215d0*/  HADD2.F32 R149, -RZ, R18.H0_H0 ;  /* 0x20000012ff957230 */ /* 0x000fe40000004100 */
[----:B------:R-:W-:Y:S01]  /*215e0*/  FADD.FTZ R156, R89, -R146 ;  /* 0x80000092599c7221 */ /* 0x000fe20000010000 */
[----:B------:R-:W-:Y:S02]  /*215f0*/  HADD2.F32 R122, -RZ, R58.H0_H0 ;  /* 0x2000003aff7a7230 */ /* 0x000fe40000004100 */
[----:B------:R-:W-:Y:S01]  /*21600*/  FFMA.FTZ R151, R120, R151, R121 ;  /* 0x0000009778977223 */ /* 0x000fe20000010079 */
[----:B------:R-:W-:Y:S02]  /*21610*/  HADD2.F32 R125, -RZ, R19.H0_H0 ;  /* 0x20000013ff7d7230 */ /* 0x000fe40000004100 */
[----:B------:R-:W-:Y:S01]  /*21620*/  FMUL.FTZ R156, R147, R156 ;  /* 0x0000009c939c7220 */ /* 0x000fe20000410000 */
[----:B------:R-:W-:-:S02]  /*21630*/  HADD2.F32 R127, -RZ, R59.H0_H0 ;  /* 0x2000003bff7f7230 */ /* 0x000fc40000004100 */
[----:B------:R-:W-:Y:S01]  /*21640*/  FFMA.FTZ R149, R120, R149, R122 ;  /* 0x0000009578957223 */ /* 0x000fe2000001007a */
[----:B------:R-:W-:Y:S02]  /*21650*/  HADD2.F32 R123, -RZ, R15.H1_H1 ;  /* 0x3000000fff7b7230 */ /* 0x000fe40000004100 */
[--C-:B------:R-:W-:Y:S01]  /*21660*/  FADD.FTZ R120, R90, -R146.reuse ;  /* 0x800000925a787221 */ /* 0x100fe20000010000 */
[----:B------:R-:W-:Y:S02]  /*21670*/  HADD2.F32 R143, -RZ, R47.H1_H1 ;  /* 0x3000002fff8f7230 */ /* 0x000fe40000004100 */
[----:B------:R-:W-:Y:S01]  /*21680*/  FFMA.FTZ R148, R148, R125, R127 ;  /* 0x0000007d94947223 */ /* 0x000fe2000001007f */
[----:B------:R-:W-:Y:S02]  /*21690*/  HADD2.F32 R145, -RZ, R19.H1_H1 ;  /* 0x30000013ff917230 */ /* 0x000fe40000004100 */
[----:B------:R-:W-:Y:S01]  /*216a0*/  FADD.FTZ R122, R93, -R146 ;  /* 0x800000925d7a7221 */ /* 0x000fe20000010000 */
[----:B------:R-:W-:-:S02]  /*216b0*/  HADD2.F32 R126, -RZ, R59.H1_H1 ;  /* 0x3000003bff7e7230 */ /* 0x000fc40000004100 */
[C---:B------:R-:W-:Y:S01]  /*216c0*/  FFMA.FTZ R123, R124.reuse, R123, R143 ;  /* 0x0000007b7c7b7223 */ /* 0x040fe2000001008f */
[----:B------:R-:W-:Y:S02]  /*216d0*/  HADD2.F32 R121, -RZ, R13.H0_H0 ;  /* 0x2000000dff797230 */ /* 0x000fe40000004100 */
[----:B------:R-:W-:Y:S02]  /*216e0*/  HADD2.F32 R125, -RZ, R45.H0_H0 ;  /* 0x2000002dff7d7230 */ /* 0x000fe40000004100 */
[----:B------:R-:W-:Y:S01]  /*216f0*/  FFMA.FTZ R127, R124, R145, R126 ;  /* 0x000000917c7f7223 */ /* 0x000fe2000001007e */
[----:B------:R-:W-:Y:S02]  /*21700*/  HADD2.F32 R143, -RZ, R17.H0_H0 ;  /* 0x20000011ff8f7230 */ /* 0x000fe40000004100 */
[C---:B------:R-:W-:Y:S01]  /*21710*/  FMUL.FTZ R124, R147.reuse, R120 ;  /* 0x00000078937c7220 */ /* 0x040fe20000410000 */
[----:B------:R-:W-:Y:S02]  /*21720*/  HADD2.F32 R142, -RZ, R57.H0_H0 ;  /* 0x20000039ff8e7230 */ /* 0x000fe40000004100 */
[----:B------:R-:W-:Y:S01]  /*21730*/  FMUL.FTZ R126, R147, R122 ;  /* 0x0000007a937e7220 */ /* 0x000fe20000410000 */
[----:B------:R-:W-:-:S02]  /*21740*/  HADD2.F32 R145, -RZ, R14.H1_H1 ;  /* 0x3000000eff917230 */ /* 0x000fc40000004100 */
[C---:B------:R-:W-:Y:S01]  /*21750*/  FFMA.FTZ R120, R124.reuse, R121, R125 ;  /* 0x000000797c787223 */ /* 0x040fe2000001007d */
[----:B------:R-:W-:Y:S02]  /*21760*/  HADD2.F32 R153, -RZ, R46.H1_H1 ;  /* 0x3000002eff997230 */ /* 0x000fe40000004100 */
[----:B------:R-:W-:Y:S01]  /*21770*/  FFMA.FTZ R124, R124, R143, R142 ;  /* 0x0000008f7c7c7223 */ /* 0x000fe2000001008e */
[----:B------:R-:W-:Y:S02]  /*21780*/  HADD2.F32 R155, -RZ, R18.H1_H1 ;  /* 0x30000012ff9b7230 */ /* 0x000fe40000004100 */
[----:B------:R-:W-:Y:S01]  /*21790*/  FADD.FTZ R142, R91, -R146 ;  /* 0x800000925b8e7221 */ /* 0x000fe20000010000 */
[----:B------:R-:W-:Y:S02]  /*217a0*/  HADD2.F32 R144, -RZ, R58.H1_H1 ;  /* 0x3000003aff907230 */ /* 0x000fe40000004100 */
[----:B------:R-:W-:Y:S01]  /*217b0*/  FFMA.FTZ R122, R126, R145, R153 ;  /* 0x000000917e7a7223 */ /* 0x000fe20000010099 */
[----:B------:R-:W-:-:S02]  /*217c0*/  HADD2.F32 R150, -RZ, R45.H1_H1 ;  /* 0x3000002dff967230 */ /* 0x000fc40000004100 */
[----:B------:R-:W-:Y:S01]  /*217d0*/  FMUL.FTZ R125, R147, R142 ;  /* 0x0000008e937d7220 */ /* 0x000fe20000410000 */
[----:B------:R-:W-:Y:S02]  /*217e0*/  HADD2.F32 R152, -RZ, R17.H1_H1 ;  /* 0x30000011ff987230 */ /* 0x000fe40000004100 */
[----:B------:R-:W-:Y:S01]  /*217f0*/  FFMA.FTZ R126, R126, R155, R144 ;  /* 0x0000009b7e7e7223 */ /* 0x000fe20000010090 */
[----:B------:R-:W-:Y:S02]  /*21800*/  HADD2.F32 R144, -RZ, R13.H1_H1 ;  /* 0x3000000dff907230 */ /* 0x000fe40000004100 */
[----:B------:R-:W-:Y:S01]  /*21810*/  FADD.FTZ R142, R88, -R146 ;  /* 0x80000092588e7221 */ /* 0x000fe20000010000 */
[----:B------:R-:W-:Y:S01]  /*21820*/  HADD2.F32 R143, -RZ, R57.H1_H1 ;  /* 0x30000039ff8f7230 */ /* 0x000fe20000004100 */
[----:B------:R-:W-:Y:S01]  /*21830*/  F2FP.F16.F32.PACK_AB R123, R123, R154 ;  /* 0x0000009a7b7b723e */ /* 0x000fe200000000ff */
[----:B------:R-:W-:Y:S02]  /*21840*/  HADD2.F32 R145, -RZ, R44.H0_H0 ;  /* 0x2000002cff917230 */ /* 0x000fe40000004100 */
[----:B------:R-:W-:Y:S01]  /*21850*/  FFMA.FTZ R121, R125, R144, R150 ;  /* 0x000000907d797223 */ /* 0x000fe20000010096 */
[----:B------:R-:W-:Y:S01]  /*21860*/  FMUL.FTZ R142, R147, R142 ;  /* 0x0000008e938e7220 */ /* 0x000fe20000410000 */
[----:B------:R-:W-:Y:S01]  /*21870*/  FFMA.FTZ R125, R125, R152, R143 ;  /* 0x000000987d7d7223 */ /* 0x000fe2000001008f */
[----:B------:R-:W-:Y:S01]  /*21880*/  HADD2.F32 R143, -RZ, R12.H0_H0 ;  /* 0x2000000cff8f7230 */ /* 0x000fe20000004100 */
[----:B------:R-:W-:Y:S01]  /*21890*/  F2FP.F16.F32.PACK_AB R122, R122, R151 ;  /* 0x000000977a7a723e */ /* 0x000fe200000000ff */
[----:B------:R-:W-:Y:S01]  /*218a0*/  HADD2.F32 R153, -RZ, R16.H0_H0 ;  /* 0x20000010ff997230 */ /* 0x000fe20000004100 */
[----:B------:R-:W-:Y:S01]  /*218b0*/  F2FP.F16.F32.PACK_AB R121, R121, R120 ;  /* 0x000000787979723e */ /* 0x000fe200000000ff */
[----:B------:R-:W-:-:S02]  /*218c0*/  HADD2.F32 R150, -RZ, R56.H0_H0 ;  /* 0x20000038ff967230 */ /* 0x000fc40000004100 */
[C---:B------:R-:W-:Y:S01]  /*218d0*/  FFMA.FTZ R152, R142.reuse, R143, R145 ;  /* 0x0000008f8e987223 */ /* 0x040fe20000010091 */
[----:B------:R-:W-:Y:S01]  /*218e0*/  HADD2.F32 R155, -RZ, R44.H1_H1 ;  /* 0x3000002cff9b7230 */ /* 0x000fe20000004100 */
[----:B------:R-:W0:Y:S01]  /*218f0*/  LDC.64 R144, c[0x0][0x428] ;  /* 0x00010a00ff907b82 */ /* 0x000e220000000a00 */
[----:B------:R-:W-:Y:S02]  /*21900*/  HADD2.F32 R157, -RZ, R16.H1_H1 ;  /* 0x30000010ff9d7230 */ /* 0x000fe40000004100 */
[----:B------:R-:W-:Y:S01]  /*21910*/  FFMA.FTZ R150, R142, R153, R150 ;  /* 0x000000998e967223 */ /* 0x000fe20000010096 */
[----:B------:R-:W-:Y:S01]  /*21920*/  HADD2.F32 R153, -RZ, R12.H1_H1 ;  /* 0x3000000cff997230 */ /* 0x000fe20000004100 */
[----:B------:R-:W-:Y:S01]  /*21930*/  F2FP.F16.F32.PACK_AB R125, R125, R124 ;  /* 0x0000007c7d7d723e */ /* 0x000fe200000000ff */
[----:B------:R-:W-:Y:S01]  /*21940*/  HADD2.F32 R158, -RZ, R56.H1_H1 ;  /* 0x30000038ff9e7230 */ /* 0x000fe20000004100 */
[----:B------:R-:W-:Y:S01]  /*21950*/  F2FP.F16.F32.PACK_AB R127, R127, R148 ;  /* 0x000000947f7f723e */ /* 0x000fe200000000ff */
[----:B------:R-:W1:Y:S01]  /*21960*/  LDC.64 R142, c[0x0][0x430] ;  /* 0x00010c00ff8e7b82 */ /* 0x000e620000000a00 */
[----:B------:R-:W-:-:S02]  /*21970*/  FFMA.FTZ R153, R156, R153, R155 ;  /* 0x000000999c997223 */ /* 0x000fc4000001009b */
[----:B------:R-:W-:Y:S01]  /*21980*/  FFMA.FTZ R157, R156, R157, R158 ;  /* 0x0000009d9c9d7223 */ /* 0x000fe2000001009e */
[----:B------:R-:W-:Y:S02]  /*21990*/  F2FP.F16.F32.PACK_AB R126, R126, R149 ;  /* 0x000000957e7e723e */ /* 0x000fe400000000ff */
[----:B------:R-:W-:Y:S02]  /*219a0*/  F2FP.F16.F32.PACK_AB R120, R153, R152 ;  /* 0x000000989978723e */ /* 0x000fe400000000ff */
[----:B------:R-:W-:Y:S01]  /*219b0*/  F2FP.F16.F32.PACK_AB R124, R157, R150 ;  /* 0x000000969d7c723e */ /* 0x000fe200000000ff */
[----:B0-----:R-:W-:-:S05]  /*219c0*/  IMAD.WIDE.U32 R144, R141, 0x10, R144 ;  /* 0x000000108d907825 */ /* 0x001fca00078e0090 */
[----:B------:R0:W-:Y:S01]  /*219d0*/  STG.E.128 desc[UR8][R144.64], R120 ;  /* 0x0000007890007986 */ /* 0x0001e2000c101d08 */
[C---:B-1----:R-:W-:Y:S01]  /*219e0*/  IMAD.WIDE.U32 R142, R141.reuse, 0x10, R142 ;  /* 0x000000108d8e7825 */ /* 0x042fe200078e008e */
[----:B------:R-:W-:-:S04]  /*219f0*/  IADD3 R141, PT, PT, R141, 0x80, RZ ;  /* 0x000000808d8d7810 */ /* 0x000fc80007ffe0ff */
[----:B------:R0:W-:Y:S03]  /*21a00*/  STG.E.128 desc[UR8][R142.64], R124 ;  /* 0x0000007c8e007986 */ /* 0x0001e6000c101d08 */
.L_x_11237:
[----:B------:R-:W-:Y:S05]  /*21a10*/  BSYNC.RECONVERGENT B0 ;  /* 0x0000000000007941 */ /* 0x000fea0003800200 */
.L_x_11236:
[----:B------:R-:W-:Y:S01]  /*21a20*/  ISETP.GE.U32.AND P1, PT, R137, 0x100, PT ;  /* 0x000001008900780c */ /* 0x000fe20003f26070 */
[----:B------:R-:W-:-:S12]  /*21a30*/  BSSY.RECONVERGENT B0, `(.L_x_11238) ;  /* 0x0000051000007945 */ /* 0x000fd80003800200 */
[----:B------:R-:W-:Y:S05]  /*21a40*/  @!P1 BRA `(.L_x_11239) ;  /* 0x00000004003c9947 */ /* 0x000fea0003800000 */
[--C-:B01----:R-:W-:Y:S01]  /*21a50*/  FADD.FTZ R120, R102, -R146.reuse ;  /* 0x8000009266787221 */ /* 0x103fe20000010000 */
        /* <DEDUP_REMOVED lines=75> */
[----:B-1----:R-:W-:-:S04]  /*21f10*/  IMAD.WIDE.U32 R142, R141, 0x10, R142 ;  /* 0x000000108d8e7825 */ /* 0x002fc800078e008e */
[----:B------:R-:W-:Y:S01]  /*21f20*/  VIADD R141, R141, 0x80 ;  /* 0x000000808d8d7836 */ /* 0x000fe20000000000 */
[----:B------:R2:W-:Y:S06]  /*21f30*/  STG.E.128 desc[UR8][R142.64], R124 ;  /* 0x0000007c8e007986 */ /* 0x0005ec000c101d08 */
.L_x_11239:
[----:B------:R-:W-:Y:S05]  /*21f40*/  BSYNC.RECONVERGENT B0 ;  /* 0x0000000000007941 */ /* 0x000fea0003800200 */
.L_x_11238:
[----:B------:R-:W-:Y:S01]  /*21f50*/  ISETP.GE.U32.AND P1, PT, R137, 0x180, PT ;  /* 0x000001808900780c */ /* 0x000fe20003f26070 */
[----:B------:R-:W-:-:S12]  /*21f60*/  BSSY.RECONVERGENT B0, `(.L_x_11240) ;  /* 0x0000051000007945 */ /* 0x000fd80003800200 */
[----:B------:R-:W-:Y:S05]  /*21f70*/  @!P1 BRA `(.L_x_11241) ;  /* 0x00000004003c9947 */ /* 0x000fea0003800000 */
[--C-:B012---:R-:W-:Y:S01]  /*21f80*/  FADD.FTZ R120, R110, -R146.reuse ;  /* 0x800000926e787221 */ /* 0x107fe20000010000 */
        /* <DEDUP_REMOVED lines=78> */
.L_x_11241:
[----:B------:R-:W-:Y:S05]  /*22470*/  BSYNC.RECONVERGENT B0 ;  /* 0x0000000000007941 */ /* 0x000fea0003800200 */
.L_x_11240:
[----:B------:R-:W-:Y:S01]  /*22480*/  ISETP.GE.U32.AND P1, PT, R137, 0x200, PT ;  /* 0x000002008900780c */ /* 0x000fe20003f26070 */
[----:B------:R-:W-:-:S12]  /*22490*/  BSSY.RECONVERGENT B0, `(.L_x_11242) ;  /* 0x0000050000007945 */ /* 0x000fd80003800200 */
        /* <DEDUP_REMOVED lines=27> */
[----:B------:R-:W-:Y:S01]  /*22650*/  FADD.FTZ R126, R116, -R146 ;  /* 0x80000092747e7221 */ /* 0x000fe20000010000 */
[----:B------:R-:W-:Y:S02]  /*22660*/  HADD2.F32 R124, -RZ, R73.H1_H1 ;  /* 0x30000049ff7c7230 */ /* 0x000fe40000004100 */
[----:B------:R-:W-:Y:S01]  /*22670*/  FFMA.FTZ R148, R148, R125, R127 ;  /* 0x0000007d94947223 */ /* 0x000fe2000001007f */
[----:B------:R-:W-:Y:S02]  /*22680*/  HADD2.F32 R125, -RZ, R61.H1_H1 ;  /* 0x3000003dff7d7230 */ /* 0x000fe40000004100 */
[----:B------:R-:W-:Y:S01]  /*22690*/  FMUL.FTZ R126, R147, R126 ;  /* 0x0000007e937e7220 */ /* 0x000fe20000410000 */
[----:B------:R-:W-:-:S02]  /*226a0*/  HADD2.F32 R127, -RZ, R69.H1_H1 ;  /* 0x30000045ff7f7230 */ /* 0x000fc40000004100 */
[C---:B------:R-:W-:Y:S01]  /*226b0*/  FFMA.FTZ R151, R122.reuse, R151, R124 ;  /* 0x000000977a977223 */ /* 0x040fe2000001007c */
        /* <DEDUP_REMOVED lines=30> */
[----:B------:R-:W-:Y:S02]  /*228a0*/  HADD2.F32 R144, -RZ, R75.H1_H1 ;  /* 0x3000004bff907230 */ /* 0x000fe40000004100 */
[----:B------:R-:W-:Y:S01]  /*228b0*/  FFMA.FTZ R147, R146, R145, R147 ;  /* 0x0000009192937223 */ /* 0x000fe20000010093 */
[----:B------:R-:W-:Y:S01]  /*228c0*/  F2FP.F16.F32.PACK_AB R121, R142, R121 ;  /* 0x000000798e79723e */ /* 0x000fe200000000ff */
[----:B------:R-:W1:Y:S01]  /*228d0*/  LDC.64 R124, c[0x0][0x430] ;  /* 0x00010c00ff7c7b82 */ /* 0x000e620000000a00 */
[----:B------:R-:W-:Y:S01]  /*228e0*/  F2FP.F16.F32.PACK_AB R120, R123, R120 ;  /* 0x000000787b78723e */ /* 0x000fe200000000ff */
[----:B------:R-:W-:Y:S01]  /*228f0*/  FFMA.FTZ R146, R146, R157, R144 ;  /* 0x0000009d92927223 */ /* 0x000fe20000010090 */
[----:B------:R-:W-:Y:S01]  /*22900*/  F2FP.F16.F32.PACK_AB R123, R147, R154 ;  /* 0x0000009a937b723e */ /* 0x000fe200000000ff */
[----:B0-----:R-:W-:-:S03]  /*22910*/  IMAD.WIDE.U32 R142, R141, 0x10, R126 ;  /* 0x000000108d8e7825 */ /* 0x001fc600078e007e */
[----:B------:R-:W-:Y:S02]  /*22920*/  F2FP.F16.F32.PACK_AB R127, R146, R155 ;  /* 0x0000009b927f723e */ /* 0x000fe400000000ff */
[----:B------:R-:W-:Y:S01]  /*22930*/  F2FP.F16.F32.PACK_AB R126, R153, R152 ;  /* 0x00000098997e723e */ /* 0x000fe200000000ff */
[----:B------:R4:W-:Y:S01]  /*22940*/  STG.E.128 desc[UR8][R142.64], R120 ;  /* 0x000000788e007986 */ /* 0x0009e2000c101d08 */
[----:B-1----:R-:W-:Y:S01]  /*22950*/  IMAD.WIDE.U32 R144, R141, 0x10, R124 ;  /* 0x000000108d907825 */ /* 0x002fe200078e007c */
[----:B------:R-:W-:Y:S02]  /*22960*/  F2FP.F16.F32.PACK_AB R125, R151, R150 ;  /* 0x00000096977d723e */ /* 0x000fe400000000ff */
[----:B------:R-:W-:-:S05]  /*22970*/  F2FP.F16.F32.PACK_AB R124, R149, R148 ;  /* 0x00000094957c723e */ /* 0x000fca00000000ff */
[----:B------:R4:W-:Y:S02]  /*22980*/  STG.E.128 desc[UR8][R144.64], R124 ;  /* 0x0000007c90007986 */ /* 0x0009e4000c101d08 */
.L_x_11243:
[----:B------:R-:W-:Y:S05]  /*22990*/  BSYNC.RECONVERGENT B0 ;  /* 0x0000000000007941 */ /* 0x000fea0003800200 */
.L_x_11242:
[----:B------:R-:W-:Y:S02]  /*229a0*/  UIADD3 UR10, UPT, UPT, UR10, UR18, URZ ;  /* 0x000000120a0a7290 */ /* 0x000fe4000fffe0ff */
[----:B------:R-:W-:Y:S02]  /*229b0*/  UPLOP3.LUT UP1, UPT, UPT, UPT, UP1, 0x40, 0x4 ;  /* 0x000000000004789c */ /* 0x000fe40003f2e810 */
[----:B------:R-:W-:-:S09]  /*229c0*/  UISETP.GE.AND UP0, UPT, UR10, UR19, UPT ;  /* 0x000000130a00728c */ /* 0x000fd2000bf06270 */
[----:B------:R-:W-:Y:S05]  /*229d0*/  BRA.U !UP0, `(.L_x_11244) ;  /* 0xfffffded08ac7547 */ /* 0x000fea000b83ffff */
[----:B------:R-:W-:Y:S05]  /*229e0*/  EXIT ;  /* 0x000000000000794d */ /* 0x000fea0003800000 */
.L_x_11245:
        /* <DEDUP_REMOVED lines=9> */
.L_x_17992:


//--------------------- .text._ZN10layer_norm31ln_parallel_residual_fwd_kernelINS_13Kernel_traitsI6__halfS2_fS2_fjLj4096ELj1ELj1ELj4ELj16ENS_18Kernel_traits_baseILj4096ES2_S2_fS2_fjLj128EEEEELb1ELb0ELb1EEEvNS_9FwdParamsE --------------------------
	.section	.text._ZN10layer_norm31ln_parallel_residual_fwd_kernelINS_13Kernel_traitsI6__halfS2_fS2_fjLj4096ELj1ELj1ELj4ELj16ENS_18Kernel_traits_baseILj4096ES2_S2_fS2_fjLj128EEEEELb1ELb0ELb1EEEvNS_9FwdParamsE,"ax",@progbits
	.align	128
        .global         _ZN10layer_norm31ln_parallel_residual_fwd_kernelINS_13Kernel_traitsI6__halfS2_fS2_fjLj4096ELj1ELj1ELj4ELj16ENS_18Kernel_traits_baseILj4096ES2_S2_fS2_fjLj128EEEEELb1ELb0ELb1EEEvNS_9FwdParamsE
        .type           _ZN10layer_norm31ln_parallel_residual_fwd_kernelINS_13Kernel_traitsI6__halfS2_fS2_fjLj4096ELj1ELj1ELj4ELj16ENS_18Kernel_traits_baseILj4096ES2_S2_fS2_fjLj128EEEEELb1ELb0ELb1EEEvNS_9FwdParamsE,@function
        .size           _ZN10layer_norm31ln_parallel_residual_fwd_kernelINS_13Kernel_traitsI6__halfS2_fS2_fjLj4096ELj1ELj1ELj4ELj16ENS_18Kernel_traits_baseILj4096ES2_S2_fS2_fjLj128EEEEELb1ELb0ELb1EEEvNS_9FwdParamsE,(.L_x_17993 - _ZN10layer_norm31ln_parallel_residual_fwd_kernelINS_13Kernel_traitsI6__halfS2_fS2_fjLj4096ELj1ELj1ELj4ELj16ENS_18Kernel_traits_baseILj4096ES2_S2_fS2_fjLj128EEEEELb1ELb0ELb1EEEvNS_9FwdParamsE)
        .other          _ZN10layer_norm31ln_parallel_residual_fwd_kernelINS_13Kernel_traitsI6__halfS2_fS2_fjLj4096ELj1ELj1ELj4ELj16ENS_18Kernel_traits_baseILj4096ES2_S2_fS2_fjLj128EEEEELb1ELb0ELb1EEEvNS_9FwdParamsE,@"STO_CUDA_ENTRY STV_DEFAULT"
_ZN10layer_norm31ln_parallel_residual_fwd_kernelINS_13Kernel_traitsI6__halfS2_fS2_fjLj4096ELj1ELj1ELj4ELj16ENS_18Kernel_traits_baseILj4096ES2_S2_fS2_fjLj128EEEEELb1ELb0ELb1EEEvNS_9FwdParamsE:
.text._ZN10layer_norm31ln_parallel_residual_fwd_kernelINS_13Kernel_traitsI6__halfS2_fS2_fjLj4096ELj1ELj1ELj4ELj16ENS_18Kernel_traits_baseILj4096ES2_S2_fS2_fjLj128EEEEELb1ELb0ELb1EEEvNS_9FwdParamsE:
        /* <DEDUP_REMOVED lines=23> */
[----:B-1----:R-:W-:Y:S02]  /*0170*/  @P0 IADD3 R0, P1, PT, R4, R7, RZ ;  /* 0x0000000704000210 */ /* 0x002fe40007f3e0ff */
[----:B------:R-:W-:-:S03]  /*0180*/  LOP3.LUT R7, R9, 0x1f, RZ, 0xc0, !PT ;  /* 0x0000001f09077812 */ /* 0x000fc600078ec0ff */
        /* <DEDUP_REMOVED lines=55> */
.L_x_11247:
        /* <DEDUP_REMOVED lines=27> */
.L_x_11246:
        /* <DEDUP_REMOVED lines=29> */
.L_x_11249:
        /* <DEDUP_REMOVED lines=26> */
.L_x_11248:
        /* <DEDUP_REMOVED lines=21> */
[----:B0-----:R-:W-:Y:S01]  /*0b70*/  UISETP.NE.U32.AND UP0, UPT, UR20, URZ, UPT ;  /* 0x000000ff1400728c */ /* 0x001fe2000bf05070 */
[----:B------:R-:W0:Y:S02]  /*0b80*/  LDCU UR19, c[0x0][0x388] ;  /* 0x00007100ff1377ac */ /* 0x000e240008000800 */
[----:B------:R-:W-:Y:S01]  /*0b90*/  IMAD R11, R2, -0x2daee0ad, RZ ;  /* 0xd2511f53020b7824 */ /* 0x000fe200078e02ff */
[----:B------:R-:W-:Y:S01]  /*0ba0*/  LOP3.LUT R3, R12, UR25, R3, 0x96, !PT ;  /* 0x000000190c037c12 */ /* 0x000fe2000f8e9603 */
[C---:B------:R-:W-:Y:S01]  /*0bb0*/  IMAD.HI.U32 R2, R4.reuse, -0x2daee0ad, RZ ;  /* 0xd2511f5304027827 */ /* 0x040fe200078e00ff */
[----:B------:R-:W4:Y:S03]  /*0bc0*/  LDCU UR22, c[0x0][0x400] ;  /* 0x00008000ff1677ac */ /* 0x000f260008000800 */
        /* <DEDUP_REMOVED lines=14> */
[C---:B------:R-:W-:Y:S01]  /*0cb0*/  IMAD.HI.U32 R3, R4.reuse, -0x2daee0ad, RZ ;  /* 0xd2511f5304037827 */ /* 0x040fe200078e00ff */
        /* <DEDUP_REMOVED lines=36> */
[----:B0-234-:R-:W-:-:S07]  /*0f00*/  IMAD R0, R10, -0x326172a9, RZ ;  /* 0xcd9e8d570a007824 */ /* 0x01dfce00078e02ff */
.L_x_11550:
[----:B------:R-:W-:Y:S01]  /*0f10*/  ISETP.NE.U32.AND P0, PT, RZ, UR14, PT ;  /* 0x0000000eff007c0c */ /* 0x000fe2000bf05070 */
        /* <DEDUP_REMOVED lines=17> */
[----:B------:R0:W5:Y:S04]  /*1030*/  @P0 LDG.E.128 R48, desc[UR8][R22.64] ;  /* 0x0000000816300981 */ /* 0x000168000c1e1d00 */
        /* <DEDUP_REMOVED lines=20> */
.L_x_11252:
        /* <DEDUP_REMOVED lines=12> */
.L_x_11253:
        /* <DEDUP_REMOVED lines=43> */
.L_x_11251:
[----:B------:R-:W-:Y:S01]  /*14f0*/  ISETP.NE.AND P1, PT, R23, 0x1, PT ;  /* 0x000000011700780c */ /* 0x000fe20003f25270 */
[----:B------:R-:W-:Y:S01]  /*1500*/  UMOV UR4, UR6 ;  /* 0x0000000600047c82 */ /* 0x000fe20008000000 */
[----:B------:R-:W-:Y:S01]  /*1510*/  I2FP.F32.U32 R21, R20 ;  /* 0x0000001400157245 */ /* 0x000fe20000201000 */
[----:B------:R-:W-:Y:S02]  /*1520*/  HFMA2 R24, -RZ, RZ, 0, 1.1920928955078125e-07 ;  /* 0x00000002ff187431 */ /* 0x000fe400000001ff */
[----:B-----5:R-:W-:Y:S02]  /*1530*/  HADD2.F32 R20, -RZ, R16.H0_H0 ;  /* 0x20000010ff147230 */ /* 0x020fe40000004100 */
        /* <DEDUP_REMOVED lines=13> */
.L_x_11255:
        /* <DEDUP_REMOVED lines=12> */
.L_x_11256:
        /* <DEDUP_REMOVED lines=43> */
.L_x_11254:
[----:B------:R-:W-:Y:S01]  /*1980*/  ISETP.NE.AND P1, PT, R24, 0x1, PT ;  /* 0x000000011800780c */ /* 0x000fe20003f25270 */
[----:B------:R-:W-:Y:S01]  /*1990*/  HADD2.F32 R16, -RZ, R16.H1_H1 ;  /* 0x30000010ff107230 */ /* 0x000fe20000004100 */
        /* <DEDUP_REMOVED lines=15> */
.L_x_11258:
        /* <DEDUP_REMOVED lines=12> */
.L_x_11259:
        /* <DEDUP_REMOVED lines=43> */
.L_x_11257:
[----:B------:R-:W-:Y:S01]  /*1e00*/  ISETP.NE.AND P1, PT, R25, 0x1, PT ;  /* 0x000000011900780c */ /* 0x000fe20003f25270 */
[----:B------:R-:W-:Y:S01]  /*1e10*/  IMAD.MOV.U32 R24, RZ, RZ, 0x2 ;  /* 0x00000002ff187424 */ /* 0x000fe200078e00ff */
[----:B------:R-:W-:Y:S01]  /*1e20*/  I2FP.F32.U32 R21, R21 ;  /* 0x0000001500157245 */ /* 0x000fe20000201000 */
[----:B------:R-:W-:-:S04]  /*1e30*/  IMAD.MOV.U32 R23, RZ, RZ, R0 ;  /* 0x000000ffff177224 */ /* 0x000fc800078e0000 */
[----:B------:R-:W-:-:S05]  /*1e40*/  FFMA.FTZ R21, R21, R136, 1.1641532182693481445e-10 ;  /* 0x2f00000015157423 */ /* 0x000fca0000010088 */
[----:B------:R-:W-:Y:S01]  /*1e50*/  FSETP.LE.FTZ.AND P2, PT, R21, UR4, PT ;  /* 0x0000000415007c0b */ /* 0x000fe2000bf53000 */
[----:B------:R-:W-:-:S03]  /*1e60*/  HADD2.F32 R21, -RZ, R17.H0_H0 ;  /* 0x20000011ff157230 */ /* 0x000fc60000004100 */
        /* <DEDUP_REMOVED lines=10> */
.L_x_11261:
        /* <DEDUP_REMOVED lines=12> */
.L_x_11262:
        /* <DEDUP_REMOVED lines=43> */
.L_x_11260:
[----:B------:R-:W-:Y:S01]  /*2280*/  ISETP.NE.AND P2, PT, R24, 0x1, PT ;  /* 0x000000011800780c */ /* 0x000fe20003f45270 */
[----:B------:R-:W-:Y:S01]  /*2290*/  HFMA2 R25, -RZ, RZ, 0, 1.1920928955078125e-07 ;  /* 0x00000002ff197431 */ /* 0x000fe200000001ff */
[----:B------:R-:W-:Y:S01]  /*22a0*/  I2FP.F32.U32 R23, R23 ;  /* 0x0000001700177245 */ /* 0x000fe20000201000 */
[----:B------:R-:W-:-:S04]  /*22b0*/  HADD2.F32 R17, -RZ, R17.H1_H1 ;  /* 0x30000011ff117230 */ /* 0x000fc80000004100 */
        /* <DEDUP_REMOVED lines=12> */
.L_x_11264:
        /* <DEDUP_REMOVED lines=12> */
.L_x_11265:
        /* <DEDUP_REMOVED lines=43> */
.L_x_11263:
[----:B------:R-:W-:Y:S01]  /*26f0*/  ISETP.NE.AND P3, PT, R25, 0x1, PT ;  /* 0x000000011900780c */ /* 0x000fe20003f65270 */
[----:B------:R-:W-:Y:S01]  /*2700*/  IMAD.MOV.U32 R26, RZ, RZ, 0x2 ;  /* 0x00000002ff1a7424 */ /* 0x000fe200078e00ff */
[----:B------:R-:W-:Y:S02]  /*2710*/  I2FP.F32.U32 R23, R23 ;  /* 0x0000001700177245 */ /* 0x000fe40000201000 */
[----:B------:R-:W-:-:S03]  /*2720*/  MOV R24, R0 ;  /* 0x0000000000187202 */ /* 0x000fc60000000f00 */
[----:B------:R-:W-:-:S05]  /*2730*/  FFMA.FTZ R23, R23, R136, 1.1641532182693481445e-10 ;  /* 0x2f00000017177423 */ /* 0x000fca0000010088 */
[----:B------:R-:W-:Y:S01]  /*2740*/  FSETP.LE.FTZ.AND P2, PT, R23, UR4, PT ;  /* 0x0000000417007c0b */ /* 0x000fe2000bf53000 */
[----:B------:R-:W-:Y:S01]  /*2750*/  HADD2.F32 R23, -RZ, R18.H0_H0 ;  /* 0x20000012ff177230 */ /* 0x000fe20000004100 */
        /* <DEDUP_REMOVED lines=9> */
.L_x_11267:
        /* <DEDUP_REMOVED lines=12> */
.L_x_11268:
        /* <DEDUP_REMOVED lines=43> */
.L_x_11266:
[----:B------:R-:W-:Y:S01]  /*2b60*/  ISETP.NE.AND P4, PT, R26, 0x1, PT ;  /* 0x000000011a00780c */ /* 0x000fe20003f85270 */
[----:B------:R-:W-:Y:S01]  /*2b70*/  HADD2.F32 R18, -RZ, R18.H1_H1 ;  /* 0x30000012ff127230 */ /* 0x000fe20000004100 */
[----:B------:R-:W-:Y:S01]  /*2b80*/  I2FP.F32.U32 R25, R24 ;  /* 0x0000001800197245 */ /* 0x000fe20000201000 */
[----:B------:R-:W-:Y:S02]  /*2b90*/  IMAD.MOV.U32 R27, RZ, RZ, 0x2 ;  /* 0x00000002ff1b7424 */ /* 0x000fe400078e00ff */
        /* <DEDUP_REMOVED lines=12> */
.L_x_11270:
        /* <DEDUP_REMOVED lines=12> */
.L_x_11271:
        /* <DEDUP_REMOVED lines=43> */
.L_x_11269:
[----:B------:R-:W-:Y:S01]  /*2fd0*/  ISETP.NE.AND P5, PT, R27, 0x1, PT ;  /* 0x000000011b00780c */ /* 0x000fe20003fa5270 */
[----:B------:R-:W-:Y:S01]  /*2fe0*/  HFMA2 R35, -RZ, RZ, 0, 1.1920928955078125e-07 ;  /* 0x00000002ff237431 */ /* 0x000fe200000001ff */
[----:B------:R-:W-:Y:S01]  /*2ff0*/  I2FP.F32.U32 R25, R24 ;  /* 0x0000001800197245 */ /* 0x000fe20000201000 */
[----:B------:R-:W-:Y:S02]  /*3000*/  HADD2.F32 R24, -RZ, R19.H0_H0 ;  /* 0x20000013ff187230 */ /* 0x000fe40000004100 */
        /* <DEDUP_REMOVED lines=12> */
.L_x_11273:
        /* <DEDUP_REMOVED lines=12> */
.L_x_11274:
        /* <DEDUP_REMOVED lines=43> */
.L_x_11272:
[----:B------:R-:W-:Y:S01]  /*3440*/  UMOV UR5, UR7 ;  /* 0x0000000700057c82 */ /* 0x000fe20008000000 */
[----:B------:R-:W-:Y:S01]  /*3450*/  HADD2.F32 R25, -RZ, R19.H1_H1 ;  /* 0x30000013ff197230 */ /* 0x000fe20000004100 */
[----:B------:R-:W-:Y:S01]  /*3460*/  P2R R27, PR, RZ, 0x1 ;  /* 0x00000001ff1b7803 */ /* 0x000fe20000000000 */
[----:B------:R-:W-:Y:S01]  /*3470*/  FMUL.FTZ R21, R21, UR5 ;  /* 0x0000000515157c20 */ /* 0x000fe20008410000 */
[----:B------:R-:W-:Y:S01]  /*3480*/  I2FP.F32.U32 R19, R26 ;  /* 0x0000001a00137245 */ /* 0x000fe20000201000 */
[----:B------:R-:W-:Y:S01]  /*3490*/  FMUL.FTZ R20, R20, UR5 ;  /* 0x0000000514147c20 */ /* 0x000fe20008410000 */
[----:B------:R-:W-:Y:S01]  /*34a0*/  ISETP.NE.AND P0, PT, R34, RZ, PT ;  /* 0x000000ff2200720c */ /* 0x000fe20003f05270 */
        /* <DEDUP_REMOVED lines=28> */
[----:B------:R-:W-:Y:S09]  /*3670*/  BRA `(.L_x_11275) ;  /* 0x0000004800c87947 */ /* 0x000ff20003800000 */
.L_x_11250:
        /* <DEDUP_REMOVED lines=15> */
.L_x_11277:
        /* <DEDUP_REMOVED lines=12> */
.L_x_11278:
        /* <DEDUP_REMOVED lines=42> */
.L_x_11276:
[----:B------:R-:W-:Y:S01]  /*3ad0*/  ISETP.NE.AND P1, PT, R12, 0x1, PT ;  /* 0x000000010c00780c */ /* 0x000fe20003f25270 */
[----:B-----5:R-:W-:Y:S01]  /*3ae0*/  HADD2.F32 R23, -RZ, R16.H0_H0 ;  /* 0x20000010ff177230 */ /* 0x020fe20000004100 */
[----:B------:R-:W-:Y:S01]  /*3af0*/  I2FP.F32.U32 R11, R10 ;  /* 0x0000000a000b7245 */ /* 0x000fe20000201000 */
[----:B------:R-:W-:Y:S01]  /*3b00*/  UMOV UR4, UR6 ;  /* 0x0000000600047c82 */ /* 0x000fe20008000000 */
[----:B------:R-:W-:Y:S01]  /*3b10*/  UMOV UR5, UR7 ;  /* 0x0000000700057c82 */ /* 0x000fe20008000000 */
[----:B------:R-:W-:Y:S02]  /*3b20*/  HFMA2 R13, -RZ, RZ, 0, 1.1920928955078125e-07 ;  /* 0x00000002ff0d7431 */ /* 0x000fe400000001ff */
[----:B------:R-:W-:Y:S01]  /*3b30*/  FMUL.FTZ R23, R23, UR5 ;  /* 0x0000000517177c20 */ /* 0x000fe20008410000 */
[----:B------:R-:W-:Y:S01]  /*3b40*/  FFMA.FTZ R11, R11, R136, 1.1641532182693481445e-10 ;  /* 0x2f0000000b0b7423 */ /* 0x000fe20000010088 */
[----:B------:R-:W-:-:S04]  /*3b50*/  IMAD.MOV.U32 R10, RZ, RZ, R0 ;  /* 0x000000ffff0a7224 */ /* 0x000fc800078e0000 */
        /* <DEDUP_REMOVED lines=11> */
.L_x_11280:
        /* <DEDUP_REMOVED lines=12> */
.L_x_11281:
        /* <DEDUP_REMOVED lines=43> */
.L_x_11279:
[----:B------:R-:W-:Y:S01]  /*3f80*/  I2FP.F32.U32 R11, R10 ;  /* 0x0000000a000b7245 */ /* 0x000fe20000201000 */
[----:B------:R-:W-:Y:S01]  /*3f90*/  HADD2.F32 R10, -RZ, R52.H0_H0 ;  /* 0x20000034ff0a7230 */ /* 0x000fe20000004100 */
        /* <DEDUP_REMOVED lines=20> */
.L_x_11283:
        /* <DEDUP_REMOVED lines=12> */
.L_x_11284:
        /* <DEDUP_REMOVED lines=43> */
.L_x_11282:
[----:B------:R-:W-:Y:S01]  /*4450*/  ISETP.NE.AND P1, PT, R12, 0x1, PT ;  /* 0x000000010c00780c */ /* 0x000fe20003f25270 */
[----:B------:R-:W-:Y:S01]  /*4460*/  HADD2.F32 R37, -RZ, R16.H1_H1 ;  /* 0x30000010ff257230 */ /* 0x000fe20000004100 */
[----:B------:R-:W-:Y:S01]  /*4470*/  I2FP.F32.U32 R11, R11 ;  /* 0x0000000b000b7245 */ /* 0x000fe20000201000 */
[----:B------:R-:W-:-:S03]  /*4480*/  IMAD.MOV.U32 R13, RZ, RZ, 0x2 ;  /* 0x00000002ff0d7424 */ /* 0x000fc600078e00ff */
[----:B------:R-:W-:Y:S01]  /*4490*/  FMUL.FTZ R37, R37, UR5 ;  /* 0x0000000525257c20 */ /* 0x000fe20008410000 */
        /* <DEDUP_REMOVED lines=13> */
.L_x_11286:
        /* <DEDUP_REMOVED lines=12> */
.L_x_11287:
        /* <DEDUP_REMOVED lines=43> */
.L_x_11285:
[----:B------:R-:W-:Y:S01]  /*48e0*/  I2FP.F32.U32 R11, R11 ;  /* 0x0000000b000b7245 */ /* 0x000fe20000201000 */
[----:B------:R-:W-:Y:S01]  /*48f0*/  HADD2.F32 R12, -RZ, R52.H1_H1 ;  /* 0x30000034ff0c7230 */ /* 0x000fe20000004100 */
        /* <DEDUP_REMOVED lines=20> */
.L_x_11289:
        /* <DEDUP_REMOVED lines=12> */
.L_x_11290:
        /* <DEDUP_REMOVED lines=43> */
.L_x_11288:
[----:B------:R-:W-:Y:S01]  /*4db0*/  ISETP.NE.AND P1, PT, R14, 0x1, PT ;  /* 0x000000010e00780c */ /* 0x000fe20003f25270 */
[----:B------:R-:W-:Y:S01]  /*4dc0*/  IMAD.MOV.U32 R15, RZ, RZ, 0x2 ;  /* 0x00000002ff0f7424 */ /* 0x000fe200078e00ff */
[----:B------:R-:W-:Y:S01]  /*4dd0*/  I2FP.F32.U32 R13, R12 ;  /* 0x0000000c000d7245 */ /* 0x000fe20000201000 */
[----:B------:R-:W-:-:S04]  /*4de0*/  HADD2.F32 R12, -RZ, R17.H0_H0 ;  /* 0x20000011ff0c7230 */ /* 0x000fc80000004100 */
        /* <DEDUP_REMOVED lines=14> */
.L_x_11292:
        /* <DEDUP_REMOVED lines=12> */
.L_x_11293:
        /* <DEDUP_REMOVED lines=43> */
.L_x_11291:
        /* <DEDUP_REMOVED lines=22> */
.L_x_11295:
        /* <DEDUP_REMOVED lines=12> */
.L_x_11296:
        /* <DEDUP_REMOVED lines=43> */
.L_x_11294:
[----:B------:R-:W-:Y:S01]  /*5710*/  I2FP.F32.U32 R13, R13 ;  /* 0x0000000d000d7245 */ /* 0x000fe20000201000 */
[----:B------:R-:W-:Y:S01]  /*5720*/  IMAD.MOV.U32 R14, RZ, RZ, R0 ;  /* 0x000000ffff0e7224 */ /* 0x000fe200078e0000 */
[----:B------:R-:W-:-:S03]  /*5730*/  ISETP.NE.AND P2, PT, R16, 0x1, PT ;  /* 0x000000011000780c */ /* 0x000fc60003f45270 */
[----:B------:R-:W-:-:S05]  /*5740*/  FFMA.FTZ R13, R13, R136, 1.1641532182693481445e-10 ;  /* 0x2f0000000d0d7423 */ /* 0x000fca0000010088 */
[----:B------:R-:W-:Y:S01]  /*5750*/  FSETP.LE.FTZ.AND P1, PT, R13, UR4, PT ;  /* 0x000000040d007c0b */ /* 0x000fe2000bf33000 */
[----:B------:R-:W-:Y:S02]  /*5760*/  HADD2.F32 R13, -RZ, R17.H1_H1 ;  /* 0x30000011ff0d7230 */ /* 0x000fe40000004100 */
[----:B------:R-:W-:-:S03]  /*5770*/  HFMA2 R17, -RZ, RZ, 0, 1.1920928955078125e-07 ;  /* 0x00000002ff117431 */ /* 0x000fc600000001ff */
[----:B------:R-:W-:Y:S01]  /*5780*/  FMUL.FTZ R13, R13, UR5 ;  /* 0x000000050d0d7c20 */ /* 0x000fe20008410000 */
        /* <DEDUP_REMOVED lines=9> */
.L_x_11298:
        /* <DEDUP_REMOVED lines=12> */
.L_x_11299:
        /* <DEDUP_REMOVED lines=43> */
.L_x_11297:
[----:B------:R-:W-:Y:S01]  /*5b90*/  I2FP.F32.U32 R15, R14 ;  /* 0x0000000e000f7245 */ /* 0x000fe20000201000 */
[----:B------:R-:W-:Y:S01]  /*5ba0*/  HADD2.F32 R14, -RZ, R53.H1_H1 ;  /* 0x30000035ff0e7230 */ /* 0x000fe20000004100 */
        /* <DEDUP_REMOVED lines=20> */
.L_x_11301:
        /* <DEDUP_REMOVED lines=12> */
.L_x_11302:
        /* <DEDUP_REMOVED lines=43> */
.L_x_11300:
[----:B------:R-:W-:Y:S01]  /*6060*/  ISETP.NE.AND P3, PT, R16, 0x1, PT ;  /* 0x000000011000780c */ /* 0x000fe20003f65270 */
[----:B------:R-:W-:Y:S01]  /*6070*/  IMAD.MOV.U32 R17, RZ, RZ, 0x2 ;  /* 0x00000002ff117424 */ /* 0x000fe200078e00ff */
[----:B------:R-:W-:Y:S01]  /*6080*/  I2FP.F32.U32 R15, R14 ;  /* 0x0000000e000f7245 */ /* 0x000fe20000201000 */
[----:B------:R-:W-:-:S04]  /*6090*/  HADD2.F32 R14, -RZ, R18.H0_H0 ;  /* 0x20000012ff0e7230 */ /* 0x000fc80000004100 */
        /* <DEDUP_REMOVED lines=13> */
.L_x_11304:
        /* <DEDUP_REMOVED lines=12> */
.L_x_11305:
        /* <DEDUP_REMOVED lines=43> */
.L_x_11303:
[----:B------:R-:W-:Y:S01]  /*64e0*/  I2FP.F32.U32 R15, R15 ;  /* 0x0000000f000f7245 */ /* 0x000fe20000201000 */
[----:B------:R-:W-:Y:S02]  /*64f0*/  HADD2.F32 R16, -RZ, R54.H0_H0 ;  /* 0x20000036ff107230 */ /* 0x000fe40000004100 */
        /* <DEDUP_REMOVED lines=20> */
.L_x_11307:
        /* <DEDUP_REMOVED lines=12> */
.L_x_11308:
        /* <DEDUP_REMOVED lines=43> */
.L_x_11306:
[----:B------:R-:W-:Y:S01]  /*69b0*/  ISETP.NE.AND P4, PT, R20, 0x1, PT ;  /* 0x000000011400780c */ /* 0x000fe20003f85270 */
[----:B------:R-:W-:Y:S01]  /*69c0*/  HADD2.F32 R18, -RZ, R18.H1_H1 ;  /* 0x30000012ff127230 */ /* 0x000fe20000004100 */
        /* <DEDUP_REMOVED lines=15> */
.L_x_11310:
        /* <DEDUP_REMOVED lines=12> */
.L_x_11311:
        /* <DEDUP_REMOVED lines=43> */
.L_x_11309:
[----:B------:R-:W-:Y:S01]  /*6e30*/  I2FP.F32.U32 R17, R16 ;  /* 0x0000001000117245 */ /* 0x000fe20000201000 */
[----:B------:R-:W-:Y:S01]  /*6e40*/  HADD2.F32 R16, -RZ, R54.H1_H1 ;  /* 0x30000036ff107230 */ /* 0x000fe20000004100 */
[----:B------:R-:W-:Y:S01]  /*6e50*/  FSEL R18, R15, RZ, P3 ;  /* 0x000000ff0f127208 */ /* 0x000fe20001800000 */
[----:B------:R-:W-:Y:S02]  /*6e60*/  IMAD.MOV.U32 R20, RZ, RZ, 0x2 ;  /* 0x00000002ff147424 */ /* 0x000fe400078e00ff */
        /* <DEDUP_REMOVED lines=19> */
.L_x_11313:
        /* <DEDUP_REMOVED lines=12> */
.L_x_11314:
        /* <DEDUP_REMOVED lines=43> */
.L_x_11312:
[----:B------:R-:W-:Y:S01]  /*7310*/  ISETP.NE.AND P5, PT, R20, 0x1, PT ;  /* 0x000000011400780c */ /* 0x000fe20003fa5270 */
[----:B------:R-:W-:Y:S01]  /*7320*/  HADD2.F32 R16, -RZ, R19.H0_H0 ;  /* 0x20000013ff107230 */ /* 0x000fe20000004100 */
        /* <DEDUP_REMOVED lines=15> */
.L_x_11316:
        /* <DEDUP_REMOVED lines=12> */
.L_x_11317:
        /* <DEDUP_REMOVED lines=43> */
.L_x_11315:
[----:B------:R-:W-:Y:S01]  /*7790*/  I2FP.F32.U32 R17, R18 ;  /* 0x0000001200117245 */ /* 0x000fe20000201000 */
[----:B------:R-:W-:Y:S02]  /*77a0*/  HADD2.F32 R18, -RZ, R55.H0_H0 ;  /* 0x20000037ff127230 */ /* 0x000fe40000004100 */
        /* <DEDUP_REMOVED lines=20> */
.L_x_11319:
        /* <DEDUP_REMOVED lines=12> */
.L_x_11320:
        /* <DEDUP_REMOVED lines=43> */
.L_x_11318:
[----:B------:R-:W-:Y:S01]  /*7c60*/  ISETP.NE.AND P6, PT, R20, 0x1, PT ;  /* 0x000000011400780c */ /* 0x000fe20003fc5270 */
[----:B------:R-:W-:Y:S01]  /*7c70*/  IMAD.MOV.U32 R35, RZ, RZ, 0x2 ;  /* 0x00000002ff237424 */ /* 0x000fe200078e00ff */
[----:B------:R-:W-:Y:S01]  /*7c80*/  I2FP.F32.U32 R17, R16 ;  /* 0x0000001000117245 */ /* 0x000fe20000201000 */
[----:B------:R-:W-:Y:S02]  /*7c90*/  HADD2.F32 R16, -RZ, R19.H1_H1 ;  /* 0x30000013ff107230 */ /* 0x000fe40000004100 */
[----:B------:R-:W-:Y:S02]  /*7ca0*/  IMAD.MOV.U32 R18, RZ, RZ, R0 ;  /* 0x000000ffff127224 */ /* 0x000fe400078e0000 */
[----:B------:R-:W-:Y:S01]  /*7cb0*/  FFMA.FTZ R17, R17, R136, 1.1641532182693481445e-10 ;  /* 0x2f00000011117423 */ /* 0x000fe20000010088 */
[----:B------:R-:W-:-:S04]  /*7cc0*/  FMUL.FTZ R16, R16, UR5 ;  /* 0x0000000510107c20 */ /* 0x000fc80008410000 */
        /* <DEDUP_REMOVED lines=10> */
.L_x_11322:
        /* <DEDUP_REMOVED lines=14> */
.L_x_11323:
        /* <DEDUP_REMOVED lines=43> */
.L_x_11321:
[----:B------:R-:W-:Y:S01]  /*8100*/  I2FP.F32.U32 R17, R18 ;  /* 0x0000001200117245 */ /* 0x000fe20000201000 */
[----:B------:R-:W-:Y:S01]  /*8110*/  HADD2.F32 R18, -RZ, R55.H1_H1 ;  /* 0x30000037ff127230 */ /* 0x000fe20000004100 */
        /* <DEDUP_REMOVED lines=8> */
.L_x_11275:
[----:B------:R-:W0:Y:S01]  /*81a0*/  LDC.64 R134, c[0x0][0x3a8] ;  /* 0x0000ea00ff867b82 */ /* 0x000e220000000a00 */
[----:B------:R-:W-:Y:S01]  /*81b0*/  SEL R19, RZ, 0x1000000, !P5 ;  /* 0x01000000ff137807 */ /* 0x000fe20006800000 */
[----:B------:R-:W-:Y:S01]  /*81c0*/  UISETP.NE.U32.AND UP0, UPT, UR12, URZ, UPT ;  /* 0x000000ff0c00728c */ /* 0x000fe2000bf05070 */
[----:B------:R-:W-:Y:S02]  /*81d0*/  SEL R24, RZ, 0x10000, !P4 ;  /* 0x00010000ff187807 */ /* 0x000fe40006000000 */
        /* <DEDUP_REMOVED lines=12> */
[----:B------:R-:W-:Y:S01]  /*82a0*/  IMAD.MOV.U32 R24, RZ, RZ, 0x10 ;  /* 0x00000010ff187424 */ /* 0x000fe200078e00ff */
        /* <DEDUP_REMOVED lines=9> */
[----:B------:R-:W-:Y:S01]  /*8340*/  IADD3 R129, PT, PT, R128, 0x80, RZ ;  /* 0x0000008080817810 */ /* 0x000fe20007ffe0ff */
[----:B------:R0:W-:Y:S01]  /*8350*/  STG.E.128 desc[UR8][R18.64+0x10], R40 ;  /* 0x0000102812007986 */ /* 0x0001e2000c101d08 */
[----:B------:R-:W-:-:S03]  /*8360*/  PLOP3.LUT P2, PT, PT, PT, UP0, 0x80, 0x8 ;  /* 0x000000000008781c */ /* 0x000fc60003f4f008 */
[----:B------:R0:W-:Y:S01]  /*8370*/  STG.E.64 desc[UR8][R26.64], R28 ;  /* 0x0000001c1a007986 */ /* 0x0001e2000c101b08 */
[----:B------:R-:W-:-:S04]  /*8380*/  IMAD.WIDE.U32 R16, R129, 0x10, R120 ;  /* 0x0000001081107825 */ /* 0x000fc800078e0078 */
[----:B--2---:R-:W-:-:S04]  /*8390*/  @P0 IMAD.WIDE.U32 R20, R129, 0x20, R20 ;  /* 0x0000002081140825 */ /* 0x004fc800078e0014 */
[----:B---3--:R-:W-:Y:S01]  /*83a0*/  @P1 IMAD.WIDE.U32 R24, R129, R24, UR20 ;  /* 0x0000001481181e25 */ /* 0x008fe2000f8e0018 */
        /* <DEDUP_REMOVED lines=21> */
.L_x_11324:
[----:B------:R2:W5:Y:S04]  /*8500*/  @P2 LDG.E.128 R52, desc[UR8][R24.64] ;  /* 0x0000000818342981 */ /* 0x000568000c1e1d00 */
[----:B------:R2:W5:Y:S04]  /*8510*/  @P0 LDG.E.128 R48, desc[UR8][R20.64] ;  /* 0x0000000814300981 */ /* 0x000568000c1e1d00 */
[----:B------:R2:W5:Y:S04]  /*8520*/  @P0 LDG.E.128 R44, desc[UR8][R20.64+0x10] ;  /* 0x00001008142c0981 */ /* 0x000568000c1e1d00 */
[----:B01----:R-:W5:Y:S01]  /*8530*/  LDG.E.128 R16, desc[UR8][R16.64] ;  /* 0x0000000810107981 */ /* 0x003f62000c1e1d00 */
[----:B------:R-:W-:Y:S05]  /*8540*/  BRA.U !UP0, `(.L_x_11325) ;  /* 0x0000004908c47547 */ /* 0x000fea000b800000 */
[----:B------:R-:W-:Y:S01]  /*8550*/  ISETP.NE.AND P1, PT, R35, 0x1, PT ;  /* 0x000000012300780c */ /* 0x000fe20003f25270 */
[----:B------:R-:W-:Y:S02]  /*8560*/  HFMA2 R12, -RZ, RZ, 0, 1.1920928955078125e-07 ;  /* 0x00000002ff0c7431 */ /* 0x000fe400000001ff */
[----:B------:R-:W-:Y:S02]  /*8570*/  IMAD.MOV.U32 R10, RZ, RZ, R0 ;  /* 0x000000ffff0a7224 */ /* 0x000fe400078e0000 */
[----:B--2---:R-:W-:-:S08]  /*8580*/  IMAD.MOV.U32 R20, RZ, RZ, R22 ;  /* 0x000000ffff147224 */ /* 0x004fd000078e0016 */
        /* <DEDUP_REMOVED lines=11> */
.L_x_11327:
        /* <DEDUP_REMOVED lines=12> */
.L_x_11328:
        /* <DEDUP_REMOVED lines=42> */
.L_x_11326:
[----:B------:R-:W-:Y:S01]  /*89a0*/  ISETP.NE.AND P1, PT, R12, 0x1, PT ;  /* 0x000000010c00780c */ /* 0x000fe20003f25270 */
[----:B------:R-:W-:Y:S01]  /*89b0*/  IMAD.MOV.U32 R13, RZ, RZ, 0x2 ;  /* 0x00000002ff0d7424 */ /* 0x000fe200078e00ff */
[----:B------:R-:W-:Y:S01]  /*89c0*/  I2FP.F32.U32 R11, R10 ;  /* 0x0000000a000b7245 */ /* 0x000fe20000201000 */
[----:B-----5:R-:W-:-:S04]  /*89d0*/  HADD2.F32 R10, -RZ, R16.H0_H0 ;  /* 0x20000010ff0a7230 */ /* 0x020fc80000004100 */
        /* <DEDUP_REMOVED lines=14> */
.L_x_11330:
        /* <DEDUP_REMOVED lines=12> */
.L_x_11331:
        /* <DEDUP_REMOVED lines=43> */
.L_x_11329:
[----:B------:R-:W-:Y:S01]  /*8e30*/  I2FP.F32.U32 R11, R11 ;  /* 0x0000000b000b7245 */ /* 0x000fe20000201000 */
[----:B------:R-:W-:Y:S01]  /*8e40*/  HADD2.F32 R12, -RZ, R52.H0_H0 ;  /* 0x20000034ff0c7230 */ /* 0x000fe20000004100 */
        /* <DEDUP_REMOVED lines=20> */
.L_x_11333:
        /* <DEDUP_REMOVED lines=12> */
.L_x_11334:
        /* <DEDUP_REMOVED lines=43> */
.L_x_11332:
[----:B------:R-:W-:Y:S01]  /*9300*/  I2FP.F32.U32 R11, R11 ;  /* 0x0000000b000b7245 */ /* 0x000fe20000201000 */
[----:B------:R-:W-:Y:S01]  /*9310*/  IMAD.MOV.U32 R15, RZ, RZ, 0x2 ;  /* 0x00000002ff0f7424 */ /* 0x000fe200078e00ff */
[----:B------:R-:W-:Y:S02]  /*9320*/  ISETP.NE.AND P1, PT, R14, 0x1, PT ;  /* 0x000000010e00780c */ /* 0x000fe40003f25270 */
[----:B------:R-:W-:Y:S01]  /*9330*/  MOV R12, R0 ;  /* 0x00000000000c7202 */ /* 0x000fe20000000f00 */
[----:B------:R-:W-:-:S05]  /*9340*/  FFMA.FTZ R11, R11, R136, 1.1641532182693481445e-10 ;  /* 0x2f0000000b0b7423 */ /* 0x000fca0000010088 */
[----:B------:R-:W-:Y:S01]  /*9350*/  FSETP.LE.FTZ.AND P3, PT, R11, UR4, PT ;  /* 0x000000040b007c0b */ /* 0x000fe2000bf73000 */
[----:B------:R-:W-:-:S03]  /*9360*/  HADD2.F32 R11, -RZ, R16.H1_H1 ;  /* 0x30000010ff0b7230 */ /* 0x000fc60000004100 */
[----:B------:R-:W-:Y:S02]  /*9370*/  P2R R123, PR, RZ, 0x8 ;  /* 0x00000008ff7b7803 */ /* 0x000fe40000000000 */
[----:B------:R-:W-:Y:S01]  /*9380*/  FMUL.FTZ R11, R11, UR5 ;  /* 0x000000050b0b7c20 */ /* 0x000fe20008410000 */
        /* <DEDUP_REMOVED lines=9> */
.L_x_11336:
        /* <DEDUP_REMOVED lines=12> */
.L_x_11337:
        /* <DEDUP_REMOVED lines=43> */
.L_x_11335:
[----:B------:R-:W-:Y:S01]  /*9790*/  I2FP.F32.U32 R13, R12 ;  /* 0x0000000c000d7245 */ /* 0x000fe20000201000 */
[----:B------:R-:W-:Y:S01]  /*97a0*/  HADD2.F32 R12, -RZ, R52.H1_H1 ;  /* 0x30000034ff0c7230 */ /* 0x000fe20000004100 */
[----:B------:R-:W-:Y:S01]  /*97b0*/  ISETP.NE.AND P2, PT, R15, 0x1, PT ;  /* 0x000000010f00780c */ /* 0x000fe20003f45270 */
[----:B------:R-:W-:Y:S02]  /*97c0*/  IMAD.MOV.U32 R14, RZ, RZ, 0x2 ;  /* 0x00000002ff0e7424 */ /* 0x000fe400078e00ff */
[----:B------:R-:W-:Y:S01]  /*97d0*/  FFMA.FTZ R13, R13, R136, 1.1641532182693481445e-10 ;  /* 0x2f0000000d0d7423 */ /* 0x000fe20000010088 */
[----:B------:R-:W-:Y:S01]  /*97e0*/  FMUL.FTZ R33, R12, UR5 ;  /* 0x000000050c217c20 */ /* 0x000fe20008410000 */
[----:B------:R-:W-:-:S03]  /*97f0*/  FSEL R12, R11, RZ, P3 ;  /* 0x000000ff0b0c7208 */ /* 0x000fc60001800000 */
        /* <DEDUP_REMOVED lines=15> */
.L_x_11339:
        /* <DEDUP_REMOVED lines=12> */
.L_x_11340:
        /* <DEDUP_REMOVED lines=43> */
.L_x_11338:
[----:B------:R-:W-:Y:S01]  /*9c60*/  ISETP.NE.AND P1, PT, R14, 0x1, PT ;  /* 0x000000010e00780c */ /* 0x000fe20003f25270 */
[----:B------:R-:W-:Y:S01]  /*9c70*/  HFMA2 R15, -RZ, RZ, 0, 1.1920928955078125e-07 ;  /* 0x00000002ff0f7431 */ /* 0x000fe200000001ff */
[----:B------:R-:W-:Y:S01]  /*9c80*/  I2FP.F32.U32 R13, R12 ;  /* 0x0000000c000d7245 */ /* 0x000fe20000201000 */
[----:B------:R-:W-:-:S04]  /*9c90*/  HADD2.F32 R12, -RZ, R17.H0_H0 ;  /* 0x20000011ff0c7230 */ /* 0x000fc80000004100 */
        /* <DEDUP_REMOVED lines=14> */
.L_x_11342:
        /* <DEDUP_REMOVED lines=12> */
.L_x_11343:
        /* <DEDUP_REMOVED lines=43> */
.L_x_11341:
        /* <DEDUP_REMOVED lines=22> */
.L_x_11345:
        /* <DEDUP_REMOVED lines=12> */
.L_x_11346:
        /* <DEDUP_REMOVED lines=43> */
.L_x_11344:
[----:B------:R-:W-:Y:S01]  /*a5c0*/  I2FP.F32.U32 R13, R13 ;  /* 0x0000000d000d7245 */ /* 0x000fe20000201000 */
[----:B------:R-:W-:Y:S01]  /*a5d0*/  IMAD.MOV.U32 R14, RZ, RZ, R0 ;  /* 0x000000ffff0e7224 */ /* 0x000fe200078e0000 */
[----:B------:R-:W-:-:S03]  /*a5e0*/  ISETP.NE.AND P2, PT, R16, 0x1, PT ;  /* 0x000000011000780c */ /* 0x000fc60003f45270 */
[----:B------:R-:W-:-:S05]  /*a5f0*/  FFMA.FTZ R13, R13, R136, 1.1641532182693481445e-10 ;  /* 0x2f0000000d0d7423 */ /* 0x000fca0000010088 */
[----:B------:R-:W-:Y:S01]  /*a600*/  FSETP.LE.FTZ.AND P1, PT, R13, UR4, PT ;  /* 0x000000040d007c0b */ /* 0x000fe2000bf33000 */
[----:B------:R-:W-:Y:S02]  /*a610*/  HADD2.F32 R13, -RZ, R17.H1_H1 ;  /* 0x30000011ff0d7230 */ /* 0x000fe40000004100 */
[----:B------:R-:W-:-:S03]  /*a620*/  IMAD.MOV.U32 R17, RZ, RZ, 0x2 ;  /* 0x00000002ff117424 */ /* 0x000fc600078e00ff */
[----:B------:R-:W-:Y:S01]  /*a630*/  FMUL.FTZ R13, R13, UR5 ;  /* 0x000000050d0d7c20 */ /* 0x000fe20008410000 */
        /* <DEDUP_REMOVED lines=9> */
.L_x_11348:
        /* <DEDUP_REMOVED lines=12> */
.L_x_11349:
        /* <DEDUP_REMOVED lines=43> */
.L_x_11347:
[----:B------:R-:W-:Y:S01]  /*aa40*/  I2FP.F32.U32 R15, R14 ;  /* 0x0000000e000f7245 */ /* 0x000fe20000201000 */
[----:B------:R-:W-:Y:S01]  /*aa50*/  HADD2.F32 R14, -RZ, R53.H1_H1 ;  /* 0x30000035ff0e7230 */ /* 0x000fe20000004100 */
[----:B------:R-:W-:Y:S01]  /*aa60*/  ISETP.NE.AND P3, PT, R17, 0x1, PT ;  /* 0x000000011100780c */ /* 0x000fe20003f65270 */
[----:B------:R-:W-:Y:S02]  /*aa70*/  HFMA2 R16, -RZ, RZ, 0, 1.1920928955078125e-07 ;  /* 0x00000002ff107431 */ /* 0x000fe400000001ff */
        /* <DEDUP_REMOVED lines=18> */
.L_x_11351:
        /* <DEDUP_REMOVED lines=12> */
.L_x_11352:
        /* <DEDUP_REMOVED lines=43> */
.L_x_11350:
[----:B------:R-:W-:Y:S01]  /*af10*/  ISETP.NE.AND P3, PT, R16, 0x1, PT ;  /* 0x000000011000780c */ /* 0x000fe20003f65270 */
[----:B------:R-:W-:Y:S01]  /*af20*/  IMAD.MOV.U32 R17, RZ, RZ, 0x2 ;  /* 0x00000002ff117424 */ /* 0x000fe200078e00ff */
[----:B------:R-:W-:Y:S01]  /*af30*/  I2FP.F32.U32 R15, R14 ;  /* 0x0000000e000f7245 */ /* 0x000fe20000201000 */
[----:B------:R-:W-:-:S04]  /*af40*/  HADD2.F32 R14, -RZ, R18.H0_H0 ;  /* 0x20000012ff0e7230 */ /* 0x000fc80000004100 */
        /* <DEDUP_REMOVED lines=13> */
.L_x_11354:
        /* <DEDUP_REMOVED lines=12> */
.L_x_11355:
        /* <DEDUP_REMOVED lines=43> */
.L_x_11353:
        /* <DEDUP_REMOVED lines=22> */
.L_x_11357:
        /* <DEDUP_REMOVED lines=12> */
.L_x_11358:
        /* <DEDUP_REMOVED lines=43> */
.L_x_11356:
[----:B------:R-:W-:Y:S01]  /*b860*/  ISETP.NE.AND P4, PT, R21, 0x1, PT ;  /* 0x000000011500780c */ /* 0x000fe20003f85270 */
[----:B------:R-:W-:Y:S01]  /*b870*/  HADD2.F32 R18, -RZ, R18.H1_H1 ;  /* 0x30000012ff127230 */ /* 0x000fe20000004100 */
[----:B------:R-:W-:Y:S01]  /*b880*/  I2FP.F32.U32 R15, R15 ;  /* 0x0000000f000f7245 */ /* 0x000fe20000201000 */
[----:B------:R-:W-:Y:S02]  /*b890*/  HFMA2 R22, -RZ, RZ, 0, 1.1920928955078125e-07 ;  /* 0x00000002ff167431 */ /* 0x000fe400000001ff */
[----:B------:R-:W-:Y:S02]  /*b8a0*/  IMAD.MOV.U32 R16, RZ, RZ, R0 ;  /* 0x000000ffff107224 */ /* 0x000fe400078e0000 */
        /* <DEDUP_REMOVED lines=12> */
.L_x_11360:
        /* <DEDUP_REMOVED lines=12> */
.L_x_11361:
        /* <DEDUP_REMOVED lines=43> */
.L_x_11359:
[----:B------:R-:W-:Y:S01]  /*bce0*/  I2FP.F32.U32 R17, R16 ;  /* 0x0000001000117245 */ /* 0x000fe20000201000 */
[----:B------:R-:W-:Y:S01]  /*bcf0*/  HADD2.F32 R16, -RZ, R54.H1_H1 ;  /* 0x30000036ff107230 */ /* 0x000fe20000004100 */
        /* <DEDUP_REMOVED lines=21> */
.L_x_11363:
        /* <DEDUP_REMOVED lines=12> */
.L_x_11364:
        /* <DEDUP_REMOVED lines=43> */
.L_x_11362:
[----:B------:R-:W-:Y:S01]  /*c1c0*/  ISETP.NE.AND P5, PT, R21, 0x1, PT ;  /* 0x000000011500780c */ /* 0x000fe20003fa5270 */
[----:B------:R-:W-:Y:S01]  /*c1d0*/  HADD2.F32 R16, -RZ, R19.H0_H0 ;  /* 0x20000013ff107230 */ /* 0x000fe20000004100 */
[----:B------:R-:W-:Y:S01]  /*c1e0*/  I2FP.F32.U32 R17, R17 ;  /* 0x0000001100117245 */ /* 0x000fe20000201000 */
[----:B------:R-:W-:Y:S02]  /*c1f0*/  IMAD.MOV.U32 R22, RZ, RZ, 0x2 ;  /* 0x00000002ff167424 */ /* 0x000fe400078e00ff */
        /* <DEDUP_REMOVED lines=13> */
.L_x_11366:
        /* <DEDUP_REMOVED lines=12> */
.L_x_11367:
        /* <DEDUP_REMOVED lines=43> */
.L_x_11365:
[----:B------:R-:W-:Y:S01]  /*c640*/  I2FP.F32.U32 R17, R18 ;  /* 0x0000001200117245 */ /* 0x000fe20000201000 */
[----:B------:R-:W-:Y:S02]  /*c650*/  HADD2.F32 R18, -RZ, R55.H0_H0 ;  /* 0x20000037ff127230 */ /* 0x000fe40000004100 */
[----:B------:R-:W-:Y:S02]  /*c660*/  HFMA2 R21, -RZ, RZ, 0, 1.1920928955078125e-07 ;  /* 0x00000002ff157431 */ /* 0x000fe400000001ff */
[----:B------:R-:W-:Y:S01]  /*c670*/  FFMA.FTZ R17, R17, R136, 1.1641532182693481445e-10 ;  /* 0x2f00000011117423 */ /* 0x000fe20000010088 */
[----:B------:R-:W-:-:S04]  /*c680*/  FMUL.FTZ R18, R18, UR5 ;  /* 0x0000000512127c20 */ /* 0x000fc80008410000 */
[----:B------:R-:W-:Y:S02]  /*c690*/  FSETP.GTU.FTZ.AND P5, PT, R17, UR4, PT ;  /* 0x0000000411007c0b */ /* 0x000fe4000bfbc000 */
        /* <DEDUP_REMOVED lines=16> */
.L_x_11369:
        /* <DEDUP_REMOVED lines=12> */
.L_x_11370:
        /* <DEDUP_REMOVED lines=43> */
.L_x_11368:
[----:B------:R-:W-:Y:S01]  /*cb10*/  ISETP.NE.AND P6, PT, R21, 0x1, PT ;  /* 0x000000011500780c */ /* 0x000fe20003fc5270 */
[----:B------:R-:W-:Y:S01]  /*cb20*/  IMAD.MOV.U32 R131, RZ, RZ, 0x2 ;  /* 0x00000002ff837424 */ /* 0x000fe200078e00ff */
[----:B------:R-:W-:Y:S01]  /*cb30*/  I2FP.F32.U32 R17, R16 ;  /* 0x0000001000117245 */ /* 0x000fe20000201000 */
[----:B------:R-:W-:Y:S01]  /*cb40*/  HADD2.F32 R16, -RZ, R19.H1_H1 ;  /* 0x30000013ff107230 */ /* 0x000fe20000004100 */
        /* <DEDUP_REMOVED lines=13> */
.L_x_11372:
        /* <DEDUP_REMOVED lines=14> */
.L_x_11373:
        /* <DEDUP_REMOVED lines=43> */
.L_x_11371:
        /* <DEDUP_REMOVED lines=11> */
.L_x_11325:
        /* <DEDUP_REMOVED lines=15> */
.L_x_11376:
        /* <DEDUP_REMOVED lines=12> */
.L_x_11377:
        /* <DEDUP_REMOVED lines=43> */
.L_x_11375:
[----:B------:R-:W-:Y:S01]  /*d4c0*/  ISETP.NE.AND P1, PT, R23, 0x1, PT ;  /* 0x000000011700780c */ /* 0x000fe20003f25270 */
[----:B------:R-:W-:Y:S01]  /*d4d0*/  HFMA2 R24, -RZ, RZ, 0, 1.1920928955078125e-07 ;  /* 0x00000002ff187431 */ /* 0x000fe200000001ff */
[----:B------:R-:W-:Y:S01]  /*d4e0*/  I2FP.F32.U32 R21, R21 ;  /* 0x0000001500157245 */ /* 0x000fe20000201000 */
[----:B------:R-:W-:-:S04]  /*d4f0*/  IMAD.MOV.U32 R22, RZ, RZ, R0 ;  /* 0x000000ffff167224 */ /* 0x000fc800078e0000 */
[----:B------:R-:W-:-:S05]  /*d500*/  FFMA.FTZ R21, R21, R136, 1.1641532182693481445e-10 ;  /* 0x2f00000015157423 */ /* 0x000fca0000010088 */
[----:B------:R-:W-:Y:S01]  /*d510*/  FSETP.LE.FTZ.AND P2, PT, R21, UR4, PT ;  /* 0x0000000415007c0b */ /* 0x000fe2000bf53000 */
[----:B-----5:R-:W-:-:S03]  /*d520*/  HADD2.F32 R21, -RZ, R16.H0_H0 ;  /* 0x20000010ff157230 */ /* 0x020fc60000004100 */
        /* <DEDUP_REMOVED lines=10> */
.L_x_11379:
        /* <DEDUP_REMOVED lines=12> */
.L_x_11380:
        /* <DEDUP_REMOVED lines=43> */
.L_x_11378:
[----:B------:R-:W-:Y:S01]  /*d940*/  ISETP.NE.AND P1, PT, R24, 0x1, PT ;  /* 0x000000011800780c */ /* 0x000fe20003f25270 */
[----:B------:R-:W-:Y:S01]  /*d950*/  HADD2.F32 R16, -RZ, R16.H1_H1 ;  /* 0x30000010ff107230 */ /* 0x000fe20000004100 */
        /* <DEDUP_REMOVED lines=15> */
.L_x_11382:
        /* <DEDUP_REMOVED lines=12> */
.L_x_11383:
        /* <DEDUP_REMOVED lines=43> */
.L_x_11381:
[----:B------:R-:W-:Y:S01]  /*ddc0*/  ISETP.NE.AND P1, PT, R25, 0x1, PT ;  /* 0x000000011900780c */ /* 0x000fe20003f25270 */
[----:B------:R-:W-:Y:S01]  /*ddd0*/  IMAD.MOV.U32 R24, RZ, RZ, 0x2 ;  /* 0x00000002ff187424 */ /* 0x000fe200078e00ff */
[----:B------:R-:W-:Y:S01]  /*dde0*/  I2FP.F32.U32 R23, R22 ;  /* 0x0000001600177245 */ /* 0x000fe20000201000 */
[----:B------:R-:W-:-:S04]  /*ddf0*/  HADD2.F32 R22, -RZ, R17.H0_H0 ;  /* 0x20000011ff167230 */ /* 0x000fc80000004100 */
        /* <DEDUP_REMOVED lines=13> */
.L_x_11385:
        /* <DEDUP_REMOVED lines=12> */
.L_x_11386:
        /* <DEDUP_REMOVED lines=43> */
.L_x_11384:
        /* <DEDUP_REMOVED lines=16> */
.L_x_11388:
        /* <DEDUP_REMOVED lines=12> */
.L_x_11389:
        /* <DEDUP_REMOVED lines=43> */
.L_x_11387:
        /* <DEDUP_REMOVED lines=16> */
.L_x_11391:
        /* <DEDUP_REMOVED lines=12> */
.L_x_11392:
        /* <DEDUP_REMOVED lines=43> */
.L_x_11390:
        /* <DEDUP_REMOVED lines=16> */
.L_x_11394:
        /* <DEDUP_REMOVED lines=12> */
.L_x_11395:
        /* <DEDUP_REMOVED lines=43> */
.L_x_11393:
        /* <DEDUP_REMOVED lines=16> */
.L_x_11397:
        /* <DEDUP_REMOVED lines=12> */
.L_x_11398:
        /* <DEDUP_REMOVED lines=43> */
.L_x_11396:
        /* <DEDUP_REMOVED lines=34> */
.L_x_11374:
        /* <DEDUP_REMOVED lines=8> */
[----:B------:R-:W-:Y:S01]  /*f6a0*/  SEL R27, RZ, 0x100, !P3 ;  /* 0x00000100ff1b7807 */ /* 0x000fe20005800000 */
[----:B------:R-:W-:Y:S01]  /*f6b0*/  VIADD R130, R128, 0x100 ;  /* 0x0000010080827836 */ /* 0x000fe20000000000 */
[----:B------:R-:W-:Y:S01]  /*f6c0*/  SEL R21, RZ, 0x1000000, !P1 ;  /* 0x01000000ff157807 */ /* 0x000fe20004800000 */
[----:B------:R2:W-:Y:S01]  /*f6d0*/  STG.E.128 desc[UR8][R16.64+0x10], R28 ;  /* 0x0000101c10007986 */ /* 0x0005e2000c101d08 */
[----:B------:R-:W-:-:S02]  /*f6e0*/  SEL R19, RZ, 0x10000, !P4 ;  /* 0x00010000ff137807 */ /* 0x000fc40006000000 */
[----:B------:R-:W-:Y:S02]  /*f6f0*/  SEL R18, RZ, 0x100, !P5 ;  /* 0x00000100ff127807 */ /* 0x000fe40006800000 */
[----:B------:R-:W-:Y:S02]  /*f700*/  ISETP.NE.AND P6, PT, R122, RZ, PT ;  /* 0x000000ff7a00720c */ /* 0x000fe40003fc5270 */
[----:B------:R-:W-:Y:S01]  /*f710*/  LOP3.LUT R27, R27, R23, R22, 0xfe, !PT ;  /* 0x000000171b1b7212 */ /* 0x000fe200078efe16 */
[----:B------:R-:W-:Y:S01]  /*f720*/  HFMA2 R23, -RZ, RZ, 0, 9.5367431640625e-07 ;  /* 0x00000010ff177431 */ /* 0x000fe200000001ff */
        /* <DEDUP_REMOVED lines=8> */
[----:B------:R-:W-:-:S03]  /*f7b0*/  PLOP3.LUT P1, PT, PT, PT, UP0, 0x80, 0x8 ;  /* 0x000000000008781c */ /* 0x000fc60003f2f008 */
        /* <DEDUP_REMOVED lines=24> */
.L_x_11399:
[----:B------:R2:W5:Y:S04]  /*f940*/  @P1 LDG.E.128 R52, desc[UR8][R22.64] ;  /* 0x0000000816341981 */ /* 0x000568000c1e1d00 */
[----:B------:R2:W5:Y:S04]  /*f950*/  @P0 LDG.E.128 R48, desc[UR8][R24.64] ;  /* 0x0000000818300981 */ /* 0x000568000c1e1d00 */
[----:B------:R2:W5:Y:S04]  /*f960*/  @P0 LDG.E.128 R44, desc[UR8][R24.64+0x10] ;  /* 0x00001008182c0981 */ /* 0x000568000c1e1d00 */
[----:B01----:R-:W5:Y:S01]  /*f970*/  LDG.E.128 R16, desc[UR8][R16.64] ;  /* 0x0000000810107981 */ /* 0x003f62000c1e1d00 */
        /* <DEDUP_REMOVED lines=16> */
.L_x_11402:
        /* <DEDUP_REMOVED lines=12> */
.L_x_11403:
        /* <DEDUP_REMOVED lines=42> */
.L_x_11401:
[----:B------:R-:W-:Y:S01]  /*fde0*/  ISETP.NE.AND P1, PT, R12, 0x1, PT ;  /* 0x000000010c00780c */ /* 0x000fe20003f25270 */
[----:B------:R-:W-:Y:S01]  /*fdf0*/  HFMA2 R13, -RZ, RZ, 0, 1.1920928955078125e-07 ;  /* 0x00000002ff0d7431 */ /* 0x000fe200000001ff */
        /* <DEDUP_REMOVED lines=16> */
.L_x_11405:
        /* <DEDUP_REMOVED lines=12> */
.L_x_11406:
[----:B------:R-:W-:Y:S01]  /*ffc0*/  IMAD.WIDE.U32 R14, R8, -0x326172a9, RZ ;  /* 0xcd9e8d57080e7825 */ /* 0x000fe200078e00ff */
[----:B--2---:R-:W-:-:S03]  /*ffd0*/  LOP3.LUT R22, R2, UR11, R13, 0x96, !PT ;  /* 0x0000000b02167c12 */ /* 0x004fc6000f8e960d */
        /* <DEDUP_REMOVED lines=41> */
.L_x_11404:
        /* <DEDUP_REMOVED lines=8> */
[----:B--2---:R-:W-:Y:S02]  /*102f0*/  FSEL R24, R12, RZ, !P1 ;  /* 0x000000ff0c187208 */ /* 0x004fe40004800000 */
        /* <DEDUP_REMOVED lines=13> */
.L_x_11408:
        /* <DEDUP_REMOVED lines=12> */
.L_x_11409:
        /* <DEDUP_REMOVED lines=43> */
.L_x_11407:
[----:B------:R-:W-:Y:S01]  /*10740*/  I2FP.F32.U32 R11, R11 ;  /* 0x0000000b000b7245 */ /* 0x000fe20000201000 */
[----:B------:R-:W-:Y:S01]  /*10750*/  IMAD.MOV.U32 R15, RZ, RZ, 0x2 ;  /* 0x00000002ff0f7424 */ /* 0x000fe200078e00ff */
[----:B------:R-:W-:Y:S01]  /*10760*/  ISETP.NE.AND P1, PT, R14, 0x1, PT ;  /* 0x000000010e00780c */ /* 0x000fe20003f25270 */
[----:B------:R-:W-:Y:S02]  /*10770*/  IMAD.MOV.U32 R12, RZ, RZ, R0 ;  /* 0x000000ffff0c7224 */ /* 0x000fe400078e0000 */
        /* <DEDUP_REMOVED lines=14> */
.L_x_11411:
        /* <DEDUP_REMOVED lines=12> */
.L_x_11412:
        /* <DEDUP_REMOVED lines=43> */
.L_x_11410:
        /* <DEDUP_REMOVED lines=22> */
.L_x_11414:
        /* <DEDUP_REMOVED lines=12> */
.L_x_11415:
        /* <DEDUP_REMOVED lines=43> */
.L_x_11413:
        /* <DEDUP_REMOVED lines=18> */
.L_x_11417:
        /* <DEDUP_REMOVED lines=12> */
.L_x_11418:
        /* <DEDUP_REMOVED lines=43> */
.L_x_11416:
        /* <DEDUP_REMOVED lines=22> */
.L_x_11420:
        /* <DEDUP_REMOVED lines=12> */
.L_x_11421:
        /* <DEDUP_REMOVED lines=43> */
.L_x_11419:
[----:B------:R-:W-:Y:S02]  /*11a00*/  I2FP.F32.U32 R13, R13 ;  /* 0x0000000d000d7245 */ /* 0x000fe40000201000 */
[----:B------:R-:W-:Y:S02]  /*11a10*/  ISETP.NE.AND P2, PT, R20, 0x1, PT ;  /* 0x000000011400780c */ /* 0x000fe40003f45270 */
[----:B------:R-:W-:Y:S01]  /*11a20*/  MOV R14, R0 ;  /* 0x00000000000e7202 */ /* 0x000fe20000000f00 */
        /* <DEDUP_REMOVED lines=14> */
.L_x_11423:
        /* <DEDUP_REMOVED lines=12> */
.L_x_11424:
        /* <DEDUP_REMOVED lines=43> */
.L_x_11422:
        /* <DEDUP_REMOVED lines=22> */
.L_x_11426:
        /* <DEDUP_REMOVED lines=12> */
.L_x_11427:
        /* <DEDUP_REMOVED lines=40> */
[----:B------:R-:W-:Y:S02]  /*12320*/  LOP3.LUT R4, R14, UR40, R23, 0x96, !PT ;  /* 0x000000280e047c12 */ /* 0x000fe4000f8e9617 */
[----:B------:R-:W-:Y:S01]  /*12330*/  MOV R14, R138 ;  /* 0x0000008a000e7202 */ /* 0x000fe20000000f00 */
[----:B------:R-:W-:-:S07]  /*12340*/  IMAD.MOV.U32 R138, RZ, RZ, R22 ;  /* 0x000000ffff8a7224 */ /* 0x000fce00078e0016 */
.L_x_11425:
        /* <DEDUP_REMOVED lines=17> */
.L_x_11429:
        /* <DEDUP_REMOVED lines=12> */
.L_x_11430:
        /* <DEDUP_REMOVED lines=43> */
.L_x_11428:
        /* <DEDUP_REMOVED lines=22> */
.L_x_11432:
        /* <DEDUP_REMOVED lines=12> */
.L_x_11433:
        /* <DEDUP_REMOVED lines=43> */
.L_x_11431:
        /* <DEDUP_REMOVED lines=17> */
.L_x_11435:
        /* <DEDUP_REMOVED lines=12> */
.L_x_11436:
        /* <DEDUP_REMOVED lines=43> */
.L_x_11434:
[----:B------:R-:W-:Y:S01]  /*13120*/  I2FP.F32.U32 R17, R17 ;  /* 0x0000001100117245 */ /* 0x000fe20000201000 */
[----:B------:R-:W-:Y:S02]  /*13130*/  HADD2.F32 R18, -RZ, R54.H1_H1 ;  /* 0x30000036ff127230 */ /* 0x000fe40000004100 */
[----:B------:R-:W-:Y:S02]  /*13140*/  HFMA2 R124, -RZ, RZ, 0, 1.1920928955078125e-07 ;  /* 0x00000002ff7c7431 */ /* 0x000fe400000001ff */
[----:B------:R-:W-:Y:S01]  /*13150*/  FFMA.FTZ R17, R17, R136, 1.1641532182693481445e-10 ;  /* 0x2f00000011117423 */ /* 0x000fe20000010088 */
[----:B------:R-:W-:-:S04]  /*13160*/  FMUL.FTZ R18, R18, UR5 ;  /* 0x0000000512127c20 */ /* 0x000fc80008410000 */
[----:B------:R-:W-:-:S04]  /*13170*/  FSETP.GTU.FTZ.AND P4, PT, R17, UR4, PT ;  /* 0x0000000411007c0b */ /* 0x000fc8000bf9c000 */
[----:B------:R-:W-:Y:S02]  /*13180*/  FSEL R21, R18, RZ, !P4 ;  /* 0x000000ff12157208 */ /* 0x000fe40006000000 */
[----:B------:R-:W-:Y:S02]  /*13190*/  SEL R17, RZ, 0x1, P4 ;  /* 0x00000001ff117807 */ /* 0x000fe40002000000 */
[----:B------:R-:W-:Y:S02]  /*131a0*/  ISETP.NE.AND P4, PT, R23, 0x1, PT ;  /* 0x000000011700780c */ /* 0x000fe40003f85270 */
[----:B------:R-:W-:Y:S02]  /*131b0*/  FSEL R18, R15, RZ, P3 ;  /* 0x000000ff0f127208 */ /* 0x000fe40001800000 */
[----:B------:R-:W-:-:S03]  /*131c0*/  PRMT R15, R17, 0x7610, R15 ;  /* 0x00007610110f7816 */ /* 0x000fc6000000000f */
        /* <DEDUP_REMOVED lines=12> */
.L_x_11438:
        /* <DEDUP_REMOVED lines=12> */
.L_x_11439:
        /* <DEDUP_REMOVED lines=43> */
.L_x_11437:
[----:B------:R-:W-:Y:S01]  /*13600*/  ISETP.NE.AND P5, PT, R124, 0x1, PT ;  /* 0x000000017c00780c */ /* 0x000fe20003fa5270 */
[----:B------:R-:W-:Y:S01]  /*13610*/  HADD2.F32 R22, -RZ, R19.H0_H0 ;  /* 0x20000013ff167230 */ /* 0x000fe20000004100 */
        /* <DEDUP_REMOVED lines=15> */
.L_x_11441:
        /* <DEDUP_REMOVED lines=12> */
.L_x_11442:
        /* <DEDUP_REMOVED lines=43> */
.L_x_11440:
[----:B------:R-:W-:Y:S01]  /*13a80*/  I2FP.F32.U32 R23, R23 ;  /* 0x0000001700177245 */ /* 0x000fe20000201000 */
[----:B------:R-:W-:Y:S01]  /*13a90*/  HADD2.F32 R18, -RZ, R55.H0_H0 ;  /* 0x20000037ff127230 */ /* 0x000fe20000004100 */
[----:B------:R-:W-:Y:S01]  /*13aa0*/  FSEL R17, R17, RZ, P4 ;  /* 0x000000ff11117208 */ /* 0x000fe20002000000 */
[----:B------:R-:W-:Y:S02]  /*13ab0*/  HFMA2 R126, -RZ, RZ, 0, 1.1920928955078125e-07 ;  /* 0x00000002ff7e7431 */ /* 0x000fe400000001ff */
        /* <DEDUP_REMOVED lines=18> */
.L_x_11444:
        /* <DEDUP_REMOVED lines=12> */
.L_x_11445:
        /* <DEDUP_REMOVED lines=43> */
.L_x_11443:
[----:B------:R-:W-:Y:S01]  /*13f50*/  ISETP.NE.AND P6, PT, R126, 0x1, PT ;  /* 0x000000017e00780c */ /* 0x000fe20003fc5270 */
[----:B------:R-:W-:Y:S01]  /*13f60*/  HADD2.F32 R19, -RZ, R19.H1_H1 ;  /* 0x30000013ff137230 */ /* 0x000fe20000004100 */
        /* <DEDUP_REMOVED lines=15> */
.L_x_11447:
        /* <DEDUP_REMOVED lines=14> */
.L_x_11448:
        /* <DEDUP_REMOVED lines=43> */
.L_x_11446:
[----:B------:R-:W-:Y:S01]  /*143f0*/  I2FP.F32.U32 R19, R23 ;  /* 0x0000001700137245 */ /* 0x000fe20000201000 */
[----:B------:R-:W-:-:S04]  /*14400*/  HADD2.F32 R18, -RZ, R55.H1_H1 ;  /* 0x30000037ff127230 */ /* 0x000fc80000004100 */
[----:B------:R-:W-:Y:S01]  /*14410*/  FFMA.FTZ R19, R19, R136, 1.1641532182693481445e-10 ;  /* 0x2f00000013137423 */ /* 0x000fe20000010088 */
[----:B------:R-:W-:-:S04]  /*14420*/  FMUL.FTZ R18, R18, UR5 ;  /* 0x0000000512127c20 */ /* 0x000fc80008410000 */
[----:B------:R-:W-:-:S04]  /*14430*/  FSETP.GTU.FTZ.AND P6, PT, R19, UR4, PT ;  /* 0x0000000413007c0b */ /* 0x000fc8000bfdc000 */
[----:B------:R-:W-:Y:S02]  /*14440*/  FSEL R23, R18, RZ, !P6 ;  /* 0x000000ff12177208 */ /* 0x000fe40007000000 */
[----:B------:R-:W-:Y:S02]  /*14450*/  FSEL R18, R17, RZ, P5 ;  /* 0x000000ff11127208 */ /* 0x000fe40002800000 */
[----:B------:R-:W-:-:S03]  /*14460*/  SEL R125, RZ, 0x1, P6 ;  /* 0x00000001ff7d7807 */ /* 0x000fc60003000000 */
[----:B------:R-:W-:-:S04]  /*14470*/  FADD.FTZ R23, R23, R18 ;  /* 0x0000001217177221 */ /* 0x000fc80000010000 */
[----:B------:R-:W-:Y:S01]  /*14480*/  @P0 FADD.FTZ R23, R47, R23 ;  /* 0x000000172f170221 */ /* 0x000fe20000010000 */
[----:B------:R-:W-:Y:S06]  /*14490*/  BRA `(.L_x_11449) ;  /* 0x00000024006c7947 */ /* 0x000fec0003800000 */
.L_x_11400:
[----:B------:R-:W-:Y:S01]  /*144a0*/  ISETP.NE.AND P1, PT, R131, 0x1, PT ;  /* 0x000000018300780c */ /* 0x000fe20003f25270 */
[----:B--2---:R-:W-:Y:S02]  /*144b0*/  HFMA2 R22, -RZ, RZ, 0, 1.1920928955078125e-07 ;  /* 0x00000002ff167431 */ /* 0x004fe400000001ff */
        /* <DEDUP_REMOVED lines=13> */
.L_x_11451:
        /* <DEDUP_REMOVED lines=12> */
.L_x_11452:
        /* <DEDUP_REMOVED lines=41> */
[----:B------:R-:W-:-:S07]  /*148e0*/  HFMA2 R22, -RZ, RZ, 0, 0 ;  /* 0x00000000ff167431 */ /* 0x000fce00000001ff */
.L_x_11450:
[----:B------:R-:W-:Y:S01]  /*148f0*/  ISETP.NE.AND P1, PT, R22, 0x1, PT ;  /* 0x000000011600780c */ /* 0x000fe20003f25270 */
[----:B-----5:R-:W-:Y:S01]  /*14900*/  HADD2.F32 R20, -RZ, R16.H0_H0 ;  /* 0x20000010ff147230 */ /* 0x020fe20000004100 */
        /* <DEDUP_REMOVED lines=15> */
.L_x_11454:
        /* <DEDUP_REMOVED lines=12> */
.L_x_11455:
        /* <DEDUP_REMOVED lines=43> */
.L_x_11453:
[----:B------:R-:W-:Y:S01]  /*14d70*/  ISETP.NE.AND P1, PT, R24, 0x1, PT ;  /* 0x000000011800780c */ /* 0x000fe20003f25270 */
[----:B------:R-:W-:Y:S01]  /*14d80*/  HFMA2 R25, -RZ, RZ, 0, 1.1920928955078125e-07 ;  /* 0x00000002ff197431 */ /* 0x000fe200000001ff */
[----:B------:R-:W-:Y:S01]  /*14d90*/  I2FP.F32.U32 R21, R21 ;  /* 0x0000001500157245 */ /* 0x000fe20000201000 */
[----:B------:R-:W-:-:S04]  /*14da0*/  IMAD.MOV.U32 R23, RZ, RZ, R0 ;  /* 0x000000ffff177224 */ /* 0x000fc800078e0000 */
[----:B------:R-:W-:-:S05]  /*14db0*/  FFMA.FTZ R21, R21, R136, 1.1641532182693481445e-10 ;  /* 0x2f00000015157423 */ /* 0x000fca0000010088 */
[----:B------:R-:W-:Y:S01]  /*14dc0*/  FSETP.LE.FTZ.AND P2, PT, R21, UR4, PT ;  /* 0x0000000415007c0b */ /* 0x000fe2000bf53000 */
[----:B------:R-:W-:-:S03]  /*14dd0*/  HADD2.F32 R21, -RZ, R16.H1_H1 ;  /* 0x30000010ff157230 */ /* 0x000fc60000004100 */
        /* <DEDUP_REMOVED lines=10> */
.L_x_11457:
        /* <DEDUP_REMOVED lines=12> */
.L_x_11458:
        /* <DEDUP_REMOVED lines=43> */
.L_x_11456:
[----:B------:R-:W-:Y:S01]  /*151f0*/  ISETP.NE.AND P1, PT, R25, 0x1, PT ;  /* 0x000000011900780c */ /* 0x000fe20003f25270 */
[----:B------:R-:W-:Y:S01]  /*15200*/  HADD2.F32 R22, -RZ, R17.H0_H0 ;  /* 0x20000011ff167230 */ /* 0x000fe20000004100 */
        /* <DEDUP_REMOVED lines=15> */
.L_x_11460:
        /* <DEDUP_REMOVED lines=12> */
.L_x_11461:
        /* <DEDUP_REMOVED lines=43> */
.L_x_11459:
        /* <DEDUP_REMOVED lines=16> */
.L_x_11463:
        /* <DEDUP_REMOVED lines=12> */
.L_x_11464:
        /* <DEDUP_REMOVED lines=43> */
.L_x_11462:
        /* <DEDUP_REMOVED lines=16> */
.L_x_11466:
        /* <DEDUP_REMOVED lines=12> */
.L_x_11467:
        /* <DEDUP_REMOVED lines=43> */
.L_x_11465:
[----:B------:R-:W-:Y:S01]  /*15f50*/  ISETP.NE.AND P4, PT, R26, 0x1, PT ;  /* 0x000000011a00780c */ /* 0x000fe20003f85270 */
[----:B------:R-:W-:Y:S01]  /*15f60*/  HADD2.F32 R18, -RZ, R18.H1_H1 ;  /* 0x30000012ff127230 */ /* 0x000fe20000004100 */
[----:B------:R-:W-:Y:S01]  /*15f70*/  I2FP.F32.U32 R25, R24 ;  /* 0x0000001800197245 */ /* 0x000fe20000201000 */
[----:B------:R-:W-:-:S04]  /*15f80*/  HFMA2 R24, -RZ, RZ, 0, 1.1920928955078125e-07 ;  /* 0x00000002ff187431 */ /* 0x000fc800000001ff */
        /* <DEDUP_REMOVED lines=12> */
.L_x_11469:
        /* <DEDUP_REMOVED lines=12> */
.L_x_11470:
        /* <DEDUP_REMOVED lines=43> */
.L_x_11468:
[----:B------:R-:W-:Y:S01]  /*163c0*/  ISETP.NE.AND P5, PT, R24, 0x1, PT ;  /* 0x000000011800780c */ /* 0x000fe20003fa5270 */
[----:B------:R-:W-:Y:S01]  /*163d0*/  HADD2.F32 R131, -RZ, R19.H0_H0 ;  /* 0x20000013ff837230 */ /* 0x000fe20000004100 */
        /* <DEDUP_REMOVED lines=14> */
.L_x_11472:
        /* <DEDUP_REMOVED lines=12> */
.L_x_11473:
        /* <DEDUP_REMOVED lines=43> */
.L_x_11471:
        /* <DEDUP_REMOVED lines=34> */
.L_x_11449:
[----:B------:R-:W-:Y:S01]  /*16a50*/  SEL R18, RZ, 0x1000000, !P5 ;  /* 0x01000000ff127807 */ /* 0x000fe20006800000 */
[----:B------:R-:W-:Y:S01]  /*16a60*/  IMAD.WIDE.U32 R140, R130, 0x20, R134 ;  /* 0x00000020828c7825 */ /* 0x000fe200078e0086 */
[----:B------:R-:W-:Y:S01]  /*16a70*/  SEL R19, RZ, 0x10000, !P4 ;  /* 0x00010000ff137807 */ /* 0x000fe20006000000 */
[----:B------:R-:W0:Y:S01]  /*16a80*/  @UP0 LDCU.64 UR20, c[0x0][0x398] ;  /* 0x00007300ff1407ac */ /* 0x000e220008000a00 */
[----:B------:R-:W-:Y:S01]  /*16a90*/  SEL R126, RZ, 0x100, !P3 ;  /* 0x00000100ff7e7807 */ /* 0x000fe20005800000 */
[----:B------:R-:W-:Y:S01]  /*16aa0*/  IMAD.MOV.U32 R142, RZ, RZ, 0x10 ;  /* 0x00000010ff8e7424 */ /* 0x000fe200078e00ff */
[----:B------:R-:W-:Y:S01]  /*16ab0*/  ISETP.NE.AND P5, PT, R16, RZ, PT ;  /* 0x000000ff1000720c */ /* 0x000fe20003fa5270 */
[----:B------:R1:W-:Y:S01]  /*16ac0*/  STG.E.128 desc[UR8][R140.64], R24 ;  /* 0x000000188c007986 */ /* 0x0003e2000c101d08 */
[----:B------:R-:W-:Y:S01]  /*16ad0*/  ISETP.NE.AND P4, PT, R123, RZ, PT ;  /* 0x000000ff7b00720c */ /* 0x000fe20003f85270 */
[----:B------:R-:W2:Y:S01]  /*16ae0*/  @P0 LDC.64 R16, c[0x0][0x3a0] ;  /* 0x0000e800ff100b82 */ /* 0x000ea20000000a00 */
[----:B------:R-:W-:Y:S01]  /*16af0*/  ISETP.NE.AND P6, PT, R122, RZ, PT ;  /* 0x000000ff7a00720c */ /* 0x000fe20003fc5270 */
[----:B------:R1:W-:Y:S01]  /*16b00*/  STG.E.128 desc[UR8][R140.64+0x10], R20 ;  /* 0x000010148c007986 */ /* 0x0003e2000c101d08 */
        /* <DEDUP_REMOVED lines=8> */
[----:B------:R-:W-:Y:S01]  /*16b90*/  IMAD.WIDE.U32 R126, R130, 0x8, R132 ;  /* 0x00000008827e7825 */ /* 0x000fe200078e0084 */
[----:B------:R-:W-:Y:S02]  /*16ba0*/  LOP3.LUT R122, R18, R19, RZ, 0xfc, !PT ;  /* 0x00000013127a7212 */ /* 0x000fe400078efcff */
[----:B------:R-:W-:Y:S02]  /*16bb0*/  PLOP3.LUT P3, PT, PT, PT, UP0, 0x80, 0x8 ;  /* 0x000000000008781c */ /* 0x000fe40003f6f008 */
[----:B------:R-:W-:Y:S01]  /*16bc0*/  IADD3 R131, PT, PT, R128, 0x180, RZ ;  /* 0x0000018080837810 */ /* 0x000fe20007ffe0ff */
[----:B------:R1:W-:Y:S01]  /*16bd0*/  STG.E.64 desc[UR8][R126.64], R122 ;  /* 0x0000007a7e007986 */ /* 0x0003e2000c101b08 */
[----:B------:R-:W-:-:S03]  /*16be0*/  PLOP3.LUT P1, PT, PT, PT, UP0, 0x80, 0x8 ;  /* 0x000000000008781c */ /* 0x000fc60003f2f008 */
[----:B------:R-:W-:-:S04]  /*16bf0*/  IMAD.WIDE.U32 R120, R131, 0x10, R120 ;  /* 0x0000001083787825 */ /* 0x000fc800078e0078 */
[----:B--2---:R-:W-:-:S04]  /*16c00*/  @P0 IMAD.WIDE.U32 R16, R131, 0x20, R16 ;  /* 0x0000002083100825 */ /* 0x004fc800078e0010 */
[----:B0-----:R-:W-:Y:S01]  /*16c10*/  @P3 IMAD.WIDE.U32 R18, R131, R142, UR20 ;  /* 0x0000001483123e25 */ /* 0x001fe2000f8e008e */
[----:B-1----:R-:W-:Y:S06]  /*16c20*/  BRA.U !UP0, `(.L_x_11474) ;  /* 0x0000000108507547 */ /* 0x002fec000b800000 */
        /* <DEDUP_REMOVED lines=20> */
.L_x_11474:
[----:B------:R1:W5:Y:S04]  /*16d70*/  @P1 LDG.E.128 R52, desc[UR8][R18.64] ;  /* 0x0000000812341981 */ /* 0x000368000c1e1d00 */
[----:B------:R1:W5:Y:S04]  /*16d80*/  @P0 LDG.E.128 R48, desc[UR8][R16.64] ;  /* 0x0000000810300981 */ /* 0x000368000c1e1d00 */
[----:B------:R1:W5:Y:S04]  /*16d90*/  @P0 LDG.E.128 R44, desc[UR8][R16.64+0x10] ;  /* 0x00001008102c0981 */ /* 0x000368000c1e1d00 */
[----:B0-----:R-:W5:Y:S01]  /*16da0*/  LDG.E.128 R120, desc[UR8][R120.64] ;  /* 0x0000000878787981 */ /* 0x001f62000c1e1d00 */
        /* <DEDUP_REMOVED lines=16> */
.L_x_11477:
        /* <DEDUP_REMOVED lines=12> */
.L_x_11478:
        /* <DEDUP_REMOVED lines=42> */
.L_x_11476:
        /* <DEDUP_REMOVED lines=18> */
.L_x_11480:
        /* <DEDUP_REMOVED lines=12> */
.L_x_11481:
        /* <DEDUP_REMOVED lines=43> */
.L_x_11479:
        /* <DEDUP_REMOVED lines=8> */
[----:B-1----:R-:W-:Y:S02]  /*17720*/  FSEL R16, R12, RZ, !P1 ;  /* 0x000000ff0c107208 */ /* 0x002fe40004800000 */
        /* <DEDUP_REMOVED lines=13> */
.L_x_11483:
        /* <DEDUP_REMOVED lines=12> */
.L_x_11484:
        /* <DEDUP_REMOVED lines=43> */
.L_x_11482:
[----:B------:R-:W-:Y:S01]  /*17b70*/  I2FP.F32.U32 R11, R11 ;  /* 0x0000000b000b7245 */ /* 0x000fe20000201000 */
[----:B------:R-:W-:Y:S01]  /*17b80*/  HFMA2 R15, -RZ, RZ, 0, 1.1920928955078125e-07 ;  /* 0x00000002ff0f7431 */ /* 0x000fe200000001ff */
        /* <DEDUP_REMOVED lines=16> */
.L_x_11486:
        /* <DEDUP_REMOVED lines=12> */
.L_x_11487:
        /* <DEDUP_REMOVED lines=40> */
[----:B------:R-:W-:Y:S02]  /*17fd0*/  LOP3.LUT R4, R12, UR40, R19, 0x96, !PT ;  /* 0x000000280c047c12 */ /* 0x000fe4000f8e9613 */
[----:B------:R-:W-:Y:S01]  /*17fe0*/  MOV R12, R126 ;  /* 0x0000007e000c7202 */ /* 0x000fe20000000f00 */
[----:B------:R-:W-:-:S07]  /*17ff0*/  IMAD.MOV.U32 R126, RZ, RZ, R18 ;  /* 0x000000ffff7e7224 */ /* 0x000fce00078e0012 */
.L_x_11485:
        /* <DEDUP_REMOVED lines=22> */
.L_x_11489:
        /* <DEDUP_REMOVED lines=12> */
.L_x_11490:
        /* <DEDUP_REMOVED lines=43> */
.L_x_11488:
        /* <DEDUP_REMOVED lines=18> */
.L_x_11492:
        /* <DEDUP_REMOVED lines=12> */
.L_x_11493:
        /* <DEDUP_REMOVED lines=43> */
.L_x_11491:
[----:B------:R-:W-:Y:S01]  /*18960*/  I2FP.F32.U32 R13, R13 ;  /* 0x0000000d000d7245 */ /* 0x000fe20000201000 */
[----:B------:R-:W-:Y:S01]  /*18970*/  HADD2.F32 R14, -RZ, R53.H0_H0 ;  /* 0x20000035ff0e7230 */ /* 0x000fe20000004100 */
        /* <DEDUP_REMOVED lines=20> */
.L_x_11495:
        /* <DEDUP_REMOVED lines=12> */
.L_x_11496:
        /* <DEDUP_REMOVED lines=43> */
.L_x_11494:
[----:B------:R-:W-:Y:S01]  /*18e30*/  I2FP.F32.U32 R13, R13 ;  /* 0x0000000d000d7245 */ /* 0x000fe20000201000 */
[----:B------:R-:W-:Y:S01]  /*18e40*/  HFMA2 R120, -RZ, RZ, 0, 1.1920928955078125e-07 ;  /* 0x00000002ff787431 */ /* 0x000fe200000001ff */
[----:B------:R-:W-:Y:S01]  /*18e50*/  ISETP.NE.AND P2, PT, R14, 0x1, PT ;  /* 0x000000010e00780c */ /* 0x000fe20003f45270 */
[----:B------:R-:W-:Y:S02]  /*18e60*/  IMAD.MOV.U32 R15, RZ, RZ, R0 ;  /* 0x000000ffff0f7224 */ /* 0x000fe400078e0000 */
[----:B------:R-:W-:-:S05]  /*18e70*/  FFMA.FTZ R13, R13, R136, 1.1641532182693481445e-10 ;  /* 0x2f0000000d0d7423 */ /* 0x000fca0000010088 */
[----:B------:R-:W-:Y:S01]  /*18e80*/  FSETP.LE.FTZ.AND P1, PT, R13, UR4, PT ;  /* 0x000000040d007c0b */ /* 0x000fe2000bf33000 */
[----:B------:R-:W-:-:S05]  /*18e90*/  HADD2.F32 R13, -RZ, R121.H1_H1 ;  /* 0x30000079ff0d7230 */ /* 0x000fca0000004100 */
        /* <DEDUP_REMOVED lines=10> */
.L_x_11498:
        /* <DEDUP_REMOVED lines=12> */
.L_x_11499:
        /* <DEDUP_REMOVED lines=43> */
.L_x_11497:
[----:B------:R-:W-:Y:S01]  /*192b0*/  I2FP.F32.U32 R15, R15 ;  /* 0x0000000f000f7245 */ /* 0x000fe20000201000 */
[----:B------:R-:W-:Y:S01]  /*192c0*/  HADD2.F32 R14, -RZ, R53.H1_H1 ;  /* 0x30000035ff0e7230 */ /* 0x000fe20000004100 */
[----:B------:R-:W-:Y:S01]  /*192d0*/  ISETP.NE.AND P3, PT, R120, 0x1, PT ;  /* 0x000000017800780c */ /* 0x000fe20003f65270 */
[----:B------:R-:W-:Y:S02]  /*192e0*/  IMAD.MOV.U32 R121, RZ, RZ, 0x2 ;  /* 0x00000002ff797424 */ /* 0x000fe400078e00ff */
[----:B------:R-:W-:Y:S01]  /*192f0*/  FFMA.FTZ R15, R15, R136, 1.1641532182693481445e-10 ;  /* 0x2f0000000f0f7423 */ /* 0x000fe20000010088 */
[----:B------:R-:W-:Y:S01]  /*19300*/  FMUL.FTZ R19, R14, UR5 ;  /* 0x000000050e137c20 */ /* 0x000fe20008410000 */
[----:B------:R-:W-:-:S03]  /*19310*/  FSEL R14, R13, RZ, P1 ;  /* 0x000000ff0d0e7208 */ /* 0x000fc60000800000 */
        /* <DEDUP_REMOVED lines=15> */
.L_x_11501:
        /* <DEDUP_REMOVED lines=12> */
.L_x_11502:
        /* <DEDUP_REMOVED lines=43> */
.L_x_11500:
[----:B------:R-:W-:Y:S01]  /*19780*/  ISETP.NE.AND P3, PT, R121, 0x1, PT ;  /* 0x000000017900780c */ /* 0x000fe20003f65270 */
[----:B------:R-:W-:Y:S01]  /*19790*/  HADD2.F32 R14, -RZ, R122.H0_H0 ;  /* 0x2000007aff0e7230 */ /* 0x000fe20000004100 */
[----:B------:R-:W-:Y:S01]  /*197a0*/  I2FP.F32.U32 R15, R15 ;  /* 0x0000000f000f7245 */ /* 0x000fe20000201000 */
[----:B------:R-:W-:-:S03]  /*197b0*/  HFMA2 R124, -RZ, RZ, 0, 1.1920928955078125e-07 ;  /* 0x00000002ff7c7431 */ /* 0x000fc600000001ff */
[----:B------:R-:W-:Y:S01]  /*197c0*/  FMUL.FTZ R14, R14, UR5 ;  /* 0x000000050e0e7c20 */ /* 0x000fe20008410000 */
        /* <DEDUP_REMOVED lines=12> */
.L_x_11504:
        /* <DEDUP_REMOVED lines=12> */
.L_x_11505:
        /* <DEDUP_REMOVED lines=43> */
.L_x_11503:
        /* <DEDUP_REMOVED lines=22> */
.L_x_11507:
        /* <DEDUP_REMOVED lines=12> */
.L_x_11508:
        /* <DEDUP_REMOVED lines=43> */
.L_x_11506:
        /* <DEDUP_REMOVED lines=17> */
.L_x_11510:
        /* <DEDUP_REMOVED lines=12> */
.L_x_11511:
        /* <DEDUP_REMOVED lines=43> */
.L_x_11509:
[----:B------:R-:W-:Y:S01]  /*1a550*/  I2FP.F32.U32 R121, R121 ;  /* 0x0000007900797245 */ /* 0x000fe20000201000 */
[----:B------:R-:W-:Y:S01]  /*1a560*/  HADD2.F32 R122, -RZ, R54.H1_H1 ;  /* 0x30000036ff7a7230 */ /* 0x000fe20000004100 */
        /* <DEDUP_REMOVED lines=21> */
.L_x_11513:
        /* <DEDUP_REMOVED lines=12> */
.L_x_11514:
        /* <DEDUP_REMOVED lines=43> */
.L_x_11512:
        /* <DEDUP_REMOVED lines=17> */
.L_x_11516:
        /* <DEDUP_REMOVED lines=12> */
.L_x_11517:
        /* <DEDUP_REMOVED lines=43> */
.L_x_11515:
[----:B------:R-:W-:Y:S01]  /*1aeb0*/  I2FP.F32.U32 R125, R124 ;  /* 0x0000007c007d7245 */ /* 0x000fe20000201000 */
[----:B------:R-:W-:Y:S01]  /*1aec0*/  HADD2.F32 R124, -RZ, R55.H0_H0 ;  /* 0x20000037ff7c7230 */ /* 0x000fe20000004100 */
        /* <DEDUP_REMOVED lines=20> */
.L_x_11519:
        /* <DEDUP_REMOVED lines=12> */
.L_x_11520:
        /* <DEDUP_REMOVED lines=43> */
.L_x_11518:
[----:B------:R-:W-:Y:S01]  /*1b380*/  ISETP.NE.AND P6, PT, R140, 0x1, PT ;  /* 0x000000018c00780c */ /* 0x000fe20003fc5270 */
[----:B------:R-:W-:Y:S01]  /*1b390*/  HADD2.F32 R123, -RZ, R123.H1_H1 ;  /* 0x3000007bff7b7230 */ /* 0x000fe20000004100 */
        /* <DEDUP_REMOVED lines=15> */
.L_x_11522:
[----:B------:R-:W-:-:S04]  /*1b490*/  IADD3 R6, PT, PT, R6, 0x1, RZ ;  /* 0x0000000106067810 */ /* 0x000fc80007ffe0ff */
        /* <DEDUP_REMOVED lines=13> */
.L_x_11523:
        /* <DEDUP_REMOVED lines=43> */
.L_x_11521:
        /* <DEDUP_REMOVED lines=11> */
.L_x_11475:
        /* <DEDUP_REMOVED lines=15> */
.L_x_11526:
        /* <DEDUP_REMOVED lines=12> */
.L_x_11527:
        /* <DEDUP_REMOVED lines=43> */
.L_x_11525:
[----:B------:R-:W-:Y:S01]  /*1bd30*/  ISETP.NE.AND P1, PT, R18, 0x1, PT ;  /* 0x000000011200780c */ /* 0x000fe20003f25270 */
[----:B------:R-:W-:Y:S01]  /*1bd40*/  IMAD.MOV.U32 R19, RZ, RZ, 0x2 ;  /* 0x00000002ff137424 */ /* 0x000fe200078e00ff */
[----:B------:R-:W-:Y:S01]  /*1bd50*/  I2FP.F32.U32 R17, R16 ;  /* 0x0000001000117245 */ /* 0x000fe20000201000 */
[----:B-----5:R-:W-:-:S04]  /*1bd60*/  HADD2.F32 R16, -RZ, R120.H0_H0 ;  /* 0x20000078ff107230 */ /* 0x020fc80000004100 */
        /* <DEDUP_REMOVED lines=13> */
.L_x_11529:
        /* <DEDUP_REMOVED lines=12> */
.L_x_11530:
        /* <DEDUP_REMOVED lines=43> */
.L_x_11528:
[----:B------:R-:W-:Y:S01]  /*1c1b0*/  ISETP.NE.AND P1, PT, R19, 0x1, PT ;  /* 0x000000011300780c */ /* 0x000fe20003f25270 */
[----:B------:R-:W-:Y:S01]  /*1c1c0*/  HFMA2 R18, -RZ, RZ, 0, 1.1920928955078125e-07 ;  /* 0x00000002ff127431 */ /* 0x000fe200000001ff */
[----:B------:R-:W-:Y:S01]  /*1c1d0*/  I2FP.F32.U32 R17, R17 ;  /* 0x0000001100117245 */ /* 0x000fe20000201000 */
[----:B------:R-:W-:-:S04]  /*1c1e0*/  HADD2.F32 R144, -RZ, R120.H1_H1 ;  /* 0x30000078ff907230 */ /* 0x000fc80000004100 */
        /* <DEDUP_REMOVED lines=13> */
.L_x_11532:
        /* <DEDUP_REMOVED lines=12> */
.L_x_11533:
        /* <DEDUP_REMOVED lines=43> */
.L_x_11531:
[----:B------:R-:W-:Y:S01]  /*1c630*/  ISETP.NE.AND P1, PT, R18, 0x1, PT ;  /* 0x000000011200780c */ /* 0x000fe20003f25270 */
[----:B------:R-:W-:Y:S01]  /*1c640*/  IMAD.MOV.U32 R120, RZ, RZ, 0x2 ;  /* 0x00000002ff787424 */ /* 0x000fe200078e00ff */
[----:B------:R-:W-:Y:S02]  /*1c650*/  I2FP.F32.U32 R17, R17 ;  /* 0x0000001100117245 */ /* 0x000fe40000201000 */
[----:B------:R-:W-:-:S03]  /*1c660*/  MOV R19, R0 ;  /* 0x0000000000137202 */ /* 0x000fc60000000f00 */
        /* <DEDUP_REMOVED lines=13> */
.L_x_11535:
        /* <DEDUP_REMOVED lines=12> */
.L_x_11536:
        /* <DEDUP_REMOVED lines=43> */
.L_x_11534:
        /* <DEDUP_REMOVED lines=16> */
.L_x_11538:
        /* <DEDUP_REMOVED lines=12> */
.L_x_11539:
        /* <DEDUP_REMOVED lines=43> */
.L_x_11537:
[----:B------:R-:W-:Y:S01]  /*1cf20*/  ISETP.NE.AND P3, PT, R18, 0x1, PT ;  /* 0x000000011200780c */ /* 0x000fe20003f65270 */
[----:B------:R-:W-:Y:S01]  /*1cf30*/  HADD2.F32 R145, -RZ, R122.H0_H0 ;  /* 0x2000007aff917230 */ /* 0x000fe20000004100 */
        /* <DEDUP_REMOVED lines=14> */
.L_x_11541:
        /* <DEDUP_REMOVED lines=12> */
.L_x_11542:
        /* <DEDUP_REMOVED lines=43> */
.L_x_11540:
        /* <DEDUP_REMOVED lines=16> */
.L_x_11544:
        /* <DEDUP_REMOVED lines=12> */
.L_x_11545:
        /* <DEDUP_REMOVED lines=43> */
.L_x_11543:
        /* <DEDUP_REMOVED lines=16> */
.L_x_11547:
        /* <DEDUP_REMOVED lines=12> */
.L_x_11548:
        /* <DEDUP_REMOVED lines=43> */
.L_x_11546:
[----:B------:R-:W-:Y:S01]  /*1dc70*/  P2R R140, PR, RZ, 0x1 ;  /* 0x00000001ff8c7803 */ /* 0x000fe20000000000 */
[----:B------:R-:W-:Y:S01]  /*1dc80*/  FMUL.FTZ R16, R16, UR5 ;  /* 0x0000000510107c20 */ /* 0x000fe20008410000 */
[----:B------:R-:W-:Y:S01]  /*1dc90*/  I2FP.F32.U32 R19, R120 ;  /* 0x0000007800137245 */ /* 0x000fe20000201000 */
[----:B------:R-:W-:Y:S01]  /*1dca0*/  HADD2.F32 R123, -RZ, R123.H1_H1 ;  /* 0x3000007bff7b7230 */ /* 0x000fe20000004100 */
        /* <DEDUP_REMOVED lines=30> */
.L_x_11524:
[----:B------:R-:W-:Y:S01]  /*1de90*/  ISETP.NE.AND P6, PT, R139, RZ, PT ;  /* 0x000000ff8b00720c */ /* 0x000fe20003fc5270 */
[C---:B------:R-:W-:Y:S01]  /*1dea0*/  IMAD.WIDE.U32 R134, R131.reuse, 0x20, R134 ;  /* 0x0000002083867825 */ /* 0x040fe200078e0086 */
[----:B------:R-:W-:Y:S02]  /*1deb0*/  SEL R139, RZ, 0x1000000, !P5 ;  /* 0x01000000ff8b7807 */ /* 0x000fe40006800000 */
[----:B------:R-:W-:Y:S01]  /*1dec0*/  ISETP.NE.AND P5, PT, R138, RZ, PT ;  /* 0x000000ff8a00720c */ /* 0x000fe20003fa5270 */
[----:B------:R-:W-:Y:S01]  /*1ded0*/  IMAD.WIDE.U32 R132, R131, 0x8, R132 ;  /* 0x0000000883847825 */ /* 0x000fe200078e0084 */
[----:B------:R-:W-:Y:S01]  /*1dee0*/  ISETP.NE.AND P0, PT, R137, RZ, PT ;  /* 0x000000ff8900720c */ /* 0x000fe20003f05270 */
[----:B------:R0:W-:Y:S01]  /*1def0*/  STG.E.128 desc[UR8][R134.64], R16 ;  /* 0x0000001086007986 */ /* 0x0001e2000c101d08 */
[----:B------:R-:W-:Y:S02]  /*1df00*/  SEL R140, RZ, 0x10000, !P4 ;  /* 0x00010000ff8c7807 */ /* 0x000fe40006000000 */
[----:B------:R-:W-:Y:S01]  /*1df10*/  SEL R141, RZ, 0x100, !P3 ;  /* 0x00000100ff8d7807 */ /* 0x000fe20005800000 */
        /* <DEDUP_REMOVED lines=32> */
.L_x_11549:
[----:B01----:R-:W-:Y:S01]  /*1e120*/  FADD.FTZ R132, RZ, R36 ;  /* 0x00000024ff847221 */ /* 0x003fe20000010000 */
[----:B------:R-:W0:Y:S01]  /*1e130*/  S2UR UR5, SR_CgaCtaId ;  /* 0x00000000000579c3 */ /* 0x000e220000008800 */
[C---:B------:R-:W-:Y:S01]  /*1e140*/  ISETP.NE.AND P0, PT, R7.reuse, RZ, PT ;  /* 0x000000ff0700720c */ /* 0x040fe20003f05270 */
[----:B------:R-:W-:Y:S01]  /*1e150*/  UMOV UR4, 0x400 ;  /* 0x0000040000047882 */ /* 0x000fe20000000000 */
[----:B------:R-:W-:Y:S01]  /*1e160*/  FADD.FTZ R133, R132, R37 ;  /* 0x0000002584857221 */ /* 0x000fe20000010000 */
[----:B------:R-:W-:Y:S01]  /*1e170*/  ISETP.GT.U32.AND P1, PT, R7, 0x3, PT ;  /* 0x000000030700780c */ /* 0x000fe20003f24070 */
        /* <DEDUP_REMOVED lines=9> */
[----:B------:R-:W-:Y:S02]  /*1e210*/  HADD2.F32 R145, -RZ, R114.H1_H1 ;  /* 0x30000072ff917230 */ /* 0x000fe40000004100 */
[----:B------:R-:W-:Y:S01]  /*1e220*/  FADD.FTZ R133, R132, R41 ;  /* 0x0000002984857221 */ /* 0x000fe20000010000 */
[----:B------:R-:W-:-:S02]  /*1e230*/  HADD2.F32 R157, -RZ, R108.H0_H0 ;  /* 0x2000006cff9d7230 */ /* 0x000fc40000004100 */
[----:B------:R-:W-:Y:S02]  /*1e240*/  HADD2.F32 R159, -RZ, R80.H0_H0 ;  /* 0x20000050ff9f7230 */ /* 0x000fe40000004100 */
        /* <DEDUP_REMOVED lines=117> */
[----:B------:R-:W0:Y:S04]  /*1e9a0*/  SHFL.BFLY PT, R135, R138, 0x10, 0x1f ;  /* 0x0e001f008a877f89 */ /* 0x000e2800000e0000 */
[----:B------:R-:W1:Y:S01]  /*1e9b0*/  SHFL.DOWN PT, R140, R137, 0x2, 0x1f ;  /* 0x08401f00898c7f89 */ /* 0x000e6200000e0000 */
[----:B0-----:R-:W-:Y:S01]  /*1e9c0*/  FADD.FTZ R135, R138, R135 ;  /* 0x000000878a877221 */ /* 0x001fe20000010000 */
[----:B------:R-:W-:Y:S01]  /*1e9d0*/  @!P1 LEA R138, R7, UR4, 0x3 ;  /* 0x00000004078a9c11 */ /* 0x000fe2000f8e18ff */
[----:B-1----:R-:W-:-:S03]  /*1e9e0*/  IMAD.IADD R141, R140, 0x1, R137 ;  /* 0x000000018c8d7824 */ /* 0x002fc600078e0289 */
[----:B------:R0:W-:Y:S01]  /*1e9f0*/  @!P0 STS.64 [R136+UR4], R134 ;  /* 0x0000008688008988 */ /* 0x0001e20008000a04 */
[----:B------:R-:W-:Y:S01]  /*1ea00*/  I2FP.F32.S32 R140, R140 ;  /* 0x0000008c008c7245 */ /* 0x000fe20000201400 */
[----:B------:R-:W-:Y:S01]  /*1ea10*/  BAR.SYNC.DEFER_BLOCKING 0x0 ;  /* 0x0000000000007b1d */ /* 0x000fe20000010000 */
[----:B------:R-:W-:Y:S02]  /*1ea20*/  I2FP.F32.S32 R143, R141 ;  /* 0x0000008d008f7245 */ /* 0x000fe40000201400 */
[----:B------:R-:W-:-:S03]  /*1ea30*/  ISETP.NE.AND P0, PT, R9, RZ, PT ;  /* 0x000000ff0900720c */ /* 0x000fc60003f05270 */
[----:B------:R-:W1:Y:S01]  /*1ea40*/  MUFU.RCP R144, R143 ;  /* 0x0000008f00907308 */ /* 0x000e620000001000 */
[----:B------:R-:W2:Y:S01]  /*1ea50*/  SHFL.DOWN PT, R136, R141, 0x1, 0x1f ;  /* 0x08201f008d887f89 */ /* 0x000ea200000e0000 */
[----:B0-----:R-:W-:-:S03]  /*1ea60*/  I2FP.F32.U32 R134, R137 ;  /* 0x0000008900867245 */ /* 0x001fc60000201000 */
[----:B------:R-:W0:Y:S01]  /*1ea70*/  @!P1 LDS.64 R132, [R138] ;  /* 0x000000008a849984 */ /* 0x000e220000000a00 */
[----:B------:R-:W-:Y:S02]  /*1ea80*/  PLOP3.LUT P1, PT, PT, PT, UP2, 0x40, 0x4 ;  /* 0x000000000004781c */ /* 0x000fe40003f2e828 */
[-C--:B--2---:R-:W-:Y:S02]  /*1ea90*/  IADD3 R141, PT, PT, R141, R136.reuse, RZ ;  /* 0x000000888d8d7210 */ /* 0x084fe40007ffe0ff */
[----:B------:R-:W-:Y:S02]  /*1eaa0*/  I2FP.F32.S32 R137, R136 ;  /* 0x0000008800897245 */ /* 0x000fe40000201400 */
        /* <DEDUP_REMOVED lines=13> */
[----:B------:R-:W-:Y:S01]  /*1eb80*/  FFMA.FTZ R133, R144, R139, R133 ;  /* 0x0000008b90857223 */ /* 0x000fe20000010085 */
[----:B------:R-:W-:Y:S02]  /*1eb90*/  HADD2.F32 R139, -RZ, R73.H0_H0 ;  /* 0x20000049ff8b7230 */ /* 0x000fe40000004100 */
[----:B------:R-:W-:Y:S02]  /*1eba0*/  HADD2.F32 R144, -RZ, R56.H1_H1 ;  /* 0x30000038ff907230 */ /* 0x000fe40000004100 */
[----:B------:R-:W1:Y:S01]  /*1ebb0*/  SHFL.DOWN PT, R134, R133, 0x1, 0x1f ;  /* 0x08201f0085867f89 */ /* 0x000e6200000e0000 */
[----:B0-----:R-:W-:Y:S01]  /*1ebc0*/  FADD.FTZ R136, R132, -R135 ;  /* 0x8000008784887221 */ /* 0x001fe20000010000 */
[----:B------:R-:W-:-:S03]  /*1ebd0*/  FMUL.FTZ R138, R135, R137 ;  /* 0x00000089878a7220 */ /* 0x000fc60000410000 */
[----:B------:R-:W-:Y:S01]  /*1ebe0*/  FMUL.FTZ R136, R136, R136 ;  /* 0x0000008888887220 */ /* 0x000fe20000410000 */
[----:B------:R-:W-:-:S03]  /*1ebf0*/  FFMA.FTZ R138, R143, R132, R138 ;  /* 0x000000848f8a7223 */ /* 0x000fc6000001008a */
[----:B------:R-:W-:Y:S01]  /*1ec00*/  FMUL.FTZ R136, R143, R136 ;  /* 0x000000888f887220 */ /* 0x000fe20000410000 */
[----:B--2---:R-:W-:Y:S01]  /*1ec10*/  FMUL.FTZ R138, R141, R138 ;  /* 0x0000008a8d8a7220 */ /* 0x004fe20000410000 */
[----:B-1----:R-:W-:Y:S02]  /*1ec20*/  FADD.FTZ R134, R133, R134 ;  /* 0x0000008685867221 */ /* 0x002fe40000010000 */
[----:B------:R-:W-:Y:S02]  /*1ec30*/  FMUL.FTZ R136, R136, R137 ;  /* 0x0000008988887220 */ /* 0x000fe40000410000 */
[----:B------:R-:W0:Y:S01]  /*1ec40*/  SHFL.IDX PT, R143, R138, RZ, 0x1f ;  /* 0x00001fff8a8f7589 */ /* 0x000e2200000e0000 */
[----:B------:R-:W1:Y:S01]  /*1ec50*/  LDC R137, c[0x0][0x448] ;  /* 0x00011200ff897b82 */ /* 0x000e620000000800 */
[----:B------:R-:W-:Y:S01]  /*1ec60*/  FFMA.FTZ R136, R141, R136, R134 ;  /* 0x000000888d887223 */ /* 0x000fe20000010086 */
[----:B------:R-:W-:-:S05]  /*1ec70*/  HADD2.F32 R141, -RZ, R101.H1_H1 ;  /* 0x30000065ff8d7230 */ /* 0x000fca0000004100 */
[----:B------:R-:W1:Y:S01]  /*1ec80*/  SHFL.IDX PT, R136, R136, RZ, 0x1f ;  /* 0x00001fff88887589 */ /* 0x000e6200000e0000 */
[----:B------:R-:W2:Y:S01]  /*1ec90*/  @!P0 LDC.64 R134, c[0x0][0x3c0] ;  /* 0x0000f000ff868b82 */ /* 0x000ea20000000a00 */
[----:B0-----:R-:W-:-:S05]  /*1eca0*/  FMUL.FTZ R132, R143, R143 ;  /* 0x0000008f8f847220 */ /* 0x001fca0000410000 */
[----:B------:R-:W-:Y:S02]  /*1ecb0*/  FSEL R133, R132, RZ, !P1 ;  /* 0x000000ff84857208 */ /* 0x000fe40004800000 */
[----:B------:R-:W-:Y:S01]  /*1ecc0*/  PLOP3.LUT P1, PT, PT, PT, UP2, 0x40, 0x4 ;  /* 0x000000000004781c */ /* 0x000fe20003f2e828 */
[----:B-1----:R-:W-:Y:S01]  /*1ecd0*/  FFMA.FTZ R132, R136, UR22, R137 ;  /* 0x0000001688847c23 */ /* 0x002fe20008010089 */
[----:B------:R-:W-:-:S03]  /*1ece0*/  IMAD.U32 R137, RZ, RZ, UR18 ;  /* 0x00000012ff897e24 */ /* 0x000fc6000f8e00ff */
[----:B------:R-:W-:Y:S01]  /*1ecf0*/  FADD.FTZ R133, R132, R133 ;  /* 0x0000008584857221 */ /* 0x000fe20000010000 */
[----:B------:R-:W-:-:S05]  /*1ed00*/  FSEL R132, R143, RZ, P1 ;  /* 0x000000ff8f847208 */ /* 0x000fca0000800000 */
[----:B------:R-:W0:Y:S01]  /*1ed10*/  MUFU.RSQ R133, R133 ;  /* 0x0000008500857308 */ /* 0x000e220000001400 */
[C---:B------:R-:W-:Y:S01]  /*1ed20*/  FADD.FTZ R140, -R132.reuse, R36 ;  /* 0x00000024848c7221 */ /* 0x040fe20000010100 */
[C---:B------:R-:W-:Y:S01]  /*1ed30*/  FADD.FTZ R142, -R132.reuse, R37 ;  /* 0x00000025848e7221 */ /* 0x040fe20000010100 */
[----:B------:R-:W-:Y:S01]  /*1ed40*/  FADD.FTZ R136, -R132, R39 ;  /* 0x0000002784887221 */ /* 0x000fe20000010100 */
[----:B--2---:R-:W-:-:S04]  /*1ed50*/  @!P0 IMAD.WIDE R36, R137, 0x4, R134 ;  /* 0x0000000489248825 */ /* 0x004fc800078e0286 */
[C---:B------:R-:W-:Y:S01]  /*1ed60*/  FADD.FTZ R138, -R132.reuse, R40 ;  /* 0x00000028848a7221 */ /* 0x040fe20000010100 */
[C---:B------:R-:W-:Y:S01]  /*1ed70*/  FADD.FTZ R40, -R132.reuse, R41 ;  /* 0x0000002984287221 */ /* 0x040fe20000010100 */
[C---:B------:R-:W-:Y:S01]  /*1ed80*/  FADD.FTZ R148, -R132.reuse, R38 ;  /* 0x0000002684947221 */ /* 0x040fe20000010100 */
[----:B------:R-:W-:Y:S02]  /*1ed90*/  HADD2.F32 R39, -RZ, R116.H0_H0 ;  /* 0x20000074ff277230 */ /* 0x000fe40000004100 */
[C---:B------:R-:W-:Y:S01]  /*1eda0*/  FADD.FTZ R38, -R132.reuse, R43 ;  /* 0x0000002b84267221 */ /* 0x040fe20000010100 */
[----:B------:R-:W-:Y:S02]  /*1edb0*/  HADD2.F32 R135, -RZ, R72.H0_H0 ;  /* 0x20000048ff877230 */ /* 0x000fe40000004100 */
[----:B------:R-:W-:Y:S01]  /*1edc0*/  FADD.FTZ R134, -R132, R42 ;  /* 0x0000002a84867221 */ /* 0x000fe20000010100 */
[----:B------:R-:W-:Y:S01]  /*1edd0*/  HADD2.F32 R41, -RZ, R56.H0_H0 ;  /* 0x20000038ff297230 */ /* 0x000fe20000004100 */
[----:B------:R1:W-:Y:S01]  /*1ede0*/  @!P0 STG.E desc[UR8][R36.64], R143 ;  /* 0x0000008f24008986 */ /* 0x0003e2000c101908 */
[----:B------:R-:W-:-:S02]  /*1edf0*/  HADD2.F32 R43, -RZ, R72.H1_H1 ;  /* 0x30000048ff2b7230 */ /* 0x000fc40000004100 */
[C---:B------:R-:W-:Y:S01]  /*1ee00*/  FADD.FTZ R32, -R132.reuse, R32 ;  /* 0x0000002084207221 */ /* 0x040fe20000010100 */
[----:B------:R-:W-:Y:S02]  /*1ee10*/  HADD2.F32 R137, -RZ, R117.H0_H0 ;  /* 0x20000075ff897230 */ /* 0x000fe40000004100 */
[----:B------:R-:W-:Y:S01]  /*1ee20*/  FADD.FTZ R34, -R132, R34 ;  /* 0x0000002284227221 */ /* 0x000fe20000010100 */
[C---:B0-----:R-:W-:Y:S01]  /*1ee30*/  FMUL.FTZ R140, R133.reuse, R140 ;  /* 0x0000008c858c7220 */ /* 0x041fe20000410000 */
[C---:B------:R-:W-:Y:S01]  /*1ee40*/  FMUL.FTZ R142, R133.reuse, R142 ;  /* 0x0000008e858e7220 */ /* 0x040fe20000410000 */
[C---:B------:R-:W-:Y:S01]  /*1ee50*/  FMUL.FTZ R136, R133.reuse, R136 ;  /* 0x0000008885887220 */ /* 0x040fe20000410000 */
[----:B------:R-:W-:Y:S01]  /*1ee60*/  FMUL.FTZ R134, R133, R134 ;  /* 0x0000008685867220 */ /* 0x000fe20000410000 */
[----:B------:R-:W-:Y:S01]  /*1ee70*/  FFMA.FTZ R146, R140, R39, R135 ;  /* 0x000000278c927223 */ /* 0x000fe20000010087 */
[----:B------:R-:W-:Y:S02]  /*1ee80*/  HADD2.F32 R39, -RZ, R100.H0_H0 ;  /* 0x20000064ff277230 */ /* 0x000fe40000004100 */
[----:B------:R-:W-:Y:S01]  /*1ee90*/  FFMA.FTZ R149, R142, R149, R43 ;  /* 0x000000958e957223 */ /* 0x000fe2000001002b */
[----:B-1----:R-:W-:-:S02]  /*1eea0*/  HADD2.F32 R37, -RZ, R101.H0_H0 ;  /* 0x20000065ff257230 */ /* 0x002fc40000004100 */
[C---:B------:R-:W-:Y:S01]  /*1eeb0*/  FMUL.FTZ R36, R133.reuse, R148 ;  /* 0x0000009485247220 */ /* 0x040fe20000410000 */
[C---:B------:R-:W-:Y:S01]  /*1eec0*/  FMUL.FTZ R43, R133.reuse, R138 ;  /* 0x0000008a852b7220 */ /* 0x040fe20000410000 */
[----:B------:R-:W-:Y:S01]  /*1eed0*/  FFMA.FTZ R42, R140, R39, R41 ;  /* 0x000000278c2a7223 */ /* 0x000fe20000010029 */
[----:B------:R-:W-:Y:S02]  /*1eee0*/  HADD2.F32 R39, -RZ, R57.H0_H0 ;  /* 0x20000039ff277230 */ /* 0x000fe40000004100 */
[C---:B------:R-:W-:Y:S01]  /*1eef0*/  FFMA.FTZ R148, R36.reuse, R137, R139 ;  /* 0x0000008924947223 */ /* 0x040fe2000001008b */
[----:B------:R-:W-:Y:S02]  /*1ef00*/  HADD2.F32 R41, -RZ, R73.H1_H1 ;  /* 0x30000049ff297230 */ /* 0x000fe40000004100 */
[----:B------:R-:W-:Y:S01]  /*1ef10*/  FMUL.FTZ R38, R133, R38 ;  /* 0x0000002685267220 */ /* 0x000fe20000410000 */
[----:B------:R-:W-:Y:S02]  /*1ef20*/  HADD2.F32 R140, -RZ, R57.H1_H1 ;  /* 0x30000039ff8c7230 */ /* 0x000fe40000004100 */
[----:B------:R-:W-:Y:S01]  /*1ef30*/  FFMA.FTZ R138, R36, R37, R39 ;  /* 0x00000025248a7223 */ /* 0x000fe20000010027 */
[----:B------:R-:W-:-:S02]  /*1ef40*/  HADD2.F32 R135, -RZ, R100.H1_H1 ;  /* 0x30000064ff877230 */ /* 0x000fc40000004100 */
[C---:B------:R-:W-:Y:S01]  /*1ef50*/  FFMA.FTZ R151, R136.reuse, R151, R41 ;  /* 0x0000009788977223 */ /* 0x040fe20000010029 */
[----:B------:R-:W-:Y:S02]  /*1ef60*/  HADD2.F32 R36, -RZ, R58.H0_H0 ;  /* 0x2000003aff247230 */ /* 0x000fe40000004100 */
[----:B------:R-:W-:Y:S01]  /*1ef70*/  FFMA.FTZ R141, R136, R141, R140 ;  /* 0x0000008d888d7223 */ /* 0x000fe2000001008c */
[----:B------:R-:W-:Y:S02]  /*1ef80*/  HADD2.F32 R140, -RZ, R102.H0_H0 ;  /* 0x20000066ff8c7230 */ /* 0x000fe40000004100 */
[----:B------:R-:W-:Y:S01]  /*1ef90*/  FFMA.FTZ R135, R142, R135, R144 ;  /* 0x000000878e877223 */ /* 0x000fe20000010090 */
[----:B------:R-:W-:Y:S02]  /*1efa0*/  HADD2.F32 R39, -RZ, R119.H0_H0 ;  /* 0x20000077ff277230 */ /* 0x000fe40000004100 */
[----:B------:R-:W-:Y:S01]  /*1efb0*/  FMUL.FTZ R40, R133, R40 ;  /* 0x0000002885287220 */ /* 0x000fe20000410000 */
[----:B------:R-:W-:-:S02]  /*1efc0*/  HADD2.F32 R41, -RZ, R75.H0_H0 ;  /* 0x2000004bff297230 */ /* 0x000fc40000004100 */
[----:B------:R-:W-:Y:S01]  /*1efd0*/  FFMA.FTZ R140, R43, R140, R36 ;  /* 0x0000008c2b8c7223 */ /* 0x000fe20000010024 */
[----:B------:R-:W-:Y:S02]  /*1efe0*/  HADD2.F32 R144, -RZ, R59.H1_H1 ;  /* 0x3000003bff907230 */ /* 0x000fe40000004100 */
[C---:B------:R-:W-:Y:S01]  /*1eff0*/  FMUL.FTZ R36, R133.reuse, R32 ;  /* 0x0000002085247220 */ /* 0x040fe20000410000 */
[----:B------:R-:W-:Y:S01]  /*1f000*/  FADD.FTZ R32, -R132, R33 ;  /* 0x0000002184207221 */ /* 0x000fe20000010100 */
[----:B------:R-:W-:Y:S01]  /*1f010*/  FFMA.FTZ R152, R134, R39, R41 ;  /* 0x0000002786987223 */ /* 0x000fe20000010029 */
[----:B------:R-:W-:Y:S02]  /*1f020*/  HADD2.F32 R39, -RZ, R75.H1_H1 ;  /* 0x3000004bff277230 */ /* 0x000fe40000004100 */
[----:B------:R-:W-:Y:S01]  /*1f030*/  FMUL.FTZ R34, R133, R34 ;  /* 0x0000002285227220 */ /* 0x000fe20000410000 */
[----:B------:R-:W-:Y:S02]  /*1f040*/  HADD2.F32 R41, -RZ, R103.H1_H1 ;  /* 0x30000067ff297230 */ /* 0x000fe40000004100 */
[----:B------:R-:W-:Y:S01]  /*1f050*/  FADD.FTZ R28, -R132, R28 ;  /* 0x0000001c841c7221 */ /* 0x000fe20000010100 */
[----:B------:R-:W-:-:S02]  /*1f060*/  HADD2.F32 R142, -RZ, R74.H0_H0 ;  /* 0x2000004aff8e7230 */ /* 0x000fc40000004100 */
[C---:B------:R-:W-:Y:S01]  /*1f070*/  FFMA.FTZ R155, R38.reuse, R155, R39 ;  /* 0x0000009b269b7223 */ /* 0x040fe20000010027 */
[----:B------:R-:W-:Y:S02]  /*1f080*/  HADD2.F32 R37, -RZ, R74.H1_H1 ;  /* 0x3000004aff257230 */ /* 0x000fe40000004100 */
[----:B------:R-:W-:Y:S01]  /*1f090*/  FFMA.FTZ R144, R38, R41, R144 ;  /* 0x0000002926907223 */ /* 0x000fe20000010090 */
[----:B------:R-:W-:Y:S01]  /*1f0a0*/  FMUL.FTZ R38, R133, R32 ;  /* 0x0000002085267220 */ /* 0x000fe20000410000 */
[----:B------:R-:W-:Y:S01]  /*1f0b0*/  FFMA.FTZ R150, R43, R150, R142 ;  /* 0x000000962b967223 */ /* 0x000fe2000001008e */
[----:B------:R-:W-:Y:S02]  /*1f0c0*/  HADD2.F32 R143, -RZ, R102.H1_H1 ;  /* 0x30000066ff8f7230 */ /* 0x000fe40000004100 */
[----:B------:R-:W-:Y:S01]  /*1f0d0*/  FFMA.FTZ R153, R40, R153, R37 ;  /* 0x0000009928997223 */ /* 0x000fe20000010025 */
[----:B------:R-:W-:Y:S01]  /*1f0e0*/  HADD2.F32 R136, -RZ, R58.H1_H1 ;  /* 0x3000003aff887230 */ /* 0x000fe20000004100 */
[----:B------:R-:W0:Y:S01]  /*1f0f0*/  @!P0 LDC.64 R32, c[0x0][0x3c8] ;  /* 0x0000f200ff208b82 */ /* 0x000e220000000a00 */
[----:B------:R-:W-:-:S02]  /*1f100*/  HADD2.F32 R37, -RZ, R59.H0_H0 ;  /* 0x2000003bff257230 */ /* 0x000fc40000004100 */
[----:B------:R-:W-:Y:S01]  /*1f110*/  FADD.FTZ R154, -R132, R29 ;  /* 0x0000001d849a7221 */ /* 0x000fe20000010100 */
        /* <DEDUP_REMOVED lines=16> */
[----:B------:R-:W-:Y:S02]  /*1f220*/  HADD2.F32 R39, -RZ, R113.H0_H0 ;  /* 0x20000071ff277230 */ /* 0x000fe40000004100 */
[----:B------:R-:W-:Y:S01]  /*1f230*/  FADD.FTZ R24, -R132, R24 ;  /* 0x0000001884187221 */ /* 0x000fe20000010100 */
[----:B------:R-:W-:Y:S02]  /*1f240*/  HADD2.F32 R41, -RZ, R77.H0_H0 ;  /* 0x2000004dff297230 */ /* 0x000fe40000004100 */
[----:B------:R-:W-:Y:S01]  /*1f250*/  FFMA.FTZ R37, R38, R137, R134 ;  /* 0x0000008926257223 */ /* 0x000fe20000010086 */
[----:B------:R-:W-:Y:S01]  /*1f260*/  FADD.FTZ R134, -R132, R35 ;  /* 0x0000002384867221 */ /* 0x000fe20000010100 */
[----:B------:R-:W-:Y:S02]  /*1f270*/  HADD2.F32 R139, -RZ, R113.H1_H1 ;  /* 0x30000071ff8b7230 */ /* 0x000fe40000004100 */
[C---:B------:R-:W-:Y:S01]  /*1f280*/  FMUL.FTZ R24, R133.reuse, R24 ;  /* 0x0000001885187220 */ /* 0x040fe20000410000 */
[----:B------:R-:W-:Y:S01]  /*1f290*/  FFMA.FTZ R136, R34, R39, R41 ;  /* 0x0000002722887223 */ /* 0x000fe20000010029 */
[----:B------:R-:W-:Y:S01]  /*1f2a0*/  HADD2.F32 R35, -RZ, R77.H1_H1 ;  /* 0x3000004dff237230 */ /* 0x000fe20000004100 */
[----:B------:R-:W-:Y:S01]  /*1f2b0*/  MOV R39, UR18 ;  /* 0x0000001200277c02 */ /* 0x000fe20008000f00 */
[----:B------:R-:W-:Y:S01]  /*1f2c0*/  FMUL.FTZ R134, R133, R134 ;  /* 0x0000008685867220 */ /* 0x000fe20000410000 */
[----:B------:R-:W-:-:S02]  /*1f2d0*/  HADD2.F32 R137, -RZ, R97.H0_H0 ;  /* 0x20000061ff897230 */ /* 0x000fc40000004100 */
[----:B------:R-:W-:Y:S01]  /*1f2e0*/  FADD.FTZ R26, -R132, R26 ;  /* 0x0000001a841a7221 */ /* 0x000fe20000010100 */
[----:B------:R-:W-:Y:S02]  /*1f2f0*/  HADD2.F32 R38, -RZ, R61.H0_H0 ;  /* 0x2000003dff267230 */ /* 0x000fe40000004100 */
[----:B------:R-:W-:Y:S01]  /*1f300*/  FFMA.FTZ R139, R134, R139, R35 ;  /* 0x0000008b868b7223 */ /* 0x000fe20000010023 */
[----:B0-----:R-:W-:-:S04]  /*1f310*/  @!P0 IMAD.WIDE R32, R39, 0x4, R32 ;  /* 0x0000000427208825 */ /* 0x001fc800078e0220 */
[C---:B------:R-:W-:Y:S01]  /*1f320*/  FMUL.FTZ R26, R133.reuse, R26 ;  /* 0x0000001a851a7220 */ /* 0x040fe20000410000 */
[----:B------:R-:W-:Y:S01]  /*1f330*/  FADD.FTZ R20, -R132, R20 ;  /* 0x0000001484147221 */ /* 0x000fe20000010100 */
[----:B------:R-:W-:Y:S01]  /*1f340*/  FFMA.FTZ R41, R34, R137, R38 ;  /* 0x0000008922297223 */ /* 0x000fe20000010026 */
[----:B------:R-:W-:Y:S02]  /*1f350*/  HADD2.F32 R35, -RZ, R97.H1_H1 ;  /* 0x30000061ff237230 */ /* 0x000fe40000004100 */
[----:B------:R-:W-:Y:S01]  /*1f360*/  FMUL.FTZ R137, R133, R28 ;  /* 0x0000001c85897220 */ /* 0x000fe20000410000 */
[----:B------:R-:W-:Y:S01]  /*1f370*/  HADD2.F32 R39, -RZ, R61.H1_H1 ;  /* 0x3000003dff277230 */ /* 0x000fe20000004100 */
[----:B------:R0:W-:Y:S01]  /*1f380*/  @!P0 STG.E desc[UR8][R32.64], R133 ;  /* 0x0000008520008986 */ /* 0x0001e2000c101908 */
[----:B------:R-:W-:Y:S02]  /*1f390*/  HADD2.F32 R142, -RZ, R114.H0_H0 ;  /* 0x20000072ff8e7230 */ /* 0x000fe40000004100 */
[----:B------:R-:W-:Y:S01]  /*1f3a0*/  FADD.FTZ R22, -R132, R22 ;  /* 0x0000001684167221 */ /* 0x000fe20000010100 */
[----:B------:R-:W-:-:S02]  /*1f3b0*/  HADD2.F32 R34, -RZ, R78.H0_H0 ;  /* 0x2000004eff227230 */ /* 0x000fc40000004100 */
[----:B------:R-:W-:Y:S01]  /*1f3c0*/  FFMA.FTZ R28, R134, R35, R39 ;  /* 0x00000023861c7223 */ /* 0x000fe20000010027 */
[----:B------:R-:W-:Y:S01]  /*1f3d0*/  HADD2.F32 R134, -RZ, R62.H0_H0 ;  /* 0x2000003eff867230 */ /* 0x000fe20000004100 */
[----:B------:R-:W1:Y:S01]  /*1f3e0*/  LDC.64 R38, c[0x0][0x428] ;  /* 0x00010a00ff267b82 */ /* 0x000e620000000a00 */
[----:B------:R-:W-:Y:S02]  /*1f3f0*/  HADD2.F32 R29, -RZ, R78.H1_H1 ;  /* 0x3000004eff1d7230 */ /* 0x000fe40000004100 */
[----:B------:R-:W-:Y:S01]  /*1f400*/  FFMA.FTZ R142, R137, R142, R34 ;  /* 0x0000008e898e7223 */ /* 0x000fe20000010022 */
[--C-:B------:R-:W-:Y:S02]  /*1f410*/  HADD2.F32 R34, -RZ, R98.reuse.H0_H0 ;  /* 0x20000062ff227230 */ /* 0x100fe40000004100 */
[----:B------:R-:W-:Y:S01]  /*1f420*/  FADD.FTZ R16, -R132, R16 ;  /* 0x0000001084107221 */ /* 0x000fe20000010100 */
[----:B------:R-:W-:Y:S02]  /*1f430*/  HADD2.F32 R35, -RZ, R98.H1_H1 ;  /* 0x30000062ff237230 */ /* 0x000fe40000004100 */
[----:B------:R-:W-:Y:S01]  /*1f440*/  FFMA.FTZ R145, R154, R145, R29 ;  /* 0x000000919a917223 */ /* 0x000fe2000001001d */
[----:B0-----:R-:W-:Y:S01]  /*1f450*/  F2FP.F16.F32.PACK_AB R32, R149, R146 ;  /* 0x000000929520723e */ /* 0x001fe200000000ff */
[----:B------:R-:W-:Y:S01]  /*1f460*/  FFMA.FTZ R137, R137, R34, R134 ;  /* 0x0000002289897223 */ /* 0x000fe20000010086 */
[----:B------:R-:W-:Y:S01]  /*1f470*/  HADD2.F32 R134, -RZ, R62.H1_H1 ;  /* 0x3000003eff867230 */ /* 0x000fe20000004100 */
[----:B------:R-:W-:Y:S01]  /*1f480*/  F2FP.F16.F32.PACK_AB R34, R153, R150 ;  /* 0x000000969922723e */ /* 0x000fe200000000ff */
[----:B------:R-:W-:Y:S01]  /*1f490*/  HADD2.F32 R29, -RZ, R115.H0_H0 ;  /* 0x20000073ff1d7230 */ /* 0x000fe20000004100 */
[----:B------:R-:W-:Y:S01]  /*1f4a0*/  F2FP.F16.F32.PACK_AB R33, R151, R148 ;  /* 0x000000949721723e */ /* 0x000fe200000000ff */
[----:B------:R-:W-:-:S02]  /*1f4b0*/  HADD2.F32 R149, -RZ, R79.H0_H0 ;  /* 0x2000004fff957230 */ /* 0x000fc40000004100 */
[----:B------:R-:W-:Y:S01]  /*1f4c0*/  FFMA.FTZ R134, R154, R35, R134 ;  /* 0x000000239a867223 */ /* 0x000fe20000010086 */
[----:B------:R-:W-:Y:S01]  /*1f4d0*/  F2FP.F16.F32.PACK_AB R35, R155, R152 ;  /* 0x000000989b23723e */ /* 0x000fe200000000ff */
[----:B------:R-:W-:Y:S01]  /*1f4e0*/  FADD.FTZ R146, -R132, R31 ;  /* 0x0000001f84927221 */ /* 0x000fe20000010100 */
[----:B------:R-:W-:Y:S02]  /*1f4f0*/  HADD2.F32 R31, -RZ, R63.H0_H0 ;  /* 0x2000003fff1f7230 */ /* 0x000fe40000004100 */
[----:B------:R-:W-:Y:S01]  /*1f500*/  FFMA.FTZ R148, R30, R29, R149 ;  /* 0x0000001d1e947223 */ /* 0x000fe20000010095 */
[----:B------:R-:W-:Y:S02]  /*1f510*/  HADD2.F32 R29, -RZ, R99.H0_H0 ;  /* 0x20000063ff1d7230 */ /* 0x000fe40000004100 */
[C---:B------:R-:W-:Y:S01]  /*1f520*/  FMUL.FTZ R146, R133.reuse, R146 ;  /* 0x0000009285927220 */ /* 0x040fe20000410000 */
[----:B------:R-:W-:Y:S02]  /*1f530*/  HADD2.F32 R153, -RZ, R115.H1_H1 ;  /* 0x30000073ff997230 */ /* 0x000fe40000004100 */
[----:B------:R-:W-:Y:S01]  /*1f540*/  FMUL.FTZ R16, R133, R16 ;  /* 0x0000001085107220 */ /* 0x000fe20000410000 */
[----:B------:R-:W-:-:S02]  /*1f550*/  HADD2.F32 R149, -RZ, R79.H1_H1 ;  /* 0x3000004fff957230 */ /* 0x000fc40000004100 */
[----:B------:R-:W-:Y:S01]  /*1f560*/  FADD.FTZ R18, -R132, R18 ;  /* 0x0000001284127221 */ /* 0x000fe20000010100 */
[----:B-1----:R-:W-:-:S04]  /*1f570*/  IMAD.WIDE.U32 R150, R128, 0x10, R38 ;  /* 0x0000001080967825 */ /* 0x002fc800078e0026 */
[C---:B------:R-:W-:Y:S01]  /*1f580*/  FADD.FTZ R120, -R132.reuse, R120 ;  /* 0x0000007884787221 */ /* 0x040fe20000010100 */
[----:B------:R-:W-:Y:S01]  /*1f590*/  FADD.FTZ R122, -R132, R122 ;  /* 0x0000007a847a7221 */ /* 0x000fe20000010100 */
[----:B------:R-:W-:Y:S01]  /*1f5a0*/  FFMA.FTZ R153, R146, R153, R149 ;  /* 0x0000009992997223 */ /* 0x000fe20000010095 */
[----:B------:R-:W-:Y:S01]  /*1f5b0*/  HADD2.F32 R149, -RZ, R92.H1_H1 ;  /* 0x3000005cff957230 */ /* 0x000fe20000004100 */
[----:B------:R0:W-:Y:S01]  /*1f5c0*/  STG.E.128 desc[UR8][R150.64], R32 ;  /* 0x0000002096007986 */ /* 0x0001e2000c101d08 */
[----:B------:R-:W-:Y:S02]  /*1f5d0*/  HADD2.F32 R155, -RZ, R99.H1_H1 ;  /* 0x30000063ff9b7230 */ /* 0x000fe40000004100 */
[C---:B------:R-:W-:Y:S01]  /*1f5e0*/  FMUL.FTZ R18, R133.reuse, R18 ;  /* 0x0000001285127220 */ /* 0x040fe20000410000 */
[----:B------:R-:W-:Y:S02]  /*1f5f0*/  HADD2.F32 R152, -RZ, R63.H1_H1 ;  /* 0x3000003fff987230 */ /* 0x000fe40000004100 */
[C---:B------:R-:W-:Y:S01]  /*1f600*/  FMUL.FTZ R120, R133.reuse, R120 ;  /* 0x0000007885787220 */ /* 0x040fe20000410000 */
[----:B------:R-:W-:Y:S01]  /*1f610*/  FMUL.FTZ R122, R133, R122 ;  /* 0x0000007a857a7220 */ /* 0x000fe20000410000 */
[----:B------:R-:W-:Y:S01]  /*1f620*/  IMAD.WIDE.U32 R164, R129, 0x10, R38 ;  /* 0x0000001081a47825 */ /* 0x000fe200078e0026 */
[----:B------:R-:W-:-:S04]  /*1f630*/  UIADD3 UR18, UPT, UPT, UR18, UR16, URZ ;  /* 0x0000001012127290 */ /* 0x000fc8000fffe0ff */
[----:B------:R-:W-:Y:S01]  /*1f640*/  UISETP.GE.AND UP3, UPT, UR18, UR17, UPT ;  /* 0x000000111200728c */ /* 0x000fe2000bf66270 */
[----:B0-----:R-:W-:Y:S01]  /*1f650*/  FFMA.FTZ R151, R30, R29, R31 ;  /* 0x0000001d1e977223 */ /* 0x001fe2000001001f */
[----:B------:R-:W-:Y:S01]  /*1f660*/  FADD.FTZ R30, -R132, R25 ;  /* 0x00000019841e7221 */ /* 0x000fe20000010100 */
[----:B------:R-:W-:Y:S02]  /*1f670*/  HADD2.F32 R25, -RZ, R108.H1_H1 ;  /* 0x3000006cff197230 */ /* 0x000fe40000004100 */
[----:B------:R-:W-:Y:S01]  /*1f680*/  FFMA.FTZ R31, R24, R157, R159 ;  /* 0x0000009d181f7223 */ /* 0x000fe2000001009f */
[----:B------:R-:W-:Y:S02]  /*1f690*/  HADD2.F32 R35, -RZ, R80.H1_H1 ;  /* 0x30000050ff237230 */ /* 0x000fe40000004100 */
[----:B------:R-:W-:Y:S01]  /*1f6a0*/  FMUL.FTZ R30, R133, R30 ;  /* 0x0000001e851e7220 */ /* 0x000fe20000410000 */
[----:B------:R-:W-:Y:S01]  /*1f6b0*/  HADD2.F32 R29, -RZ, R92.H0_H0 ;  /* 0x2000005cff1d7230 */ /* 0x000fe20000004100 */
[----:B------:R-:W0:Y:S01]  /*1f6c0*/  LDC.64 R158, c[0x0][0x430] ;  /* 0x00010c00ff9e7b82 */ /* 0x000e220000000a00 */
[----:B------:R-:W-:-:S02]  /*1f6d0*/  HADD2.F32 R33, -RZ, R64.H0_H0 ;  /* 0x20000040ff217230 */ /* 0x000fc40000004100 */
[----:B------:R-:W-:Y:S01]  /*1f6e0*/  FFMA.FTZ R34, R30, R25, R35 ;  /* 0x000000191e227223 */ /* 0x000fe20000010023 */
[----:B------:R-:W-:Y:S02]  /*1f6f0*/  HADD2.F32 R32, -RZ, R64.H1_H1 ;  /* 0x30000040ff207230 */ /* 0x000fe40000004100 */
[----:B------:R-:W-:Y:S01]  /*1f700*/  FFMA.FTZ R150, R146, R155, R152 ;  /* 0x0000009b92967223 */ /* 0x000fe20000010098 */
[----:B------:R-:W-:Y:S02]  /*1f710*/  HADD2.F32 R25, -RZ, R81.H0_H0 ;  /* 0x20000051ff197230 */ /* 0x000fe40000004100 */
[----:B------:R-:W-:Y:S01]  /*1f720*/  FFMA.FTZ R29, R24, R29, R33 ;  /* 0x0000001d181d7223 */ /* 0x000fe20000010021 */
[----:B------:R-:W-:Y:S02]  /*1f730*/  HADD2.F32 R33, -RZ, R93.H0_H0 ;  /* 0x2000005dff217230 */ /* 0x000fe40000004100 */
[----:B------:R-:W-:Y:S01]  /*1f740*/  FFMA.FTZ R30, R30, R149, R32 ;  /* 0x000000951e1e7223 */ /* 0x000fe20000010020 */
[----:B------:R-:W-:-:S02]  /*1f750*/  HADD2.F32 R149, -RZ, R109.H0_H0 ;  /* 0x2000006dff957230 */ /* 0x000fc40000004100 */
[----:B------:R-:W-:Y:S01]  /*1f760*/  FADD.FTZ R24, -R132, R27 ;  /* 0x0000001b84187221 */ /* 0x000fe20000010100 */
[----:B------:R-:W-:Y:S02]  /*1f770*/  HADD2.F32 R32, -RZ, R65.H0_H0 ;  /* 0x20000041ff207230 */ /* 0x000fe40000004100 */
[----:B------:R-:W-:Y:S01]  /*1f780*/  FMUL.FTZ R35, R133, R20 ;  /* 0x0000001485237220 */ /* 0x000fe20000410000 */
[----:B------:R-:W-:Y:S02]  /*1f790*/  HADD2.F32 R27, -RZ, R81.H1_H1 ;  /* 0x30000051ff1b7230 */ /* 0x000fe40000004100 */
[C---:B------:R-:W-:Y:S01]  /*1f7a0*/  FFMA.FTZ R149, R26.reuse, R149, R25 ;  /* 0x000000951a957223 */ /* 0x040fe20000010019 */
[----:B------:R-:W-:Y:S02]  /*1f7b0*/  HADD2.F32 R25, -RZ, R109.H1_H1 ;  /* 0x3000006dff197230 */ /* 0x000fe40000004100 */
[----:B------:R-:W-:Y:S01]  /*1f7c0*/  FFMA.FTZ R32, R26, R33, R32 ;  /* 0x000000211a207223 */ /* 0x000fe20000010020 */
[----:B------:R-:W-:-:S02]  /*1f7d0*/  HADD2.F32 R33, -RZ, R93.H1_H1 ;  /* 0x3000005dff217230 */ /* 0x000fc40000004100 */
[C---:B------:R-:W-:Y:S01]  /*1f7e0*/  FMUL.FTZ R24, R133.reuse, R24 ;  /* 0x0000001885187220 */ /* 0x040fe20000410000 */
[----:B------:R-:W-:Y:S02]  /*1f7f0*/  HADD2.F32 R26, -RZ, R65.H1_H1 ;  /* 0x30000041ff1a7230 */ /* 0x000fe40000004100 */
[----:B------:R-:W-:Y:S01]  /*1f800*/  FMUL.FTZ R152, R133, R22 ;  /* 0x0000001685987220 */ /* 0x000fe20000410000 */
[----:B------:R-:W-:Y:S02]  /*1f810*/  HADD2.F32 R20, -RZ, R110.H0_H0 ;  /* 0x2000006eff147230 */ /* 0x000fe40000004100 */
[C---:B------:R-:W-:Y:S01]  /*1f820*/  FFMA.FTZ R146, R24.reuse, R25, R27 ;  /* 0x0000001918927223 */ /* 0x040fe2000001001b */
[----:B------:R-:W-:Y:S02]  /*1f830*/  HADD2.F32 R25, -RZ, R66.H0_H0 ;  /* 0x20000042ff197230 */ /* 0x000fe40000004100 */
[----:B------:R-:W-:Y:S01]  /*1f840*/  FFMA.FTZ R33, R24, R33, R26 ;  /* 0x0000002118217223 */ /* 0x000fe2000001001a */
[----:B------:R-:W-:Y:S01]  /*1f850*/  HADD2.F32 R24, -RZ, R82.H0_H0 ;  /* 0x20000052ff187230 */ /* 0x000fe20000004100 */
[----:B------:R-:W-:Y:S01]  /*1f860*/  F2FP.F16.F32.PACK_AB R27, R144, R147 ;  /* 0x00000093901b723e */ /* 0x000fe200000000ff */
[----:B------:R-:W-:-:S02]  /*1f870*/  HADD2.F32 R26, -RZ, R94.H0_H0 ;  /* 0x2000005eff1a7230 */ /* 0x000fc40000004100 */
[----:B------:R-:W-:Y:S02]  /*1f880*/  HADD2.F32 R147, -RZ, R111.H1_H1 ;  /* 0x3000006fff937230 */ /* 0x000fe40000004100 */
[----:B------:R-:W-:Y:S01]  /*1f890*/  FFMA.FTZ R20, R35, R20, R24 ;  /* 0x0000001423147223 */ /* 0x000fe20000010018 */
[----:B------:R-:W-:Y:S01]  /*1f8a0*/  F2FP.F16.F32.PACK_AB R24, R135, R42 ;  /* 0x0000002a8718723e */ /* 0x000fe200000000ff */
[----:B------:R-:W-:Y:S01]  /*1f8b0*/  FFMA.FTZ R35, R35, R26, R25 ;  /* 0x0000001a23237223 */ /* 0x000fe20000010019 */
[----:B------:R-:W-:Y:S01]  /*1f8c0*/  F2FP.F16.F32.PACK_AB R25, R141, R138 ;  /* 0x0000008a8d19723e */ /* 0x000fe200000000ff */
[----:B------:R-:W-:Y:S01]  /*1f8d0*/  FADD.FTZ R138, -R132, R21 ;  /* 0x00000015848a7221 */ /* 0x000fe20000010100 */
[----:B------:R-:W-:Y:S01]  /*1f8e0*/  F2FP.F16.F32.PACK_AB R26, R143, R140 ;  /* 0x0000008c8f1a723e */ /* 0x000fe200000000ff */
[----:B------:R-:W-:Y:S02]  /*1f8f0*/  HADD2.F32 R21, -RZ, R110.H1_H1 ;  /* 0x3000006eff157230 */ /* 0x000fe40000004100 */
[----:B------:R-:W-:-:S02]  /*1f900*/  HADD2.F32 R135, -RZ, R82.H1_H1 ;  /* 0x30000052ff877230 */ /* 0x000fc40000004100 */
[----:B------:R-:W-:Y:S01]  /*1f910*/  FMUL.FTZ R138, R133, R138 ;  /* 0x0000008a858a7220 */ /* 0x000fe20000410000 */
[----:B------:R-:W-:Y:S02]  /*1f920*/  HADD2.F32 R143, -RZ, R94.H1_H1 ;  /* 0x3000005eff8f7230 */ /* 0x000fe40000004100 */
[----:B------:R-:W-:Y:S02]  /*1f930*/  HADD2.F32 R42, -RZ, R66.H1_H1 ;  /* 0x30000042ff2a7230 */ /* 0x000fe40000004100 */
[----:B------:R-:W-:Y:S01]  /*1f940*/  FFMA.FTZ R21, R138, R21, R135 ;  /* 0x000000158a157223 */ /* 0x000fe20000010087 */
[----:B0-----:R-:W-:-:S04]  /*1f950*/  IMAD.WIDE.U32 R140, R128, 0x10, R158 ;  /* 0x00000010808c7825 */ /* 0x001fc800078e009e */
[----:B------:R-:W-:Y:S01]  /*1f960*/  FFMA.FTZ R128, R138, R143, R42 ;  /* 0x0000008f8a807223 */ /* 0x000fe2000001002a */
[----:B------:R-:W-:Y:S01]  /*1f970*/  FADD.FTZ R138, -R132, R23 ;  /* 0x00000017848a7221 */ /* 0x000fe20000010100 */
[----:B------:R-:W-:Y:S01]  /*1f980*/  HADD2.F32 R23, -RZ, R111.H0_H0 ;  /* 0x2000006fff177230 */ /* 0x000fe20000004100 */
[----:B------:R0:W-:Y:S01]  /*1f990*/  STG.E.128 desc[UR8][R140.64], R24 ;  /* 0x000000188c007986 */ /* 0x0001e2000c101d08 */
[----:B------:R-:W-:Y:S02]  /*1f9a0*/  HADD2.F32 R135, -RZ, R83.H0_H0 ;  /* 0x20000053ff877230 */ /* 0x000fe40000004100 */
[----:B------:R-:W-:Y:S01]  /*1f9b0*/  FMUL.FTZ R138, R133, R138 ;  /* 0x0000008a858a7220 */ /* 0x000fe20000410000 */
[----:B------:R-:W-:Y:S02]  /*1f9c0*/  HADD2.F32 R143, -RZ, R95.H0_H0 ;  /* 0x2000005fff8f7230 */ /* 0x000fe40000004100 */
[----:B------:R-:W-:Y:S02]  /*1f9d0*/  HADD2.F32 R42, -RZ, R67.H0_H0 ;  /* 0x20000043ff2a7230 */ /* 0x000fe40000004100 */
[----:B------:R-:W-:Y:S01]  /*1f9e0*/  FFMA.FTZ R22, R152, R23, R135 ;  /* 0x0000001798167223 */ /* 0x000fe20000010087 */
[----:B------:R-:W-:-:S02]  /*1f9f0*/  HADD2.F32 R135, -RZ, R88.H0_H0 ;  /* 0x20000058ff877230 */ /* 0x000fc40000004100 */
[----:B------:R-:W-:Y:S02]  /*1fa00*/  HADD2.F32 R155, -RZ, R83.H1_H1 ;  /* 0x30000053ff9b7230 */ /* 0x000fe40000004100 */
[----:B------:R-:W-:Y:S01]  /*1fa10*/  FFMA.FTZ R152, R152, R143, R42 ;  /* 0x0000008f98987223 */ /* 0x000fe2000001002a */
[----:B------:R-:W-:Y:S02]  /*1fa20*/  HADD2.F32 R42, -RZ, R68.H0_H0 ;  /* 0x20000044ff2a7230 */ /* 0x000fe40000004100 */
[----:B------:R-:W-:Y:S02]  /*1fa30*/  HADD2.F32 R157, -RZ, R95.H1_H1 ;  /* 0x3000005fff9d7230 */ /* 0x000fe40000004100 */
[----:B------:R-:W-:Y:S01]  /*1fa40*/  FFMA.FTZ R23, R138, R147, R155 ;  /* 0x000000938a177223 */ /* 0x000fe2000001009b */
[----:B------:R-:W-:Y:S02]  /*1fa50*/  HADD2.F32 R144, -RZ, R67.H1_H1 ;  /* 0x30000043ff907230 */ /* 0x000fe40000004100 */
[----:B------:R-:W-:Y:S01]  /*1fa60*/  FFMA.FTZ R42, R16, R135, R42 ;  /* 0x00000087102a7223 */ /* 0x000fe2000001002a */
[----:B------:R-:W-:-:S02]  /*1fa70*/  HADD2.F32 R135, -RZ, R88.H1_H1 ;  /* 0x30000058ff877230 */ /* 0x000fc40000004100 */
[----:B0-----:R-:W-:Y:S01]  /*1fa80*/  FADD.FTZ R24, -R132, R17 ;  /* 0x0000001184187221 */ /* 0x001fe20000010100 */
[----:B------:R-:W-:Y:S02]  /*1fa90*/  HADD2.F32 R141, -RZ, R104.H1_H1 ;  /* 0x30000068ff8d7230 */ /* 0x000fe40000004100 */
[----:B------:R-:W-:Y:S01]  /*1faa0*/  FFMA.FTZ R155, R138, R157, R144 ;  /* 0x0000009d8a9b7223 */ /* 0x000fe20000010090 */
[----:B------:R-:W-:Y:S02]  /*1fab0*/  HADD2.F32 R17, -RZ, R84.H1_H1 ;  /* 0x30000054ff117230 */ /* 0x000fe40000004100 */
[----:B------:R-:W-:Y:S01]  /*1fac0*/  FMUL.FTZ R24, R133, R24 ;  /* 0x0000001885187220 */ /* 0x000fe20000410000 */
[----:B------:R-:W-:Y:S01]  /*1fad0*/  HADD2.F32 R25, -RZ, R104.H0_H0 ;  /* 0x20000068ff197230 */ /* 0x000fe20000004100 */
[----:B------:R-:W-:Y:S01]  /*1fae0*/  F2FP.F16.F32.PACK_AB R26, R145, R142 ;  /* 0x0000008e911a723e */ /* 0x000fe200000000ff */
[----:B------:R-:W-:Y:S02]  /*1faf0*/  HADD2.F32 R27, -RZ, R84.H0_H0 ;  /* 0x20000054ff1b7230 */ /* 0x000fe40000004100 */
[----:B------:R-:W-:Y:S01]  /*1fb00*/  FFMA.FTZ R141, R24, R141, R17 ;  /* 0x0000008d188d7223 */ /* 0x000fe20000010011 */
[----:B------:R-:W-:Y:S01]  /*1fb10*/  HADD2.F32 R17, -RZ, R68.H1_H1 ;  /* 0x30000044ff117230 */ /* 0x000fe20000004100 */
[----:B------:R-:W-:Y:S01]  /*1fb20*/  F2FP.F16.F32.PACK_AB R23, R23, R22 ;  /* 0x000000161717723e */ /* 0x000fe200000000ff */
[----:B------:R-:W-:-:S02]  /*1fb30*/  HADD2.F32 R147, -RZ, R105.H0_H0 ;  /* 0x20000069ff937230 */ /* 0x000fc40000004100 */
[----:B------:R-:W-:Y:S01]  /*1fb40*/  FFMA.FTZ R140, R16, R25, R27 ;  /* 0x00000019108c7223 */ /* 0x000fe2000001001b */
[----:B------:R-:W-:Y:S01]  /*1fb50*/  FADD.FTZ R16, -R132, R19 ;  /* 0x0000001384107221 */ /* 0x000fe20000010100 */
[----:B------:R-:W-:Y:S01]  /*1fb60*/  FFMA.FTZ R135, R24, R135, R17 ;  /* 0x0000008718877223 */ /* 0x000fe20000010011 */
[----:B------:R-:W-:Y:S01]  /*1fb70*/  HADD2.F32 R17, -RZ, R89.H0_H0 ;  /* 0x20000059ff117230 */ /* 0x000fe20000004100 */
[----:B------:R-:W-:Y:S01]  /*1fb80*/  F2FP.F16.F32.PACK_AB R24, R43, R40 ;  /* 0x000000282b18723e */ /* 0x000fe200000000ff */
[----:B------:R-:W-:Y:S02]  /*1fb90*/  HADD2.F32 R19, -RZ, R69.H0_H0 ;  /* 0x20000045ff137230 */ /* 0x000fe40000004100 */
[----:B------:R-:W-:Y:S01]  /*1fba0*/  FMUL.FTZ R16, R133, R16 ;  /* 0x0000001085107220 */ /* 0x000fe20000410000 */
[----:B------:R-:W-:Y:S01]  /*1fbb0*/  HADD2.F32 R25, -RZ, R85.H0_H0 ;  /* 0x20000055ff197230 */ /* 0x000fe20000004100 */
[----:B------:R-:W-:Y:S01]  /*1fbc0*/  F2FP.F16.F32.PACK_AB R22, R21, R20 ;  /* 0x000000141516723e */ /* 0x000fe200000000ff */
[----:B------:R-:W-:-:S02]  /*1fbd0*/  HADD2.F32 R143, -RZ, R89.H1_H1 ;  /* 0x30000059ff8f7230 */ /* 0x000fc40000004100 */
[C---:B------:R-:W-:Y:S01]  /*1fbe0*/  FFMA.FTZ R138, R18.reuse, R17, R19 ;  /* 0x00000011128a7223 */ /* 0x040fe20000010013 */
[----:B------:R-:W-:Y:S02]  /*1fbf0*/  HADD2.F32 R17, -RZ, R69.H1_H1 ;  /* 0x30000045ff117230 */ /* 0x000fe40000004100 */
[----:B------:R-:W-:Y:S01]  /*1fc00*/  FFMA.FTZ R147, R18, R147, R25 ;  /* 0x0000009312937223 */ /* 0x000fe20000010019 */
[----:B------:R-:W-:Y:S02]  /*1fc10*/  HADD2.F32 R25, -RZ, R105.H1_H1 ;  /* 0x30000069ff197230 */ /* 0x000fe40000004100 */
[----:B------:R-:W-:Y:S01]  /*1fc20*/  FADD.FTZ R18, -R132, R121 ;  /* 0x0000007984127221 */ /* 0x000fe20000010100 */
[----:B------:R-:W-:Y:S02]  /*1fc30*/  HADD2.F32 R27, -RZ, R85.H1_H1 ;  /* 0x30000055ff1b7230 */ /* 0x000fe40000004100 */
[----:B------:R-:W-:Y:S01]  /*1fc40*/  FFMA.FTZ R143, R16, R143, R17 ;  /* 0x0000008f108f7223 */ /* 0x000fe20000010011 */
[----:B------:R-:W-:-:S02]  /*1fc50*/  HADD2.F32 R17, -RZ, R106.H0_H0 ;  /* 0x2000006aff117230 */ /* 0x000fc40000004100 */
[----:B------:R-:W-:Y:S01]  /*1fc60*/  FMUL.FTZ R18, R133, R18 ;  /* 0x0000001285127220 */ /* 0x000fe20000410000 */
[----:B------:R-:W-:Y:S02]  /*1fc70*/  HADD2.F32 R19, -RZ, R86.H0_H0 ;  /* 0x20000056ff137230 */ /* 0x000fe40000004100 */
[----:B------:R-:W-:Y:S01]  /*1fc80*/  FFMA.FTZ R144, R16, R25, R27 ;  /* 0x0000001910907223 */ /* 0x000fe2000001001b */
[----:B------:R-:W-:Y:S02]  /*1fc90*/  HADD2.F32 R25, -RZ, R90.H0_H0 ;  /* 0x2000005aff197230 */ /* 0x000fe40000004100 */
[----:B------:R-:W-:Y:S01]  /*1fca0*/  FADD.FTZ R132, -R132, R123 ;  /* 0x0000007b84847221 */ /* 0x000fe20000010100 */
        /* <DEDUP_REMOVED lines=12> */
[----:B------:R-:W-:-:S02]  /*1fd70*/  HADD2.F32 R17, -RZ, R87.H0_H0 ;  /* 0x20000057ff117230 */ /* 0x000fc40000004100 */
[----:B------:R-:W-:Y:S01]  /*1fd80*/  FFMA.FTZ R121, R18, R121, R16 ;  /* 0x0000007912797223 */ /* 0x000fe20000010010 */
[----:B------:R-:W-:Y:S01]  /*1fd90*/  HADD2.F32 R19, -RZ, R91.H0_H0 ;  /* 0x2000005bff137230 */ /* 0x000fe20000004100 */
[----:B------:R-:W-:Y:S01]  /*1fda0*/  F2FP.F16.F32.PACK_AB R18, R134, R137 ;  /* 0x000000898612723e */ /* 0x000fe200000000ff */
[----:B------:R-:W-:Y:S02]  /*1fdb0*/  HADD2.F32 R16, -RZ, R71.H0_H0 ;  /* 0x20000047ff107230 */ /* 0x000fe40000004100 */
[C---:B------:R-:W-:Y:S01]  /*1fdc0*/  FFMA.FTZ R123, R122.reuse, R123, R17 ;  /* 0x0000007b7a7b7223 */ /* 0x040fe20000010011 */
[----:B------:R-:W-:Y:S01]  /*1fdd0*/  HADD2.F32 R17, -RZ, R107.H1_H1 ;  /* 0x3000006bff117230 */ /* 0x000fe20000004100 */
[----:B------:R0:W-:Y:S01]  /*1fde0*/  STG.E.128 desc[UR8][R164.64], R24 ;  /* 0x00000018a4007986 */ /* 0x0001e2000c101d08 */
[----:B------:R-:W-:Y:S02]  /*1fdf0*/  HADD2.F32 R43, -RZ, R91.H1_H1 ;  /* 0x3000005bff2b7230 */ /* 0x000fe40000004100 */
[----:B------:R-:W-:Y:S01]  /*1fe00*/  FFMA.FTZ R122, R122, R19, R16 ;  /* 0x000000137a7a7223 */ /* 0x000fe20000010010 */
[----:B------:R-:W-:Y:S01]  /*1fe10*/  HADD2.F32 R19, -RZ, R87.H1_H1 ;  /* 0x30000057ff137230 */ /* 0x000fe20000004100 */
[----:B------:R-:W-:Y:S01]  /*1fe20*/  F2FP.F16.F32.PACK_AB R21, R146, R149 ;  /* 0x000000959215723e */ /* 0x000fe200000000ff */
[----:B------:R-:W-:Y:S01]  /*1fe30*/  HADD2.F32 R16, -RZ, R71.H1_H1 ;  /* 0x30000047ff107230 */ /* 0x000fe20000004100 */
[----:B------:R-:W-:Y:S01]  /*1fe40*/  F2FP.F16.F32.PACK_AB R20, R34, R31 ;  /* 0x0000001f2214723e */ /* 0x000fe200000000ff */
        /* <DEDUP_REMOVED lines=9> */
[----:B------:R-:W-:Y:S01]  /*1fee0*/  F2FP.F16.F32.PACK_AB R28, R141, R140 ;  /* 0x0000008c8d1c723e */ /* 0x000fe200000000ff */
[----:B------:R1:W-:Y:S01]  /*1fef0*/  STG.E.128 desc[UR8][R160.64], R16 ;  /* 0x00000010a0007986 */ /* 0x0003e2000c101d08 */
[----:B0-----:R-:W-:Y:S01]  /*1ff00*/  F2FP.F16.F32.PACK_AB R27, R155, R152 ;  /* 0x000000989b1b723e */ /* 0x001fe200000000ff */
[----:B------:R-:W-:Y:S01]  /*1ff10*/  IMAD.WIDE.U32 R38, R131, 0x10, R38 ;  /* 0x0000001083267825 */ /* 0x000fe200078e0026 */
[----:B------:R-:W-:Y:S01]  /*1ff20*/  F2FP.F16.F32.PACK_AB R26, R128, R35 ;  /* 0x00000023801a723e */ /* 0x000fe200000000ff */
[----:B------:R1:W-:Y:S01]  /*1ff30*/  STG.E.128 desc[UR8][R132.64], R20 ;  /* 0x0000001484007986 */ /* 0x0003e2000c101d08 */
[----:B------:R-:W-:Y:S01]  /*1ff40*/  F2FP.F16.F32.PACK_AB R25, R33, R32 ;  /* 0x000000202119723e */ /* 0x000fe200000000ff */
[----:B------:R-:W-:Y:S01]  /*1ff50*/  IMAD.WIDE.U32 R158, R131, 0x10, R158 ;  /* 0x00000010839e7825 */ /* 0x000fe200078e009e */
[----:B------:R-:W-:-:S02]  /*1ff60*/  F2FP.F16.F32.PACK_AB R24, R30, R29 ;  /* 0x0000001d1e18723e */ /* 0x000fc400000000ff */
[----:B------:R-:W-:Y:S02]  /*1ff70*/  F2FP.F16.F32.PACK_AB R30, R157, R154 ;  /* 0x0000009a9d1e723e */ /* 0x000fe400000000ff */
[----:B------:R-:W-:Y:S01]  /*1ff80*/  F2FP.F16.F32.PACK_AB R29, R144, R147 ;  /* 0x00000093901d723e */ /* 0x000fe200000000ff */
[----:B------:R1:W-:Y:S01]  /*1ff90*/  STG.E.128 desc[UR8][R162.64], R24 ;  /* 0x00000018a2007986 */ /* 0x0003e2000c101d08 */
[----:B------:R-:W-:Y:S02]  /*1ffa0*/  F2FP.F16.F32.PACK_AB R35, R43, R122 ;  /* 0x0000007a2b23723e */ /* 0x000fe400000000ff */
[----:B------:R-:W-:Y:S01]  /*1ffb0*/  F2FP.F16.F32.PACK_AB R34, R121, R120 ;  /* 0x000000787922723e */ /* 0x000fe200000000ff */
[----:B------:R1:W-:Y:S01]  /*1ffc0*/  STG.E.128 desc[UR8][R38.64], R28 ;  /* 0x0000001c26007986 */ /* 0x0003e2000c101d08 */
[----:B------:R-:W-:Y:S02]  /*1ffd0*/  F2FP.F16.F32.PACK_AB R33, R143, R138 ;  /* 0x0000008a8f21723e */ /* 0x000fe400000000ff */
[----:B------:R-:W-:-:S05]  /*1ffe0*/  F2FP.F16.F32.PACK_AB R32, R135, R42 ;  /* 0x0000002a8720723e */ /* 0x000fca00000000ff */
[----:B------:R1:W-:Y:S01]  /*1fff0*/  STG.E.128 desc[UR8][R158.64], R32 ;  /* 0x000000209e007986 */ /* 0x0003e2000c101d08 */
[----:B------:R-:W-:Y:S05]  /*20000*/  BRA.U !UP3, `(.L_x_11550) ;  /* 0xfffffe0d0bc07547 */ /* 0x000fea000b83ffff */
[----:B------:R-:W-:Y:S05]  /*20010*/  EXIT ;  /* 0x000000000000794d */ /* 0x000fea0003800000 */
.L_x_11551:
        /* <DEDUP_REMOVED lines=14> */
.L_x_17993:


//--------------------- .text._ZN10layer_norm31ln_parallel_residual_fwd_kernelINS_13Kernel_traitsI6__halfS2_fS2_fjLj4096ELj1ELj1ELj4ELj16ENS_18Kernel_traits_baseILj4096ES2_S2_fS2_fjLj128EEEEELb1ELb1ELb0EEEvNS_9FwdParamsE --------------------------
	.section	.text._ZN10layer_norm31ln_parallel_residual_fwd_kernelINS_13Kernel_traitsI6__halfS2_fS2_fjLj4096ELj1ELj1ELj4ELj16ENS_18Kernel_traits_baseILj4096ES2_S2_fS2_fjLj128EEEEELb1ELb1ELb0EEEvNS_9FwdParamsE,"ax",@progbits
	.align	128
        .global         _ZN10layer_norm31ln_parallel_residual_fwd_kernelINS_13Kernel_traitsI6__halfS2_fS2_fjLj4096ELj1ELj1ELj4ELj16ENS_18Kernel_traits_baseILj4096ES2_S2_fS2_fjLj128EEEEELb1ELb1ELb0EEEvNS_9FwdParamsE
        .type           _ZN10layer_norm31ln_parallel_residual_fwd_kernelINS_13Kernel_traitsI6__halfS2_fS2_fjLj4096ELj1ELj1ELj4ELj16ENS_18Kernel_traits_baseILj4096ES2_S2_fS2_fjLj128EEEEELb1ELb1ELb0EEEvNS_9FwdParamsE,@function
        .size           _ZN10layer_norm31ln_parallel_residual_fwd_kernelINS_13Kernel_traitsI6__halfS2_fS2_fjLj4096ELj1ELj1ELj4ELj16ENS_18Kernel_traits_baseILj4096ES2_S2_fS2_fjLj128EEEEELb1ELb1ELb0EEEvNS_9FwdParamsE,(.L_x_17994 - _ZN10layer_norm31ln_parallel_residual_fwd_kernelINS_13Kernel_traitsI6__halfS2_fS2_fjLj4096ELj1ELj1ELj4ELj16ENS_18Kernel_traits_baseILj4096ES2_S2_fS2_fjLj128EEEEELb1ELb1ELb0EEEvNS_9FwdParamsE)
        .other          _ZN10layer_norm31ln_parallel_residual_fwd_kernelINS_13Kernel_traitsI6__halfS2_fS2_fjLj4096ELj1ELj1ELj4ELj16ENS_18Kernel_traits_baseILj4096ES2_S2_fS2_fjLj128EEEEELb1ELb1ELb0EEEvNS_9FwdParamsE,@"STO_CUDA_ENTRY STV_DEFAULT"
_ZN10layer_norm31ln_parallel_residual_fwd_kernelINS_13Kernel_traitsI6__halfS2_fS2_fjLj4096ELj1ELj1ELj4ELj16ENS_18Kernel_traits_baseILj4096ES2_S2_fS2_fjLj128EEEEELb1ELb1ELb0EEEvNS_9FwdParamsE:
.text._ZN10layer_norm31ln_parallel_residual_fwd_kernelINS_13Kernel_traitsI6__halfS2_fS2_fjLj4096ELj1ELj1ELj4ELj16ENS_18Kernel_traits_baseILj4096ES2_S2_fS2_fjLj128EEEEELb1ELb1ELb0EEEvNS_9FwdParamsE:
        /* <DEDUP_REMOVED lines=14> */
[----:B------:R-:W1:Y:S03]  /*00e0*/  @P0 LDC R9, c[0x0][0x460] ;  /* 0x00011800ff090b82 */ /* 0x000e660000000800 */
[----:B----4-:R-:W1:Y:S01]  /*00f0*/  @P0 LDG.E.64 R4, desc[UR10][R6.64] ;  /* 0x0000000a06040981 */ /* 0x010e62000c1e1b00 */
[----:B0-----:R-:W-:Y:S01]  /*0100*/  UISETP.NE.U32.AND UP0, UPT, UR4, URZ, UPT ;  /* 0x000000ff0400728c */ /* 0x001fe2000bf05070 */
[----:B------:R-:W-:Y:S03]  /*0110*/  BSSY.RECONVERGENT B0, `(.L_x_11552) ;  /* 0x0000067000007945 */ /* 0x000fe60003800200 */
[----:B------:R-:W0:Y:S01]  /*0120*/  S2UR UR6, SR_CTAID.X ;  /* 0x00000000000679c3 */ /* 0x000e220000002500 */
[----:B-----5:R-:W-:Y:S01]  /*0130*/  SHF.R.S32.HI R0, RZ, 0x1f, R13 ;  /* 0x0000001fff007819 */ /* 0x020fe2000001140d */
[----:B------:R-:W-:-:S03]  /*0140*/  UISETP.NE.AND.EX UP0, UPT, UR5, URZ, UPT, UP0 ;  /* 0x000000ff0500728c */ /* 0x000fc6000bf05300 */
[----:B------:R-:W-:-:S03]  /*0150*/  LEA.HI R0, R0, R13, RZ, 0x3 ;  /* 0x0000000d00007211 */ /* 0x000fc600078f18ff */
[----:B------:R-:W0:Y:S02]  /*0160*/  LDC R15, c[0x0][0x360] ;  /* 0x0000d800ff0f7b82 */ /* 0x000e240000000800 */
[----:B0-----:R-:W-:Y:S01]  /*0170*/  IMAD R100, R15, UR6, R108 ;  /* 0x000000060f647c24 */ /* 0x001fe2000f8e026c */
[----:B--2---:R-:W-:Y:S02]  /*0180*/  @P0 R2UR UR8, R2 ;  /* 0x00000000020802ca */ /* 0x004fe400000e0000 */
[----:B------:R-:W-:Y:S02]  /*0190*/  @P0 R2UR UR9, R3 ;  /* 0x00000000030902ca */ /* 0x000fe400000e0000 */
[C---:B------:R-:W-:Y:S02]  /*01a0*/  LOP3.LUT R2, R108.reuse, 0x1f, RZ, 0xc0, !PT ;  /* 0x0000001f6c027812 */ /* 0x040fe400078ec0ff */
[----:B------:R-:W-:Y:S02]  /*01b0*/  LOP3.LUT R3, R108, 0x60, RZ, 0xc0, !PT ;  /* 0x000000606c037812 */ /* 0x000fe400078ec0ff */
[----:B-1----:R-:W-:-:S02]  /*01c0*/  @P0 IADD3 R6, P1, PT, R4, R9, RZ ;  /* 0x0000000904060210 */ /* 0x002fc40007f3e0ff */
[----:B------:R-:W-:Y:S02]  /*01d0*/  LOP3.LUT R7, R3, R2, RZ, 0xfc, !PT ;  /* 0x0000000203077212 */ /* 0x000fe400078efcff */
[----:B------:R-:W-:Y:S01]  /*01e0*/  SHF.R.S32.HI R4, RZ, 0x3, R0 ;  /* 0x00000003ff047819 */ /* 0x000fe20000011400 */
[----:B------:R-:W-:Y:S01]  /*01f0*/  @P0 IMAD.X R11, RZ, RZ, R5, P1 ;  /* 0x000000ffff0b0224 */ /* 0x000fe200008e0605 */
[----:B------:R-:W-:Y:S01]  /*0200*/  LOP3.LUT R9, R7, 0x7f, RZ, 0x3c, !PT ;  /* 0x0000007f07097812 */ /* 0x000fe200078e3cff */
[----:B------:R-:W-:Y:S02]  /*0210*/  UIADD3 UR20, UPT, UPT, UR8, -0x61c88647, URZ ;  /* 0x9e3779b908147890 */ /* 0x000fe4000fffe0ff */
[----:B------:R-:W-:Y:S01]  /*0220*/  UIADD3 UR21, UPT, UPT, UR9, -0x4498517b, URZ ;  /* 0xbb67ae8509157890 */ /* 0x000fe2000fffe0ff */
[----:B------:R-:W-:Y:S01]  /*0230*/  SHF.R.U64 R99, R6, 0x2, R11 ;  /* 0x0000000206637819 */ /* 0x000fe2000000120b */
[----:B------:R-:W-:Y:S01]  /*0240*/  IMAD.IADD R0, R4, 0x1, R9 ;  /* 0x0000000104007824 */ /* 0x000fe200078e0209 */
[----:B------:R-:W-:Y:S01]  /*0250*/  SHF.R.U32.HI R98, RZ, 0x2, R11 ;  /* 0x00000002ff627819 */ /* 0x000fe2000001160b */
[----:B------:R-:W-:-:S02]  /*0260*/  UIADD3 UR22, UPT, UPT, UR8, 0x3c6ef372, URZ ;  /* 0x3c6ef37208167890 */ /* 0x000fc4000fffe0ff */
[----:B------:R-:W-:Y:S02]  /*0270*/  UIADD3 UR23, UPT, UPT, UR9, 0x76cf5d0a, URZ ;  /* 0x76cf5d0a09177890 */ /* 0x000fe4000fffe0ff */
[----:B------:R-:W-:Y:S02]  /*0280*/  UIADD3 UR24, UPT, UPT, UR8, -0x255992d5, URZ ;  /* 0xdaa66d2b08187890 */ /* 0x000fe4000fffe0ff */
[----:B------:R-:W-:Y:S02]  /*0290*/  UIADD3 UR25, UPT, UPT, UR9, 0x32370b8f, URZ ;  /* 0x32370b8f09197890 */ /* 0x000fe4000fffe0ff */
[----:B------:R-:W-:Y:S02]  /*02a0*/  UIADD3 UR26, UPT, UPT, UR8, 0x78dde6e4, URZ ;  /* 0x78dde6e4081a7890 */ /* 0x000fe4000fffe0ff */
[----:B------:R-:W-:Y:S02]  /*02b0*/  UIADD3 UR27, UPT, UPT, UR9, -0x126145ec, URZ ;  /* 0xed9eba14091b7890 */ /* 0x000fe4000fffe0ff */
[----:B------:R-:W-:-:S02]  /*02c0*/  UIADD3 UR28, UPT, UPT, UR8, 0x1715609d, URZ ;  /* 0x1715609d081c7890 */ /* 0x000fc4000fffe0ff */
[----:B------:R-:W-:Y:S02]  /*02d0*/  UIADD3 UR29, UPT, UPT, UR9, -0x56f99767, URZ ;  /* 0xa9066899091d7890 */ /* 0x000fe4000fffe0ff */
[----:B------:R-:W-:Y:S02]  /*02e0*/  UIADD3 UR30, UPT, UPT, UR8, -0x4ab325aa, URZ ;  /* 0xb54cda56081e7890 */ /* 0x000fe4000fffe0ff */
[----:B------:R-:W-:Y:S02]  /*02f0*/  UIADD3 UR31, UPT, UPT, UR9, 0x646e171e, URZ ;  /* 0x646e171e091f7890 */ /* 0x000fe4000fffe0ff */
[----:B------:R-:W-:Y:S02]  /*0300*/  UIADD3 UR32, UPT, UPT, UR8, 0x5384540f, URZ ;  /* 0x5384540f08207890 */ /* 0x000fe4000fffe0ff */
[----:B------:R-:W-:Y:S02]  /*0310*/  UIADD3 UR33, UPT, UPT, UR9, 0x1fd5c5a3, URZ ;  /* 0x1fd5c5a309217890 */ /* 0x000fe4000fffe0ff */
[----:B------:R-:W-:-:S02]  /*0320*/  UIADD3 UR34, UPT, UPT, UR8, -0xe443238, URZ ;  /* 0xf1bbcdc808227890 */ /* 0x000fc4000fffe0ff */
[----:B------:R-:W-:Y:S02]  /*0330*/  UIADD3 UR35, UPT, UPT, UR9, -0x24c28bd8, URZ ;  /* 0xdb3d742809237890 */ /* 0x000fe4000fffe0ff */
        /* <DEDUP_REMOVED lines=37> */
.L_x_11553:
        /* <DEDUP_REMOVED lines=24> */
[----:B------:R-:W-:Y:S02]  /*0710*/  CS2R R24, SRZ ;  /* 0x0000000000187805 */ /* 0x000fe4000001ff00 */
[----:B------:R-:W-:Y:S01]  /*0720*/  CS2R R16, SRZ ;  /* 0x0000000000107805 */ /* 0x000fe2000001ff00 */
[----:B------:R-:W-:Y:S01]  /*0730*/  @P3 IMAD.MOV.U32 R19, RZ, RZ, RZ ;  /* 0x000000ffff133224 */ /* 0x000fe200078e00ff */
[----:B------:R-:W-:Y:S02]  /*0740*/  @P2 CS2R R42, SRZ ;  /* 0x00000000002a2805 */ /* 0x000fe4000001ff00 */
[----:B------:R-:W-:Y:S01]  /*0750*/  @P2 CS2R R40, SRZ ;  /* 0x0000000000282805 */ /* 0x000fe2000001ff00 */
[----:B------:R-:W-:Y:S01]  /*0760*/  @P0 IMAD.MOV.U32 R27, RZ, RZ, RZ ;  /* 0x000000ffff1b0224 */ /* 0x000fe200078e00ff */
[----:B0-----:R-:W-:-:S07]  /*0770*/  @P1 MOV R35, RZ ;  /* 0x000000ff00231202 */ /* 0x001fce0000000f00 */
.L_x_11554:
[----:B------:R-:W-:Y:S05]  /*0780*/  BSYNC.RECONVERGENT B0 ;  /* 0x0000000000007941 */ /* 0x000fea0003800200 */
.L_x_11552:
[----:B------:R-:W0:Y:S02]  /*0790*/  LDCU UR4, c[0x0][0x384] ;  /* 0x00007080ff0477ac */ /* 0x000e240008000800 */
[----:B0-----:R-:W-:-:S06]  /*07a0*/  UISETP.GE.AND UP0, UPT, UR6, UR4, UPT ;  /* 0x000000040600728c */ /* 0x001fcc000bf06270 */
[----:B------:R-:W-:-:S13]  /*07b0*/  PLOP3.LUT P0, PT, PT, PT, UP0, 0x80, 0x8 ;  /* 0x000000000008781c */ /* 0x000fda0003f0f008 */
[----:B------:R-:W-:Y:S05]  /*07c0*/  @P0 EXIT ;  /* 0x000000000000094d */ /* 0x000fea0003800000 */
[----:B------:R-:W-:Y:S01]  /*07d0*/  IMAD.HI.U32 R5, R100, -0x326172a9, RZ ;  /* 0xcd9e8d5764057827 */ /* 0x000fe200078e00ff */
[----:B------:R-:W-:Y:S01]  /*07e0*/  LOP3.LUT R6, R6, 0x3, RZ, 0xc0, !PT ;  /* 0x0000000306067812 */ /* 0x000fe200078ec0ff */
[----:B------:R-:W0:Y:S02]  /*07f0*/  LDCU UR7, c[0x0][0x408] ;  /* 0x00008100ff0777ac */ /* 0x000e240008000800 */
        /* <DEDUP_REMOVED lines=26> */
[----:B------:R-:W-:-:S03]  /*09a0*/  UPLOP3.LUT UP1, UPT, UPT, UPT, UPT, 0x40, 0x4 ;  /* 0x000000000004789c */ /* 0x000fc60003f2e870 */
        /* <DEDUP_REMOVED lines=23> */
[----:B------:R-:W-:Y:S01]  /*0b20*/  IMAD.HI.U32 R8, R5, -0x326172a9, RZ ;  /* 0xcd9e8d5705087827 */ /* 0x000fe200078e00ff */
[----:B------:R-:W-:-:S03]  /*0b30*/  LOP3.LUT R11, R4, 0x7f, RZ, 0xc0, !PT ;  /* 0x0000007f040b7812 */ /* 0x000fc600078ec0ff */
[----:B------:R-:W-:Y:S01]  /*0b40*/  IMAD R44, R5, -0x326172a9, RZ ;  /* 0xcd9e8d57052c7824 */ /* 0x000fe200078e02ff */
[----:B------:R-:W-:Y:S01]  /*0b50*/  LOP3.LUT R8, R9, UR32, R8, 0x96, !PT ;  /* 0x0000002009087c12 */ /* 0x000fe2000f8e9608 */
[----:B------:R-:W-:Y:S01]  /*0b60*/  IMAD.HI.U32 R5, R10, -0x326172a9, RZ ;  /* 0xcd9e8d570a057827 */ /* 0x000fe200078e00ff */
[----:B------:R-:W-:-:S03]  /*0b70*/  VIADDMNMX R9, R11, -R3, RZ, !PT ;  /* 0x800000030b097246 */ /* 0x000fc600078001ff */
[----:B------:R-:W-:Y:S01]  /*0b80*/  IMAD R2, R2, -0x20, R11 ;  /* 0xffffffe002027824 */ /* 0x000fe200078e020b */
[----:B------:R-:W-:Y:S01]  /*0b90*/  LOP3.LUT R44, R44, UR34, R5, 0x96, !PT ;  /* 0x000000222c2c7c12 */ /* 0x000fe2000f8e9605 */
[----:B------:R-:W-:Y:S01]  /*0ba0*/  IMAD.SHL.U32 R4, R4, 0x2, RZ ;  /* 0x0000000204047824 */ /* 0x000fe200078e00ff */
[----:B------:R-:W-:Y:S01]  /*0bb0*/  VIMNMX R9, PT, PT, R9, 0x20, PT ;  /* 0x0000002009097848 */ /* 0x000fe20003fe0100 */
[----:B------:R-:W-:Y:S01]  /*0bc0*/  IMAD R46, R7, -0x2daee0ad, RZ ;  /* 0xd2511f53072e7824 */ /* 0x000fe200078e02ff */
[----:B------:R-:W-:Y:S01]  /*0bd0*/  VIMNMX R2, PT, PT, RZ, R2, !PT ;  /* 0x00000002ff027248 */ /* 0x000fe20007fe0100 */
[----:B------:R-:W-:Y:S01]  /*0be0*/  IMAD.HI.U32 R3, R8, -0x2daee0ad, RZ ;  /* 0xd2511f5308037827 */ /* 0x000fe200078e00ff */
[----:B------:R-:W-:-:S03]  /*0bf0*/  LOP3.LUT R4, R4, 0xffffff00, RZ, 0xc0, !PT ;  /* 0xffffff0004047812 */ /* 0x000fc600078ec0ff */
[----:B------:R-:W-:Y:S01]  /*0c00*/  IMAD R8, R8, -0x2daee0ad, RZ ;  /* 0xd2511f5308087824 */ /* 0x000fe200078e02ff */
[----:B------:R-:W-:Y:S01]  /*0c10*/  LOP3.LUT R46, R46, UR35, R3, 0x96, !PT ;  /* 0x000000232e2e7c12 */ /* 0x000fe2000f8e9603 */
[----:B------:R-:W-:Y:S01]  /*0c20*/  IMAD.HI.U32 R5, R44, -0x2daee0ad, RZ ;  /* 0xd2511f532c057827 */ /* 0x000fe200078e00ff */
[----:B------:R-:W-:-:S03]  /*0c30*/  VIMNMX R3, PT, PT, R2, 0x20, PT ;  /* 0x0000002002037848 */ /* 0x000fc60003fe0100 */
[----:B------:R-:W-:Y:S01]  /*0c40*/  IMAD R9, R9, 0x8, R4 ;  /* 0x0000000809097824 */ /* 0x000fe200078e0204 */
[----:B------:R-:W-:Y:S01]  /*0c50*/  LEA R2, R3, R4, 0x3 ;  /* 0x0000000403027211 */ /* 0x000fe200078e18ff */
[----:B------:R-:W-:Y:S01]  /*0c60*/  IMAD R10, R10, -0x326172a9, RZ ;  /* 0xcd9e8d570a0a7824 */ /* 0x000fe200078e02ff */
[----:B------:R-:W-:Y:S01]  /*0c70*/  LOP3.LUT R3, R8, UR37, R5, 0x96, !PT ;  /* 0x0000002508037c12 */ /* 0x000fe2000f8e9605 */
[----:B------:R-:W-:Y:S01]  /*0c80*/  IMAD.HI.U32 R7, R46, -0x326172a9, RZ ;  /* 0xcd9e8d572e077827 */ /* 0x000fe200078e00ff */
[----:B------:R-:W-:-:S03]  /*0c90*/  I2FP.F32.U32 R5, R9 ;  /* 0x0000000900057245 */ /* 0x000fc60000201000 */
[----:B------:R-:W-:Y:S01]  /*0ca0*/  IMAD R8, R44, -0x2daee0ad, RZ ;  /* 0xd2511f532c087824 */ /* 0x000fe200078e02ff */
[----:B------:R-:W-:Y:S01]  /*0cb0*/  LOP3.LUT R4, R10, UR36, R7, 0x96, !PT ;  /* 0x000000240a047c12 */ /* 0x000fe2000f8e9607 */
[----:B------:R-:W-:Y:S01]  /*0cc0*/  IMAD.MOV.U32 R7, RZ, RZ, RZ ;  /* 0x000000ffff077224 */ /* 0x000fe200078e00ff */
[----:B------:R-:W0:Y:S01]  /*0cd0*/  MUFU.RCP R5, R5 ;  /* 0x0000000500057308 */ /* 0x000e220000001000 */
[----:B-1234-:R-:W-:-:S07]  /*0ce0*/  IMAD R10, R46, -0x326172a9, RZ ;  /* 0xcd9e8d572e0a7824 */ /* 0x01efce00078e02ff */
.L_x_12062:
[----:B------:R-:W-:Y:S01]  /*0cf0*/  UIMAD UR4, UR6, UR38, URZ ;  /* 0x00000026060472a4 */ /* 0x000fe2000f8e02ff */
[----:B------:R-:W-:Y:S01]  /*0d00*/  ISETP.NE.AND P0, PT, R101, RZ, PT ;  /* 0x000000ff6500720c */ /* 0x000fe20003f05270 */
        /* <DEDUP_REMOVED lines=40> */
.L_x_11560:
        /* <DEDUP_REMOVED lines=13> */
.L_x_11562:
[----:B------:R-:W-:Y:S05]  /*1060*/  BSYNC.RECONVERGENT B2 ;  /* 0x0000000000027941 */ /* 0x000fea0003800200 */
.L_x_11561:
        /* <DEDUP_REMOVED lines=43> */
.L_x_11559:
[----:B------:R-:W-:Y:S05]  /*1320*/  BSYNC.RECONVERGENT B1 ;  /* 0x0000000000017941 */ /* 0x000fea0003800200 */
.L_x_11558:
[----:B------:R-:W0:Y:S01]  /*1330*/  LDC R89, c[0x0][0x404] ;  /* 0x00010100ff597b82 */ /* 0x000e220000000800 */
[----:B------:R-:W-:Y:S01]  /*1340*/  ISETP.NE.AND P2, PT, R57, 0x1, PT ;  /* 0x000000013900780c */ /* 0x000fe20003f45270 */
[----:B------:R-:W-:Y:S01]  /*1350*/  HFMA2 R107, -RZ, RZ, 0.1171875, 0 ;  /* 0x2f800000ff6b7431 */ /* 0x000fe200000001ff */
[----:B------:R-:W-:Y:S01]  /*1360*/  I2FP.F32.U32 R6, R56 ;  /* 0x0000003800067245 */ /* 0x000fe20000201000 */
[----:B------:R-:W-:Y:S01]  /*1370*/  BSSY.RECONVERGENT B1, `(.L_x_11563) ;  /* 0x0000049000017945 */ /* 0x000fe20003800200 */
[----:B-----5:R-:W-:Y:S02]  /*1380*/  HADD2.F32 R106, -RZ, R60.H0_H0 ;  /* 0x2000003cff6a7230 */ /* 0x020fe40000004100 */
[----:B------:R-:W-:Y:S02]  /*1390*/  IMAD.MOV.U32 R56, RZ, RZ, 0x2 ;  /* 0x00000002ff387424 */ /* 0x000fe400078e00ff */
[----:B------:R-:W-:-:S05]  /*13a0*/  FFMA.FTZ R6, R6, R107, 1.1641532182693481445e-10 ;  /* 0x2f00000006067423 */ /* 0x000fca000001006b */
[----:B0-----:R-:W-:Y:S01]  /*13b0*/  FSETP.LE.FTZ.AND P3, PT, R6, R89, PT ;  /* 0x000000590600720b */ /* 0x001fe20003f73000 */
        /* <DEDUP_REMOVED lines=11> */
.L_x_11565:
        /* <DEDUP_REMOVED lines=13> */
.L_x_11567:
[----:B------:R-:W-:Y:S05]  /*1540*/  BSYNC.RECONVERGENT B2 ;  /* 0x0000000000027941 */ /* 0x000fea0003800200 */
.L_x_11566:
        /* <DEDUP_REMOVED lines=43> */
.L_x_11564:
[----:B------:R-:W-:Y:S05]  /*1800*/  BSYNC.RECONVERGENT B1 ;  /* 0x0000000000017941 */ /* 0x000fea0003800200 */
.L_x_11563:
[----:B------:R-:W-:Y:S01]  /*1810*/  ISETP.NE.AND P2, PT, R56, 0x1, PT ;  /* 0x000000013800780c */ /* 0x000fe20003f45270 */
[----:B------:R-:W-:Y:S01]  /*1820*/  BSSY.RECONVERGENT B1, `(.L_x_11568) ;  /* 0x000004a000017945 */ /* 0x000fe20003800200 */
[----:B------:R-:W-:Y:S01]  /*1830*/  I2FP.F32.U32 R6, R6 ;  /* 0x0000000600067245 */ /* 0x000fe20000201000 */
[----:B------:R-:W-:Y:S02]  /*1840*/  HFMA2 R57, -RZ, RZ, 0, 1.1920928955078125e-07 ;  /* 0x00000002ff397431 */ /* 0x000fe400000001ff */
[----:B------:R-:W-:Y:S02]  /*1850*/  HADD2.F32 R109, -RZ, R60.H1_H1 ;  /* 0x3000003cff6d7230 */ /* 0x000fe40000004100 */
[----:B------:R-:W-:-:S05]  /*1860*/  FFMA.FTZ R6, R6, R107, 1.1641532182693481445e-10 ;  /* 0x2f00000006067423 */ /* 0x000fca000001006b */
[----:B------:R-:W-:Y:S01]  /*1870*/  FSETP.LE.FTZ.AND P3, PT, R6, R89, PT ;  /* 0x000000590600720b */ /* 0x000fe20003f73000 */
        /* <DEDUP_REMOVED lines=11> */
.L_x_11570:
        /* <DEDUP_REMOVED lines=13> */
.L_x_11572:
[----:B------:R-:W-:Y:S05]  /*1a00*/  BSYNC.RECONVERGENT B2 ;  /* 0x0000000000027941 */ /* 0x000fea0003800200 */
.L_x_11571:
        /* <DEDUP_REMOVED lines=43> */
.L_x_11569:
[----:B------:R-:W-:Y:S05]  /*1cc0*/  BSYNC.RECONVERGENT B1 ;  /* 0x0000000000017941 */ /* 0x000fea0003800200 */
.L_x_11568:
[----:B------:R-:W-:Y:S01]  /*1cd0*/  ISETP.NE.AND P2, PT, R57, 0x1, PT ;  /* 0x000000013900780c */ /* 0x000fe20003f45270 */
[----:B------:R-:W-:Y:S01]  /*1ce0*/  BSSY.RECONVERGENT B1, `(.L_x_11573) ;  /* 0x000004a000017945 */ /* 0x000fe20003800200 */
[----:B------:R-:W-:Y:S01]  /*1cf0*/  I2FP.F32.U32 R6, R6 ;  /* 0x0000000600067245 */ /* 0x000fe20000201000 */
[----:B------:R-:W-:Y:S02]  /*1d00*/  HADD2.F32 R108, -RZ, R61.H0_H0 ;  /* 0x2000003dff6c7230 */ /* 0x000fe40000004100 */
[----:B------:R-:W-:Y:S02]  /*1d10*/  IMAD.MOV.U32 R56, RZ, RZ, 0x2 ;  /* 0x00000002ff387424 */ /* 0x000fe400078e00ff */
[----:B------:R-:W-:-:S05]  /*1d20*/  FFMA.FTZ R6, R6, R107, 1.1641532182693481445e-10 ;  /* 0x2f00000006067423 */ /* 0x000fca000001006b */
[----:B------:R-:W-:Y:S02]  /*1d30*/  FSETP.LE.FTZ.AND P3, PT, R6, R89, PT ;  /* 0x000000590600720b */ /* 0x000fe40003f73000 */
        /* <DEDUP_REMOVED lines=11> */
.L_x_11575:
        /* <DEDUP_REMOVED lines=13> */
.L_x_11577:
[----:B------:R-:W-:Y:S05]  /*1ec0*/  BSYNC.RECONVERGENT B2 ;  /* 0x0000000000027941 */ /* 0x000fea0003800200 */
.L_x_11576:
        /* <DEDUP_REMOVED lines=43> */
.L_x_11574:
[----:B------:R-:W-:Y:S05]  /*2180*/  BSYNC.RECONVERGENT B1 ;  /* 0x0000000000017941 */ /* 0x000fea0003800200 */
.L_x_11573:
[----:B------:R-:W-:Y:S01]  /*2190*/  ISETP.NE.AND P2, PT, R56, 0x1, PT ;  /* 0x000000013800780c */ /* 0x000fe20003f45270 */
[----:B------:R-:W-:Y:S01]  /*21a0*/  BSSY.RECONVERGENT B1, `(.L_x_11578) ;  /* 0x000004a000017945 */ /* 0x000fe20003800200 */
[----:B------:R-:W-:Y:S01]  /*21b0*/  I2FP.F32.U32 R6, R6 ;  /* 0x0000000600067245 */ /* 0x000fe20000201000 */
[----:B------:R-:W-:Y:S02]  /*21c0*/  HADD2.F32 R110, -RZ, R61.H1_H1 ;  /* 0x3000003dff6e7230 */ /* 0x000fe40000004100 */
[----:B------:R-:W-:Y:S02]  /*21d0*/  IMAD.MOV.U32 R58, RZ, RZ, 0x2 ;  /* 0x00000002ff3a7424 */ /* 0x000fe400078e00ff */
        /* <DEDUP_REMOVED lines=13> */
.L_x_11580:
        /* <DEDUP_REMOVED lines=13> */
.L_x_11582:
[----:B------:R-:W-:Y:S05]  /*2380*/  BSYNC.RECONVERGENT B2 ;  /* 0x0000000000027941 */ /* 0x000fea0003800200 */
.L_x_11581:
        /* <DEDUP_REMOVED lines=43> */
.L_x_11579:
[----:B------:R-:W-:Y:S05]  /*2640*/  BSYNC.RECONVERGENT B1 ;  /* 0x0000000000017941 */ /* 0x000fea0003800200 */
.L_x_11578:
        /* <DEDUP_REMOVED lines=17> */
.L_x_11585:
        /* <DEDUP_REMOVED lines=13> */
.L_x_11587:
[----:B------:R-:W-:Y:S05]  /*2830*/  BSYNC.RECONVERGENT B2 ;  /* 0x0000000000027941 */ /* 0x000fea0003800200 */
.L_x_11586:
        /* <DEDUP_REMOVED lines=43> */
.L_x_11584:
[----:B------:R-:W-:Y:S05]  /*2af0*/  BSYNC.RECONVERGENT B1 ;  /* 0x0000000000017941 */ /* 0x000fea0003800200 */
.L_x_11583:
        /* <DEDUP_REMOVED lines=17> */
.L_x_11590:
        /* <DEDUP_REMOVED lines=13> */
.L_x_11592:
[----:B------:R-:W-:Y:S05]  /*2ce0*/  BSYNC.RECONVERGENT B2 ;  /* 0x0000000000027941 */ /* 0x000fea0003800200 */
.L_x_11591:
        /* <DEDUP_REMOVED lines=43> */
.L_x_11589:
[----:B------:R-:W-:Y:S05]  /*2fa0*/  BSYNC.RECONVERGENT B1 ;  /* 0x0000000000017941 */ /* 0x000fea0003800200 */
.L_x_11588:
[----:B------:R-:W-:Y:S01]  /*2fb0*/  ISETP.NE.AND P5, PT, R58, 0x1, PT ;  /* 0x000000013a00780c */ /* 0x000fe20003fa5270 */
[----:B------:R-:W-:Y:S01]  /*2fc0*/  BSSY.RECONVERGENT B1, `(.L_x_11593) ;  /* 0x0000049000017945 */ /* 0x000fe20003800200 */
[----:B------:R-:W-:Y:S01]  /*2fd0*/  I2FP.F32.U32 R6, R57 ;  /* 0x0000003900067245 */ /* 0x000fe20000201000 */
[----:B------:R-:W-:Y:S02]  /*2fe0*/  HADD2.F32 R112, -RZ, R63.H0_H0 ;  /* 0x2000003fff707230 */ /* 0x000fe40000004100 */
[----:B------:R-:W-:Y:S02]  /*2ff0*/  IMAD.MOV.U32 R57, RZ, RZ, R10 ;  /* 0x000000ffff397224 */ /* 0x000fe400078e000a */
        /* <DEDUP_REMOVED lines=12> */
.L_x_11595:
        /* <DEDUP_REMOVED lines=13> */
.L_x_11597:
[----:B------:R-:W-:Y:S05]  /*3190*/  BSYNC.RECONVERGENT B2 ;  /* 0x0000000000027941 */ /* 0x000fea0003800200 */
.L_x_11596:
        /* <DEDUP_REMOVED lines=43> */
.L_x_11594:
[----:B------:R-:W-:Y:S05]  /*3450*/  BSYNC.RECONVERGENT B1 ;  /* 0x0000000000017941 */ /* 0x000fea0003800200 */
.L_x_11593:
[----:B------:R-:W-:Y:S01]  /*3460*/  I2FP.F32.U32 R56, R57 ;  /* 0x0000003900387245 */ /* 0x000fe20000201000 */
[----:B------:R-:W-:Y:S01]  /*3470*/  FMUL.FTZ R106, R106, UR7 ;  /* 0x000000076a6a7c20 */ /* 0x000fe20008410000 */
[----:B------:R-:W-:Y:S01]  /*3480*/  P2R R58, PR, RZ, 0x2 ;  /* 0x00000002ff3a7803 */ /* 0x000fe20000000000 */
[----:B------:R-:W-:Y:S01]  /*3490*/  FMUL.FTZ R109, R109, UR7 ;  /* 0x000000076d6d7c20 */ /* 0x000fe20008410000 */
[----:B------:R-:W-:Y:S01]  /*34a0*/  ISETP.NE.AND P1, PT, R8, RZ, PT ;  /* 0x000000ff0800720c */ /* 0x000fe20003f25270 */
[----:B------:R-:W-:Y:S01]  /*34b0*/  HADD2.F32 R63, -RZ, R63.H1_H1 ;  /* 0x3000003fff3f7230 */ /* 0x000fe20000004100 */
[----:B------:R-:W-:Y:S01]  /*34c0*/  P2R R59, PR, RZ, 0x1 ;  /* 0x00000001ff3b7803 */ /* 0x000fe20000000000 */
[----:B------:R-:W-:Y:S01]  /*34d0*/  FFMA.FTZ R104, R56, R107, 1.1641532182693481445e-10 ;  /* 0x2f00000038687423 */ /* 0x000fe2000001006b */
[----:B------:R-:W-:Y:S01]  /*34e0*/  ISETP.NE.AND P0, PT, R90, RZ, PT ;  /* 0x000000ff5a00720c */ /* 0x000fe20003f05270 */
[----:B------:R-:W-:Y:S01]  /*34f0*/  FMUL.FTZ R110, R110, UR7 ;  /* 0x000000076e6e7c20 */ /* 0x000fe20008410000 */
[----:B------:R-:W-:Y:S01]  /*3500*/  ISETP.NE.AND P5, PT, R103, RZ, PT ;  /* 0x000000ff6700720c */ /* 0x000fe20003fa5270 */
        /* <DEDUP_REMOVED lines=27> */
.L_x_11557:
        /* <DEDUP_REMOVED lines=16> */
.L_x_11601:
        /* <DEDUP_REMOVED lines=13> */
.L_x_11603:
[----:B------:R-:W-:Y:S05]  /*3890*/  BSYNC.RECONVERGENT B2 ;  /* 0x0000000000027941 */ /* 0x000fea0003800200 */
.L_x_11602:
        /* <DEDUP_REMOVED lines=42> */
.L_x_11600:
[----:B------:R-:W-:Y:S05]  /*3b40*/  BSYNC.RECONVERGENT B1 ;  /* 0x0000000000017941 */ /* 0x000fea0003800200 */
.L_x_11599:
[----:B------:R-:W0:Y:S01]  /*3b50*/  LDC R89, c[0x0][0x404] ;  /* 0x00010100ff597b82 */ /* 0x000e220000000800 */
[----:B------:R-:W-:Y:S01]  /*3b60*/  I2FP.F32.U32 R9, R9 ;  /* 0x0000000900097245 */ /* 0x000fe20000201000 */
[----:B------:R-:W-:Y:S01]  /*3b70*/  IMAD.MOV.U32 R112, RZ, RZ, 0x2f800000 ;  /* 0x2f800000ff707424 */ /* 0x000fe200078e00ff */
[----:B------:R-:W-:Y:S01]  /*3b80*/  ISETP.NE.AND P2, PT, R11, 0x1, PT ;  /* 0x000000010b00780c */ /* 0x000fe20003f45270 */
[----:B------:R-:W-:Y:S01]  /*3b90*/  BSSY.RECONVERGENT B1, `(.L_x_11604) ;  /* 0x000004b000017945 */ /* 0x000fe20003800200 */
[----:B------:R-:W-:Y:S02]  /*3ba0*/  IMAD.MOV.U32 R57, RZ, RZ, 0x2 ;  /* 0x00000002ff397424 */ /* 0x000fe400078e00ff */
[----:B------:R-:W-:Y:S01]  /*3bb0*/  FFMA.FTZ R6, R9, R112, 1.1641532182693481445e-10 ;  /* 0x2f00000009067423 */ /* 0x000fe20000010070 */
[----:B------:R-:W-:Y:S01]  /*3bc0*/  MOV R9, R10 ;  /* 0x0000000a00097202 */ /* 0x000fe20000000f00 */
[----:B------:R-:W1:Y:S03]  /*3bd0*/  LDC R97, c[0x0][0x408] ;  /* 0x00010200ff617b82 */ /* 0x000e660000000800 */
[----:B0-----:R-:W-:Y:S01]  /*3be0*/  FSETP.LE.FTZ.AND P4, PT, R6, R89, PT ;  /* 0x000000590600720b */ /* 0x001fe20003f93000 */
[----:B-----5:R-:W-:-:S03]  /*3bf0*/  HADD2.F32 R6, -RZ, R60.H0_H0 ;  /* 0x2000003cff067230 */ /* 0x020fc60000004100 */
[----:B------:R-:W-:Y:S02]  /*3c00*/  P2R R8, PR, RZ, 0x10 ;  /* 0x00000010ff087803 */ /* 0x000fe40000000000 */
[----:B-1----:R-:W-:Y:S01]  /*3c10*/  FMUL.FTZ R6, R97, R6 ;  /* 0x0000000661067220 */ /* 0x002fe20000410000 */
        /* <DEDUP_REMOVED lines=9> */
.L_x_11606:
        /* <DEDUP_REMOVED lines=13> */
.L_x_11608:
[----:B------:R-:W-:Y:S05]  /*3d80*/  BSYNC.RECONVERGENT B2 ;  /* 0x0000000000027941 */ /* 0x000fea0003800200 */
.L_x_11607:
        /* <DEDUP_REMOVED lines=43> */
.L_x_11605:
[----:B------:R-:W-:Y:S05]  /*4040*/  BSYNC.RECONVERGENT B1 ;  /* 0x0000000000017941 */ /* 0x000fea0003800200 */
.L_x_11604:
[----:B------:R-:W-:Y:S01]  /*4050*/  I2FP.F32.U32 R9, R9 ;  /* 0x0000000900097245 */ /* 0x000fe20000201000 */
[----:B------:R-:W-:Y:S01]  /*4060*/  HADD2.F32 R58, -RZ, R44.H0_H0 ;  /* 0x2000002cff3a7230 */ /* 0x000fe20000004100 */
[----:B------:R-:W-:Y:S01]  /*4070*/  ISETP.NE.AND P3, PT, R57, 0x1, PT ;  /* 0x000000013900780c */ /* 0x000fe20003f65270 */
[----:B------:R-:W-:Y:S01]  /*4080*/  BSSY.RECONVERGENT B1, `(.L_x_11609) ;  /* 0x000004d000017945 */ /* 0x000fe20003800200 */
[----:B------:R-:W-:Y:S01]  /*4090*/  FSEL R11, R6, RZ, P4 ;  /* 0x000000ff060b7208 */ /* 0x000fe20002000000 */
[----:B------:R-:W-:Y:S01]  /*40a0*/  FFMA.FTZ R56, R9, R112, 1.1641532182693481445e-10 ;  /* 0x2f00000009387423 */ /* 0x000fe20000010070 */
[----:B------:R-:W-:Y:S01]  /*40b0*/  FMUL.FTZ R58, R58, R97 ;  /* 0x000000613a3a7220 */ /* 0x000fe20000410000 */
[----:B------:R-:W-:-:S03]  /*40c0*/  IMAD.MOV.U32 R6, RZ, RZ, R10 ;  /* 0x000000ffff067224 */ /* 0x000fc600078e000a */
[----:B------:R-:W-:-:S04]  /*40d0*/  FSETP.GTU.FTZ.AND P2, PT, R56, R89, PT ;  /* 0x000000593800720b */ /* 0x000fc80003f5c000 */
        /* <DEDUP_REMOVED lines=14> */
.L_x_11611:
        /* <DEDUP_REMOVED lines=13> */
.L_x_11613:
[----:B------:R-:W-:Y:S05]  /*4290*/  BSYNC.RECONVERGENT B2 ;  /* 0x0000000000027941 */ /* 0x000fea0003800200 */
.L_x_11612:
        /* <DEDUP_REMOVED lines=43> */
.L_x_11610:
[----:B------:R-:W-:Y:S05]  /*4550*/  BSYNC.RECONVERGENT B1 ;  /* 0x0000000000017941 */ /* 0x000fea0003800200 */
.L_x_11609:
[----:B------:R-:W-:Y:S01]  /*4560*/  I2FP.F32.U32 R11, R6 ;  /* 0x00000006000b7245 */ /* 0x000fe20000201000 */
[----:B------:R-:W-:Y:S01]  /*4570*/  BSSY.RECONVERGENT B1, `(.L_x_11614) ;  /* 0x000004a000017945 */ /* 0x000fe20003800200 */
[----:B------:R-:W-:Y:S01]  /*4580*/  ISETP.NE.AND P2, PT, R58, 0x1, PT ;  /* 0x000000013a00780c */ /* 0x000fe20003f45270 */
[----:B------:R-:W-:Y:S02]  /*4590*/  HFMA2 R59, -RZ, RZ, 0, 1.1920928955078125e-07 ;  /* 0x00000002ff3b7431 */ /* 0x000fe400000001ff */
[----:B------:R-:W-:Y:S01]  /*45a0*/  FFMA.FTZ R6, R11, R112, 1.1641532182693481445e-10 ;  /* 0x2f0000000b067423 */ /* 0x000fe20000010070 */
[----:B------:R-:W-:-:S04]  /*45b0*/  IMAD.MOV.U32 R11, RZ, RZ, R10 ;  /* 0x000000ffff0b7224 */ /* 0x000fc800078e000a */
[----:B------:R-:W-:Y:S01]  /*45c0*/  FSETP.LE.FTZ.AND P4, PT, R6, R89, PT ;  /* 0x000000590600720b */ /* 0x000fe20003f93000 */
[----:B------:R-:W-:-:S03]  /*45d0*/  HADD2.F32 R6, -RZ, R60.H1_H1 ;  /* 0x3000003cff067230 */ /* 0x000fc60000004100 */
[----:B------:R-:W-:Y:S02]  /*45e0*/  P2R R90, PR, RZ, 0x10 ;  /* 0x00000010ff5a7803 */ /* 0x000fe40000000000 */
[----:B------:R-:W-:Y:S01]  /*45f0*/  FMUL.FTZ R6, R97, R6 ;  /* 0x0000000661067220 */ /* 0x000fe20000410000 */
        /* <DEDUP_REMOVED lines=9> */
.L_x_11616:
        /* <DEDUP_REMOVED lines=13> */
.L_x_11618:
[----:B------:R-:W-:Y:S05]  /*4760*/  BSYNC.RECONVERGENT B2 ;  /* 0x0000000000027941 */ /* 0x000fea0003800200 */
.L_x_11617:
        /* <DEDUP_REMOVED lines=42> */
.L_x_11615:
[----:B------:R-:W-:Y:S05]  /*4a10*/  BSYNC.RECONVERGENT B1 ;  /* 0x0000000000017941 */ /* 0x000fea0003800200 */
.L_x_11614:
[----:B------:R-:W-:Y:S01]  /*4a20*/  I2FP.F32.U32 R11, R11 ;  /* 0x0000000b000b7245 */ /* 0x000fe20000201000 */
[----:B------:R-:W-:Y:S01]  /*4a30*/  HADD2.F32 R60, -RZ, R44.H1_H1 ;  /* 0x3000002cff3c7230 */ /* 0x000fe20000004100 */
        /* <DEDUP_REMOVED lines=21> */
.L_x_11621:
        /* <DEDUP_REMOVED lines=13> */
.L_x_11623:
[----:B------:R-:W-:Y:S05]  /*4c60*/  BSYNC.RECONVERGENT B2 ;  /* 0x0000000000027941 */ /* 0x000fea0003800200 */
.L_x_11622:
        /* <DEDUP_REMOVED lines=43> */
.L_x_11620:
[----:B------:R-:W-:Y:S05]  /*4f20*/  BSYNC.RECONVERGENT B1 ;  /* 0x0000000000017941 */ /* 0x000fea0003800200 */
.L_x_11619:
[----:B------:R-:W-:Y:S01]  /*4f30*/  I2FP.F32.U32 R59, R6 ;  /* 0x00000006003b7245 */ /* 0x000fe20000201000 */
[----:B------:R-:W-:Y:S01]  /*4f40*/  BSSY.RECONVERGENT B1, `(.L_x_11624) ;  /* 0x000004b000017945 */ /* 0x000fe20003800200 */
[----:B------:R-:W-:Y:S01]  /*4f50*/  ISETP.NE.AND P2, PT, R60, 0x1, PT ;  /* 0x000000013c00780c */ /* 0x000fe20003f45270 */
[----:B------:R-:W-:Y:S02]  /*4f60*/  HFMA2 R93, -RZ, RZ, 0, 1.1920928955078125e-07 ;  /* 0x00000002ff5d7431 */ /* 0x000fe400000001ff */
[----:B------:R-:W-:Y:S02]  /*4f70*/  IMAD.MOV.U32 R58, RZ, RZ, R10 ;  /* 0x000000ffff3a7224 */ /* 0x000fe400078e000a */
[----:B------:R-:W-:-:S05]  /*4f80*/  FFMA.FTZ R6, R59, R112, 1.1641532182693481445e-10 ;  /* 0x2f0000003b067423 */ /* 0x000fca0000010070 */
[----:B------:R-:W-:Y:S01]  /*4f90*/  FSETP.LE.FTZ.AND P4, PT, R6, R89, PT ;  /* 0x000000590600720b */ /* 0x000fe20003f93000 */
[----:B------:R-:W-:-:S03]  /*4fa0*/  HADD2.F32 R6, -RZ, R61.H0_H0 ;  /* 0x2000003dff067230 */ /* 0x000fc60000004100 */
        /* <DEDUP_REMOVED lines=11> */
.L_x_11626:
        /* <DEDUP_REMOVED lines=13> */
.L_x_11628:
[----:B------:R-:W-:Y:S05]  /*5130*/  BSYNC.RECONVERGENT B2 ;  /* 0x0000000000027941 */ /* 0x000fea0003800200 */
.L_x_11627:
        /* <DEDUP_REMOVED lines=43> */
.L_x_11625:
[----:B------:R-:W-:Y:S05]  /*53f0*/  BSYNC.RECONVERGENT B1 ;  /* 0x0000000000017941 */ /* 0x000fea0003800200 */
.L_x_11624:
[----:B------:R-:W-:Y:S01]  /*5400*/  I2FP.F32.U32 R59, R58 ;  /* 0x0000003a003b7245 */ /* 0x000fe20000201000 */
[----:B------:R-:W-:Y:S01]  /*5410*/  HADD2.F32 R60, -RZ, R45.H0_H0 ;  /* 0x2000002dff3c7230 */ /* 0x000fe20000004100 */
[----:B------:R-:W-:Y:S01]  /*5420*/  BSSY.RECONVERGENT B1, `(.L_x_11629) ;  /* 0x000004e000017945 */ /* 0x000fe20003800200 */
[----:B------:R-:W-:Y:S02]  /*5430*/  IMAD.MOV.U32 R94, RZ, RZ, 0x2 ;  /* 0x00000002ff5e7424 */ /* 0x000fe400078e00ff */
[----:B------:R-:W-:Y:S01]  /*5440*/  FFMA.FTZ R58, R59, R112, 1.1641532182693481445e-10 ;  /* 0x2f0000003b3a7423 */ /* 0x000fe20000010070 */
[----:B------:R-:W-:Y:S01]  /*5450*/  FMUL.FTZ R60, R60, R97 ;  /* 0x000000613c3c7220 */ /* 0x000fe20000410000 */
[----:B------:R-:W-:Y:S02]  /*5460*/  FSEL R59, R6, RZ, P4 ;  /* 0x000000ff063b7208 */ /* 0x000fe40002000000 */
[----:B------:R-:W-:Y:S02]  /*5470*/  MOV R6, R10 ;  /* 0x0000000a00067202 */ /* 0x000fe40000000f00 */
        /* <DEDUP_REMOVED lines=15> */
.L_x_11631:
        /* <DEDUP_REMOVED lines=13> */
.L_x_11633:
[----:B------:R-:W-:Y:S05]  /*5640*/  BSYNC.RECONVERGENT B2 ;  /* 0x0000000000027941 */ /* 0x000fea0003800200 */
.L_x_11632:
        /* <DEDUP_REMOVED lines=43> */
.L_x_11630:
[----:B------:R-:W-:Y:S05]  /*5900*/  BSYNC.RECONVERGENT B1 ;  /* 0x0000000000017941 */ /* 0x000fea0003800200 */
.L_x_11629:
[----:B------:R-:W-:Y:S01]  /*5910*/  ISETP.NE.AND P2, PT, R94, 0x1, PT ;  /* 0x000000015e00780c */ /* 0x000fe20003f45270 */
[----:B------:R-:W-:Y:S01]  /*5920*/  HADD2.F32 R60, -RZ, R61.H1_H1 ;  /* 0x3000003dff3c7230 */ /* 0x000fe20000004100 */
[----:B------:R-:W-:Y:S01]  /*5930*/  I2FP.F32.U32 R59, R6 ;  /* 0x00000006003b7245 */ /* 0x000fe20000201000 */
[----:B------:R-:W-:Y:S01]  /*5940*/  BSSY.RECONVERGENT B1, `(.L_x_11634) ;  /* 0x0000049000017945 */ /* 0x000fe20003800200 */
[----:B------:R-:W-:-:S03]  /*5950*/  IMAD.MOV.U32 R61, RZ, RZ, 0x2 ;  /* 0x00000002ff3d7424 */ /* 0x000fc600078e00ff */
[----:B------:R-:W-:Y:S01]  /*5960*/  FFMA.FTZ R6, R59, R112, 1.1641532182693481445e-10 ;  /* 0x2f0000003b067423 */ /* 0x000fe20000010070 */
[----:B------:R-:W-:-:S04]  /*5970*/  IMAD.MOV.U32 R59, RZ, RZ, R10 ;  /* 0x000000ffff3b7224 */ /* 0x000fc800078e000a */
[----:B------:R-:W-:Y:S01]  /*5980*/  FSETP.LE.FTZ.AND P4, PT, R6, R89, PT ;  /* 0x000000590600720b */ /* 0x000fe20003f93000 */
[----:B------:R-:W-:-:S03]  /*5990*/  FMUL.FTZ R6, R97, R60 ;  /* 0x0000003c61067220 */ /* 0x000fc60000410000 */
        /* <DEDUP_REMOVED lines=10> */
.L_x_11636:
        /* <DEDUP_REMOVED lines=13> */
.L_x_11638:
[----:B------:R-:W-:Y:S05]  /*5b10*/  BSYNC.RECONVERGENT B2 ;  /* 0x0000000000027941 */ /* 0x000fea0003800200 */
.L_x_11637:
        /* <DEDUP_REMOVED lines=43> */
.L_x_11635:
[----:B------:R-:W-:Y:S05]  /*5dd0*/  BSYNC.RECONVERGENT B1 ;  /* 0x0000000000017941 */ /* 0x000fea0003800200 */
.L_x_11634:
[----:B------:R-:W-:Y:S01]  /*5de0*/  I2FP.F32.U32 R59, R59 ;  /* 0x0000003b003b7245 */ /* 0x000fe20000201000 */
[----:B------:R-:W-:Y:S01]  /*5df0*/  HADD2.F32 R94, -RZ, R45.H1_H1 ;  /* 0x3000002dff5e7230 */ /* 0x000fe20000004100 */
[----:B------:R-:W-:Y:S03]  /*5e00*/  BSSY.RECONVERGENT B1, `(.L_x_11639) ;  /* 0x000004e000017945 */ /* 0x000fe60003800200 */
[----:B------:R-:W-:Y:S01]  /*5e10*/  FFMA.FTZ R60, R59, R112, 1.1641532182693481445e-10 ;  /* 0x2f0000003b3c7423 */ /* 0x000fe20000010070 */
[----:B------:R-:W-:Y:S01]  /*5e20*/  FMUL.FTZ R94, R94, R97 ;  /* 0x000000615e5e7220 */ /* 0x000fe20000410000 */
[----:B------:R-:W-:Y:S01]  /*5e30*/  FSEL R59, R6, RZ, P4 ;  /* 0x000000ff063b7208 */ /* 0x000fe20002000000 */
[----:B------:R-:W-:Y:S02]  /*5e40*/  IMAD.MOV.U32 R6, RZ, RZ, R10 ;  /* 0x000000ffff067224 */ /* 0x000fe400078e000a */
        /* <DEDUP_REMOVED lines=16> */
.L_x_11641:
        /* <DEDUP_REMOVED lines=13> */
.L_x_11643:
[----:B------:R-:W-:Y:S05]  /*6020*/  BSYNC.RECONVERGENT B2 ;  /* 0x0000000000027941 */ /* 0x000fea0003800200 */
.L_x_11642:
        /* <DEDUP_REMOVED lines=43> */
.L_x_11640:
[----:B------:R-:W-:Y:S05]  /*62e0*/  BSYNC.RECONVERGENT B1 ;  /* 0x0000000000017941 */ /* 0x000fea0003800200 */
.L_x_11639:
[----:B------:R-:W-:Y:S01]  /*62f0*/  ISETP.NE.AND P3, PT, R94, 0x1, PT ;  /* 0x000000015e00780c */ /* 0x000fe20003f65270 */
[----:B------:R-:W-:Y:S01]  /*6300*/  BSSY.RECONVERGENT B1, `(.L_x_11644) ;  /* 0x000004a000017945 */ /* 0x000fe20003800200 */
[----:B------:R-:W-:Y:S01]  /*6310*/  I2FP.F32.U32 R61, R6 ;  /* 0x00000006003d7245 */ /* 0x000fe20000201000 */
[----:B------:R-:W-:Y:S02]  /*6320*/  HADD2.F32 R6, -RZ, R62.H0_H0 ;  /* 0x2000003eff067230 */ /* 0x000fe40000004100 */
[----:B------:R-:W-:Y:S02]  /*6330*/  IMAD.MOV.U32 R95, RZ, RZ, 0x2 ;  /* 0x00000002ff5f7424 */ /* 0x000fe400078e00ff */
[----:B------:R-:W-:Y:S01]  /*6340*/  FFMA.FTZ R60, R61, R112, 1.1641532182693481445e-10 ;  /* 0x2f0000003d3c7423 */ /* 0x000fe20000010070 */
[----:B------:R-:W-:Y:S01]  /*6350*/  MOV R61, R10 ;  /* 0x0000000a003d7202 */ /* 0x000fe20000000f00 */
[----:B------:R-:W-:-:S03]  /*6360*/  FMUL.FTZ R6, R97, R6 ;  /* 0x0000000661067220 */ /* 0x000fc60000410000 */
        /* <DEDUP_REMOVED lines=10> */
.L_x_11646:
        /* <DEDUP_REMOVED lines=13> */
.L_x_11648:
[----:B------:R-:W-:Y:S05]  /*64e0*/  BSYNC.RECONVERGENT B2 ;  /* 0x0000000000027941 */ /* 0x000fea0003800200 */
.L_x_11647:
        /* <DEDUP_REMOVED lines=43> */
.L_x_11645:
[----:B------:R-:W-:Y:S05]  /*67a0*/  BSYNC.RECONVERGENT B1 ;  /* 0x0000000000017941 */ /* 0x000fea0003800200 */
.L_x_11644:
[----:B------:R-:W-:Y:S01]  /*67b0*/  I2FP.F32.U32 R61, R61 ;  /* 0x0000003d003d7245 */ /* 0x000fe20000201000 */
[----:B------:R-:W-:Y:S01]  /*67c0*/  HADD2.F32 R94, -RZ, R46.H0_H0 ;  /* 0x2000002eff5e7230 */ /* 0x000fe20000004100 */
[----:B------:R-:W-:Y:S01]  /*67d0*/  BSSY.RECONVERGENT B1, `(.L_x_11649) ;  /* 0x000004e000017945 */ /* 0x000fe20003800200 */
[----:B------:R-:W-:Y:S02]  /*67e0*/  IMAD.MOV.U32 R96, RZ, RZ, 0x2 ;  /* 0x00000002ff607424 */ /* 0x000fe400078e00ff */
        /* <DEDUP_REMOVED lines=19> */
.L_x_11651:
        /* <DEDUP_REMOVED lines=13> */
.L_x_11653:
[----:B------:R-:W-:Y:S05]  /*69f0*/  BSYNC.RECONVERGENT B2 ;  /* 0x0000000000027941 */ /* 0x000fea0003800200 */
.L_x_11652:
        /* <DEDUP_REMOVED lines=43> */
.L_x_11650:
[----:B------:R-:W-:Y:S05]  /*6cb0*/  BSYNC.RECONVERGENT B1 ;  /* 0x0000000000017941 */ /* 0x000fea0003800200 */
.L_x_11649:
[----:B------:R-:W-:Y:S01]  /*6cc0*/  ISETP.NE.AND P4, PT, R96, 0x1, PT ;  /* 0x000000016000780c */ /* 0x000fe20003f85270 */
[----:B------:R-:W-:Y:S01]  /*6cd0*/  BSSY.RECONVERGENT B1, `(.L_x_11654) ;  /* 0x000004a000017945 */ /* 0x000fe20003800200 */
[----:B------:R-:W-:Y:S01]  /*6ce0*/  I2FP.F32.U32 R61, R6 ;  /* 0x00000006003d7245 */ /* 0x000fe20000201000 */
[----:B------:R-:W-:Y:S02]  /*6cf0*/  HADD2.F32 R6, -RZ, R62.H1_H1 ;  /* 0x3000003eff067230 */ /* 0x000fe40000004100 */
[----:B------:R-:W-:Y:S02]  /*6d00*/  HFMA2 R104, -RZ, RZ, 0, 1.1920928955078125e-07 ;  /* 0x00000002ff687431 */ /* 0x000fe400000001ff */
        /* <DEDUP_REMOVED lines=13> */
.L_x_11656:
        /* <DEDUP_REMOVED lines=13> */
.L_x_11658:
[----:B------:R-:W-:Y:S05]  /*6eb0*/  BSYNC.RECONVERGENT B2 ;  /* 0x0000000000027941 */ /* 0x000fea0003800200 */
.L_x_11657:
        /* <DEDUP_REMOVED lines=43> */
.L_x_11655:
[----:B------:R-:W-:Y:S05]  /*7170*/  BSYNC.RECONVERGENT B1 ;  /* 0x0000000000017941 */ /* 0x000fea0003800200 */
.L_x_11654:
[----:B------:R-:W-:Y:S01]  /*7180*/  I2FP.F32.U32 R61, R61 ;  /* 0x0000003d003d7245 */ /* 0x000fe20000201000 */
[----:B------:R-:W-:Y:S01]  /*7190*/  HADD2.F32 R96, -RZ, R46.H1_H1 ;  /* 0x3000002eff607230 */ /* 0x000fe20000004100 */
        /* <DEDUP_REMOVED lines=21> */
.L_x_11661:
        /* <DEDUP_REMOVED lines=13> */
.L_x_11663:
[----:B------:R-:W-:Y:S05]  /*73c0*/  BSYNC.RECONVERGENT B2 ;  /* 0x0000000000027941 */ /* 0x000fea0003800200 */
.L_x_11662:
        /* <DEDUP_REMOVED lines=43> */
.L_x_11660:
[----:B------:R-:W-:Y:S05]  /*7680*/  BSYNC.RECONVERGENT B1 ;  /* 0x0000000000017941 */ /* 0x000fea0003800200 */
.L_x_11659:
[----:B------:R-:W-:Y:S01]  /*7690*/  ISETP.NE.AND P5, PT, R106, 0x1, PT ;  /* 0x000000016a00780c */ /* 0x000fe20003fa5270 */
[----:B------:R-:W-:Y:S01]  /*76a0*/  BSSY.RECONVERGENT B1, `(.L_x_11664) ;  /* 0x000004a000017945 */ /* 0x000fe20003800200 */
[----:B------:R-:W-:Y:S01]  /*76b0*/  I2FP.F32.U32 R105, R6 ;  /* 0x0000000600697245 */ /* 0x000fe20000201000 */
[----:B------:R-:W-:Y:S02]  /*76c0*/  HADD2.F32 R6, -RZ, R63.H0_H0 ;  /* 0x2000003fff067230 */ /* 0x000fe40000004100 */
        /* <DEDUP_REMOVED lines=14> */
.L_x_11666:
        /* <DEDUP_REMOVED lines=13> */
.L_x_11668:
[----:B------:R-:W-:Y:S05]  /*7880*/  BSYNC.RECONVERGENT B2 ;  /* 0x0000000000027941 */ /* 0x000fea0003800200 */
.L_x_11667:
        /* <DEDUP_REMOVED lines=43> */
.L_x_11665:
[----:B------:R-:W-:Y:S05]  /*7b40*/  BSYNC.RECONVERGENT B1 ;  /* 0x0000000000017941 */ /* 0x000fea0003800200 */
.L_x_11664:
[----:B------:R-:W-:Y:S01]  /*7b50*/  I2FP.F32.U32 R105, R96 ;  /* 0x0000006000697245 */ /* 0x000fe20000201000 */
[----:B------:R-:W-:Y:S01]  /*7b60*/  HADD2.F32 R96, -RZ, R47.H0_H0 ;  /* 0x2000002fff607230 */ /* 0x000fe20000004100 */
[----:B------:R-:W-:Y:S01]  /*7b70*/  BSSY.RECONVERGENT B1, `(.L_x_11669) ;  /* 0x000004e000017945 */ /* 0x000fe20003800200 */
[----:B------:R-:W-:Y:S02]  /*7b80*/  HFMA2 R107, -RZ, RZ, 0, 1.1920928955078125e-07 ;  /* 0x00000002ff6b7431 */ /* 0x000fe400000001ff */
        /* <DEDUP_REMOVED lines=19> */
.L_x_11671:
        /* <DEDUP_REMOVED lines=13> */
.L_x_11673:
[----:B------:R-:W-:Y:S05]  /*7d90*/  BSYNC.RECONVERGENT B2 ;  /* 0x0000000000027941 */ /* 0x000fea0003800200 */
.L_x_11672:
        /* <DEDUP_REMOVED lines=43> */
.L_x_11670:
[----:B------:R-:W-:Y:S05]  /*8050*/  BSYNC.RECONVERGENT B1 ;  /* 0x0000000000017941 */ /* 0x000fea0003800200 */
.L_x_11669:
        /* <DEDUP_REMOVED lines=18> */
.L_x_11676:
        /* <DEDUP_REMOVED lines=15> */
.L_x_11678:
[----:B------:R-:W-:Y:S05]  /*8270*/  BSYNC.RECONVERGENT B2 ;  /* 0x0000000000027941 */ /* 0x000fea0003800200 */
.L_x_11677:
        /* <DEDUP_REMOVED lines=43> */
.L_x_11675:
[----:B------:R-:W-:Y:S05]  /*8530*/  BSYNC.RECONVERGENT B1 ;  /* 0x0000000000017941 */ /* 0x000fea0003800200 */
.L_x_11674:
        /* <DEDUP_REMOVED lines=10> */
.L_x_11598:
[----:B------:R-:W-:Y:S01]  /*85e0*/  SEL R108, RZ, 0x1000000, !P5 ;  /* 0x01000000ff6c7807 */ /* 0x000fe20006800000 */
[----:B------:R-:W0:Y:S01]  /*85f0*/  LDC.64 R106, c[0x0][0x3a8] ;  /* 0x0000ea00ff6a7b82 */ /* 0x000e220000000a00 */
[----:B------:R-:W-:Y:S02]  /*8600*/  ISETP.NE.AND P6, PT, R90, RZ, PT ;  /* 0x000000ff5a00720c */ /* 0x000fe40003fc5270 */
[----:B------:R-:W-:Y:S02]  /*8610*/  ISETP.NE.AND P5, PT, R91, RZ, PT ;  /* 0x000000ff5b00720c */ /* 0x000fe40003fa5270 */
[----:B------:R-:W-:Y:S02]  /*8620*/  SEL R104, RZ, 0x10000, !P4 ;  /* 0x00010000ff687807 */ /* 0x000fe40006000000 */
[----:B------:R-:W-:Y:S01]  /*8630*/  ISETP.NE.AND P4, PT, R103, RZ, PT ;  /* 0x000000ff6700720c */ /* 0x000fe20003f85270 */
[----:B------:R-:W1:Y:S01]  /*8640*/  LDC.64 R90, c[0x0][0x3b0] ;  /* 0x0000ec00ff5a7b82 */ /* 0x000e620000000a00 */
[----:B------:R-:W-:-:S02]  /*8650*/  ISETP.NE.AND P1, PT, R8, RZ, PT ;  /* 0x000000ff0800720c */ /* 0x000fc40003f25270 */
[----:B------:R-:W-:Y:S02]  /*8660*/  SEL R105, RZ, 0x100, !P3 ;  /* 0x00000100ff697807 */ /* 0x000fe40005800000 */
[----:B------:R-:W-:Y:S02]  /*8670*/  SEL R103, RZ, 0x1000000, !P4 ;  /* 0x01000000ff677807 */ /* 0x000fe40006000000 */
[----:B------:R-:W-:Y:S02]  /*8680*/  SEL R89, RZ, 0x10000, !P5 ;  /* 0x00010000ff597807 */ /* 0x000fe40006800000 */
[----:B------:R-:W-:Y:S02]  /*8690*/  SEL R8, RZ, 0x100, !P6 ;  /* 0x00000100ff087807 */ /* 0x000fe40007000000 */
[----:B------:R-:W-:Y:S02]  /*86a0*/  LOP3.LUT R105, R105, R108, R104, 0xfe, !PT ;  /* 0x0000006c69697212 */ /* 0x000fe400078efe68 */
[----:B------:R-:W-:-:S02]  /*86b0*/  LOP3.LUT R8, R8, R103, R89, 0xfe, !PT ;  /* 0x0000006708087212 */ /* 0x000fc400078efe59 */
[----:B------:R-:W-:Y:S01]  /*86c0*/  SEL R104, RZ, 0x1, !P2 ;  /* 0x00000001ff687807 */ /* 0x000fe20005000000 */
[----:B0-----:R-:W-:Y:S01]  /*86d0*/  IMAD.WIDE.U32 R106, R102, 0x20, R106 ;  /* 0x00000020666a7825 */ /* 0x001fe200078e006a */
[----:B------:R-:W-:Y:S02]  /*86e0*/  SEL R89, RZ, 0x1, !P1 ;  /* 0x00000001ff597807 */ /* 0x000fe40004800000 */
[----:B------:R-:W-:Y:S02]  /*86f0*/  LOP3.LUT R105, R105, R104, RZ, 0xfc, !PT ;  /* 0x0000006869697212 */ /* 0x000fe400078efcff */
[----:B------:R-:W-:Y:S01]  /*8700*/  LOP3.LUT R104, R8, R89, RZ, 0xfc, !PT ;  /* 0x0000005908687212 */ /* 0x000fe200078efcff */
[----:B------:R0:W-:Y:S01]  /*8710*/  STG.E.128 desc[UR10][R106.64], R56 ;  /* 0x000000386a007986 */ /* 0x0001e2000c101d0a */
[----:B-1----:R-:W-:-:S03]  /*8720*/  IMAD.WIDE.U32 R90, R102, 0x8, R90 ;  /* 0x00000008665a7825 */ /* 0x002fc600078e005a */
[----:B------:R0:W-:Y:S04]  /*8730*/  STG.E.128 desc[UR10][R106.64+0x10], R60 ;  /* 0x0000103c6a007986 */ /* 0x0001e8000c101d0a */
[----:B------:R0:W-:Y:S01]  /*8740*/  STG.E.64 desc[UR10][R90.64], R104 ;  /* 0x000000685a007986 */ /* 0x0001e2000c101b0a */
[----:B------:R-:W-:Y:S05]  /*8750*/  @!P0 BRA `(.L_x_11679) ;  /* 0x0000000000508947 */ /* 0x000fea0003800000 */
        /* <DEDUP_REMOVED lines=20> */
.L_x_11679:
[----:B------:R-:W-:Y:S01]  /*88a0*/  IMAD.MOV.U32 R8, RZ, RZ, R88 ;  /* 0x000000ffff087224 */ /* 0x000fe200078e0058 */
[----:B------:R-:W-:-:S07]  /*88b0*/  IADD3 R88, PT, PT, R102, 0x80, RZ ;  /* 0x0000008066587810 */ /* 0x000fce0007ffe0ff */
.L_x_11556:
[----:B0-----:R-:W-:Y:S05]  /*88c0*/  BSYNC.RECONVERGENT B0 ;  /* 0x0000000000007941 */ /* 0x001fea0003800200 */
.L_x_11555:
[----:B------:R-:W-:Y:S01]  /*88d0*/  ISETP.GE.U32.AND P0, PT, R0, 0x100, PT ;  /* 0x000001000000780c */ /* 0x000fe20003f06070 */
[----:B------:R-:W-:Y:S03]  /*88e0*/  BSSY.RECONVERGENT B0, `(.L_x_11680) ;  /* 0x00007b2000007945 */ /* 0x000fe60003800200 */
[----:B-1----:R-:W-:-:S09]  /*88f0*/  P2R R105, PR, RZ, 0x1 ;  /* 0x00000001ff697803 */ /* 0x002fd20000000000 */
[----:B------:R-:W-:Y:S05]  /*8900*/  @!P0 BRA `(.L_x_11681) ;  /* 0x0000007800bc8947 */ /* 0x000fea0003800000 */
[----:B------:R-:W-:Y:S01]  /*8910*/  ISETP.NE.U32.AND P0, PT, RZ, UR12, PT ;  /* 0x0000000cff007c0c */ /* 0x000fe2000bf05070 */
[----:B------:R-:W0:Y:S01]  /*8920*/  LDC.64 R64, c[0x0][0x390] ;  /* 0x0000e400ff407b82 */ /* 0x000e220000000a00 */
[----:B------:R-:W-:Y:S02]  /*8930*/  ISETP.NE.U32.AND P1, PT, RZ, UR14, PT ;  /* 0x0000000eff007c0c */ /* 0x000fe4000bf25070 */
[----:B------:R-:W-:Y:S02]  /*8940*/  ISETP.NE.AND.EX P0, PT, RZ, UR13, PT, P0 ;  /* 0x0000000dff007c0c */ /* 0x000fe4000bf05300 */
[----:B------:R-:W-:-:S11]  /*8950*/  ISETP.NE.AND.EX P1, PT, RZ, UR15, PT, P1 ;  /* 0x0000000fff007c0c */ /* 0x000fd6000bf25310 */
[----:B------:R-:W1:Y:S08]  /*8960*/  @P0 LDC.64 R66, c[0x0][0x398] ;  /* 0x0000e600ff420b82 */ /* 0x000e700000000a00 */
[----:B------:R-:W2:Y:S01]  /*8970*/  @P1 LDC.64 R90, c[0x0][0x3a0] ;  /* 0x0000e800ff5a1b82 */ /* 0x000ea20000000a00 */
[----:B0-----:R-:W-:-:S05]  /*8980*/  IMAD.WIDE.U32 R64, R88, 0x10, R64 ;  /* 0x0000001058407825 */ /* 0x001fca00078e0040 */
[----:B------:R0:W5:Y:S01]  /*8990*/  LDG.E.128 R68, desc[UR10][R64.64] ;  /* 0x0000000a40447981 */ /* 0x000162000c1e1d00 */
        /* <DEDUP_REMOVED lines=22> */
.L_x_11685:
        /* <DEDUP_REMOVED lines=13> */
.L_x_11687:
[----:B------:R-:W-:Y:S05]  /*8bd0*/  BSYNC.RECONVERGENT B2 ;  /* 0x0000000000027941 */ /* 0x000fea0003800200 */
.L_x_11686:
        /* <DEDUP_REMOVED lines=42> */
.L_x_11684:
[----:B------:R-:W-:Y:S05]  /*8e80*/  BSYNC.RECONVERGENT B1 ;  /* 0x0000000000017941 */ /* 0x000fea0003800200 */
.L_x_11683:
[----:B------:R-:W0:Y:S01]  /*8e90*/  LDC R97, c[0x0][0x404] ;  /* 0x00010100ff617b82 */ /* 0x000e220000000800 */
[----:B------:R-:W-:Y:S01]  /*8ea0*/  I2FP.F32.U32 R9, R9 ;  /* 0x0000000900097245 */ /* 0x000fe20000201000 */
[----:B------:R-:W-:Y:S01]  /*8eb0*/  IMAD.MOV.U32 R114, RZ, RZ, 0x2f800000 ;  /* 0x2f800000ff727424 */ /* 0x000fe200078e00ff */
[----:B------:R-:W-:Y:S01]  /*8ec0*/  ISETP.NE.AND P2, PT, R11, 0x1, PT ;  /* 0x000000010b00780c */ /* 0x000fe20003f45270 */
[----:B------:R-:W-:Y:S01]  /*8ed0*/  BSSY.RECONVERGENT B1, `(.L_x_11688) ;  /* 0x000004a000017945 */ /* 0x000fe20003800200 */
[----:B------:R-:W-:Y:S02]  /*8ee0*/  HFMA2 R65, -RZ, RZ, 0, 1.1920928955078125e-07 ;  /* 0x00000002ff417431 */ /* 0x000fe400000001ff */
[----:B------:R-:W-:Y:S01]  /*8ef0*/  FFMA.FTZ R6, R9, R114, 1.1641532182693481445e-10 ;  /* 0x2f00000009067423 */ /* 0x000fe20000010072 */
[----:B------:R-:W-:Y:S01]  /*8f00*/  IMAD.MOV.U32 R9, RZ, RZ, R10 ;  /* 0x000000ffff097224 */ /* 0x000fe200078e000a */
        /* <DEDUP_REMOVED lines=14> */
.L_x_11690:
        /* <DEDUP_REMOVED lines=13> */
.L_x_11692:
[----:B------:R-:W-:Y:S05]  /*90c0*/  BSYNC.RECONVERGENT B2 ;  /* 0x0000000000027941 */ /* 0x000fea0003800200 */
.L_x_11691:
        /* <DEDUP_REMOVED lines=42> */
.L_x_11689:
[----:B------:R-:W-:Y:S05]  /*9370*/  BSYNC.RECONVERGENT B1 ;  /* 0x0000000000017941 */ /* 0x000fea0003800200 */
.L_x_11688:
        /* <DEDUP_REMOVED lines=23> */
.L_x_11695:
        /* <DEDUP_REMOVED lines=13> */
.L_x_11697:
[----:B------:R-:W-:Y:S05]  /*95c0*/  BSYNC.RECONVERGENT B2 ;  /* 0x0000000000027941 */ /* 0x000fea0003800200 */
.L_x_11696:
        /* <DEDUP_REMOVED lines=42> */
.L_x_11694:
[----:B------:R-:W-:Y:S05]  /*9870*/  BSYNC.RECONVERGENT B1 ;  /* 0x0000000000017941 */ /* 0x000fea0003800200 */
.L_x_11693:
[----:B------:R-:W-:Y:S01]  /*9880*/  I2FP.F32.U32 R11, R6 ;  /* 0x00000006000b7245 */ /* 0x000fe20000201000 */
[----:B------:R-:W-:Y:S01]  /*9890*/  BSSY.RECONVERGENT B1, `(.L_x_11698) ;  /* 0x000004a000017945 */ /* 0x000fe20003800200 */
[----:B------:R-:W-:Y:S01]  /*98a0*/  ISETP.NE.AND P2, PT, R66, 0x1, PT ;  /* 0x000000014200780c */ /* 0x000fe20003f45270 */
[----:B------:R-:W-:Y:S02]  /*98b0*/  IMAD.MOV.U32 R67, RZ, RZ, 0x2 ;  /* 0x00000002ff437424 */ /* 0x000fe400078e00ff */
[----:B------:R-:W-:Y:S01]  /*98c0*/  FFMA.FTZ R6, R11, R114, 1.1641532182693481445e-10 ;  /* 0x2f0000000b067423 */ /* 0x000fe20000010072 */
[----:B------:R-:W-:-:S04]  /*98d0*/  MOV R11, R10 ;  /* 0x0000000a000b7202 */ /* 0x000fc80000000f00 */
        /* <DEDUP_REMOVED lines=13> */
.L_x_11700:
        /* <DEDUP_REMOVED lines=13> */
.L_x_11702:
[----:B------:R-:W-:Y:S05]  /*9a80*/  BSYNC.RECONVERGENT B2 ;  /* 0x0000000000027941 */ /* 0x000fea0003800200 */
.L_x_11701:
        /* <DEDUP_REMOVED lines=42> */
.L_x_11699:
[----:B------:R-:W-:Y:S05]  /*9d30*/  BSYNC.RECONVERGENT B1 ;  /* 0x0000000000017941 */ /* 0x000fea0003800200 */
.L_x_11698:
[----:B------:R-:W-:Y:S01]  /*9d40*/  I2FP.F32.U32 R11, R11 ;  /* 0x0000000b000b7245 */ /* 0x000fe20000201000 */
[----:B------:R-:W-:Y:S01]  /*9d50*/  HADD2.F32 R68, -RZ, R44.H1_H1 ;  /* 0x3000002cff447230 */ /* 0x000fe20000004100 */
[----:B------:R-:W-:Y:S01]  /*9d60*/  FSEL R6, R6, RZ, P4 ;  /* 0x000000ff06067208 */ /* 0x000fe20002000000 */
[----:B------:R-:W-:Y:S02]  /*9d70*/  BSSY.RECONVERGENT B1, `(.L_x_11703) ;  /* 0x000004d000017945 */ /* 0x000fe40003800200 */
[----:B------:R-:W-:Y:S01]  /*9d80*/  FFMA.FTZ R66, R11, R114, 1.1641532182693481445e-10 ;  /* 0x2f0000000b427423 */ /* 0x000fe20000010072 */
[----:B------:R-:W-:Y:S01]  /*9d90*/  FMUL.FTZ R65, R68, R103 ;  /* 0x0000006744417220 */ /* 0x000fe20000410000 */
[----:B------:R-:W-:-:S03]  /*9da0*/  HFMA2 R68, -RZ, RZ, 0, 1.1920928955078125e-07 ;  /* 0x00000002ff447431 */ /* 0x000fc600000001ff */
        /* <DEDUP_REMOVED lines=16> */
.L_x_11705:
        /* <DEDUP_REMOVED lines=13> */
.L_x_11707:
[----:B------:R-:W-:Y:S05]  /*9f80*/  BSYNC.RECONVERGENT B2 ;  /* 0x0000000000027941 */ /* 0x000fea0003800200 */
.L_x_11706:
        /* <DEDUP_REMOVED lines=43> */
.L_x_11704:
[----:B------:R-:W-:Y:S05]  /*a240*/  BSYNC.RECONVERGENT B1 ;  /* 0x0000000000017941 */ /* 0x000fea0003800200 */
.L_x_11703:
[----:B------:R-:W-:Y:S01]  /*a250*/  ISETP.NE.AND P2, PT, R68, 0x1, PT ;  /* 0x000000014400780c */ /* 0x000fe20003f45270 */
[----:B------:R-:W-:Y:S01]  /*a260*/  HADD2.F32 R66, -RZ, R69.H0_H0 ;  /* 0x20000045ff427230 */ /* 0x000fe20000004100 */
[----:B------:R-:W-:Y:S01]  /*a270*/  I2FP.F32.U32 R67, R6 ;  /* 0x0000000600437245 */ /* 0x000fe20000201000 */
[----:B------:R-:W-:Y:S01]  /*a280*/  BSSY.RECONVERGENT B1, `(.L_x_11708) ;  /* 0x0000049000017945 */ /* 0x000fe20003800200 */
[----:B------:R-:W-:-:S03]  /*a290*/  IMAD.MOV.U32 R93, RZ, RZ, 0x2 ;  /* 0x00000002ff5d7424 */ /* 0x000fc600078e00ff */
[----:B------:R-:W-:Y:S01]  /*a2a0*/  FFMA.FTZ R6, R67, R114, 1.1641532182693481445e-10 ;  /* 0x2f00000043067423 */ /* 0x000fe20000010072 */
[----:B------:R-:W-:-:S04]  /*a2b0*/  MOV R67, R10 ;  /* 0x0000000a00437202 */ /* 0x000fc80000000f00 */
[----:B------:R-:W-:Y:S01]  /*a2c0*/  FSETP.LE.FTZ.AND P4, PT, R6, R97, PT ;  /* 0x000000610600720b */ /* 0x000fe20003f93000 */
[----:B------:R-:W-:-:S03]  /*a2d0*/  FMUL.FTZ R6, R66, R103 ;  /* 0x0000006742067220 */ /* 0x000fc60000410000 */
        /* <DEDUP_REMOVED lines=10> */
.L_x_11710:
        /* <DEDUP_REMOVED lines=13> */
.L_x_11712:
[----:B------:R-:W-:Y:S05]  /*a450*/  BSYNC.RECONVERGENT B2 ;  /* 0x0000000000027941 */ /* 0x000fea0003800200 */
.L_x_11711:
        /* <DEDUP_REMOVED lines=43> */
.L_x_11709:
[----:B------:R-:W-:Y:S05]  /*a710*/  BSYNC.RECONVERGENT B1 ;  /* 0x0000000000017941 */ /* 0x000fea0003800200 */
.L_x_11708:
        /* <DEDUP_REMOVED lines=23> */
.L_x_11715:
        /* <DEDUP_REMOVED lines=13> */
.L_x_11717:
[----:B------:R-:W-:Y:S05]  /*a960*/  BSYNC.RECONVERGENT B2 ;  /* 0x0000000000027941 */ /* 0x000fea0003800200 */
.L_x_11716:
        /* <DEDUP_REMOVED lines=43> */
.L_x_11714:
[----:B------:R-:W-:Y:S05]  /*ac20*/  BSYNC.RECONVERGENT B1 ;  /* 0x0000000000017941 */ /* 0x000fea0003800200 */
.L_x_11713:
        /* <DEDUP_REMOVED lines=8> */
[----:B------:R-:W-:-:S04]  /*acb0*/  FSETP.LE.FTZ.AND P4, PT, R68, R97, PT ;  /* 0x000000614400720b */ /* 0x000fc80003f93000 */
        /* <DEDUP_REMOVED lines=10> */
.L_x_11720:
        /* <DEDUP_REMOVED lines=13> */
.L_x_11722:
[----:B------:R-:W-:Y:S05]  /*ae30*/  BSYNC.RECONVERGENT B2 ;  /* 0x0000000000027941 */ /* 0x000fea0003800200 */
.L_x_11721:
        /* <DEDUP_REMOVED lines=43> */
.L_x_11719:
[----:B------:R-:W-:Y:S05]  /*b0f0*/  BSYNC.RECONVERGENT B1 ;  /* 0x0000000000017941 */ /* 0x000fea0003800200 */
.L_x_11718:
        /* <DEDUP_REMOVED lines=23> */
.L_x_11725:
        /* <DEDUP_REMOVED lines=13> */
.L_x_11727:
[----:B------:R-:W-:Y:S05]  /*b340*/  BSYNC.RECONVERGENT B2 ;  /* 0x0000000000027941 */ /* 0x000fea0003800200 */
.L_x_11726:
        /* <DEDUP_REMOVED lines=43> */
.L_x_11724:
[----:B------:R-:W-:Y:S05]  /*b600*/  BSYNC.RECONVERGENT B1 ;  /* 0x0000000000017941 */ /* 0x000fea0003800200 */
.L_x_11723:
        /* <DEDUP_REMOVED lines=18> */
.L_x_11730:
        /* <DEDUP_REMOVED lines=13> */
.L_x_11732:
[----:B------:R-:W-:Y:S05]  /*b800*/  BSYNC.RECONVERGENT B2 ;  /* 0x0000000000027941 */ /* 0x000fea0003800200 */
.L_x_11731:
        /* <DEDUP_REMOVED lines=43> */
.L_x_11729:
[----:B------:R-:W-:Y:S05]  /*bac0*/  BSYNC.RECONVERGENT B1 ;  /* 0x0000000000017941 */ /* 0x000fea0003800200 */
.L_x_11728:
        /* <DEDUP_REMOVED lines=23> */
.L_x_11735:
        /* <DEDUP_REMOVED lines=13> */
.L_x_11737:
[----:B------:R-:W-:Y:S05]  /*bd10*/  BSYNC.RECONVERGENT B2 ;  /* 0x0000000000027941 */ /* 0x000fea0003800200 */
.L_x_11736:
        /* <DEDUP_REMOVED lines=43> */
.L_x_11734:
[----:B------:R-:W-:Y:S05]  /*bfd0*/  BSYNC.RECONVERGENT B1 ;  /* 0x0000000000017941 */ /* 0x000fea0003800200 */
.L_x_11733:
[----:B------:R-:W-:Y:S01]  /*bfe0*/  ISETP.NE.AND P4, PT, R96, 0x1, PT ;  /* 0x000000016000780c */ /* 0x000fe20003f85270 */
[----:B------:R-:W-:Y:S01]  /*bff0*/  BSSY.RECONVERGENT B1, `(.L_x_11738) ;  /* 0x000004a000017945 */ /* 0x000fe20003800200 */
[----:B------:R-:W-:Y:S01]  /*c000*/  I2FP.F32.U32 R69, R6 ;  /* 0x0000000600457245 */ /* 0x000fe20000201000 */
[----:B------:R-:W-:Y:S02]  /*c010*/  HADD2.F32 R6, -RZ, R70.H1_H1 ;  /* 0x30000046ff067230 */ /* 0x000fe40000004100 */
        /* <DEDUP_REMOVED lines=14> */
.L_x_11740:
        /* <DEDUP_REMOVED lines=13> */
.L_x_11742:
[----:B------:R-:W-:Y:S05]  /*c1d0*/  BSYNC.RECONVERGENT B2 ;  /* 0x0000000000027941 */ /* 0x000fea0003800200 */
.L_x_11741:
        /* <DEDUP_REMOVED lines=43> */
.L_x_11739:
[----:B------:R-:W-:Y:S05]  /*c490*/  BSYNC.RECONVERGENT B1 ;  /* 0x0000000000017941 */ /* 0x000fea0003800200 */
.L_x_11738:
        /* <DEDUP_REMOVED lines=23> */
.L_x_11745:
        /* <DEDUP_REMOVED lines=13> */
.L_x_11747:
[----:B------:R-:W-:Y:S05]  /*c6e0*/  BSYNC.RECONVERGENT B2 ;  /* 0x0000000000027941 */ /* 0x000fea0003800200 */
.L_x_11746:
        /* <DEDUP_REMOVED lines=43> */
.L_x_11744:
[----:B------:R-:W-:Y:S05]  /*c9a0*/  BSYNC.RECONVERGENT B1 ;  /* 0x0000000000017941 */ /* 0x000fea0003800200 */
.L_x_11743:
[----:B------:R-:W-:Y:S01]  /*c9b0*/  ISETP.NE.AND P5, PT, R108, 0x1, PT ;  /* 0x000000016c00780c */ /* 0x000fe20003fa5270 */
[----:B------:R-:W-:Y:S01]  /*c9c0*/  BSSY.RECONVERGENT B1, `(.L_x_11748) ;  /* 0x000004a000017945 */ /* 0x000fe20003800200 */
[----:B------:R-:W-:Y:S01]  /*c9d0*/  I2FP.F32.U32 R107, R6 ;  /* 0x00000006006b7245 */ /* 0x000fe20000201000 */
[----:B------:R-:W-:Y:S02]  /*c9e0*/  HADD2.F32 R6, -RZ, R71.H0_H0 ;  /* 0x20000047ff067230 */ /* 0x000fe40000004100 */
        /* <DEDUP_REMOVED lines=14> */
.L_x_11750:
        /* <DEDUP_REMOVED lines=13> */
.L_x_11752:
[----:B------:R-:W-:Y:S05]  /*cba0*/  BSYNC.RECONVERGENT B2 ;  /* 0x0000000000027941 */ /* 0x000fea0003800200 */
.L_x_11751:
        /* <DEDUP_REMOVED lines=43> */
.L_x_11749:
[----:B------:R-:W-:Y:S05]  /*ce60*/  BSYNC.RECONVERGENT B1 ;  /* 0x0000000000017941 */ /* 0x000fea0003800200 */
.L_x_11748:
        /* <DEDUP_REMOVED lines=23> */
.L_x_11755:
        /* <DEDUP_REMOVED lines=13> */
.L_x_11757:
[----:B------:R-:W-:Y:S05]  /*d0b0*/  BSYNC.RECONVERGENT B2 ;  /* 0x0000000000027941 */ /* 0x000fea0003800200 */
.L_x_11756:
        /* <DEDUP_REMOVED lines=43> */
.L_x_11754:
[----:B------:R-:W-:Y:S05]  /*d370*/  BSYNC.RECONVERGENT B1 ;  /* 0x0000000000017941 */ /* 0x000fea0003800200 */
.L_x_11753:
        /* <DEDUP_REMOVED lines=18> */
.L_x_11760:
        /* <DEDUP_REMOVED lines=15> */
.L_x_11762:
[----:B------:R-:W-:Y:S05]  /*d590*/  BSYNC.RECONVERGENT B2 ;  /* 0x0000000000027941 */ /* 0x000fea0003800200 */
.L_x_11761:
        /* <DEDUP_REMOVED lines=43> */
.L_x_11759:
[----:B------:R-:W-:Y:S05]  /*d850*/  BSYNC.RECONVERGENT B1 ;  /* 0x0000000000017941 */ /* 0x000fea0003800200 */
.L_x_11758:
        /* <DEDUP_REMOVED lines=11> */
.L_x_11682:
        /* <DEDUP_REMOVED lines=16> */
.L_x_11766:
        /* <DEDUP_REMOVED lines=13> */
.L_x_11768:
[----:B------:R-:W-:Y:S05]  /*dae0*/  BSYNC.RECONVERGENT B2 ;  /* 0x0000000000027941 */ /* 0x000fea0003800200 */
.L_x_11767:
        /* <DEDUP_REMOVED lines=42> */
.L_x_11765:
[----:B------:R-:W-:Y:S05]  /*dd90*/  BSYNC.RECONVERGENT B1 ;  /* 0x0000000000017941 */ /* 0x000fea0003800200 */
.L_x_11764:
[----:B------:R-:W0:Y:S01]  /*dda0*/  LDC R103, c[0x0][0x404] ;  /* 0x00010100ff677b82 */ /* 0x000e220000000800 */
[----:B------:R-:W-:Y:S01]  /*ddb0*/  ISETP.NE.AND P2, PT, R65, 0x1, PT ;  /* 0x000000014100780c */ /* 0x000fe20003f45270 */
[----:B------:R-:W-:Y:S01]  /*ddc0*/  IMAD.MOV.U32 R109, RZ, RZ, 0x2f800000 ;  /* 0x2f800000ff6d7424 */ /* 0x000fe200078e00ff */
[----:B------:R-:W-:Y:S01]  /*ddd0*/  I2FP.F32.U32 R6, R64 ;  /* 0x0000004000067245 */ /* 0x000fe20000201000 */
[----:B------:R-:W-:Y:S01]  /*dde0*/  BSSY.RECONVERGENT B1, `(.L_x_11769) ;  /* 0x0000049000017945 */ /* 0x000fe20003800200 */
[----:B-----5:R-:W-:Y:S02]  /*ddf0*/  HADD2.F32 R108, -RZ, R68.H0_H0 ;  /* 0x20000044ff6c7230 */ /* 0x020fe40000004100 */
[----:B------:R-:W-:Y:S02]  /*de00*/  IMAD.MOV.U32 R64, RZ, RZ, 0x2 ;  /* 0x00000002ff407424 */ /* 0x000fe400078e00ff */
[----:B------:R-:W-:-:S05]  /*de10*/  FFMA.FTZ R6, R6, R109, 1.1641532182693481445e-10 ;  /* 0x2f00000006067423 */ /* 0x000fca000001006d */
[----:B0-----:R-:W-:Y:S02]  /*de20*/  FSETP.LE.FTZ.AND P3, PT, R6, R103, PT ;  /* 0x000000670600720b */ /* 0x001fe40003f73000 */
        /* <DEDUP_REMOVED lines=11> */
.L_x_11771:
        /* <DEDUP_REMOVED lines=13> */
.L_x_11773:
[----:B------:R-:W-:Y:S05]  /*dfb0*/  BSYNC.RECONVERGENT B2 ;  /* 0x0000000000027941 */ /* 0x000fea0003800200 */
.L_x_11772:
        /* <DEDUP_REMOVED lines=43> */
.L_x_11770:
[----:B------:R-:W-:Y:S05]  /*e270*/  BSYNC.RECONVERGENT B1 ;  /* 0x0000000000017941 */ /* 0x000fea0003800200 */
.L_x_11769:
        /* <DEDUP_REMOVED lines=18> */
.L_x_11776:
        /* <DEDUP_REMOVED lines=13> */
.L_x_11778:
[----:B------:R-:W-:Y:S05]  /*e470*/  BSYNC.RECONVERGENT B2 ;  /* 0x0000000000027941 */ /* 0x000fea0003800200 */
.L_x_11777:
        /* <DEDUP_REMOVED lines=43> */
.L_x_11775:
[----:B------:R-:W-:Y:S05]  /*e730*/  BSYNC.RECONVERGENT B1 ;  /* 0x0000000000017941 */ /* 0x000fea0003800200 */
.L_x_11774:
[----:B------:R-:W-:Y:S01]  /*e740*/  ISETP.NE.AND P2, PT, R65, 0x1, PT ;  /* 0x000000014100780c */ /* 0x000fe20003f45270 */
[----:B------:R-:W-:Y:S01]  /*e750*/  BSSY.RECONVERGENT B1, `(.L_x_11779) ;  /* 0x000004a000017945 */ /* 0x000fe20003800200 */
[----:B------:R-:W-:Y:S01]  /*e760*/  I2FP.F32.U32 R6, R6 ;  /* 0x0000000600067245 */ /* 0x000fe20000201000 */
[----:B------:R-:W-:Y:S02]  /*e770*/  HFMA2 R64, -RZ, RZ, 0, 1.1920928955078125e-07 ;  /* 0x00000002ff407431 */ /* 0x000fe400000001ff */
[----:B------:R-:W-:Y:S02]  /*e780*/  HADD2.F32 R110, -RZ, R69.H0_H0 ;  /* 0x20000045ff6e7230 */ /* 0x000fe40000004100 */
        /* <DEDUP_REMOVED lines=13> */
.L_x_11781:
        /* <DEDUP_REMOVED lines=13> */
.L_x_11783:
[----:B------:R-:W-:Y:S05]  /*e930*/  BSYNC.RECONVERGENT B2 ;  /* 0x0000000000027941 */ /* 0x000fea0003800200 */
.L_x_11782:
        /* <DEDUP_REMOVED lines=43> */
.L_x_11780:
[----:B------:R-:W-:Y:S05]  /*ebf0*/  BSYNC.RECONVERGENT B1 ;  /* 0x0000000000017941 */ /* 0x000fea0003800200 */
.L_x_11779:
[----:B------:R-:W-:Y:S01]  /*ec00*/  ISETP.NE.AND P2, PT, R64, 0x1, PT ;  /* 0x000000014000780c */ /* 0x000fe20003f45270 */
[----:B------:R-:W-:Y:S01]  /*ec10*/  BSSY.RECONVERGENT B1, `(.L_x_11784) ;  /* 0x000004a000017945 */ /* 0x000fe20003800200 */
[----:B------:R-:W-:Y:S01]  /*ec20*/  I2FP.F32.U32 R6, R6 ;  /* 0x0000000600067245 */ /* 0x000fe20000201000 */
[----:B------:R-:W-:Y:S01]  /*ec30*/  HADD2.F32 R112, -RZ, R69.H1_H1 ;  /* 0x30000045ff707230 */ /* 0x000fe20000004100 */
[----:B------:R-:W-:Y:S01]  /*ec40*/  MOV R65, R10 ;  /* 0x0000000a00417202 */ /* 0x000fe20000000f00 */
[----:B------:R-:W-:Y:S02]  /*ec50*/  IMAD.MOV.U32 R66, RZ, RZ, 0x2 ;  /* 0x00000002ff427424 */ /* 0x000fe400078e00ff */
[----:B------:R-:W-:-:S05]  /*ec60*/  FFMA.FTZ R6, R6, R109, 1.1641532182693481445e-10 ;  /* 0x2f00000006067423 */ /* 0x000fca000001006d */
[----:B------:R-:W-:-:S04]  /*ec70*/  FSETP.LE.FTZ.AND P3, PT, R6, R103, PT ;  /* 0x000000670600720b */ /* 0x000fc80003f73000 */
        /* <DEDUP_REMOVED lines=10> */
.L_x_11786:
        /* <DEDUP_REMOVED lines=13> */
.L_x_11788:
[----:B------:R-:W-:Y:S05]  /*edf0*/  BSYNC.RECONVERGENT B2 ;  /* 0x0000000000027941 */ /* 0x000fea0003800200 */
.L_x_11787:
        /* <DEDUP_REMOVED lines=43> */
.L_x_11785:
[----:B------:R-:W-:Y:S05]  /*f0b0*/  BSYNC.RECONVERGENT B1 ;  /* 0x0000000000017941 */ /* 0x000fea0003800200 */
.L_x_11784:
        /* <DEDUP_REMOVED lines=17> */
.L_x_11791:
        /* <DEDUP_REMOVED lines=13> */
.L_x_11793:
[----:B------:R-:W-:Y:S05]  /*f2a0*/  BSYNC.RECONVERGENT B2 ;  /* 0x0000000000027941 */ /* 0x000fea0003800200 */
.L_x_11792:
        /* <DEDUP_REMOVED lines=43> */
.L_x_11790:
[----:B------:R-:W-:Y:S05]  /*f560*/  BSYNC.RECONVERGENT B1 ;  /* 0x0000000000017941 */ /* 0x000fea0003800200 */
.L_x_11789:
        /* <DEDUP_REMOVED lines=17> */
.L_x_11796:
        /* <DEDUP_REMOVED lines=13> */
.L_x_11798:
[----:B------:R-:W-:Y:S05]  /*f750*/  BSYNC.RECONVERGENT B2 ;  /* 0x0000000000027941 */ /* 0x000fea0003800200 */
.L_x_11797:
        /* <DEDUP_REMOVED lines=43> */
.L_x_11795:
[----:B------:R-:W-:Y:S05]  /*fa10*/  BSYNC.RECONVERGENT B1 ;  /* 0x0000000000017941 */ /* 0x000fea0003800200 */
.L_x_11794:
[----:B------:R-:W-:Y:S01]  /*fa20*/  ISETP.NE.AND P5, PT, R66, 0x1, PT ;  /* 0x000000014200780c */ /* 0x000fe20003fa5270 */
[----:B------:R-:W-:Y:S01]  /*fa30*/  BSSY.RECONVERGENT B1, `(.L_x_11799) ;  /* 0x0000049000017945 */ /* 0x000fe20003800200 */
[----:B------:R-:W-:Y:S01]  /*fa40*/  I2FP.F32.U32 R6, R65 ;  /* 0x0000004100067245 */ /* 0x000fe20000201000 */
[----:B------:R-:W-:Y:S01]  /*fa50*/  HADD2.F32 R114, -RZ, R71.H0_H0 ;  /* 0x20000047ff727230 */ /* 0x000fe20000004100 */
[----:B------:R-:W-:-:S03]  /*fa60*/  MOV R65, R10 ;  /* 0x0000000a00417202 */ /* 0x000fc60000000f00 */
        /* <DEDUP_REMOVED lines=12> */
.L_x_11801:
        /* <DEDUP_REMOVED lines=13> */
.L_x_11803:
[----:B------:R-:W-:Y:S05]  /*fc00*/  BSYNC.RECONVERGENT B2 ;  /* 0x0000000000027941 */ /* 0x000fea0003800200 */
.L_x_11802:
        /* <DEDUP_REMOVED lines=43> */
.L_x_11800:
[----:B------:R-:W-:Y:S05]  /*fec0*/  BSYNC.RECONVERGENT B1 ;  /* 0x0000000000017941 */ /* 0x000fea0003800200 */
.L_x_11799:
        /* <DEDUP_REMOVED lines=37> */
.L_x_11763:
        /* <DEDUP_REMOVED lines=44> */
.L_x_11804:
[----:B------:R-:W-:Y:S01]  /*103e0*/  IMAD.MOV.U32 R8, RZ, RZ, R90 ;  /* 0x000000ffff087224 */ /* 0x000fe200078e005a */
[----:B------:R-:W-:-:S07]  /*103f0*/  IADD3 R88, PT, PT, R88, 0x80, RZ ;  /* 0x0000008058587810 */ /* 0x000fce0007ffe0ff */
.L_x_11681:
[----:B------:R-:W-:Y:S05]  /*10400*/  BSYNC.RECONVERGENT B0 ;  /* 0x0000000000007941 */ /* 0x000fea0003800200 */
.L_x_11680:
[----:B------:R-:W-:Y:S01]  /*10410*/  ISETP.GE.U32.AND P0, PT, R0, 0x180, PT ;  /* 0x000001800000780c */ /* 0x000fe20003f06070 */
[----:B------:R-:W-:Y:S03]  /*10420*/  BSSY.RECONVERGENT B0, `(.L_x_11805) ;  /* 0x00007b3000007945 */ /* 0x000fe60003800200 */
[----:B------:R-:W-:-:S09]  /*10430*/  P2R R104, PR, RZ, 0x1 ;  /* 0x00000001ff687803 */ /* 0x000fd20000000000 */
        /* <DEDUP_REMOVED lines=9> */
[----:B------:R2:W5:Y:S01]  /*104d0*/  LDG.E.128 R76, desc[UR10][R72.64] ;  /* 0x0000000a484c7981 */ /* 0x000562000c1e1d00 */
        /* <DEDUP_REMOVED lines=8> */
[----:B------:R-:W-:Y:S01]  /*10560*/  IMAD.MOV.U32 R11, RZ, RZ, 0x2 ;  /* 0x00000002ff0b7424 */ /* 0x000fe200078e00ff */
[----:B--2---:R-:W-:Y:S01]  /*10570*/  MOV R90, R8 ;  /* 0x00000008005a7202 */ /* 0x004fe20000000f00 */
        /* <DEDUP_REMOVED lines=12> */
.L_x_11810:
        /* <DEDUP_REMOVED lines=13> */
.L_x_11812:
[----:B------:R-:W-:Y:S05]  /*10710*/  BSYNC.RECONVERGENT B2 ;  /* 0x0000000000027941 */ /* 0x000fea0003800200 */
.L_x_11811:
        /* <DEDUP_REMOVED lines=42> */
.L_x_11809:
[----:B------:R-:W-:Y:S05]  /*109c0*/  BSYNC.RECONVERGENT B1 ;  /* 0x0000000000017941 */ /* 0x000fea0003800200 */
.L_x_11808:
[----:B------:R-:W2:Y:S01]  /*109d0*/  LDC R89, c[0x0][0x404] ;  /* 0x00010100ff597b82 */ /* 0x000ea20000000800 */
[----:B------:R-:W-:Y:S01]  /*109e0*/  I2FP.F32.U32 R6, R9 ;  /* 0x0000000900067245 */ /* 0x000fe20000201000 */
[----:B01----:R-:W-:Y:S01]  /*109f0*/  IMAD.MOV.U32 R109, RZ, RZ, 0x2f800000 ;  /* 0x2f800000ff6d7424 */ /* 0x003fe200078e00ff */
[----:B------:R-:W-:Y:S01]  /*10a00*/  ISETP.NE.AND P2, PT, R11, 0x1, PT ;  /* 0x000000010b00780c */ /* 0x000fe20003f45270 */
[----:B------:R-:W-:Y:S01]  /*10a10*/  BSSY.RECONVERGENT B1, `(.L_x_11813) ;  /* 0x000004a000017945 */ /* 0x000fe20003800200 */
[----:B------:R-:W-:Y:S02]  /*10a20*/  HFMA2 R73, -RZ, RZ, 0, 1.1920928955078125e-07 ;  /* 0x00000002ff497431 */ /* 0x000fe400000001ff */
[----:B------:R-:W-:Y:S01]  /*10a30*/  FFMA.FTZ R6, R6, R109, 1.1641532182693481445e-10 ;  /* 0x2f00000006067423 */ /* 0x000fe2000001006d */
[----:B------:R-:W-:Y:S01]  /*10a40*/  IMAD.MOV.U32 R9, RZ, RZ, R10 ;  /* 0x000000ffff097224 */ /* 0x000fe200078e000a */
[----:B------:R-:W0:Y:S03]  /*10a50*/  LDC R97, c[0x0][0x408] ;  /* 0x00010200ff617b82 */ /* 0x000e260000000800 */
[----:B--2---:R-:W-:Y:S01]  /*10a60*/  FSETP.LE.FTZ.AND P4, PT, R6, R89, PT ;  /* 0x000000590600720b */ /* 0x004fe20003f93000 */
[----:B-----5:R-:W-:-:S03]  /*10a70*/  HADD2.F32 R6, -RZ, R76.H0_H0 ;  /* 0x2000004cff067230 */ /* 0x020fc60000004100 */
[----:B------:R-:W-:Y:S02]  /*10a80*/  P2R R8, PR, RZ, 0x10 ;  /* 0x00000010ff087803 */ /* 0x000fe40000000000 */
[----:B0-----:R-:W-:Y:S01]  /*10a90*/  FMUL.FTZ R6, R6, R97 ;  /* 0x0000006106067220 */ /* 0x001fe20000410000 */
        /* <DEDUP_REMOVED lines=9> */
.L_x_11815:
        /* <DEDUP_REMOVED lines=13> */
.L_x_11817:
[----:B------:R-:W-:Y:S05]  /*10c00*/  BSYNC.RECONVERGENT B2 ;  /* 0x0000000000027941 */ /* 0x000fea0003800200 */
.L_x_11816:
        /* <DEDUP_REMOVED lines=42> */
.L_x_11814:
[----:B------:R-:W-:Y:S05]  /*10eb0*/  BSYNC.RECONVERGENT B1 ;  /* 0x0000000000017941 */ /* 0x000fea0003800200 */
.L_x_11813:
[----:B------:R-:W-:Y:S01]  /*10ec0*/  I2FP.F32.U32 R72, R9 ;  /* 0x0000000900487245 */ /* 0x000fe20000201000 */
[----:B------:R-:W-:Y:S01]  /*10ed0*/  HADD2.F32 R74, -RZ, R44.H0_H0 ;  /* 0x2000002cff4a7230 */ /* 0x000fe20000004100 */
[----:B------:R-:W-:Y:S01]  /*10ee0*/  FSEL R11, R6, RZ, P4 ;  /* 0x000000ff060b7208 */ /* 0x000fe20002000000 */
[----:B------:R-:W-:Y:S01]  /*10ef0*/  BSSY.RECONVERGENT B1, `(.L_x_11818) ;  /* 0x000004c000017945 */ /* 0x000fe20003800200 */
[----:B------:R-:W-:Y:S02]  /*10f00*/  IMAD.MOV.U32 R6, RZ, RZ, R10 ;  /* 0x000000ffff067224 */ /* 0x000fe400078e000a */
        /* <DEDUP_REMOVED lines=18> */
.L_x_11820:
        /* <DEDUP_REMOVED lines=13> */
.L_x_11822:
[----:B------:R-:W-:Y:S05]  /*11100*/  BSYNC.RECONVERGENT B2 ;  /* 0x0000000000027941 */ /* 0x000fea0003800200 */
.L_x_11821:
        /* <DEDUP_REMOVED lines=42> */
.L_x_11819:
[----:B------:R-:W-:Y:S05]  /*113b0*/  BSYNC.RECONVERGENT B1 ;  /* 0x0000000000017941 */ /* 0x000fea0003800200 */
.L_x_11818:
[----:B------:R-:W-:Y:S01]  /*113c0*/  ISETP.NE.AND P2, PT, R74, 0x1, PT ;  /* 0x000000014a00780c */ /* 0x000fe20003f45270 */
[----:B------:R-:W-:Y:S01]  /*113d0*/  HADD2.F32 R76, -RZ, R76.H1_H1 ;  /* 0x3000004cff4c7230 */ /* 0x000fe20000004100 */
[----:B------:R-:W-:Y:S01]  /*113e0*/  I2FP.F32.U32 R6, R6 ;  /* 0x0000000600067245 */ /* 0x000fe20000201000 */
[----:B------:R-:W-:Y:S01]  /*113f0*/  BSSY.RECONVERGENT B1, `(.L_x_11823) ;  /* 0x0000049000017945 */ /* 0x000fe20003800200 */
[----:B------:R-:W-:Y:S01]  /*11400*/  IMAD.MOV.U32 R75, RZ, RZ, 0x2 ;  /* 0x00000002ff4b7424 */ /* 0x000fe200078e00ff */
[----:B------:R-:W-:Y:S02]  /*11410*/  MOV R11, R10 ;  /* 0x0000000a000b7202 */ /* 0x000fe40000000f00 */
[----:B------:R-:W-:-:S05]  /*11420*/  FFMA.FTZ R6, R6, R109, 1.1641532182693481445e-10 ;  /* 0x2f00000006067423 */ /* 0x000fca000001006d */
        /* <DEDUP_REMOVED lines=12> */
.L_x_11825:
        /* <DEDUP_REMOVED lines=13> */
.L_x_11827:
[----:B------:R-:W-:Y:S05]  /*115c0*/  BSYNC.RECONVERGENT B2 ;  /* 0x0000000000027941 */ /* 0x000fea0003800200 */
.L_x_11826:
        /* <DEDUP_REMOVED lines=43> */
.L_x_11824:
[----:B------:R-:W-:Y:S05]  /*11880*/  BSYNC.RECONVERGENT B1 ;  /* 0x0000000000017941 */ /* 0x000fea0003800200 */
.L_x_11823:
        /* <DEDUP_REMOVED lines=23> */
.L_x_11830:
        /* <DEDUP_REMOVED lines=13> */
.L_x_11832:
[----:B------:R-:W-:Y:S05]  /*11ad0*/  BSYNC.RECONVERGENT B2 ;  /* 0x0000000000027941 */ /* 0x000fea0003800200 */
.L_x_11831:
        /* <DEDUP_REMOVED lines=43> */
.L_x_11829:
[----:B------:R-:W-:Y:S05]  /*11d90*/  BSYNC.RECONVERGENT B1 ;  /* 0x0000000000017941 */ /* 0x000fea0003800200 */
.L_x_11828:
        /* <DEDUP_REMOVED lines=19> */
.L_x_11835:
        /* <DEDUP_REMOVED lines=13> */
.L_x_11837:
[----:B------:R-:W-:Y:S05]  /*11fa0*/  BSYNC.RECONVERGENT B2 ;  /* 0x0000000000027941 */ /* 0x000fea0003800200 */
.L_x_11836:
        /* <DEDUP_REMOVED lines=43> */
.L_x_11834:
[----:B------:R-:W-:Y:S05]  /*12260*/  BSYNC.RECONVERGENT B1 ;  /* 0x0000000000017941 */ /* 0x000fea0003800200 */
.L_x_11833:
[----:B------:R-:W-:Y:S01]  /*12270*/  I2FP.F32.U32 R74, R75 ;  /* 0x0000004b004a7245 */ /* 0x000fe20000201000 */
[----:B------:R-:W-:Y:S01]  /*12280*/  HADD2.F32 R76, -RZ, R45.H0_H0 ;  /* 0x2000002dff4c7230 */ /* 0x000fe20000004100 */
        /* <DEDUP_REMOVED lines=21> */
.L_x_11840:
        /* <DEDUP_REMOVED lines=13> */
.L_x_11842:
[----:B------:R-:W-:Y:S05]  /*124b0*/  BSYNC.RECONVERGENT B2 ;  /* 0x0000000000027941 */ /* 0x000fea0003800200 */
.L_x_11841:
        /* <DEDUP_REMOVED lines=43> */
.L_x_11839:
[----:B------:R-:W-:Y:S05]  /*12770*/  BSYNC.RECONVERGENT B1 ;  /* 0x0000000000017941 */ /* 0x000fea0003800200 */
.L_x_11838:
[----:B------:R-:W-:Y:S01]  /*12780*/  ISETP.NE.AND P2, PT, R95, 0x1, PT ;  /* 0x000000015f00780c */ /* 0x000fe20003f45270 */
[----:B------:R-:W-:Y:S01]  /*12790*/  HADD2.F32 R94, -RZ, R77.H1_H1 ;  /* 0x3000004dff5e7230 */ /* 0x000fe20000004100 */
[----:B------:R-:W-:Y:S01]  /*127a0*/  I2FP.F32.U32 R6, R6 ;  /* 0x0000000600067245 */ /* 0x000fe20000201000 */
[----:B------:R-:W-:Y:S01]  /*127b0*/  BSSY.RECONVERGENT B1, `(.L_x_11843) ;  /* 0x0000049000017945 */ /* 0x000fe20003800200 */
[----:B------:R-:W-:Y:S02]  /*127c0*/  IMAD.MOV.U32 R77, RZ, RZ, 0x2 ;  /* 0x00000002ff4d7424 */ /* 0x000fe400078e00ff */
        /* <DEDUP_REMOVED lines=14> */
.L_x_11845:
        /* <DEDUP_REMOVED lines=13> */
.L_x_11847:
[----:B------:R-:W-:Y:S05]  /*12980*/  BSYNC.RECONVERGENT B2 ;  /* 0x0000000000027941 */ /* 0x000fea0003800200 */
.L_x_11846:
        /* <DEDUP_REMOVED lines=43> */
.L_x_11844:
[----:B------:R-:W-:Y:S05]  /*12c40*/  BSYNC.RECONVERGENT B1 ;  /* 0x0000000000017941 */ /* 0x000fea0003800200 */
.L_x_11843:
        /* <DEDUP_REMOVED lines=23> */
.L_x_11850:
        /* <DEDUP_REMOVED lines=13> */
.L_x_11852:
[----:B------:R-:W-:Y:S05]  /*12e90*/  BSYNC.RECONVERGENT B2 ;  /* 0x0000000000027941 */ /* 0x000fea0003800200 */
.L_x_11851:
        /* <DEDUP_REMOVED lines=43> */
.L_x_11849:
[----:B------:R-:W-:Y:S05]  /*13150*/  BSYNC.RECONVERGENT B1 ;  /* 0x0000000000017941 */ /* 0x000fea0003800200 */
.L_x_11848:
        /* <DEDUP_REMOVED lines=18> */
.L_x_11855:
        /* <DEDUP_REMOVED lines=13> */
.L_x_11857:
[----:B------:R-:W-:Y:S05]  /*13350*/  BSYNC.RECONVERGENT B2 ;  /* 0x0000000000027941 */ /* 0x000fea0003800200 */
.L_x_11856:
        /* <DEDUP_REMOVED lines=43> */
.L_x_11854:
[----:B------:R-:W-:Y:S05]  /*13610*/  BSYNC.RECONVERGENT B1 ;  /* 0x0000000000017941 */ /* 0x000fea0003800200 */
.L_x_11853:
[----:B------:R-:W-:Y:S01]  /*13620*/  I2FP.F32.U32 R76, R77 ;  /* 0x0000004d004c7245 */ /* 0x000fe20000201000 */
[----:B------:R-:W-:Y:S01]  /*13630*/  HADD2.F32 R94, -RZ, R46.H0_H0 ;  /* 0x2000002eff5e7230 */ /* 0x000fe20000004100 */
        /* <DEDUP_REMOVED lines=21> */
.L_x_11860:
        /* <DEDUP_REMOVED lines=13> */
.L_x_11862:
[----:B------:R-:W-:Y:S05]  /*13860*/  BSYNC.RECONVERGENT B2 ;  /* 0x0000000000027941 */ /* 0x000fea0003800200 */
.L_x_11861:
        /* <DEDUP_REMOVED lines=43> */
.L_x_11859:
[----:B------:R-:W-:Y:S05]  /*13b20*/  BSYNC.RECONVERGENT B1 ;  /* 0x0000000000017941 */ /* 0x000fea0003800200 */
.L_x_11858:
[----:B------:R-:W-:Y:S01]  /*13b30*/  ISETP.NE.AND P4, PT, R95, 0x1, PT ;  /* 0x000000015f00780c */ /* 0x000fe20003f85270 */
[----:B------:R-:W-:Y:S01]  /*13b40*/  HADD2.F32 R96, -RZ, R78.H1_H1 ;  /* 0x3000004eff607230 */ /* 0x000fe20000004100 */
        /* <DEDUP_REMOVED lines=16> */
.L_x_11865:
        /* <DEDUP_REMOVED lines=13> */
.L_x_11867:
[----:B------:R-:W-:Y:S05]  /*13d20*/  BSYNC.RECONVERGENT B2 ;  /* 0x0000000000027941 */ /* 0x000fea0003800200 */
.L_x_11866:
        /* <DEDUP_REMOVED lines=43> */
.L_x_11864:
[----:B------:R-:W-:Y:S05]  /*13fe0*/  BSYNC.RECONVERGENT B1 ;  /* 0x0000000000017941 */ /* 0x000fea0003800200 */
.L_x_11863:
        /* <DEDUP_REMOVED lines=23> */
.L_x_11870:
        /* <DEDUP_REMOVED lines=13> */
.L_x_11872:
[----:B------:R-:W-:Y:S05]  /*14230*/  BSYNC.RECONVERGENT B2 ;  /* 0x0000000000027941 */ /* 0x000fea0003800200 */
.L_x_11871:
        /* <DEDUP_REMOVED lines=43> */
.L_x_11869:
[----:B------:R-:W-:Y:S05]  /*144f0*/  BSYNC.RECONVERGENT B1 ;  /* 0x0000000000017941 */ /* 0x000fea0003800200 */
.L_x_11868:
[----:B------:R-:W-:Y:S01]  /*14500*/  ISETP.NE.AND P5, PT, R110, 0x1, PT ;  /* 0x000000016e00780c */ /* 0x000fe20003fa5270 */
[----:B------:R-:W-:Y:S01]  /*14510*/  HADD2.F32 R96, -RZ, R79.H0_H0 ;  /* 0x2000004fff607230 */ /* 0x000fe20000004100 */
[----:B------:R-:W-:Y:S01]  /*14520*/  I2FP.F32.U32 R6, R6 ;  /* 0x0000000600067245 */ /* 0x000fe20000201000 */
[----:B------:R-:W-:Y:S01]  /*14530*/  BSSY.RECONVERGENT B1, `(.L_x_11873) ;  /* 0x0000048000017945 */ /* 0x000fe20003800200 */
[----:B------:R-:W-:Y:S02]  /*14540*/  IMAD.MOV.U32 R106, RZ, RZ, 0x2 ;  /* 0x00000002ff6a7424 */ /* 0x000fe400078e00ff */
        /* <DEDUP_REMOVED lines=13> */
.L_x_11875:
        /* <DEDUP_REMOVED lines=13> */
.L_x_11877:
[----:B------:R-:W-:Y:S05]  /*146f0*/  BSYNC.RECONVERGENT B2 ;  /* 0x0000000000027941 */ /* 0x000fea0003800200 */
.L_x_11876:
        /* <DEDUP_REMOVED lines=43> */
.L_x_11874:
[----:B------:R-:W-:Y:S05]  /*149b0*/  BSYNC.RECONVERGENT B1 ;  /* 0x0000000000017941 */ /* 0x000fea0003800200 */
.L_x_11873:
[----:B------:R-:W-:Y:S01]  /*149c0*/  I2FP.F32.U32 R78, R107 ;  /* 0x0000006b004e7245 */ /* 0x000fe20000201000 */
[----:B------:R-:W-:Y:S01]  /*149d0*/  HADD2.F32 R96, -RZ, R47.H0_H0 ;  /* 0x2000002fff607230 */ /* 0x000fe20000004100 */
        /* <DEDUP_REMOVED lines=21> */
.L_x_11880:
        /* <DEDUP_REMOVED lines=13> */
.L_x_11882:
[----:B------:R-:W-:Y:S05]  /*14c00*/  BSYNC.RECONVERGENT B2 ;  /* 0x0000000000027941 */ /* 0x000fea0003800200 */
.L_x_11881:
        /* <DEDUP_REMOVED lines=43> */
.L_x_11879:
[----:B------:R-:W-:Y:S05]  /*14ec0*/  BSYNC.RECONVERGENT B1 ;  /* 0x0000000000017941 */ /* 0x000fea0003800200 */
.L_x_11878:
[----:B------:R-:W-:Y:S01]  /*14ed0*/  ISETP.NE.AND P6, PT, R111, 0x1, PT ;  /* 0x000000016f00780c */ /* 0x000fe20003fc5270 */
[----:B------:R-:W-:Y:S01]  /*14ee0*/  HADD2.F32 R110, -RZ, R79.H1_H1 ;  /* 0x3000004fff6e7230 */ /* 0x000fe20000004100 */
[----:B------:R-:W-:Y:S01]  /*14ef0*/  I2FP.F32.U32 R6, R6 ;  /* 0x0000000600067245 */ /* 0x000fe20000201000 */
[----:B------:R-:W-:Y:S01]  /*14f00*/  BSSY.RECONVERGENT B1, `(.L_x_11883) ;  /* 0x000004a000017945 */ /* 0x000fe20003800200 */
[----:B------:R-:W-:Y:S02]  /*14f10*/  MOV R107, R10 ;  /* 0x0000000a006b7202 */ /* 0x000fe40000000f00 */
        /* <DEDUP_REMOVED lines=13> */
.L_x_11885:
        /* <DEDUP_REMOVED lines=15> */
.L_x_11887:
[----:B------:R-:W-:Y:S05]  /*150e0*/  BSYNC.RECONVERGENT B2 ;  /* 0x0000000000027941 */ /* 0x000fea0003800200 */
.L_x_11886:
        /* <DEDUP_REMOVED lines=43> */
.L_x_11884:
[----:B------:R-:W-:Y:S05]  /*153a0*/  BSYNC.RECONVERGENT B1 ;  /* 0x0000000000017941 */ /* 0x000fea0003800200 */
.L_x_11883:
[----:B------:R-:W-:Y:S01]  /*153b0*/  I2FP.F32.U32 R106, R107 ;  /* 0x0000006b006a7245 */ /* 0x000fe20000201000 */
[----:B------:R-:W-:-:S04]  /*153c0*/  HADD2.F32 R110, -RZ, R47.H1_H1 ;  /* 0x3000002fff6e7230 */ /* 0x000fc80000004100 */
[----:B------:R-:W-:Y:S01]  /*153d0*/  FFMA.FTZ R106, R106, R109, 1.1641532182693481445e-10 ;  /* 0x2f0000006a6a7423 */ /* 0x000fe2000001006d */
[----:B------:R-:W-:-:S04]  /*153e0*/  FMUL.FTZ R110, R110, R97 ;  /* 0x000000616e6e7220 */ /* 0x000fc80000410000 */
[----:B------:R-:W-:Y:S02]  /*153f0*/  FSETP.GTU.FTZ.AND P6, PT, R106, R89, PT ;  /* 0x000000596a00720b */ /* 0x000fe40003fdc000 */
[----:B------:R-:W-:Y:S02]  /*15400*/  FSEL R106, R79, RZ, P5 ;  /* 0x000000ff4f6a7208 */ /* 0x000fe40002800000 */
[----:B------:R-:W-:Y:S02]  /*15410*/  FSEL R89, R110, RZ, !P6 ;  /* 0x000000ff6e597208 */ /* 0x000fe40007000000 */
[----:B------:R-:W-:-:S03]  /*15420*/  SEL R97, RZ, 0x1, P6 ;  /* 0x00000001ff617807 */ /* 0x000fc60003000000 */
[----:B------:R-:W-:-:S04]  /*15430*/  FADD.FTZ R79, R89, R106 ;  /* 0x0000006a594f7221 */ /* 0x000fc80000010000 */
[----:B------:R-:W-:Y:S01]  /*15440*/  @P1 FADD.FTZ R79, R55, R79 ;  /* 0x0000004f374f1221 */ /* 0x000fe20000010000 */
[----:B------:R-:W-:Y:S06]  /*15450*/  BRA `(.L_x_11888) ;  /* 0x0000002800047947 */ /* 0x000fec0003800000 */
.L_x_11807:
        /* <DEDUP_REMOVED lines=16> */
.L_x_11891:
        /* <DEDUP_REMOVED lines=13> */
.L_x_11893:
[----:B------:R-:W-:Y:S05]  /*15630*/  BSYNC.RECONVERGENT B2 ;  /* 0x0000000000027941 */ /* 0x000fea0003800200 */
.L_x_11892:
        /* <DEDUP_REMOVED lines=42> */
.L_x_11890:
[----:B------:R-:W-:Y:S05]  /*158e0*/  BSYNC.RECONVERGENT B1 ;  /* 0x0000000000017941 */ /* 0x000fea0003800200 */
.L_x_11889:
[----:B------:R-:W2:Y:S01]  /*158f0*/  LDC R89, c[0x0][0x404] ;  /* 0x00010100ff597b82 */ /* 0x000ea20000000800 */
[----:B------:R-:W-:Y:S01]  /*15900*/  ISETP.NE.AND P2, PT, R74, 0x1, PT ;  /* 0x000000014a00780c */ /* 0x000fe20003f45270 */
[----:B0-----:R-:W-:Y:S01]  /*15910*/  IMAD.MOV.U32 R110, RZ, RZ, 0x2f800000 ;  /* 0x2f800000ff6e7424 */ /* 0x001fe200078e00ff */
[----:B------:R-:W-:Y:S01]  /*15920*/  I2FP.F32.U32 R73, R72 ;  /* 0x0000004800497245 */ /* 0x000fe20000201000 */
[----:B------:R-:W-:Y:S01]  /*15930*/  BSSY.RECONVERGENT B1, `(.L_x_11894) ;  /* 0x0000049000017945 */ /* 0x000fe20003800200 */
[----:B------:R-:W-:Y:S02]  /*15940*/  HFMA2 R72, -RZ, RZ, 0, 1.1920928955078125e-07 ;  /* 0x00000002ff487431 */ /* 0x000fe400000001ff */
[----:B-1---5:R-:W-:Y:S02]  /*15950*/  HADD2.F32 R109, -RZ, R76.H0_H0 ;  /* 0x2000004cff6d7230 */ /* 0x022fe40000004100 */
[----:B------:R-:W-:-:S05]  /*15960*/  FFMA.FTZ R6, R73, R110, 1.1641532182693481445e-10 ;  /* 0x2f00000049067423 */ /* 0x000fca000001006e */
[----:B--2---:R-:W-:Y:S01]  /*15970*/  FSETP.LE.FTZ.AND P3, PT, R6, R89, PT ;  /* 0x000000590600720b */ /* 0x004fe20003f73000 */
        /* <DEDUP_REMOVED lines=11> */
.L_x_11896:
        /* <DEDUP_REMOVED lines=13> */
.L_x_11898:
[----:B------:R-:W-:Y:S05]  /*15b00*/  BSYNC.RECONVERGENT B2 ;  /* 0x0000000000027941 */ /* 0x000fea0003800200 */
.L_x_11897:
        /* <DEDUP_REMOVED lines=43> */
.L_x_11895:
[----:B------:R-:W-:Y:S05]  /*15dc0*/  BSYNC.RECONVERGENT B1 ;  /* 0x0000000000017941 */ /* 0x000fea0003800200 */
.L_x_11894:
[----:B------:R-:W-:Y:S01]  /*15dd0*/  ISETP.NE.AND P2, PT, R72, 0x1, PT ;  /* 0x000000014800780c */ /* 0x000fe20003f45270 */
[----:B------:R-:W-:Y:S01]  /*15de0*/  BSSY.RECONVERGENT B1, `(.L_x_11899) ;  /* 0x000004a000017945 */ /* 0x000fe20003800200 */
[----:B------:R-:W-:Y:S01]  /*15df0*/  I2FP.F32.U32 R73, R6 ;  /* 0x0000000600497245 */ /* 0x000fe20000201000 */
[----:B------:R-:W-:Y:S02]  /*15e00*/  HADD2.F32 R112, -RZ, R76.H1_H1 ;  /* 0x3000004cff707230 */ /* 0x000fe40000004100 */
        /* <DEDUP_REMOVED lines=14> */
.L_x_11901:
        /* <DEDUP_REMOVED lines=13> */
.L_x_11903:
[----:B------:R-:W-:Y:S05]  /*15fc0*/  BSYNC.RECONVERGENT B2 ;  /* 0x0000000000027941 */ /* 0x000fea0003800200 */
.L_x_11902:
        /* <DEDUP_REMOVED lines=43> */
.L_x_11900:
[----:B------:R-:W-:Y:S05]  /*16280*/  BSYNC.RECONVERGENT B1 ;  /* 0x0000000000017941 */ /* 0x000fea0003800200 */
.L_x_11899:
[----:B------:R-:W-:Y:S01]  /*16290*/  ISETP.NE.AND P2, PT, R74, 0x1, PT ;  /* 0x000000014a00780c */ /* 0x000fe20003f45270 */
[----:B------:R-:W-:Y:S01]  /*162a0*/  BSSY.RECONVERGENT B1, `(.L_x_11904) ;  /* 0x000004a000017945 */ /* 0x000fe20003800200 */
[----:B------:R-:W-:Y:S01]  /*162b0*/  I2FP.F32.U32 R73, R6 ;  /* 0x0000000600497245 */ /* 0x000fe20000201000 */
[----:B------:R-:W-:Y:S02]  /*162c0*/  HADD2.F32 R111, -RZ, R77.H0_H0 ;  /* 0x2000004dff6f7230 */ /* 0x000fe40000004100 */
[----:B------:R-:W-:Y:S02]  /*162d0*/  IMAD.MOV.U32 R72, RZ, RZ, 0x2 ;  /* 0x00000002ff487424 */ /* 0x000fe400078e00ff */
[----:B------:R-:W-:Y:S01]  /*162e0*/  FFMA.FTZ R6, R73, R110, 1.1641532182693481445e-10 ;  /* 0x2f00000049067423 */ /* 0x000fe2000001006e */
[----:B------:R-:W-:-:S04]  /*162f0*/  IMAD.MOV.U32 R73, RZ, RZ, R10 ;  /* 0x000000ffff497224 */ /* 0x000fc800078e000a */
        /* <DEDUP_REMOVED lines=11> */
.L_x_11906:
        /* <DEDUP_REMOVED lines=13> */
.L_x_11908:
[----:B------:R-:W-:Y:S05]  /*16480*/  BSYNC.RECONVERGENT B2 ;  /* 0x0000000000027941 */ /* 0x000fea0003800200 */
.L_x_11907:
        /* <DEDUP_REMOVED lines=43> */
.L_x_11905:
[----:B------:R-:W-:Y:S05]  /*16740*/  BSYNC.RECONVERGENT B1 ;  /* 0x0000000000017941 */ /* 0x000fea0003800200 */
.L_x_11904:
[----:B------:R-:W-:Y:S01]  /*16750*/  ISETP.NE.AND P2, PT, R72, 0x1, PT ;  /* 0x000000014800780c */ /* 0x000fe20003f45270 */
[----:B------:R-:W-:Y:S01]  /*16760*/  BSSY.RECONVERGENT B1, `(.L_x_11909) ;  /* 0x000004a000017945 */ /* 0x000fe20003800200 */
[----:B------:R-:W-:Y:S01]  /*16770*/  I2FP.F32.U32 R73, R73 ;  /* 0x0000004900497245 */ /* 0x000fe20000201000 */
[----:B------:R-:W-:Y:S02]  /*16780*/  HFMA2 R74, -RZ, RZ, 0, 1.1920928955078125e-07 ;  /* 0x00000002ff4a7431 */ /* 0x000fe400000001ff */
[----:B------:R-:W-:Y:S02]  /*16790*/  HADD2.F32 R114, -RZ, R77.H1_H1 ;  /* 0x3000004dff727230 */ /* 0x000fe40000004100 */
        /* <DEDUP_REMOVED lines=13> */
.L_x_11911:
        /* <DEDUP_REMOVED lines=13> */
.L_x_11913:
[----:B------:R-:W-:Y:S05]  /*16940*/  BSYNC.RECONVERGENT B2 ;  /* 0x0000000000027941 */ /* 0x000fea0003800200 */
.L_x_11912:
        /* <DEDUP_REMOVED lines=43> */
.L_x_11910:
[----:B------:R-:W-:Y:S05]  /*16c00*/  BSYNC.RECONVERGENT B1 ;  /* 0x0000000000017941 */ /* 0x000fea0003800200 */
.L_x_11909:
[----:B------:R-:W-:Y:S01]  /*16c10*/  ISETP.NE.AND P3, PT, R74, 0x1, PT ;  /* 0x000000014a00780c */ /* 0x000fe20003f65270 */
[----:B------:R-:W-:Y:S01]  /*16c20*/  BSSY.RECONVERGENT B1, `(.L_x_11914) ;  /* 0x0000049000017945 */ /* 0x000fe20003800200 */
[----:B------:R-:W-:Y:S01]  /*16c30*/  I2FP.F32.U32 R73, R73 ;  /* 0x0000004900497245 */ /* 0x000fe20000201000 */
[----:B------:R-:W-:Y:S02]  /*16c40*/  HADD2.F32 R113, -RZ, R78.H0_H0 ;  /* 0x2000004eff717230 */ /* 0x000fe40000004100 */
        /* <DEDUP_REMOVED lines=13> */
.L_x_11916:
        /* <DEDUP_REMOVED lines=13> */
.L_x_11918:
[----:B------:R-:W-:Y:S05]  /*16df0*/  BSYNC.RECONVERGENT B2 ;  /* 0x0000000000027941 */ /* 0x000fea0003800200 */
.L_x_11917:
        /* <DEDUP_REMOVED lines=43> */
.L_x_11915:
[----:B------:R-:W-:Y:S05]  /*170b0*/  BSYNC.RECONVERGENT B1 ;  /* 0x0000000000017941 */ /* 0x000fea0003800200 */
.L_x_11914:
[----:B------:R-:W-:Y:S01]  /*170c0*/  ISETP.NE.AND P4, PT, R72, 0x1, PT ;  /* 0x000000014800780c */ /* 0x000fe20003f85270 */
[----:B------:R-:W-:Y:S01]  /*170d0*/  BSSY.RECONVERGENT B1, `(.L_x_11919) ;  /* 0x0000049000017945 */ /* 0x000fe20003800200 */
[----:B------:R-:W-:Y:S01]  /*170e0*/  I2FP.F32.U32 R73, R73 ;  /* 0x0000004900497245 */ /* 0x000fe20000201000 */
[----:B------:R-:W-:Y:S02]  /*170f0*/  HADD2.F32 R78, -RZ, R78.H1_H1 ;  /* 0x3000004eff4e7230 */ /* 0x000fe40000004100 */
        /* <DEDUP_REMOVED lines=13> */
.L_x_11921:
        /* <DEDUP_REMOVED lines=13> */
.L_x_11923:
[----:B------:R-:W-:Y:S05]  /*172a0*/  BSYNC.RECONVERGENT B2 ;  /* 0x0000000000027941 */ /* 0x000fea0003800200 */
.L_x_11922:
        /* <DEDUP_REMOVED lines=43> */
.L_x_11920:
[----:B------:R-:W-:Y:S05]  /*17560*/  BSYNC.RECONVERGENT B1 ;  /* 0x0000000000017941 */ /* 0x000fea0003800200 */
.L_x_11919:
[----:B------:R-:W-:Y:S01]  /*17570*/  ISETP.NE.AND P5, PT, R74, 0x1, PT ;  /* 0x000000014a00780c */ /* 0x000fe20003fa5270 */
[----:B------:R-:W-:Y:S01]  /*17580*/  BSSY.RECONVERGENT B1, `(.L_x_11924) ;  /* 0x0000049000017945 */ /* 0x000fe20003800200 */
[----:B------:R-:W-:Y:S01]  /*17590*/  I2FP.F32.U32 R73, R73 ;  /* 0x0000004900497245 */ /* 0x000fe20000201000 */
[----:B------:R-:W-:Y:S02]  /*175a0*/  HFMA2 R6, -RZ, RZ, 0, 1.1920928955078125e-07 ;  /* 0x00000002ff067431 */ /* 0x000fe400000001ff */
[----:B------:R-:W-:Y:S02]  /*175b0*/  HADD2.F32 R115, -RZ, R79.H0_H0 ;  /* 0x2000004fff737230 */ /* 0x000fe40000004100 */
        /* <DEDUP_REMOVED lines=12> */
.L_x_11926:
        /* <DEDUP_REMOVED lines=13> */
.L_x_11928:
[----:B------:R-:W-:Y:S05]  /*17750*/  BSYNC.RECONVERGENT B2 ;  /* 0x0000000000027941 */ /* 0x000fea0003800200 */
.L_x_11927:
        /* <DEDUP_REMOVED lines=43> */
.L_x_11925:
[----:B------:R-:W-:Y:S05]  /*17a10*/  BSYNC.RECONVERGENT B1 ;  /* 0x0000000000017941 */ /* 0x000fea0003800200 */
.L_x_11924:
[----:B------:R-:W-:Y:S01]  /*17a20*/  P2R R74, PR, RZ, 0x2 ;  /* 0x00000002ff4a7803 */ /* 0x000fe20000000000 */
[----:B------:R-:W-:Y:S01]  /*17a30*/  FMUL.FTZ R109, R109, UR7 ;  /* 0x000000076d6d7c20 */ /* 0x000fe20008410000 */
[----:B------:R-:W-:Y:S01]  /*17a40*/  I2FP.F32.U32 R73, R73 ;  /* 0x0000004900497245 */ /* 0x000fe20000201000 */
[----:B------:R-:W-:Y:S01]  /*17a50*/  FMUL.FTZ R112, R112, UR7 ;  /* 0x0000000770707c20 */ /* 0x000fe20008410000 */
[----:B------:R-:W-:Y:S01]  /*17a60*/  ISETP.NE.AND P1, PT, R8, RZ, PT ;  /* 0x000000ff0800720c */ /* 0x000fe20003f25270 */
[----:B------:R-:W-:Y:S01]  /*17a70*/  HADD2.F32 R79, -RZ, R79.H1_H1 ;  /* 0x3000004fff4f7230 */ /* 0x000fe20000004100 */
[----:B------:R-:W-:Y:S01]  /*17a80*/  P2R R75, PR, RZ, 0x1 ;  /* 0x00000001ff4b7803 */ /* 0x000fe20000000000 */
[----:B------:R-:W-:Y:S01]  /*17a90*/  FMUL.FTZ R114, R114, UR7 ;  /* 0x0000000772727c20 */ /* 0x000fe20008410000 */
[----:B------:R-:W-:Y:S01]  /*17aa0*/  ISETP.NE.AND P0, PT, R91, RZ, PT ;  /* 0x000000ff5b00720c */ /* 0x000fe20003f05270 */
[----:B------:R-:W-:Y:S01]  /*17ab0*/  FFMA.FTZ R110, R73, R110, 1.1641532182693481445e-10 ;  /* 0x2f000000496e7423 */ /* 0x000fe2000001006e */
        /* <DEDUP_REMOVED lines=27> */
.L_x_11888:
[----:B------:R-:W-:Y:S01]  /*17c70*/  SEL R110, RZ, 0x10000, !P4 ;  /* 0x00010000ff6e7807 */ /* 0x000fe20006000000 */
[----:B------:R-:W0:Y:S01]  /*17c80*/  LDC.64 R106, c[0x0][0x3b0] ;  /* 0x0000ec00ff6a7b82 */ /* 0x000e220000000a00 */
[----:B------:R-:W-:Y:S02]  /*17c90*/  ISETP.NE.AND P4, PT, R108, RZ, PT ;  /* 0x000000ff6c00720c */ /* 0x000fe40003f85270 */
[----:B------:R-:W-:Y:S02]  /*17ca0*/  SEL R112, RZ, 0x1000000, !P5 ;  /* 0x01000000ff707807 */ /* 0x000fe40006800000 */
[----:B------:R-:W-:Y:S02]  /*17cb0*/  ISETP.NE.AND P6, PT, R91, RZ, PT ;  /* 0x000000ff5b00720c */ /* 0x000fe40003fc5270 */
        /* <DEDUP_REMOVED lines=14> */
[----:B-1----:R-:W-:-:S05]  /*17da0*/  IMAD.WIDE.U32 R108, R88, 0x20, R108 ;  /* 0x00000020586c7825 */ /* 0x002fca00078e006c */
[----:B------:R0:W-:Y:S04]  /*17db0*/  STG.E.128 desc[UR10][R108.64], R72 ;  /* 0x000000486c007986 */ /* 0x0001e8000c101d0a */
        /* <DEDUP_REMOVED lines=23> */
.L_x_11929:
[----:B------:R-:W-:Y:S01]  /*17f30*/  MOV R8, R90 ;  /* 0x0000005a00087202 */ /* 0x000fe20000000f00 */
[----:B------:R-:W-:-:S07]  /*17f40*/  VIADD R88, R88, 0x80 ;  /* 0x0000008058587836 */ /* 0x000fce0000000000 */
.L_x_11806:
[----:B------:R-:W-:Y:S05]  /*17f50*/  BSYNC.RECONVERGENT B0 ;  /* 0x0000000000007941 */ /* 0x000fea0003800200 */
.L_x_11805:
        /* <DEDUP_REMOVED lines=35> */
.L_x_11935:
        /* <DEDUP_REMOVED lines=13> */
.L_x_11937:
[----:B------:R-:W-:Y:S05]  /*18260*/  BSYNC.RECONVERGENT B2 ;  /* 0x0000000000027941 */ /* 0x000fea0003800200 */
.L_x_11936:
        /* <DEDUP_REMOVED lines=42> */
.L_x_11934:
[----:B------:R-:W-:Y:S05]  /*18510*/  BSYNC.RECONVERGENT B1 ;  /* 0x0000000000017941 */ /* 0x000fea0003800200 */
.L_x_11933:
[----:B------:R-:W2:Y:S01]  /*18520*/  LDC R97, c[0x0][0x404] ;  /* 0x00010100ff617b82 */ /* 0x000ea20000000800 */
[----:B------:R-:W-:Y:S01]  /*18530*/  ISETP.NE.AND P2, PT, R80, 0x1, PT ;  /* 0x000000015000780c */ /* 0x000fe20003f45270 */
[----:B------:R-:W-:Y:S01]  /*18540*/  HFMA2 R116, -RZ, RZ, 0.1171875, 0 ;  /* 0x2f800000ff747431 */ /* 0x000fe200000001ff */
[----:B------:R-:W-:Y:S01]  /*18550*/  I2FP.F32.U32 R9, R9 ;  /* 0x0000000900097245 */ /* 0x000fe20000201000 */
[----:B------:R-:W-:Y:S01]  /*18560*/  BSSY.RECONVERGENT B1, `(.L_x_11938) ;  /* 0x000004a000017945 */ /* 0x000fe20003800200 */
[----:B------:R-:W-:Y:S02]  /*18570*/  IMAD.MOV.U32 R81, RZ, RZ, 0x2 ;  /* 0x00000002ff517424 */ /* 0x000fe400078e00ff */
[----:B------:R-:W-:Y:S01]  /*18580*/  IMAD.MOV.U32 R11, RZ, RZ, R10 ;  /* 0x000000ffff0b7224 */ /* 0x000fe200078e000a */
[----:B01----:R-:W0:Y:S01]  /*18590*/  LDC R108, c[0x0][0x408] ;  /* 0x00010200ff6c7b82 */ /* 0x003e220000000800 */
[----:B------:R-:W-:Y:S01]  /*185a0*/  FFMA.FTZ R6, R9, R116, 1.1641532182693481445e-10 ;  /* 0x2f00000009067423 */ /* 0x000fe20000010074 */
[----:B-----5:R-:W-:-:S04]  /*185b0*/  HADD2.F32 R9, -RZ, R84.H0_H0 ;  /* 0x20000054ff097230 */ /* 0x020fc80000004100 */
[----:B--2---:R-:W-:-:S04]  /*185c0*/  FSETP.LE.FTZ.AND P4, PT, R6, R97, PT ;  /* 0x000000610600720b */ /* 0x004fc80003f93000 */
[----:B------:R-:W-:Y:S01]  /*185d0*/  P2R R8, PR, RZ, 0x10 ;  /* 0x00000010ff087803 */ /* 0x000fe20000000000 */
[----:B0-----:R-:W-:Y:S01]  /*185e0*/  FMUL.FTZ R6, R9, R108 ;  /* 0x0000006c09067220 */ /* 0x001fe20000410000 */
[----:B------:R-:W-:Y:S07]  /*185f0*/  @!P2 BRA `(.L_x_11939) ;  /* 0x000000040000a947 */ /* 0x000fee0003800000 */
        /* <DEDUP_REMOVED lines=8> */
.L_x_11940:
        /* <DEDUP_REMOVED lines=13> */
.L_x_11942:
[----:B------:R-:W-:Y:S05]  /*18750*/  BSYNC.RECONVERGENT B2 ;  /* 0x0000000000027941 */ /* 0x000fea0003800200 */
.L_x_11941:
        /* <DEDUP_REMOVED lines=42> */
.L_x_11939:
[----:B------:R-:W-:Y:S05]  /*18a00*/  BSYNC.RECONVERGENT B1 ;  /* 0x0000000000017941 */ /* 0x000fea0003800200 */
.L_x_11938:
[----:B------:R-:W-:Y:S01]  /*18a10*/  I2FP.F32.U32 R9, R11 ;  /* 0x0000000b00097245 */ /* 0x000fe20000201000 */
[----:B------:R-:W-:Y:S01]  /*18a20*/  HADD2.F32 R11, -RZ, R44.H0_H0 ;  /* 0x2000002cff0b7230 */ /* 0x000fe20000004100 */
        /* <DEDUP_REMOVED lines=8> */
[----:B------:R-:W-:Y:S02]  /*18ab0*/  FSEL R11, R6, RZ, P4 ;  /* 0x000000ff060b7208 */ /* 0x000fe40002000000 */
[----:B------:R-:W-:-:S03]  /*18ac0*/  MOV R6, R10 ;  /* 0x0000000a00067202 */ /* 0x000fc60000000f00 */
[----:B------:R-:W-:-:S04]  /*18ad0*/  FADD.FTZ R80, R80, R11 ;  /* 0x0000000b50507221 */ /* 0x000fc80000010000 */
        /* <DEDUP_REMOVED lines=10> */
.L_x_11945:
        /* <DEDUP_REMOVED lines=13> */
.L_x_11947:
[----:B------:R-:W-:Y:S05]  /*18c50*/  BSYNC.RECONVERGENT B2 ;  /* 0x0000000000027941 */ /* 0x000fea0003800200 */
.L_x_11946:
        /* <DEDUP_REMOVED lines=42> */
.L_x_11944:
[----:B------:R-:W-:Y:S05]  /*18f00*/  BSYNC.RECONVERGENT B1 ;  /* 0x0000000000017941 */ /* 0x000fea0003800200 */
.L_x_11943:
[----:B------:R-:W-:Y:S01]  /*18f10*/  ISETP.NE.AND P2, PT, R83, 0x1, PT ;  /* 0x000000015300780c */ /* 0x000fe20003f45270 */
[----:B------:R-:W-:Y:S01]  /*18f20*/  HADD2.F32 R81, -RZ, R84.H1_H1 ;  /* 0x30000054ff517230 */ /* 0x000fe20000004100 */
[----:B------:R-:W-:Y:S01]  /*18f30*/  I2FP.F32.U32 R11, R6 ;  /* 0x00000006000b7245 */ /* 0x000fe20000201000 */
[----:B------:R-:W-:Y:S01]  /*18f40*/  BSSY.RECONVERGENT B1, `(.L_x_11948) ;  /* 0x0000048000017945 */ /* 0x000fe20003800200 */
[----:B------:R-:W-:Y:S02]  /*18f50*/  HFMA2 R84, -RZ, RZ, 0, 1.1920928955078125e-07 ;  /* 0x00000002ff547431 */ /* 0x000fe400000001ff */
[----:B------:R-:W-:Y:S01]  /*18f60*/  FMUL.FTZ R6, R81, R108 ;  /* 0x0000006c51067220 */ /* 0x000fe20000410000 */
        /* <DEDUP_REMOVED lines=13> */
.L_x_11950:
        /* <DEDUP_REMOVED lines=13> */
.L_x_11952:
[----:B------:R-:W-:Y:S05]  /*19110*/  BSYNC.RECONVERGENT B2 ;  /* 0x0000000000027941 */ /* 0x000fea0003800200 */
.L_x_11951:
        /* <DEDUP_REMOVED lines=42> */
.L_x_11949:
[----:B------:R-:W-:Y:S05]  /*193c0*/  BSYNC.RECONVERGENT B1 ;  /* 0x0000000000017941 */ /* 0x000fea0003800200 */
.L_x_11948:
        /* <DEDUP_REMOVED lines=23> */
.L_x_11955:
        /* <DEDUP_REMOVED lines=13> */
.L_x_11957:
[----:B------:R-:W-:Y:S05]  /*19610*/  BSYNC.RECONVERGENT B2 ;  /* 0x0000000000027941 */ /* 0x000fea0003800200 */
.L_x_11956:
        /* <DEDUP_REMOVED lines=43> */
.L_x_11954:
[----:B------:R-:W-:Y:S05]  /*198d0*/  BSYNC.RECONVERGENT B1 ;  /* 0x0000000000017941 */ /* 0x000fea0003800200 */
.L_x_11953:
[----:B------:R-:W-:Y:S01]  /*198e0*/  ISETP.NE.AND P2, PT, R92, 0x1, PT ;  /* 0x000000015c00780c */ /* 0x000fe20003f45270 */
[----:B------:R-:W-:Y:S01]  /*198f0*/  HADD2.F32 R89, -RZ, R85.H0_H0 ;  /* 0x20000055ff597230 */ /* 0x000fe20000004100 */
[----:B------:R-:W-:Y:S01]  /*19900*/  I2FP.F32.U32 R83, R6 ;  /* 0x0000000600537245 */ /* 0x000fe20000201000 */
[----:B------:R-:W-:Y:S01]  /*19910*/  BSSY.RECONVERGENT B1, `(.L_x_11958) ;  /* 0x0000049000017945 */ /* 0x000fe20003800200 */
[----:B------:R-:W-:Y:S02]  /*19920*/  IMAD.MOV.U32 R84, RZ, RZ, 0x2 ;  /* 0x00000002ff547424 */ /* 0x000fe400078e00ff */
[----:B------:R-:W-:Y:S01]  /*19930*/  FMUL.FTZ R6, R89, R108 ;  /* 0x0000006c59067220 */ /* 0x000fe20000410000 */
[----:B------:R-:W-:Y:S01]  /*19940*/  FFMA.FTZ R82, R83, R116, 1.1641532182693481445e-10 ;  /* 0x2f00000053527423 */ /* 0x000fe20000010074 */
[----:B------:R-:W-:-:S04]  /*19950*/  MOV R83, R10 ;  /* 0x0000000a00537202 */ /* 0x000fc80000000f00 */
        /* <DEDUP_REMOVED lines=11> */
.L_x_11960:
        /* <DEDUP_REMOVED lines=13> */
.L_x_11962:
[----:B------:R-:W-:Y:S05]  /*19ae0*/  BSYNC.RECONVERGENT B2 ;  /* 0x0000000000027941 */ /* 0x000fea0003800200 */
.L_x_11961:
        /* <DEDUP_REMOVED lines=43> */
.L_x_11959:
[----:B------:R-:W-:Y:S05]  /*19da0*/  BSYNC.RECONVERGENT B1 ;  /* 0x0000000000017941 */ /* 0x000fea0003800200 */
.L_x_11958:
[----:B------:R-:W-:Y:S01]  /*19db0*/  I2FP.F32.U32 R83, R83 ;  /* 0x0000005300537245 */ /* 0x000fe20000201000 */
[----:B------:R-:W-:Y:S01]  /*19dc0*/  HADD2.F32 R93, -RZ, R45.H0_H0 ;  /* 0x2000002dff5d7230 */ /* 0x000fe20000004100 */
[----:B------:R-:W-:Y:S03]  /*19dd0*/  BSSY.RECONVERGENT B1, `(.L_x_11963) ;  /* 0x000004e000017945 */ /* 0x000fe60003800200 */
[----:B------:R-:W-:Y:S01]  /*19de0*/  FFMA.FTZ R82, R83, R116, 1.1641532182693481445e-10 ;  /* 0x2f00000053527423 */ /* 0x000fe20000010074 */
[----:B------:R-:W-:Y:S01]  /*19df0*/  FMUL.FTZ R93, R93, R108 ;  /* 0x0000006c5d5d7220 */ /* 0x000fe20000410000 */
[----:B------:R-:W-:Y:S01]  /*19e00*/  FSEL R83, R6, RZ, P4 ;  /* 0x000000ff06537208 */ /* 0x000fe20002000000 */
[----:B------:R-:W-:Y:S02]  /*19e10*/  IMAD.MOV.U32 R6, RZ, RZ, R10 ;  /* 0x000000ffff067224 */ /* 0x000fe400078e000a */
[----:B------:R-:W-:-:S04]  /*19e20*/  FSETP.GTU.FTZ.AND P2, PT, R82, R97, PT ;  /* 0x000000615200720b */ /* 0x000fc80003f5c000 */
        /* <DEDUP_REMOVED lines=15> */
.L_x_11965:
        /* <DEDUP_REMOVED lines=13> */
.L_x_11967:
[----:B------:R-:W-:Y:S05]  /*19ff0*/  BSYNC.RECONVERGENT B2 ;  /* 0x0000000000027941 */ /* 0x000fea0003800200 */
.L_x_11966:
        /* <DEDUP_REMOVED lines=43> */
.L_x_11964:
[----:B------:R-:W-:Y:S05]  /*1a2b0*/  BSYNC.RECONVERGENT B1 ;  /* 0x0000000000017941 */ /* 0x000fea0003800200 */
.L_x_11963:
        /* <DEDUP_REMOVED lines=19> */
.L_x_11970:
        /* <DEDUP_REMOVED lines=13> */
.L_x_11972:
[----:B------:R-:W-:Y:S05]  /*1a4c0*/  BSYNC.RECONVERGENT B2 ;  /* 0x0000000000027941 */ /* 0x000fea0003800200 */
.L_x_11971:
        /* <DEDUP_REMOVED lines=43> */
.L_x_11969:
[----:B------:R-:W-:Y:S05]  /*1a780*/  BSYNC.RECONVERGENT B1 ;  /* 0x0000000000017941 */ /* 0x000fea0003800200 */
.L_x_11968:
        /* <DEDUP_REMOVED lines=23> */
.L_x_11975:
        /* <DEDUP_REMOVED lines=13> */
.L_x_11977:
[----:B------:R-:W-:Y:S05]  /*1a9d0*/  BSYNC.RECONVERGENT B2 ;  /* 0x0000000000027941 */ /* 0x000fea0003800200 */
.L_x_11976:
        /* <DEDUP_REMOVED lines=43> */
.L_x_11974:
[----:B------:R-:W-:Y:S05]  /*1ac90*/  BSYNC.RECONVERGENT B1 ;  /* 0x0000000000017941 */ /* 0x000fea0003800200 */
.L_x_11973:
        /* <DEDUP_REMOVED lines=18> */
.L_x_11980:
        /* <DEDUP_REMOVED lines=13> */
.L_x_11982:
[----:B------:R-:W-:Y:S05]  /*1ae90*/  BSYNC.RECONVERGENT B2 ;  /* 0x0000000000027941 */ /* 0x000fea0003800200 */
.L_x_11981:
        /* <DEDUP_REMOVED lines=41> */
[----:B------:R-:W-:Y:S01]  /*1b130*/  IMAD.MOV.U32 R85, RZ, RZ, R90 ;  /* 0x000000ffff557224 */ /* 0x000fe200078e005a */
[----:B------:R-:W-:-:S07]  /*1b140*/  MOV R90, R84 ;  /* 0x00000054005a7202 */ /* 0x000fce0000000f00 */
.L_x_11979:
[----:B------:R-:W-:Y:S05]  /*1b150*/  BSYNC.RECONVERGENT B1 ;  /* 0x0000000000017941 */ /* 0x000fea0003800200 */
.L_x_11978:
        /* <DEDUP_REMOVED lines=23> */
.L_x_11985:
        /* <DEDUP_REMOVED lines=13> */
.L_x_11987:
[----:B------:R-:W-:Y:S05]  /*1b3a0*/  BSYNC.RECONVERGENT B2 ;  /* 0x0000000000027941 */ /* 0x000fea0003800200 */
.L_x_11986:
        /* <DEDUP_REMOVED lines=43> */
.L_x_11984:
[----:B------:R-:W-:Y:S05]  /*1b660*/  BSYNC.RECONVERGENT B1 ;  /* 0x0000000000017941 */ /* 0x000fea0003800200 */
.L_x_11983:
        /* <DEDUP_REMOVED lines=18> */
.L_x_11990:
        /* <DEDUP_REMOVED lines=13> */
.L_x_11992:
[----:B------:R-:W-:Y:S05]  /*1b860*/  BSYNC.RECONVERGENT B2 ;  /* 0x0000000000027941 */ /* 0x000fea0003800200 */
.L_x_11991:
        /* <DEDUP_REMOVED lines=43> */
.L_x_11989:
[----:B------:R-:W-:Y:S05]  /*1bb20*/  BSYNC.RECONVERGENT B1 ;  /* 0x0000000000017941 */ /* 0x000fea0003800200 */
.L_x_11988:
        /* <DEDUP_REMOVED lines=23> */
.L_x_11995:
        /* <DEDUP_REMOVED lines=13> */
.L_x_11997:
[----:B------:R-:W-:Y:S05]  /*1bd70*/  BSYNC.RECONVERGENT B2 ;  /* 0x0000000000027941 */ /* 0x000fea0003800200 */
.L_x_11996:
        /* <DEDUP_REMOVED lines=43> */
.L_x_11994:
[----:B------:R-:W-:Y:S05]  /*1c030*/  BSYNC.RECONVERGENT B1 ;  /* 0x0000000000017941 */ /* 0x000fea0003800200 */
.L_x_11993:
[----:B------:R-:W-:Y:S01]  /*1c040*/  ISETP.NE.AND P5, PT, R110, 0x1, PT ;  /* 0x000000016e00780c */ /* 0x000fe20003fa5270 */
[----:B------:R-:W-:Y:S01]  /*1c050*/  HADD2.F32 R111, -RZ, R87.H0_H0 ;  /* 0x20000057ff6f7230 */ /* 0x000fe20000004100 */
        /* <DEDUP_REMOVED lines=16> */
.L_x_12000:
        /* <DEDUP_REMOVED lines=13> */
.L_x_12002:
[----:B------:R-:W-:Y:S05]  /*1c230*/  BSYNC.RECONVERGENT B2 ;  /* 0x0000000000027941 */ /* 0x000fea0003800200 */
.L_x_12001:
        /* <DEDUP_REMOVED lines=43> */
.L_x_11999:
[----:B------:R-:W-:Y:S05]  /*1c4f0*/  BSYNC.RECONVERGENT B1 ;  /* 0x0000000000017941 */ /* 0x000fea0003800200 */
.L_x_11998:
        /* <DEDUP_REMOVED lines=23> */
.L_x_12005:
        /* <DEDUP_REMOVED lines=13> */
.L_x_12007:
[----:B------:R-:W-:Y:S05]  /*1c740*/  BSYNC.RECONVERGENT B2 ;  /* 0x0000000000027941 */ /* 0x000fea0003800200 */
.L_x_12006:
        /* <DEDUP_REMOVED lines=43> */
.L_x_12004:
[----:B------:R-:W-:Y:S05]  /*1ca00*/  BSYNC.RECONVERGENT B1 ;  /* 0x0000000000017941 */ /* 0x000fea0003800200 */
.L_x_12003:
        /* <DEDUP_REMOVED lines=18> */
.L_x_12010:
        /* <DEDUP_REMOVED lines=15> */
.L_x_12012:
[----:B------:R-:W-:Y:S05]  /*1cc20*/  BSYNC.RECONVERGENT B2 ;  /* 0x0000000000027941 */ /* 0x000fea0003800200 */
.L_x_12011:
        /* <DEDUP_REMOVED lines=43> */
.L_x_12009:
[----:B------:R-:W-:Y:S05]  /*1cee0*/  BSYNC.RECONVERGENT B1 ;  /* 0x0000000000017941 */ /* 0x000fea0003800200 */
.L_x_12008:
        /* <DEDUP_REMOVED lines=11> */
.L_x_11932:
[----:B------:R-:W-:Y:S01]  /*1cfa0*/  ISETP.NE.AND P2, PT, R6, 0x1, PT ;  /* 0x000000010600780c */ /* 0x000fe20003f45270 */
[----:B------:R-:W-:Y:S01]  /*1cfb0*/  BSSY.RECONVERGENT B1, `(.L_x_12014) ;  /* 0x0000047000017945 */ /* 0x000fe20003800200 */
[----:B--2---:R-:W-:Y:S02]  /*1cfc0*/  HFMA2 R82, -RZ, RZ, 0, 1.1920928955078125e-07 ;  /* 0x00000002ff527431 */ /* 0x004fe400000001ff */
[----:B------:R-:W-:Y:S01]  /*1cfd0*/  IMAD.MOV.U32 R80, RZ, RZ, R10 ;  /* 0x000000ffff507224 */ /* 0x000fe200078e000a */
[----:B------:R-:W-:-:S08]  /*1cfe0*/  MOV R90, R8 ;  /* 0x00000008005a7202 */ /* 0x000fd00000000f00 */
        /* <DEDUP_REMOVED lines=11> */
.L_x_12016:
[----:B------:R-:W-:Y:S01]  /*1d0a0*/  VIADD R99, R99, 0x1 ;  /* 0x0000000163637836 */ /* 0x000fe20000000000 */
[----:B------:R-:W-:Y:S03]  /*1d0b0*/  BSSY.RECONVERGENT B2, `(.L_x_12017) ;  /* 0x000000c000027945 */ /* 0x000fe60003800200 */
[C---:B01----:R-:W-:Y:S01]  /*1d0c0*/  IMAD.WIDE.U32 R106, R99.reuse, -0x2daee0ad, RZ ;  /* 0xd2511f53636a7825 */ /* 0x043fe200078e00ff */
        /* <DEDUP_REMOVED lines=10> */
.L_x_12018:
[----:B------:R-:W-:Y:S05]  /*1d170*/  BSYNC.RECONVERGENT B2 ;  /* 0x0000000000027941 */ /* 0x000fea0003800200 */
.L_x_12017:
        /* <DEDUP_REMOVED lines=42> */
.L_x_12015:
[----:B------:R-:W-:Y:S05]  /*1d420*/  BSYNC.RECONVERGENT B1 ;  /* 0x0000000000017941 */ /* 0x000fea0003800200 */
.L_x_12014:
[----:B01----:R-:W0:Y:S01]  /*1d430*/  LDC R108, c[0x0][0x404] ;  /* 0x00010100ff6c7b82 */ /* 0x003e220000000800 */
[----:B------:R-:W-:Y:S01]  /*1d440*/  ISETP.NE.AND P2, PT, R82, 0x1, PT ;  /* 0x000000015200780c */ /* 0x000fe20003f45270 */
[----:B------:R-:W-:Y:S01]  /*1d450*/  IMAD.MOV.U32 R111, RZ, RZ, 0x2f800000 ;  /* 0x2f800000ff6f7424 */ /* 0x000fe200078e00ff */
[----:B------:R-:W-:Y:S01]  /*1d460*/  I2FP.F32.U32 R6, R80 ;  /* 0x0000005000067245 */ /* 0x000fe20000201000 */
[----:B------:R-:W-:Y:S01]  /*1d470*/  BSSY.RECONVERGENT B1, `(.L_x_12019) ;  /* 0x0000049000017945 */ /* 0x000fe20003800200 */
[----:B-----5:R-:W-:Y:S01]  /*1d480*/  HADD2.F32 R110, -RZ, R84.H0_H0 ;  /* 0x20000054ff6e7230 */ /* 0x020fe20000004100 */
[----:B------:R-:W-:Y:S02]  /*1d490*/  MOV R80, 0x2 ;  /* 0x0000000200507802 */ /* 0x000fe40000000f00 */
[----:B------:R-:W-:Y:S01]  /*1d4a0*/  FFMA.FTZ R81, R6, R111, 1.1641532182693481445e-10 ;  /* 0x2f00000006517423 */ /* 0x000fe2000001006f */
[----:B------:R-:W-:-:S04]  /*1d4b0*/  IMAD.MOV.U32 R6, RZ, RZ, R10 ;  /* 0x000000ffff067224 */ /* 0x000fc800078e000a */
[----:B0-----:R-:W-:-:S04]  /*1d4c0*/  FSETP.LE.FTZ.AND P3, PT, R81, R108, PT ;  /* 0x0000006c5100720b */ /* 0x001fc80003f73000 */
        /* <DEDUP_REMOVED lines=10> */
.L_x_12021:
        /* <DEDUP_REMOVED lines=13> */
.L_x_12023:
[----:B------:R-:W-:Y:S05]  /*1d640*/  BSYNC.RECONVERGENT B2 ;  /* 0x0000000000027941 */ /* 0x000fea0003800200 */
.L_x_12022:
        /* <DEDUP_REMOVED lines=43> */
.L_x_12020:
[----:B------:R-:W-:Y:S05]  /*1d900*/  BSYNC.RECONVERGENT B1 ;  /* 0x0000000000017941 */ /* 0x000fea0003800200 */
.L_x_12019:
[----:B------:R-:W-:Y:S01]  /*1d910*/  ISETP.NE.AND P2, PT, R80, 0x1, PT ;  /* 0x000000015000780c */ /* 0x000fe20003f45270 */
[----:B------:R-:W-:Y:S01]  /*1d920*/  BSSY.RECONVERGENT B1, `(.L_x_12024) ;  /* 0x000004a000017945 */ /* 0x000fe20003800200 */
[----:B------:R-:W-:Y:S01]  /*1d930*/  I2FP.F32.U32 R6, R6 ;  /* 0x0000000600067245 */ /* 0x000fe20000201000 */
[----:B------:R-:W-:Y:S02]  /*1d940*/  HADD2.F32 R113, -RZ, R84.H1_H1 ;  /* 0x30000054ff717230 */ /* 0x000fe40000004100 */
[----:B------:R-:W-:Y:S02]  /*1d950*/  IMAD.MOV.U32 R82, RZ, RZ, 0x2 ;  /* 0x00000002ff527424 */ /* 0x000fe400078e00ff */
        /* <DEDUP_REMOVED lines=13> */
.L_x_12026:
        /* <DEDUP_REMOVED lines=13> */
.L_x_12028:
[----:B------:R-:W-:Y:S05]  /*1db00*/  BSYNC.RECONVERGENT B2 ;  /* 0x0000000000027941 */ /* 0x000fea0003800200 */
.L_x_12027:
        /* <DEDUP_REMOVED lines=43> */
.L_x_12025:
[----:B------:R-:W-:Y:S05]  /*1ddc0*/  BSYNC.RECONVERGENT B1 ;  /* 0x0000000000017941 */ /* 0x000fea0003800200 */
.L_x_12024:
[----:B------:R-:W-:Y:S01]  /*1ddd0*/  ISETP.NE.AND P2, PT, R82, 0x1, PT ;  /* 0x000000015200780c */ /* 0x000fe20003f45270 */
[----:B------:R-:W-:Y:S01]  /*1dde0*/  BSSY.RECONVERGENT B1, `(.L_x_12029) ;  /* 0x000004a000017945 */ /* 0x000fe20003800200 */
[----:B------:R-:W-:Y:S01]  /*1ddf0*/  I2FP.F32.U32 R6, R6 ;  /* 0x0000000600067245 */ /* 0x000fe20000201000 */
[----:B------:R-:W-:Y:S02]  /*1de00*/  HFMA2 R80, -RZ, RZ, 0, 1.1920928955078125e-07 ;  /* 0x00000002ff507431 */ /* 0x000fe400000001ff */
[----:B------:R-:W-:Y:S02]  /*1de10*/  HADD2.F32 R112, -RZ, R85.H0_H0 ;  /* 0x20000055ff707230 */ /* 0x000fe40000004100 */
        /* <DEDUP_REMOVED lines=13> */
.L_x_12031:
        /* <DEDUP_REMOVED lines=13> */
.L_x_12033:
[----:B------:R-:W-:Y:S05]  /*1dfc0*/  BSYNC.RECONVERGENT B2 ;  /* 0x0000000000027941 */ /* 0x000fea0003800200 */
.L_x_12032:
        /* <DEDUP_REMOVED lines=43> */
.L_x_12030:
[----:B------:R-:W-:Y:S05]  /*1e280*/  BSYNC.RECONVERGENT B1 ;  /* 0x0000000000017941 */ /* 0x000fea0003800200 */
.L_x_12029:
        /* <DEDUP_REMOVED lines=18> */
.L_x_12036:
        /* <DEDUP_REMOVED lines=13> */
.L_x_12038:
[----:B------:R-:W-:Y:S05]  /*1e480*/  BSYNC.RECONVERGENT B2 ;  /* 0x0000000000027941 */ /* 0x000fea0003800200 */
.L_x_12037:
        /* <DEDUP_REMOVED lines=43> */
.L_x_12035:
[----:B------:R-:W-:Y:S05]  /*1e740*/  BSYNC.RECONVERGENT B1 ;  /* 0x0000000000017941 */ /* 0x000fea0003800200 */
.L_x_12034:
        /* <DEDUP_REMOVED lines=17> */
.L_x_12041:
        /* <DEDUP_REMOVED lines=13> */
.L_x_12043:
[----:B------:R-:W-:Y:S05]  /*1e930*/  BSYNC.RECONVERGENT B2 ;  /* 0x0000000000027941 */ /* 0x000fea0003800200 */
.L_x_12042:
        /* <DEDUP_REMOVED lines=43> */
.L_x_12040:
[----:B------:R-:W-:Y:S05]  /*1ebf0*/  BSYNC.RECONVERGENT B1 ;  /* 0x0000000000017941 */ /* 0x000fea0003800200 */
.L_x_12039:
[----:B------:R-:W-:Y:S01]  /*1ec00*/  ISETP.NE.AND P4, PT, R80, 0x1, PT ;  /* 0x000000015000780c */ /* 0x000fe20003f85270 */
[----:B------:R-:W-:Y:S01]  /*1ec10*/  BSSY.RECONVERGENT B1, `(.L_x_12044) ;  /* 0x0000049000017945 */ /* 0x000fe20003800200 */
[----:B------:R-:W-:Y:S01]  /*1ec20*/  I2FP.F32.U32 R6, R6 ;  /* 0x0000000600067245 */ /* 0x000fe20000201000 */
[----:B------:R-:W-:Y:S02]  /*1ec30*/  HADD2.F32 R86, -RZ, R86.H1_H1 ;  /* 0x30000056ff567230 */ /* 0x000fe40000004100 */
        /* <DEDUP_REMOVED lines=13> */
.L_x_12046:
        /* <DEDUP_REMOVED lines=13> */
.L_x_12048:
[----:B------:R-:W-:Y:S05]  /*1ede0*/  BSYNC.RECONVERGENT B2 ;  /* 0x0000000000027941 */ /* 0x000fea0003800200 */
.L_x_12047:
        /* <DEDUP_REMOVED lines=43> */
.L_x_12045:
[----:B------:R-:W-:Y:S05]  /*1f0a0*/  BSYNC.RECONVERGENT B1 ;  /* 0x0000000000017941 */ /* 0x000fea0003800200 */
.L_x_12044:
[----:B------:R-:W-:Y:S01]  /*1f0b0*/  ISETP.NE.AND P5, PT, R83, 0x1, PT ;  /* 0x000000015300780c */ /* 0x000fe20003fa5270 */
[----:B------:R-:W-:Y:S01]  /*1f0c0*/  BSSY.RECONVERGENT B1, `(.L_x_12049) ;  /* 0x0000049000017945 */ /* 0x000fe20003800200 */
[----:B------:R-:W-:Y:S01]  /*1f0d0*/  I2FP.F32.U32 R6, R6 ;  /* 0x0000000600067245 */ /* 0x000fe20000201000 */
[----:B------:R-:W-:Y:S02]  /*1f0e0*/  HADD2.F32 R116, -RZ, R87.H0_H0 ;  /* 0x20000057ff747230 */ /* 0x000fe40000004100 */
        /* <DEDUP_REMOVED lines=13> */
.L_x_12051:
        /* <DEDUP_REMOVED lines=13> */
.L_x_12053:
[----:B------:R-:W-:Y:S05]  /*1f290*/  BSYNC.RECONVERGENT B2 ;  /* 0x0000000000027941 */ /* 0x000fea0003800200 */
.L_x_12052:
        /* <DEDUP_REMOVED lines=43> */
.L_x_12050:
[----:B------:R-:W-:Y:S05]  /*1f550*/  BSYNC.RECONVERGENT B1 ;  /* 0x0000000000017941 */ /* 0x000fea0003800200 */
.L_x_12049:
        /* <DEDUP_REMOVED lines=37> */
.L_x_12013:
        /* <DEDUP_REMOVED lines=45> */
.L_x_11931:
[----:B------:R-:W-:Y:S05]  /*1fa80*/  BSYNC.RECONVERGENT B0 ;  /* 0x0000000000007941 */ /* 0x000fea0003800200 */
.L_x_11930:
        /* <DEDUP_REMOVED lines=9> */
[----:B012---:R-:W-:Y:S01]  /*1fb20*/  HFMA2 R109, -RZ, RZ, 0, 0 ;  /* 0x00000000ff6d7431 */ /* 0x007fe200000001ff */
[----:B------:R-:W-:Y:S02]  /*1fb30*/  BSSY.RECONVERGENT B0, `(.L_x_12054) ;  /* 0x00000e9000007945 */ /* 0x000fe40003800200 */
        /* <DEDUP_REMOVED lines=9> */
[----:B---3--:R-:W-:-:S04]  /*1fbd0*/  FADD.FTZ R91, R65, R88 ;  /* 0x00000058415b7221 */ /* 0x008fc80000010000 */
        /* <DEDUP_REMOVED lines=105> */
[----:B------:R-:W-:-:S05]  /*20270*/  @!P2 IMAD.MOV.U32 R109, RZ, RZ, R2 ;  /* 0x000000ffff6da224 */ /* 0x000fca00078e0002 */
[----:B------:R-:W1:Y:S01]  /*20280*/  SHFL.DOWN PT, R112, R109, 0x2, 0x1f ;  /* 0x08401f006d707f89 */ /* 0x000e6200000e0000 */
[----:B0-----:R-:W-:Y:S01]  /*20290*/  FADD.FTZ R91, R90, R91 ;  /* 0x0000005b5a5b7221 */ /* 0x001fe20000010000 */
[----:B------:R-:W-:-:S04]  /*202a0*/  @!P1 SHF.R.U32.HI R90, RZ, 0x2, R108 ;  /* 0x00000002ff5a9819 */ /* 0x000fc8000001166c */
[----:B------:R-:W0:Y:S01]  /*202b0*/  SHFL.BFLY PT, R106, R91, 0x4, 0x1f ;  /* 0x0c801f005b6a7f89 */ /* 0x000e2200000e0000 */
[----:B-1----:R-:W-:Y:S02]  /*202c0*/  IADD3 R113, PT, PT, R112, R109, RZ ;  /* 0x0000006d70717210 */ /* 0x002fe40007ffe0ff */
[----:B------:R-:W-:Y:S01]  /*202d0*/  I2FP.F32.S32 R112, R112 ;  /* 0x0000007000707245 */ /* 0x000fe20000201400 */
[----:B0-----:R-:W-:-:S05]  /*202e0*/  FADD.FTZ R106, R91, R106 ;  /* 0x0000006a5b6a7221 */ /* 0x001fca0000010000 */
[----:B------:R-:W0:Y:S02]  /*202f0*/  SHFL.BFLY PT, R107, R106, 0x8, 0x1f ;  /* 0x0d001f006a6b7f89 */ /* 0x000e2400000e0000 */
[----:B0-----:R-:W-:Y:S01]  /*20300*/  FADD.FTZ R107, R106, R107 ;  /* 0x0000006b6a6b7221 */ /* 0x001fe20000010000 */
[----:B------:R-:W-:-:S04]  /*20310*/  @!P2 IMAD.SHL.U32 R106, R108, 0x8, RZ ;  /* 0x000000086c6aa824 */ /* 0x000fc800078e00ff */
[----:B------:R-:W0:Y:S02]  /*20320*/  SHFL.BFLY PT, R110, R107, 0x10, 0x1f ;  /* 0x0e001f006b6e7f89 */ /* 0x000e2400000e0000 */
[----:B0-----:R-:W-:Y:S01]  /*20330*/  FADD.FTZ R89, R107, R110 ;  /* 0x0000006e6b597221 */ /* 0x001fe20000010000 */
[----:B------:R-:W-:Y:S02]  /*20340*/  @!P1 LOP3.LUT R107, R90, 0x18, RZ, 0xc0, !PT ;  /* 0x000000185a6b9812 */ /* 0x000fe400078ec0ff */
[----:B------:R-:W-:Y:S02]  /*20350*/  CS2R R90, SRZ ;  /* 0x00000000005a7805 */ /* 0x000fe4000001ff00 */
[----:B------:R-:W-:Y:S02]  /*20360*/  @!P2 LOP3.LUT R110, R106, 0xf8, RZ, 0xc0, !PT ;  /* 0x000000f86a6ea812 */ /* 0x000fe400078ec0ff */
[----:B------:R-:W-:Y:S01]  /*20370*/  I2FP.F32.S32 R106, R113 ;  /* 0x00000071006a7245 */ /* 0x000fe20000201400 */
[----:B------:R0:W-:Y:S01]  /*20380*/  @!P1 STS.64 [R107+UR4], R88 ;  /* 0x000000586b009988 */ /* 0x0001e20008000a04 */
[----:B------:R-:W-:Y:S01]  /*20390*/  BAR.SYNC.DEFER_BLOCKING 0x0 ;  /* 0x0000000000007b1d */ /* 0x000fe20000010000 */
[----:B------:R-:W-:-:S05]  /*203a0*/  ISETP.NE.AND P1, PT, R108, RZ, PT ;  /* 0x000000ff6c00720c */ /* 0x000fca0003f25270 */
[----:B------:R-:W1:Y:S01]  /*203b0*/  MUFU.RCP R115, R106 ;  /* 0x0000006a00737308 */ /* 0x000e620000001000 */
[----:B------:R-:W2:Y:S01]  /*203c0*/  SHFL.DOWN PT, R88, R113, 0x1, 0x1f ;  /* 0x08201f0071587f89 */ /* 0x000ea200000e0000 */
[----:B0-----:R-:W-:-:S03]  /*203d0*/  I2FP.F32.S32 R89, R109 ;  /* 0x0000006d00597245 */ /* 0x001fc60000201400 */
[----:B------:R-:W0:Y:S01]  /*203e0*/  @!P2 LDS.64 R90, [R110+UR4] ;  /* 0x000000046e5aa984 */ /* 0x000e220008000a00 */
[----:B------:R-:W-:Y:S01]  /*203f0*/  ISETP.NE.AND P2, PT, RZ, UR16, PT ;  /* 0x00000010ff007c0c */ /* 0x000fe2000bf45270 */
[----:B--2---:R-:W-:-:S05]  /*20400*/  IMAD.IADD R113, R113, 0x1, R88 ;  /* 0x0000000171717824 */ /* 0x004fca00078e0258 */
        /* <DEDUP_REMOVED lines=8> */
[----:B---3--:R-:W-:Y:S01]  /*20490*/  FADD.FTZ R114, R114, R91 ;  /* 0x0000005b72727221 */ /* 0x008fe20000010000 */
[----:B------:R-:W-:Y:S01]  /*204a0*/  I2FP.F32.S32 R91, R88 ;  /* 0x00000058005b7245 */ /* 0x000fe20000201400 */
[----:B-1----:R-:W-:Y:S01]  /*204b0*/  FMUL.FTZ R107, R115, R110 ;  /* 0x0000006e736b7220 */ /* 0x002fe20000410000 */
[----:B------:R-:W-:-:S04]  /*204c0*/  FMUL.FTZ R111, R111, R89 ;  /* 0x000000596f6f7220 */ /* 0x000fc80000410000 */
[----:B------:R-:W0:Y:S01]  /*204d0*/  SHFL.DOWN PT, R90, R107, 0x1, 0x1f ;  /* 0x08201f006b5a7f89 */ /* 0x000e2200000e0000 */
[----:B------:R-:W-:-:S04]  /*204e0*/  FMUL.FTZ R111, R111, R112 ;  /* 0x000000706f6f7220 */ /* 0x000fc80000410000 */
[----:B------:R-:W-:Y:S01]  /*204f0*/  FFMA.FTZ R111, R115, R111, R114 ;  /* 0x0000006f736f7223 */ /* 0x000fe20000010072 */
[----:B------:R-:W-:-:S04]  /*20500*/  IMAD.U32 R115, RZ, RZ, UR6 ;  /* 0x00000006ff737e24 */ /* 0x000fc8000f8e00ff */
[----:B------:R-:W1:Y:S01]  /*20510*/  SHFL.DOWN PT, R110, R111, 0x1, 0x1f ;  /* 0x08201f006f6e7f89 */ /* 0x000e6200000e0000 */
[----:B0-----:R-:W-:Y:S01]  /*20520*/  FADD.FTZ R88, R107, -R90 ;  /* 0x8000005a6b587221 */ /* 0x001fe20000010000 */
[----:B------:R-:W-:-:S03]  /*20530*/  FMUL.FTZ R109, R90, R91 ;  /* 0x0000005b5a6d7220 */ /* 0x000fc60000410000 */
[----:B------:R-:W-:Y:S01]  /*20540*/  FMUL.FTZ R89, R88, R88 ;  /* 0x0000005858597220 */ /* 0x000fe20000410000 */
[C---:B------:R-:W-:Y:S02]  /*20550*/  FFMA.FTZ R88, R106.reuse, R107, R109 ;  /* 0x0000006b6a587223 */ /* 0x040fe4000001006d */
[----:B------:R-:W0:Y:S01]  /*20560*/  LDC R109, c[0x0][0x448] ;  /* 0x00011200ff6d7b82 */ /* 0x000e220000000800 */
[----:B------:R-:W-:Y:S01]  /*20570*/  FMUL.FTZ R89, R106, R89 ;  /* 0x000000596a597220 */ /* 0x000fe20000410000 */
[----:B--2---:R-:W-:Y:S01]  /*20580*/  FMUL.FTZ R106, R113, R88 ;  /* 0x00000058716a7220 */ /* 0x004fe20000410000 */
[----:B-1----:R-:W-:Y:S02]  /*20590*/  FADD.FTZ R110, R111, R110 ;  /* 0x0000006e6f6e7221 */ /* 0x002fe40000010000 */
[----:B------:R-:W-:Y:S02]  /*205a0*/  FMUL.FTZ R89, R89, R91 ;  /* 0x0000005b59597220 */ /* 0x000fe40000410000 */
[----:B------:R-:W1:Y:S01]  /*205b0*/  SHFL.IDX PT, R111, R106, RZ, 0x1f ;  /* 0x00001fff6a6f7589 */ /* 0x000e6200000e0000 */
[----:B------:R-:W2:Y:S01]  /*205c0*/  @!P1 LDC.64 R90, c[0x0][0x3c0] ;  /* 0x0000f000ff5a9b82 */ /* 0x000ea20000000a00 */
[----:B------:R-:W-:Y:S01]  /*205d0*/  FFMA.FTZ R110, R113, R89, R110 ;  /* 0x00000059716e7223 */ /* 0x000fe2000001006e */
[----:B------:R-:W-:-:S05]  /*205e0*/  MOV R113, UR6 ;  /* 0x0000000600717c02 */ /* 0x000fca0008000f00 */
[----:B------:R-:W0:Y:S01]  /*205f0*/  SHFL.IDX PT, R110, R110, RZ, 0x1f ;  /* 0x00001fff6e6e7589 */ /* 0x000e2200000e0000 */
[----:B------:R-:W3:Y:S01]  /*20600*/  @!P1 LDC.64 R88, c[0x0][0x3c8] ;  /* 0x0000f200ff589b82 */ /* 0x000ee20000000a00 */
[----:B-1----:R-:W-:Y:S01]  /*20610*/  FMUL.FTZ R107, R111, R111 ;  /* 0x0000006f6f6b7220 */ /* 0x002fe20000410000 */
[----:B--2---:R-:W-:-:S04]  /*20620*/  @!P1 IMAD.WIDE R90, R113, 0x4, R90 ;  /* 0x00000004715a9825 */ /* 0x004fc800078e025a */
[----:B------:R-:W-:Y:S01]  /*20630*/  FSEL R112, R107, RZ, P2 ;  /* 0x000000ff6b707208 */ /* 0x000fe20001000000 */
[----:B------:R1:W-:Y:S01]  /*20640*/  @!P1 STG.E desc[UR10][R90.64], R111 ;  /* 0x0000006f5a009986 */ /* 0x0003e2000c10190a */
[----:B0-----:R-:W-:Y:S01]  /*20650*/  FFMA.FTZ R107, R110, UR17, R109 ;  /* 0x000000116e6b7c23 */ /* 0x001fe2000801006d */
[----:B---3--:R-:W-:Y:S01]  /*20660*/  @!P1 IMAD.WIDE R88, R115, 0x4, R88 ;  /* 0x0000000473589825 */ /* 0x008fe200078e0258 */
[----:B------:R-:W-:-:S03]  /*20670*/  FSEL R110, R111, RZ, !P2 ;  /* 0x000000ff6f6e7208 */ /* 0x000fc60005000000 */
[----:B------:R-:W-:-:S04]  /*20680*/  FADD.FTZ R107, R107, R112 ;  /* 0x000000706b6b7221 */ /* 0x000fc80000010000 */
[----:B------:R-:W0:Y:S02]  /*20690*/  MUFU.RSQ R109, R107 ;  /* 0x0000006b006d7308 */ /* 0x000e240000001400 */
[----:B0-----:R1:W-:Y:S01]  /*206a0*/  @!P1 STG.E desc[UR10][R88.64], R109 ;  /* 0x0000006d58009986 */ /* 0x0013e2000c10190a */
[----:B------:R-:W-:Y:S05]  /*206b0*/  @!P0 BRA `(.L_x_12055) ;  /* 0x0000000000c08947 */ /* 0x000fea0003800000 */
[--C-:B-1----:R-:W-:Y:S01]  /*206c0*/  FADD.FTZ R88, R56, -R110.reuse ;  /* 0x8000006e38587221 */ /* 0x102fe20000010000 */
        /* <DEDUP_REMOVED lines=11> */
[--C-:B------:R-:W-:Y:S01]  /*20780*/  FADD.FTZ R112, R61, -R110.reuse ;  /* 0x8000006e3d707221 */ /* 0x100fe20000010000 */
[----:B------:R-:W-:Y:S02]  /*20790*/  HADD2.F32 R115, -RZ, R18.H0_H0 ;  /* 0x20000012ff737230 */ /* 0x000fe40000004100 */
[----:B------:R-:W-:Y:S01]  /*207a0*/  FFMA.FTZ R89, R90, R107, R111 ;  /* 0x0000006b5a597223 */ /* 0x000fe2000001006f */
[----:B------:R-:W-:Y:S02]  /*207b0*/  HADD2.F32 R114, -RZ, R14.H1_H1 ;  /* 0x3000000eff727230 */ /* 0x000fe40000004100 */
[----:B------:R-:W-:Y:S01]  /*207c0*/  FADD.FTZ R118, R62, -R110 ;  /* 0x8000006e3e767221 */ /* 0x000fe20000010000 */
[----:B------:R-:W-:-:S02]  /*207d0*/  HADD2.F32 R116, -RZ, R18.H1_H1 ;  /* 0x30000012ff747230 */ /* 0x000fc40000004100 */
[----:B------:R-:W-:Y:S01]  /*207e0*/  FFMA.FTZ R90, R106, R113, R115 ;  /* 0x000000716a5a7223 */ /* 0x000fe20000010073 */
[----:B------:R-:W-:Y:S01]  /*207f0*/  FADD.FTZ R120, R63, -R110 ;  /* 0x8000006e3f787221 */ /* 0x000fe20000010000 */
[----:B------:R-:W0:Y:S01]  /*20800*/  LDC.64 R106, c[0x0][0x428] ;  /* 0x00010a00ff6a7b82 */ /* 0x000e220000000a00 */
[C---:B------:R-:W-:Y:S01]  /*20810*/  FMUL.FTZ R111, R109.reuse, R112 ;  /* 0x000000706d6f7220 */ /* 0x040fe20000410000 */
[----:B------:R-:W-:Y:S02]  /*20820*/  HADD2.F32 R91, -RZ, R15.H0_H0 ;  /* 0x2000000fff5b7230 */ /* 0x000fe40000004100 */
[C---:B------:R-:W-:Y:S01]  /*20830*/  FMUL.FTZ R118, R109.reuse, R118 ;  /* 0x000000766d767220 */ /* 0x040fe20000410000 */
[----:B------:R-:W-:Y:S02]  /*20840*/  HADD2.F32 R113, -RZ, R19.H0_H0 ;  /* 0x20000013ff717230 */ /* 0x000fe40000004100 */
[----:B------:R-:W-:Y:S01]  /*20850*/  FMUL.FTZ R120, R109, R120 ;  /* 0x000000786d787220 */ /* 0x000fe20000410000 */
[----:B------:R-:W-:-:S02]  /*20860*/  HADD2.F32 R115, -RZ, R15.H1_H1 ;  /* 0x3000000fff737230 */ /* 0x000fc40000004100 */
[----:B------:R-:W-:Y:S01]  /*20870*/  FFMA.FTZ R111, R111, R114, R116 ;  /* 0x000000726f6f7223 */ /* 0x000fe20000010074 */
[----:B------:R-:W-:Y:S02]  /*20880*/  HADD2.F32 R117, -RZ, R19.H1_H1 ;  /* 0x30000013ff757230 */ /* 0x000fe40000004100 */
[--C-:B------:R-:W-:Y:S01]  /*20890*/  FADD.FTZ R112, R57, -R110.reuse ;  /* 0x8000006e39707221 */ /* 0x100fe20000010000 */
[----:B------:R-:W-:Y:S01]  /*208a0*/  FADD.FTZ R114, R59, -R110 ;  /* 0x8000006e3b727221 */ /* 0x000fe20000010000 */
[----:B------:R-:W-:Y:S01]  /*208b0*/  FFMA.FTZ R118, R118, R91, R113 ;  /* 0x0000005b76767223 */ /* 0x000fe20000010071 */
[----:B------:R-:W-:Y:S02]  /*208c0*/  HADD2.F32 R91, -RZ, R12.H1_H1 ;  /* 0x3000000cff5b7230 */ /* 0x000fe40000004100 */
[----:B------:R-:W-:Y:S01]  /*208d0*/  FFMA.FTZ R119, R120, R115, R117 ;  /* 0x0000007378777223 */ /* 0x000fe20000010075 */
[----:B------:R-:W-:Y:S02]  /*208e0*/  HADD2.F32 R115, -RZ, R13.H1_H1 ;  /* 0x3000000dff737230 */ /* 0x000fe40000004100 */
[----:B------:R-:W-:Y:S01]  /*208f0*/  FMUL.FTZ R114, R109, R114 ;  /* 0x000000726d727220 */ /* 0x000fe20000410000 */
[----:B------:R-:W-:-:S02]  /*20900*/  HADD2.F32 R117, -RZ, R17.H1_H1 ;  /* 0x30000011ff757230 */ /* 0x000fc40000004100 */
[----:B------:R-:W-:Y:S01]  /*20910*/  FMUL.FTZ R112, R109, R112 ;  /* 0x000000706d707220 */ /* 0x000fe20000410000 */
[----:B------:R-:W-:Y:S01]  /*20920*/  HADD2.F32 R113, -RZ, R16.H1_H1 ;  /* 0x30000010ff717230 */ /* 0x000fe20000004100 */
[----:B------:R-:W-:Y:S01]  /*20930*/  F2FP.F16.F32.PACK_AB R90, R111, R90 ;  /* 0x0000005a6f5a723e */ /* 0x000fe200000000ff */
[----:B------:R-:W-:-:S03]  /*20940*/  FFMA.FTZ R114, R114, R115, R117 ;  /* 0x0000007372727223 */ /* 0x000fc60000010075 */
[----:B------:R-:W-:Y:S01]  /*20950*/  FFMA.FTZ R113, R112, R91, R113 ;  /* 0x0000005b70717223 */ /* 0x000fe20000010071 */
[----:B------:R-:W-:Y:S01]  /*20960*/  F2FP.F16.F32.PACK_AB R91, R119, R118 ;  /* 0x00000076775b723e */ /* 0x000fe200000000ff */
[----:B0-----:R-:W-:Y:S01]  /*20970*/  IMAD.WIDE.U32 R106, R102, 0x10, R106 ;  /* 0x00000010666a7825 */ /* 0x001fe200078e006a */
[----:B------:R-:W-:Y:S02]  /*20980*/  F2FP.F16.F32.PACK_AB R89, R114, R89 ;  /* 0x000000597259723e */ /* 0x000fe400000000ff */
[----:B------:R-:W-:Y:S02]  /*20990*/  F2FP.F16.F32.PACK_AB R88, R113, R88 ;  /* 0x000000587158723e */ /* 0x000fe400000000ff */
[----:B------:R-:W-:-:S03]  /*209a0*/  IADD3 R102, PT, PT, R102, 0x80, RZ ;  /* 0x0000008066667810 */ /* 0x000fc60007ffe0ff */
[----:B------:R0:W-:Y:S04]  /*209b0*/  STG.E.128 desc[UR10][R106.64], R88 ;  /* 0x000000586a007986 */ /* 0x0001e8000c101d0a */
.L_x_12055:
[----:B------:R-:W-:Y:S05]  /*209c0*/  BSYNC.RECONVERGENT B0 ;  /* 0x0000000000007941 */ /* 0x000fea0003800200 */
.L_x_12054:
[----:B------:R-:W-:Y:S01]  /*209d0*/  ISETP.NE.AND P0, PT, R105, RZ, PT ;  /* 0x000000ff6900720c */ /* 0x000fe20003f05270 */
[----:B------:R-:W-:-:S12]  /*209e0*/  BSSY.RECONVERGENT B0, `(.L_x_12056) ;  /* 0x0000032000007945 */ /* 0x000fd80003800200 */
[----:B------:R-:W-:Y:S05]  /*209f0*/  @!P0 BRA `(.L_x_12057) ;  /* 0x0000000000c08947 */ /* 0x000fea0003800000 */
[--C-:B01----:R-:W-:Y:S01]  /*20a00*/  FADD.FTZ R88, R64, -R110.reuse ;  /* 0x8000006e40587221 */ /* 0x103fe20000010000 */
        /* <DEDUP_REMOVED lines=44> */
[----:B------:R-:W-:Y:S01]  /*20cd0*/  F2FP.F16.F32.PACK_AB R88, R111, R88 ;  /* 0x000000586f58723e */ /* 0x000fe200000000ff */
[----:B------:R-:W-:-:S04]  /*20ce0*/  VIADD R102, R102, 0x80 ;  /* 0x0000008066667836 */ /* 0x000fc80000000000 */
[----:B------:R2:W-:Y:S03]  /*20cf0*/  STG.E.128 desc[UR10][R106.64], R88 ;  /* 0x000000586a007986 */ /* 0x0005e6000c101d0a */
.L_x_12057:
[----:B------:R-:W-:Y:S05]  /*20d00*/  BSYNC.RECONVERGENT B0 ;  /* 0x0000000000007941 */ /* 0x000fea0003800200 */
.L_x_12056:
        /* <DEDUP_REMOVED lines=18> */
[--C-:B------:R-:W-:Y:S01]  /*20e30*/  FADD.FTZ R112, R78, -R110.reuse ;  /* 0x8000006e4e707221 */ /* 0x100fe20000010000 */
[----:B------:R-:W-:Y:S02]  /*20e40*/  HADD2.F32 R107, -RZ, R30.H1_H1 ;  /* 0x3000001eff6b7230 */ /* 0x000fe40000004100 */
[----:B------:R-:W-:Y:S01]  /*20e50*/  FADD.FTZ R114, R79, -R110 ;  /* 0x8000006e4f727221 */ /* 0x000fe20000010000 */
[----:B------:R-:W-:Y:S01]  /*20e60*/  FFMA.FTZ R90, R104, R111, R113 ;  /* 0x0000006f685a7223 */ /* 0x000fe20000010071 */
[----:B------:R-:W-:Y:S01]  /*20e70*/  HADD2.F32 R91, -RZ, R34.H1_H1 ;  /* 0x30000022ff5b7230 */ /* 0x000fe20000004100 */
[----:B------:R-:W0:Y:S01]  /*20e80*/  LDC.64 R104, c[0x0][0x428] ;  /* 0x00010a00ff687b82 */ /* 0x000e220000000a00 */
[----:B------:R-:W-:-:S02]  /*20e90*/  HADD2.F32 R111, -RZ, R31.H0_H0 ;  /* 0x2000001fff6f7230 */ /* 0x000fc40000004100 */
[C---:B------:R-:W-:Y:S01]  /*20ea0*/  FMUL.FTZ R106, R109.reuse, R106 ;  /* 0x0000006a6d6a7220 */ /* 0x040fe20000410000 */
[----:B------:R-:W-:Y:S02]  /*20eb0*/  HADD2.F32 R113, -RZ, R35.H0_H0 ;  /* 0x20000023ff717230 */ /* 0x000fe40000004100 */
[C---:B------:R-:W-:Y:S01]  /*20ec0*/  FMUL.FTZ R112, R109.reuse, R112 ;  /* 0x000000706d707220 */ /* 0x040fe20000410000 */
[----:B------:R-:W-:Y:S02]  /*20ed0*/  HADD2.F32 R116, -RZ, R31.H1_H1 ;  /* 0x3000001fff747230 */ /* 0x000fe40000004100 */
[----:B------:R-:W-:Y:S01]  /*20ee0*/  FMUL.FTZ R115, R109, R114 ;  /* 0x000000726d737220 */ /* 0x000fe20000410000 */
[----:B------:R-:W-:Y:S02]  /*20ef0*/  HADD2.F32 R118, -RZ, R35.H1_H1 ;  /* 0x30000023ff767230 */ /* 0x000fe40000004100 */
[----:B------:R-:W-:Y:S01]  /*20f00*/  FFMA.FTZ R107, R106, R107, R91 ;  /* 0x0000006b6a6b7223 */ /* 0x000fe2000001005b */
[----:B------:R-:W-:Y:S01]  /*20f10*/  FFMA.FTZ R114, R112, R111, R113 ;  /* 0x0000006f70727223 */ /* 0x000fe20000010071 */
[--C-:B------:R-:W-:Y:S01]  /*20f20*/  FADD.FTZ R106, R73, -R110.reuse ;  /* 0x8000006e496a7221 */ /* 0x100fe20000010000 */
[----:B------:R-:W-:Y:S01]  /*20f30*/  FADD.FTZ R112, R75, -R110 ;  /* 0x8000006e4b707221 */ /* 0x000fe20000010000 */
[----:B------:R-:W-:Y:S01]  /*20f40*/  FFMA.FTZ R117, R115, R116, R118 ;  /* 0x0000007473757223 */ /* 0x000fe20000010076 */
[----:B------:R-:W-:-:S02]  /*20f50*/  HADD2.F32 R91, -RZ, R28.H1_H1 ;  /* 0x3000001cff5b7230 */ /* 0x000fc40000004100 */
[C---:B------:R-:W-:Y:S01]  /*20f60*/  FMUL.FTZ R106, R109.reuse, R106 ;  /* 0x0000006a6d6a7220 */ /* 0x040fe20000410000 */
[----:B------:R-:W-:Y:S02]  /*20f70*/  HADD2.F32 R113, -RZ, R29.H1_H1 ;  /* 0x3000001dff717230 */ /* 0x000fe40000004100 */
[----:B------:R-:W-:Y:S01]  /*20f80*/  FMUL.FTZ R112, R109, R112 ;  /* 0x000000706d707220 */ /* 0x000fe20000410000 */
[----:B------:R-:W-:Y:S01]  /*20f90*/  HADD2.F32 R115, -RZ, R33.H1_H1 ;  /* 0x30000021ff737230 */ /* 0x000fe20000004100 */
[----:B------:R-:W-:Y:S01]  /*20fa0*/  F2FP.F16.F32.PACK_AB R90, R107, R90 ;  /* 0x0000005a6b5a723e */ /* 0x000fe200000000ff */
[----:B------:R-:W-:-:S03]  /*20fb0*/  HADD2.F32 R111, -RZ, R32.H1_H1 ;  /* 0x30000020ff6f7230 */ /* 0x000fc60000004100 */
[----:B------:R-:W-:Y:S02]  /*20fc0*/  FFMA.FTZ R112, R112, R113, R115 ;  /* 0x0000007170707223 */ /* 0x000fe40000010073 */
[----:B------:R-:W-:Y:S01]  /*20fd0*/  FFMA.FTZ R111, R106, R91, R111 ;  /* 0x0000005b6a6f7223 */ /* 0x000fe2000001006f */
[----:B------:R-:W-:Y:S01]  /*20fe0*/  F2FP.F16.F32.PACK_AB R91, R117, R114 ;  /* 0x00000072755b723e */ /* 0x000fe200000000ff */
[----:B0-----:R-:W-:Y:S01]  /*20ff0*/  IMAD.WIDE.U32 R104, R102, 0x10, R104 ;  /* 0x0000001066687825 */ /* 0x001fe200078e0068 */
[----:B------:R-:W-:Y:S02]  /*21000*/  F2FP.F16.F32.PACK_AB R89, R112, R89 ;  /* 0x000000597059723e */ /* 0x000fe400000000ff */
[----:B------:R-:W-:Y:S02]  /*21010*/  F2FP.F16.F32.PACK_AB R88, R111, R88 ;  /* 0x000000586f58723e */ /* 0x000fe400000000ff */
[----:B------:R-:W-:-:S03]  /*21020*/  IADD3 R102, PT, PT, R102, 0x80, RZ ;  /* 0x0000008066667810 */ /* 0x000fc60007ffe0ff */
[----:B------:R3:W-:Y:S04]  /*21030*/  STG.E.128 desc[UR10][R104.64], R88 ;  /* 0x0000005868007986 */ /* 0x0007e8000c101d0a */
.L_x_12059:
[----:B------:R-:W-:Y:S05]  /*21040*/  BSYNC.RECONVERGENT B0 ;  /* 0x0000000000007941 */ /* 0x000fea0003800200 */
.L_x_12058:
[----:B------:R-:W-:Y:S01]  /*21050*/  ISETP.NE.AND P0, PT, R103, RZ, PT ;  /* 0x000000ff6700720c */ /* 0x000fe20003f05270 */
[----:B------:R-:W-:-:S12]  /*21060*/  BSSY.RECONVERGENT B0, `(.L_x_12060) ;  /* 0x0000031000007945 */ /* 0x000fd80003800200 */
[----:B------:R-:W-:Y:S05]  /*21070*/  @!P0 BRA `(.L_x_12061) ;  /* 0x0000000000bc8947 */ /* 0x000fea0003800000 */
[--C-:B0123--:R-:W-:Y:S01]  /*21080*/  FADD.FTZ R88, R80, -R110.reuse ;  /* 0x8000006e50587221 */ /* 0x10ffe20000010000 */
[----:B-----5:R-:W-:Y:S02]  /*21090*/  HADD2.F32 R89, -RZ, R36.H0_H0 ;  /* 0x20000024ff597230 */ /* 0x020fe40000004100 */
[--C-:B------:R-:W-:Y:S01]  /*210a0*/  FADD.FTZ R104, R84, -R110.reuse ;  /* 0x8000006e54687221 */ /* 0x100fe20000010000 */
[----:B------:R-:W-:Y:S02]  /*210b0*/  HADD2.F32 R91, -RZ, R40.H0_H0 ;  /* 0x20000028ff5b7230 */ /* 0x000fe40000004100 */
[C---:B------:R-:W-:Y:S01]  /*210c0*/  FMUL.FTZ R88, R109.reuse, R88 ;  /* 0x000000586d587220 */ /* 0x040fe20000410000 */
[----:B------:R-:W-:Y:S01]  /*210d0*/  FADD.FTZ R90, R82, -R110 ;  /* 0x8000006e525a7221 */ /* 0x000fe20000010000 */
[----:B------:R-:W-:Y:S02]  /*210e0*/  HADD2.F32 R105, -RZ, R37.H0_H0 ;  /* 0x20000025ff697230 */ /* 0x000fe40000004100 */
[----:B------:R-:W-:Y:S01]  /*210f0*/  FMUL.FTZ R106, R109, R104 ;  /* 0x000000686d6a7220 */ /* 0x000fe20000410000 */
[----:B------:R-:W-:-:S02]  /*21100*/  HADD2.F32 R103, -RZ, R41.H0_H0 ;  /* 0x20000029ff677230 */ /* 0x000fc40000004100 */
[----:B------:R-:W-:Y:S01]  /*21110*/  FMUL.FTZ R90, R109, R90 ;  /* 0x0000005a6d5a7220 */ /* 0x000fe20000410000 */
[----:B------:R-:W-:Y:S02]  /*21120*/  HADD2.F32 R107, -RZ, R38.H0_H0 ;  /* 0x20000026ff6b7230 */ /* 0x000fe40000004100 */
[----:B------:R-:W-:Y:S01]  /*21130*/  FFMA.FTZ R104, R88, R89, R91 ;  /* 0x0000005958687223 */ /* 0x000fe2000001005b */
[----:B------:R-:W-:Y:S01]  /*21140*/  HADD2.F32 R111, -RZ, R42.H0_H0 ;  /* 0x2000002aff6f7230 */ /* 0x000fe20000004100 */
[----:B------:R-:W0:Y:S01]  /*21150*/  LDC.64 R88, c[0x0][0x428] ;  /* 0x00010a00ff587b82 */ /* 0x000e220000000a00 */
[----:B------:R-:W-:Y:S01]  /*21160*/  FFMA.FTZ R105, R90, R105, R103 ;  /* 0x000000695a697223 */ /* 0x000fe20000010067 */
[--C-:B------:R-:W-:Y:S01]  /*21170*/  FADD.FTZ R112, R83, -R110.reuse ;  /* 0x8000006e53707221 */ /* 0x100fe20000010000 */
[--C-:B------:R-:W-:Y:S01]  /*21180*/  FADD.FTZ R114, R85, -R110.reuse ;  /* 0x8000006e55727221 */ /* 0x100fe20000010000 */
[----:B------:R-:W-:Y:S01]  /*21190*/  FFMA.FTZ R90, R106, R107, R111 ;  /* 0x0000006b6a5a7223 */ /* 0x000fe2000001006f */
[--C-:B------:R-:W-:Y:S01]  /*211a0*/  FADD.FTZ R106, R81, -R110.reuse ;  /* 0x8000006e516a7221 */ /* 0x100fe20000010000 */
[--C-:B------:R-:W-:Y:S01]  /*211b0*/  FADD.FTZ R116, R86, -R110.reuse ;  /* 0x8000006e56747221 */ /* 0x100fe20000010000 */
[----:B------:R-:W-:Y:S01]  /*211c0*/  FADD.FTZ R110, R87, -R110 ;  /* 0x8000006e576e7221 */ /* 0x000fe20000010000 */
[----:B------:R-:W-:-:S02]  /*211d0*/  HADD2.F32 R103, -RZ, R39.H0_H0 ;  /* 0x20000027ff677230 */ /* 0x000fc40000004100 */
[C---:B------:R-:W-:Y:S01]  /*211e0*/  FMUL.FTZ R91, R109.reuse, R106 ;  /* 0x0000006a6d5b7220 */ /* 0x040fe20000410000 */
[----:B------:R-:W-:Y:S02]  /*211f0*/  HADD2.F32 R107, -RZ, R43.H0_H0 ;  /* 0x2000002bff6b7230 */ /* 0x000fe40000004100 */
[C---:B------:R-:W-:Y:S01]  /*21200*/  FMUL.FTZ R116, R109.reuse, R116 ;  /* 0x000000746d747220 */ /* 0x040fe20000410000 */
[----:B------:R-:W-:Y:S02]  /*21210*/  HADD2.F32 R111, -RZ, R39.H1_H1 ;  /* 0x30000027ff6f7230 */ /* 0x000fe40000004100 */
[C---:B------:R-:W-:Y:S01]  /*21220*/  FMUL.FTZ R110, R109.reuse, R110 ;  /* 0x0000006e6d6e7220 */ /* 0x040fe20000410000 */
[----:B------:R-:W-:Y:S02]  /*21230*/  HADD2.F32 R113, -RZ, R43.H1_H1 ;  /* 0x3000002bff717230 */ /* 0x000fe40000004100 */
[----:B------:R-:W-:Y:S01]  /*21240*/  FFMA.FTZ R116, R116, R103, R107 ;  /* 0x0000006774747223 */ /* 0x000fe2000001006b */
[C---:B------:R-:W-:Y:S01]  /*21250*/  FMUL.FTZ R112, R109.reuse, R112 ;  /* 0x000000706d707220 */ /* 0x040fe20000410000 */
[----:B------:R-:W-:Y:S01]  /*21260*/  FMUL.FTZ R114, R109, R114 ;  /* 0x000000726d727220 */ /* 0x000fe20000410000 */
[----:B------:R-:W-:-:S02]  /*21270*/  HADD2.F32 R103, -RZ, R37.H1_H1 ;  /* 0x30000025ff677230 */ /* 0x000fc40000004100 */
[----:B------:R-:W-:Y:S01]  /*21280*/  FFMA.FTZ R113, R110, R111, R113 ;  /* 0x0000006f6e717223 */ /* 0x000fe20000010071 */
[----:B------:R-:W-:Y:S02]  /*21290*/  HADD2.F32 R107, -RZ, R41.H1_H1 ;  /* 0x30000029ff6b7230 */ /* 0x000fe40000004100 */
[----:B------:R-:W-:Y:S02]  /*212a0*/  HADD2.F32 R106, -RZ, R36.H1_H1 ;  /* 0x30000024ff6a7230 */ /* 0x000fe40000004100 */
[----:B------:R-:W-:Y:S02]  /*212b0*/  HADD2.F32 R109, -RZ, R38.H1_H1 ;  /* 0x30000026ff6d7230 */ /* 0x000fe40000004100 */
[----:B------:R-:W-:Y:S01]  /*212c0*/  FFMA.FTZ R112, R112, R103, R107 ;  /* 0x0000006770707223 */ /* 0x000fe2000001006b */
[----:B------:R-:W-:Y:S02]  /*212d0*/  HADD2.F32 R111, -RZ, R42.H1_H1 ;  /* 0x3000002aff6f7230 */ /* 0x000fe40000004100 */
[----:B------:R-:W-:-:S02]  /*212e0*/  HADD2.F32 R110, -RZ, R40.H1_H1 ;  /* 0x30000028ff6e7230 */ /* 0x000fc40000004100 */
[----:B0-----:R-:W-:-:S04]  /*212f0*/  IMAD.WIDE.U32 R102, R102, 0x10, R88 ;  /* 0x0000001066667825 */ /* 0x001fc800078e0058 */
[----:B------:R-:W-:Y:S01]  /*21300*/  FFMA.FTZ R109, R114, R109, R111 ;  /* 0x0000006d726d7223 */ /* 0x000fe2000001006f */
[----:B------:R-:W-:Y:S01]  /*21310*/  F2FP.F16.F32.PACK_AB R89, R112, R105 ;  /* 0x000000697059723e */ /* 0x000fe200000000ff */
[----:B------:R-:W-:Y:S01]  /*21320*/  FFMA.FTZ R107, R91, R106, R110 ;  /* 0x0000006a5b6b7223 */ /* 0x000fe2000001006e */
[----:B------:R-:W-:Y:S02]  /*21330*/  F2FP.F16.F32.PACK_AB R91, R113, R116 ;  /* 0x00000074715b723e */ /* 0x000fe400000000ff */
[----:B------:R-:W-:Y:S02]  /*21340*/  F2FP.F16.F32.PACK_AB R90, R109, R90 ;  /* 0x0000005a6d5a723e */ /* 0x000fe400000000ff */
[----:B------:R-:W-:-:S05]  /*21350*/  F2FP.F16.F32.PACK_AB R88, R107, R104 ;  /* 0x000000686b58723e */ /* 0x000fca00000000ff */
[----:B------:R4:W-:Y:S02]  /*21360*/  STG.E.128 desc[UR10][R102.64], R88 ;  /* 0x0000005866007986 */ /* 0x0009e4000c101d0a */
.L_x_12061:
[----:B------:R-:W-:Y:S05]  /*21370*/  BSYNC.RECONVERGENT B0 ;  /* 0x0000000000007941 */ /* 0x000fea0003800200 */
.L_x_12060:
[----:B------:R-:W-:Y:S02]  /*21380*/  UIADD3 UR6, UPT, UPT, UR6, UR18, URZ ;  /* 0x0000001206067290 */ /* 0x000fe4000fffe0ff */
[----:B------:R-:W-:Y:S02]  /*21390*/  UPLOP3.LUT UP1, UPT, UPT, UPT, UP1, 0x40, 0x4 ;  /* 0x000000000004789c */ /* 0x000fe40003f2e810 */
[----:B------:R-:W-:-:S09]  /*213a0*/  UISETP.GE.AND UP0, UPT, UR6, UR19, UPT ;  /* 0x000000130600728c */ /* 0x000fd2000bf06270 */
[----:B------:R-:W-:Y:S05]  /*213b0*/  BRA.U !UP0, `(.L_x_12062) ;  /* 0xfffffdf9084c7547 */ /* 0x000fea000b83ffff */
[----:B------:R-:W-:Y:S05]  /*213c0*/  EXIT ;  /* 0x000000000000794d */ /* 0x000fea0003800000 */
.L_x_12063:
        /* <DEDUP_REMOVED lines=11> */
.L_x_17994:


//--------------------- .text._ZN10layer_norm31ln_parallel_residual_fwd_kernelINS_13Kernel_traitsI6__halfS2_fS2_fjLj4096ELj1ELj1ELj4ELj16ENS_18Kernel_traits_baseILj4096ES2_S2_fS2_fjLj128EEEEELb1ELb1ELb1EEEvNS_9FwdParamsE --------------------------
	.section	.text._ZN10layer_norm31ln_parallel_residual_fwd_kernelINS_13Kernel_traitsI6__halfS2_fS2_fjLj4096ELj1ELj1ELj4ELj16ENS_18Kernel_traits_baseILj4096ES2_S2_fS2_fjLj128EEEEELb1ELb1ELb1EEEvNS_9FwdParamsE,"ax",@progbits
	.align	128
        .global         _ZN10layer_norm31ln_parallel_residual_fwd_kernelINS_13Kernel_traitsI6__halfS2_fS2_fjLj4096ELj1ELj1ELj4ELj16ENS_18Kernel_traits_baseILj4096ES2_S2_fS2_fjLj128EEEEELb1ELb1ELb1EEEvNS_9FwdParamsE
        .type           _ZN10layer_norm31ln_parallel_residual_fwd_kernelINS_13Kernel_traitsI6__halfS2_fS2_fjLj4096ELj1ELj1ELj4ELj16ENS_18Kernel_traits_baseILj4096ES2_S2_fS2_fjLj128EEEEELb1ELb1ELb1EEEvNS_9FwdParamsE,@function
        .size           _ZN10layer_norm31ln_parallel_residual_fwd_kernelINS_13Kernel_traitsI6__halfS2_fS2_fjLj4096ELj1ELj1ELj4ELj16ENS_18Kernel_traits_baseILj4096ES2_S2_fS2_fjLj128EEEEELb1ELb1ELb1EEEvNS_9FwdParamsE,(.L_x_17995 - _ZN10layer_norm31ln_parallel_residual_fwd_kernelINS_13Kernel_traitsI6__halfS2_fS2_fjLj4096ELj1ELj1ELj4ELj16ENS_18Kernel_traits_baseILj4096ES2_S2_fS2_fjLj128EEEEELb1ELb1ELb1EEEvNS_9FwdParamsE)
        .other          _ZN10layer_norm31ln_parallel_residual_fwd_kernelINS_13Kernel_traitsI6__halfS2_fS2_fjLj4096ELj1ELj1ELj4ELj16ENS_18Kernel_traits_baseILj4096ES2_S2_fS2_fjLj128EEEEELb1ELb1ELb1EEEvNS_9FwdParamsE,@"STO_CUDA_ENTRY STV_DEFAULT"
_ZN10layer_norm31ln_parallel_residual_fwd_kernelINS_13Kernel_traitsI6__halfS2_fS2_fjLj4096ELj1ELj1ELj4ELj16ENS_18Kernel_traits_baseILj4096ES2_S2_fS2_fjLj128EEEEELb1ELb1ELb1EEEvNS_9FwdParamsE:
.text._ZN10layer_norm31ln_parallel_residual_fwd_kernelINS_13Kernel_traitsI6__halfS2_fS2_fjLj4096ELj1ELj1ELj4ELj16ENS_18Kernel_traits_baseILj4096ES2_S2_fS2_fjLj128EEEEELb1ELb1ELb1EEEvNS_9FwdParamsE:
        /* <DEDUP_REMOVED lines=20> */
[----:B-1----:R-:W-:Y:S01]  /*0140*/  @P1 MOV R4, R93 ;  /* 0x0000005d00041202 */ /* 0x002fe20000000f00 */
[----:B--2---:R-:W-:-:S02]  /*0150*/  @P1 IMAD.MOV.U32 R5, RZ, RZ, R12 ;  /* 0x000000ffff051224 */ /* 0x004fc400078e000c */
[----:B----4-:R-:W-:Y:S02]  /*0160*/  IMAD.U32 R2, RZ, RZ, UR8 ;  /* 0x00000008ff027e24 */ /* 0x010fe4000f8e00ff */
[----:B------:R-:W-:Y:S02]  /*0170*/  IMAD.U32 R3, RZ, RZ, UR9 ;  /* 0x00000009ff037e24 */ /* 0x000fe4000f8e00ff */
        /* <DEDUP_REMOVED lines=34> */
[----:B------:R-:W-:Y:S01]  /*03a0*/  @!P0 CS2R R52, SRZ ;  /* 0x0000000000348805 */ /* 0x000fe2000001ff00 */
[----:B------:R-:W-:Y:S02]  /*03b0*/  UIADD3 UR25, UPT, UPT, UR9, -0x4498517b, URZ ;  /* 0xbb67ae8509197890 */ /* 0x000fe4000fffe0ff */
[----:B------:R-:W-:Y:S01]  /*03c0*/  LOP3.LUT R2, R2, UR9, RZ, 0x3c, !PT ;  /* 0x0000000902027c12 */ /* 0x000fe2000f8e3cff */
[----:B------:R-:W-:Y:S01]  /*03d0*/  UIADD3 UR26, UPT, UPT, UR8, 0x3c6ef372, URZ ;  /* 0x3c6ef372081a7890 */ /* 0x000fe2000fffe0ff */
[----:B0-----:R-:W-:Y:S01]  /*03e0*/  IMAD R6, R9, UR18, R94 ;  /* 0x0000001209067c24 */ /* 0x001fe2000f8e025e */
[----:B------:R-:W-:Y:S01]  /*03f0*/  UIADD3 UR27, UPT, UPT, UR9, 0x76cf5d0a, URZ ;  /* 0x76cf5d0a091b7890 */ /* 0x000fe2000fffe0ff */
[----:B------:R-:W-:Y:S01]  /*0400*/  IMAD R9, R7, -0x2daee0ad, RZ ;  /* 0xd2511f5307097824 */ /* 0x000fe200078e02ff */
[----:B------:R-:W-:Y:S01]  /*0410*/  UIADD3 UR29, UPT, UPT, UR9, 0x32370b8f, URZ ;  /* 0x32370b8f091d7890 */ /* 0x000fe2000fffe0ff */
[----:B------:R-:W-:Y:S01]  /*0420*/  IMAD.HI.U32 R0, R6, -0x326172a9, RZ ;  /* 0xcd9e8d5706007827 */ /* 0x000fe200078e00ff */
[----:B------:R-:W-:-:S02]  /*0430*/  UIADD3 UR28, UPT, UPT, UR8, -0x255992d5, URZ ;  /* 0xdaa66d2b081c7890 */ /* 0x000fc4000fffe0ff */
[----:B------:R-:W-:Y:S01]  /*0440*/  UIADD3 UR30, UPT, UPT, UR8, 0x78dde6e4, URZ ;  /* 0x78dde6e4081e7890 */ /* 0x000fe2000fffe0ff */
[----:B------:R-:W-:Y:S01]  /*0450*/  IMAD R4, R6, -0x326172a9, RZ ;  /* 0xcd9e8d5706047824 */ /* 0x000fe200078e02ff */
[----:B------:R-:W-:Y:S01]  /*0460*/  LOP3.LUT R0, R5, UR8, R0, 0x96, !PT ;  /* 0x0000000805007c12 */ /* 0x000fe2000f8e9600 */
[----:B------:R-:W-:Y:S01]  /*0470*/  IMAD.HI.U32 R3, R2, -0x326172a9, RZ ;  /* 0xcd9e8d5702037827 */ /* 0x000fe200078e00ff */
[----:B------:R-:W-:Y:S02]  /*0480*/  UIADD3 UR31, UPT, UPT, UR9, -0x126145ec, URZ ;  /* 0xed9eba14091f7890 */ /* 0x000fe4000fffe0ff */
[----:B------:R-:W-:Y:S01]  /*0490*/  UIADD3 UR33, UPT, UPT, UR9, -0x56f99767, URZ ;  /* 0xa906689909217890 */ /* 0x000fe2000fffe0ff */
        /* <DEDUP_REMOVED lines=8> */
[----:B------:R-:W-:-:S02]  /*0520*/  UIADD3 UR35, UPT, UPT, UR9, 0x646e171e, URZ ;  /* 0x646e171e09237890 */ /* 0x000fc4000fffe0ff */
[----:B------:R-:W-:Y:S01]  /*0530*/  UIADD3 UR37, UPT, UPT, UR9, 0x1fd5c5a3, URZ ;  /* 0x1fd5c5a309257890 */ /* 0x000fe2000fffe0ff */
[C---:B------:R-:W-:Y:S01]  /*0540*/  IMAD.HI.U32 R0, R8.reuse, -0x326172a9, RZ ;  /* 0xcd9e8d5708007827 */ /* 0x040fe200078e00ff */
[----:B------:R-:W-:Y:S01]  /*0550*/  LOP3.LUT R4, R11, UR27, R4, 0x96, !PT ;  /* 0x0000001b0b047c12 */ /* 0x000fe2000f8e9604 */
[----:B------:R-:W-:Y:S02]  /*0560*/  UIADD3 UR36, UPT, UPT, UR8, 0x5384540f, URZ ;  /* 0x5384540f08247890 */ /* 0x000fe4000fffe0ff */
[----:B------:R-:W-:Y:S01]  /*0570*/  UIADD3 UR38, UPT, UPT, UR8, -0xe443238, URZ ;  /* 0xf1bbcdc808267890 */ /* 0x000fe2000fffe0ff */
[----:B------:R-:W-:Y:S01]  /*0580*/  LOP3.LUT R0, R9, UR26, R0, 0x96, !PT ;  /* 0x0000001a09007c12 */ /* 0x000fe2000f8e9600 */
[----:B------:R-:W-:Y:S01]  /*0590*/  IMAD R9, R8, -0x326172a9, RZ ;  /* 0xcd9e8d5708097824 */ /* 0x000fe200078e02ff */
[----:B------:R-:W-:Y:S01]  /*05a0*/  UIADD3 UR39, UPT, UPT, UR9, -0x24c28bd8, URZ ;  /* 0xdb3d742809277890 */ /* 0x000fe2000fffe0ff */
[----:B------:R-:W-:Y:S01]  /*05b0*/  IMAD R8, R3, -0x2daee0ad, RZ ;  /* 0xd2511f5303087824 */ /* 0x000fe200078e02ff */
[----:B------:R-:W-:Y:S01]  /*05c0*/  UIADD3 UR41, UPT, UPT, UR9, -0x695add53, URZ ;  /* 0x96a522ad09297890 */ /* 0x000fe2000fffe0ff */
[----:B------:R-:W-:Y:S01]  /*05d0*/  IMAD.HI.U32 R3, R0, -0x2daee0ad, RZ ;  /* 0xd2511f5300037827 */ /* 0x000fe200078e00ff */
[----:B------:R-:W-:-:S02]  /*05e0*/  UIADD3 UR40, UPT, UPT, UR8, -0x700cb87f, URZ ;  /* 0x8ff3478108287890 */ /* 0x000fc4000fffe0ff */
[----:B-1----:R-:W-:Y:S01]  /*05f0*/  UISETP.NE.U32.AND UP0, UPT, UR4, URZ, UPT ;  /* 0x000000ff0400728c */ /* 0x002fe2000bf05070 */
[----:B------:R-:W-:Y:S01]  /*0600*/  IMAD.HI.U32 R2, R4, -0x326172a9, RZ ;  /* 0xcd9e8d5704027827 */ /* 0x000fe200078e00ff */
[----:B------:R-:W-:Y:S01]  /*0610*/  LOP3.LUT R3, R8, UR29, R3, 0x96, !PT ;  /* 0x0000001d08037c12 */ /* 0x000fe2000f8e9603 */
[----:B------:R-:W-:Y:S02]  /*0620*/  UPLOP3.LUT UP1, UPT, UPT, UPT, UPT, 0x40, 0x4 ;  /* 0x000000000004789c */ /* 0x000fe40003f2e870 */
[----:B------:R-:W-:Y:S01]  /*0630*/  IMAD R11, R0, -0x2daee0ad, RZ ;  /* 0xd2511f53000b7824 */ /* 0x000fe200078e02ff */
[----:B------:R-:W-:Y:S01]  /*0640*/  LOP3.LUT R2, R9, UR28, R2, 0x96, !PT ;  /* 0x0000001c09027c12 */ /* 0x000fe2000f8e9602 */
[----:B------:R-:W-:Y:S01]  /*0650*/  IMAD R9, R4, -0x326172a9, RZ ;  /* 0xcd9e8d5704097824 */ /* 0x000fe200078e02ff */
[----:B------:R-:W-:Y:S01]  /*0660*/  UISETP.NE.AND.EX UP0, UPT, UR5, URZ, UPT, UP0 ;  /* 0x000000ff0500728c */ /* 0x000fe2000bf05300 */
[----:B------:R-:W-:Y:S01]  /*0670*/  IMAD.HI.U32 R0, R3, -0x326172a9, RZ ;  /* 0xcd9e8d5703007827 */ /* 0x000fe200078e00ff */
[----:B------:R-:W0:Y:S03]  /*0680*/  LDCU UR6, c[0x0][0x404] ;  /* 0x00008080ff0677ac */ /* 0x000e260008000800 */
[C---:B------:R-:W-:Y:S01]  /*0690*/  IMAD.HI.U32 R8, R2.reuse, -0x2daee0ad, RZ ;  /* 0xd2511f5302087827 */ /* 0x040fe200078e00ff */
[----:B------:R-:W-:Y:S01]  /*06a0*/  LOP3.LUT R0, R9, UR30, R0, 0x96, !PT ;  /* 0x0000001e09007c12 */ /* 0x000fe2000f8e9600 */
[----:B------:R-:W1:Y:S02]  /*06b0*/  LDCU UR7, c[0x0][0x408] ;  /* 0x00008100ff0777ac */ /* 0x000e640008000800 */
[----:B------:R-:W-:Y:S01]  /*06c0*/  IMAD R9, R2, -0x2daee0ad, RZ ;  /* 0xd2511f5302097824 */ /* 0x000fe200078e02ff */
[----:B------:R-:W-:Y:S01]  /*06d0*/  LOP3.LUT R8, R11, UR31, R8, 0x96, !PT ;  /* 0x0000001f0b087c12 */ /* 0x000fe2000f8e9608 */
[----:B------:R-:W-:Y:S01]  /*06e0*/  IMAD.HI.U32 R2, R0, -0x2daee0ad, RZ ;  /* 0xd2511f5300027827 */ /* 0x000fe200078e00ff */
[----:B------:R-:W2:Y:S03]  /*06f0*/  LDCU UR19, c[0x0][0x388] ;  /* 0x00007100ff1377ac */ /* 0x000ea60008000800 */
[----:B------:R-:W-:Y:S01]  /*0700*/  IMAD R4, R3, -0x326172a9, RZ ;  /* 0xcd9e8d5703047824 */ /* 0x000fe200078e02ff */
[----:B------:R-:W-:Y:S01]  /*0710*/  LOP3.LUT R2, R9, UR33, R2, 0x96, !PT ;  /* 0x0000002109027c12 */ /* 0x000fe2000f8e9602 */
[----:B------:R-:W-:Y:S01]  /*0720*/  IMAD.HI.U32 R3, R8, -0x326172a9, RZ ;  /* 0xcd9e8d5708037827 */ /* 0x000fe200078e00ff */
[----:B------:R-:W3:Y:S03]  /*0730*/  LDCU.U8 UR22, c[0x0][0x410] ;  /* 0x00008200ff1677ac */ /* 0x000ee60008000000 */
        /* <DEDUP_REMOVED lines=28> */
[----:B------:R-:W-:Y:S02]  /*0900*/  HFMA2 R2, -RZ, RZ, 0, 0 ;  /* 0x00000000ff027431 */ /* 0x000fe400000001ff */
[----:B------:R-:W-:Y:S01]  /*0910*/  IMAD R0, R8, -0x326172a9, RZ ;  /* 0xcd9e8d5708007824 */ /* 0x000fe200078e02ff */
[----:B------:R-:W-:Y:S01]  /*0920*/  LOP3.LUT R4, R11, UR40, R4, 0x96, !PT ;  /* 0x000000280b047c12 */ /* 0x000fe2000f8e9604 */
[----:B01234-:R-:W-:-:S07]  /*0930*/  IMAD R92, R9, -0x2daee0ad, RZ ;  /* 0xd2511f53095c7824 */ /* 0x01ffce00078e02ff */
.L_x_12368:
        /* <DEDUP_REMOVED lines=19> */
[----:B------:R0:W5:Y:S04]  /*0a70*/  @P0 LDG.E.128 R44, desc[UR10][R18.64] ;  /* 0x0000000a122c0981 */ /* 0x000168000c1e1d00 */
        /* <DEDUP_REMOVED lines=20> */
.L_x_12066:
        /* <DEDUP_REMOVED lines=12> */
.L_x_12067:
        /* <DEDUP_REMOVED lines=41> */
[----:B------:R-:W-:Y:S01]  /*0f10*/  LOP3.LUT R3, R16, UR41, R21, 0x96, !PT ;  /* 0x0000002910037c12 */ /* 0x000fe2000f8e9615 */
[----:B------:R-:W-:-:S07]  /*0f20*/  IMAD.MOV.U32 R16, RZ, RZ, R92 ;  /* 0x000000ffff107224 */ /* 0x000fce00078e005c */
.L_x_12065:
[----:B------:R-:W-:Y:S01]  /*0f30*/  ISETP.NE.AND P1, PT, R19, 0x1, PT ;  /* 0x000000011300780c */ /* 0x000fe20003f25270 */
[----:B------:R-:W-:Y:S01]  /*0f40*/  UMOV UR4, UR6 ;  /* 0x0000000600047c82 */ /* 0x000fe20008000000 */
[----:B------:R-:W-:Y:S01]  /*0f50*/  I2FP.F32.U32 R17, R16 ;  /* 0x0000001000117245 */ /* 0x000fe20000201000 */
[----:B-----5:R-:W-:Y:S02]  /*0f60*/  HADD2.F32 R16, -RZ, R12.H0_H0 ;  /* 0x2000000cff107230 */ /* 0x020fe40000004100 */
        /* <DEDUP_REMOVED lines=14> */
.L_x_12069:
        /* <DEDUP_REMOVED lines=12> */
.L_x_12070:
        /* <DEDUP_REMOVED lines=43> */
.L_x_12068:
        /* <DEDUP_REMOVED lines=17> */
.L_x_12072:
        /* <DEDUP_REMOVED lines=12> */
.L_x_12073:
        /* <DEDUP_REMOVED lines=43> */
.L_x_12071:
        /* <DEDUP_REMOVED lines=17> */
.L_x_12075:
        /* <DEDUP_REMOVED lines=12> */
.L_x_12076:
        /* <DEDUP_REMOVED lines=43> */
.L_x_12074:
[----:B------:R-:W-:Y:S01]  /*1cc0*/  ISETP.NE.AND P2, PT, R20, 0x1, PT ;  /* 0x000000011400780c */ /* 0x000fe20003f45270 */
[----:B------:R-:W-:Y:S01]  /*1cd0*/  HADD2.F32 R13, -RZ, R13.H1_H1 ;  /* 0x3000000dff0d7230 */ /* 0x000fe20000004100 */
        /* <DEDUP_REMOVED lines=14> */
.L_x_12078:
        /* <DEDUP_REMOVED lines=12> */
.L_x_12079:
        /* <DEDUP_REMOVED lines=43> */
.L_x_12077:
[----:B------:R-:W-:Y:S01]  /*2130*/  ISETP.NE.AND P3, PT, R21, 0x1, PT ;  /* 0x000000011500780c */ /* 0x000fe20003f65270 */
[----:B------:R-:W-:Y:S01]  /*2140*/  HFMA2 R22, -RZ, RZ, 0, 1.1920928955078125e-07 ;  /* 0x00000002ff167431 */ /* 0x000fe200000001ff */
[----:B------:R-:W-:Y:S01]  /*2150*/  I2FP.F32.U32 R19, R19 ;  /* 0x0000001300137245 */ /* 0x000fe20000201000 */
[----:B------:R-:W-:-:S04]  /*2160*/  IMAD.MOV.U32 R20, RZ, RZ, R0 ;  /* 0x000000ffff147224 */ /* 0x000fc800078e0000 */
        /* <DEDUP_REMOVED lines=12> */
.L_x_12081:
        /* <DEDUP_REMOVED lines=12> */
.L_x_12082:
        /* <DEDUP_REMOVED lines=43> */
.L_x_12080:
[----:B------:R-:W-:Y:S01]  /*25a0*/  ISETP.NE.AND P4, PT, R22, 0x1, PT ;  /* 0x000000011600780c */ /* 0x000fe20003f85270 */
[----:B------:R-:W-:Y:S01]  /*25b0*/  HADD2.F32 R14, -RZ, R14.H1_H1 ;  /* 0x3000000eff0e7230 */ /* 0x000fe20000004100 */
        /* <DEDUP_REMOVED lines=14> */
.L_x_12084:
        /* <DEDUP_REMOVED lines=12> */
.L_x_12085:
        /* <DEDUP_REMOVED lines=43> */
.L_x_12083:
[----:B------:R-:W-:Y:S01]  /*2a10*/  ISETP.NE.AND P5, PT, R23, 0x1, PT ;  /* 0x000000011700780c */ /* 0x000fe20003fa5270 */
[----:B------:R-:W-:Y:S01]  /*2a20*/  IMAD.MOV.U32 R31, RZ, RZ, 0x2 ;  /* 0x00000002ff1f7424 */ /* 0x000fe200078e00ff */
        /* <DEDUP_REMOVED lines=14> */
.L_x_12087:
        /* <DEDUP_REMOVED lines=12> */
.L_x_12088:
        /* <DEDUP_REMOVED lines=43> */
.L_x_12086:
        /* <DEDUP_REMOVED lines=36> */
.L_x_12064:
        /* <DEDUP_REMOVED lines=15> */
.L_x_12091:
        /* <DEDUP_REMOVED lines=12> */
.L_x_12092:
        /* <DEDUP_REMOVED lines=42> */
.L_x_12090:
[----:B------:R-:W-:Y:S01]  /*3510*/  ISETP.NE.AND P1, PT, R10, 0x1, PT ;  /* 0x000000010a00780c */ /* 0x000fe20003f25270 */
[----:B------:R-:W-:Y:S01]  /*3520*/  UMOV UR4, UR6 ;  /* 0x0000000600047c82 */ /* 0x000fe20008000000 */
[----:B------:R-:W-:Y:S01]  /*3530*/  I2FP.F32.U32 R9, R8 ;  /* 0x0000000800097245 */ /* 0x000fe20000201000 */
[----:B-----5:R-:W-:Y:S01]  /*3540*/  HADD2.F32 R8, -RZ, R12.H0_H0 ;  /* 0x2000000cff087230 */ /* 0x020fe20000004100 */
[----:B------:R-:W-:Y:S01]  /*3550*/  UMOV UR5, UR7 ;  /* 0x0000000700057c82 */ /* 0x000fe20008000000 */
[----:B------:R-:W-:Y:S02]  /*3560*/  IMAD.MOV.U32 R11, RZ, RZ, 0x2 ;  /* 0x00000002ff0b7424 */ /* 0x000fe400078e00ff */
        /* <DEDUP_REMOVED lines=14> */
.L_x_12094:
        /* <DEDUP_REMOVED lines=12> */
.L_x_12095:
        /* <DEDUP_REMOVED lines=43> */
.L_x_12093:
        /* <DEDUP_REMOVED lines=22> */
.L_x_12097:
        /* <DEDUP_REMOVED lines=12> */
.L_x_12098:
        /* <DEDUP_REMOVED lines=43> */
.L_x_12096:
[----:B------:R-:W-:Y:S02]  /*3e90*/  I2FP.F32.U32 R9, R9 ;  /* 0x0000000900097245 */ /* 0x000fe40000201000 */
[----:B------:R-:W-:Y:S02]  /*3ea0*/  ISETP.NE.AND P1, PT, R16, 0x1, PT ;  /* 0x000000011000780c */ /* 0x000fe40003f25270 */
[----:B------:R-:W-:Y:S01]  /*3eb0*/  MOV R10, R0 ;  /* 0x00000000000a7202 */ /* 0x000fe20000000f00 */
[----:B------:R-:W-:-:S05]  /*3ec0*/  FFMA.FTZ R9, R9, R98, 1.1641532182693481445e-10 ;  /* 0x2f00000009097423 */ /* 0x000fca0000010062 */
[----:B------:R-:W-:Y:S01]  /*3ed0*/  FSETP.LE.FTZ.AND P3, PT, R9, UR4, PT ;  /* 0x0000000409007c0b */ /* 0x000fe2000bf73000 */
[----:B------:R-:W-:Y:S02]  /*3ee0*/  HADD2.F32 R9, -RZ, R12.H1_H1 ;  /* 0x3000000cff097230 */ /* 0x000fe40000004100 */
[----:B------:R-:W-:Y:S01]  /*3ef0*/  IMAD.MOV.U32 R12, RZ, RZ, 0x2 ;  /* 0x00000002ff0c7424 */ /* 0x000fe200078e00ff */
        /* <DEDUP_REMOVED lines=11> */
.L_x_12100:
        /* <DEDUP_REMOVED lines=12> */
.L_x_12101:
        /* <DEDUP_REMOVED lines=43> */
.L_x_12099:
        /* <DEDUP_REMOVED lines=22> */
.L_x_12103:
        /* <DEDUP_REMOVED lines=12> */
.L_x_12104:
        /* <DEDUP_REMOVED lines=43> */
.L_x_12102:
        /* <DEDUP_REMOVED lines=18> */
.L_x_12106:
        /* <DEDUP_REMOVED lines=12> */
.L_x_12107:
        /* <DEDUP_REMOVED lines=43> */
.L_x_12105:
        /* <DEDUP_REMOVED lines=22> */
.L_x_12109:
        /* <DEDUP_REMOVED lines=12> */
.L_x_12110:
        /* <DEDUP_REMOVED lines=43> */
.L_x_12108:
[----:B------:R-:W-:Y:S01]  /*5150*/  I2FP.F32.U32 R11, R11 ;  /* 0x0000000b000b7245 */ /* 0x000fe20000201000 */
[----:B------:R-:W-:Y:S01]  /*5160*/  IMAD.MOV.U32 R17, RZ, RZ, 0x2 ;  /* 0x00000002ff117424 */ /* 0x000fe200078e00ff */
        /* <DEDUP_REMOVED lines=15> */
.L_x_12112:
        /* <DEDUP_REMOVED lines=12> */
.L_x_12113:
        /* <DEDUP_REMOVED lines=43> */
.L_x_12111:
        /* <DEDUP_REMOVED lines=22> */
.L_x_12115:
        /* <DEDUP_REMOVED lines=12> */
.L_x_12116:
        /* <DEDUP_REMOVED lines=43> */
.L_x_12114:
        /* <DEDUP_REMOVED lines=17> */
.L_x_12118:
        /* <DEDUP_REMOVED lines=12> */
.L_x_12119:
        /* <DEDUP_REMOVED lines=43> */
.L_x_12117:
[----:B------:R-:W-:Y:S01]  /*5f20*/  I2FP.F32.U32 R13, R13 ;  /* 0x0000000d000d7245 */ /* 0x000fe20000201000 */
[----:B------:R-:W-:-:S04]  /*5f30*/  HADD2.F32 R16, -RZ, R50.H0_H0 ;  /* 0x20000032ff107230 */ /* 0x000fc80000004100 */
        /* <DEDUP_REMOVED lines=20> */
.L_x_12121:
        /* <DEDUP_REMOVED lines=12> */
.L_x_12122:
        /* <DEDUP_REMOVED lines=43> */
.L_x_12120:
[----:B------:R-:W-:Y:S01]  /*63f0*/  ISETP.NE.AND P4, PT, R16, 0x1, PT ;  /* 0x000000011000780c */ /* 0x000fe20003f85270 */
[----:B------:R-:W-:Y:S01]  /*6400*/  HFMA2 R17, -RZ, RZ, 0, 1.1920928955078125e-07 ;  /* 0x00000002ff117431 */ /* 0x000fe200000001ff */
[----:B------:R-:W-:Y:S01]  /*6410*/  I2FP.F32.U32 R13, R12 ;  /* 0x0000000c000d7245 */ /* 0x000fe20000201000 */
[----:B------:R-:W-:-:S04]  /*6420*/  HADD2.F32 R12, -RZ, R14.H1_H1 ;  /* 0x3000000eff0c7230 */ /* 0x000fc80000004100 */
        /* <DEDUP_REMOVED lines=13> */
.L_x_12124:
        /* <DEDUP_REMOVED lines=12> */
.L_x_12125:
        /* <DEDUP_REMOVED lines=43> */
.L_x_12123:
[----:B------:R-:W-:Y:S01]  /*6870*/  I2FP.F32.U32 R13, R13 ;  /* 0x0000000d000d7245 */ /* 0x000fe20000201000 */
[----:B------:R-:W-:Y:S01]  /*6880*/  HADD2.F32 R14, -RZ, R50.H1_H1 ;  /* 0x30000032ff0e7230 */ /* 0x000fe20000004100 */
        /* <DEDUP_REMOVED lines=20> */
.L_x_12127:
        /* <DEDUP_REMOVED lines=12> */
.L_x_12128:
        /* <DEDUP_REMOVED lines=43> */
.L_x_12126:
[----:B------:R-:W-:Y:S01]  /*6d40*/  ISETP.NE.AND P5, PT, R16, 0x1, PT ;  /* 0x000000011000780c */ /* 0x000fe20003fa5270 */
[----:B------:R-:W-:Y:S01]  /*6d50*/  IMAD.MOV.U32 R17, RZ, RZ, 0x2 ;  /* 0x00000002ff117424 */ /* 0x000fe200078e00ff */
[----:B------:R-:W-:Y:S01]  /*6d60*/  I2FP.F32.U32 R13, R12 ;  /* 0x0000000c000d7245 */ /* 0x000fe20000201000 */
[----:B------:R-:W-:Y:S02]  /*6d70*/  HADD2.F32 R12, -RZ, R15.H0_H0 ;  /* 0x2000000fff0c7230 */ /* 0x000fe40000004100 */
        /* <DEDUP_REMOVED lines=13> */
.L_x_12130:
        /* <DEDUP_REMOVED lines=12> */
.L_x_12131:
        /* <DEDUP_REMOVED lines=43> */
.L_x_12129:
        /* <DEDUP_REMOVED lines=22> */
.L_x_12133:
        /* <DEDUP_REMOVED lines=12> */
.L_x_12134:
        /* <DEDUP_REMOVED lines=43> */
.L_x_12132:
        /* <DEDUP_REMOVED lines=17> */
.L_x_12136:
        /* <DEDUP_REMOVED lines=14> */
.L_x_12137:
        /* <DEDUP_REMOVED lines=43> */
.L_x_12135:
        /* <DEDUP_REMOVED lines=10> */
.L_x_12089:
        /* <DEDUP_REMOVED lines=54> */
.L_x_12138:
[----:B------:R2:W5:Y:S04]  /*7f30*/  @P2 LDG.E.128 R48, desc[UR10][R20.64] ;  /* 0x0000000a14302981 */ /* 0x000568000c1e1d00 */
[----:B------:R2:W5:Y:S04]  /*7f40*/  @P0 LDG.E.128 R44, desc[UR10][R16.64] ;  /* 0x0000000a102c0981 */ /* 0x000568000c1e1d00 */
[----:B------:R2:W5:Y:S04]  /*7f50*/  @P0 LDG.E.128 R40, desc[UR10][R16.64+0x10] ;  /* 0x0000100a10280981 */ /* 0x000568000c1e1d00 */
[----:B01----:R-:W5:Y:S01]  /*7f60*/  LDG.E.128 R12, desc[UR10][R12.64] ;  /* 0x0000000a0c0c7981 */ /* 0x003f62000c1e1d00 */
[----:B------:R-:W-:Y:S05]  /*7f70*/  BRA.U !UP0, `(.L_x_12139) ;  /* 0x0000004908c07547 */ /* 0x000fea000b800000 */
        /* <DEDUP_REMOVED lines=15> */
.L_x_12141:
        /* <DEDUP_REMOVED lines=12> */
.L_x_12142:
        /* <DEDUP_REMOVED lines=42> */
.L_x_12140:
[----:B------:R-:W-:Y:S01]  /*83d0*/  ISETP.NE.AND P1, PT, R10, 0x1, PT ;  /* 0x000000010a00780c */ /* 0x000fe20003f25270 */
[----:B------:R-:W-:Y:S01]  /*83e0*/  IMAD.MOV.U32 R11, RZ, RZ, 0x2 ;  /* 0x00000002ff0b7424 */ /* 0x000fe200078e00ff */
[----:B------:R-:W-:Y:S01]  /*83f0*/  I2FP.F32.U32 R9, R8 ;  /* 0x0000000800097245 */ /* 0x000fe20000201000 */
[----:B-----5:R-:W-:-:S04]  /*8400*/  HADD2.F32 R8, -RZ, R12.H0_H0 ;  /* 0x2000000cff087230 */ /* 0x020fc80000004100 */
        /* <DEDUP_REMOVED lines=14> */
.L_x_12144:
        /* <DEDUP_REMOVED lines=12> */
.L_x_12145:
        /* <DEDUP_REMOVED lines=43> */
.L_x_12143:
        /* <DEDUP_REMOVED lines=22> */
.L_x_12147:
        /* <DEDUP_REMOVED lines=12> */
.L_x_12148:
        /* <DEDUP_REMOVED lines=43> */
.L_x_12146:
[----:B------:R-:W-:Y:S01]  /*8d30*/  I2FP.F32.U32 R9, R9 ;  /* 0x0000000900097245 */ /* 0x000fe20000201000 */
[----:B------:R-:W-:Y:S01]  /*8d40*/  IMAD.MOV.U32 R10, RZ, RZ, R0 ;  /* 0x000000ffff0a7224 */ /* 0x000fe200078e0000 */
[----:B------:R-:W-:-:S03]  /*8d50*/  ISETP.NE.AND P1, PT, R17, 0x1, PT ;  /* 0x000000011100780c */ /* 0x000fc60003f25270 */
[----:B------:R-:W-:-:S05]  /*8d60*/  FFMA.FTZ R9, R9, R98, 1.1641532182693481445e-10 ;  /* 0x2f00000009097423 */ /* 0x000fca0000010062 */
[----:B------:R-:W-:Y:S01]  /*8d70*/  FSETP.LE.FTZ.AND P3, PT, R9, UR4, PT ;  /* 0x0000000409007c0b */ /* 0x000fe2000bf73000 */
[----:B------:R-:W-:Y:S02]  /*8d80*/  HADD2.F32 R9, -RZ, R12.H1_H1 ;  /* 0x3000000cff097230 */ /* 0x000fe40000004100 */
[----:B------:R-:W-:Y:S01]  /*8d90*/  HFMA2 R12, -RZ, RZ, 0, 1.1920928955078125e-07 ;  /* 0x00000002ff0c7431 */ /* 0x000fe200000001ff */
[----:B------:R-:W-:Y:S02]  /*8da0*/  P2R R87, PR, RZ, 0x8 ;  /* 0x00000008ff577803 */ /* 0x000fe40000000000 */
        /* <DEDUP_REMOVED lines=10> */
.L_x_12150:
        /* <DEDUP_REMOVED lines=12> */
.L_x_12151:
        /* <DEDUP_REMOVED lines=43> */
.L_x_12149:
        /* <DEDUP_REMOVED lines=22> */
.L_x_12153:
        /* <DEDUP_REMOVED lines=12> */
.L_x_12154:
        /* <DEDUP_REMOVED lines=43> */
.L_x_12152:
[----:B------:R-:W-:Y:S01]  /*9690*/  ISETP.NE.AND P1, PT, R17, 0x1, PT ;  /* 0x000000011100780c */ /* 0x000fe20003f25270 */
[----:B------:R-:W-:Y:S01]  /*96a0*/  IMAD.MOV.U32 R18, RZ, RZ, 0x2 ;  /* 0x00000002ff127424 */ /* 0x000fe200078e00ff */
        /* <DEDUP_REMOVED lines=16> */
.L_x_12156:
        /* <DEDUP_REMOVED lines=12> */
.L_x_12157:
        /* <DEDUP_REMOVED lines=43> */
.L_x_12155:
        /* <DEDUP_REMOVED lines=22> */
.L_x_12159:
        /* <DEDUP_REMOVED lines=12> */
.L_x_12160:
        /* <DEDUP_REMOVED lines=43> */
.L_x_12158:
[----:B------:R-:W-:Y:S01]  /*9ff0*/  I2FP.F32.U32 R11, R11 ;  /* 0x0000000b000b7245 */ /* 0x000fe20000201000 */
[----:B------:R-:W-:Y:S01]  /*a000*/  IMAD.MOV.U32 R18, RZ, RZ, 0x2 ;  /* 0x00000002ff127424 */ /* 0x000fe200078e00ff */
[----:B------:R-:W-:Y:S02]  /*a010*/  ISETP.NE.AND P2, PT, R17, 0x1, PT ;  /* 0x000000011100780c */ /* 0x000fe40003f45270 */
[----:B------:R-:W-:Y:S01]  /*a020*/  MOV R12, R0 ;  /* 0x00000000000c7202 */ /* 0x000fe20000000f00 */
        /* <DEDUP_REMOVED lines=13> */
.L_x_12162:
        /* <DEDUP_REMOVED lines=12> */
.L_x_12163:
        /* <DEDUP_REMOVED lines=43> */
.L_x_12161:
        /* <DEDUP_REMOVED lines=22> */
.L_x_12165:
        /* <DEDUP_REMOVED lines=12> */
.L_x_12166:
        /* <DEDUP_REMOVED lines=43> */
.L_x_12164:
[----:B------:R-:W-:Y:S01]  /*a940*/  ISETP.NE.AND P3, PT, R17, 0x1, PT ;  /* 0x000000011100780c */ /* 0x000fe20003f65270 */
[----:B------:R-:W-:Y:S01]  /*a950*/  HFMA2 R18, -RZ, RZ, 0, 1.1920928955078125e-07 ;  /* 0x00000002ff127431 */ /* 0x000fe200000001ff */
        /* <DEDUP_REMOVED lines=15> */
.L_x_12168:
        /* <DEDUP_REMOVED lines=12> */
.L_x_12169:
        /* <DEDUP_REMOVED lines=43> */
.L_x_12167:
[----:B------:R-:W-:Y:S01]  /*adc0*/  I2FP.F32.U32 R13, R13 ;  /* 0x0000000d000d7245 */ /* 0x000fe20000201000 */
[----:B------:R-:W-:-:S04]  /*add0*/  HADD2.F32 R17, -RZ, R50.H0_H0 ;  /* 0x20000032ff117230 */ /* 0x000fc80000004100 */
        /* <DEDUP_REMOVED lines=20> */
.L_x_12171:
        /* <DEDUP_REMOVED lines=12> */
.L_x_12172:
        /* <DEDUP_REMOVED lines=43> */
.L_x_12170:
[----:B------:R-:W-:Y:S01]  /*b290*/  ISETP.NE.AND P4, PT, R17, 0x1, PT ;  /* 0x000000011100780c */ /* 0x000fe20003f85270 */
[----:B------:R-:W-:Y:S01]  /*b2a0*/  IMAD.MOV.U32 R18, RZ, RZ, 0x2 ;  /* 0x00000002ff127424 */ /* 0x000fe200078e00ff */
        /* <DEDUP_REMOVED lines=15> */
.L_x_12174:
        /* <DEDUP_REMOVED lines=12> */
.L_x_12175:
        /* <DEDUP_REMOVED lines=43> */
.L_x_12173:
[----:B------:R-:W-:Y:S01]  /*b710*/  I2FP.F32.U32 R13, R13 ;  /* 0x0000000d000d7245 */ /* 0x000fe20000201000 */
[----:B------:R-:W-:Y:S01]  /*b720*/  HADD2.F32 R14, -RZ, R50.H1_H1 ;  /* 0x30000032ff0e7230 */ /* 0x000fe20000004100 */
        /* <DEDUP_REMOVED lines=20> */
.L_x_12177:
        /* <DEDUP_REMOVED lines=12> */
.L_x_12178:
        /* <DEDUP_REMOVED lines=43> */
.L_x_12176:
[----:B------:R-:W-:Y:S01]  /*bbe0*/  ISETP.NE.AND P5, PT, R17, 0x1, PT ;  /* 0x000000011100780c */ /* 0x000fe20003fa5270 */
[----:B------:R-:W-:Y:S01]  /*bbf0*/  IMAD.MOV.U32 R18, RZ, RZ, 0x2 ;  /* 0x00000002ff127424 */ /* 0x000fe200078e00ff */
[----:B------:R-:W-:Y:S01]  /*bc00*/  I2FP.F32.U32 R13, R12 ;  /* 0x0000000c000d7245 */ /* 0x000fe20000201000 */
[----:B------:R-:W-:Y:S01]  /*bc10*/  HADD2.F32 R12, -RZ, R15.H0_H0 ;  /* 0x2000000fff0c7230 */ /* 0x000fe20000004100 */
        /* <DEDUP_REMOVED lines=13> */
.L_x_12180:
        /* <DEDUP_REMOVED lines=12> */
.L_x_12181:
        /* <DEDUP_REMOVED lines=43> */
.L_x_12179:
[----:B------:R-:W-:Y:S01]  /*c060*/  I2FP.F32.U32 R13, R14 ;  /* 0x0000000e000d7245 */ /* 0x000fe20000201000 */
[----:B------:R-:W-:Y:S02]  /*c070*/  HADD2.F32 R14, -RZ, R51.H0_H0 ;  /* 0x20000033ff0e7230 */ /* 0x000fe40000004100 */
[----:B------:R-:W-:Y:S02]  /*c080*/  IMAD.MOV.U32 R17, RZ, RZ, 0x2 ;  /* 0x00000002ff117424 */ /* 0x000fe400078e00ff */
        /* <DEDUP_REMOVED lines=19> */
.L_x_12183:
        /* <DEDUP_REMOVED lines=12> */
.L_x_12184:
        /* <DEDUP_REMOVED lines=43> */
.L_x_12182:
[----:B------:R-:W-:Y:S01]  /*c530*/  ISETP.NE.AND P6, PT, R17, 0x1, PT ;  /* 0x000000011100780c */ /* 0x000fe20003fc5270 */
[----:B------:R-:W-:Y:S01]  /*c540*/  HFMA2 R102, -RZ, RZ, 0, 1.1920928955078125e-07 ;  /* 0x00000002ff667431 */ /* 0x000fe200000001ff */
        /* <DEDUP_REMOVED lines=15> */
.L_x_12186:
        /* <DEDUP_REMOVED lines=14> */
.L_x_12187:
        /* <DEDUP_REMOVED lines=43> */
.L_x_12185:
        /* <DEDUP_REMOVED lines=11> */
.L_x_12139:
        /* <DEDUP_REMOVED lines=15> */
.L_x_12190:
        /* <DEDUP_REMOVED lines=12> */
.L_x_12191:
        /* <DEDUP_REMOVED lines=40> */
[----:B------:R-:W-:Y:S02]  /*ceb0*/  MOV R0, R24 ;  /* 0x0000001800007202 */ /* 0x000fe40000000f00 */
[----:B------:R-:W-:Y:S01]  /*cec0*/  LOP3.LUT R3, R16, UR41, R23, 0x96, !PT ;  /* 0x0000002910037c12 */ /* 0x000fe2000f8e9617 */
[----:B------:R-:W-:-:S07]  /*ced0*/  IMAD.MOV.U32 R16, RZ, RZ, R22 ;  /* 0x000000ffff107224 */ /* 0x000fce00078e0016 */
.L_x_12189:
[----:B------:R-:W-:Y:S01]  /*cee0*/  ISETP.NE.AND P1, PT, R19, 0x1, PT ;  /* 0x000000011300780c */ /* 0x000fe20003f25270 */
[----:B------:R-:W-:Y:S01]  /*cef0*/  IMAD.MOV.U32 R20, RZ, RZ, 0x2 ;  /* 0x00000002ff147424 */ /* 0x000fe200078e00ff */
        /* <DEDUP_REMOVED lines=15> */
.L_x_12193:
        /* <DEDUP_REMOVED lines=12> */
.L_x_12194:
        /* <DEDUP_REMOVED lines=43> */
.L_x_12192:
[----:B------:R-:W-:Y:S01]  /*d360*/  ISETP.NE.AND P1, PT, R20, 0x1, PT ;  /* 0x000000011400780c */ /* 0x000fe20003f25270 */
[----:B------:R-:W-:Y:S01]  /*d370*/  HFMA2 R21, -RZ, RZ, 0, 1.1920928955078125e-07 ;  /* 0x00000002ff157431 */ /* 0x000fe200000001ff */
[----:B------:R-:W-:Y:S01]  /*d380*/  I2FP.F32.U32 R19, R18 ;  /* 0x0000001200137245 */ /* 0x000fe20000201000 */
[----:B------:R-:W-:Y:S02]  /*d390*/  HADD2.F32 R12, -RZ, R12.H1_H1 ;  /* 0x3000000cff0c7230 */ /* 0x000fe40000004100 */
        /* <DEDUP_REMOVED lines=13> */
.L_x_12196:
        /* <DEDUP_REMOVED lines=12> */
.L_x_12197:
        /* <DEDUP_REMOVED lines=43> */
.L_x_12195:
[----:B------:R-:W-:Y:S01]  /*d7e0*/  ISETP.NE.AND P1, PT, R21, 0x1, PT ;  /* 0x000000011500780c */ /* 0x000fe20003f25270 */
[----:B------:R-:W-:Y:S01]  /*d7f0*/  IMAD.MOV.U32 R20, RZ, RZ, 0x2 ;  /* 0x00000002ff147424 */ /* 0x000fe200078e00ff */
[----:B------:R-:W-:Y:S01]  /*d800*/  I2FP.F32.U32 R19, R18 ;  /* 0x0000001200137245 */ /* 0x000fe20000201000 */
[----:B------:R-:W-:-:S04]  /*d810*/  HADD2.F32 R18, -RZ, R13.H0_H0 ;  /* 0x2000000dff127230 */ /* 0x000fc80000004100 */
        /* <DEDUP_REMOVED lines=13> */
.L_x_12199:
        /* <DEDUP_REMOVED lines=12> */
.L_x_12200:
        /* <DEDUP_REMOVED lines=43> */
.L_x_12198:
        /* <DEDUP_REMOVED lines=16> */
.L_x_12202:
        /* <DEDUP_REMOVED lines=12> */
.L_x_12203:
        /* <DEDUP_REMOVED lines=43> */
.L_x_12201:
        /* <DEDUP_REMOVED lines=16> */
.L_x_12205:
        /* <DEDUP_REMOVED lines=12> */
.L_x_12206:
        /* <DEDUP_REMOVED lines=43> */
.L_x_12204:
        /* <DEDUP_REMOVED lines=16> */
.L_x_12208:
        /* <DEDUP_REMOVED lines=12> */
.L_x_12209:
        /* <DEDUP_REMOVED lines=43> */
.L_x_12207:
[----:B------:R-:W-:Y:S01]  /*e9b0*/  ISETP.NE.AND P5, PT, R24, 0x1, PT ;  /* 0x000000011800780c */ /* 0x000fe20003fa5270 */
[----:B------:R-:W-:Y:S01]  /*e9c0*/  HADD2.F32 R22, -RZ, R15.H0_H0 ;  /* 0x2000000fff167230 */ /* 0x000fe20000004100 */
        /* <DEDUP_REMOVED lines=14> */
.L_x_12211:
        /* <DEDUP_REMOVED lines=12> */
.L_x_12212:
        /* <DEDUP_REMOVED lines=43> */
.L_x_12210:
        /* <DEDUP_REMOVED lines=34> */
.L_x_12188:
        /* <DEDUP_REMOVED lines=8> */
[----:B------:R-:W-:Y:S02]  /*f0c0*/  SEL R17, RZ, 0x1000000, !P1 ;  /* 0x01000000ff117807 */ /* 0x000fe40004800000 */
[----:B------:R-:W-:Y:S01]  /*f0d0*/  SEL R15, RZ, 0x10000, !P4 ;  /* 0x00010000ff0f7807 */ /* 0x000fe20006000000 */
[----:B------:R2:W-:Y:S01]  /*f0e0*/  STG.E.128 desc[UR10][R12.64+0x10], R24 ;  /* 0x000010180c007986 */ /* 0x0005e2000c101d0a */
[----:B------:R-:W-:-:S02]  /*f0f0*/  SEL R14, RZ, 0x100, !P5 ;  /* 0x00000100ff0e7807 */ /* 0x000fc40006800000 */
[----:B------:R-:W-:Y:S01]  /*f100*/  ISETP.NE.AND P6, PT, R86, RZ, PT ;  /* 0x000000ff5600720c */ /* 0x000fe20003fc5270 */
[----:B------:R-:W-:Y:S01]  /*f110*/  IMAD.MOV.U32 R86, RZ, RZ, 0x10 ;  /* 0x00000010ff567424 */ /* 0x000fe200078e00ff */
[----:B------:R-:W-:Y:S02]  /*f120*/  SEL R18, RZ, 0x100, !P3 ;  /* 0x00000100ff127807 */ /* 0x000fe40005800000 */
[----:B------:R-:W-:Y:S02]  /*f130*/  LOP3.LUT R14, R14, R17, R15, 0xfe, !PT ;  /* 0x000000110e0e7212 */ /* 0x000fe400078efe0f */
[----:B------:R-:W-:Y:S01]  /*f140*/  LOP3.LUT R18, R18, R22, R19, 0xfe, !PT ;  /* 0x0000001612127212 */ /* 0x000fe200078efe13 */
[----:B------:R-:W-:Y:S01]  /*f150*/  IMAD.WIDE.U32 R22, R101, 0x8, R96 ;  /* 0x0000000865167825 */ /* 0x000fe200078e0060 */
[----:B------:R-:W-:Y:S02]  /*f160*/  SEL R15, RZ, 0x1, !P2 ;  /* 0x00000001ff0f7807 */ /* 0x000fe40005000000 */
[----:B------:R-:W-:-:S02]  /*f170*/  SEL R17, RZ, 0x1, !P6 ;  /* 0x00000001ff117807 */ /* 0x000fc40007000000 */
[----:B------:R-:W-:Y:S02]  /*f180*/  LOP3.LUT R15, R18, R15, RZ, 0xfc, !PT ;  /* 0x0000000f120f7212 */ /* 0x000fe400078efcff */
[----:B------:R-:W-:Y:S02]  /*f190*/  LOP3.LUT R14, R14, R17, RZ, 0xfc, !PT ;  /* 0x000000110e0e7212 */ /* 0x000fe400078efcff */
[----:B------:R-:W-:Y:S02]  /*f1a0*/  PLOP3.LUT P3, PT, PT, PT, UP0, 0x80, 0x8 ;  /* 0x000000000008781c */ /* 0x000fe40003f6f008 */
[----:B------:R-:W-:Y:S01]  /*f1b0*/  IADD3 R103, PT, PT, R99, 0x100, RZ ;  /* 0x0000010063677810 */ /* 0x000fe20007ffe0ff */
[----:B------:R3:W-:Y:S01]  /*f1c0*/  STG.E.64 desc[UR10][R22.64], R14 ;  /* 0x0000000e16007986 */ /* 0x0007e2000c101b0a */
[----:B------:R-:W-:-:S03]  /*f1d0*/  PLOP3.LUT P1, PT, PT, PT, UP0, 0x80, 0x8 ;  /* 0x000000000008781c */ /* 0x000fc60003f2f008 */
[----:B--2---:R-:W-:-:S04]  /*f1e0*/  IMAD.WIDE.U32 R12, R103, 0x10, R84 ;  /* 0x00000010670c7825 */ /* 0x004fc800078e0054 */
[----:B0-----:R-:W-:-:S04]  /*f1f0*/  @P0 IMAD.WIDE.U32 R20, R103, 0x20, R20 ;  /* 0x0000002067140825 */ /* 0x001fc800078e0014 */
[----:B-1----:R-:W-:Y:S01]  /*f200*/  @P3 IMAD.WIDE.U32 R18, R103, R86, UR20 ;  /* 0x0000001467123e25 */ /* 0x002fe2000f8e0056 */
[----:B---3--:R-:W-:Y:S06]  /*f210*/  BRA.U !UP0, `(.L_x_12213) ;  /* 0x0000000108507547 */ /* 0x008fec000b800000 */
        /* <DEDUP_REMOVED lines=20> */
.L_x_12213:
[----:B------:R1:W5:Y:S04]  /*f360*/  @P1 LDG.E.128 R48, desc[UR10][R18.64] ;  /* 0x0000000a12301981 */ /* 0x000368000c1e1d00 */
[----:B------:R1:W5:Y:S04]  /*f370*/  @P0 LDG.E.128 R44, desc[UR10][R20.64] ;  /* 0x0000000a142c0981 */ /* 0x000368000c1e1d00 */
[----:B------:R1:W5:Y:S04]  /*f380*/  @P0 LDG.E.128 R40, desc[UR10][R20.64+0x10] ;  /* 0x0000100a14280981 */ /* 0x000368000c1e1d00 */
[----:B0-----:R-:W5:Y:S01]  /*f390*/  LDG.E.128 R12, desc[UR10][R12.64] ;  /* 0x0000000a0c0c7981 */ /* 0x001f62000c1e1d00 */
        /* <DEDUP_REMOVED lines=16> */
.L_x_12216:
        /* <DEDUP_REMOVED lines=12> */
.L_x_12217:
        /* <DEDUP_REMOVED lines=43> */
.L_x_12215:
        /* <DEDUP_REMOVED lines=18> */
.L_x_12219:
        /* <DEDUP_REMOVED lines=12> */
.L_x_12220:
        /* <DEDUP_REMOVED lines=43> */
.L_x_12218:
        /* <DEDUP_REMOVED lines=22> */
.L_x_12222:
        /* <DEDUP_REMOVED lines=12> */
.L_x_12223:
        /* <DEDUP_REMOVED lines=43> */
.L_x_12221:
        /* <DEDUP_REMOVED lines=18> */
.L_x_12225:
        /* <DEDUP_REMOVED lines=12> */
.L_x_12226:
        /* <DEDUP_REMOVED lines=43> */
.L_x_12224:
        /* <DEDUP_REMOVED lines=22> */
.L_x_12228:
        /* <DEDUP_REMOVED lines=12> */
.L_x_12229:
        /* <DEDUP_REMOVED lines=43> */
.L_x_12227:
        /* <DEDUP_REMOVED lines=18> */
.L_x_12231:
        /* <DEDUP_REMOVED lines=12> */
.L_x_12232:
        /* <DEDUP_REMOVED lines=43> */
.L_x_12230:
        /* <DEDUP_REMOVED lines=8> */
[----:B------:R-:W-:Y:S01]  /*10fe0*/  HFMA2 R16, -RZ, RZ, 0, 1.1920928955078125e-07 ;  /* 0x00000002ff107431 */ /* 0x000fe200000001ff */
        /* <DEDUP_REMOVED lines=13> */
.L_x_12234:
        /* <DEDUP_REMOVED lines=12> */
.L_x_12235:
        /* <DEDUP_REMOVED lines=43> */
.L_x_12233:
[----:B------:R-:W-:Y:S01]  /*11430*/  I2FP.F32.U32 R11, R11 ;  /* 0x0000000b000b7245 */ /* 0x000fe20000201000 */
[----:B------:R-:W-:Y:S01]  /*11440*/  IMAD.MOV.U32 R17, RZ, RZ, 0x2 ;  /* 0x00000002ff117424 */ /* 0x000fe200078e00ff */
[----:B------:R-:W-:-:S03]  /*11450*/  ISETP.NE.AND P2, PT, R16, 0x1, PT ;  /* 0x000000011000780c */ /* 0x000fc60003f45270 */
[----:B------:R-:W-:-:S05]  /*11460*/  FFMA.FTZ R11, R11, R98, 1.1641532182693481445e-10 ;  /* 0x2f0000000b0b7423 */ /* 0x000fca0000010062 */
[----:B------:R-:W-:Y:S01]  /*11470*/  FSETP.LE.FTZ.AND P1, PT, R11, UR4, PT ;  /* 0x000000040b007c0b */ /* 0x000fe2000bf33000 */
[----:B------:R-:W-:Y:S01]  /*11480*/  HADD2.F32 R11, -RZ, R13.H1_H1 ;  /* 0x3000000dff0b7230 */ /* 0x000fe20000004100 */
[----:B------:R-:W-:-:S04]  /*11490*/  MOV R13, R0 ;  /* 0x00000000000d7202 */ /* 0x000fc80000000f00 */
        /* <DEDUP_REMOVED lines=10> */
.L_x_12237:
        /* <DEDUP_REMOVED lines=12> */
.L_x_12238:
        /* <DEDUP_REMOVED lines=43> */
.L_x_12236:
[----:B------:R-:W-:Y:S01]  /*118b0*/  I2FP.F32.U32 R13, R13 ;  /* 0x0000000d000d7245 */ /* 0x000fe20000201000 */
[----:B------:R-:W-:Y:S01]  /*118c0*/  HADD2.F32 R16, -RZ, R49.H1_H1 ;  /* 0x30000031ff107230 */ /* 0x000fe20000004100 */
[----:B------:R-:W-:Y:S01]  /*118d0*/  ISETP.NE.AND P3, PT, R17, 0x1, PT ;  /* 0x000000011100780c */ /* 0x000fe20003f65270 */
[----:B------:R-:W-:Y:S02]  /*118e0*/  IMAD.MOV.U32 R18, RZ, RZ, 0x2 ;  /* 0x00000002ff127424 */ /* 0x000fe400078e00ff */
[----:B------:R-:W-:Y:S01]  /*118f0*/  FFMA.FTZ R13, R13, R98, 1.1641532182693481445e-10 ;  /* 0x2f0000000d0d7423 */ /* 0x000fe20000010062 */
[----:B------:R-:W-:Y:S01]  /*11900*/  FMUL.FTZ R23, R16, UR5 ;  /* 0x0000000510177c20 */ /* 0x000fe20008410000 */
[----:B------:R-:W-:-:S03]  /*11910*/  FSEL R16, R11, RZ, P1 ;  /* 0x000000ff0b107208 */ /* 0x000fc60000800000 */
        /* <DEDUP_REMOVED lines=15> */
.L_x_12240:
        /* <DEDUP_REMOVED lines=12> */
.L_x_12241:
        /* <DEDUP_REMOVED lines=43> */
.L_x_12239:
[----:B------:R-:W-:Y:S01]  /*11d80*/  I2FP.F32.U32 R13, R13 ;  /* 0x0000000d000d7245 */ /* 0x000fe20000201000 */
[----:B------:R-:W-:Y:S01]  /*11d90*/  HFMA2 R19, -RZ, RZ, 0, 1.1920928955078125e-07 ;  /* 0x00000002ff137431 */ /* 0x000fe200000001ff */
[----:B------:R-:W-:Y:S01]  /*11da0*/  ISETP.NE.AND P3, PT, R18, 0x1, PT ;  /* 0x000000011200780c */ /* 0x000fe20003f65270 */
[----:B------:R-:W-:Y:S02]  /*11db0*/  IMAD.MOV.U32 R16, RZ, RZ, R0 ;  /* 0x000000ffff107224 */ /* 0x000fe400078e0000 */
[----:B------:R-:W-:-:S05]  /*11dc0*/  FFMA.FTZ R13, R13, R98, 1.1641532182693481445e-10 ;  /* 0x2f0000000d0d7423 */ /* 0x000fca0000010062 */
[----:B------:R-:W-:Y:S01]  /*11dd0*/  FSETP.LE.FTZ.AND P2, PT, R13, UR4, PT ;  /* 0x000000040d007c0b */ /* 0x000fe2000bf53000 */
[----:B------:R-:W-:-:S05]  /*11de0*/  HADD2.F32 R13, -RZ, R14.H0_H0 ;  /* 0x2000000eff0d7230 */ /* 0x000fca0000004100 */
        /* <DEDUP_REMOVED lines=10> */
.L_x_12243:
        /* <DEDUP_REMOVED lines=12> */
.L_x_12244:
        /* <DEDUP_REMOVED lines=43> */
.L_x_12242:
        /* <DEDUP_REMOVED lines=22> */
.L_x_12246:
        /* <DEDUP_REMOVED lines=12> */
.L_x_12247:
        /* <DEDUP_REMOVED lines=43> */
.L_x_12245:
[----:B------:R-:W-:Y:S01]  /*126d0*/  ISETP.NE.AND P4, PT, R18, 0x1, PT ;  /* 0x000000011200780c */ /* 0x000fe20003f85270 */
[----:B------:R-:W-:Y:S01]  /*126e0*/  HADD2.F32 R14, -RZ, R14.H1_H1 ;  /* 0x3000000eff0e7230 */ /* 0x000fe20000004100 */
[----:B------:R-:W-:Y:S01]  /*126f0*/  I2FP.F32.U32 R13, R13 ;  /* 0x0000000d000d7245 */ /* 0x000fe20000201000 */
[----:B------:R-:W-:Y:S02]  /*12700*/  IMAD.MOV.U32 R19, RZ, RZ, 0x2 ;  /* 0x00000002ff137424 */ /* 0x000fe400078e00ff */
        /* <DEDUP_REMOVED lines=13> */
.L_x_12249:
        /* <DEDUP_REMOVED lines=12> */
.L_x_12250:
        /* <DEDUP_REMOVED lines=43> */
.L_x_12248:
        /* <DEDUP_REMOVED lines=9> */
[----:B------:R-:W-:Y:S01]  /*12be0*/  FSEL R14, R13, RZ, P3 ;  /* 0x000000ff0d0e7208 */ /* 0x000fe20001800000 */
[----:B------:R-:W-:-:S04]  /*12bf0*/  IMAD.MOV.U32 R13, RZ, RZ, R0 ;  /* 0x000000ffff0d7224 */ /* 0x000fc800078e0000 */
[----:B------:R-:W-:-:S04]  /*12c00*/  FADD.FTZ R17, R17, R14 ;  /* 0x0000000e11117221 */ /* 0x000fc80000010000 */
        /* <DEDUP_REMOVED lines=10> */
.L_x_12252:
        /* <DEDUP_REMOVED lines=12> */
.L_x_12253:
        /* <DEDUP_REMOVED lines=43> */
.L_x_12251:
        /* <DEDUP_REMOVED lines=17> */
.L_x_12255:
        /* <DEDUP_REMOVED lines=12> */
.L_x_12256:
        /* <DEDUP_REMOVED lines=43> */
.L_x_12254:
        /* <DEDUP_REMOVED lines=22> */
.L_x_12258:
        /* <DEDUP_REMOVED lines=12> */
.L_x_12259:
        /* <DEDUP_REMOVED lines=43> */
.L_x_12257:
[----:B------:R-:W-:Y:S01]  /*13970*/  ISETP.NE.AND P6, PT, R92, 0x1, PT ;  /* 0x000000015c00780c */ /* 0x000fe20003fc5270 */
[----:B------:R-:W-:Y:S01]  /*13980*/  HADD2.F32 R15, -RZ, R15.H1_H1 ;  /* 0x3000000fff0f7230 */ /* 0x000fe20000004100 */
[----:B------:R-:W-:Y:S01]  /*13990*/  I2FP.F32.U32 R13, R13 ;  /* 0x0000000d000d7245 */ /* 0x000fe20000201000 */
[----:B------:R-:W-:Y:S02]  /*139a0*/  HFMA2 R104, -RZ, RZ, 0, 1.1920928955078125e-07 ;  /* 0x00000002ff687431 */ /* 0x000fe400000001ff */
        /* <DEDUP_REMOVED lines=13> */
.L_x_12261:
        /* <DEDUP_REMOVED lines=14> */
.L_x_12262:
        /* <DEDUP_REMOVED lines=43> */
.L_x_12260:
        /* <DEDUP_REMOVED lines=11> */
.L_x_12214:
        /* <DEDUP_REMOVED lines=15> */
.L_x_12265:
        /* <DEDUP_REMOVED lines=12> */
.L_x_12266:
        /* <DEDUP_REMOVED lines=43> */
.L_x_12264:
[----:B------:R-:W-:Y:S01]  /*14320*/  ISETP.NE.AND P1, PT, R18, 0x1, PT ;  /* 0x000000011200780c */ /* 0x000fe20003f25270 */
[----:B-----5:R-:W-:Y:S01]  /*14330*/  HADD2.F32 R16, -RZ, R12.H0_H0 ;  /* 0x2000000cff107230 */ /* 0x020fe20000004100 */
[----:B------:R-:W-:Y:S01]  /*14340*/  I2FP.F32.U32 R17, R17 ;  /* 0x0000001100117245 */ /* 0x000fe20000201000 */
[----:B------:R-:W-:-:S04]  /*14350*/  IMAD.MOV.U32 R19, RZ, RZ, 0x2 ;  /* 0x00000002ff137424 */ /* 0x000fc800078e00ff */
        /* <DEDUP_REMOVED lines=13> */
.L_x_12268:
        /* <DEDUP_REMOVED lines=12> */
.L_x_12269:
        /* <DEDUP_REMOVED lines=43> */
.L_x_12267:
        /* <DEDUP_REMOVED lines=17> */
.L_x_12271:
        /* <DEDUP_REMOVED lines=12> */
.L_x_12272:
        /* <DEDUP_REMOVED lines=43> */
.L_x_12270:
        /* <DEDUP_REMOVED lines=17> */
.L_x_12274:
        /* <DEDUP_REMOVED lines=12> */
.L_x_12275:
        /* <DEDUP_REMOVED lines=43> */
.L_x_12273:
[----:B------:R-:W-:Y:S01]  /*150a0*/  ISETP.NE.AND P2, PT, R21, 0x1, PT ;  /* 0x000000011500780c */ /* 0x000fe20003f45270 */
[----:B------:R-:W-:Y:S01]  /*150b0*/  HFMA2 R20, -RZ, RZ, 0, 1.1920928955078125e-07 ;  /* 0x00000002ff147431 */ /* 0x000fe200000001ff */
[----:B------:R-:W-:-:S05]  /*150c0*/  I2FP.F32.U32 R19, R19 ;  /* 0x0000001300137245 */ /* 0x000fca0000201000 */
[----:B------:R-:W-:-:S05]  /*150d0*/  FFMA.FTZ R19, R19, R98, 1.1641532182693481445e-10 ;  /* 0x2f00000013137423 */ /* 0x000fca0000010062 */
[----:B------:R-:W-:Y:S01]  /*150e0*/  FSETP.LE.FTZ.AND P1, PT, R19, UR4, PT ;  /* 0x0000000413007c0b */ /* 0x000fe2000bf33000 */
[----:B------:R-:W-:Y:S02]  /*150f0*/  HADD2.F32 R19, -RZ, R13.H1_H1 ;  /* 0x3000000dff137230 */ /* 0x000fe40000004100 */
[----:B------:R-:W-:Y:S01]  /*15100*/  IMAD.MOV.U32 R13, RZ, RZ, R0 ;  /* 0x000000ffff0d7224 */ /* 0x000fe200078e0000 */
[----:B------:R-:W-:Y:S09]  /*15110*/  @!P2 BRA `(.L_x_12276) ;  /* 0x0000000000fca947 */ /* 0x000ff20003800000 */
        /* <DEDUP_REMOVED lines=8> */
.L_x_12277:
        /* <DEDUP_REMOVED lines=12> */
.L_x_12278:
        /* <DEDUP_REMOVED lines=43> */
.L_x_12276:
        /* <DEDUP_REMOVED lines=16> */
.L_x_12280:
        /* <DEDUP_REMOVED lines=12> */
.L_x_12281:
        /* <DEDUP_REMOVED lines=43> */
.L_x_12279:
        /* <DEDUP_REMOVED lines=16> */
.L_x_12283:
        /* <DEDUP_REMOVED lines=12> */
.L_x_12284:
        /* <DEDUP_REMOVED lines=43> */
.L_x_12282:
        /* <DEDUP_REMOVED lines=16> */
.L_x_12286:
        /* <DEDUP_REMOVED lines=12> */
.L_x_12287:
        /* <DEDUP_REMOVED lines=43> */
.L_x_12285:
        /* <DEDUP_REMOVED lines=34> */
.L_x_12263:
        /* <DEDUP_REMOVED lines=18> */
[----:B------:R-:W-:-:S02]  /*165a0*/  LOP3.LUT R15, R102, R87, RZ, 0xfc, !PT ;  /* 0x00000057660f7212 */ /* 0x000fc400078efcff */
[----:B------:R-:W-:Y:S02]  /*165b0*/  SEL R87, RZ, 0x1, !P6 ;  /* 0x00000001ff577807 */ /* 0x000fe40007000000 */
[----:B------:R-:W-:Y:S02]  /*165c0*/  PLOP3.LUT P3, PT, PT, PT, UP0, 0x80, 0x8 ;  /* 0x000000000008781c */ /* 0x000fe40003f6f008 */
[----:B------:R-:W-:Y:S01]  /*165d0*/  LOP3.LUT R14, R14, R87, RZ, 0xfc, !PT ;  /* 0x000000570e0e7212 */ /* 0x000fe200078efcff */
[----:B------:R-:W-:Y:S01]  /*165e0*/  IMAD.WIDE.U32 R86, R103, 0x8, R96 ;  /* 0x0000000867567825 */ /* 0x000fe200078e0060 */
[----:B------:R-:W-:Y:S02]  /*165f0*/  IADD3 R105, PT, PT, R99, 0x180, RZ ;  /* 0x0000018063697810 */ /* 0x000fe40007ffe0ff */
[----:B------:R-:W-:Y:S02]  /*16600*/  PLOP3.LUT P1, PT, PT, PT, UP0, 0x80, 0x8 ;  /* 0x000000000008781c */ /* 0x000fe40003f2f008 */
[----:B------:R1:W-:Y:S01]  /*16610*/  STG.E.64 desc[UR10][R86.64], R14 ;  /* 0x0000000e56007986 */ /* 0x0003e2000c101b0a */
[----:B------:R-:W-:-:S04]  /*16620*/  IMAD.WIDE.U32 R108, R105, 0x10, R84 ;  /* 0x00000010696c7825 */ /* 0x000fc800078e0054 */
[----:B0-----:R-:W-:-:S04]  /*16630*/  @P3 IMAD.WIDE.U32 R106, R105, R106, UR20 ;  /* 0x00000014696a3e25 */ /* 0x001fc8000f8e006a */
[----:B--2---:R-:W-:Y:S01]  /*16640*/  @P0 IMAD.WIDE.U32 R12, R105, 0x20, R12 ;  /* 0x00000020690c0825 */ /* 0x004fe200078e000c */
        /* <DEDUP_REMOVED lines=21> */
.L_x_12288:
[----:B------:R1:W5:Y:S04]  /*167a0*/  @P1 LDG.E.128 R48, desc[UR10][R106.64] ;  /* 0x0000000a6a301981 */ /* 0x000368000c1e1d00 */
        /* <DEDUP_REMOVED lines=19> */
.L_x_12291:
        /* <DEDUP_REMOVED lines=12> */
.L_x_12292:
        /* <DEDUP_REMOVED lines=42> */
.L_x_12290:
        /* <DEDUP_REMOVED lines=18> */
.L_x_12294:
        /* <DEDUP_REMOVED lines=12> */
.L_x_12295:
        /* <DEDUP_REMOVED lines=43> */
.L_x_12293:
[----:B------:R-:W-:Y:S01]  /*170d0*/  I2FP.F32.U32 R9, R9 ;  /* 0x0000000900097245 */ /* 0x000fe20000201000 */
[----:B------:R-:W-:Y:S01]  /*170e0*/  HADD2.F32 R10, -RZ, R48.H0_H0 ;  /* 0x20000030ff0a7230 */ /* 0x000fe20000004100 */
[----:B------:R-:W-:Y:S01]  /*170f0*/  ISETP.NE.AND P2, PT, R11, 0x1, PT ;  /* 0x000000010b00780c */ /* 0x000fe20003f45270 */
[----:B-1----:R-:W-:Y:S02]  /*17100*/  IMAD.MOV.U32 R13, RZ, RZ, 0x2 ;  /* 0x00000002ff0d7424 */ /* 0x002fe400078e00ff */
        /* <DEDUP_REMOVED lines=18> */
.L_x_12297:
        /* <DEDUP_REMOVED lines=12> */
.L_x_12298:
        /* <DEDUP_REMOVED lines=43> */
.L_x_12296:
        /* <DEDUP_REMOVED lines=18> */
.L_x_12300:
        /* <DEDUP_REMOVED lines=12> */
.L_x_12301:
        /* <DEDUP_REMOVED lines=43> */
.L_x_12299:
        /* <DEDUP_REMOVED lines=22> */
.L_x_12303:
        /* <DEDUP_REMOVED lines=12> */
.L_x_12304:
        /* <DEDUP_REMOVED lines=43> */
.L_x_12302:
        /* <DEDUP_REMOVED lines=18> */
.L_x_12306:
        /* <DEDUP_REMOVED lines=12> */
.L_x_12307:
        /* <DEDUP_REMOVED lines=43> */
.L_x_12305:
        /* <DEDUP_REMOVED lines=22> */
.L_x_12309:
        /* <DEDUP_REMOVED lines=12> */
.L_x_12310:
        /* <DEDUP_REMOVED lines=43> */
.L_x_12308:
        /* <DEDUP_REMOVED lines=17> */
.L_x_12312:
        /* <DEDUP_REMOVED lines=12> */
.L_x_12313:
        /* <DEDUP_REMOVED lines=43> */
.L_x_12311:
        /* <DEDUP_REMOVED lines=22> */
.L_x_12315:
        /* <DEDUP_REMOVED lines=12> */
.L_x_12316:
        /* <DEDUP_REMOVED lines=43> */
.L_x_12314:
        /* <DEDUP_REMOVED lines=17> */
.L_x_12318:
        /* <DEDUP_REMOVED lines=12> */
.L_x_12319:
        /* <DEDUP_REMOVED lines=43> */
.L_x_12317:
[----:B------:R-:W-:Y:S01]  /*19630*/  I2FP.F32.U32 R85, R84 ;  /* 0x0000005400557245 */ /* 0x000fe20000201000 */
[----:B------:R-:W-:Y:S01]  /*19640*/  HADD2.F32 R84, -RZ, R50.H0_H0 ;  /* 0x20000032ff547230 */ /* 0x000fe20000004100 */
        /* <DEDUP_REMOVED lines=20> */
.L_x_12321:
        /* <DEDUP_REMOVED lines=12> */
.L_x_12322:
        /* <DEDUP_REMOVED lines=43> */
.L_x_12320:
        /* <DEDUP_REMOVED lines=17> */
.L_x_12324:
        /* <DEDUP_REMOVED lines=12> */
.L_x_12325:
        /* <DEDUP_REMOVED lines=43> */
.L_x_12323:
        /* <DEDUP_REMOVED lines=22> */
.L_x_12327:
        /* <DEDUP_REMOVED lines=12> */
.L_x_12328:
        /* <DEDUP_REMOVED lines=43> */
.L_x_12326:
[----:B------:R-:W-:Y:S01]  /*1a450*/  ISETP.NE.AND P5, PT, R90, 0x1, PT ;  /* 0x000000015a00780c */ /* 0x000fe20003fa5270 */
[----:B------:R-:W-:Y:S01]  /*1a460*/  HFMA2 R106, -RZ, RZ, 0, 1.1920928955078125e-07 ;  /* 0x00000002ff6a7431 */ /* 0x000fe200000001ff */
        /* <DEDUP_REMOVED lines=15> */
.L_x_12330:
        /* <DEDUP_REMOVED lines=12> */
.L_x_12331:
        /* <DEDUP_REMOVED lines=43> */
.L_x_12329:
        /* <DEDUP_REMOVED lines=22> */
.L_x_12333:
        /* <DEDUP_REMOVED lines=12> */
.L_x_12334:
        /* <DEDUP_REMOVED lines=43> */
.L_x_12332:
        /* <DEDUP_REMOVED lines=17> */
.L_x_12336:
        /* <DEDUP_REMOVED lines=14> */
.L_x_12337:
        /* <DEDUP_REMOVED lines=43> */
.L_x_12335:
        /* <DEDUP_REMOVED lines=11> */
.L_x_12289:
[----:B------:R-:W-:Y:S01]  /*1b2f0*/  ISETP.NE.AND P1, PT, R104, 0x1, PT ;  /* 0x000000016800780c */ /* 0x000fe20003f25270 */
[----:B------:R-:W-:Y:S01]  /*1b300*/  IMAD.MOV.U32 R14, RZ, RZ, 0x2 ;  /* 0x00000002ff0e7424 */ /* 0x000fe200078e00ff */
[----:B-1----:R-:W-:Y:S01]  /*1b310*/  MOV R12, R0 ;  /* 0x00000000000c7202 */ /* 0x002fe20000000f00 */
        /* <DEDUP_REMOVED lines=12> */
.L_x_12340:
        /* <DEDUP_REMOVED lines=12> */
.L_x_12341:
        /* <DEDUP_REMOVED lines=42> */
.L_x_12339:
[----:B------:R-:W-:Y:S01]  /*1b740*/  ISETP.NE.AND P1, PT, R14, 0x1, PT ;  /* 0x000000010e00780c */ /* 0x000fe20003f25270 */
[----:B-----5:R-:W-:Y:S01]  /*1b750*/  HADD2.F32 R108, -RZ, R84.H0_H0 ;  /* 0x20000054ff6c7230 */ /* 0x020fe20000004100 */
[----:B------:R-:W-:Y:S01]  /*1b760*/  I2FP.F32.U32 R13, R12 ;  /* 0x0000000c000d7245 */ /* 0x000fe20000201000 */
[----:B------:R-:W-:-:S04]  /*1b770*/  HFMA2 R12, -RZ, RZ, 0, 1.1920928955078125e-07 ;  /* 0x00000002ff0c7431 */ /* 0x000fc800000001ff */
        /* <DEDUP_REMOVED lines=13> */
.L_x_12343:
        /* <DEDUP_REMOVED lines=12> */
.L_x_12344:
        /* <DEDUP_REMOVED lines=43> */
.L_x_12342:
        /* <DEDUP_REMOVED lines=17> */
.L_x_12346:
        /* <DEDUP_REMOVED lines=12> */
.L_x_12347:
        /* <DEDUP_REMOVED lines=43> */
.L_x_12345:
[----:B------:R-:W-:Y:S01]  /*1c040*/  ISETP.NE.AND P1, PT, R14, 0x1, PT ;  /* 0x000000010e00780c */ /* 0x000fe20003f25270 */
[----:B------:R-:W-:Y:S01]  /*1c050*/  HFMA2 R12, -RZ, RZ, 0, 1.1920928955078125e-07 ;  /* 0x00000002ff0c7431 */ /* 0x000fe200000001ff */
        /* <DEDUP_REMOVED lines=15> */
.L_x_12349:
        /* <DEDUP_REMOVED lines=12> */
.L_x_12350:
        /* <DEDUP_REMOVED lines=43> */
.L_x_12348:
[----:B------:R-:W-:Y:S01]  /*1c4c0*/  ISETP.NE.AND P2, PT, R12, 0x1, PT ;  /* 0x000000010c00780c */ /* 0x000fe20003f45270 */
[----:B------:R-:W-:Y:S01]  /*1c4d0*/  HADD2.F32 R112, -RZ, R85.H1_H1 ;  /* 0x30000055ff707230 */ /* 0x000fe20000004100 */
        /* <DEDUP_REMOVED lines=14> */
.L_x_12352:
        /* <DEDUP_REMOVED lines=12> */
.L_x_12353:
        /* <DEDUP_REMOVED lines=43> */
.L_x_12351:
[----:B------:R-:W-:Y:S01]  /*1c930*/  ISETP.NE.AND P3, PT, R14, 0x1, PT ;  /* 0x000000010e00780c */ /* 0x000fe20003f65270 */
[----:B------:R-:W-:Y:S01]  /*1c940*/  HFMA2 R12, -RZ, RZ, 0, 1.1920928955078125e-07 ;  /* 0x00000002ff0c7431 */ /* 0x000fe200000001ff */
[----:B------:R-:W-:Y:S01]  /*1c950*/  I2FP.F32.U32 R13, R13 ;  /* 0x0000000d000d7245 */ /* 0x000fe20000201000 */
[----:B------:R-:W-:-:S04]  /*1c960*/  HADD2.F32 R111, -RZ, R86.H0_H0 ;  /* 0x20000056ff6f7230 */ /* 0x000fc80000004100 */
        /* <DEDUP_REMOVED lines=12> */
.L_x_12355:
        /* <DEDUP_REMOVED lines=12> */
.L_x_12356:
        /* <DEDUP_REMOVED lines=43> */
.L_x_12354:
        /* <DEDUP_REMOVED lines=16> */
.L_x_12358:
        /* <DEDUP_REMOVED lines=12> */
.L_x_12359:
        /* <DEDUP_REMOVED lines=43> */
.L_x_12357:
        /* <DEDUP_REMOVED lines=16> */
.L_x_12361:
        /* <DEDUP_REMOVED lines=12> */
.L_x_12362:
        /* <DEDUP_REMOVED lines=43> */
.L_x_12360:
        /* <DEDUP_REMOVED lines=34> */
.L_x_12338:
[----:B------:R-:W-:Y:S01]  /*1d8a0*/  ISETP.NE.AND P0, PT, R100, RZ, PT ;  /* 0x000000ff6400720c */ /* 0x000fe20003f05270 */
[----:B------:R-:W-:Y:S01]  /*1d8b0*/  FADD.FTZ R100, RZ, R32 ;  /* 0x00000020ff647221 */ /* 0x000fe20000010000 */
[----:B------:R-:W-:Y:S01]  /*1d8c0*/  SEL R98, RZ, 0x1000000, !P5 ;  /* 0x01000000ff627807 */ /* 0x000fe20006800000 */
[----:B------:R-:W-:Y:S01]  /*1d8d0*/  IMAD.WIDE.U32 R96, R105, 0x8, R96 ;  /* 0x0000000869607825 */ /* 0x000fe200078e0060 */
[----:B------:R-:W-:-:S03]  /*1d8e0*/  ISETP.NE.AND P6, PT, R104, RZ, PT ;  /* 0x000000ff6800720c */ /* 0x000fc60003fc5270 */
[----:B------:R-:W-:Y:S01]  /*1d8f0*/  FADD.FTZ R107, R100, R33 ;  /* 0x00000021646b7221 */ /* 0x000fe20000010000 */
[----:B------:R-:W-:Y:S02]  /*1d900*/  ISETP.NE.AND P5, PT, R102, RZ, PT ;  /* 0x000000ff6600720c */ /* 0x000fe40003fa5270 */
[----:B------:R-:W-:Y:S01]  /*1d910*/  SEL R104, RZ, 0x1000000, !P1 ;  /* 0x01000000ff687807 */ /* 0x000fe20004800000 */
        /* <DEDUP_REMOVED lines=32> */
[----:B------:R-:W-:Y:S02]  /*1db20*/  LOP3.LUT R100, R102, R104, R109, 0xfe, !PT ;  /* 0x0000006866647212 */ /* 0x000fe400078efe6d */
[----:B------:R-:W-:Y:S01]  /*1db30*/  SEL R102, RZ, 0x1, !P2 ;  /* 0x00000001ff667807 */ /* 0x000fe20005000000 */
        /* <DEDUP_REMOVED lines=31> */
.L_x_12363:
        /* <DEDUP_REMOVED lines=96> */
.L_x_12365:
[----:B------:R-:W-:Y:S05]  /*1e330*/  BSYNC.RECONVERGENT B0 ;  /* 0x0000000000007941 */ /* 0x000fea0003800200 */
.L_x_12364:
        /* <DEDUP_REMOVED lines=8> */
[----:B------:R-:W-:-:S05]  /*1e3c0*/  IMAD.SHL.U32 R95, R94, 0x8, RZ ;  /* 0x000000085e5f7824 */ /* 0x000fca00078e00ff */
[----:B------:R-:W-:Y:S01]  /*1e3d0*/  LOP3.LUT R96, R95, 0xf8, RZ, 0xc0, !PT ;  /* 0x000000f85f607812 */ /* 0x000fe200078ec0ff */
[----:B------:R-:W-:Y:S01]  /*1e3e0*/  HFMA2 R95, -RZ, RZ, 0, 6.103515625e-05 ;  /* 0x00000400ff5f7431 */ /* 0x000fe200000001ff */
[----:B0-----:R-:W-:-:S04]  /*1e3f0*/  ULEA UR4, UR5, UR4, 0x18 ;  /* 0x0000000405047291 */ /* 0x001fc8000f8ec0ff */
[----:B------:R-:W-:-:S09]  /*1e400*/  @UP1 UIADD3 UR4, UPT, UPT, UR4, 0x20, URZ ;  /* 0x0000002004041890 */ /* 0x000fd2000fffe0ff */
[----:B------:R-:W0:Y:S03]  /*1e410*/  LDS.64 R96, [R96+UR4] ;  /* 0x0000000460607984 */ /* 0x000e260008000a00 */
.L_x_12367:
[----:B------:R-:W-:Y:S05]  /*1e420*/  BSYNC.RECONVERGENT B0 ;  /* 0x0000000000007941 */ /* 0x000fea0003800200 */
.L_x_12366:
[----:B------:R-:W1:Y:S01]  /*1e430*/  SHFL.DOWN PT, R100, R95, 0x2, 0x1f ;  /* 0x08401f005f647f89 */ /* 0x000e6200000e0000 */
[----:B------:R-:W-:Y:S01]  /*1e440*/  I2FP.F32.U32 R109, R95 ;  /* 0x0000005f006d7245 */ /* 0x000fe20000201000 */
[----:B------:R-:W-:Y:S01]  /*1e450*/  HADD2.F32 R114, -RZ, R69.H1_H1 ;  /* 0x30000045ff727230 */ /* 0x000fe20000004100 */
[----:B------:R-:W-:Y:S01]  /*1e460*/  ISETP.NE.AND P1, PT, RZ, UR22, PT ;  /* 0x00000016ff007c0c */ /* 0x000fe2000bf25270 */
[----:B0-----:R-:W0:Y:S01]  /*1e470*/  SHFL.DOWN PT, R107, R96, 0x2, 0x1f ;  /* 0x08401f00606b7f89 */ /* 0x001e2200000e0000 */
[----:B------:R-:W-:Y:S01]  /*1e480*/  ISETP.NE.AND P0, PT, R94, RZ, PT ;  /* 0x000000ff5e00720c */ /* 0x000fe20003f05270 */
[----:B------:R-:W-:Y:S01]  /*1e490*/  HADD2.F32 R112, -RZ, R68.H1_H1 ;  /* 0x30000044ff707230 */ /* 0x000fe20000004100 */
[----:B------:R-:W-:Y:S01]  /*1e4a0*/  UPLOP3.LUT UP1, UPT, UPT, UPT, UP1, 0x40, 0x4 ;  /* 0x000000000004789c */ /* 0x000fe20003f2e810 */
[----:B-1----:R-:W-:Y:S01]  /*1e4b0*/  IMAD.IADD R102, R100, 0x1, R95 ;  /* 0x0000000164667824 */ /* 0x002fe200078e025f */
[----:B------:R-:W-:-:S04]  /*1e4c0*/  I2FP.F32.S32 R106, R100 ;  /* 0x00000064006a7245 */ /* 0x000fc80000201400 */
[----:B------:R-:W-:Y:S01]  /*1e4d0*/  I2FP.F32.S32 R98, R102 ;  /* 0x0000006600627245 */ /* 0x000fe20000201400 */
[----:B0-----:R-:W-:Y:S01]  /*1e4e0*/  FMUL.FTZ R100, R107, R106 ;  /* 0x0000006a6b647220 */ /* 0x001fe20000410000 */
[----:B------:R-:W0:Y:S02]  /*1e4f0*/  SHFL.DOWN PT, R113, R102, 0x1, 0x1f ;  /* 0x08201f0066717f89 */ /* 0x000e2400000e0000 */
[----:B------:R-:W1:Y:S01]  /*1e500*/  MUFU.RCP R104, R98 ;  /* 0x0000006200687308 */ /* 0x000e620000001000 */
[----:B------:R-:W-:Y:S01]  /*1e510*/  FFMA.FTZ R111, R109, R96, R100 ;  /* 0x000000606d6f7223 */ /* 0x000fe20000010064 */
[----:B------:R-:W-:Y:S01]  /*1e520*/  FADD.FTZ R96, -R107, R96 ;  /* 0x000000606b607221 */ /* 0x000fe20000010100 */
[----:B------:R-:W2:Y:S03]  /*1e530*/  SHFL.DOWN PT, R100, R97, 0x2, 0x1f ;  /* 0x08401f0061647f89 */ /* 0x000ea600000e0000 */
[----:B------:R-:W-:-:S04]  /*1e540*/  FMUL.FTZ R96, R96, R96 ;  /* 0x0000006060607220 */ /* 0x000fc80000410000 */
[----:B------:R-:W-:-:S04]  /*1e550*/  FMUL.FTZ R96, R96, R109 ;  /* 0x0000006d60607220 */ /* 0x000fc80000410000 */
[----:B------:R-:W-:Y:S01]  /*1e560*/  FMUL.FTZ R96, R96, R106 ;  /* 0x0000006a60607220 */ /* 0x000fe20000410000 */
[----:B-1----:R-:W-:Y:S01]  /*1e570*/  FMUL.FTZ R111, R104, R111 ;  /* 0x0000006f686f7220 */ /* 0x002fe20000410000 */
[----:B0-----:R-:W-:-:S04]  /*1e580*/  IADD3 R95, PT, PT, R102, R113, RZ ;  /* 0x00000071665f7210 */ /* 0x001fc80007ffe0ff */
[----:B------:R-:W0:Y:S01]  /*1e590*/  SHFL.DOWN PT, R108, R111, 0x1, 0x1f ;  /* 0x08201f006f6c7f89 */ /* 0x000e2200000e0000 */
[----:B------:R-:W-:Y:S01]  /*1e5a0*/  I2FP.F32.S32 R113, R113 ;  /* 0x0000007100717245 */ /* 0x000fe20000201400 */
[----:B------:R-:W-:Y:S01]  /*1e5b0*/  HADD2.F32 R102, -RZ, R83.H1_H1 ;  /* 0x30000053ff667230 */ /* 0x000fe20000004100 */
        /* <DEDUP_REMOVED lines=8> */
[----:B------:R-:W-:-:S03]  /*1e640*/  FMUL.FTZ R109, R108, R108 ;  /* 0x0000006c6c6d7220 */ /* 0x000fc60000410000 */
[----:B-1----:R-:W-:Y:S01]  /*1e650*/  FMUL.FTZ R95, R107, R100 ;  /* 0x000000646b5f7220 */ /* 0x002fe20000410000 */
[----:B------:R-:W-:Y:S01]  /*1e660*/  FMUL.FTZ R109, R98, R109 ;  /* 0x0000006d626d7220 */ /* 0x000fe20000410000 */
[----:B------:R-:W0:Y:S01]  /*1e670*/  LDC R100, c[0x0][0x448] ;  /* 0x00011200ff647b82 */ /* 0x000e220000000800 */
[----:B--2---:R-:W-:-:S03]  /*1e680*/  FADD.FTZ R98, R96, R97 ;  /* 0x0000006160627221 */ /* 0x004fc60000010000 */
[----:B------:R-:W1:Y:S01]  /*1e690*/  SHFL.IDX PT, R95, R95, RZ, 0x1f ;  /* 0x00001fff5f5f7589 */ /* 0x000e6200000e0000 */
[----:B------:R-:W-:-:S04]  /*1e6a0*/  FMUL.FTZ R109, R109, R113 ;  /* 0x000000716d6d7220 */ /* 0x000fc80000410000 */
[----:B------:R-:W-:-:S05]  /*1e6b0*/  FFMA.FTZ R98, R107, R109, R98 ;  /* 0x0000006d6b627223 */ /* 0x000fca0000010062 */
[----:B------:R2:W0:Y:S02]  /*1e6c0*/  SHFL.IDX PT, R123, R98, RZ, 0x1f ;  /* 0x00001fff627b7589 */ /* 0x00042400000e0000 */
[----:B--2---:R-:W-:Y:S01]  /*1e6d0*/  HADD2.F32 R98, -RZ, R81.H1_H1 ;  /* 0x30000051ff627230 */ /* 0x004fe20000004100 */
[----:B-1----:R-:W-:-:S05]  /*1e6e0*/  FSEL R96, R95, RZ, !P1 ;  /* 0x000000ff5f607208 */ /* 0x002fca0004800000 */
[C---:B------:R-:W-:Y:S01]  /*1e6f0*/  FADD.FTZ R115, -R96.reuse, R28 ;  /* 0x0000001c60737221 */ /* 0x040fe20000010100 */
[----:B------:R-:W-:Y:S01]  /*1e700*/  FMUL.FTZ R28, R95, R95 ;  /* 0x0000005f5f1c7220 */ /* 0x000fe20000410000 */
[C---:B------:R-:W-:Y:S01]  /*1e710*/  FADD.FTZ R119, -R96.reuse, R24 ;  /* 0x0000001860777221 */ /* 0x040fe20000010100 */
[C---:B------:R-:W-:Y:S01]  /*1e720*/  FADD.FTZ R97, -R96.reuse, R32 ;  /* 0x0000002060617221 */ /* 0x040fe20000010100 */
[----:B------:R-:W-:Y:S01]  /*1e730*/  FADD.FTZ R107, -R96, R33 ;  /* 0x00000021606b7221 */ /* 0x000fe20000010100 */
[----:B0-----:R-:W-:Y:S01]  /*1e740*/  FFMA.FTZ R24, R123, UR23, R100 ;  /* 0x000000177b187c23 */ /* 0x001fe20008010064 */
        /* <DEDUP_REMOVED lines=34> */
[----:B------:R-:W-:Y:S02]  /*1e970*/  HADD2.F32 R12, -RZ, R80.H0_H0 ;  /* 0x20000050ff0c7230 */ /* 0x000fe40000004100 */
[----:B-1----:R-:W-:Y:S01]  /*1e980*/  FMUL.FTZ R85, R28, R97 ;  /* 0x000000611c557220 */ /* 0x002fe20000410000 */
[----:B------:R-:W-:-:S02]  /*1e990*/  HADD2.F32 R24, -RZ, R64.H0_H0 ;  /* 0x20000040ff187230 */ /* 0x000fc40000004100 */
[C---:B------:R-:W-:Y:S01]  /*1e9a0*/  FMUL.FTZ R107, R28.reuse, R107 ;  /* 0x0000006b1c6b7220 */ /* 0x040fe20000410000 */
[----:B------:R-:W-:Y:S02]  /*1e9b0*/  HADD2.F32 R26, -RZ, R80.H1_H1 ;  /* 0x30000050ff1a7230 */ /* 0x000fe40000004100 */
[C---:B------:R-:W-:Y:S01]  /*1e9c0*/  FMUL.FTZ R87, R28.reuse, R109 ;  /* 0x0000006d1c577220 */ /* 0x040fe20000410000 */
[----:B------:R-:W-:Y:S02]  /*1e9d0*/  HADD2.F32 R30, -RZ, R64.H1_H1 ;  /* 0x30000040ff1e7230 */ /* 0x000fe40000004100 */
[----:B------:R-:W-:Y:S01]  /*1e9e0*/  FMUL.FTZ R35, R28, R35 ;  /* 0x000000231c237220 */ /* 0x000fe20000410000 */
[----:B------:R-:W-:Y:S02]  /*1e9f0*/  HADD2.F32 R38, -RZ, R81.H0_H0 ;  /* 0x20000051ff267230 */ /* 0x000fe40000004100 */
[----:B------:R-:W-:Y:S01]  /*1ea00*/  FFMA.FTZ R85, R85, R12, R24 ;  /* 0x0000000c55557223 */ /* 0x000fe20000010018 */
[--C-:B------:R-:W-:Y:S01]  /*1ea10*/  HADD2.F32 R96, -RZ, R65.reuse.H0_H0 ;  /* 0x20000041ff607230 */ /* 0x100fe20000004100 */
[----:B------:R0:W-:Y:S01]  /*1ea20*/  @!P0 STG.E desc[UR10][R32.64], R95 ;  /* 0x0000005f20008986 */ /* 0x0001e2000c10190a */
[----:B------:R-:W-:-:S02]  /*1ea30*/  HADD2.F32 R100, -RZ, R65.H1_H1 ;  /* 0x30000041ff647230 */ /* 0x000fc40000004100 */
[----:B------:R-:W-:Y:S01]  /*1ea40*/  FFMA.FTZ R24, R107, R26, R30 ;  /* 0x0000001a6b187223 */ /* 0x000fe2000001001e */
[--C-:B------:R-:W-:Y:S02]  /*1ea50*/  HADD2.F32 R13, -RZ, R82.reuse.H0_H0 ;  /* 0x20000052ff0d7230 */ /* 0x100fe40000004100 */
[----:B------:R-:W-:Y:S01]  /*1ea60*/  FFMA.FTZ R87, R87, R38, R96 ;  /* 0x0000002657577223 */ /* 0x000fe20000010060 */
[----:B------:R-:W-:Y:S02]  /*1ea70*/  HADD2.F32 R12, -RZ, R82.H1_H1 ;  /* 0x30000052ff0c7230 */ /* 0x000fe40000004100 */
[----:B------:R-:W-:Y:S01]  /*1ea80*/  FFMA.FTZ R26, R35, R98, R100 ;  /* 0x00000062231a7223 */ /* 0x000fe20000010064 */
[----:B------:R-:W-:Y:S02]  /*1ea90*/  HADD2.F32 R30, -RZ, R66.H1_H1 ;  /* 0x30000042ff1e7230 */ /* 0x000fe40000004100 */
[----:B------:R-:W-:Y:S01]  /*1eaa0*/  FMUL.FTZ R100, R28, R111 ;  /* 0x0000006f1c647220 */ /* 0x000fe20000410000 */
[----:B------:R-:W-:-:S02]  /*1eab0*/  HADD2.F32 R38, -RZ, R67.H0_H0 ;  /* 0x20000043ff267230 */ /* 0x000fc40000004100 */
[C---:B------:R-:W-:Y:S01]  /*1eac0*/  FMUL.FTZ R37, R28.reuse, R37 ;  /* 0x000000251c257220 */ /* 0x040fe20000410000 */
[----:B------:R-:W-:Y:S02]  /*1ead0*/  HADD2.F32 R96, -RZ, R67.H1_H1 ;  /* 0x30000043ff607230 */ /* 0x000fe40000004100 */
[C---:B------:R-:W-:Y:S01]  /*1eae0*/  FMUL.FTZ R107, R28.reuse, R113 ;  /* 0x000000711c6b7220 */ /* 0x040fe20000410000 */
[----:B0-----:R-:W-:Y:S02]  /*1eaf0*/  HADD2.F32 R33, -RZ, R66.H0_H0 ;  /* 0x20000042ff217230 */ /* 0x001fe40000004100 */
[----:B------:R-:W-:Y:S01]  /*1eb00*/  FMUL.FTZ R39, R28, R39 ;  /* 0x000000271c277220 */ /* 0x000fe20000410000 */
[----:B------:R-:W-:Y:S02]  /*1eb10*/  HADD2.F32 R32, -RZ, R83.H0_H0 ;  /* 0x20000053ff207230 */ /* 0x000fe40000004100 */
[----:B------:R-:W-:Y:S01]  /*1eb20*/  FFMA.FTZ R97, R37, R12, R30 ;  /* 0x0000000c25617223 */ /* 0x000fe2000001001e */
[----:B------:R-:W-:-:S02]  /*1eb30*/  HADD2.F32 R12, -RZ, R76.H1_H1 ;  /* 0x3000004cff0c7230 */ /* 0x000fc40000004100 */
[----:B------:R-:W-:Y:S01]  /*1eb40*/  FFMA.FTZ R100, R100, R13, R33 ;  /* 0x0000000d64647223 */ /* 0x000fe20000010021 */
[----:B------:R-:W-:Y:S01]  /*1eb50*/  FFMA.FTZ R102, R39, R102, R96 ;  /* 0x0000006627667223 */ /* 0x000fe20000010060 */
[----:B------:R-:W-:Y:S01]  /*1eb60*/  FFMA.FTZ R107, R107, R32, R38 ;  /* 0x000000206b6b7223 */ /* 0x000fe20000010026 */
[----:B------:R-:W-:Y:S02]  /*1eb70*/  HADD2.F32 R13, -RZ, R76.H0_H0 ;  /* 0x2000004cff0d7230 */ /* 0x000fe40000004100 */
[C---:B------:R-:W-:Y:S01]  /*1eb80*/  FMUL.FTZ R96, R28.reuse, R115 ;  /* 0x000000731c607220 */ /* 0x040fe20000410000 */
[--C-:B------:R-:W-:Y:S02]  /*1eb90*/  HADD2.F32 R33, -RZ, R60.reuse.H0_H0 ;  /* 0x2000003cff217230 */ /* 0x100fe40000004100 */
[C---:B------:R-:W-:Y:S01]  /*1eba0*/  FMUL.FTZ R29, R28.reuse, R29 ;  /* 0x0000001d1c1d7220 */ /* 0x040fe20000410000 */
[----:B------:R-:W-:Y:S02]  /*1ebb0*/  HADD2.F32 R30, -RZ, R60.H1_H1 ;  /* 0x3000003cff1e7230 */ /* 0x000fe40000004100 */
[----:B------:R-:W-:Y:S01]  /*1ebc0*/  FMUL.FTZ R31, R28, R31 ;  /* 0x0000001f1c1f7220 */ /* 0x000fe20000410000 */
[----:B------:R-:W-:-:S02]  /*1ebd0*/  HADD2.F32 R32, -RZ, R77.H1_H1 ;  /* 0x3000004dff207230 */ /* 0x000fc40000004100 */
[----:B------:R-:W-:Y:S01]  /*1ebe0*/  FMUL.FTZ R98, R28, R117 ;  /* 0x000000751c627220 */ /* 0x000fe20000410000 */
[----:B------:R-:W-:Y:S02]  /*1ebf0*/  HADD2.F32 R38, -RZ, R61.H1_H1 ;  /* 0x3000003dff267230 */ /* 0x000fe40000004100 */
[----:B------:R-:W-:Y:S01]  /*1ec00*/  FFMA.FTZ R96, R96, R13, R33 ;  /* 0x0000000d60607223 */ /* 0x000fe20000010021 */
[----:B------:R-:W-:Y:S02]  /*1ec10*/  HADD2.F32 R35, -RZ, R77.H0_H0 ;  /* 0x2000004dff237230 */ /* 0x000fe40000004100 */
[----:B------:R-:W-:Y:S01]  /*1ec20*/  FFMA.FTZ R29, R29, R12, R30 ;  /* 0x0000000c1d1d7223 */ /* 0x000fe2000001001e */
[----:B------:R-:W-:Y:S02]  /*1ec30*/  HADD2.F32 R37, -RZ, R61.H0_H0 ;  /* 0x2000003dff257230 */ /* 0x000fe40000004100 */
[----:B------:R-:W-:Y:S01]  /*1ec40*/  FFMA.FTZ R95, R31, R32, R38 ;  /* 0x000000201f5f7223 */ /* 0x000fe20000010026 */
[----:B------:R-:W-:-:S02]  /*1ec50*/  HADD2.F32 R13, -RZ, R78.H0_H0 ;  /* 0x2000004eff0d7230 */ /* 0x000fc40000004100 */
[----:B------:R-:W-:Y:S01]  /*1ec60*/  FMUL.FTZ R108, R28, R119 ;  /* 0x000000771c6c7220 */ /* 0x000fe20000410000 */
[----:B------:R-:W-:Y:S02]  /*1ec70*/  HADD2.F32 R31, -RZ, R62.H0_H0 ;  /* 0x2000003eff1f7230 */ /* 0x000fe40000004100 */
[----:B------:R-:W-:Y:S01]  /*1ec80*/  FFMA.FTZ R98, R98, R35, R37 ;  /* 0x0000002362627223 */ /* 0x000fe20000010025 */
[----:B------:R-:W-:Y:S02]  /*1ec90*/  HADD2.F32 R12, -RZ, R78.H1_H1 ;  /* 0x3000004eff0c7230 */ /* 0x000fe40000004100 */
[C---:B------:R-:W-:Y:S01]  /*1eca0*/  FMUL.FTZ R25, R28.reuse, R25 ;  /* 0x000000191c197220 */ /* 0x040fe20000410000 */
[----:B------:R-:W-:Y:S02]  /*1ecb0*/  HADD2.F32 R30, -RZ, R62.H1_H1 ;  /* 0x3000003eff1e7230 */ /* 0x000fe40000004100 */
[----:B------:R-:W-:Y:S01]  /*1ecc0*/  FMUL.FTZ R110, R28, R121 ;  /* 0x000000791c6e7220 */ /* 0x000fe20000410000 */
[----:B------:R-:W-:-:S02]  /*1ecd0*/  HADD2.F32 R33, -RZ, R79.H0_H0 ;  /* 0x2000004fff217230 */ /* 0x000fc40000004100 */
[----:B------:R-:W-:Y:S01]  /*1ece0*/  FMUL.FTZ R109, R28, R27 ;  /* 0x0000001b1c6d7220 */ /* 0x000fe20000410000 */
[----:B------:R-:W-:Y:S02]  /*1ecf0*/  HADD2.F32 R35, -RZ, R63.H0_H0 ;  /* 0x2000003fff237230 */ /* 0x000fe40000004100 */
[----:B------:R-:W-:Y:S01]  /*1ed00*/  FFMA.FTZ R108, R108, R13, R31 ;  /* 0x0000000d6c6c7223 */ /* 0x000fe2000001001f */
[----:B------:R-:W-:Y:S02]  /*1ed10*/  HADD2.F32 R32, -RZ, R79.H1_H1 ;  /* 0x3000004fff207230 */ /* 0x000fe40000004100 */
[----:B------:R-:W-:Y:S01]  /*1ed20*/  FFMA.FTZ R27, R25, R12, R30 ;  /* 0x0000000c191b7223 */ /* 0x000fe2000001001e */
[----:B------:R-:W-:Y:S02]  /*1ed30*/  HADD2.F32 R38, -RZ, R63.H1_H1 ;  /* 0x3000003fff267230 */ /* 0x000fe40000004100 */
[----:B------:R-:W-:Y:S01]  /*1ed40*/  FFMA.FTZ R110, R110, R33, R35 ;  /* 0x000000216e6e7223 */ /* 0x000fe20000010023 */
[----:B------:R-:W-:-:S02]  /*1ed50*/  HADD2.F32 R13, -RZ, R72.H0_H0 ;  /* 0x20000048ff0d7230 */ /* 0x000fc40000004100 */
[C---:B------:R-:W-:Y:S01]  /*1ed60*/  FMUL.FTZ R104, R28.reuse, R123 ;  /* 0x0000007b1c687220 */ /* 0x040fe20000410000 */
        /* <DEDUP_REMOVED lines=14> */
[----:B------:R-:W-:-:S02]  /*1ee50*/  HADD2.F32 R31, -RZ, R58.H1_H1 ;  /* 0x3000003aff1f7230 */ /* 0x000fc40000004100 */
[C---:B------:R-:W-:Y:S01]  /*1ee60*/  FMUL.FTZ R20, R28.reuse, R20 ;  /* 0x000000141c147220 */ /* 0x040fe20000410000 */
[--C-:B------:R-:W-:Y:S02]  /*1ee70*/  HADD2.F32 R115, -RZ, R74.reuse.H0_H0 ;  /* 0x2000004aff737230 */ /* 0x100fe40000004100 */
[----:B------:R-:W-:Y:S01]  /*1ee80*/  FFMA.FTZ R21, R23, R32, R38 ;  /* 0x0000002017157223 */ /* 0x000fe20000010026 */
[----:B------:R-:W-:Y:S02]  /*1ee90*/  HADD2.F32 R23, -RZ, R74.H1_H1 ;  /* 0x3000004aff177230 */ /* 0x000fe40000004100 */
[C---:B------:R-:W-:Y:S01]  /*1eea0*/  FMUL.FTZ R12, R28.reuse, R22 ;  /* 0x000000161c0c7220 */ /* 0x040fe20000410000 */
[----:B------:R-:W-:Y:S02]  /*1eeb0*/  HADD2.F32 R13, -RZ, R58.H0_H0 ;  /* 0x2000003aff0d7230 */ /* 0x000fe40000004100 */
[----:B------:R-:W-:Y:S01]  /*1eec0*/  FMUL.FTZ R16, R28, R16 ;  /* 0x000000101c107220 */ /* 0x000fe20000410000 */
[----:B------:R-:W-:-:S02]  /*1eed0*/  HADD2.F32 R37, -RZ, R75.H1_H1 ;  /* 0x3000004bff257230 */ /* 0x000fc40000004100 */
[----:B------:R-:W-:Y:S01]  /*1eee0*/  FFMA.FTZ R22, R20, R23, R31 ;  /* 0x0000001714167223 */ /* 0x000fe2000001001f */
[----:B------:R-:W-:Y:S02]  /*1eef0*/  HADD2.F32 R39, -RZ, R59.H1_H1 ;  /* 0x3000003bff277230 */ /* 0x000fe40000004100 */
[----:B------:R-:W-:Y:S01]  /*1ef00*/  FFMA.FTZ R115, R16, R115, R13 ;  /* 0x0000007310737223 */ /* 0x000fe2000001000d */
[----:B------:R-:W0:Y:S01]  /*1ef10*/  @!P0 LDC.64 R30, c[0x0][0x3c8] ;  /* 0x0000f200ff1e8b82 */ /* 0x000e220000000a00 */
[----:B------:R-:W-:Y:S02]  /*1ef20*/  HADD2.F32 R33, -RZ, R75.H0_H0 ;  /* 0x2000004bff217230 */ /* 0x000fe40000004100 */
[----:B------:R-:W-:Y:S01]  /*1ef30*/  FMUL.FTZ R18, R28, R18 ;  /* 0x000000121c127220 */ /* 0x000fe20000410000 */
[----:B------:R-:W-:Y:S01]  /*1ef40*/  FFMA.FTZ R23, R12, R37, R39 ;  /* 0x000000250c177223 */ /* 0x000fe20000010027 */
[----:B------:R-:W-:Y:S02]  /*1ef50*/  HADD2.F32 R35, -RZ, R59.H0_H0 ;  /* 0x2000003bff237230 */ /* 0x000fe40000004100 */
[----:B------:R-:W-:Y:S01]  /*1ef60*/  FMUL.FTZ R15, R28, R15 ;  /* 0x0000000f1c0f7220 */ /* 0x000fe20000410000 */
[----:B------:R-:W-:-:S02]  /*1ef70*/  HADD2.F32 R38, -RZ, R53.H1_H1 ;  /* 0x30000035ff267230 */ /* 0x000fc40000004100 */
[----:B------:R-:W-:Y:S01]  /*1ef80*/  FMUL.FTZ R17, R28, R17 ;  /* 0x000000111c117220 */ /* 0x000fe20000410000 */
[----:B------:R-:W1:Y:S01]  /*1ef90*/  LDC.64 R12, c[0x0][0x428] ;  /* 0x00010a00ff0c7b82 */ /* 0x000e620000000a00 */
[----:B------:R-:W-:Y:S01]  /*1efa0*/  FFMA.FTZ R20, R18, R33, R35 ;  /* 0x0000002112147223 */ /* 0x000fe20000010023 */
[----:B------:R-:W-:Y:S02]  /*1efb0*/  HADD2.F32 R16, -RZ, R68.H0_H0 ;  /* 0x20000044ff107230 */ /* 0x000fe40000004100 */
[C---:B------:R-:W-:Y:S01]  /*1efc0*/  FMUL.FTZ R19, R28.reuse, R19 ;  /* 0x000000131c137220 */ /* 0x040fe20000410000 */
[--C-:B------:R-:W-:Y:S02]  /*1efd0*/  HADD2.F32 R18, -RZ, R52.reuse.H0_H0 ;  /* 0x20000034ff127230 */ /* 0x100fe40000004100 */
[----:B------:R-:W-:Y:S01]  /*1efe0*/  FMUL.FTZ R14, R28, R14 ;  /* 0x0000000e1c0e7220 */ /* 0x000fe20000410000 */
[----:B------:R-:W-:Y:S02]  /*1eff0*/  HADD2.F32 R32, -RZ, R52.H1_H1 ;  /* 0x30000034ff207230 */ /* 0x000fe40000004100 */
[----:B------:R-:W-:Y:S01]  /*1f000*/  FFMA.FTZ R114, R15, R114, R38 ;  /* 0x000000720f727223 */ /* 0x000fe20000010026 */
[----:B------:R-:W-:-:S02]  /*1f010*/  HADD2.F32 R113, -RZ, R69.H0_H0 ;  /* 0x20000045ff717230 */ /* 0x000fc40000004100 */
[----:B------:R-:W-:Y:S01]  /*1f020*/  FFMA.FTZ R111, R17, R16, R18 ;  /* 0x00000010116f7223 */ /* 0x000fe20000010012 */
[----:B------:R-:W-:Y:S02]  /*1f030*/  HADD2.F32 R33, -RZ, R53.H0_H0 ;  /* 0x20000035ff217230 */ /* 0x000fe40000004100 */
[----:B------:R-:W-:Y:S01]  /*1f040*/  FFMA.FTZ R112, R19, R112, R32 ;  /* 0x0000007013707223 */ /* 0x000fe20000010020 */
[----:B------:R-:W-:Y:S01]  /*1f050*/  HADD2.F32 R117, -RZ, R70.H0_H0 ;  /* 0x20000046ff757230 */ /* 0x000fe20000004100 */
[----:B------:R-:W-:Y:S01]  /*1f060*/  MOV R39, UR18 ;  /* 0x0000001200277c02 */ /* 0x000fe20008000f00 */
        /* <DEDUP_REMOVED lines=14> */
[----:B------:R-:W-:Y:S01]  /*1f150*/  FFMA.FTZ R86, R86, R33, R35 ;  /* 0x0000002156567223 */ /* 0x000fe20000010023 */
[----:B0-----:R-:W-:Y:S01]  /*1f160*/  @!P0 IMAD.WIDE R30, R39, 0x4, R30 ;  /* 0x00000004271e8825 */ /* 0x001fe200078e021e */
[----:B------:R-:W-:-:S03]  /*1f170*/  F2FP.F16.F32.PACK_AB R15, R102, R107 ;  /* 0x0000006b660f723e */ /* 0x000fc600000000ff */
[----:B------:R-:W-:Y:S01]  /*1f180*/  FFMA.FTZ R119, R36, R119, R37 ;  /* 0x0000007724777223 */ /* 0x000fe20000010025 */
[----:B------:R-:W-:Y:S01]  /*1f190*/  F2FP.F16.F32.PACK_AB R14, R97, R100 ;  /* 0x00000064610e723e */ /* 0x000fe200000000ff */
[--C-:B-1----:R-:W-:Y:S01]  /*1f1a0*/  IMAD.WIDE.U32 R32, R99, 0x10, R12.reuse ;  /* 0x0000001063207825 */ /* 0x102fe200078e000c */
[----:B------:R-:W-:Y:S01]  /*1f1b0*/  F2FP.F16.F32.PACK_AB R19, R109, R110 ;  /* 0x0000006e6d13723e */ /* 0x000fe200000000ff */
[----:B------:R0:W-:Y:S01]  /*1f1c0*/  @!P0 STG.E desc[UR10][R30.64], R28 ;  /* 0x0000001c1e008986 */ /* 0x0001e2000c10190a */
[----:B------:R-:W-:Y:S01]  /*1f1d0*/  F2FP.F16.F32.PACK_AB R18, R27, R108 ;  /* 0x0000006c1b12723e */ /* 0x000fe200000000ff */
[--C-:B------:R-:W-:Y:S01]  /*1f1e0*/  IMAD.WIDE.U32 R34, R101, 0x10, R12.reuse ;  /* 0x0000001065227825 */ /* 0x100fe200078e000c */
[----:B------:R-:W-:Y:S01]  /*1f1f0*/  F2FP.F16.F32.PACK_AB R17, R95, R98 ;  /* 0x000000625f11723e */ /* 0x000fe200000000ff */
[----:B------:R-:W-:Y:S01]  /*1f200*/  UIADD3 UR18, UPT, UPT, UR18, UR16, URZ ;  /* 0x0000001012127290 */ /* 0x000fe2000fffe0ff */
[----:B------:R-:W-:Y:S01]  /*1f210*/  F2FP.F16.F32.PACK_AB R16, R29, R96 ;  /* 0x000000601d10723e */ /* 0x000fe200000000ff */
[--C-:B------:R-:W-:Y:S01]  /*1f220*/  IMAD.WIDE.U32 R36, R103, 0x10, R12.reuse ;  /* 0x0000001067247825 */ /* 0x100fe200078e000c */
[----:B------:R-:W-:Y:S01]  /*1f230*/  F2FP.F16.F32.PACK_AB R23, R23, R20 ;  /* 0x000000141717723e */ /* 0x000fe200000000ff */
[----:B------:R-:W-:Y:S01]  /*1f240*/  UISETP.GE.AND UP2, UPT, UR18, UR17, UPT ;  /* 0x000000111200728c */ /* 0x000fe2000bf46270 */
        /* <DEDUP_REMOVED lines=12> */
[----:B------:R0:W-:Y:S04]  /*1f310*/  STG.E.128 desc[UR10][R36.64], R20 ;  /* 0x0000001424007986 */ /* 0x0001e8000c101d0a */
[----:B------:R0:W-:Y:S01]  /*1f320*/  STG.E.128 desc[UR10][R38.64], R24 ;  /* 0x0000001826007986 */ /* 0x0001e2000c101d0a */
[----:B------:R-:W-:Y:S05]  /*1f330*/  BRA.U !UP2, `(.L_x_12368) ;  /* 0xfffffe150a807547 */ /* 0x000fea000b83ffff */
[----:B------:R-:W-:Y:S05]  /*1f340*/  EXIT ;  /* 0x000000000000794d */ /* 0x000fea0003800000 */
.L_x_12369:
        /* <DEDUP_REMOVED lines=11> */
.L_x_17995:


//--------------------- .text._ZN10layer_norm31ln_parallel_residual_fwd_kernelINS_13Kernel_traitsIf6__halffS2_fjLj4096ELj1ELj1ELj4ELj16ENS_18Kernel_traits_baseILj4096EfS2_fS2_fjLj128EEEEELb0ELb0ELb0EEEvNS_9FwdParamsE --------------------------
	.section	.text._ZN10layer_norm31ln_parallel_residual_fwd_kernelINS_13Kernel_traitsIf6__halffS2_fjLj4096ELj1ELj1ELj4ELj16ENS_18Kernel_traits_baseILj4096EfS2_fS2_fjLj128EEEEELb0ELb0ELb0EEEvNS_9FwdParamsE,"ax",@progbits
	.align	128
        .global         _ZN10layer_norm31ln_parallel_residual_fwd_kernelINS_13Kernel_traitsIf6__halffS2_fjLj4096ELj1ELj1ELj4ELj16ENS_18Kernel_traits_baseILj4096EfS2_fS2_fjLj128EEEEELb0ELb0ELb0EEEvNS_9FwdParamsE
        .type           _ZN10layer_norm31ln_parallel_residual_fwd_kernelINS_13Kernel_traitsIf6__halffS2_fjLj4096ELj1ELj1ELj4ELj16ENS_18Kernel_traits_baseILj4096EfS2_fS2_fjLj128EEEEELb0ELb0ELb0EEEvNS_9FwdParamsE,@function
        .size           _ZN10layer_norm31ln_parallel_residual_fwd_kernelINS_13Kernel_traitsIf6__halffS2_fjLj4096ELj1ELj1ELj4ELj16ENS_18Kernel_traits_baseILj4096EfS2_fS2_fjLj128EEEEELb0ELb0ELb0EEEvNS_9FwdParamsE,(.L_x_17996 - _ZN10layer_norm31ln_parallel_residual_fwd_kernelINS_13Kernel_traitsIf6__halffS2_fjLj4096ELj1ELj1ELj4ELj16ENS_18Kernel_traits_baseILj4096EfS2_fS2_fjLj128EEEEELb0ELb0ELb0EEEvNS_9FwdParamsE)
        .other          _ZN10layer_norm31ln_parallel_residual_fwd_kernelINS_13Kernel_traitsIf6__halffS2_fjLj4096ELj1ELj1ELj4ELj16ENS_18Kernel_traits_baseILj4096EfS2_fS2_fjLj128EEEEELb0ELb0ELb0EEEvNS_9FwdParamsE,@"STO_CUDA_ENTRY STV_DEFAULT"
_ZN10layer_norm31ln_parallel_residual_fwd_kernelINS_13Kernel_traitsIf6__halffS2_fjLj4096ELj1ELj1ELj4ELj16ENS_18Kernel_traits_baseILj4096EfS2_fS2_fjLj128EEEEELb0ELb0ELb0EEEvNS_9FwdParamsE:
.text._ZN10layer_norm31ln_parallel_residual_fwd_kernelINS_13Kernel_traitsIf6__halffS2_fjLj4096ELj1ELj1ELj4ELj16ENS_18Kernel_traits_baseILj4096EfS2_fS2_fjLj128EEEEELb0ELb0ELb0EEEvNS_9FwdParamsE:
        /* <DEDUP_REMOVED lines=118> */
.L_x_12372:
        /* <DEDUP_REMOVED lines=23> */
[----:B------:R-:W-:Y:S01]  /*08d0*/  @P1 IADD3 R100, PT, PT, R100, 0x80, RZ ;  /* 0x0000008064641810 */ /* 0x000fe20007ffe0ff */
[----:B------:R0:W5:Y:S04]  /*08e0*/  @P1 LDG.E.128 R24, desc[UR6][R58.64+0x10] ;  /* 0x000010063a181981 */ /* 0x000168000c1e1d00 */
        /* <DEDUP_REMOVED lines=60> */
.L_x_12371:
        /* <DEDUP_REMOVED lines=77> */
.L_x_12374:
        /* <DEDUP_REMOVED lines=84> */
.L_x_12373:
[----:B------:R-:W-:Y:S05]  /*16c0*/  BSYNC.RECONVERGENT B0 ;  /* 0x0000000000007941 */ /* 0x000fea0003800200 */
.L_x_12370:
        /* <DEDUP_REMOVED lines=23> */
.L_x_12411:
[----:B------:R-:W-:Y:S01]  /*1840*/  IMAD R174, R2, UR14, RZ ;  /* 0x0000000e02ae7c24 */ /* 0x000fe2000f8e02ff */
[----:B------:R-:W-:Y:S04]  /*1850*/  BSSY.RECONVERGENT B0, `(.L_x_12375) ;  /* 0x0000075000007945 */ /* 0x000fe80003800200 */
[----:B------:R-:W-:-:S04]  /*1860*/  SHF.R.S32.HI R175, RZ, 0x1f, R174 ;  /* 0x0000001fffaf7819 */ /* 0x000fc800000114ae */
[----:B------:R-:W-:-:S04]  /*1870*/  LEA.HI R175, R175, R174, RZ, 0x3 ;  /* 0x000000aeafaf7211 */ /* 0x000fc800078f18ff */
[----:B------:R-:W-:-:S04]  /*1880*/  LEA.HI.SX32 R174, R175, R0, 0x1d ;  /* 0x00000000afae7211 */ /* 0x000fc800078feaff */
[----:B------:R-:W-:Y:S01]  /*1890*/  MOV R0, R174 ;  /* 0x000000ae00007202 */ /* 0x000fe20000000f00 */
        /* <DEDUP_REMOVED lines=30> */
.L_x_12378:
        /* <DEDUP_REMOVED lines=17> */
.L_x_12377:
        /* <DEDUP_REMOVED lines=28> */
.L_x_12380:
        /* <DEDUP_REMOVED lines=8> */
[----:B------:R-:W-:Y:S02]  /*1dd0*/  HADD2.F32 R141, -RZ, R192.H0_H0 ;  /* 0x200000c0ff8d7230 */ /* 0x000fe40000004100 */
[----:B------:R-:W-:Y:S01]  /*1de0*/  FADD.FTZ R145, R140, R145 ;  /* 0x000000918c917221 */ /* 0x000fe20000010000 */
[--C-:B------:R-:W-:Y:S02]  /*1df0*/  HADD2.F32 R176, -RZ, R147.reuse.H0_H0 ;  /* 0x20000093ffb07230 */ /* 0x100fe40000004100 */
[----:B------:R-:W-:Y:S02]  /*1e00*/  HADD2.F32 R178, -RZ, R147.H1_H1 ;  /* 0x30000093ffb27230 */ /* 0x000fe40000004100 */
[----:B------:R-:W-:Y:S01]  /*1e10*/  FADD.FTZ R141, R0, R141 ;  /* 0x0000008d008d7221 */ /* 0x000fe20000010000 */
[----:B------:R-:W-:-:S02]  /*1e20*/  HADD2.F32 R146, -RZ, R146.H1_H1 ;  /* 0x30000092ff927230 */ /* 0x000fc40000004100 */
[--C-:B------:R-:W-:Y:S02]  /*1e30*/  HADD2.F32 R147, -RZ, R194.reuse.H1_H1 ;  /* 0x300000c2ff937230 */ /* 0x100fe40000004100 */
        /* <DEDUP_REMOVED lines=17> */
.L_x_12379:
[----:B------:R-:W0:Y:S01]  /*1f50*/  LDC.64 R176, c[0x0][0x3a8] ;  /* 0x0000ea00ffb07b82 */ /* 0x000e220000000a00 */
[C---:B------:R-:W-:Y:S01]  /*1f60*/  IADD3 R0, PT, PT, R174.reuse, 0x80, RZ ;  /* 0x00000080ae007810 */ /* 0x040fe20007ffe0ff */
[----:B0-----:R-:W-:-:S05]  /*1f70*/  IMAD.WIDE.U32 R176, R174, 0x20, R176 ;  /* 0x00000020aeb07825 */ /* 0x001fca00078e00b0 */
[----:B------:R1:W-:Y:S04]  /*1f80*/  STG.E.128 desc[UR6][R176.64], R140 ;  /* 0x0000008cb0007986 */ /* 0x0003e8000c101d06 */
[----:B------:R1:W-:Y:S02]  /*1f90*/  STG.E.128 desc[UR6][R176.64+0x10], R144 ;  /* 0x00001090b0007986 */ /* 0x0003e4000c101d06 */
.L_x_12376:
[----:B0-234-:R-:W-:Y:S05]  /*1fa0*/  BSYNC.RECONVERGENT B0 ;  /* 0x0000000000007941 */ /* 0x01dfea0003800200 */
.L_x_12375:
        /* <DEDUP_REMOVED lines=19> */
[--C-:B0----5:R-:W-:Y:S02]  /*20e0*/  HADD2.F32 R148, -RZ, R152.reuse.H0_H0 ;  /* 0x20000098ff947230 */ /* 0x121fe40000004100 */
        /* <DEDUP_REMOVED lines=8> */
[----:B-1----:R-:W-:Y:S02]  /*2170*/  HADD2.F32 R176, -RZ, R154.H1_H1 ;  /* 0x3000009affb07230 */ /* 0x002fe40000004100 */
[----:B------:R-:W-:Y:S01]  /*2180*/  FADD.FTZ R151, R179, R150 ;  /* 0x00000096b3977221 */ /* 0x000fe20000010000 */
[----:B------:R-:W-:Y:S02]  /*2190*/  HADD2.F32 R153, -RZ, R153.H1_H1 ;  /* 0x30000099ff997230 */ /* 0x000fe40000004100 */
[----:B------:R-:W-:Y:S02]  /*21a0*/  HADD2.F32 R177, -RZ, R155.H0_H0 ;  /* 0x2000009bffb17230 */ /* 0x000fe40000004100 */
[----:B------:R-:W-:-:S02]  /*21b0*/  HADD2.F32 R154, -RZ, R193.H1_H1 ;  /* 0x300000c1ff9a7230 */ /* 0x000fc40000004100 */
[----:B------:R-:W-:Y:S02]  /*21c0*/  HADD2.F32 R155, -RZ, R155.H1_H1 ;  /* 0x3000009bff9b7230 */ /* 0x000fe40000004100 */
[--C-:B------:R-:W-:Y:S02]  /*21d0*/  HADD2.F32 R148, -RZ, R194.reuse.H0_H0 ;  /* 0x200000c2ff947230 */ /* 0x100fe40000004100 */
[----:B------:R-:W-:Y:S01]  /*21e0*/  FADD.FTZ R154, R154, R153 ;  /* 0x000000999a9a7221 */ /* 0x000fe20000010000 */
[----:B------:R-:W-:Y:S02]  /*21f0*/  HADD2.F32 R179, -RZ, R194.H1_H1 ;  /* 0x300000c2ffb37230 */ /* 0x000fe40000004100 */
        /* <DEDUP_REMOVED lines=15> */
.L_x_12384:
[----:B0----5:R-:W-:Y:S02]  /*22f0*/  HADD2.F32 R148, -RZ, R152.H0_H0 ;  /* 0x20000098ff947230 */ /* 0x021fe40000004100 */
[----:B------:R-:W-:Y:S02]  /*2300*/  HADD2.F32 R149, -RZ, R192.H0_H0 ;  /* 0x200000c0ff957230 */ /* 0x000fe40000004100 */
[----:B------:R-:W-:Y:S02]  /*2310*/  HADD2.F32 R152, -RZ, R152.H1_H1 ;  /* 0x30000098ff987230 */ /* 0x000fe40000004100 */
[--C-:B------:R-:W-:Y:S02]  /*2320*/  HADD2.F32 R150, -RZ, R153.reuse.H0_H0 ;  /* 0x20000099ff967230 */ /* 0x100fe40000004100 */
[----:B------:R-:W-:Y:S01]  /*2330*/  FADD.FTZ R148, R149, R148 ;  /* 0x0000009495947221 */ /* 0x000fe20000010000 */
[----:B------:R-:W-:Y:S02]  /*2340*/  HADD2.F32 R175, -RZ, R153.H1_H1 ;  /* 0x30000099ffaf7230 */ /* 0x000fe40000004100 */
[----:B------:R-:W-:-:S02]  /*2350*/  HADD2.F32 R151, -RZ, R192.H1_H1 ;  /* 0x300000c0ff977230 */ /* 0x000fc40000004100 */
[--C-:B------:R-:W-:Y:S02]  /*2360*/  HADD2.F32 R153, -RZ, R193.reuse.H0_H0 ;  /* 0x200000c1ff997230 */ /* 0x100fe40000004100 */
[----:B-1----:R-:W-:Y:S02]  /*2370*/  HADD2.F32 R176, -RZ, R154.H0_H0 ;  /* 0x2000009affb07230 */ /* 0x002fe40000004100 */
[----:B------:R-:W-:Y:S01]  /*2380*/  FADD.FTZ R149, R151, R152 ;  /* 0x0000009897957221 */ /* 0x000fe20000010000 */
[----:B------:R-:W-:Y:S02]  /*2390*/  HADD2.F32 R152, -RZ, R193.H1_H1 ;  /* 0x300000c1ff987230 */ /* 0x000fe40000004100 */
[----:B------:R-:W-:Y:S01]  /*23a0*/  FADD.FTZ R150, R153, R150 ;  /* 0x0000009699967221 */ /* 0x000fe20000010000 */
[--C-:B------:R-:W-:Y:S02]  /*23b0*/  HADD2.F32 R177, -RZ, R155.reuse.H0_H0 ;  /* 0x2000009bffb17230 */ /* 0x100fe40000004100 */
[----:B------:R-:W-:-:S02]  /*23c0*/  HADD2.F32 R179, -RZ, R155.H1_H1 ;  /* 0x3000009bffb37230 */ /* 0x000fc40000004100 */
[----:B------:R-:W-:Y:S01]  /*23d0*/  FADD.FTZ R151, R152, R175 ;  /* 0x000000af98977221 */ /* 0x000fe20000010000 */
[----:B------:R-:W-:Y:S02]  /*23e0*/  HADD2.F32 R153, -RZ, R194.H0_H0 ;  /* 0x200000c2ff997230 */ /* 0x000fe40000004100 */
[----:B------:R-:W-:Y:S02]  /*23f0*/  HADD2.F32 R154, -RZ, R154.H1_H1 ;  /* 0x3000009aff9a7230 */ /* 0x000fe40000004100 */
[----:B------:R-:W-:Y:S02]  /*2400*/  HADD2.F32 R155, -RZ, R194.H1_H1 ;  /* 0x300000c2ff9b7230 */ /* 0x000fe40000004100 */
[----:B------:R-:W-:Y:S01]  /*2410*/  FADD.FTZ R152, R153, R176 ;  /* 0x000000b099987221 */ /* 0x000fe20000010000 */
[--C-:B------:R-:W-:Y:S02]  /*2420*/  HADD2.F32 R178, -RZ, R195.reuse.H0_H0 ;  /* 0x200000c3ffb27230 */ /* 0x100fe40000004100 */
[----:B------:R-:W-:-:S02]  /*2430*/  HADD2.F32 R180, -RZ, R195.H1_H1 ;  /* 0x300000c3ffb47230 */ /* 0x000fc40000004100 */
[----:B------:R-:W-:Y:S01]  /*2440*/  FADD.FTZ R153, R155, R154 ;  /* 0x0000009a9b997221 */ /* 0x000fe20000010000 */
[----:B------:R-:W-:Y:S02]  /*2450*/  FADD.FTZ R154, R178, R177 ;  /* 0x000000b1b29a7221 */ /* 0x000fe40000010000 */
[----:B------:R-:W-:Y:S01]  /*2460*/  FADD.FTZ R155, R180, R179 ;  /* 0x000000b3b49b7221 */ /* 0x000fe20000010000 */
[----:B------:R-:W-:Y:S06]  /*2470*/  BRA `(.L_x_12385) ;  /* 0x0000000000687947 */ /* 0x000fec0003800000 */
.L_x_12383:
[----:B------:R-:W-:Y:S05]  /*2480*/  @!P1 BRA `(.L_x_12386) ;  /* 0x0000000000449947 */ /* 0x000fea0003800000 */
[--C-:B0----5:R-:W-:Y:S02]  /*2490*/  HADD2.F32 R149, -RZ, R152.reuse.H0_H0 ;  /* 0x20000098ff957230 */ /* 0x121fe40000004100 */
[----:B------:R-:W-:Y:S02]  /*24a0*/  HADD2.F32 R152, -RZ, R152.H1_H1 ;  /* 0x30000098ff987230 */ /* 0x000fe40000004100 */
[--C-:B------:R-:W-:Y:S02]  /*24b0*/  HADD2.F32 R151, -RZ, R153.reuse.H0_H0 ;  /* 0x20000099ff977230 */ /* 0x100fe40000004100 */
[----:B------:R-:W-:Y:S01]  /*24c0*/  FADD.FTZ R148, R132, R149 ;  /* 0x0000009584947221 */ /* 0x000fe20000010000 */
[----:B-1----:R-:W-:Y:S02]  /*24d0*/  HADD2.F32 R176, -RZ, R153.H1_H1 ;  /* 0x30000099ffb07230 */ /* 0x002fe40000004100 */
        /* <DEDUP_REMOVED lines=12> */
.L_x_12386:
        /* <DEDUP_REMOVED lines=8> */
.L_x_12385:
[----:B-1----:R-:W0:Y:S02]  /*2620*/  LDC.64 R176, c[0x0][0x3a8] ;  /* 0x0000ea00ffb07b82 */ /* 0x002e240000000a00 */
[C---:B0-----:R-:W-:Y:S01]  /*2630*/  IMAD.WIDE.U32 R176, R0.reuse, 0x20, R176 ;  /* 0x0000002000b07825 */ /* 0x041fe200078e00b0 */
[----:B------:R-:W-:-:S04]  /*2640*/  IADD3 R0, PT, PT, R0, 0x80, RZ ;  /* 0x0000008000007810 */ /* 0x000fc80007ffe0ff */
[----:B------:R0:W-:Y:S04]  /*2650*/  STG.E.128 desc[UR6][R176.64], R148 ;  /* 0x00000094b0007986 */ /* 0x0001e8000c101d06 */
[----:B------:R0:W-:Y:S02]  /*2660*/  STG.E.128 desc[UR6][R176.64+0x10], R152 ;  /* 0x00001098b0007986 */ /* 0x0001e4000c101d06 */
.L_x_12382:
[----:B------:R-:W-:Y:S05]  /*2670*/  BSYNC.RECONVERGENT B0 ;  /* 0x0000000000007941 */ /* 0x000fea0003800200 */
.L_x_12381:
        /* <DEDUP_REMOVED lines=52> */
.L_x_12390:
[----:B--2--5:R-:W-:Y:S02]  /*29c0*/  HADD2.F32 R156, -RZ, R160.H0_H0 ;  /* 0x200000a0ff9c7230 */ /* 0x024fe40000004100 */
[----:B------:R-:W-:Y:S02]  /*29d0*/  HADD2.F32 R157, -RZ, R192.H0_H0 ;  /* 0x200000c0ff9d7230 */ /* 0x000fe40000004100 */
[----:B------:R-:W-:Y:S02]  /*29e0*/  HADD2.F32 R160, -RZ, R160.H1_H1 ;  /* 0x300000a0ffa07230 */ /* 0x000fe40000004100 */
[--C-:B------:R-:W-:Y:S02]  /*29f0*/  HADD2.F32 R158, -RZ, R161.reuse.H0_H0 ;  /* 0x200000a1ff9e7230 */ /* 0x100fe40000004100 */
[----:B------:R-:W-:Y:S01]  /*2a00*/  FADD.FTZ R156, R157, R156 ;  /* 0x0000009c9d9c7221 */ /* 0x000fe20000010000 */
[----:B------:R-:W-:Y:S02]  /*2a10*/  HADD2.F32 R175, -RZ, R161.H1_H1 ;  /* 0x300000a1ffaf7230 */ /* 0x000fe40000004100 */
[----:B------:R-:W-:-:S02]  /*2a20*/  HADD2.F32 R159, -RZ, R192.H1_H1 ;  /* 0x300000c0ff9f7230 */ /* 0x000fc40000004100 */
[--C-:B------:R-:W-:Y:S02]  /*2a30*/  HADD2.F32 R161, -RZ, R193.reuse.H0_H0 ;  /* 0x200000c1ffa17230 */ /* 0x100fe40000004100 */
[----:B------:R-:W-:Y:S02]  /*2a40*/  HADD2.F32 R176, -RZ, R162.H0_H0 ;  /* 0x200000a2ffb07230 */ /* 0x000fe40000004100 */
        /* <DEDUP_REMOVED lines=16> */
.L_x_12389:
        /* <DEDUP_REMOVED lines=18> */
.L_x_12392:
        /* <DEDUP_REMOVED lines=8> */
.L_x_12391:
[----:B------:R-:W0:Y:S02]  /*2cf0*/  LDC.64 R176, c[0x0][0x3a8] ;  /* 0x0000ea00ffb07b82 */ /* 0x000e240000000a00 */
[C---:B0-----:R-:W-:Y:S01]  /*2d00*/  IMAD.WIDE.U32 R176, R0.reuse, 0x20, R176 ;  /* 0x0000002000b07825 */ /* 0x041fe200078e00b0 */
[----:B------:R-:W-:-:S04]  /*2d10*/  IADD3 R0, PT, PT, R0, 0x80, RZ ;  /* 0x0000008000007810 */ /* 0x000fc80007ffe0ff */
[----:B------:R2:W-:Y:S04]  /*2d20*/  STG.E.128 desc[UR6][R176.64], R156 ;  /* 0x0000009cb0007986 */ /* 0x0005e8000c101d06 */
[----:B------:R2:W-:Y:S02]  /*2d30*/  STG.E.128 desc[UR6][R176.64+0x10], R160 ;  /* 0x000010a0b0007986 */ /* 0x0005e4000c101d06 */
.L_x_12388:
[----:B------:R-:W-:Y:S05]  /*2d40*/  BSYNC.RECONVERGENT B0 ;  /* 0x0000000000007941 */ /* 0x000fea0003800200 */
.L_x_12387:
        /* <DEDUP_REMOVED lines=28> */
[----:B-12---:R-:W-:Y:S02]  /*2f10*/  HADD2.F32 R176, -RZ, R170.H1_H1 ;  /* 0x300000aaffb07230 */ /* 0x006fe40000004100 */
        /* <DEDUP_REMOVED lines=23> */
.L_x_12396:
[----:B---3-5:R-:W-:Y:S02]  /*3090*/  HADD2.F32 R164, -RZ, R168.H0_H0 ;  /* 0x200000a8ffa47230 */ /* 0x028fe40000004100 */
[----:B------:R-:W-:Y:S02]  /*30a0*/  HADD2.F32 R165, -RZ, R192.H0_H0 ;  /* 0x200000c0ffa57230 */ /* 0x000fe40000004100 */
[----:B------:R-:W-:Y:S02]  /*30b0*/  HADD2.F32 R168, -RZ, R168.H1_H1 ;  /* 0x300000a8ffa87230 */ /* 0x000fe40000004100 */
[--C-:B------:R-:W-:Y:S02]  /*30c0*/  HADD2.F32 R166, -RZ, R169.reuse.H0_H0 ;  /* 0x200000a9ffa67230 */ /* 0x100fe40000004100 */
[----:B------:R-:W-:Y:S01]  /*30d0*/  FADD.FTZ R164, R165, R164 ;  /* 0x000000a4a5a47221 */ /* 0x000fe20000010000 */
[----:B------:R-:W-:Y:S02]  /*30e0*/  HADD2.F32 R175, -RZ, R169.H1_H1 ;  /* 0x300000a9ffaf7230 */ /* 0x000fe40000004100 */
[----:B------:R-:W-:-:S02]  /*30f0*/  HADD2.F32 R167, -RZ, R192.H1_H1 ;  /* 0x300000c0ffa77230 */ /* 0x000fc40000004100 */
[--C-:B------:R-:W-:Y:S02]  /*3100*/  HADD2.F32 R169, -RZ, R193.reuse.H0_H0 ;  /* 0x200000c1ffa97230 */ /* 0x100fe40000004100 */
[----:B-12---:R-:W-:Y:S02]  /*3110*/  HADD2.F32 R176, -RZ, R170.H0_H0 ;  /* 0x200000aaffb07230 */ /* 0x006fe40000004100 */
        /* <DEDUP_REMOVED lines=16> */
.L_x_12395:
        /* <DEDUP_REMOVED lines=18> */
.L_x_12398:
        /* <DEDUP_REMOVED lines=8> */
.L_x_12397:
[----:B-12---:R-:W0:Y:S02]  /*33c0*/  LDC.64 R176, c[0x0][0x3a8] ;  /* 0x0000ea00ffb07b82 */ /* 0x006e240000000a00 */
[----:B0-----:R-:W-:-:S05]  /*33d0*/  IMAD.WIDE.U32 R176, R0, 0x20, R176 ;  /* 0x0000002000b07825 */ /* 0x001fca00078e00b0 */
[----:B------:R3:W-:Y:S04]  /*33e0*/  STG.E.128 desc[UR6][R176.64], R164 ;  /* 0x000000a4b0007986 */ /* 0x0007e8000c101d06 */
[----:B------:R3:W-:Y:S02]  /*33f0*/  STG.E.128 desc[UR6][R176.64+0x10], R168 ;  /* 0x000010a8b0007986 */ /* 0x0007e4000c101d06 */
.L_x_12394:
[----:B------:R-:W-:Y:S05]  /*3400*/  BSYNC.RECONVERGENT B0 ;  /* 0x0000000000007941 */ /* 0x000fea0003800200 */
.L_x_12393:
        /* <DEDUP_REMOVED lines=137> */
.L_x_12400:
[----:B------:R-:W-:Y:S05]  /*3ca0*/  BSYNC.RECONVERGENT B0 ;  /* 0x0000000000007941 */ /* 0x000fea0003800200 */
.L_x_12399:
        /* <DEDUP_REMOVED lines=12> */
.L_x_12402:
[----:B------:R-:W-:Y:S05]  /*3d70*/  BSYNC.RECONVERGENT B0 ;  /* 0x0000000000007941 */ /* 0x000fea0003800200 */
.L_x_12401:
[----:B0-----:R-:W0:Y:S01]  /*3d80*/  SHFL.DOWN PT, R175, R182, 0x2, 0x1f ;  /* 0x08401f00b6af7f89 */ /* 0x001e2200000e0000 */
[----:B------:R-:W-:Y:S01]  /*3d90*/  ISETP.NE.AND P1, PT, R0, RZ, PT ;  /* 0x000000ff0000720c */ /* 0x000fe20003f25270 */
[----:B------:R-:W-:Y:S01]  /*3da0*/  BSSY.RECONVERGENT B0, `(.L_x_12403) ;  /* 0x0000061000007945 */ /* 0x000fe20003800200 */
[----:B------:R-:W-:Y:S01]  /*3db0*/  ISETP.NE.AND P5, PT, RZ, UR12, PT ;  /* 0x0000000cff007c0c */ /* 0x000fe2000bfa5270 */
[----:B-1----:R-:W1:Y:S04]  /*3dc0*/  SHFL.DOWN PT, R179, R176, 0x2, 0x1f ;  /* 0x08401f00b0b37f89 */ /* 0x002e6800000e0000 */
[----:B------:R-:W2:Y:S01]  /*3dd0*/  SHFL.DOWN PT, R178, R177, 0x2, 0x1f ;  /* 0x08401f00b1b27f89 */ /* 0x000ea200000e0000 */
[----:B0-----:R-:W-:Y:S02]  /*3de0*/  IADD3 R180, PT, PT, R175, R182, RZ ;  /* 0x000000b6afb47210 */ /* 0x001fe40007ffe0ff */
[----:B------:R-:W-:-:S02]  /*3df0*/  I2FP.F32.S32 R184, R175 ;  /* 0x000000af00b87245 */ /* 0x000fc40000201400 */
[----:B------:R-:W-:Y:S01]  /*3e00*/  I2FP.F32.S32 R181, R180 ;  /* 0x000000b400b57245 */ /* 0x000fe20000201400 */
[----:B------:R-:W0:Y:S01]  /*3e10*/  SHFL.DOWN PT, R185, R180, 0x1, 0x1f ;  /* 0x08201f00b4b97f89 */ /* 0x000e2200000e0000 */
[----:B------:R-:W-:Y:S01]  /*3e20*/  I2FP.F32.S32 R175, R182 ;  /* 0x000000b600af7245 */ /* 0x000fe20000201400 */
[C---:B-1----:R-:W-:Y:S01]  /*3e30*/  FMUL.FTZ R186, R179.reuse, R184 ;  /* 0x000000b8b3ba7220 */ /* 0x042fe20000410000 */
[----:B------:R-:W1:Y:S01]  /*3e40*/  MUFU.RCP R183, R181 ;  /* 0x000000b500b77308 */ /* 0x000e620000001000 */
[----:B------:R-:W-:Y:S01]  /*3e50*/  FADD.FTZ R179, -R179, R176 ;  /* 0x000000b0b3b37221 */ /* 0x000fe20000010100 */
[----:B--2---:R-:W-:Y:S01]  /*3e60*/  FADD.FTZ R178, R178, R177 ;  /* 0x000000b1b2b27221 */ /* 0x004fe20000010000 */
[----:B------:R-:W-:Y:S02]  /*3e70*/  FFMA.FTZ R186, R175, R176, R186 ;  /* 0x000000b0afba7223 */ /* 0x000fe400000100ba */
        /* <DEDUP_REMOVED lines=77> */
[----:B0-----:R-:W-:Y:S01]  /*4350*/  IMAD.WIDE.U32 R182, R174, 0x10, R182 ;  /* 0x00000010aeb67825 */ /* 0x001fe200078e00b6 */
[----:B------:R-:W-:Y:S01]  /*4360*/  F2FP.F16.F32.PACK_AB R185, R190, R185 ;  /* 0x000000b9beb9723e */ /* 0x000fe200000000ff */
[----:B------:R1:W-:Y:S01]  /*4370*/  STG.E.128 desc[UR6][R188.64], R176 ;  /* 0x000000b0bc007986 */ /* 0x0003e2000c101d06 */
[----:B------:R-:W-:Y:S02]  /*4380*/  F2FP.F16.F32.PACK_AB R184, R181, R184 ;  /* 0x000000b8b5b8723e */ /* 0x000fe400000000ff */
[----:B------:R-:W-:-:S03]  /*4390*/  IADD3 R174, PT, PT, R174, 0x80, RZ ;  /* 0x00000080aeae7810 */ /* 0x000fc60007ffe0ff */
[----:B------:R1:W-:Y:S04]  /*43a0*/  STG.E.128 desc[UR6][R182.64], R184 ;  /* 0x000000b8b6007986 */ /* 0x0003e8000c101d06 */
.L_x_12404:
[----:B------:R-:W-:Y:S05]  /*43b0*/  BSYNC.RECONVERGENT B0 ;  /* 0x0000000000007941 */ /* 0x000fea0003800200 */
.L_x_12403:
        /* <DEDUP_REMOVED lines=49> */
.L_x_12406:
[----:B------:R-:W-:Y:S05]  /*46d0*/  BSYNC.RECONVERGENT B0 ;  /* 0x0000000000007941 */ /* 0x000fea0003800200 */
.L_x_12405:
        /* <DEDUP_REMOVED lines=49> */
.L_x_12408:
[----:B------:R-:W-:Y:S05]  /*49f0*/  BSYNC.RECONVERGENT B0 ;  /* 0x0000000000007941 */ /* 0x000fea0003800200 */
.L_x_12407:
        /* <DEDUP_REMOVED lines=27> */
[----:B------:R-:W-:-:S03]  /*4bb0*/  F2FP.F16.F32.PACK_AB R176, R185, R182 ;  /* 0x000000b6b9b0723e */ /* 0x000fc600000000ff */
        /* <DEDUP_REMOVED lines=11> */
[----:B------:R-:W-:Y:S02]  /*4c70*/  F2FP.F16.F32.PACK_AB R177, R189, R186 ;  /* 0x000000babdb1723e */ /* 0x000fe400000000ff */
[----:B------:R-:W-:Y:S02]  /*4c80*/  F2FP.F16.F32.PACK_AB R199, R198, R199 ;  /* 0x000000c7c6c7723e */ /* 0x000fe400000000ff */
[----:B------:R-:W-:Y:S02]  /*4c90*/  F2FP.F16.F32.PACK_AB R178, R197, R190 ;  /* 0x000000bec5b2723e */ /* 0x000fe400000000ff */
[----:B------:R-:W-:-:S02]  /*4ca0*/  F2FP.F16.F32.PACK_AB R179, R182, R179 ;  /* 0x000000b3b6b3723e */ /* 0x000fc400000000ff */
[----:B------:R-:W-:Y:S02]  /*4cb0*/  F2FP.F16.F32.PACK_AB R198, R196, R191 ;  /* 0x000000bfc4c6723e */ /* 0x000fe400000000ff */
[----:B------:R-:W-:Y:S01]  /*4cc0*/  F2FP.F16.F32.PACK_AB R197, R188, R187 ;  /* 0x000000bbbcc5723e */ /* 0x000fe200000000ff */
[----:B------:R4:W-:Y:S01]  /*4cd0*/  STG.E.128 desc[UR6][R180.64], R176 ;  /* 0x000000b0b4007986 */ /* 0x0009e2000c101d06 */
[----:B------:R-:W-:-:S05]  /*4ce0*/  F2FP.F16.F32.PACK_AB R196, R184, R183 ;  /* 0x000000b7b8c4723e */ /* 0x000fca00000000ff */
[----:B------:R4:W-:Y:S02]  /*4cf0*/  STG.E.128 desc[UR6][R174.64], R196 ;  /* 0x000000c4ae007986 */ /* 0x0009e4000c101d06 */
.L_x_12410:
[----:B------:R-:W-:Y:S05]  /*4d00*/  BSYNC.RECONVERGENT B0 ;  /* 0x0000000000007941 */ /* 0x000fea0003800200 */
.L_x_12409:
[----:B0---4-:R-:W0:Y:S01]  /*4d10*/  LDC.64 R174, c[0x0][0x380] ;  /* 0x0000e000ffae7b82 */ /* 0x011e220000000a00 */
[----:B------:R-:W-:Y:S01]  /*4d20*/  UPLOP3.LUT UP1, UPT, UPT, UPT, UP1, 0x40, 0x4 ;  /* 0x000000000004789c */ /* 0x000fe20003f2e810 */
[----:B0-----:R-:W-:-:S04]  /*4d30*/  IADD3 R2, PT, PT, R2, R174, RZ ;  /* 0x000000ae02027210 */ /* 0x001fc80007ffe0ff */
[----:B------:R-:W-:-:S13]  /*4d40*/  ISETP.GE.AND P1, PT, R2, R175, PT ;  /* 0x000000af0200720c */ /* 0x000fda0003f26270 */
[----:B------:R-:W-:Y:S05]  /*4d50*/  @!P1 BRA `(.L_x_12411) ;  /* 0xffffffc800b89947 */ /* 0x000fea000383ffff */
[----:B------:R-:W-:Y:S05]  /*4d60*/  EXIT ;  /* 0x000000000000794d */ /* 0x000fea0003800000 */
.L_x_12412:
        /* <DEDUP_REMOVED lines=9> */
.L_x_17996:


//--------------------- .text._ZN10layer_norm31ln_parallel_residual_fwd_kernelINS_13Kernel_traitsIf6__halffS2_fjLj4096ELj1ELj1ELj4ELj16ENS_18Kernel_traits_baseILj4096EfS2_fS2_fjLj128EEEEELb0ELb0ELb1EEEvNS_9FwdParamsE --------------------------
	.section	.text._ZN10layer_norm31ln_parallel_residual_fwd_kernelINS_13Kernel_traitsIf6__halffS2_fjLj4096ELj1ELj1ELj4ELj16ENS_18Kernel_traits_baseILj4096EfS2_fS2_fjLj128EEEEELb0ELb0ELb1EEEvNS_9FwdParamsE,"ax",@progbits
	.align	128
        .global         _ZN10layer_norm31ln_parallel_residual_fwd_kernelINS_13Kernel_traitsIf6__halffS2_fjLj4096ELj1ELj1ELj4ELj16ENS_18Kernel_traits_baseILj4096EfS2_fS2_fjLj128EEEEELb0ELb0ELb1EEEvNS_9FwdParamsE
        .type           _ZN10layer_norm31ln_parallel_residual_fwd_kernelINS_13Kernel_traitsIf6__halffS2_fjLj4096ELj1ELj1ELj4ELj16ENS_18Kernel_traits_baseILj4096EfS2_fS2_fjLj128EEEEELb0ELb0ELb1EEEvNS_9FwdParamsE,@function
        .size           _ZN10layer_norm31ln_parallel_residual_fwd_kernelINS_13Kernel_traitsIf6__halffS2_fjLj4096ELj1ELj1ELj4ELj16ENS_18Kernel_traits_baseILj4096EfS2_fS2_fjLj128EEEEELb0ELb0ELb1EEEvNS_9FwdParamsE,(.L_x_17997 - _ZN10layer_norm31ln_parallel_residual_fwd_kernelINS_13Kernel_traitsIf6__halffS2_fjLj4096ELj1ELj1ELj4ELj16ENS_18Kernel_traits_baseILj4096EfS2_fS2_fjLj128EEEEELb0ELb0ELb1EEEvNS_9FwdParamsE)
        .other          _ZN10layer_norm31ln_parallel_residual_fwd_kernelINS_13Kernel_traitsIf6__halffS2_fjLj4096ELj1ELj1ELj4ELj16ENS_18Kernel_traits_baseILj4096EfS2_fS2_fjLj128EEEEELb0ELb0ELb1EEEvNS_9FwdParamsE,@"STO_CUDA_ENTRY STV_DEFAULT"
_ZN10layer_norm31ln_parallel_residual_fwd_kernelINS_13Kernel_traitsIf6__halffS2_fjLj4096ELj1ELj1ELj4ELj16ENS_18Kernel_traits_baseILj4096EfS2_fS2_fjLj128EEEEELb0ELb0ELb1EEEvNS_9FwdParamsE:
.text._ZN10layer_norm31ln_parallel_residual_fwd_kernelINS_13Kernel_traitsIf6__halffS2_fjLj4096ELj1ELj1ELj4ELj16ENS_18Kernel_traits_baseILj4096EfS2_fS2_fjLj128EEEEELb0ELb0ELb1EEEvNS_9FwdParamsE:
        /* <DEDUP_REMOVED lines=66> */
.L_x_12414:
        /* <DEDUP_REMOVED lines=31> */
.L_x_12413:
        /* <DEDUP_REMOVED lines=45> */
.L_x_12416:
        /* <DEDUP_REMOVED lines=46> */
.L_x_12415:
        /* <DEDUP_REMOVED lines=12> */
.L_x_12437:
        /* <DEDUP_REMOVED lines=32> */
.L_x_12418:
        /* <DEDUP_REMOVED lines=17> */
.L_x_12417:
        /* <DEDUP_REMOVED lines=28> */
.L_x_12420:
[--C-:B-----5:R-:W-:Y:S02]  /*1150*/  HADD2.F32 R0, -RZ, R148.reuse.H0_H0 ;  /* 0x20000094ff007230 */ /* 0x120fe40000004100 */
[----:B------:R-:W-:Y:S02]  /*1160*/  HADD2.F32 R148, -RZ, R148.H1_H1 ;  /* 0x30000094ff947230 */ /* 0x000fe40000004100 */
[--C-:B------:R-:W-:Y:S02]  /*1170*/  HADD2.F32 R147, -RZ, R132.reuse.H1_H1 ;  /* 0x30000084ff937230 */ /* 0x100fe40000004100 */
[--C-:B------:R-:W-:Y:S02]  /*1180*/  HADD2.F32 R144, -RZ, R149.reuse.H0_H0 ;  /* 0x20000095ff907230 */ /* 0x100fe40000004100 */
[----:B------:R-:W-:Y:S02]  /*1190*/  HADD2.F32 R146, -RZ, R149.H1_H1 ;  /* 0x30000095ff927230 */ /* 0x000fe40000004100 */
[----:B------:R-:W-:Y:S01]  /*11a0*/  FADD.FTZ R148, R148, R147 ;  /* 0x0000009394947221 */ /* 0x000fe20000010000 */
[----:B------:R-:W-:-:S02]  /*11b0*/  HADD2.F32 R145, -RZ, R132.H0_H0 ;  /* 0x20000084ff917230 */ /* 0x000fc40000004100 */
[--C-:B------:R-:W-:Y:S02]  /*11c0*/  HADD2.F32 R154, -RZ, R150.reuse.H0_H0 ;  /* 0x20000096ff9a7230 */ /* 0x100fe40000004100 */
[----:B------:R-:W-:Y:S02]  /*11d0*/  HADD2.F32 R149, -RZ, R133.H0_H0 ;  /* 0x20000085ff957230 */ /* 0x000fe40000004100 */
        /* <DEDUP_REMOVED lines=23> */
.L_x_12419:
        /* <DEDUP_REMOVED lines=18> */
[--C-:B-----5:R-:W-:Y:S02]  /*1470*/  HADD2.F32 R0, -RZ, R160.reuse.H0_H0 ;  /* 0x200000a0ff007230 */ /* 0x120fe40000004100 */
[----:B------:R-:W-:Y:S02]  /*1480*/  HADD2.F32 R160, -RZ, R160.H1_H1 ;  /* 0x300000a0ffa07230 */ /* 0x000fe40000004100 */
[--C-:B------:R-:W-:Y:S02]  /*1490*/  HADD2.F32 R153, -RZ, R132.reuse.H0_H0 ;  /* 0x20000084ff997230 */ /* 0x100fe40000004100 */
[----:B0-----:R-:W-:Y:S02]  /*14a0*/  HADD2.F32 R155, -RZ, R132.H1_H1 ;  /* 0x30000084ff9b7230 */ /* 0x001fe40000004100 */
[----:B------:R-:W-:Y:S02]  /*14b0*/  HADD2.F32 R154, -RZ, R161.H0_H0 ;  /* 0x200000a1ff9a7230 */ /* 0x000fe40000004100 */
[----:B------:R-:W-:Y:S01]  /*14c0*/  FADD.FTZ R153, R153, R0 ;  /* 0x0000000099997221 */ /* 0x000fe20000010000 */
[----:B------:R-:W-:-:S02]  /*14d0*/  HADD2.F32 R159, -RZ, R133.H0_H0 ;  /* 0x20000085ff9f7230 */ /* 0x000fc40000004100 */
[----:B------:R-:W-:Y:S01]  /*14e0*/  FADD.FTZ R160, R155, R160 ;  /* 0x000000a09ba07221 */ /* 0x000fe20000010000 */
[----:B------:R-:W-:Y:S02]  /*14f0*/  HADD2.F32 R161, -RZ, R161.H1_H1 ;  /* 0x300000a1ffa17230 */ /* 0x000fe40000004100 */
[----:B------:R-:W-:Y:S02]  /*1500*/  HADD2.F32 R0, -RZ, R133.H1_H1 ;  /* 0x30000085ff007230 */ /* 0x000fe40000004100 */
[----:B------:R-:W-:Y:S01]  /*1510*/  FADD.FTZ R155, R159, R154 ;  /* 0x0000009a9f9b7221 */ /* 0x000fe20000010000 */
[----:B------:R-:W-:Y:S02]  /*1520*/  HADD2.F32 R156, -RZ, R162.H0_H0 ;  /* 0x200000a2ff9c7230 */ /* 0x000fe40000004100 */
[--C-:B------:R-:W-:Y:S02]  /*1530*/  HADD2.F32 R157, -RZ, R163.reuse.H0_H0 ;  /* 0x200000a3ff9d7230 */ /* 0x100fe40000004100 */
[----:B------:R-:W-:Y:S01]  /*1540*/  FADD.FTZ R0, R0, R161 ;  /* 0x000000a100007221 */ /* 0x000fe20000010000 */
[----:B------:R-:W-:-:S02]  /*1550*/  HADD2.F32 R158, -RZ, R163.H1_H1 ;  /* 0x300000a3ff9e7230 */ /* 0x000fc40000004100 */
[----:B------:R-:W-:Y:S02]  /*1560*/  HADD2.F32 R159, -RZ, R134.H0_H0 ;  /* 0x20000086ff9f7230 */ /* 0x000fe40000004100 */
        /* <DEDUP_REMOVED lines=17> */
.L_x_12422:
[--C-:B0----5:R-:W-:Y:S02]  /*1680*/  HADD2.F32 R156, -RZ, R160.reuse.H0_H0 ;  /* 0x200000a0ff9c7230 */ /* 0x121fe40000004100 */
[----:B------:R-:W-:Y:S02]  /*1690*/  HADD2.F32 R157, -RZ, R160.H1_H1 ;  /* 0x300000a0ff9d7230 */ /* 0x000fe40000004100 */
[----:B------:R-:W-:Y:S02]  /*16a0*/  HADD2.F32 R158, -RZ, R161.H0_H0 ;  /* 0x200000a1ff9e7230 */ /* 0x000fe40000004100 */
[--C-:B------:R-:W-:Y:S02]  /*16b0*/  HADD2.F32 R153, -RZ, R132.reuse.H0_H0 ;  /* 0x20000084ff997230 */ /* 0x100fe40000004100 */
[----:B------:R-:W-:Y:S02]  /*16c0*/  HADD2.F32 R0, -RZ, R132.H1_H1 ;  /* 0x30000084ff007230 */ /* 0x000fe40000004100 */
[----:B------:R-:W-:-:S02]  /*16d0*/  HADD2.F32 R155, -RZ, R133.H0_H0 ;  /* 0x20000085ff9b7230 */ /* 0x000fc40000004100 */
[----:B------:R-:W-:Y:S01]  /*16e0*/  FADD.FTZ R156, R153, R156 ;  /* 0x0000009c999c7221 */ /* 0x000fe20000010000 */
[----:B------:R-:W-:Y:S02]  /*16f0*/  HADD2.F32 R159, -RZ, R161.H1_H1 ;  /* 0x300000a1ff9f7230 */ /* 0x000fe40000004100 */
[----:B------:R-:W-:Y:S01]  /*1700*/  FADD.FTZ R157, R0, R157 ;  /* 0x0000009d009d7221 */ /* 0x000fe20000010000 */
[--C-:B------:R-:W-:Y:S02]  /*1710*/  HADD2.F32 R160, -RZ, R162.reuse.H0_H0 ;  /* 0x200000a2ffa07230 */ /* 0x100fe40000004100 */
[----:B------:R-:W-:Y:S01]  /*1720*/  FADD.FTZ R158, R155, R158 ;  /* 0x0000009e9b9e7221 */ /* 0x000fe20000010000 */
[----:B------:R-:W-:Y:S02]  /*1730*/  HADD2.F32 R161, -RZ, R162.H1_H1 ;  /* 0x300000a2ffa17230 */ /* 0x000fe40000004100 */
[--C-:B------:R-:W-:Y:S02]  /*1740*/  HADD2.F32 R162, -RZ, R163.reuse.H0_H0 ;  /* 0x200000a3ffa27230 */ /* 0x100fe40000004100 */
[----:B------:R-:W-:-:S02]  /*1750*/  HADD2.F32 R163, -RZ, R163.H1_H1 ;  /* 0x300000a3ffa37230 */ /* 0x000fc40000004100 */
[----:B------:R-:W-:Y:S02]  /*1760*/  HADD2.F32 R0, -RZ, R133.H1_H1 ;  /* 0x30000085ff007230 */ /* 0x000fe40000004100 */
[--C-:B------:R-:W-:Y:S02]  /*1770*/  HADD2.F32 R153, -RZ, R134.reuse.H0_H0 ;  /* 0x20000086ff997230 */ /* 0x100fe40000004100 */
        /* <DEDUP_REMOVED lines=9> */
.L_x_12421:
[----:B------:R-:W-:Y:S05]  /*1810*/  @!P0 BRA `(.L_x_12424) ;  /* 0x0000000000448947 */ /* 0x000fea0003800000 */
[--C-:B-----5:R-:W-:Y:S02]  /*1820*/  HADD2.F32 R153, -RZ, R160.reuse.H0_H0 ;  /* 0x200000a0ff997230 */ /* 0x120fe40000004100 */
[----:B------:R-:W-:Y:S02]  /*1830*/  HADD2.F32 R160, -RZ, R160.H1_H1 ;  /* 0x300000a0ffa07230 */ /* 0x000fe40000004100 */
[--C-:B0-----:R-:W-:Y:S02]  /*1840*/  HADD2.F32 R155, -RZ, R161.reuse.H0_H0 ;  /* 0x200000a1ff9b7230 */ /* 0x101fe40000004100 */
        /* <DEDUP_REMOVED lines=14> */
.L_x_12424:
        /* <DEDUP_REMOVED lines=8> */
.L_x_12423:
        /* <DEDUP_REMOVED lines=15> */
[----:B-----5:R-:W-:Y:S02]  /*1aa0*/  HADD2.F32 R0, -RZ, R168.H0_H0 ;  /* 0x200000a8ff007230 */ /* 0x020fe40000004100 */
[----:B-1----:R-:W-:Y:S02]  /*1ab0*/  HADD2.F32 R155, -RZ, R132.H0_H0 ;  /* 0x20000084ff9b7230 */ /* 0x002fe40000004100 */
[----:B------:R-:W-:Y:S02]  /*1ac0*/  HADD2.F32 R168, -RZ, R168.H1_H1 ;  /* 0x300000a8ffa87230 */ /* 0x000fe40000004100 */
[----:B------:R-:W-:Y:S02]  /*1ad0*/  HADD2.F32 R167, -RZ, R132.H1_H1 ;  /* 0x30000084ffa77230 */ /* 0x000fe40000004100 */
        /* <DEDUP_REMOVED lines=29> */
.L_x_12426:
[----:B-1---5:R-:W-:Y:S02]  /*1cb0*/  HADD2.F32 R165, -RZ, R168.H1_H1 ;  /* 0x300000a8ffa57230 */ /* 0x022fe40000004100 */
        /* <DEDUP_REMOVED lines=24> */
.L_x_12425:
        /* <DEDUP_REMOVED lines=18> */
.L_x_12428:
        /* <DEDUP_REMOVED lines=8> */
.L_x_12427:
        /* <DEDUP_REMOVED lines=15> */
[--C-:B-----5:R-:W-:Y:S02]  /*20d0*/  HADD2.F32 R0, -RZ, R180.reuse.H0_H0 ;  /* 0x200000b4ff007230 */ /* 0x120fe40000004100 */
[----:B------:R-:W-:Y:S02]  /*20e0*/  HADD2.F32 R180, -RZ, R180.H1_H1 ;  /* 0x300000b4ffb47230 */ /* 0x000fe40000004100 */
[--C-:B------:R-:W-:Y:S02]  /*20f0*/  HADD2.F32 R155, -RZ, R132.reuse.H0_H0 ;  /* 0x20000084ff9b7230 */ /* 0x100fe40000004100 */
[----:B------:R-:W-:Y:S02]  /*2100*/  HADD2.F32 R173, -RZ, R132.H1_H1 ;  /* 0x30000084ffad7230 */ /* 0x000fe40000004100 */
[----:B------:R-:W-:Y:S02]  /*2110*/  HADD2.F32 R172, -RZ, R181.H0_H0 ;  /* 0x200000b5ffac7230 */ /* 0x000fe40000004100 */
[----:B------:R-:W-:Y:S01]  /*2120*/  FADD.FTZ R155, R155, R0 ;  /* 0x000000009b9b7221 */ /* 0x000fe20000010000 */
[----:B-1----:R-:W-:-:S02]  /*2130*/  HADD2.F32 R179, -RZ, R133.H0_H0 ;  /* 0x20000085ffb37230 */ /* 0x002fc40000004100 */
        /* <DEDUP_REMOVED lines=26> */
.L_x_12430:
[--C-:B-1---5:R-:W-:Y:S02]  /*22e0*/  HADD2.F32 R176, -RZ, R180.reuse.H0_H0 ;  /* 0x200000b4ffb07230 */ /* 0x122fe40000004100 */
        /* <DEDUP_REMOVED lines=24> */
.L_x_12429:
[----:B------:R-:W-:Y:S05]  /*2470*/  @!P0 BRA `(.L_x_12432) ;  /* 0x0000000000448947 */ /* 0x000fea0003800000 */
[--C-:B-----5:R-:W-:Y:S02]  /*2480*/  HADD2.F32 R155, -RZ, R180.reuse.H0_H0 ;  /* 0x200000b4ff9b7230 */ /* 0x120fe40000004100 */
[----:B------:R-:W-:Y:S02]  /*2490*/  HADD2.F32 R180, -RZ, R180.H1_H1 ;  /* 0x300000b4ffb47230 */ /* 0x000fe40000004100 */
[--C-:B------:R-:W-:Y:S02]  /*24a0*/  HADD2.F32 R173, -RZ, R181.reuse.H0_H0 ;  /* 0x200000b5ffad7230 */ /* 0x100fe40000004100 */
[----:B-1----:R-:W-:Y:S01]  /*24b0*/  FADD.FTZ R176, R136, R155 ;  /* 0x0000009b88b07221 */ /* 0x002fe20000010000 */
        /* <DEDUP_REMOVED lines=13> */
.L_x_12432:
        /* <DEDUP_REMOVED lines=8> */
.L_x_12431:
        /* <DEDUP_REMOVED lines=131> */
.L_x_12434:
[----:B------:R-:W-:Y:S05]  /*2e40*/  BSYNC.RECONVERGENT B0 ;  /* 0x0000000000007941 */ /* 0x000fea0003800200 */
.L_x_12433:
        /* <DEDUP_REMOVED lines=15> */
.L_x_12436:
[----:B------:R-:W-:Y:S05]  /*2f40*/  BSYNC.RECONVERGENT B0 ;  /* 0x0000000000007941 */ /* 0x000fea0003800200 */
.L_x_12435:
        /* <DEDUP_REMOVED lines=87> */
[----:B------:R-:W-:Y:S01]  /*34c0*/  FMUL.FTZ R188, R175, R188 ;  /* 0x000000bcafbc7220 */ /* 0x000fe20000410000 */
[----:B------:R-:W-:Y:S01]  /*34d0*/  F2FP.F16.F32.PACK_AB R151, R159, R158 ;  /* 0x0000009e9f97723e */ /* 0x000fe200000000ff */
        /* <DEDUP_REMOVED lines=8> */
[----:B------:R-:W-:-:S02]  /*3560*/  F2FP.F16.F32.PACK_AB R148, R147, R148 ;  /* 0x000000949394723e */ /* 0x000fc400000000ff */
[----:B------:R-:W-:Y:S01]  /*3570*/  FMUL.FTZ R193, R175, R200 ;  /* 0x000000c8afc17220 */ /* 0x000fe20000410000 */
[----:B------:R-:W-:Y:S01]  /*3580*/  F2FP.F16.F32.PACK_AB R149, R146, R149 ;  /* 0x000000959295723e */ /* 0x000fe200000000ff */
        /* <DEDUP_REMOVED lines=27> */
[----:B------:R-:W-:Y:S01]  /*3740*/  F2FP.F16.F32.PACK_AB R144, R181, R144 ;  /* 0x00000090b590723e */ /* 0x000fe200000000ff */
[----:B------:R-:W-:Y:S01]  /*3750*/  FFMA.FTZ R191, R191, R78, R122 ;  /* 0x0000004ebfbf7223 */ /* 0x000fe2000001007a */
[----:B------:R-:W-:Y:S01]  /*3760*/  F2FP.F16.F32.PACK_AB R145, R188, R145 ;  /* 0x00000091bc91723e */ /* 0x000fe200000000ff */
        /* <DEDUP_REMOVED lines=104> */
.L_x_12438:
        /* <DEDUP_REMOVED lines=9> */
.L_x_17997:


//--------------------- .text._ZN10layer_norm31ln_parallel_residual_fwd_kernelINS_13Kernel_traitsIf6__halffS2_fjLj4096ELj1ELj1ELj4ELj16ENS_18Kernel_traits_baseILj4096EfS2_fS2_fjLj128EEEEELb0ELb1ELb0EEEvNS_9FwdParamsE --------------------------
	.section	.text._ZN10layer_norm31ln_parallel_residual_fwd_kernelINS_13Kernel_traitsIf6__halffS2_fjLj4096ELj1ELj1ELj4ELj16ENS_18Kernel_traits_baseILj4096EfS2_fS2_fjLj128EEEEELb0ELb1ELb0EEEvNS_9FwdParamsE,"ax",@progbits
	.align	128
        .global         _ZN10layer_norm31ln_parallel_residual_fwd_kernelINS_13Kernel_traitsIf6__halffS2_fjLj4096ELj1ELj1ELj4ELj16ENS_18Kernel_traits_baseILj4096EfS2_fS2_fjLj128EEEEELb0ELb1ELb0EEEvNS_9FwdParamsE
        .type           _ZN10layer_norm31ln_parallel_residual_fwd_kernelINS_13Kernel_traitsIf6__halffS2_fjLj4096ELj1ELj1ELj4ELj16ENS_18Kernel_traits_baseILj4096EfS2_fS2_fjLj128EEEEELb0ELb1ELb0EEEvNS_9FwdParamsE,@function
        .size           _ZN10layer_norm31ln_parallel_residual_fwd_kernelINS_13Kernel_traitsIf6__halffS2_fjLj4096ELj1ELj1ELj4ELj16ENS_18Kernel_traits_baseILj4096EfS2_fS2_fjLj128EEEEELb0ELb1ELb0EEEvNS_9FwdParamsE,(.L_x_17998 - _ZN10layer_norm31ln_parallel_residual_fwd_kernelINS_13Kernel_traitsIf6__halffS2_fjLj4096ELj1ELj1ELj4ELj16ENS_18Kernel_traits_baseILj4096EfS2_fS2_fjLj128EEEEELb0ELb1ELb0EEEvNS_9FwdParamsE)
        .other          _ZN10layer_norm31ln_parallel_residual_fwd_kernelINS_13Kernel_traitsIf6__halffS2_fjLj4096ELj1ELj1ELj4ELj16ENS_18Kernel_traits_baseILj4096EfS2_fS2_fjLj128EEEEELb0ELb1ELb0EEEvNS_9FwdParamsE,@"STO_CUDA_ENTRY STV_DEFAULT"
_ZN10layer_norm31ln_parallel_residual_fwd_kernelINS_13Kernel_traitsIf6__halffS2_fjLj4096ELj1ELj1ELj4ELj16ENS_18Kernel_traits_baseILj4096EfS2_fS2_fjLj128EEEEELb0ELb1ELb0EEEvNS_9FwdParamsE:
.text._ZN10layer_norm31ln_parallel_residual_fwd_kernelINS_13Kernel_traitsIf6__halffS2_fjLj4096ELj1ELj1ELj4ELj16ENS_18Kernel_traits_baseILj4096EfS2_fS2_fjLj128EEEEELb0ELb1ELb0EEEvNS_9FwdParamsE:
        /* <DEDUP_REMOVED lines=59> */
.L_x_12440:
        /* <DEDUP_REMOVED lines=9> */
[----:B------:R-:W-:-:S02]  /*0440*/  @P0 LOP3.LUT R73, R73, 0x80, RZ, 0xfc, !PT ;  /* 0x0000008049490812 */ /* 0x000fc400078efcff */
[----:B------:R-:W-:Y:S02]  /*0450*/  CS2R R50, SRZ ;  /* 0x0000000000327805 */ /* 0x000fe4000001ff00 */
[----:B------:R-:W-:Y:S02]  /*0460*/  CS2R R48, SRZ ;  /* 0x0000000000307805 */ /* 0x000fe4000001ff00 */
[----:B------:R-:W-:Y:S01]  /*0470*/  CS2R R46, SRZ ;  /* 0x00000000002e7805 */ /* 0x000fe2000001ff00 */
[----:B------:R-:W5:Y:S01]  /*0480*/  @P0 LDG.E.128 R4, desc[UR6][R12.64] ;  /* 0x000000060c040981 */ /* 0x000f62000c1e1d00 */
[C---:B-1----:R-:W-:Y:S01]  /*0490*/  @P1 IMAD.WIDE.U32 R14, R73.reuse, 0x20, R14 ;  /* 0x00000020490e1825 */ /* 0x042fe200078e000e */
[----:B------:R-:W-:Y:S02]  /*04a0*/  @P1 IADD3 R73, PT, PT, R73, 0x80, RZ ;  /* 0x0000008049491810 */ /* 0x000fe40007ffe0ff */
[----:B------:R0:W5:Y:S01]  /*04b0*/  @P0 LDG.E.128 R8, desc[UR6][R12.64+0x10] ;  /* 0x000010060c080981 */ /* 0x000162000c1e1d00 */
[----:B------:R-:W-:-:S02]  /*04c0*/  CS2R R44, SRZ ;  /* 0x00000000002c7805 */ /* 0x000fc4000001ff00 */
[----:B------:R-:W-:Y:S02]  /*04d0*/  CS2R R34, SRZ ;  /* 0x0000000000227805 */ /* 0x000fe4000001ff00 */
[----:B------:R-:W-:Y:S01]  /*04e0*/  CS2R R32, SRZ ;  /* 0x0000000000207805 */ /* 0x000fe2000001ff00 */
[----:B------:R-:W5:Y:S01]  /*04f0*/  @P1 LDG.E.128 R20, desc[UR6][R14.64] ;  /* 0x000000060e141981 */ /* 0x000f62000c1e1d00 */
[C---:B--2---:R-:W-:Y:S01]  /*0500*/  @P2 IMAD.WIDE.U32 R16, R73.reuse, 0x20, R16 ;  /* 0x0000002049102825 */ /* 0x044fe200078e0010 */
[----:B------:R-:W-:Y:S02]  /*0510*/  @P2 IADD3 R73, PT, PT, R73, 0x80, RZ ;  /* 0x0000008049492810 */ /* 0x000fe40007ffe0ff */
[----:B------:R-:W5:Y:S01]  /*0520*/  @P1 LDG.E.128 R24, desc[UR6][R14.64+0x10] ;  /* 0x000010060e181981 */ /* 0x000f62000c1e1d00 */
[----:B------:R-:W-:Y:S02]  /*0530*/  CS2R R30, SRZ ;  /* 0x00000000001e7805 */ /* 0x000fe4000001ff00 */
[----:B------:R-:W-:-:S02]  /*0540*/  CS2R R28, SRZ ;  /* 0x00000000001c7805 */ /* 0x000fc4000001ff00 */
[----:B0-----:R-:W-:Y:S01]  /*0550*/  CS2R R12, SRZ ;  /* 0x00000000000c7805 */ /* 0x001fe2000001ff00 */
[----:B------:R-:W5:Y:S01]  /*0560*/  @P2 LDG.E.128 R36, desc[UR6][R16.64] ;  /* 0x0000000610242981 */ /* 0x000f62000c1e1d00 */
[----:B---3--:R-:W-:Y:S01]  /*0570*/  @P3 IMAD.WIDE.U32 R2, R73, 0x20, R18 ;  /* 0x0000002049023825 */ /* 0x008fe200078e0012 */
[----:B------:R-:W-:Y:S02]  /*0580*/  @P3 CS2R R66, SRZ ;  /* 0x0000000000423805 */ /* 0x000fe4000001ff00 */
[----:B------:R0:W5:Y:S04]  /*0590*/  @P2 LDG.E.128 R40, desc[UR6][R16.64+0x10] ;  /* 0x0000100610282981 */ /* 0x000168000c1e1d00 */
[----:B------:R1:W5:Y:S04]  /*05a0*/  @P3 LDG.E.128 R52, desc[UR6][R2.64] ;  /* 0x0000000602343981 */ /* 0x000368000c1e1d00 */
[----:B------:R1:W5:Y:S01]  /*05b0*/  @P3 LDG.E.128 R56, desc[UR6][R2.64+0x10] ;  /* 0x0000100602383981 */ /* 0x000362000c1e1d00 */
[----:B------:R-:W-:-:S02]  /*05c0*/  CS2R R18, SRZ ;  /* 0x0000000000127805 */ /* 0x000fc4000001ff00 */
[----:B0-----:R-:W-:Y:S02]  /*05d0*/  CS2R R16, SRZ ;  /* 0x0000000000107805 */ /* 0x001fe4000001ff00 */
[----:B------:R-:W-:Y:S02]  /*05e0*/  CS2R R14, SRZ ;  /* 0x00000000000e7805 */ /* 0x000fe4000001ff00 */
[----:B------:R-:W-:Y:S02]  /*05f0*/  @P3 CS2R R64, SRZ ;  /* 0x0000000000403805 */ /* 0x000fe4000001ff00 */
[----:B------:R-:W-:Y:S02]  /*0600*/  @P3 CS2R R62, SRZ ;  /* 0x00000000003e3805 */ /* 0x000fe4000001ff00 */
[----:B-1----:R-:W-:-:S07]  /*0610*/  @P3 CS2R R60, SRZ ;  /* 0x00000000003c3805 */ /* 0x002fce000001ff00 */
.L_x_12441:
[----:B------:R-:W-:Y:S05]  /*0620*/  BSYNC.RECONVERGENT B0 ;  /* 0x0000000000007941 */ /* 0x000fea0003800200 */
.L_x_12439:
[----:B------:R-:W1:Y:S02]  /*0630*/  LDCU UR4, c[0x0][0x384] ;  /* 0x00007080ff0477ac */ /* 0x000e640008000800 */
[----:B-1----:R-:W-:-:S13]  /*0640*/  ISETP.GE.AND P1, PT, R116, UR4, PT ;  /* 0x0000000474007c0c */ /* 0x002fda000bf26270 */
        /* <DEDUP_REMOVED lines=18> */
[----:B------:R-:W-:-:S03]  /*0770*/  UPLOP3.LUT UP1, UPT, UPT, UPT, UPT, 0x40, 0x4 ;  /* 0x000000000004789c */ /* 0x000fc60003f2e870 */
[----:B-1----:R-:W0:Y:S08]  /*0780*/  MUFU.RCP R3, R3 ;  /* 0x0000000300037308 */ /* 0x002e300000001000 */
.L_x_12478:
        /* <DEDUP_REMOVED lines=36> */
.L_x_12445:
        /* <DEDUP_REMOVED lines=17> */
.L_x_12444:
[----:B------:R-:W-:-:S04]  /*0ae0*/  UISETP.NE.U32.AND UP0, UPT, UR10, URZ, UPT ;  /* 0x000000ff0a00728c */ /* 0x000fc8000bf05070 */
[----:B------:R-:W-:-:S09]  /*0af0*/  UISETP.NE.AND.EX UP0, UPT, UR11, URZ, UPT, UP0 ;  /* 0x000000ff0b00728c */ /* 0x000fd2000bf05300 */
[----:B------:R-:W-:Y:S05]  /*0b00*/  BRA.U UP0, `(.L_x_12447) ;  /* 0x0000000100647547 */ /* 0x000fea000b800000 */
[--C-:B-----5:R-:W-:Y:S02]  /*0b10*/  HADD2.F32 R83, -RZ, R84.reuse.H0_H0 ;  /* 0x20000054ff537230 */ /* 0x120fe40000004100 */
[----:B------:R-:W-:Y:S02]  /*0b20*/  HADD2.F32 R84, -RZ, R84.H1_H1 ;  /* 0x30000054ff547230 */ /* 0x000fe40000004100 */
[--C-:B------:R-:W-:Y:S02]  /*0b30*/  HADD2.F32 R80, -RZ, R68.reuse.H0_H0 ;  /* 0x20000044ff507230 */ /* 0x100fe40000004100 */
[----:B------:R-:W-:Y:S02]  /*0b40*/  HADD2.F32 R81, -RZ, R68.H1_H1 ;  /* 0x30000044ff517230 */ /* 0x000fe40000004100 */
        /* <DEDUP_REMOVED lines=17> */
[----:B------:R-:W-:-:S03]  /*0c60*/  HADD2.F32 R87, -RZ, R71.H1_H1 ;  /* 0x30000047ff577230 */ /* 0x000fc60000004100 */
[----:B------:R-:W-:Y:S02]  /*0c70*/  FADD.FTZ R86, R113, R86 ;  /* 0x0000005671567221 */ /* 0x000fe40000010000 */
[----:B------:R-:W-:Y:S01]  /*0c80*/  FADD.FTZ R87, R112, R87 ;  /* 0x0000005770577221 */ /* 0x000fe20000010000 */
[----:B------:R-:W-:Y:S06]  /*0c90*/  BRA `(.L_x_12446) ;  /* 0x0000000000807947 */ /* 0x000fec0003800000 */
.L_x_12447:
        /* <DEDUP_REMOVED lines=15> */
[----:B------:R-:W-:Y:S02]  /*0d90*/  HADD2.F32 R115, -RZ, R70.H1_H1 ;  /* 0x30000046ff737230 */ /* 0x000fe40000004100 */
[----:B------:R-:W-:Y:S02]  /*0da0*/  HADD2.F32 R80, -RZ, R87.H0_H0 ;  /* 0x20000057ff507230 */ /* 0x000fe40000004100 */
[----:B------:R-:W-:Y:S01]  /*0db0*/  FADD.FTZ R113, R112, R113 ;  /* 0x0000007170717221 */ /* 0x000fe20000010000 */
[----:B------:R-:W-:Y:S02]  /*0dc0*/  HADD2.F32 R85, -RZ, R71.H0_H0 ;  /* 0x20000047ff557230 */ /* 0x000fe40000004100 */
[----:B------:R-:W-:Y:S01]  /*0dd0*/  FADD.FTZ R86, R86, R115 ;  /* 0x0000007356567221 */ /* 0x000fe20000010000 */
[----:B------:R-:W-:Y:S02]  /*0de0*/  HADD2.F32 R112, -RZ, R87.H1_H1 ;  /* 0x30000057ff707230 */ /* 0x000fe40000004100 */
        /* <DEDUP_REMOVED lines=11> */
.L_x_12446:
[----:B------:R-:W1:Y:S01]  /*0ea0*/  LDC.64 R114, c[0x0][0x3a8] ;  /* 0x0000ea00ff727b82 */ /* 0x000e620000000a00 */
[C---:B------:R-:W-:Y:S01]  /*0eb0*/  IADD3 R112, PT, PT, R2.reuse, 0x80, RZ ;  /* 0x0000008002707810 */ /* 0x040fe20007ffe0ff */
[----:B-1----:R-:W-:-:S05]  /*0ec0*/  IMAD.WIDE.U32 R114, R2, 0x20, R114 ;  /* 0x0000002002727825 */ /* 0x002fca00078e0072 */
[----:B------:R1:W-:Y:S04]  /*0ed0*/  STG.E.128 desc[UR6][R114.64], R80 ;  /* 0x0000005072007986 */ /* 0x0003e8000c101d06 */
[----:B------:R1:W-:Y:S02]  /*0ee0*/  STG.E.128 desc[UR6][R114.64+0x10], R84 ;  /* 0x0000105472007986 */ /* 0x0003e4000c101d06 */
.L_x_12443:
[----:B0-234-:R-:W-:Y:S05]  /*0ef0*/  BSYNC.RECONVERGENT B0 ;  /* 0x0000000000007941 */ /* 0x01dfea0003800200 */
.L_x_12442:
        /* <DEDUP_REMOVED lines=19> */
[----:B0----5:R-:W-:Y:S02]  /*1030*/  HADD2.F32 R89, -RZ, R92.H0_H0 ;  /* 0x2000005cff597230 */ /* 0x021fe40000004100 */
[----:B------:R-:W-:Y:S02]  /*1040*/  HADD2.F32 R88, -RZ, R68.H0_H0 ;  /* 0x20000044ff587230 */ /* 0x000fe40000004100 */
[----:B------:R-:W-:Y:S02]  /*1050*/  HADD2.F32 R90, -RZ, R92.H1_H1 ;  /* 0x3000005cff5a7230 */ /* 0x000fe40000004100 */
[--C-:B------:R-:W-:Y:S02]  /*1060*/  HADD2.F32 R91, -RZ, R93.reuse.H0_H0 ;  /* 0x2000005dff5b7230 */ /* 0x100fe40000004100 */
[----:B------:R-:W-:Y:S01]  /*1070*/  FADD.FTZ R89, R88, R89 ;  /* 0x0000005958597221 */ /* 0x000fe20000010000 */
[----:B------:R-:W-:Y:S02]  /*1080*/  HADD2.F32 R92, -RZ, R93.H1_H1 ;  /* 0x3000005dff5c7230 */ /* 0x000fe40000004100 */
[----:B------:R-:W-:-:S02]  /*1090*/  HADD2.F32 R88, -RZ, R69.H0_H0 ;  /* 0x20000045ff587230 */ /* 0x000fc40000004100 */
[----:B------:R-:W-:Y:S02]  /*10a0*/  HADD2.F32 R93, -RZ, R68.H1_H1 ;  /* 0x30000044ff5d7230 */ /* 0x000fe40000004100 */
[----:B------:R-:W-:Y:S02]  /*10b0*/  HADD2.F32 R113, -RZ, R69.H1_H1 ;  /* 0x30000045ff717230 */ /* 0x000fe40000004100 */
[----:B------:R-:W-:Y:S01]  /*10c0*/  FADD.FTZ R91, R88, R91 ;  /* 0x0000005b585b7221 */ /* 0x000fe20000010000 */
[--C-:B------:R-:W-:Y:S02]  /*10d0*/  HADD2.F32 R88, -RZ, R94.reuse.H0_H0 ;  /* 0x2000005eff587230 */ /* 0x100fe40000004100 */
[----:B------:R-:W-:Y:S01]  /*10e0*/  FADD.FTZ R90, R93, R90 ;  /* 0x0000005a5d5a7221 */ /* 0x000fe20000010000 */
[----:B------:R-:W-:Y:S02]  /*10f0*/  HADD2.F32 R94, -RZ, R94.H1_H1 ;  /* 0x3000005eff5e7230 */ /* 0x000fe40000004100 */
[----:B------:R-:W-:Y:S01]  /*1100*/  FADD.FTZ R92, R113, R92 ;  /* 0x0000005c715c7221 */ /* 0x000fe20000010000 */
[----:B------:R-:W-:-:S02]  /*1110*/  HADD2.F32 R93, -RZ, R70.H0_H0 ;  /* 0x20000046ff5d7230 */ /* 0x000fc40000004100 */
[----:B------:R-:W-:Y:S02]  /*1120*/  HADD2.F32 R113, -RZ, R70.H1_H1 ;  /* 0x30000046ff717230 */ /* 0x000fe40000004100 */
[----:B-1----:R-:W-:Y:S02]  /*1130*/  HADD2.F32 R114, -RZ, R71.H1_H1 ;  /* 0x30000047ff727230 */ /* 0x002fe40000004100 */
[----:B------:R-:W-:Y:S01]  /*1140*/  FADD.FTZ R93, R93, R88 ;  /* 0x000000585d5d7221 */ /* 0x000fe20000010000 */
[--C-:B------:R-:W-:Y:S02]  /*1150*/  HADD2.F32 R88, -RZ, R95.reuse.H0_H0 ;  /* 0x2000005fff587230 */ /* 0x100fe40000004100 */
[----:B------:R-:W-:Y:S01]  /*1160*/  FADD.FTZ R94, R113, R94 ;  /* 0x0000005e715e7221 */ /* 0x000fe20000010000 */
[----:B------:R-:W-:Y:S02]  /*1170*/  HADD2.F32 R113, -RZ, R95.H1_H1 ;  /* 0x3000005fff717230 */ /* 0x000fe40000004100 */
[----:B------:R-:W-:-:S03]  /*1180*/  HADD2.F32 R95, -RZ, R71.H0_H0 ;  /* 0x20000047ff5f7230 */ /* 0x000fc60000004100 */
        /* <DEDUP_REMOVED lines=11> */
.L_x_12451:
        /* <DEDUP_REMOVED lines=9> */
[----:B-1----:R-:W-:Y:S02]  /*12d0*/  HADD2.F32 R114, -RZ, R69.H1_H1 ;  /* 0x30000045ff727230 */ /* 0x002fe40000004100 */
        /* <DEDUP_REMOVED lines=8> */
[----:B------:R-:W-:Y:S01]  /*1360*/  FADD.FTZ R93, R113, R94 ;  /* 0x0000005e715d7221 */ /* 0x000fe20000010000 */
[--C-:B------:R-:W-:Y:S02]  /*1370*/  HADD2.F32 R94, -RZ, R95.reuse.H0_H0 ;  /* 0x2000005fff5e7230 */ /* 0x100fe40000004100 */
[----:B------:R-:W-:Y:S02]  /*1380*/  HADD2.F32 R113, -RZ, R95.H1_H1 ;  /* 0x3000005fff717230 */ /* 0x000fe40000004100 */
[----:B------:R-:W-:-:S05]  /*1390*/  HADD2.F32 R95, -RZ, R71.H0_H0 ;  /* 0x20000047ff5f7230 */ /* 0x000fca0000004100 */
[----:B------:R-:W-:Y:S01]  /*13a0*/  FADD.FTZ R94, R95, R94 ;  /* 0x0000005e5f5e7221 */ /* 0x000fe20000010000 */
[----:B------:R-:W-:Y:S01]  /*13b0*/  FADD.FTZ R95, R114, R113 ;  /* 0x00000071725f7221 */ /* 0x000fe20000010000 */
[----:B------:R-:W-:Y:S06]  /*13c0*/  BRA `(.L_x_12452) ;  /* 0x0000000000687947 */ /* 0x000fec0003800000 */
.L_x_12450:
        /* <DEDUP_REMOVED lines=18> */
.L_x_12453:
        /* <DEDUP_REMOVED lines=8> */
.L_x_12452:
[----:B-1----:R-:W0:Y:S02]  /*1570*/  LDC.64 R114, c[0x0][0x3a8] ;  /* 0x0000ea00ff727b82 */ /* 0x002e240000000a00 */
[C---:B0-----:R-:W-:Y:S01]  /*1580*/  IMAD.WIDE.U32 R114, R112.reuse, 0x20, R114 ;  /* 0x0000002070727825 */ /* 0x041fe200078e0072 */
[----:B------:R-:W-:-:S04]  /*1590*/  IADD3 R112, PT, PT, R112, 0x80, RZ ;  /* 0x0000008070707810 */ /* 0x000fc80007ffe0ff */
[----:B------:R0:W-:Y:S04]  /*15a0*/  STG.E.128 desc[UR6][R114.64], R88 ;  /* 0x0000005872007986 */ /* 0x0001e8000c101d06 */
[----:B------:R0:W-:Y:S02]  /*15b0*/  STG.E.128 desc[UR6][R114.64+0x10], R92 ;  /* 0x0000105c72007986 */ /* 0x0001e4000c101d06 */
.L_x_12449:
[----:B------:R-:W-:Y:S05]  /*15c0*/  BSYNC.RECONVERGENT B0 ;  /* 0x0000000000007941 */ /* 0x000fea0003800200 */
.L_x_12448:
        /* <DEDUP_REMOVED lines=19> */
[----:B--2--5:R-:W-:Y:S02]  /*1700*/  HADD2.F32 R97, -RZ, R100.H0_H0 ;  /* 0x20000064ff617230 */ /* 0x024fe40000004100 */
        /* <DEDUP_REMOVED lines=32> */
.L_x_12457:
[----:B--2--5:R-:W-:Y:S02]  /*1910*/  HADD2.F32 R96, -RZ, R100.H0_H0 ;  /* 0x20000064ff607230 */ /* 0x024fe40000004100 */
        /* <DEDUP_REMOVED lines=8> */
[----:B------:R-:W-:Y:S02]  /*19a0*/  HADD2.F32 R114, -RZ, R69.H1_H1 ;  /* 0x30000045ff727230 */ /* 0x000fe40000004100 */
        /* <DEDUP_REMOVED lines=15> */
.L_x_12456:
        /* <DEDUP_REMOVED lines=18> */
.L_x_12459:
        /* <DEDUP_REMOVED lines=8> */
.L_x_12458:
[----:B------:R-:W0:Y:S02]  /*1c40*/  LDC.64 R114, c[0x0][0x3a8] ;  /* 0x0000ea00ff727b82 */ /* 0x000e240000000a00 */
[C---:B0-----:R-:W-:Y:S01]  /*1c50*/  IMAD.WIDE.U32 R114, R112.reuse, 0x20, R114 ;  /* 0x0000002070727825 */ /* 0x041fe200078e0072 */
[----:B------:R-:W-:-:S04]  /*1c60*/  IADD3 R112, PT, PT, R112, 0x80, RZ ;  /* 0x0000008070707810 */ /* 0x000fc80007ffe0ff */
[----:B------:R2:W-:Y:S04]  /*1c70*/  STG.E.128 desc[UR6][R114.64], R96 ;  /* 0x0000006072007986 */ /* 0x0005e8000c101d06 */
[----:B------:R2:W-:Y:S02]  /*1c80*/  STG.E.128 desc[UR6][R114.64+0x10], R100 ;  /* 0x0000106472007986 */ /* 0x0005e4000c101d06 */
.L_x_12455:
[----:B------:R-:W-:Y:S05]  /*1c90*/  BSYNC.RECONVERGENT B0 ;  /* 0x0000000000007941 */ /* 0x000fea0003800200 */
.L_x_12454:
        /* <DEDUP_REMOVED lines=19> */
[----:B---3-5:R-:W-:Y:S02]  /*1dd0*/  HADD2.F32 R105, -RZ, R108.H0_H0 ;  /* 0x2000006cff697230 */ /* 0x028fe40000004100 */
        /* <DEDUP_REMOVED lines=15> */
[----:B-12---:R-:W-:Y:S02]  /*1ed0*/  HADD2.F32 R114, -RZ, R71.H1_H1 ;  /* 0x30000047ff727230 */ /* 0x006fe40000004100 */
        /* <DEDUP_REMOVED lines=16> */
.L_x_12463:
[----:B---3-5:R-:W-:Y:S02]  /*1fe0*/  HADD2.F32 R104, -RZ, R108.H0_H0 ;  /* 0x2000006cff687230 */ /* 0x028fe40000004100 */
        /* <DEDUP_REMOVED lines=8> */
[----:B-12---:R-:W-:Y:S02]  /*2070*/  HADD2.F32 R114, -RZ, R69.H1_H1 ;  /* 0x30000045ff727230 */ /* 0x006fe40000004100 */
        /* <DEDUP_REMOVED lines=15> */
.L_x_12462:
        /* <DEDUP_REMOVED lines=18> */
.L_x_12465:
        /* <DEDUP_REMOVED lines=8> */
.L_x_12464:
[----:B-12---:R-:W0:Y:S02]  /*2310*/  LDC.64 R114, c[0x0][0x3a8] ;  /* 0x0000ea00ff727b82 */ /* 0x006e240000000a00 */
[----:B0-----:R-:W-:-:S05]  /*2320*/  IMAD.WIDE.U32 R112, R112, 0x20, R114 ;  /* 0x0000002070707825 */ /* 0x001fca00078e0072 */
[----:B------:R3:W-:Y:S04]  /*2330*/  STG.E.128 desc[UR6][R112.64], R104 ;  /* 0x0000006870007986 */ /* 0x0007e8000c101d06 */
[----:B------:R3:W-:Y:S02]  /*2340*/  STG.E.128 desc[UR6][R112.64+0x10], R108 ;  /* 0x0000106c70007986 */ /* 0x0007e4000c101d06 */
.L_x_12461:
[----:B------:R-:W-:Y:S05]  /*2350*/  BSYNC.RECONVERGENT B0 ;  /* 0x0000000000007941 */ /* 0x000fea0003800200 */
.L_x_12460:
[----:B---3--:R-:W-:Y:S01]  /*2360*/  FADD.FTZ R112, RZ, R80 ;  /* 0x00000050ff707221 */ /* 0x008fe20000010000 */
        /* <DEDUP_REMOVED lines=126> */
[----:B0-----:R-:W-:-:S03]  /*2b50*/  FADD.FTZ R115, R121, R122 ;  /* 0x0000007a79737221 */ /* 0x001fc60000010000 */
        /* <DEDUP_REMOVED lines=8> */
.L_x_12467:
[----:B------:R-:W-:Y:S05]  /*2be0*/  BSYNC.RECONVERGENT B0 ;  /* 0x0000000000007941 */ /* 0x000fea0003800200 */
.L_x_12466:
        /* <DEDUP_REMOVED lines=13> */
.L_x_12469:
[----:B------:R-:W-:Y:S05]  /*2cc0*/  BSYNC.RECONVERGENT B0 ;  /* 0x0000000000007941 */ /* 0x000fea0003800200 */
.L_x_12468:
        /* <DEDUP_REMOVED lines=9> */
[----:B------:R-:W-:Y:S02]  /*2d60*/  FMUL.FTZ R120, R121, R115 ;  /* 0x0000007379787220 */ /* 0x000fe40000410000 */
[----:B------:R-:W-:Y:S01]  /*2d70*/  SHFL.DOWN PT, R121, R114, 0x1, 0x1f ;  /* 0x08201f0072797f89 */ /* 0x000fe200000e0000 */
[----:B------:R-:W-:Y:S01]  /*2d80*/  FMUL.FTZ R122, R122, R122 ;  /* 0x0000007a7a7a7220 */ /* 0x000fe20000410000 */
[----:B------:R-:W-:Y:S01]  /*2d90*/  FFMA.FTZ R124, R123, R112, R120 ;  /* 0x000000707b7c7223 */ /* 0x000fe20000010078 */
[----:B------:R-:W-:Y:S01]  /*2da0*/  I2FP.F32.S32 R112, R114 ;  /* 0x0000007200707245 */ /* 0x000fe20000201400 */
[----:B------:R-:W0:Y:S01]  /*2db0*/  SHFL.DOWN PT, R120, R113, 0x2, 0x1f ;  /* 0x08401f0071787f89 */ /* 0x000e2200000e0000 */
[----:B------:R-:W-:Y:S02]  /*2dc0*/  FMUL.FTZ R122, R122, R123 ;  /* 0x0000007b7a7a7220 */ /* 0x000fe40000410000 */
[----:B------:R-:W1:Y:S02]  /*2dd0*/  MUFU.RCP R119, R112 ;  /* 0x0000007000777308 */ /* 0x000e640000001000 */
[----:B------:R-:W-:Y:S01]  /*2de0*/  FMUL.FTZ R122, R122, R115 ;  /* 0x000000737a7a7220 */ /* 0x000fe20000410000 */
[----:B-1----:R-:W-:Y:S01]  /*2df0*/  FMUL.FTZ R115, R119, R124 ;  /* 0x0000007c77737220 */ /* 0x002fe20000410000 */
[----:B0-----:R-:W-:-:S04]  /*2e00*/  FADD.FTZ R120, R120, R113 ;  /* 0x0000007178787221 */ /* 0x001fc80000010000 */
[----:B------:R-:W-:Y:S02]  /*2e10*/  FFMA.FTZ R119, R119, R122, R120 ;  /* 0x0000007a77777223 */ /* 0x000fe40000010078 */
        /* <DEDUP_REMOVED lines=8> */
[----:B------:R-:W-:Y:S01]  /*2ea0*/  FMUL.FTZ R123, R123, R121 ;  /* 0x000000797b7b7220 */ /* 0x000fe20000410000 */
[----:B------:R-:W0:Y:S01]  /*2eb0*/  SHFL.DOWN PT, R122, R119, 0x1, 0x1f ;  /* 0x08201f00777a7f89 */ /* 0x000e2200000e0000 */
[----:B------:R-:W1:Y:S01]  /*2ec0*/  MUFU.RCP R120, R120 ;  /* 0x0000007800787308 */ /* 0x000e620000001000 */
[----:B------:R-:W-:Y:S02]  /*2ed0*/  FFMA.FTZ R113, R112, R115, R113 ;  /* 0x0000007370717223 */ /* 0x000fe40000010071 */
[----:B------:R-:W2:Y:S08]  /*2ee0*/  LDC R112, c[0x0][0x448] ;  /* 0x00011200ff707b82 */ /* 0x000eb00000000800 */
[----:B------:R-:W3:Y:S01]  /*2ef0*/  @!P1 LDC.64 R114, c[0x0][0x3c0] ;  /* 0x0000f000ff729b82 */ /* 0x000ee20000000a00 */
[----:B0-----:R-:W-:-:S04]  /*2f00*/  FADD.FTZ R121, R119, R122 ;  /* 0x0000007a77797221 */ /* 0x001fc80000010000 */
[C---:B-1----:R-:W-:Y:S01]  /*2f10*/  FFMA.FTZ R123, R120.reuse, R123, R121 ;  /* 0x0000007b787b7223 */ /* 0x042fe20000010079 */
[----:B------:R-:W-:-:S05]  /*2f20*/  FMUL.FTZ R121, R120, R113 ;  /* 0x0000007178797220 */ /* 0x000fca0000410000 */
[----:B------:R-:W2:Y:S01]  /*2f30*/  SHFL.IDX PT, R123, R123, RZ, 0x1f ;  /* 0x00001fff7b7b7589 */ /* 0x000ea200000e0000 */
[----:B---3--:R-:W-:-:S03]  /*2f40*/  @!P1 IMAD.WIDE R114, R116, 0x4, R114 ;  /* 0x0000000474729825 */ /* 0x008fc600078e0272 */
[----:B------:R-:W0:Y:S01]  /*2f50*/  SHFL.IDX PT, R121, R121, RZ, 0x1f ;  /* 0x00001fff79797589 */ /* 0x000e2200000e0000 */
[----:B--2---:R-:W-:Y:S01]  /*2f60*/  FFMA.FTZ R119, R123, UR13, R112 ;  /* 0x0000000d7b777c23 */ /* 0x004fe20008010070 */
[----:B0-----:R-:W-:Y:S02]  /*2f70*/  FMUL.FTZ R112, R121, R121 ;  /* 0x0000007979707220 */ /* 0x001fe40000410000 */
[----:B------:R0:W-:Y:S03]  /*2f80*/  @!P1 STG.E desc[UR6][R114.64], R121 ;  /* 0x0000007972009986 */ /* 0x0001e6000c101906 */
[----:B------:R-:W-:Y:S02]  /*2f90*/  FSEL R120, R112, RZ, P5 ;  /* 0x000000ff70787208 */ /* 0x000fe40002800000 */
[----:B------:R-:W1:Y:S03]  /*2fa0*/  @!P1 LDC.64 R112, c[0x0][0x3c8] ;  /* 0x0000f200ff709b82 */ /* 0x000e660000000a00 */
[----:B------:R-:W-:Y:S01]  /*2fb0*/  FADD.FTZ R120, R119, R120 ;  /* 0x0000007877787221 */ /* 0x000fe20000010000 */
[----:B------:R-:W-:-:S05]  /*2fc0*/  FSEL R119, R121, RZ, !P5 ;  /* 0x000000ff79777208 */ /* 0x000fca0006800000 */
[----:B------:R-:W2:Y:S01]  /*2fd0*/  MUFU.RSQ R120, R120 ;  /* 0x0000007800787308 */ /* 0x000ea20000001400 */
[----:B-1----:R-:W-:-:S05]  /*2fe0*/  @!P1 IMAD.WIDE R112, R116, 0x4, R112 ;  /* 0x0000000474709825 */ /* 0x002fca00078e0270 */
[----:B--2---:R0:W-:Y:S01]  /*2ff0*/  @!P1 STG.E desc[UR6][R112.64], R120 ;  /* 0x0000007870009986 */ /* 0x0041e2000c101906 */
[----:B------:R-:W-:Y:S05]  /*3000*/  @!P0 BRA `(.L_x_12471) ;  /* 0x0000000000808947 */ /* 0x000fea0003800000 */
[--C-:B0-----:R-:W-:Y:S01]  /*3010*/  FADD.FTZ R113, R80, -R119.reuse ;  /* 0x8000007750717221 */ /* 0x101fe20000010000 */
[--C-:B------:R-:W-:Y:S01]  /*3020*/  FADD.FTZ R115, R81, -R119.reuse ;  /* 0x8000007751737221 */ /* 0x100fe20000010000 */
[--C-:B------:R-:W-:Y:S01]  /*3030*/  FADD.FTZ R121, R84, -R119.reuse ;  /* 0x8000007754797221 */ /* 0x100fe20000010000 */
[--C-:B------:R-:W-:Y:S01]  /*3040*/  FADD.FTZ R123, R85, -R119.reuse ;  /* 0x80000077557b7221 */ /* 0x100fe20000010000 */
[C---:B------:R-:W-:Y:S01]  /*3050*/  FMUL.FTZ R113, R120.reuse, R113 ;  /* 0x0000007178717220 */ /* 0x040fe20000410000 */
[C---:B------:R-:W-:Y:S01]  /*3060*/  FMUL.FTZ R114, R120.reuse, R115 ;  /* 0x0000007378727220 */ /* 0x040fe20000410000 */
[----:B------:R-:W-:Y:S01]  /*3070*/  FADD.FTZ R115, R83, -R119 ;  /* 0x8000007753737221 */ /* 0x000fe20000010000 */
[----:B------:R-:W-:Y:S01]  /*3080*/  FMUL.FTZ R121, R120, R121 ;  /* 0x0000007978797220 */ /* 0x000fe20000410000 */
[----:B-----5:R-:W-:Y:S01]  /*3090*/  FFMA.FTZ R112, R113, R4, R12 ;  /* 0x0000000471707223 */ /* 0x020fe2000001000c */
[----:B------:R-:W-:Y:S01]  /*30a0*/  FFMA.FTZ R113, R114, R5, R13 ;  /* 0x0000000572717223 */ /* 0x000fe2000001000d */
[C---:B------:R-:W-:Y:S01]  /*30b0*/  FMUL.FTZ R114, R120.reuse, R115 ;  /* 0x0000007378727220 */ /* 0x040fe20000410000 */
[----:B------:R-:W-:Y:S01]  /*30c0*/  FMUL.FTZ R122, R120, R123 ;  /* 0x0000007b787a7220 */ /* 0x000fe20000410000 */
[----:B------:R-:W-:Y:S01]  /*30d0*/  FFMA.FTZ R121, R121, R8, R16 ;  /* 0x0000000879797223 */ /* 0x000fe20000010010 */
[--C-:B------:R-:W-:Y:S01]  /*30e0*/  FADD.FTZ R115, R86, -R119.reuse ;  /* 0x8000007756737221 */ /* 0x100fe20000010000 */
[----:B------:R-:W-:Y:S01]  /*30f0*/  F2FP.F16.F32.PACK_AB R112, R113, R112 ;  /* 0x000000707170723e */ /* 0x000fe200000000ff */
[----:B------:R-:W-:Y:S01]  /*3100*/  FADD.FTZ R113, R82, -R119 ;  /* 0x8000007752717221 */ /* 0x000fe20000010000 */
[----:B------:R-:W-:Y:S01]  /*3110*/  FFMA.FTZ R114, R114, R7, R15 ;  /* 0x0000000772727223 */ /* 0x000fe2000001000f */
[----:B------:R-:W-:Y:S01]  /*3120*/  FFMA.FTZ R122, R122, R9, R17 ;  /* 0x000000097a7a7223 */ /* 0x000fe20000010011 */
[C---:B------:R-:W-:Y:S01]  /*3130*/  FMUL.FTZ R115, R120.reuse, R115 ;  /* 0x0000007378737220 */ /* 0x040fe20000410000 */
[----:B------:R-:W-:-:S03]  /*3140*/  FMUL.FTZ R113, R120, R113 ;  /* 0x0000007178717220 */ /* 0x000fc60000410000 */
[----:B------:R-:W-:Y:S01]  /*3150*/  FFMA.FTZ R115, R115, R10, R18 ;  /* 0x0000000a73737223 */ /* 0x000fe20000010012 */
[----:B------:R-:W-:-:S05]  /*3160*/  FFMA.FTZ R113, R113, R6, R14 ;  /* 0x0000000671717223 */ /* 0x000fca000001000e */
[----:B------:R-:W-:Y:S02]  /*3170*/  F2FP.F16.F32.PACK_AB R113, R114, R113 ;  /* 0x000000717271723e */ /* 0x000fe400000000ff */
[----:B------:R-:W-:Y:S01]  /*3180*/  F2FP.F16.F32.PACK_AB R114, R122, R121 ;  /* 0x000000797a72723e */ /* 0x000fe200000000ff */
[----:B------:R-:W-:-:S04]  /*3190*/  FADD.FTZ R121, R87, -R119 ;  /* 0x8000007757797221 */ /* 0x000fc80000010000 */
[----:B------:R-:W-:-:S04]  /*31a0*/  FMUL.FTZ R122, R120, R121 ;  /* 0x00000079787a7220 */ /* 0x000fc80000410000 */
[----:B------:R-:W-:-:S05]  /*31b0*/  FFMA.FTZ R122, R122, R11, R19 ;  /* 0x0000000b7a7a7223 */ /* 0x000fca0000010013 */
[----:B------:R-:W-:Y:S02]  /*31c0*/  F2FP.F16.F32.PACK_AB R115, R122, R115 ;  /* 0x000000737a73723e */ /* 0x000fe400000000ff */
[----:B------:R-:W0:Y:S02]  /*31d0*/  LDC.64 R122, c[0x0][0x428] ;  /* 0x00010a00ff7a7b82 */ /* 0x000e240000000a00 */
[C---:B0-----:R-:W-:Y:S01]  /*31e0*/  IMAD.WIDE.U32 R122, R2.reuse, 0x10, R122 ;  /* 0x00000010027a7825 */ /* 0x041fe200078e007a */
[----:B------:R-:W-:-:S04]  /*31f0*/  IADD3 R2, PT, PT, R2, 0x80, RZ ;  /* 0x0000008002027810 */ /* 0x000fc80007ffe0ff */
[----:B------:R1:W-:Y:S03]  /*3200*/  STG.E.128 desc[UR6][R122.64], R112 ;  /* 0x000000707a007986 */ /* 0x0003e6000c101d06 */
.L_x_12471:
[----:B------:R-:W-:Y:S05]  /*3210*/  BSYNC.RECONVERGENT B0 ;  /* 0x0000000000007941 */ /* 0x000fea0003800200 */
.L_x_12470:
[----:B------:R-:W-:Y:S04]  /*3220*/  BSSY.RECONVERGENT B0, `(.L_x_12472) ;  /* 0x0000022000007945 */ /* 0x000fe80003800200 */
[----:B------:R-:W-:Y:S05]  /*3230*/  @!P2 BRA `(.L_x_12473) ;  /* 0x000000000080a947 */ /* 0x000fea0003800000 */
[--C-:B01----:R-:W-:Y:S01]  /*3240*/  FADD.FTZ R113, R88, -R119.reuse ;  /* 0x8000007758717221 */ /* 0x103fe20000010000 */
        /* <DEDUP_REMOVED lines=31> */
.L_x_12473:
[----:B------:R-:W-:Y:S05]  /*3440*/  BSYNC.RECONVERGENT B0 ;  /* 0x0000000000007941 */ /* 0x000fea0003800200 */
.L_x_12472:
[----:B------:R-:W-:Y:S04]  /*3450*/  BSSY.RECONVERGENT B0, `(.L_x_12474) ;  /* 0x0000022000007945 */ /* 0x000fe80003800200 */
[----:B------:R-:W-:Y:S05]  /*3460*/  @!P3 BRA `(.L_x_12475) ;  /* 0x000000000080b947 */ /* 0x000fea0003800000 */
[--C-:B012---:R-:W-:Y:S01]  /*3470*/  FADD.FTZ R113, R96, -R119.reuse ;  /* 0x8000007760717221 */ /* 0x107fe20000010000 */
        /* <DEDUP_REMOVED lines=31> */
.L_x_12475:
[----:B------:R-:W-:Y:S05]  /*3670*/  BSYNC.RECONVERGENT B0 ;  /* 0x0000000000007941 */ /* 0x000fea0003800200 */
.L_x_12474:
        /* <DEDUP_REMOVED lines=28> */
[----:B------:R-:W0:Y:S01]  /*3840*/  LDC.64 R120, c[0x0][0x428] ;  /* 0x00010a00ff787b82 */ /* 0x000e220000000a00 */
[----:B------:R-:W-:Y:S02]  /*3850*/  F2FP.F16.F32.PACK_AB R114, R122, R125 ;  /* 0x0000007d7a72723e */ /* 0x000fe400000000ff */
[----:B------:R-:W-:Y:S01]  /*3860*/  F2FP.F16.F32.PACK_AB R112, R112, R119 ;  /* 0x000000777070723e */ /* 0x000fe200000000ff */
[----:B0-----:R-:W-:-:S05]  /*3870*/  IMAD.WIDE.U32 R120, R2, 0x10, R120 ;  /* 0x0000001002787825 */ /* 0x001fca00078e0078 */
[----:B------:R4:W-:Y:S02]  /*3880*/  STG.E.128 desc[UR6][R120.64], R112 ;  /* 0x0000007078007986 */ /* 0x0009e4000c101d06 */
.L_x_12477:
[----:B------:R-:W-:Y:S05]  /*3890*/  BSYNC.RECONVERGENT B0 ;  /* 0x0000000000007941 */ /* 0x000fea0003800200 */
.L_x_12476:
[----:B01234-:R-:W0:Y:S01]  /*38a0*/  LDC.64 R112, c[0x0][0x380] ;  /* 0x0000e000ff707b82 */ /* 0x01fe220000000a00 */
[----:B------:R-:W-:Y:S01]  /*38b0*/  UPLOP3.LUT UP1, UPT, UPT, UPT, UP1, 0x40, 0x4 ;  /* 0x000000000004789c */ /* 0x000fe20003f2e810 */
[----:B0-----:R-:W-:-:S04]  /*38c0*/  IADD3 R116, PT, PT, R116, R112, RZ ;  /* 0x0000007074747210 */ /* 0x001fc80007ffe0ff */
[----:B------:R-:W-:-:S13]  /*38d0*/  ISETP.GE.AND P1, PT, R116, R113, PT ;  /* 0x000000717400720c */ /* 0x000fda0003f26270 */
[----:B------:R-:W-:Y:S05]  /*38e0*/  @!P1 BRA `(.L_x_12478) ;  /* 0xffffffcc00a89947 */ /* 0x000fea000383ffff */
[----:B------:R-:W-:Y:S05]  /*38f0*/  EXIT ;  /* 0x000000000000794d */ /* 0x000fea0003800000 */
.L_x_12479:
        /* <DEDUP_REMOVED lines=16> */
.L_x_17998:


//--------------------- .text._ZN10layer_norm31ln_parallel_residual_fwd_kernelINS_13Kernel_traitsIf6__halffS2_fjLj4096ELj1ELj1ELj4ELj16ENS_18Kernel_traits_baseILj4096EfS2_fS2_fjLj128EEEEELb0ELb1ELb1EEEvNS_9FwdParamsE --------------------------
	.section	.text._ZN10layer_norm31ln_parallel_residual_fwd_kernelINS_13Kernel_traitsIf6__halffS2_fjLj4096ELj1ELj1ELj4ELj16ENS_18Kernel_traits_baseILj4096EfS2_fS2_fjLj128EEEEELb0ELb1ELb1EEEvNS_9FwdParamsE,"ax",@progbits
	.align	128
        .global         _ZN10layer_norm31ln_parallel_residual_fwd_kernelINS_13Kernel_traitsIf6__halffS2_fjLj4096ELj1ELj1ELj4ELj16ENS_18Kernel_traits_baseILj4096EfS2_fS2_fjLj128EEEEELb0ELb1ELb1EEEvNS_9FwdParamsE
        .type           _ZN10layer_norm31ln_parallel_residual_fwd_kernelINS_13Kernel_traitsIf6__halffS2_fjLj4096ELj1ELj1ELj4ELj16ENS_18Kernel_traits_baseILj4096EfS2_fS2_fjLj128EEEEELb0ELb1ELb1EEEvNS_9FwdParamsE,@function
        .size           _ZN10layer_norm31ln_parallel_residual_fwd_kernelINS_13Kernel_traitsIf6__halffS2_fjLj4096ELj1ELj1ELj4ELj16ENS_18Kernel_traits_baseILj4096EfS2_fS2_fjLj128EEEEELb0ELb1ELb1EEEvNS_9FwdParamsE,(.L_x_17999 - _ZN10layer_norm31ln_parallel_residual_fwd_kernelINS_13Kernel_traitsIf6__halffS2_fjLj4096ELj1ELj1ELj4ELj16ENS_18Kernel_traits_baseILj4096EfS2_fS2_fjLj128EEEEELb0ELb1ELb1EEEvNS_9FwdParamsE)
        .other          _ZN10layer_norm31ln_parallel_residual_fwd_kernelINS_13Kernel_traitsIf6__halffS2_fjLj4096ELj1ELj1ELj4ELj16ENS_18Kernel_traits_baseILj4096EfS2_fS2_fjLj128EEEEELb0ELb1ELb1EEEvNS_9FwdParamsE,@"STO_CUDA_ENTRY STV_DEFAULT"
_ZN10layer_norm31ln_parallel_residual_fwd_kernelINS_13Kernel_traitsIf6__halffS2_fjLj4096ELj1ELj1ELj4ELj16ENS_18Kernel_traits_baseILj4096EfS2_fS2_fjLj128EEEEELb0ELb1ELb1EEEvNS_9FwdParamsE:
.text._ZN10layer_norm31ln_parallel_residual_fwd_kernelINS_13Kernel_traitsIf6__halffS2_fjLj4096ELj1ELj1ELj4ELj16ENS_18Kernel_traits_baseILj4096EfS2_fS2_fjLj128EEEEELb0ELb1ELb1EEEvNS_9FwdParamsE:
        /* <DEDUP_REMOVED lines=30> */
.L_x_12480:
[----:B------:R-:W2:Y:S02]  /*01e0*/  LDC.64 R4, c[0x0][0x3d0] ;  /* 0x0000f400ff047b82 */ /* 0x000ea40000000a00 */
[----:B--2---:R-:W-:-:S05]  /*01f0*/  IMAD.WIDE.U32 R4, R0, 0x20, R4 ;  /* 0x0000002000047825 */ /* 0x004fca00078e0004 */
        /* <DEDUP_REMOVED lines=24> */
.L_x_12481:
        /* <DEDUP_REMOVED lines=12> */
.L_x_12502:
[----:B0-----:R-:W-:Y:S01]  /*0440*/  ISETP.NE.U32.AND P1, PT, RZ, UR10, PT ;  /* 0x0000000aff007c0c */ /* 0x001fe2000bf25070 */
[----:B--2---:R-:W0:Y:S01]  /*0450*/  LDC.64 R4, c[0x0][0x390] ;  /* 0x0000e400ff047b82 */ /* 0x004e220000000a00 */
        /* <DEDUP_REMOVED lines=8> */
[----:B-----5:R-:W5:Y:S01]  /*04e0*/  LDG.E.128 R24, desc[UR6][R24.64] ;  /* 0x0000000618187981 */ /* 0x020f62000c1e1d00 */
        /* <DEDUP_REMOVED lines=20> */
.L_x_12483:
        /* <DEDUP_REMOVED lines=17> */
.L_x_12482:
        /* <DEDUP_REMOVED lines=28> */
.L_x_12485:
        /* <DEDUP_REMOVED lines=32> */
.L_x_12484:
        /* <DEDUP_REMOVED lines=49> */
.L_x_12487:
        /* <DEDUP_REMOVED lines=25> */
.L_x_12486:
[----:B------:R-:W-:Y:S05]  /*0fa0*/  @!P1 BRA `(.L_x_12489) ;  /* 0x0000000000449947 */ /* 0x000fea0003800000 */
[----:B0----5:R-:W-:Y:S02]  /*0fb0*/  HADD2.F32 R7, -RZ, R16.H0_H0 ;  /* 0x20000010ff077230 */ /* 0x021fe40000004100 */
        /* <DEDUP_REMOVED lines=16> */
.L_x_12489:
        /* <DEDUP_REMOVED lines=8> */
.L_x_12488:
[----:B------:R-:W1:Y:S01]  /*1140*/  @P0 LDC.64 R12, c[0x0][0x398] ;  /* 0x0000e600ff0c0b82 */ /* 0x000e620000000a00 */
[----:B------:R-:W-:Y:S01]  /*1150*/  IADD3 R112, PT, PT, R3, 0x100, RZ ;  /* 0x0000010003707810 */ /* 0x000fe20007ffe0ff */
[----:B0-----:R-:W-:-:S04]  /*1160*/  IMAD.WIDE.U32 R6, R113, 0x20, R116 ;  /* 0x0000002071067825 */ /* 0x001fc800078e0074 */
[C---:B------:R-:W-:Y:S01]  /*1170*/  IMAD.WIDE.U32 R8, R112.reuse, 0x10, R4 ;  /* 0x0000001070087825 */ /* 0x040fe200078e0004 */
[----:B------:R0:W-:Y:S01]  /*1180*/  STG.E.128 desc[UR6][R6.64], R20 ;  /* 0x0000001406007986 */ /* 0x0001e2000c101d06 */
[----:B------:R-:W2:Y:S03]  /*1190*/  @P1 LDC.64 R14, c[0x0][0x3a0] ;  /* 0x0000e800ff0e1b82 */ /* 0x000ea60000000a00 */
[----:B------:R0:W-:Y:S04]  /*11a0*/  STG.E.128 desc[UR6][R6.64+0x10], R16 ;  /* 0x0000101006007986 */ /* 0x0001e8000c101d06 */
        /* <DEDUP_REMOVED lines=8> */
[--C-:B0----5:R-:W-:Y:S02]  /*1230*/  HADD2.F32 R6, -RZ, R8.reuse.H0_H0 ;  /* 0x20000008ff067230 */ /* 0x121fe40000004100 */
        /* <DEDUP_REMOVED lines=32> */
.L_x_12491:
[--C-:B0----5:R-:W-:Y:S02]  /*1440*/  HADD2.F32 R14, -RZ, R9.reuse.H0_H0 ;  /* 0x20000009ff0e7230 */ /* 0x121fe40000004100 */
        /* <DEDUP_REMOVED lines=24> */
.L_x_12490:
[----:B------:R-:W-:Y:S05]  /*15d0*/  @!P1 BRA `(.L_x_12493) ;  /* 0x0000000000449947 */ /* 0x000fea0003800000 */
[--C-:B0----5:R-:W-:Y:S02]  /*15e0*/  HADD2.F32 R7, -RZ, R8.reuse.H0_H0 ;  /* 0x20000008ff077230 */ /* 0x121fe40000004100 */
        /* <DEDUP_REMOVED lines=16> */
.L_x_12493:
        /* <DEDUP_REMOVED lines=8> */
.L_x_12492:
        /* <DEDUP_REMOVED lines=15> */
[----:B-1---5:R-:W-:Y:S02]  /*1860*/  HADD2.F32 R6, -RZ, R108.H1_H1 ;  /* 0x3000006cff067230 */ /* 0x022fe40000004100 */
[----:B------:R-:W-:Y:S02]  /*1870*/  HADD2.F32 R7, -RZ, R40.H1_H1 ;  /* 0x30000028ff077230 */ /* 0x000fe40000004100 */
[----:B------:R-:W-:Y:S02]  /*1880*/  HADD2.F32 R5, -RZ, R108.H0_H0 ;  /* 0x2000006cff057230 */ /* 0x000fe40000004100 */
[----:B------:R-:W-:Y:S02]  /*1890*/  HADD2.F32 R4, -RZ, R40.H0_H0 ;  /* 0x20000028ff047230 */ /* 0x000fe40000004100 */
[----:B------:R-:W-:Y:S01]  /*18a0*/  FADD.FTZ R6, R7, R6 ;  /* 0x0000000607067221 */ /* 0x000fe20000010000 */
[--C-:B------:R-:W-:Y:S02]  /*18b0*/  HADD2.F32 R7, -RZ, R109.reuse.H0_H0 ;  /* 0x2000006dff077230 */ /* 0x100fe40000004100 */
[----:B------:R-:W-:-:S02]  /*18c0*/  HADD2.F32 R108, -RZ, R109.H1_H1 ;  /* 0x3000006dff6c7230 */ /* 0x000fc40000004100 */
[----:B------:R-:W-:Y:S01]  /*18d0*/  FADD.FTZ R5, R4, R5 ;  /* 0x0000000504057221 */ /* 0x000fe20000010000 */
[--C-:B------:R-:W-:Y:S02]  /*18e0*/  HADD2.F32 R109, -RZ, R41.reuse.H1_H1 ;  /* 0x30000029ff6d7230 */ /* 0x100fe40000004100 */
[----:B------:R-:W-:Y:S02]  /*18f0*/  HADD2.F32 R4, -RZ, R41.H0_H0 ;  /* 0x20000029ff047230 */ /* 0x000fe40000004100 */
[----:B------:R-:W-:Y:S02]  /*1900*/  HADD2.F32 R115, -RZ, R42.H1_H1 ;  /* 0x3000002aff737230 */ /* 0x000fe40000004100 */
[----:B------:R-:W-:Y:S01]  /*1910*/  FADD.FTZ R108, R109, R108 ;  /* 0x0000006c6d6c7221 */ /* 0x000fe20000010000 */
[--C-:B------:R-:W-:Y:S02]  /*1920*/  HADD2.F32 R109, -RZ, R110.reuse.H0_H0 ;  /* 0x2000006eff6d7230 */ /* 0x100fe40000004100 */
[----:B------:R-:W-:Y:S01]  /*1930*/  FADD.FTZ R7, R4, R7 ;  /* 0x0000000704077221 */ /* 0x000fe20000010000 */
[----:B------:R-:W-:-:S02]  /*1940*/  HADD2.F32 R110, -RZ, R110.H1_H1 ;  /* 0x3000006eff6e7230 */ /* 0x000fc40000004100 */
[----:B------:R-:W-:Y:S02]  /*1950*/  HADD2.F32 R4, -RZ, R42.H0_H0 ;  /* 0x2000002aff047230 */ /* 0x000fe40000004100 */
[----:B------:R-:W-:Y:S02]  /*1960*/  HADD2.F32 R118, -RZ, R43.H1_H1 ;  /* 0x3000002bff767230 */ /* 0x000fe40000004100 */
[----:B------:R-:W-:Y:S01]  /*1970*/  FADD.FTZ R110, R115, R110 ;  /* 0x0000006e736e7221 */ /* 0x000fe20000010000 */
[--C-:B------:R-:W-:Y:S02]  /*1980*/  HADD2.F32 R115, -RZ, R111.reuse.H1_H1 ;  /* 0x3000006fff737230 */ /* 0x100fe40000004100 */
[----:B------:R-:W-:Y:S01]  /*1990*/  FADD.FTZ R109, R4, R109 ;  /* 0x0000006d046d7221 */ /* 0x000fe20000010000 */
[----:B------:R-:W-:Y:S02]  /*19a0*/  HADD2.F32 R4, -RZ, R111.H0_H0 ;  /* 0x2000006fff047230 */ /* 0x000fe40000004100 */
[----:B------:R-:W-:-:S02]  /*19b0*/  HADD2.F32 R111, -RZ, R43.H0_H0 ;  /* 0x2000002bff6f7230 */ /* 0x000fc40000004100 */
[----:B------:R-:W-:-:S03]  /*19c0*/  FADD.FTZ R118, R118, R115 ;  /* 0x0000007376767221 */ /* 0x000fc60000010000 */
        /* <DEDUP_REMOVED lines=10> */
.L_x_12495:
[----:B-----5:R-:W-:Y:S02]  /*1a70*/  HADD2.F32 R4, -RZ, R108.H0_H0 ;  /* 0x2000006cff047230 */ /* 0x020fe40000004100 */
[----:B------:R-:W-:Y:S02]  /*1a80*/  HADD2.F32 R5, -RZ, R40.H0_H0 ;  /* 0x20000028ff057230 */ /* 0x000fe40000004100 */
[----:B------:R-:W-:Y:S02]  /*1a90*/  HADD2.F32 R108, -RZ, R108.H1_H1 ;  /* 0x3000006cff6c7230 */ /* 0x000fe40000004100 */
[----:B-1----:R-:W-:Y:S02]  /*1aa0*/  HADD2.F32 R7, -RZ, R40.H1_H1 ;  /* 0x30000028ff077230 */ /* 0x002fe40000004100 */
        /* <DEDUP_REMOVED lines=10> */
[----:B------:R-:W-:-:S02]  /*1b50*/  HADD2.F32 R108, -RZ, R110.H0_H0 ;  /* 0x2000006eff6c7230 */ /* 0x000fc40000004100 */
[----:B------:R-:W-:Y:S02]  /*1b60*/  HADD2.F32 R109, -RZ, R42.H0_H0 ;  /* 0x2000002aff6d7230 */ /* 0x000fe40000004100 */
[----:B------:R-:W-:-:S03]  /*1b70*/  HADD2.F32 R110, -RZ, R110.H1_H1 ;  /* 0x3000006eff6e7230 */ /* 0x000fc60000004100 */
[----:B------:R-:W-:Y:S02]  /*1b80*/  FADD.FTZ R108, R109, R108 ;  /* 0x0000006c6d6c7221 */ /* 0x000fe40000010000 */
[----:B------:R-:W-:Y:S01]  /*1b90*/  FADD.FTZ R109, R115, R110 ;  /* 0x0000006e736d7221 */ /* 0x000fe20000010000 */
[--C-:B------:R-:W-:Y:S02]  /*1ba0*/  HADD2.F32 R110, -RZ, R111.reuse.H0_H0 ;  /* 0x2000006fff6e7230 */ /* 0x100fe40000004100 */
[----:B------:R-:W-:Y:S02]  /*1bb0*/  HADD2.F32 R115, -RZ, R111.H1_H1 ;  /* 0x3000006fff737230 */ /* 0x000fe40000004100 */
[----:B------:R-:W-:-:S05]  /*1bc0*/  HADD2.F32 R111, -RZ, R43.H0_H0 ;  /* 0x2000002bff6f7230 */ /* 0x000fca0000004100 */
[----:B------:R-:W-:Y:S01]  /*1bd0*/  FADD.FTZ R110, R111, R110 ;  /* 0x0000006e6f6e7221 */ /* 0x000fe20000010000 */
[----:B------:R-:W-:Y:S01]  /*1be0*/  FADD.FTZ R111, R118, R115 ;  /* 0x00000073766f7221 */ /* 0x000fe20000010000 */
[----:B------:R-:W-:Y:S06]  /*1bf0*/  BRA `(.L_x_12496) ;  /* 0x0000000000687947 */ /* 0x000fec0003800000 */
.L_x_12494:
[----:B------:R-:W-:Y:S05]  /*1c00*/  @!P1 BRA `(.L_x_12497) ;  /* 0x0000000000449947 */ /* 0x000fea0003800000 */
[--C-:B-----5:R-:W-:Y:S02]  /*1c10*/  HADD2.F32 R5, -RZ, R108.reuse.H0_H0 ;  /* 0x2000006cff057230 */ /* 0x120fe40000004100 */
[----:B------:R-:W-:Y:S02]  /*1c20*/  HADD2.F32 R108, -RZ, R108.H1_H1 ;  /* 0x3000006cff6c7230 */ /* 0x000fe40000004100 */
[--C-:B-1----:R-:W-:Y:S02]  /*1c30*/  HADD2.F32 R7, -RZ, R109.reuse.H0_H0 ;  /* 0x2000006dff077230 */ /* 0x102fe40000004100 */
        /* <DEDUP_REMOVED lines=14> */
.L_x_12497:
[--C-:B-----5:R-:W-:Y:S02]  /*1d20*/  HADD2.F32 R4, -RZ, R108.reuse.H0_H0 ;  /* 0x2000006cff047230 */ /* 0x120fe40000004100 */
[----:B------:R-:W-:Y:S02]  /*1d30*/  HADD2.F32 R5, -RZ, R108.H1_H1 ;  /* 0x3000006cff057230 */ /* 0x000fe40000004100 */
[--C-:B-1----:R-:W-:Y:S02]  /*1d40*/  HADD2.F32 R6, -RZ, R109.reuse.H0_H0 ;  /* 0x2000006dff067230 */ /* 0x102fe40000004100 */
[----:B------:R-:W-:Y:S02]  /*1d50*/  HADD2.F32 R7, -RZ, R109.H1_H1 ;  /* 0x3000006dff077230 */ /* 0x000fe40000004100 */
[--C-:B------:R-:W-:Y:S02]  /*1d60*/  HADD2.F32 R108, -RZ, R110.reuse.H0_H0 ;  /* 0x2000006eff6c7230 */ /* 0x100fe40000004100 */
[----:B------:R-:W-:-:S02]  /*1d70*/  HADD2.F32 R109, -RZ, R110.H1_H1 ;  /* 0x3000006eff6d7230 */ /* 0x000fc40000004100 */
[--C-:B------:R-:W-:Y:S02]  /*1d80*/  HADD2.F32 R110, -RZ, R111.reuse.H0_H0 ;  /* 0x2000006fff6e7230 */ /* 0x100fe40000004100 */
[----:B------:R-:W-:-:S07]  /*1d90*/  HADD2.F32 R111, -RZ, R111.H1_H1 ;  /* 0x3000006fff6f7230 */ /* 0x000fce0000004100 */
.L_x_12496:
        /* <DEDUP_REMOVED lines=130> */
.L_x_12499:
[----:B------:R-:W-:Y:S05]  /*25c0*/  BSYNC.RECONVERGENT B0 ;  /* 0x0000000000007941 */ /* 0x000fea0003800200 */
.L_x_12498:
[----:B0-----:R-:W-:Y:S01]  /*25d0*/  LOP3.LUT R115, R0, 0x1f, RZ, 0xc0, !PT ;  /* 0x0000001f00737812 */ /* 0x001fe200078ec0ff */
[----:B------:R-:W-:Y:S01]  /*25e0*/  BAR.SYNC.DEFER_BLOCKING 0x0 ;  /* 0x0000000000007b1d */ /* 0x000fe20000010000 */
[----:B------:R-:W-:Y:S01]  /*25f0*/  HFMA2 R119, -RZ, RZ, 0, 0 ;  /* 0x00000000ff777431 */ /* 0x000fe200000001ff */
[----:B------:R-:W-:Y:S02]  /*2600*/  CS2R R116, SRZ ;  /* 0x0000000000747805 */ /* 0x000fe4000001ff00 */
[----:B------:R-:W-:Y:S02]  /*2610*/  ISETP.GT.U32.AND P1, PT, R115, 0x3, PT ;  /* 0x000000037300780c */ /* 0x000fe40003f24070 */
[----:B------:R-:W-:Y:S11]  /*2620*/  BSSY.RECONVERGENT B0, `(.L_x_12500) ;  /* 0x000000a000007945 */ /* 0x000ff60003800200 */
        /* <DEDUP_REMOVED lines=8> */
[----:B------:R0:W1:Y:S03]  /*26b0*/  LDS.64 R116, [R115+UR4] ;  /* 0x0000000473747984 */ /* 0x0000660008000a00 */
.L_x_12501:
[----:B------:R-:W-:Y:S05]  /*26c0*/  BSYNC.RECONVERGENT B0 ;  /* 0x0000000000007941 */ /* 0x000fea0003800200 */
.L_x_12500:
[----:B01----:R-:W0:Y:S01]  /*26d0*/  SHFL.DOWN PT, R115, R116, 0x2, 0x1f ;  /* 0x08401f0074737f89 */ /* 0x003e2200000e0000 */
[----:B------:R-:W-:Y:S01]  /*26e0*/  I2FP.F32.U32 R121, R119 ;  /* 0x0000007700797245 */ /* 0x000fe20000201000 */
[----:B------:R-:W1:Y:S01]  /*26f0*/  LDC.64 R126, c[0x0][0x428] ;  /* 0x00010a00ff7e7b82 */ /* 0x000e620000000a00 */
[----:B------:R-:W-:Y:S01]  /*2700*/  ISETP.NE.AND P1, PT, R0, RZ, PT ;  /* 0x000000ff0000720c */ /* 0x000fe20003f25270 */
[----:B------:R-:W2:Y:S01]  /*2710*/  SHFL.DOWN PT, R118, R119, 0x2, 0x1f ;  /* 0x08401f0077767f89 */ /* 0x000ea200000e0000 */
[----:B------:R-:W-:Y:S01]  /*2720*/  ISETP.NE.AND P2, PT, RZ, UR14, PT ;  /* 0x0000000eff007c0c */ /* 0x000fe2000bf45270 */
[----:B------:R-:W-:Y:S01]  /*2730*/  UPLOP3.LUT UP1, UPT, UPT, UPT, UP1, 0x40, 0x4 ;  /* 0x000000000004789c */ /* 0x000fe20003f2e810 */
[----:B0-----:R-:W-:-:S04]  /*2740*/  FADD.FTZ R120, -R115, R116 ;  /* 0x0000007473787221 */ /* 0x001fc80000010100 */
[----:B------:R-:W-:Y:S01]  /*2750*/  FMUL.FTZ R120, R120, R120 ;  /* 0x0000007878787220 */ /* 0x000fe20000410000 */
[----:B--2---:R-:W-:Y:S02]  /*2760*/  I2FP.F32.S32 R122, R118 ;  /* 0x00000076007a7245 */ /* 0x004fe40000201400 */
[----:B------:R-:W-:Y:S01]  /*2770*/  IADD3 R125, PT, PT, R118, R119, RZ ;  /* 0x00000077767d7210 */ /* 0x000fe20007ffe0ff */
[----:B------:R-:W-:-:S04]  /*2780*/  FMUL.FTZ R120, R120, R121 ;  /* 0x0000007978787220 */ /* 0x000fc80000410000 */
[-C--:B------:R-:W-:Y:S01]  /*2790*/  FMUL.FTZ R120, R120, R122.reuse ;  /* 0x0000007a78787220 */ /* 0x080fe20000410000 */
[----:B------:R-:W-:Y:S01]  /*27a0*/  FMUL.FTZ R122, R115, R122 ;  /* 0x0000007a737a7220 */ /* 0x000fe20000410000 */
[----:B------:R-:W-:Y:S02]  /*27b0*/  IADD3 R115, PT, PT, R118, R119, RZ ;  /* 0x0000007776737210 */ /* 0x000fe40007ffe0ff */
[----:B------:R-:W-:Y:S01]  /*27c0*/  SHFL.DOWN PT, R118, R125, 0x1, 0x1f ;  /* 0x08201f007d767f89 */ /* 0x000fe200000e0000 */
[----:B------:R-:W-:Y:S01]  /*27d0*/  FFMA.FTZ R121, R121, R116, R122 ;  /* 0x0000007479797223 */ /* 0x000fe2000001007a */
[----:B------:R-:W-:Y:S02]  /*27e0*/  I2FP.F32.S32 R115, R115 ;  /* 0x0000007300737245 */ /* 0x000fe40000201400 */
[----:B------:R-:W0:Y:S02]  /*27f0*/  SHFL.DOWN PT, R122, R117, 0x2, 0x1f ;  /* 0x08401f00757a7f89 */ /* 0x000e2400000e0000 */
[----:B------:R-:W2:Y:S01]  /*2800*/  MUFU.RCP R116, R115 ;  /* 0x0000007300747308 */ /* 0x000ea20000001000 */
[----:B0-----:R-:W-:Y:S01]  /*2810*/  FADD.FTZ R123, R122, R117 ;  /* 0x000000757a7b7221 */ /* 0x001fe20000010000 */
[----:B--2---:R-:W-:-:S03]  /*2820*/  FMUL.FTZ R122, R116, R121 ;  /* 0x00000079747a7220 */ /* 0x004fc60000410000 */
[----:B------:R-:W-:Y:S01]  /*2830*/  FFMA.FTZ R120, R116, R120, R123 ;  /* 0x0000007874787223 */ /* 0x000fe2000001007b */
[-C--:B------:R-:W-:Y:S01]  /*2840*/  I2FP.F32.S32 R116, R118.reuse ;  /* 0x0000007600747245 */ /* 0x080fe20000201400 */
[----:B------:R-:W0:Y:S01]  /*2850*/  SHFL.DOWN PT, R119, R122, 0x1, 0x1f ;  /* 0x08201f007a777f89 */ /* 0x000e2200000e0000 */
[----:B------:R-:W-:-:S04]  /*2860*/  IADD3 R118, PT, PT, R125, R118, RZ ;  /* 0x000000767d767210 */ /* 0x000fc80007ffe0ff */
[----:B------:R-:W-:-:S06]  /*2870*/  I2FP.F32.S32 R118, R118 ;  /* 0x0000007600767245 */ /* 0x000fcc0000201400 */
[----:B------:R-:W2:Y:S01]  /*2880*/  MUFU.RCP R118, R118 ;  /* 0x0000007600767308 */ /* 0x000ea20000001000 */
[----:B0-----:R-:W-:Y:S01]  /*2890*/  FMUL.FTZ R124, R119, R116 ;  /* 0x00000074777c7220 */ /* 0x001fe20000410000 */
[----:B------:R-:W-:Y:S02]  /*28a0*/  FADD.FTZ R121, R122, -R119 ;  /* 0x800000777a797221 */ /* 0x000fe40000010000 */
[----:B------:R-:W0:Y:S01]  /*28b0*/  SHFL.DOWN PT, R119, R120, 0x1, 0x1f ;  /* 0x08201f0078777f89 */ /* 0x000e2200000e0000 */
[----:B------:R-:W-:Y:S01]  /*28c0*/  FFMA.FTZ R117, R115, R122, R124 ;  /* 0x0000007a73757223 */ /* 0x000fe2000001007c */
[----:B------:R-:W-:-:S03]  /*28d0*/  FMUL.FTZ R124, R121, R121 ;  /* 0x00000079797c7220 */ /* 0x000fc60000410000 */
[----:B--2---:R-:W-:Y:S01]  /*28e0*/  FMUL.FTZ R122, R118, R117 ;  /* 0x00000075767a7220 */ /* 0x004fe20000410000 */
[----:B------:R-:W-:-:S04]  /*28f0*/  FMUL.FTZ R115, R115, R124 ;  /* 0x0000007c73737220 */ /* 0x000fc80000410000 */
[----:B------:R-:W-:Y:S01]  /*2900*/  FMUL.FTZ R115, R115, R116 ;  /* 0x0000007473737220 */ /* 0x000fe20000410000 */
[----:B------:R-:W2:Y:S01]  /*2910*/  SHFL.IDX PT, R123, R122, RZ, 0x1f ;  /* 0x00001fff7a7b7589 */ /* 0x000ea200000e0000 */
[----:B------:R-:W3:Y:S01]  /*2920*/  @!P1 LDC.64 R116, c[0x0][0x3c0] ;  /* 0x0000f000ff749b82 */ /* 0x000ee20000000a00 */
[----:B0-----:R-:W-:-:S04]  /*2930*/  FADD.FTZ R119, R120, R119 ;  /* 0x0000007778777221 */ /* 0x001fc80000010000 */
[----:B------:R-:W-:-:S03]  /*2940*/  FFMA.FTZ R121, R118, R115, R119 ;  /* 0x0000007376797223 */ /* 0x000fc60000010077 */
[----:B------:R-:W0:Y:S02]  /*2950*/  LDC R115, c[0x0][0x448] ;  /* 0x00011200ff737b82 */ /* 0x000e240000000800 */
[----:B------:R-:W0:Y:S01]  /*2960*/  SHFL.IDX PT, R120, R121, RZ, 0x1f ;  /* 0x00001fff79787589 */ /* 0x000e2200000e0000 */
[----:B---3--:R-:W-:-:S04]  /*2970*/  @!P1 IMAD.WIDE R118, R2, 0x4, R116 ;  /* 0x0000000402769825 */ /* 0x008fc800078e0274 */
[----:B--2---:R-:W-:Y:S01]  /*2980*/  FMUL.FTZ R116, R123, R123 ;  /* 0x0000007b7b747220 */ /* 0x004fe20000410000 */
[----:B------:R2:W-:Y:S01]  /*2990*/  @!P1 STG.E desc[UR6][R118.64], R123 ;  /* 0x0000007b76009986 */ /* 0x0005e2000c101906 */
[----:B0-----:R-:W-:-:S03]  /*29a0*/  FFMA.FTZ R115, R120, UR9, R115 ;  /* 0x0000000978737c23 */ /* 0x001fc60008010073 */
[----:B------:R-:W-:Y:S02]  /*29b0*/  FSEL R120, R116, RZ, P2 ;  /* 0x000000ff74787208 */ /* 0x000fe40001000000 */
[----:B------:R-:W-:-:S03]  /*29c0*/  FSEL R116, R123, RZ, !P2 ;  /* 0x000000ff7b747208 */ /* 0x000fc60005000000 */
[----:B------:R-:W-:Y:S02]  /*29d0*/  FADD.FTZ R115, R115, R120 ;  /* 0x0000007873737221 */ /* 0x000fe40000010000 */
[C---:B------:R-:W-:Y:S01]  /*29e0*/  FADD.FTZ R24, -R116.reuse, R24 ;  /* 0x0000001874187221 */ /* 0x040fe20000010100 */
[C---:B------:R-:W-:Y:S01]  /*29f0*/  FADD.FTZ R25, -R116.reuse, R25 ;  /* 0x0000001974197221 */ /* 0x040fe20000010100 */
[C---:B------:R-:W-:Y:S01]  /*2a00*/  FADD.FTZ R26, -R116.reuse, R26 ;  /* 0x0000001a741a7221 */ /* 0x040fe20000010100 */
[C---:B------:R-:W-:Y:S01]  /*2a10*/  FADD.FTZ R27, -R116.reuse, R27 ;  /* 0x0000001b741b7221 */ /* 0x040fe20000010100 */
[----:B------:R-:W0:Y:S01]  /*2a20*/  MUFU.RSQ R115, R115 ;  /* 0x0000007300737308 */ /* 0x000e220000001400 */
[C---:B--2---:R-:W-:Y:S01]  /*2a30*/  FADD.FTZ R119, -R116.reuse, R5 ;  /* 0x0000000574777221 */ /* 0x044fe20000010100 */
        /* <DEDUP_REMOVED lines=27> */
[C---:B------:R-:W-:Y:S01]  /*2bf0*/  FMUL.FTZ R5, R115.reuse, R30 ;  /* 0x0000001e73057220 */ /* 0x040fe20000410000 */
[----:B------:R-:W-:Y:S01]  /*2c00*/  F2FP.F16.F32.PACK_AB R7, R8, R7 ;  /* 0x000000070807723e */ /* 0x000fe200000000ff */
[----:B------:R-:W-:Y:S01]  /*2c10*/  FMUL.FTZ R8, R115, R31 ;  /* 0x0000001f73087220 */ /* 0x000fe20000410000 */
[----:B-1----:R-:W-:-:S04]  /*2c20*/  IMAD.WIDE.U32 R24, R3, 0x10, R126 ;  /* 0x0000001003187825 */ /* 0x002fc800078e007e */
[----:B------:R-:W-:Y:S01]  /*2c30*/  FFMA.FTZ R5, R5, R106, R74 ;  /* 0x0000006a05057223 */ /* 0x000fe2000001004a */
        /* <DEDUP_REMOVED lines=8> */
[C---:B------:R-:W-:Y:S01]  /*2cc0*/  FMUL.FTZ R8, R115.reuse, R21 ;  /* 0x0000001573087220 */ /* 0x040fe20000410000 */
[C---:B------:R-:W-:Y:S01]  /*2cd0*/  FADD.FTZ R20, -R116.reuse, R20 ;  /* 0x0000001474147221 */ /* 0x040fe20000010100 */
[C---:B------:R-:W-:Y:S01]  /*2ce0*/  FADD.FTZ R18, -R116.reuse, R15 ;  /* 0x0000000f74127221 */ /* 0x040fe20000010100 */
[C---:B------:R-:W-:Y:S01]  /*2cf0*/  FADD.FTZ R19, -R116.reuse, R11 ;  /* 0x0000000b74137221 */ /* 0x040fe20000010100 */
[C---:B------:R-:W-:Y:S01]  /*2d00*/  FMUL.FTZ R21, R115.reuse, R16 ;  /* 0x0000001073157220 */ /* 0x040fe20000410000 */
[----:B------:R-:W-:Y:S01]  /*2d10*/  FADD.FTZ R15, -R116, R10 ;  /* 0x0000000a740f7221 */ /* 0x000fe20000010100 */
[----:B------:R-:W-:Y:S01]  /*2d20*/  F2FP.F16.F32.PACK_AB R11, R122, R9 ;  /* 0x000000097a0b723e */ /* 0x000fe200000000ff */
[C---:B------:R-:W-:Y:S01]  /*2d30*/  FMUL.FTZ R16, R115.reuse, R17 ;  /* 0x0000001173107220 */ /* 0x040fe20000410000 */
[C---:B------:R-:W-:Y:S01]  /*2d40*/  FMUL.FTZ R9, R115.reuse, R22 ;  /* 0x0000001673097220 */ /* 0x040fe20000410000 */
[C---:B------:R-:W-:Y:S01]  /*2d50*/  FMUL.FTZ R10, R115.reuse, R23 ;  /* 0x00000017730a7220 */ /* 0x040fe20000410000 */
        /* <DEDUP_REMOVED lines=8> */
[C---:B------:R-:W-:Y:S01]  /*2de0*/  FMUL.FTZ R15, R115.reuse, R15 ;  /* 0x0000000f730f7220 */ /* 0x040fe20000410000 */
[----:B------:R-:W-:Y:S01]  /*2df0*/  F2FP.F16.F32.PACK_AB R10, R20, R21 ;  /* 0x00000015140a723e */ /* 0x000fe200000000ff */
[C---:B------:R-:W-:Y:S01]  /*2e00*/  FMUL.FTZ R20, R115.reuse, R19 ;  /* 0x0000001373147220 */ /* 0x040fe20000410000 */
[----:B------:R-:W-:Y:S01]  /*2e10*/  F2FP.F16.F32.PACK_AB R9, R16, R9 ;  /* 0x000000091009723e */ /* 0x000fe200000000ff */
[C---:B------:R-:W-:Y:S01]  /*2e20*/  FADD.FTZ R12, -R116.reuse, R12 ;  /* 0x0000000c740c7221 */ /* 0x040fe20000010100 */
[----:B------:R-:W0:Y:S01]  /*2e30*/  @!P1 LDC.64 R16, c[0x0][0x3c8] ;  /* 0x0000f200ff109b82 */ /* 0x000e220000000a00 */
[C---:B------:R-:W-:Y:S01]  /*2e40*/  FADD.FTZ R13, -R116.reuse, R13 ;  /* 0x0000000d740d7221 */ /* 0x040fe20000010100 */
[----:B------:R-:W-:Y:S01]  /*2e50*/  FADD.FTZ R14, -R116, R14 ;  /* 0x0000000e740e7221 */ /* 0x000fe20000010100 */
[----:B------:R-:W-:Y:S01]  /*2e60*/  FMUL.FTZ R21, R115, R120 ;  /* 0x0000007873157220 */ /* 0x000fe20000410000 */
[----:B------:R-:W-:Y:S01]  /*2e70*/  FFMA.FTZ R15, R15, R86, R54 ;  /* 0x000000560f0f7223 */ /* 0x000fe20000010036 */
[----:B------:R-:W-:Y:S01]  /*2e80*/  FFMA.FTZ R20, R20, R87, R55 ;  /* 0x0000005714147223 */ /* 0x000fe20000010037 */
[----:B------:R-:W-:Y:S01]  /*2e90*/  F2FP.F16.F32.PACK_AB R8, R8, R3 ;  /* 0x000000030808723e */ /* 0x000fe200000000ff */
[C---:B------:R-:W-:Y:S01]  /*2ea0*/  FMUL.FTZ R3, R115.reuse, R12 ;  /* 0x0000000c73037220 */ /* 0x040fe20000410000 */
[C---:B------:R-:W-:Y:S01]  /*2eb0*/  FMUL.FTZ R12, R115.reuse, R13 ;  /* 0x0000000d730c7220 */ /* 0x040fe20000410000 */
[C---:B------:R-:W-:Y:S01]  /*2ec0*/  FMUL.FTZ R13, R115.reuse, R14 ;  /* 0x0000000e730d7220 */ /* 0x040fe20000410000 */
[C---:B------:R-:W-:Y:S01]  /*2ed0*/  FMUL.FTZ R18, R115.reuse, R18 ;  /* 0x0000001273127220 */ /* 0x040fe20000410000 */
[----:B------:R-:W-:Y:S01]  /*2ee0*/  FMUL.FTZ R124, R115, R124 ;  /* 0x0000007c737c7220 */ /* 0x000fe20000410000 */
[----:B------:R-:W-:Y:S01]  /*2ef0*/  FFMA.FTZ R14, R21, R84, R52 ;  /* 0x00000054150e7223 */ /* 0x000fe20000010034 */
[----:B------:R-:W-:Y:S01]  /*2f00*/  F2FP.F16.F32.PACK_AB R15, R20, R15 ;  /* 0x0000000f140f723e */ /* 0x000fe200000000ff */
[----:B------:R-:W-:Y:S01]  /*2f10*/  FFMA.FTZ R3, R3, R88, R56 ;  /* 0x0000005803037223 */ /* 0x000fe20000010038 */
[----:B------:R-:W1:Y:S01]  /*2f20*/  LDC.64 R20, c[0x0][0x380] ;  /* 0x0000e000ff147b82 */ /* 0x000e620000000a00 */
[----:B------:R-:W-:Y:S01]  /*2f30*/  FFMA.FTZ R13, R13, R90, R58 ;  /* 0x0000005a0d0d7223 */ /* 0x000fe2000001003a */
[----:B------:R-:W-:Y:S01]  /*2f40*/  FFMA.FTZ R19, R124, R85, R53 ;  /* 0x000000557c137223 */ /* 0x000fe20000010035 */
[----:B------:R-:W-:Y:S01]  /*2f50*/  FFMA.FTZ R18, R18, R91, R59 ;  /* 0x0000005b12127223 */ /* 0x000fe2000001003b */
[----:B------:R-:W-:Y:S01]  /*2f60*/  FFMA.FTZ R12, R12, R89, R57 ;  /* 0x000000590c0c7223 */ /* 0x000fe20000010039 */
[C---:B------:R-:W-:Y:S01]  /*2f70*/  FADD.FTZ R108, -R116.reuse, R108 ;  /* 0x0000006c746c7221 */ /* 0x040fe20000010100 */
[C---:B------:R-:W-:Y:S01]  /*2f80*/  FADD.FTZ R109, -R116.reuse, R109 ;  /* 0x0000006d746d7221 */ /* 0x040fe20000010100 */
[C---:B------:R-:W-:Y:S01]  /*2f90*/  FADD.FTZ R110, -R116.reuse, R110 ;  /* 0x0000006e746e7221 */ /* 0x040fe20000010100 */
[----:B------:R-:W-:Y:S01]  /*2fa0*/  FADD.FTZ R116, -R116, R111 ;  /* 0x0000006f74747221 */ /* 0x000fe20000010100 */
        /* <DEDUP_REMOVED lines=22> */
[--C-:B------:R-:W-:Y:S01]  /*3110*/  IMAD.WIDE.U32 R26, R113, 0x10, R126.reuse ;  /* 0x00000010711a7825 */ /* 0x100fe200078e007e */
[----:B------:R-:W-:Y:S01]  /*3120*/  F2FP.F16.F32.PACK_AB R17, R30, R121 ;  /* 0x000000791e11723e */ /* 0x000fe200000000ff */
[----:B------:R2:W-:Y:S01]  /*3130*/  @!P1 STG.E desc[UR6][R22.64], R115 ;  /* 0x0000007316009986 */ /* 0x0005e2000c101906 */
[----:B------:R-:W-:Y:S01]  /*3140*/  F2FP.F16.F32.PACK_AB R16, R28, R117 ;  /* 0x000000751c10723e */ /* 0x000fe200000000ff */
        /* <DEDUP_REMOVED lines=10> */
.L_x_12503:
        /* <DEDUP_REMOVED lines=9> */
.L_x_17999:


//--------------------- .text._ZN10layer_norm31ln_parallel_residual_fwd_kernelINS_13Kernel_traitsIf6__halffS2_fjLj4096ELj1ELj1ELj4ELj16ENS_18Kernel_traits_baseILj4096EfS2_fS2_fjLj128EEEEELb1ELb0ELb0EEEvNS_9FwdParamsE --------------------------
	.section	.text._ZN10layer_norm31ln_parallel_residual_fwd_kernelINS_13Kernel_traitsIf6__halffS2_fjLj4096ELj1ELj1ELj4ELj16ENS_18Kernel_traits_baseILj4096EfS2_fS2_fjLj128EEEEELb1ELb0ELb0EEEvNS_9FwdParamsE,"ax",@progbits
	.align	128
        .global         _ZN10layer_norm31ln_parallel_residual_fwd_kernelINS_13Kernel_traitsIf6__halffS2_fjLj4096ELj1ELj1ELj4ELj16ENS_18Kernel_traits_baseILj4096EfS2_fS2_fjLj128EEEEELb1ELb0ELb0EEEvNS_9FwdParamsE
        .type           _ZN10layer_norm31ln_parallel_residual_fwd_kernelINS_13Kernel_traitsIf6__halffS2_fjLj4096ELj1ELj1ELj4ELj16ENS_18Kernel_traits_baseILj4096EfS2_fS2_fjLj128EEEEELb1ELb0ELb0EEEvNS_9FwdParamsE,@function
        .size           _ZN10layer_norm31ln_parallel_residual_fwd_kernelINS_13Kernel_traitsIf6__halffS2_fjLj4096ELj1ELj1ELj4ELj16ENS_18Kernel_traits_baseILj4096EfS2_fS2_fjLj128EEEEELb1ELb0ELb0EEEvNS_9FwdParamsE,(.L_x_18000 - _ZN10layer_norm31ln_parallel_residual_fwd_kernelINS_13Kernel_traitsIf6__halffS2_fjLj4096ELj1ELj1ELj4ELj16ENS_18Kernel_traits_baseILj4096EfS2_fS2_fjLj128EEEEELb1ELb0ELb0EEEvNS_9FwdParamsE)
        .other          _ZN10layer_norm31ln_parallel_residual_fwd_kernelINS_13Kernel_traitsIf6__halffS2_fjLj4096ELj1ELj1ELj4ELj16ENS_18Kernel_traits_baseILj4096EfS2_fS2_fjLj128EEEEELb1ELb0ELb0EEEvNS_9FwdParamsE,@"STO_CUDA_ENTRY STV_DEFAULT"
_ZN10layer_norm31ln_parallel_residual_fwd_kernelINS_13Kernel_traitsIf6__halffS2_fjLj4096ELj1ELj1ELj4ELj16ENS_18Kernel_traits_baseILj4096EfS2_fS2_fjLj128EEEEELb1ELb0ELb0EEEvNS_9FwdParamsE:
.text._ZN10layer_norm31ln_parallel_residual_fwd_kernelINS_13Kernel_traitsIf6__halffS2_fjLj4096ELj1ELj1ELj4ELj16ENS_18Kernel_traits_baseILj4096EfS2_fS2_fjLj128EEEEELb1ELb0ELb0EEEvNS_9FwdParamsE:
        /* <DEDUP_REMOVED lines=155> */
.L_x_12506:
        /* <DEDUP_REMOVED lines=86> */
.L_x_12505:
        /* <DEDUP_REMOVED lines=78> */
.L_x_12508:
        /* <DEDUP_REMOVED lines=85> */
.L_x_12507:
[----:B------:R-:W-:Y:S05]  /*1940*/  BSYNC.RECONVERGENT B0 ;  /* 0x0000000000007941 */ /* 0x000fea0003800200 */
.L_x_12504:
        /* <DEDUP_REMOVED lines=88> */
.L_x_13016:
        /* <DEDUP_REMOVED lines=41> */
.L_x_12514:
        /* <DEDUP_REMOVED lines=13> */
.L_x_12516:
[----:B------:R-:W-:Y:S05]  /*2230*/  BSYNC.RECONVERGENT B2 ;  /* 0x0000000000027941 */ /* 0x000fea0003800200 */
.L_x_12515:
        /* <DEDUP_REMOVED lines=43> */
.L_x_12513:
[----:B------:R-:W-:Y:S05]  /*24f0*/  BSYNC.RECONVERGENT B1 ;  /* 0x0000000000017941 */ /* 0x000fea0003800200 */
.L_x_12512:
[----:B------:R-:W0:Y:S01]  /*2500*/  LDC R172, c[0x0][0x404] ;  /* 0x00010100ffac7b82 */ /* 0x000e220000000800 */
[----:B------:R-:W-:Y:S01]  /*2510*/  I2FP.F32.U32 R141, R140 ;  /* 0x0000008c008d7245 */ /* 0x000fe20000201000 */
[----:B------:R-:W-:Y:S01]  /*2520*/  IMAD.MOV.U32 R140, RZ, RZ, 0x2f800000 ;  /* 0x2f800000ff8c7424 */ /* 0x000fe200078e00ff */
[----:B------:R-:W-:Y:S01]  /*2530*/  ISETP.NE.AND P2, PT, R143, 0x1, PT ;  /* 0x000000018f00780c */ /* 0x000fe20003f45270 */
[----:B------:R-:W-:Y:S01]  /*2540*/  BSSY.RECONVERGENT B1, `(.L_x_12517) ;  /* 0x000004a000017945 */ /* 0x000fe20003800200 */
[----:B------:R-:W-:Y:S01]  /*2550*/  LOP3.LUT R206, R206, 0xffffffef, RZ, 0xc0, !PT ;  /* 0xffffffefcece7812 */ /* 0x000fe200078ec0ff */
[----:B------:R-:W-:Y:S01]  /*2560*/  FFMA.FTZ R141, R141, R140, 1.1641532182693481445e-10 ;  /* 0x2f0000008d8d7423 */ /* 0x000fe2000001008c */
[----:B------:R-:W-:Y:S01]  /*2570*/  IMAD.MOV.U32 R173, RZ, RZ, 0x2 ;  /* 0x00000002ffad7424 */ /* 0x000fe200078e00ff */
[----:B------:R-:W-:-:S03]  /*2580*/  MOV R142, R192 ;  /* 0x000000c0008e7202 */ /* 0x000fc60000000f00 */
[----:B0-----:R-:W-:Y:S01]  /*2590*/  FSETP.LE.FTZ.AND P3, PT, R141, R172, PT ;  /* 0x000000ac8d00720b */ /* 0x001fe20003f73000 */
[----:B-----5:R-:W-:-:S12]  /*25a0*/  HADD2.F32 R141, -RZ, R156.H0_H0 ;  /* 0x2000009cff8d7230 */ /* 0x020fd80000004100 */
        /* <DEDUP_REMOVED lines=10> */
.L_x_12519:
        /* <DEDUP_REMOVED lines=13> */
.L_x_12521:
[----:B------:R-:W-:Y:S05]  /*2720*/  BSYNC.RECONVERGENT B2 ;  /* 0x0000000000027941 */ /* 0x000fea0003800200 */
.L_x_12520:
        /* <DEDUP_REMOVED lines=43> */
.L_x_12518:
[----:B------:R-:W-:Y:S05]  /*29e0*/  BSYNC.RECONVERGENT B1 ;  /* 0x0000000000017941 */ /* 0x000fea0003800200 */
.L_x_12517:
        /* <DEDUP_REMOVED lines=19> */
.L_x_12524:
        /* <DEDUP_REMOVED lines=13> */
.L_x_12526:
[----:B------:R-:W-:Y:S05]  /*2bf0*/  BSYNC.RECONVERGENT B2 ;  /* 0x0000000000027941 */ /* 0x000fea0003800200 */
.L_x_12525:
        /* <DEDUP_REMOVED lines=43> */
.L_x_12523:
[----:B------:R-:W-:Y:S05]  /*2eb0*/  BSYNC.RECONVERGENT B1 ;  /* 0x0000000000017941 */ /* 0x000fea0003800200 */
.L_x_12522:
[----:B------:R-:W-:Y:S01]  /*2ec0*/  I2FP.F32.U32 R143, R142 ;  /* 0x0000008e008f7245 */ /* 0x000fe20000201000 */
[----:B------:R-:W-:Y:S01]  /*2ed0*/  BSSY.RECONVERGENT B1, `(.L_x_12527) ;  /* 0x000004b000017945 */ /* 0x000fe20003800200 */
[----:B------:R-:W-:Y:S01]  /*2ee0*/  ISETP.NE.AND P2, PT, R174, 0x1, PT ;  /* 0x00000001ae00780c */ /* 0x000fe20003f45270 */
[----:B------:R-:W-:Y:S01]  /*2ef0*/  HADD2.F32 R142, -RZ, R157.H0_H0 ;  /* 0x2000009dff8e7230 */ /* 0x000fe20000004100 */
        /* <DEDUP_REMOVED lines=15> */
.L_x_12529:
        /* <DEDUP_REMOVED lines=13> */
.L_x_12531:
[----:B------:R-:W-:Y:S05]  /*30c0*/  BSYNC.RECONVERGENT B2 ;  /* 0x0000000000027941 */ /* 0x000fea0003800200 */
.L_x_12530:
        /* <DEDUP_REMOVED lines=43> */
.L_x_12528:
[----:B------:R-:W-:Y:S05]  /*3380*/  BSYNC.RECONVERGENT B1 ;  /* 0x0000000000017941 */ /* 0x000fea0003800200 */
.L_x_12527:
        /* <DEDUP_REMOVED lines=19> */
.L_x_12534:
        /* <DEDUP_REMOVED lines=13> */
.L_x_12536:
[----:B------:R-:W-:Y:S05]  /*3590*/  BSYNC.RECONVERGENT B2 ;  /* 0x0000000000027941 */ /* 0x000fea0003800200 */
.L_x_12535:
        /* <DEDUP_REMOVED lines=43> */
.L_x_12533:
[----:B------:R-:W-:Y:S05]  /*3850*/  BSYNC.RECONVERGENT B1 ;  /* 0x0000000000017941 */ /* 0x000fea0003800200 */
.L_x_12532:
[----:B------:R-:W-:Y:S01]  /*3860*/  ISETP.NE.AND P3, PT, R174, 0x1, PT ;  /* 0x00000001ae00780c */ /* 0x000fe20003f65270 */
[----:B------:R-:W-:Y:S01]  /*3870*/  BSSY.RECONVERGENT B1, `(.L_x_12537) ;  /* 0x0000049000017945 */ /* 0x000fe20003800200 */
[----:B------:R-:W-:Y:S01]  /*3880*/  I2FP.F32.U32 R143, R143 ;  /* 0x0000008f008f7245 */ /* 0x000fe20000201000 */
[----:B------:R-:W-:-:S04]  /*3890*/  IMAD.MOV.U32 R175, RZ, RZ, 0x2 ;  /* 0x00000002ffaf7424 */ /* 0x000fc800078e00ff */
[----:B------:R-:W-:Y:S01]  /*38a0*/  FFMA.FTZ R173, R143, R140, 1.1641532182693481445e-10 ;  /* 0x2f0000008fad7423 */ /* 0x000fe2000001008c */
[----:B------:R-:W-:-:S04]  /*38b0*/  HADD2.F32 R143, -RZ, R158.H0_H0 ;  /* 0x2000009eff8f7230 */ /* 0x000fc80000004100 */
[----:B------:R-:W-:Y:S02]  /*38c0*/  FSETP.LE.FTZ.AND P2, PT, R173, R172, PT ;  /* 0x000000acad00720b */ /* 0x000fe40003f53000 */
[----:B------:R-:W-:Y:S01]  /*38d0*/  MOV R173, R192 ;  /* 0x000000c000ad7202 */ /* 0x000fe20000000f00 */
        /* <DEDUP_REMOVED lines=9> */
.L_x_12539:
        /* <DEDUP_REMOVED lines=13> */
.L_x_12541:
[----:B------:R-:W-:Y:S05]  /*3a40*/  BSYNC.RECONVERGENT B2 ;  /* 0x0000000000027941 */ /* 0x000fea0003800200 */
.L_x_12540:
        /* <DEDUP_REMOVED lines=43> */
.L_x_12538:
[----:B------:R-:W-:Y:S05]  /*3d00*/  BSYNC.RECONVERGENT B1 ;  /* 0x0000000000017941 */ /* 0x000fea0003800200 */
.L_x_12537:
        /* <DEDUP_REMOVED lines=17> */
.L_x_12544:
        /* <DEDUP_REMOVED lines=13> */
.L_x_12546:
[----:B------:R-:W-:Y:S05]  /*3ef0*/  BSYNC.RECONVERGENT B2 ;  /* 0x0000000000027941 */ /* 0x000fea0003800200 */
.L_x_12545:
        /* <DEDUP_REMOVED lines=43> */
.L_x_12543:
[----:B------:R-:W-:Y:S05]  /*41b0*/  BSYNC.RECONVERGENT B1 ;  /* 0x0000000000017941 */ /* 0x000fea0003800200 */
.L_x_12542:
        /* <DEDUP_REMOVED lines=17> */
.L_x_12549:
        /* <DEDUP_REMOVED lines=13> */
.L_x_12551:
[----:B------:R-:W-:Y:S05]  /*43a0*/  BSYNC.RECONVERGENT B2 ;  /* 0x0000000000027941 */ /* 0x000fea0003800200 */
.L_x_12550:
        /* <DEDUP_REMOVED lines=43> */
.L_x_12548:
[----:B------:R-:W-:Y:S05]  /*4660*/  BSYNC.RECONVERGENT B1 ;  /* 0x0000000000017941 */ /* 0x000fea0003800200 */
.L_x_12547:
        /* <DEDUP_REMOVED lines=38> */
.L_x_12511:
        /* <DEDUP_REMOVED lines=16> */
.L_x_12555:
        /* <DEDUP_REMOVED lines=13> */
.L_x_12557:
[----:B------:R-:W-:Y:S05]  /*4aa0*/  BSYNC.RECONVERGENT B2 ;  /* 0x0000000000027941 */ /* 0x000fea0003800200 */
.L_x_12556:
        /* <DEDUP_REMOVED lines=43> */
.L_x_12554:
[----:B------:R-:W-:Y:S05]  /*4d60*/  BSYNC.RECONVERGENT B1 ;  /* 0x0000000000017941 */ /* 0x000fea0003800200 */
.L_x_12553:
        /* <DEDUP_REMOVED lines=23> */
.L_x_12560:
        /* <DEDUP_REMOVED lines=13> */
.L_x_12562:
[----:B------:R-:W-:Y:S05]  /*4fb0*/  BSYNC.RECONVERGENT B2 ;  /* 0x0000000000027941 */ /* 0x000fea0003800200 */
.L_x_12561:
        /* <DEDUP_REMOVED lines=43> */
.L_x_12559:
[----:B------:R-:W-:Y:S05]  /*5270*/  BSYNC.RECONVERGENT B1 ;  /* 0x0000000000017941 */ /* 0x000fea0003800200 */
.L_x_12558:
[----:B------:R-:W-:Y:S01]  /*5280*/  I2FP.F32.U32 R141, R141 ;  /* 0x0000008d008d7245 */ /* 0x000fe20000201000 */
[----:B------:R-:W-:Y:S01]  /*5290*/  HADD2.F32 R142, -RZ, R184.H0_H0 ;  /* 0x200000b8ff8e7230 */ /* 0x000fe20000004100 */
        /* <DEDUP_REMOVED lines=21> */
.L_x_12565:
        /* <DEDUP_REMOVED lines=13> */
.L_x_12567:
[----:B------:R-:W-:Y:S05]  /*54c0*/  BSYNC.RECONVERGENT B2 ;  /* 0x0000000000027941 */ /* 0x000fea0003800200 */
.L_x_12566:
        /* <DEDUP_REMOVED lines=43> */
.L_x_12564:
[----:B------:R-:W-:Y:S05]  /*5780*/  BSYNC.RECONVERGENT B1 ;  /* 0x0000000000017941 */ /* 0x000fea0003800200 */
.L_x_12563:
[----:B------:R-:W-:Y:S01]  /*5790*/  I2FP.F32.U32 R141, R141 ;  /* 0x0000008d008d7245 */ /* 0x000fe20000201000 */
[----:B------:R-:W-:Y:S01]  /*57a0*/  HADD2.F32 R156, -RZ, R156.H1_H1 ;  /* 0x3000009cff9c7230 */ /* 0x000fe20000004100 */
[----:B------:R-:W-:Y:S01]  /*57b0*/  ISETP.NE.AND P2, PT, R175, 0x1, PT ;  /* 0x00000001af00780c */ /* 0x000fe20003f45270 */
[----:B------:R-:W-:Y:S01]  /*57c0*/  BSSY.RECONVERGENT B1, `(.L_x_12568) ;  /* 0x000004a000017945 */ /* 0x000fe20003800200 */
[----:B------:R-:W-:Y:S01]  /*57d0*/  LOP3.LUT R206, R206, 0xfffffff7, RZ, 0xc0, !PT ;  /* 0xfffffff7cece7812 */ /* 0x000fe200078ec0ff */
[----:B------:R-:W-:Y:S01]  /*57e0*/  FFMA.FTZ R141, R141, R174, 1.1641532182693481445e-10 ;  /* 0x2f0000008d8d7423 */ /* 0x000fe200000100ae */
[----:B------:R-:W-:Y:S02]  /*57f0*/  IMAD.MOV.U32 R176, RZ, RZ, 0x2 ;  /* 0x00000002ffb07424 */ /* 0x000fe400078e00ff */
        /* <DEDUP_REMOVED lines=13> */
.L_x_12570:
        /* <DEDUP_REMOVED lines=13> */
.L_x_12572:
[----:B------:R-:W-:Y:S05]  /*59a0*/  BSYNC.RECONVERGENT B2 ;  /* 0x0000000000027941 */ /* 0x000fea0003800200 */
.L_x_12571:
        /* <DEDUP_REMOVED lines=43> */
.L_x_12569:
[----:B------:R-:W-:Y:S05]  /*5c60*/  BSYNC.RECONVERGENT B1 ;  /* 0x0000000000017941 */ /* 0x000fea0003800200 */
.L_x_12568:
[----:B------:R-:W-:Y:S01]  /*5c70*/  I2FP.F32.U32 R143, R142 ;  /* 0x0000008e008f7245 */ /* 0x000fe20000201000 */
[----:B------:R-:W-:Y:S01]  /*5c80*/  HADD2.F32 R142, -RZ, R184.H1_H1 ;  /* 0x300000b8ff8e7230 */ /* 0x000fe20000004100 */
        /* <DEDUP_REMOVED lines=21> */
.L_x_12575:
        /* <DEDUP_REMOVED lines=13> */
.L_x_12577:
[----:B------:R-:W-:Y:S05]  /*5eb0*/  BSYNC.RECONVERGENT B2 ;  /* 0x0000000000027941 */ /* 0x000fea0003800200 */
.L_x_12576:
        /* <DEDUP_REMOVED lines=43> */
.L_x_12574:
[----:B------:R-:W-:Y:S05]  /*6170*/  BSYNC.RECONVERGENT B1 ;  /* 0x0000000000017941 */ /* 0x000fea0003800200 */
.L_x_12573:
[----:B------:R-:W-:Y:S01]  /*6180*/  I2FP.F32.U32 R143, R142 ;  /* 0x0000008e008f7245 */ /* 0x000fe20000201000 */
[----:B------:R-:W-:Y:S01]  /*6190*/  HADD2.F32 R142, -RZ, R157.H0_H0 ;  /* 0x2000009dff8e7230 */ /* 0x000fe20000004100 */
[----:B------:R-:W-:Y:S01]  /*61a0*/  ISETP.NE.AND P2, PT, R156, 0x1, PT ;  /* 0x000000019c00780c */ /* 0x000fe20003f45270 */
[----:B------:R-:W-:Y:S01]  /*61b0*/  BSSY.RECONVERGENT B1, `(.L_x_12578) ;  /* 0x000004a000017945 */ /* 0x000fe20003800200 */
[----:B------:R-:W-:Y:S01]  /*61c0*/  LOP3.LUT R206, R206, 0xfffffffb, RZ, 0xc0, !PT ;  /* 0xfffffffbcece7812 */ /* 0x000fe200078ec0ff */
[----:B------:R-:W-:Y:S01]  /*61d0*/  FFMA.FTZ R143, R143, R174, 1.1641532182693481445e-10 ;  /* 0x2f0000008f8f7423 */ /* 0x000fe200000100ae */
[----:B------:R-:W-:Y:S02]  /*61e0*/  IMAD.MOV.U32 R175, RZ, RZ, 0x2 ;  /* 0x00000002ffaf7424 */ /* 0x000fe400078e00ff */
[----:B------:R-:W-:Y:S02]  /*61f0*/  FMUL.FTZ R142, R173, R142 ;  /* 0x0000008ead8e7220 */ /* 0x000fe40000410000 */
[----:B------:R-:W-:-:S02]  /*6200*/  FSETP.LE.FTZ.AND P4, PT, R143, R172, PT ;  /* 0x000000ac8f00720b */ /* 0x000fc40003f93000 */
        /* <DEDUP_REMOVED lines=11> */
.L_x_12580:
        /* <DEDUP_REMOVED lines=13> */
.L_x_12582:
[----:B------:R-:W-:Y:S05]  /*6390*/  BSYNC.RECONVERGENT B2 ;  /* 0x0000000000027941 */ /* 0x000fea0003800200 */
.L_x_12581:
        /* <DEDUP_REMOVED lines=43> */
.L_x_12579:
[----:B------:R-:W-:Y:S05]  /*6650*/  BSYNC.RECONVERGENT B1 ;  /* 0x0000000000017941 */ /* 0x000fea0003800200 */
.L_x_12578:
        /* <DEDUP_REMOVED lines=23> */
.L_x_12585:
        /* <DEDUP_REMOVED lines=13> */
.L_x_12587:
[----:B------:R-:W-:Y:S05]  /*68a0*/  BSYNC.RECONVERGENT B2 ;  /* 0x0000000000027941 */ /* 0x000fea0003800200 */
.L_x_12586:
        /* <DEDUP_REMOVED lines=43> */
.L_x_12584:
[----:B------:R-:W-:Y:S05]  /*6b60*/  BSYNC.RECONVERGENT B1 ;  /* 0x0000000000017941 */ /* 0x000fea0003800200 */
.L_x_12583:
        /* <DEDUP_REMOVED lines=20> */
.L_x_12590:
        /* <DEDUP_REMOVED lines=13> */
.L_x_12592:
[----:B------:R-:W-:Y:S05]  /*6d80*/  BSYNC.RECONVERGENT B2 ;  /* 0x0000000000027941 */ /* 0x000fea0003800200 */
.L_x_12591:
        /* <DEDUP_REMOVED lines=43> */
.L_x_12589:
[----:B------:R-:W-:Y:S05]  /*7040*/  BSYNC.RECONVERGENT B1 ;  /* 0x0000000000017941 */ /* 0x000fea0003800200 */
.L_x_12588:
        /* <DEDUP_REMOVED lines=23> */
.L_x_12595:
        /* <DEDUP_REMOVED lines=13> */
.L_x_12597:
[----:B------:R-:W-:Y:S05]  /*7290*/  BSYNC.RECONVERGENT B2 ;  /* 0x0000000000027941 */ /* 0x000fea0003800200 */
.L_x_12596:
        /* <DEDUP_REMOVED lines=43> */
.L_x_12594:
[----:B------:R-:W-:Y:S05]  /*7550*/  BSYNC.RECONVERGENT B1 ;  /* 0x0000000000017941 */ /* 0x000fea0003800200 */
.L_x_12593:
[----:B------:R-:W-:Y:S01]  /*7560*/  ISETP.NE.AND P3, PT, R176, 0x1, PT ;  /* 0x00000001b000780c */ /* 0x000fe20003f65270 */
[----:B------:R-:W-:Y:S01]  /*7570*/  BSSY.RECONVERGENT B1, `(.L_x_12598) ;  /* 0x000004a000017945 */ /* 0x000fe20003800200 */
[----:B------:R-:W-:Y:S01]  /*7580*/  I2FP.F32.U32 R157, R156 ;  /* 0x0000009c009d7245 */ /* 0x000fe20000201000 */
[----:B------:R-:W-:Y:S02]  /*7590*/  HADD2.F32 R156, -RZ, R158.H0_H0 ;  /* 0x2000009eff9c7230 */ /* 0x000fe40000004100 */
[----:B------:R-:W-:Y:S02]  /*75a0*/  IMAD.MOV.U32 R175, RZ, RZ, 0x2 ;  /* 0x00000002ffaf7424 */ /* 0x000fe400078e00ff */
        /* <DEDUP_REMOVED lines=13> */
.L_x_12600:
        /* <DEDUP_REMOVED lines=13> */
.L_x_12602:
[----:B------:R-:W-:Y:S05]  /*7750*/  BSYNC.RECONVERGENT B2 ;  /* 0x0000000000027941 */ /* 0x000fea0003800200 */
.L_x_12601:
        /* <DEDUP_REMOVED lines=43> */
.L_x_12599:
[----:B------:R-:W-:Y:S05]  /*7a10*/  BSYNC.RECONVERGENT B1 ;  /* 0x0000000000017941 */ /* 0x000fea0003800200 */
.L_x_12598:
        /* <DEDUP_REMOVED lines=23> */
.L_x_12605:
        /* <DEDUP_REMOVED lines=13> */
.L_x_12607:
[----:B------:R-:W-:Y:S05]  /*7c60*/  BSYNC.RECONVERGENT B2 ;  /* 0x0000000000027941 */ /* 0x000fea0003800200 */
.L_x_12606:
        /* <DEDUP_REMOVED lines=43> */
.L_x_12604:
[----:B------:R-:W-:Y:S05]  /*7f20*/  BSYNC.RECONVERGENT B1 ;  /* 0x0000000000017941 */ /* 0x000fea0003800200 */
.L_x_12603:
[----:B------:R-:W-:Y:S01]  /*7f30*/  ISETP.NE.AND P4, PT, R177, 0x1, PT ;  /* 0x00000001b100780c */ /* 0x000fe20003f85270 */
[----:B------:R-:W-:Y:S01]  /*7f40*/  HADD2.F32 R176, -RZ, R158.H1_H1 ;  /* 0x3000009effb07230 */ /* 0x000fe20000004100 */
        /* <DEDUP_REMOVED lines=16> */
.L_x_12610:
        /* <DEDUP_REMOVED lines=13> */
.L_x_12612:
[----:B------:R-:W-:Y:S05]  /*8120*/  BSYNC.RECONVERGENT B2 ;  /* 0x0000000000027941 */ /* 0x000fea0003800200 */
.L_x_12611:
        /* <DEDUP_REMOVED lines=43> */
.L_x_12609:
[----:B------:R-:W-:Y:S05]  /*83e0*/  BSYNC.RECONVERGENT B1 ;  /* 0x0000000000017941 */ /* 0x000fea0003800200 */
.L_x_12608:
        /* <DEDUP_REMOVED lines=23> */
.L_x_12615:
        /* <DEDUP_REMOVED lines=13> */
.L_x_12617:
[----:B------:R-:W-:Y:S05]  /*8630*/  BSYNC.RECONVERGENT B2 ;  /* 0x0000000000027941 */ /* 0x000fea0003800200 */
.L_x_12616:
        /* <DEDUP_REMOVED lines=43> */
.L_x_12614:
[----:B------:R-:W-:Y:S05]  /*88f0*/  BSYNC.RECONVERGENT B1 ;  /* 0x0000000000017941 */ /* 0x000fea0003800200 */
.L_x_12613:
        /* <DEDUP_REMOVED lines=18> */
.L_x_12620:
        /* <DEDUP_REMOVED lines=13> */
.L_x_12622:
[----:B------:R-:W-:Y:S05]  /*8af0*/  BSYNC.RECONVERGENT B2 ;  /* 0x0000000000027941 */ /* 0x000fea0003800200 */
.L_x_12621:
        /* <DEDUP_REMOVED lines=43> */
.L_x_12619:
[----:B------:R-:W-:Y:S05]  /*8db0*/  BSYNC.RECONVERGENT B1 ;  /* 0x0000000000017941 */ /* 0x000fea0003800200 */
.L_x_12618:
        /* <DEDUP_REMOVED lines=23> */
.L_x_12625:
        /* <DEDUP_REMOVED lines=13> */
.L_x_12627:
[----:B------:R-:W-:Y:S05]  /*9000*/  BSYNC.RECONVERGENT B2 ;  /* 0x0000000000027941 */ /* 0x000fea0003800200 */
.L_x_12626:
        /* <DEDUP_REMOVED lines=43> */
.L_x_12624:
[----:B------:R-:W-:Y:S05]  /*92c0*/  BSYNC.RECONVERGENT B1 ;  /* 0x0000000000017941 */ /* 0x000fea0003800200 */
.L_x_12623:
        /* <DEDUP_REMOVED lines=18> */
.L_x_12630:
        /* <DEDUP_REMOVED lines=15> */
.L_x_12632:
[----:B------:R-:W-:Y:S05]  /*94e0*/  BSYNC.RECONVERGENT B2 ;  /* 0x0000000000027941 */ /* 0x000fea0003800200 */
.L_x_12631:
        /* <DEDUP_REMOVED lines=43> */
.L_x_12629:
[----:B------:R-:W-:Y:S05]  /*97a0*/  BSYNC.RECONVERGENT B1 ;  /* 0x0000000000017941 */ /* 0x000fea0003800200 */
.L_x_12628:
        /* <DEDUP_REMOVED lines=10> */
.L_x_12552:
        /* <DEDUP_REMOVED lines=44> */
.L_x_12633:
[----:B------:R-:W-:Y:S02]  /*9b10*/  IMAD.MOV.U32 R204, RZ, RZ, R0 ;  /* 0x000000ffffcc7224 */ /* 0x000fe400078e0000 */
[----:B------:R-:W-:-:S07]  /*9b20*/  VIADD R0, R203, 0x80 ;  /* 0x00000080cb007836 */ /* 0x000fce0000000000 */
.L_x_12510:
[----:B0-----:R-:W-:Y:S05]  /*9b30*/  BSYNC.RECONVERGENT B0 ;  /* 0x0000000000007941 */ /* 0x001fea0003800200 */
.L_x_12509:
        /* <DEDUP_REMOVED lines=22> */
[----:B0-----:R-:W-:Y:S02]  /*9ca0*/  HFMA2 R147, -RZ, RZ, 0, 1.1920928955078125e-07 ;  /* 0x00000002ff937431 */ /* 0x001fe400000001ff */
[----:B------:R-:W-:Y:S02]  /*9cb0*/  IMAD.MOV.U32 R144, RZ, RZ, R192 ;  /* 0x000000ffff907224 */ /* 0x000fe400078e00c0 */
[----:B-1----:R-:W-:-:S07]  /*9cc0*/  IMAD.MOV.U32 R172, RZ, RZ, R204 ;  /* 0x000000ffffac7224 */ /* 0x002fce00078e00cc */
        /* <DEDUP_REMOVED lines=11> */
.L_x_12639:
        /* <DEDUP_REMOVED lines=13> */
.L_x_12641:
[----:B------:R-:W-:Y:S05]  /*9e50*/  BSYNC.RECONVERGENT B2 ;  /* 0x0000000000027941 */ /* 0x000fea0003800200 */
.L_x_12640:
        /* <DEDUP_REMOVED lines=42> */
.L_x_12638:
[----:B------:R-:W-:Y:S05]  /*a100*/  BSYNC.RECONVERGENT B1 ;  /* 0x0000000000017941 */ /* 0x000fea0003800200 */
.L_x_12637:
        /* <DEDUP_REMOVED lines=23> */
.L_x_12644:
        /* <DEDUP_REMOVED lines=13> */
.L_x_12646:
[----:B------:R-:W-:Y:S05]  /*a350*/  BSYNC.RECONVERGENT B2 ;  /* 0x0000000000027941 */ /* 0x000fea0003800200 */
.L_x_12645:
        /* <DEDUP_REMOVED lines=43> */
.L_x_12643:
[----:B------:R-:W-:Y:S05]  /*a610*/  BSYNC.RECONVERGENT B1 ;  /* 0x0000000000017941 */ /* 0x000fea0003800200 */
.L_x_12642:
[----:B------:R-:W-:Y:S01]  /*a620*/  I2FP.F32.U32 R146, R146 ;  /* 0x0000009200927245 */ /* 0x000fe20000201000 */
[----:B------:R-:W-:Y:S01]  /*a630*/  HADD2.F32 R145, -RZ, R184.H0_H0 ;  /* 0x200000b8ff917230 */ /* 0x000fe20000004100 */
[----:B------:R-:W-:Y:S01]  /*a640*/  ISETP.NE.AND P3, PT, R176, 0x1, PT ;  /* 0x00000001b000780c */ /* 0x000fe20003f65270 */
[----:B------:R-:W-:Y:S02]  /*a650*/  BSSY.RECONVERGENT B1, `(.L_x_12647) ;  /* 0x000004d000017945 */ /* 0x000fe40003800200 */
[----:B------:R-:W-:Y:S01]  /*a660*/  FFMA.FTZ R146, R146, R173, 1.1641532182693481445e-10 ;  /* 0x2f00000092927423 */ /* 0x000fe200000100ad */
[----:B------:R-:W-:Y:S01]  /*a670*/  FMUL.FTZ R147, R145, R174 ;  /* 0x000000ae91937220 */ /* 0x000fe20000410000 */
[----:B------:R-:W-:-:S03]  /*a680*/  FSEL R145, R144, RZ, P4 ;  /* 0x000000ff90917208 */ /* 0x000fc60002000000 */
        /* <DEDUP_REMOVED lines=16> */
.L_x_12649:
        /* <DEDUP_REMOVED lines=13> */
.L_x_12651:
[----:B------:R-:W-:Y:S05]  /*a860*/  BSYNC.RECONVERGENT B2 ;  /* 0x0000000000027941 */ /* 0x000fea0003800200 */
.L_x_12650:
        /* <DEDUP_REMOVED lines=43> */
.L_x_12648:
[----:B------:R-:W-:Y:S05]  /*ab20*/  BSYNC.RECONVERGENT B1 ;  /* 0x0000000000017941 */ /* 0x000fea0003800200 */
.L_x_12647:
[----:B------:R-:W-:Y:S01]  /*ab30*/  I2FP.F32.U32 R146, R145 ;  /* 0x0000009100927245 */ /* 0x000fe20000201000 */
[----:B------:R-:W-:Y:S01]  /*ab40*/  HADD2.F32 R145, -RZ, R160.H1_H1 ;  /* 0x300000a0ff917230 */ /* 0x000fe20000004100 */
[----:B------:R-:W-:Y:S01]  /*ab50*/  ISETP.NE.AND P2, PT, R147, 0x1, PT ;  /* 0x000000019300780c */ /* 0x000fe20003f45270 */
[----:B------:R-:W-:Y:S01]  /*ab60*/  BSSY.RECONVERGENT B1, `(.L_x_12652) ;  /* 0x000004a000017945 */ /* 0x000fe20003800200 */
[----:B------:R-:W-:Y:S01]  /*ab70*/  LOP3.LUT R206, R206, 0xfffffff7, RZ, 0xc0, !PT ;  /* 0xfffffff7cece7812 */ /* 0x000fe200078ec0ff */
[----:B------:R-:W-:Y:S01]  /*ab80*/  FFMA.FTZ R146, R146, R173, 1.1641532182693481445e-10 ;  /* 0x2f00000092927423 */ /* 0x000fe200000100ad */
[----:B------:R-:W-:Y:S02]  /*ab90*/  HFMA2 R160, -RZ, RZ, 0, 1.1920928955078125e-07 ;  /* 0x00000002ffa07431 */ /* 0x000fe400000001ff */
        /* <DEDUP_REMOVED lines=13> */
.L_x_12654:
        /* <DEDUP_REMOVED lines=13> */
.L_x_12656:
[----:B------:R-:W-:Y:S05]  /*ad40*/  BSYNC.RECONVERGENT B2 ;  /* 0x0000000000027941 */ /* 0x000fea0003800200 */
.L_x_12655:
        /* <DEDUP_REMOVED lines=43> */
.L_x_12653:
[----:B------:R-:W-:Y:S05]  /*b000*/  BSYNC.RECONVERGENT B1 ;  /* 0x0000000000017941 */ /* 0x000fea0003800200 */
.L_x_12652:
[----:B------:R-:W-:Y:S01]  /*b010*/  I2FP.F32.U32 R146, R146 ;  /* 0x0000009200927245 */ /* 0x000fe20000201000 */
[----:B------:R-:W-:Y:S01]  /*b020*/  HADD2.F32 R147, -RZ, R184.H1_H1 ;  /* 0x300000b8ff937230 */ /* 0x000fe20000004100 */
        /* <DEDUP_REMOVED lines=21> */
.L_x_12659:
        /* <DEDUP_REMOVED lines=13> */
.L_x_12661:
[----:B------:R-:W-:Y:S05]  /*b250*/  BSYNC.RECONVERGENT B2 ;  /* 0x0000000000027941 */ /* 0x000fea0003800200 */
.L_x_12660:
        /* <DEDUP_REMOVED lines=43> */
.L_x_12658:
[----:B------:R-:W-:Y:S05]  /*b510*/  BSYNC.RECONVERGENT B1 ;  /* 0x0000000000017941 */ /* 0x000fea0003800200 */
.L_x_12657:
[----:B------:R-:W-:Y:S01]  /*b520*/  I2FP.F32.U32 R146, R146 ;  /* 0x0000009200927245 */ /* 0x000fe20000201000 */
[----:B------:R-:W-:Y:S01]  /*b530*/  HADD2.F32 R147, -RZ, R161.H0_H0 ;  /* 0x200000a1ff937230 */ /* 0x000fe20000004100 */
        /* <DEDUP_REMOVED lines=18> */
.L_x_12664:
        /* <DEDUP_REMOVED lines=13> */
.L_x_12666:
[----:B------:R-:W-:Y:S05]  /*b730*/  BSYNC.RECONVERGENT B2 ;  /* 0x0000000000027941 */ /* 0x000fea0003800200 */
.L_x_12665:
        /* <DEDUP_REMOVED lines=43> */
.L_x_12663:
[----:B------:R-:W-:Y:S05]  /*b9f0*/  BSYNC.RECONVERGENT B1 ;  /* 0x0000000000017941 */ /* 0x000fea0003800200 */
.L_x_12662:
[----:B------:R-:W-:Y:S01]  /*ba00*/  I2FP.F32.U32 R160, R160 ;  /* 0x000000a000a07245 */ /* 0x000fe20000201000 */
[----:B------:R-:W-:Y:S01]  /*ba10*/  HADD2.F32 R147, -RZ, R185.H0_H0 ;  /* 0x200000b9ff937230 */ /* 0x000fe20000004100 */
[----:B------:R-:W-:Y:S03]  /*ba20*/  BSSY.RECONVERGENT B1, `(.L_x_12667) ;  /* 0x000004e000017945 */ /* 0x000fe60003800200 */
[----:B------:R-:W-:Y:S01]  /*ba30*/  FFMA.FTZ R160, R160, R173, 1.1641532182693481445e-10 ;  /* 0x2f000000a0a07423 */ /* 0x000fe200000100ad */
[----:B------:R-:W-:Y:S01]  /*ba40*/  FMUL.FTZ R176, R147, R174 ;  /* 0x000000ae93b07220 */ /* 0x000fe20000410000 */
[----:B------:R-:W-:-:S03]  /*ba50*/  FSEL R147, R146, RZ, P4 ;  /* 0x000000ff92937208 */ /* 0x000fc60002000000 */
[----:B------:R-:W-:-:S04]  /*ba60*/  FSETP.GTU.FTZ.AND P2, PT, R160, R175, PT ;  /* 0x000000afa000720b */ /* 0x000fc80003f5c000 */
        /* <DEDUP_REMOVED lines=16> */
.L_x_12669:
        /* <DEDUP_REMOVED lines=13> */
.L_x_12671:
[----:B------:R-:W-:Y:S05]  /*bc40*/  BSYNC.RECONVERGENT B2 ;  /* 0x0000000000027941 */ /* 0x000fea0003800200 */
.L_x_12670:
        /* <DEDUP_REMOVED lines=43> */
.L_x_12668:
[----:B------:R-:W-:Y:S05]  /*bf00*/  BSYNC.RECONVERGENT B1 ;  /* 0x0000000000017941 */ /* 0x000fea0003800200 */
.L_x_12667:
[----:B------:R-:W-:Y:S01]  /*bf10*/  I2FP.F32.U32 R160, R147 ;  /* 0x0000009300a07245 */ /* 0x000fe20000201000 */
[----:B------:R-:W-:Y:S01]  /*bf20*/  HADD2.F32 R147, -RZ, R161.H1_H1 ;  /* 0x300000a1ff937230 */ /* 0x000fe20000004100 */
        /* <DEDUP_REMOVED lines=18> */
.L_x_12674:
        /* <DEDUP_REMOVED lines=13> */
.L_x_12676:
[----:B------:R-:W-:Y:S05]  /*c120*/  BSYNC.RECONVERGENT B2 ;  /* 0x0000000000027941 */ /* 0x000fea0003800200 */
.L_x_12675:
        /* <DEDUP_REMOVED lines=43> */
.L_x_12673:
[----:B------:R-:W-:Y:S05]  /*c3e0*/  BSYNC.RECONVERGENT B1 ;  /* 0x0000000000017941 */ /* 0x000fea0003800200 */
.L_x_12672:
        /* <DEDUP_REMOVED lines=23> */
.L_x_12679:
        /* <DEDUP_REMOVED lines=13> */
.L_x_12681:
[----:B------:R-:W-:Y:S05]  /*c630*/  BSYNC.RECONVERGENT B2 ;  /* 0x0000000000027941 */ /* 0x000fea0003800200 */
.L_x_12680:
        /* <DEDUP_REMOVED lines=43> */
.L_x_12678:
[----:B------:R-:W-:Y:S05]  /*c8f0*/  BSYNC.RECONVERGENT B1 ;  /* 0x0000000000017941 */ /* 0x000fea0003800200 */
.L_x_12677:
        /* <DEDUP_REMOVED lines=18> */
.L_x_12684:
        /* <DEDUP_REMOVED lines=13> */
.L_x_12686:
[----:B------:R-:W-:Y:S05]  /*caf0*/  BSYNC.RECONVERGENT B2 ;  /* 0x0000000000027941 */ /* 0x000fea0003800200 */
.L_x_12685:
        /* <DEDUP_REMOVED lines=43> */
.L_x_12683:
[----:B------:R-:W-:Y:S05]  /*cdb0*/  BSYNC.RECONVERGENT B1 ;  /* 0x0000000000017941 */ /* 0x000fea0003800200 */
.L_x_12682:
        /* <DEDUP_REMOVED lines=23> */
.L_x_12689:
        /* <DEDUP_REMOVED lines=13> */
.L_x_12691:
[----:B------:R-:W-:Y:S05]  /*d000*/  BSYNC.RECONVERGENT B2 ;  /* 0x0000000000027941 */ /* 0x000fea0003800200 */
.L_x_12690:
        /* <DEDUP_REMOVED lines=43> */
.L_x_12688:
[----:B------:R-:W-:Y:S05]  /*d2c0*/  BSYNC.RECONVERGENT B1 ;  /* 0x0000000000017941 */ /* 0x000fea0003800200 */
.L_x_12687:
[----:B------:R-:W-:Y:S01]  /*d2d0*/  ISETP.NE.AND P4, PT, R177, 0x1, PT ;  /* 0x00000001b100780c */ /* 0x000fe20003f85270 */
[----:B------:R-:W-:Y:S01]  /*d2e0*/  BSSY.RECONVERGENT B1, `(.L_x_12692) ;  /* 0x000004a000017945 */ /* 0x000fe20003800200 */
[----:B------:R-:W-:Y:S01]  /*d2f0*/  I2FP.F32.U32 R176, R161 ;  /* 0x000000a100b07245 */ /* 0x000fe20000201000 */
[----:B------:R-:W-:Y:S02]  /*d300*/  HADD2.F32 R161, -RZ, R162.H1_H1 ;  /* 0x300000a2ffa17230 */ /* 0x000fe40000004100 */
        /* <DEDUP_REMOVED lines=14> */
.L_x_12694:
        /* <DEDUP_REMOVED lines=13> */
.L_x_12696:
[----:B------:R-:W-:Y:S05]  /*d4c0*/  BSYNC.RECONVERGENT B2 ;  /* 0x0000000000027941 */ /* 0x000fea0003800200 */
.L_x_12695:
        /* <DEDUP_REMOVED lines=43> */
.L_x_12693:
[----:B------:R-:W-:Y:S05]  /*d780*/  BSYNC.RECONVERGENT B1 ;  /* 0x0000000000017941 */ /* 0x000fea0003800200 */
.L_x_12692:
        /* <DEDUP_REMOVED lines=23> */
.L_x_12699:
        /* <DEDUP_REMOVED lines=13> */
.L_x_12701:
[----:B------:R-:W-:Y:S05]  /*d9d0*/  BSYNC.RECONVERGENT B2 ;  /* 0x0000000000027941 */ /* 0x000fea0003800200 */
.L_x_12700:
        /* <DEDUP_REMOVED lines=43> */
.L_x_12698:
[----:B------:R-:W-:Y:S05]  /*dc90*/  BSYNC.RECONVERGENT B1 ;  /* 0x0000000000017941 */ /* 0x000fea0003800200 */
.L_x_12697:
        /* <DEDUP_REMOVED lines=18> */
.L_x_12704:
        /* <DEDUP_REMOVED lines=13> */
.L_x_12706:
[----:B------:R-:W-:Y:S05]  /*de90*/  BSYNC.RECONVERGENT B2 ;  /* 0x0000000000027941 */ /* 0x000fea0003800200 */
.L_x_12705:
        /* <DEDUP_REMOVED lines=43> */
.L_x_12703:
[----:B------:R-:W-:Y:S05]  /*e150*/  BSYNC.RECONVERGENT B1 ;  /* 0x0000000000017941 */ /* 0x000fea0003800200 */
.L_x_12702:
        /* <DEDUP_REMOVED lines=23> */
.L_x_12709:
        /* <DEDUP_REMOVED lines=13> */
.L_x_12711:
[----:B------:R-:W-:Y:S05]  /*e3a0*/  BSYNC.RECONVERGENT B2 ;  /* 0x0000000000027941 */ /* 0x000fea0003800200 */
.L_x_12710:
        /* <DEDUP_REMOVED lines=43> */
.L_x_12708:
[----:B------:R-:W-:Y:S05]  /*e660*/  BSYNC.RECONVERGENT B1 ;  /* 0x0000000000017941 */ /* 0x000fea0003800200 */
.L_x_12707:
        /* <DEDUP_REMOVED lines=18> */
.L_x_12714:
        /* <DEDUP_REMOVED lines=15> */
.L_x_12716:
[----:B------:R-:W-:Y:S05]  /*e880*/  BSYNC.RECONVERGENT B2 ;  /* 0x0000000000027941 */ /* 0x000fea0003800200 */
.L_x_12715:
        /* <DEDUP_REMOVED lines=43> */
.L_x_12713:
[----:B------:R-:W-:Y:S05]  /*eb40*/  BSYNC.RECONVERGENT B1 ;  /* 0x0000000000017941 */ /* 0x000fea0003800200 */
.L_x_12712:
        /* <DEDUP_REMOVED lines=11> */
.L_x_12636:
[----:B------:R-:W-:Y:S01]  /*ec00*/  ISETP.NE.AND P2, PT, R194, 0x1, PT ;  /* 0x00000001c200780c */ /* 0x000fe20003f45270 */
[----:B------:R-:W-:Y:S01]  /*ec10*/  BSSY.RECONVERGENT B1, `(.L_x_12718) ;  /* 0x0000047000017945 */ /* 0x000fe20003800200 */
[----:B0-----:R-:W-:Y:S01]  /*ec20*/  IMAD.MOV.U32 R147, RZ, RZ, 0x2 ;  /* 0x00000002ff937424 */ /* 0x001fe200078e00ff */
[----:B------:R-:W-:Y:S01]  /*ec30*/  MOV R144, R192 ;  /* 0x000000c000907202 */ /* 0x000fe20000000f00 */
[----:B-1----:R-:W-:-:S09]  /*ec40*/  IMAD.MOV.U32 R172, RZ, RZ, R204 ;  /* 0x000000ffffac7224 */ /* 0x002fd200078e00cc */
        /* <DEDUP_REMOVED lines=11> */
.L_x_12720:
        /* <DEDUP_REMOVED lines=13> */
.L_x_12722:
[----:B------:R-:W-:Y:S05]  /*edd0*/  BSYNC.RECONVERGENT B2 ;  /* 0x0000000000027941 */ /* 0x000fea0003800200 */
.L_x_12721:
        /* <DEDUP_REMOVED lines=42> */
.L_x_12719:
[----:B------:R-:W-:Y:S05]  /*f080*/  BSYNC.RECONVERGENT B1 ;  /* 0x0000000000017941 */ /* 0x000fea0003800200 */
.L_x_12718:
        /* <DEDUP_REMOVED lines=8> */
[----:B-----5:R-:W-:-:S04]  /*f110*/  HADD2.F32 R145, -RZ, R160.H0_H0 ;  /* 0x200000a0ff917230 */ /* 0x020fc80000004100 */
[----:B0-----:R-:W-:Y:S01]  /*f120*/  FSETP.LE.FTZ.AND P3, PT, R146, R173, PT ;  /* 0x000000ad9200720b */ /* 0x001fe20003f73000 */
        /* <DEDUP_REMOVED lines=11> */
.L_x_12725:
        /* <DEDUP_REMOVED lines=13> */
.L_x_12727:
[----:B------:R-:W-:Y:S05]  /*f2b0*/  BSYNC.RECONVERGENT B2 ;  /* 0x0000000000027941 */ /* 0x000fea0003800200 */
.L_x_12726:
        /* <DEDUP_REMOVED lines=43> */
.L_x_12724:
[----:B------:R-:W-:Y:S05]  /*f570*/  BSYNC.RECONVERGENT B1 ;  /* 0x0000000000017941 */ /* 0x000fea0003800200 */
.L_x_12723:
        /* <DEDUP_REMOVED lines=19> */
.L_x_12730:
        /* <DEDUP_REMOVED lines=13> */
.L_x_12732:
[----:B------:R-:W-:Y:S05]  /*f780*/  BSYNC.RECONVERGENT B2 ;  /* 0x0000000000027941 */ /* 0x000fea0003800200 */
.L_x_12731:
        /* <DEDUP_REMOVED lines=43> */
.L_x_12729:
[----:B------:R-:W-:Y:S05]  /*fa40*/  BSYNC.RECONVERGENT B1 ;  /* 0x0000000000017941 */ /* 0x000fea0003800200 */
.L_x_12728:
        /* <DEDUP_REMOVED lines=19> */
.L_x_12735:
        /* <DEDUP_REMOVED lines=13> */
.L_x_12737:
[----:B------:R-:W-:Y:S05]  /*fc50*/  BSYNC.RECONVERGENT B2 ;  /* 0x0000000000027941 */ /* 0x000fea0003800200 */
.L_x_12736:
        /* <DEDUP_REMOVED lines=43> */
.L_x_12734:
[----:B------:R-:W-:Y:S05]  /*ff10*/  BSYNC.RECONVERGENT B1 ;  /* 0x0000000000017941 */ /* 0x000fea0003800200 */
.L_x_12733:
        /* <DEDUP_REMOVED lines=19> */
.L_x_12740:
        /* <DEDUP_REMOVED lines=13> */
.L_x_12742:
[----:B------:R-:W-:Y:S05]  /*10120*/  BSYNC.RECONVERGENT B2 ;  /* 0x0000000000027941 */ /* 0x000fea0003800200 */
.L_x_12741:
        /* <DEDUP_REMOVED lines=43> */
.L_x_12739:
[----:B------:R-:W-:Y:S05]  /*103e0*/  BSYNC.RECONVERGENT B1 ;  /* 0x0000000000017941 */ /* 0x000fea0003800200 */
.L_x_12738:
[----:B------:R-:W-:Y:S01]  /*103f0*/  ISETP.NE.AND P3, PT, R177, 0x1, PT ;  /* 0x00000001b100780c */ /* 0x000fe20003f65270 */
[----:B------:R-:W-:Y:S01]  /*10400*/  BSSY.RECONVERGENT B1, `(.L_x_12743) ;  /* 0x0000049000017945 */ /* 0x000fe20003800200 */
[----:B------:R-:W-:Y:S01]  /*10410*/  I2FP.F32.U32 R147, R147 ;  /* 0x0000009300937245 */ /* 0x000fe20000201000 */
[----:B------:R-:W-:Y:S02]  /*10420*/  HFMA2 R176, -RZ, RZ, 0, 1.1920928955078125e-07 ;  /* 0x00000002ffb07431 */ /* 0x000fe400000001ff */
        /* <DEDUP_REMOVED lines=13> */
.L_x_12745:
        /* <DEDUP_REMOVED lines=13> */
.L_x_12747:
[----:B------:R-:W-:Y:S05]  /*105d0*/  BSYNC.RECONVERGENT B2 ;  /* 0x0000000000027941 */ /* 0x000fea0003800200 */
.L_x_12746:
        /* <DEDUP_REMOVED lines=43> */
.L_x_12744:
[----:B------:R-:W-:Y:S05]  /*10890*/  BSYNC.RECONVERGENT B1 ;  /* 0x0000000000017941 */ /* 0x000fea0003800200 */
.L_x_12743:
        /* <DEDUP_REMOVED lines=17> */
.L_x_12750:
        /* <DEDUP_REMOVED lines=13> */
.L_x_12752:
[----:B------:R-:W-:Y:S05]  /*10a80*/  BSYNC.RECONVERGENT B2 ;  /* 0x0000000000027941 */ /* 0x000fea0003800200 */
.L_x_12751:
        /* <DEDUP_REMOVED lines=43> */
.L_x_12749:
[----:B------:R-:W-:Y:S05]  /*10d40*/  BSYNC.RECONVERGENT B1 ;  /* 0x0000000000017941 */ /* 0x000fea0003800200 */
.L_x_12748:
        /* <DEDUP_REMOVED lines=17> */
.L_x_12755:
        /* <DEDUP_REMOVED lines=13> */
.L_x_12757:
[----:B------:R-:W-:Y:S05]  /*10f30*/  BSYNC.RECONVERGENT B2 ;  /* 0x0000000000027941 */ /* 0x000fea0003800200 */
.L_x_12756:
        /* <DEDUP_REMOVED lines=43> */
.L_x_12754:
[----:B------:R-:W-:Y:S05]  /*111f0*/  BSYNC.RECONVERGENT B1 ;  /* 0x0000000000017941 */ /* 0x000fea0003800200 */
.L_x_12753:
        /* <DEDUP_REMOVED lines=37> */
.L_x_12717:
        /* <DEDUP_REMOVED lines=44> */
.L_x_12758:
[----:B------:R-:W-:Y:S02]  /*11710*/  IMAD.MOV.U32 R204, RZ, RZ, R172 ;  /* 0x000000ffffcc7224 */ /* 0x000fe400078e00ac */
[----:B------:R-:W-:-:S07]  /*11720*/  VIADD R0, R0, 0x80 ;  /* 0x0000008000007836 */ /* 0x000fce0000000000 */
.L_x_12635:
[----:B------:R-:W-:Y:S05]  /*11730*/  BSYNC.RECONVERGENT B0 ;  /* 0x0000000000007941 */ /* 0x000fea0003800200 */
.L_x_12634:
        /* <DEDUP_REMOVED lines=11> */
[----:B------:R-:W1:Y:S01]  /*117f0*/  @P1 LDC.64 R164, c[0x0][0x3a0] ;  /* 0x0000e800ffa41b82 */ /* 0x000e620000000a00 */
[----:B--2---:R-:W-:-:S04]  /*11800*/  IMAD.WIDE.U32 R148, R0, 0x10, R148 ;  /* 0x0000001000947825 */ /* 0x004fc800078e0094 */
[----:B---3--:R-:W-:-:S05]  /*11810*/  @P0 IMAD.WIDE.U32 R150, R0, 0x10, R150 ;  /* 0x0000001000960825 */ /* 0x008fca00078e0096 */
[----:B------:R2:W5:Y:S01]  /*11820*/  @P0 LDG.E.128 R184, desc[UR8][R150.64] ;  /* 0x0000000896b80981 */ /* 0x000562000c1e1d00 */
[----:B-1----:R-:W-:-:S03]  /*11830*/  @P1 IMAD.WIDE.U32 R172, R0, 0x20, R164 ;  /* 0x0000002000ac1825 */ /* 0x002fc600078e00a4 */
[----:B------:R2:W5:Y:S04]  /*11840*/  LDG.E.128 R164, desc[UR8][R148.64] ;  /* 0x0000000894a47981 */ /* 0x000568000c1e1d00 */
[----:B------:R2:W5:Y:S04]  /*11850*/  @P1 LDG.E.128 R132, desc[UR8][R172.64] ;  /* 0x00000008ac841981 */ /* 0x000568000c1e1d00 */
[----:B------:R2:W5:Y:S01]  /*11860*/  @P1 LDG.E.128 R136, desc[UR8][R172.64+0x10] ;  /* 0x00001008ac881981 */ /* 0x000562000c1e1d00 */
[----:B------:R-:W-:Y:S05]  /*11870*/  @!P0 BRA `(.L_x_12761) ;  /* 0x0000004c00e08947 */ /* 0x000fea0003800000 */
[----:B------:R-:W-:Y:S01]  /*11880*/  ISETP.NE.AND P2, PT, R194, 0x1, PT ;  /* 0x00000001c200780c */ /* 0x000fe20003f45270 */
[----:B------:R-:W-:Y:S01]  /*11890*/  BSSY.RECONVERGENT B1, `(.L_x_12762) ;  /* 0x0000047000017945 */ /* 0x000fe20003800200 */
[----:B--2---:R-:W-:Y:S02]  /*118a0*/  HFMA2 R151, -RZ, RZ, 0, 1.1920928955078125e-07 ;  /* 0x00000002ff977431 */ /* 0x004fe400000001ff */
        /* <DEDUP_REMOVED lines=13> */
.L_x_12764:
        /* <DEDUP_REMOVED lines=13> */
.L_x_12766:
[----:B------:R-:W-:Y:S05]  /*11a50*/  BSYNC.RECONVERGENT B2 ;  /* 0x0000000000027941 */ /* 0x000fea0003800200 */
.L_x_12765:
[----:B------:R-:W-:Y:S01]  /*11a60*/  IMAD.WIDE.U32 R150, R181, -0x326172a9, RZ ;  /* 0xcd9e8d57b5967825 */ /* 0x000fe200078e00ff */
[----:B0-----:R-:W-:-:S04]  /*11a70*/  LOP3.LUT R174, R193, UR7, R149, 0x96, !PT ;  /* 0x00000007c1ae7c12 */ /* 0x001fc8000f8e9695 */
        /* <DEDUP_REMOVED lines=40> */
.L_x_12763:
[----:B------:R-:W-:Y:S05]  /*11d00*/  BSYNC.RECONVERGENT B1 ;  /* 0x0000000000017941 */ /* 0x000fea0003800200 */
.L_x_12762:
        /* <DEDUP_REMOVED lines=23> */
.L_x_12769:
        /* <DEDUP_REMOVED lines=13> */
.L_x_12771:
[----:B------:R-:W-:Y:S05]  /*11f50*/  BSYNC.RECONVERGENT B2 ;  /* 0x0000000000027941 */ /* 0x000fea0003800200 */
.L_x_12770:
        /* <DEDUP_REMOVED lines=43> */
.L_x_12768:
[----:B------:R-:W-:Y:S05]  /*12210*/  BSYNC.RECONVERGENT B1 ;  /* 0x0000000000017941 */ /* 0x000fea0003800200 */
.L_x_12767:
        /* <DEDUP_REMOVED lines=23> */
.L_x_12774:
        /* <DEDUP_REMOVED lines=13> */
.L_x_12776:
[----:B------:R-:W-:Y:S05]  /*12460*/  BSYNC.RECONVERGENT B2 ;  /* 0x0000000000027941 */ /* 0x000fea0003800200 */
.L_x_12775:
        /* <DEDUP_REMOVED lines=43> */
.L_x_12773:
[----:B------:R-:W-:Y:S05]  /*12720*/  BSYNC.RECONVERGENT B1 ;  /* 0x0000000000017941 */ /* 0x000fea0003800200 */
.L_x_12772:
        /* <DEDUP_REMOVED lines=20> */
.L_x_12779:
        /* <DEDUP_REMOVED lines=13> */
.L_x_12781:
[----:B------:R-:W-:Y:S05]  /*12940*/  BSYNC.RECONVERGENT B2 ;  /* 0x0000000000027941 */ /* 0x000fea0003800200 */
.L_x_12780:
        /* <DEDUP_REMOVED lines=43> */
.L_x_12778:
[----:B------:R-:W-:Y:S05]  /*12c00*/  BSYNC.RECONVERGENT B1 ;  /* 0x0000000000017941 */ /* 0x000fea0003800200 */
.L_x_12777:
[----:B------:R-:W-:Y:S01]  /*12c10*/  I2FP.F32.U32 R150, R150 ;  /* 0x0000009600967245 */ /* 0x000fe20000201000 */
[----:B------:R-:W-:Y:S01]  /*12c20*/  HADD2.F32 R151, -RZ, R184.H1_H1 ;  /* 0x300000b8ff977230 */ /* 0x000fe20000004100 */
        /* <DEDUP_REMOVED lines=21> */
.L_x_12784:
        /* <DEDUP_REMOVED lines=13> */
.L_x_12786:
[----:B------:R-:W-:Y:S05]  /*12e50*/  BSYNC.RECONVERGENT B2 ;  /* 0x0000000000027941 */ /* 0x000fea0003800200 */
.L_x_12785:
        /* <DEDUP_REMOVED lines=43> */
.L_x_12783:
[----:B------:R-:W-:Y:S05]  /*13110*/  BSYNC.RECONVERGENT B1 ;  /* 0x0000000000017941 */ /* 0x000fea0003800200 */
.L_x_12782:
        /* <DEDUP_REMOVED lines=20> */
.L_x_12789:
        /* <DEDUP_REMOVED lines=13> */
.L_x_12791:
[----:B------:R-:W-:Y:S05]  /*13330*/  BSYNC.RECONVERGENT B2 ;  /* 0x0000000000027941 */ /* 0x000fea0003800200 */
.L_x_12790:
        /* <DEDUP_REMOVED lines=43> */
.L_x_12788:
[----:B------:R-:W-:Y:S05]  /*135f0*/  BSYNC.RECONVERGENT B1 ;  /* 0x0000000000017941 */ /* 0x000fea0003800200 */
.L_x_12787:
[----:B------:R-:W-:Y:S01]  /*13600*/  I2FP.F32.U32 R164, R164 ;  /* 0x000000a400a47245 */ /* 0x000fe20000201000 */
[----:B------:R-:W-:Y:S01]  /*13610*/  HADD2.F32 R151, -RZ, R185.H0_H0 ;  /* 0x200000b9ff977230 */ /* 0x000fe20000004100 */
        /* <DEDUP_REMOVED lines=21> */
.L_x_12794:
        /* <DEDUP_REMOVED lines=13> */
.L_x_12796:
[----:B------:R-:W-:Y:S05]  /*13840*/  BSYNC.RECONVERGENT B2 ;  /* 0x0000000000027941 */ /* 0x000fea0003800200 */
.L_x_12795:
        /* <DEDUP_REMOVED lines=43> */
.L_x_12793:
[----:B------:R-:W-:Y:S05]  /*13b00*/  BSYNC.RECONVERGENT B1 ;  /* 0x0000000000017941 */ /* 0x000fea0003800200 */
.L_x_12792:
        /* <DEDUP_REMOVED lines=20> */
.L_x_12799:
        /* <DEDUP_REMOVED lines=13> */
.L_x_12801:
[----:B------:R-:W-:Y:S05]  /*13d20*/  BSYNC.RECONVERGENT B2 ;  /* 0x0000000000027941 */ /* 0x000fea0003800200 */
.L_x_12800:
        /* <DEDUP_REMOVED lines=43> */
.L_x_12798:
[----:B------:R-:W-:Y:S05]  /*13fe0*/  BSYNC.RECONVERGENT B1 ;  /* 0x0000000000017941 */ /* 0x000fea0003800200 */
.L_x_12797:
        /* <DEDUP_REMOVED lines=23> */
.L_x_12804:
        /* <DEDUP_REMOVED lines=13> */
.L_x_12806:
[----:B------:R-:W-:Y:S05]  /*14230*/  BSYNC.RECONVERGENT B2 ;  /* 0x0000000000027941 */ /* 0x000fea0003800200 */
.L_x_12805:
        /* <DEDUP_REMOVED lines=43> */
.L_x_12803:
[----:B------:R-:W-:Y:S05]  /*144f0*/  BSYNC.RECONVERGENT B1 ;  /* 0x0000000000017941 */ /* 0x000fea0003800200 */
.L_x_12802:
        /* <DEDUP_REMOVED lines=18> */
.L_x_12809:
        /* <DEDUP_REMOVED lines=13> */
.L_x_12811:
[----:B------:R-:W-:Y:S05]  /*146f0*/  BSYNC.RECONVERGENT B2 ;  /* 0x0000000000027941 */ /* 0x000fea0003800200 */
.L_x_12810:
        /* <DEDUP_REMOVED lines=43> */
.L_x_12808:
[----:B------:R-:W-:Y:S05]  /*149b0*/  BSYNC.RECONVERGENT B1 ;  /* 0x0000000000017941 */ /* 0x000fea0003800200 */
.L_x_12807:
        /* <DEDUP_REMOVED lines=23> */
.L_x_12814:
        /* <DEDUP_REMOVED lines=13> */
.L_x_12816:
[----:B------:R-:W-:Y:S05]  /*14c00*/  BSYNC.RECONVERGENT B2 ;  /* 0x0000000000027941 */ /* 0x000fea0003800200 */
.L_x_12815:
        /* <DEDUP_REMOVED lines=43> */
.L_x_12813:
[----:B------:R-:W-:Y:S05]  /*14ec0*/  BSYNC.RECONVERGENT B1 ;  /* 0x0000000000017941 */ /* 0x000fea0003800200 */
.L_x_12812:
        /* <DEDUP_REMOVED lines=18> */
.L_x_12819:
        /* <DEDUP_REMOVED lines=13> */
.L_x_12821:
[----:B------:R-:W-:Y:S05]  /*150c0*/  BSYNC.RECONVERGENT B2 ;  /* 0x0000000000027941 */ /* 0x000fea0003800200 */
.L_x_12820:
        /* <DEDUP_REMOVED lines=43> */
.L_x_12818:
[----:B------:R-:W-:Y:S05]  /*15380*/  BSYNC.RECONVERGENT B1 ;  /* 0x0000000000017941 */ /* 0x000fea0003800200 */
.L_x_12817:
        /* <DEDUP_REMOVED lines=23> */
.L_x_12824:
        /* <DEDUP_REMOVED lines=13> */
.L_x_12826:
[----:B------:R-:W-:Y:S05]  /*155d0*/  BSYNC.RECONVERGENT B2 ;  /* 0x0000000000027941 */ /* 0x000fea0003800200 */
.L_x_12825:
        /* <DEDUP_REMOVED lines=43> */
.L_x_12823:
[----:B------:R-:W-:Y:S05]  /*15890*/  BSYNC.RECONVERGENT B1 ;  /* 0x0000000000017941 */ /* 0x000fea0003800200 */
.L_x_12822:
        /* <DEDUP_REMOVED lines=18> */
.L_x_12829:
        /* <DEDUP_REMOVED lines=13> */
.L_x_12831:
[----:B------:R-:W-:Y:S05]  /*15a90*/  BSYNC.RECONVERGENT B2 ;  /* 0x0000000000027941 */ /* 0x000fea0003800200 */
.L_x_12830:
        /* <DEDUP_REMOVED lines=43> */
.L_x_12828:
[----:B------:R-:W-:Y:S05]  /*15d50*/  BSYNC.RECONVERGENT B1 ;  /* 0x0000000000017941 */ /* 0x000fea0003800200 */
.L_x_12827:
        /* <DEDUP_REMOVED lines=23> */
.L_x_12834:
        /* <DEDUP_REMOVED lines=13> */
.L_x_12836:
[----:B------:R-:W-:Y:S05]  /*15fa0*/  BSYNC.RECONVERGENT B2 ;  /* 0x0000000000027941 */ /* 0x000fea0003800200 */
.L_x_12835:
        /* <DEDUP_REMOVED lines=43> */
.L_x_12833:
[----:B------:R-:W-:Y:S05]  /*16260*/  BSYNC.RECONVERGENT B1 ;  /* 0x0000000000017941 */ /* 0x000fea0003800200 */
.L_x_12832:
        /* <DEDUP_REMOVED lines=18> */
.L_x_12839:
        /* <DEDUP_REMOVED lines=15> */
.L_x_12841:
[----:B------:R-:W-:Y:S05]  /*16480*/  BSYNC.RECONVERGENT B2 ;  /* 0x0000000000027941 */ /* 0x000fea0003800200 */
.L_x_12840:
        /* <DEDUP_REMOVED lines=43> */
.L_x_12838:
[----:B------:R-:W-:Y:S05]  /*16740*/  BSYNC.RECONVERGENT B1 ;  /* 0x0000000000017941 */ /* 0x000fea0003800200 */
.L_x_12837:
        /* <DEDUP_REMOVED lines=11> */
.L_x_12761:
        /* <DEDUP_REMOVED lines=16> */
.L_x_12845:
        /* <DEDUP_REMOVED lines=13> */
.L_x_12847:
[----:B------:R-:W-:Y:S05]  /*169d0*/  BSYNC.RECONVERGENT B2 ;  /* 0x0000000000027941 */ /* 0x000fea0003800200 */
.L_x_12846:
        /* <DEDUP_REMOVED lines=42> */
.L_x_12844:
[----:B------:R-:W-:Y:S05]  /*16c80*/  BSYNC.RECONVERGENT B1 ;  /* 0x0000000000017941 */ /* 0x000fea0003800200 */
.L_x_12843:
[----:B------:R-:W1:Y:S01]  /*16c90*/  LDC R173, c[0x0][0x404] ;  /* 0x00010100ffad7b82 */ /* 0x000e620000000800 */
[----:B------:R-:W-:Y:S01]  /*16ca0*/  I2FP.F32.U32 R149, R148 ;  /* 0x0000009400957245 */ /* 0x000fe20000201000 */
[----:B------:R-:W-:Y:S01]  /*16cb0*/  HFMA2 R148, -RZ, RZ, 0.1171875, 0 ;  /* 0x2f800000ff947431 */ /* 0x000fe200000001ff */
[----:B------:R-:W-:Y:S01]  /*16cc0*/  ISETP.NE.AND P2, PT, R151, 0x1, PT ;  /* 0x000000019700780c */ /* 0x000fe20003f45270 */
[----:B------:R-:W-:Y:S01]  /*16cd0*/  BSSY.RECONVERGENT B1, `(.L_x_12848) ;  /* 0x000004a000017945 */ /* 0x000fe20003800200 */
[----:B------:R-:W-:Y:S01]  /*16ce0*/  LOP3.LUT R206, R206, 0xffffffef, RZ, 0xc0, !PT ;  /* 0xffffffefcece7812 */ /* 0x000fe200078ec0ff */
[----:B0-----:R-:W-:Y:S02]  /*16cf0*/  IMAD.MOV.U32 R174, RZ, RZ, 0x2 ;  /* 0x00000002ffae7424 */ /* 0x001fe400078e00ff */
[----:B------:R-:W-:Y:S01]  /*16d00*/  FFMA.FTZ R150, R149, R148, 1.1641532182693481445e-10 ;  /* 0x2f00000095967423 */ /* 0x000fe20000010094 */
[----:B-----5:R-:W-:-:S04]  /*16d10*/  HADD2.F32 R149, -RZ, R164.H0_H0 ;  /* 0x200000a4ff957230 */ /* 0x020fc80000004100 */
[----:B-1----:R-:W-:Y:S01]  /*16d20*/  FSETP.LE.FTZ.AND P3, PT, R150, R173, PT ;  /* 0x000000ad9600720b */ /* 0x002fe20003f73000 */
        /* <DEDUP_REMOVED lines=11> */
.L_x_12850:
        /* <DEDUP_REMOVED lines=13> */
.L_x_12852:
[----:B------:R-:W-:Y:S05]  /*16eb0*/  BSYNC.RECONVERGENT B2 ;  /* 0x0000000000027941 */ /* 0x000fea0003800200 */
.L_x_12851:
        /* <DEDUP_REMOVED lines=43> */
.L_x_12849:
[----:B------:R-:W-:Y:S05]  /*17170*/  BSYNC.RECONVERGENT B1 ;  /* 0x0000000000017941 */ /* 0x000fea0003800200 */
.L_x_12848:
        /* <DEDUP_REMOVED lines=19> */
.L_x_12855:
        /* <DEDUP_REMOVED lines=13> */
.L_x_12857:
[----:B------:R-:W-:Y:S05]  /*17380*/  BSYNC.RECONVERGENT B2 ;  /* 0x0000000000027941 */ /* 0x000fea0003800200 */
.L_x_12856:
        /* <DEDUP_REMOVED lines=43> */
.L_x_12854:
[----:B------:R-:W-:Y:S05]  /*17640*/  BSYNC.RECONVERGENT B1 ;  /* 0x0000000000017941 */ /* 0x000fea0003800200 */
.L_x_12853:
[----:B------:R-:W-:Y:S01]  /*17650*/  I2FP.F32.U32 R151, R150 ;  /* 0x0000009600977245 */ /* 0x000fe20000201000 */
[----:B------:R-:W-:Y:S01]  /*17660*/  BSSY.RECONVERGENT B1, `(.L_x_12858) ;  /* 0x000004b000017945 */ /* 0x000fe20003800200 */
[----:B------:R-:W-:Y:S01]  /*17670*/  ISETP.NE.AND P2, PT, R175, 0x1, PT ;  /* 0x00000001af00780c */ /* 0x000fe20003f45270 */
[----:B------:R-:W-:Y:S01]  /*17680*/  HADD2.F32 R150, -RZ, R165.H0_H0 ;  /* 0x200000a5ff967230 */ /* 0x000fe20000004100 */
        /* <DEDUP_REMOVED lines=15> */
.L_x_12860:
        /* <DEDUP_REMOVED lines=13> */
.L_x_12862:
[----:B------:R-:W-:Y:S05]  /*17850*/  BSYNC.RECONVERGENT B2 ;  /* 0x0000000000027941 */ /* 0x000fea0003800200 */
.L_x_12861:
        /* <DEDUP_REMOVED lines=43> */
.L_x_12859:
[----:B------:R-:W-:Y:S05]  /*17b10*/  BSYNC.RECONVERGENT B1 ;  /* 0x0000000000017941 */ /* 0x000fea0003800200 */
.L_x_12858:
        /* <DEDUP_REMOVED lines=19> */
.L_x_12865:
        /* <DEDUP_REMOVED lines=13> */
.L_x_12867:
[----:B------:R-:W-:Y:S05]  /*17d20*/  BSYNC.RECONVERGENT B2 ;  /* 0x0000000000027941 */ /* 0x000fea0003800200 */
.L_x_12866:
        /* <DEDUP_REMOVED lines=43> */
.L_x_12864:
[----:B------:R-:W-:Y:S05]  /*17fe0*/  BSYNC.RECONVERGENT B1 ;  /* 0x0000000000017941 */ /* 0x000fea0003800200 */
.L_x_12863:
        /* <DEDUP_REMOVED lines=17> */
.L_x_12870:
        /* <DEDUP_REMOVED lines=13> */
.L_x_12872:
[----:B------:R-:W-:Y:S05]  /*181d0*/  BSYNC.RECONVERGENT B2 ;  /* 0x0000000000027941 */ /* 0x000fea0003800200 */
.L_x_12871:
        /* <DEDUP_REMOVED lines=43> */
.L_x_12869:
[----:B------:R-:W-:Y:S05]  /*18490*/  BSYNC.RECONVERGENT B1 ;  /* 0x0000000000017941 */ /* 0x000fea0003800200 */
.L_x_12868:
        /* <DEDUP_REMOVED lines=17> */
.L_x_12875:
        /* <DEDUP_REMOVED lines=13> */
.L_x_12877:
[----:B------:R-:W-:Y:S05]  /*18680*/  BSYNC.RECONVERGENT B2 ;  /* 0x0000000000027941 */ /* 0x000fea0003800200 */
.L_x_12876:
        /* <DEDUP_REMOVED lines=43> */
.L_x_12874:
[----:B------:R-:W-:Y:S05]  /*18940*/  BSYNC.RECONVERGENT B1 ;  /* 0x0000000000017941 */ /* 0x000fea0003800200 */
.L_x_12873:
        /* <DEDUP_REMOVED lines=17> */
.L_x_12880:
        /* <DEDUP_REMOVED lines=13> */
.L_x_12882:
[----:B------:R-:W-:Y:S05]  /*18b30*/  BSYNC.RECONVERGENT B2 ;  /* 0x0000000000027941 */ /* 0x000fea0003800200 */
.L_x_12881:
        /* <DEDUP_REMOVED lines=43> */
.L_x_12879:
[----:B------:R-:W-:Y:S05]  /*18df0*/  BSYNC.RECONVERGENT B1 ;  /* 0x0000000000017941 */ /* 0x000fea0003800200 */
.L_x_12878:
        /* <DEDUP_REMOVED lines=37> */
.L_x_12842:
        /* <DEDUP_REMOVED lines=44> */
.L_x_12883:
[----:B------:R-:W-:Y:S02]  /*19310*/  IMAD.MOV.U32 R204, RZ, RZ, R172 ;  /* 0x000000ffffcc7224 */ /* 0x000fe400078e00ac */
[----:B------:R-:W-:-:S07]  /*19320*/  VIADD R0, R0, 0x80 ;  /* 0x0000008000007836 */ /* 0x000fce0000000000 */
.L_x_12760:
[----:B------:R-:W-:Y:S05]  /*19330*/  BSYNC.RECONVERGENT B0 ;  /* 0x0000000000007941 */ /* 0x000fea0003800200 */
.L_x_12759:
        /* <DEDUP_REMOVED lines=22> */
[----:B--2---:R-:W-:Y:S02]  /*194a0*/  HFMA2 R155, -RZ, RZ, 0, 1.1920928955078125e-07 ;  /* 0x00000002ff9b7431 */ /* 0x004fe400000001ff */
        /* <DEDUP_REMOVED lines=13> */
.L_x_12889:
        /* <DEDUP_REMOVED lines=13> */
.L_x_12891:
[----:B------:R-:W-:Y:S05]  /*19650*/  BSYNC.RECONVERGENT B2 ;  /* 0x0000000000027941 */ /* 0x000fea0003800200 */
.L_x_12890:
        /* <DEDUP_REMOVED lines=42> */
.L_x_12888:
[----:B------:R-:W-:Y:S05]  /*19900*/  BSYNC.RECONVERGENT B1 ;  /* 0x0000000000017941 */ /* 0x000fea0003800200 */
.L_x_12887:
        /* <DEDUP_REMOVED lines=23> */
.L_x_12894:
        /* <DEDUP_REMOVED lines=13> */
.L_x_12896:
[----:B------:R-:W-:Y:S05]  /*19b50*/  BSYNC.RECONVERGENT B2 ;  /* 0x0000000000027941 */ /* 0x000fea0003800200 */
.L_x_12895:
        /* <DEDUP_REMOVED lines=43> */
.L_x_12893:
[----:B------:R-:W-:Y:S05]  /*19e10*/  BSYNC.RECONVERGENT B1 ;  /* 0x0000000000017941 */ /* 0x000fea0003800200 */
.L_x_12892:
        /* <DEDUP_REMOVED lines=8> */
[----:B------:R-:W-:Y:S01]  /*19ea0*/  IMAD.MOV.U32 R155, RZ, RZ, 0x2 ;  /* 0x00000002ff9b7424 */ /* 0x000fe200078e00ff */
        /* <DEDUP_REMOVED lines=14> */
.L_x_12899:
        /* <DEDUP_REMOVED lines=13> */
.L_x_12901:
[----:B------:R-:W-:Y:S05]  /*1a060*/  BSYNC.RECONVERGENT B2 ;  /* 0x0000000000027941 */ /* 0x000fea0003800200 */
.L_x_12900:
        /* <DEDUP_REMOVED lines=43> */
.L_x_12898:
[----:B------:R-:W-:Y:S05]  /*1a320*/  BSYNC.RECONVERGENT B1 ;  /* 0x0000000000017941 */ /* 0x000fea0003800200 */
.L_x_12897:
        /* <DEDUP_REMOVED lines=20> */
.L_x_12904:
        /* <DEDUP_REMOVED lines=13> */
.L_x_12906:
[----:B------:R-:W-:Y:S05]  /*1a540*/  BSYNC.RECONVERGENT B2 ;  /* 0x0000000000027941 */ /* 0x000fea0003800200 */
.L_x_12905:
        /* <DEDUP_REMOVED lines=43> */
.L_x_12903:
[----:B------:R-:W-:Y:S05]  /*1a800*/  BSYNC.RECONVERGENT B1 ;  /* 0x0000000000017941 */ /* 0x000fea0003800200 */
.L_x_12902:
        /* <DEDUP_REMOVED lines=23> */
.L_x_12909:
        /* <DEDUP_REMOVED lines=13> */
.L_x_12911:
[----:B------:R-:W-:Y:S05]  /*1aa50*/  BSYNC.RECONVERGENT B2 ;  /* 0x0000000000027941 */ /* 0x000fea0003800200 */
.L_x_12910:
        /* <DEDUP_REMOVED lines=43> */
.L_x_12908:
[----:B------:R-:W-:Y:S05]  /*1ad10*/  BSYNC.RECONVERGENT B1 ;  /* 0x0000000000017941 */ /* 0x000fea0003800200 */
.L_x_12907:
[----:B------:R-:W-:Y:S01]  /*1ad20*/  I2FP.F32.U32 R154, R154 ;  /* 0x0000009a009a7245 */ /* 0x000fe20000201000 */
[----:B------:R-:W-:Y:S01]  /*1ad30*/  HADD2.F32 R155, -RZ, R169.H0_H0 ;  /* 0x200000a9ff9b7230 */ /* 0x000fe20000004100 */
[----:B------:R-:W-:Y:S01]  /*1ad40*/  ISETP.NE.AND P2, PT, R177, 0x1, PT ;  /* 0x00000001b100780c */ /* 0x000fe20003f45270 */
[----:B------:R-:W-:Y:S01]  /*1ad50*/  BSSY.RECONVERGENT B1, `(.L_x_12912) ;  /* 0x000004a000017945 */ /* 0x000fe20003800200 */
[----:B------:R-:W-:Y:S01]  /*1ad60*/  LOP3.LUT R206, R206, 0xfffffffb, RZ, 0xc0, !PT ;  /* 0xfffffffbcece7812 */ /* 0x000fe200078ec0ff */
[----:B------:R-:W-:Y:S01]  /*1ad70*/  FFMA.FTZ R168, R154, R173, 1.1641532182693481445e-10 ;  /* 0x2f0000009aa87423 */ /* 0x000fe200000100ad */
[----:B------:R-:W-:Y:S02]  /*1ad80*/  IMAD.MOV.U32 R178, RZ, RZ, 0x2 ;  /* 0x00000002ffb27424 */ /* 0x000fe400078e00ff */
[----:B------:R-:W-:Y:S01]  /*1ad90*/  FMUL.FTZ R154, R155, R174 ;  /* 0x000000ae9b9a7220 */ /* 0x000fe20000410000 */
        /* <DEDUP_REMOVED lines=12> */
.L_x_12914:
        /* <DEDUP_REMOVED lines=13> */
.L_x_12916:
[----:B------:R-:W-:Y:S05]  /*1af30*/  BSYNC.RECONVERGENT B2 ;  /* 0x0000000000027941 */ /* 0x000fea0003800200 */
.L_x_12915:
        /* <DEDUP_REMOVED lines=43> */
.L_x_12913:
[----:B------:R-:W-:Y:S05]  /*1b1f0*/  BSYNC.RECONVERGENT B1 ;  /* 0x0000000000017941 */ /* 0x000fea0003800200 */
.L_x_12912:
        /* <DEDUP_REMOVED lines=23> */
.L_x_12919:
        /* <DEDUP_REMOVED lines=13> */
.L_x_12921:
[----:B------:R-:W-:Y:S05]  /*1b440*/  BSYNC.RECONVERGENT B2 ;  /* 0x0000000000027941 */ /* 0x000fea0003800200 */
.L_x_12920:
        /* <DEDUP_REMOVED lines=43> */
.L_x_12918:
[----:B------:R-:W-:Y:S05]  /*1b700*/  BSYNC.RECONVERGENT B1 ;  /* 0x0000000000017941 */ /* 0x000fea0003800200 */
.L_x_12917:
        /* <DEDUP_REMOVED lines=20> */
.L_x_12924:
        /* <DEDUP_REMOVED lines=13> */
.L_x_12926:
[----:B------:R-:W-:Y:S05]  /*1b920*/  BSYNC.RECONVERGENT B2 ;  /* 0x0000000000027941 */ /* 0x000fea0003800200 */
.L_x_12925:
        /* <DEDUP_REMOVED lines=43> */
.L_x_12923:
[----:B------:R-:W-:Y:S05]  /*1bbe0*/  BSYNC.RECONVERGENT B1 ;  /* 0x0000000000017941 */ /* 0x000fea0003800200 */
.L_x_12922:
        /* <DEDUP_REMOVED lines=23> */
.L_x_12929:
        /* <DEDUP_REMOVED lines=13> */
.L_x_12931:
[----:B------:R-:W-:Y:S05]  /*1be30*/  BSYNC.RECONVERGENT B2 ;  /* 0x0000000000027941 */ /* 0x000fea0003800200 */
.L_x_12930:
        /* <DEDUP_REMOVED lines=43> */
.L_x_12928:
[----:B------:R-:W-:Y:S05]  /*1c0f0*/  BSYNC.RECONVERGENT B1 ;  /* 0x0000000000017941 */ /* 0x000fea0003800200 */
.L_x_12927:
        /* <DEDUP_REMOVED lines=18> */
.L_x_12934:
        /* <DEDUP_REMOVED lines=13> */
.L_x_12936:
[----:B------:R-:W-:Y:S05]  /*1c2f0*/  BSYNC.RECONVERGENT B2 ;  /* 0x0000000000027941 */ /* 0x000fea0003800200 */
.L_x_12935:
        /* <DEDUP_REMOVED lines=43> */
.L_x_12933:
[----:B------:R-:W-:Y:S05]  /*1c5b0*/  BSYNC.RECONVERGENT B1 ;  /* 0x0000000000017941 */ /* 0x000fea0003800200 */
.L_x_12932:
        /* <DEDUP_REMOVED lines=23> */
.L_x_12939:
        /* <DEDUP_REMOVED lines=13> */
.L_x_12941:
[----:B------:R-:W-:Y:S05]  /*1c800*/  BSYNC.RECONVERGENT B2 ;  /* 0x0000000000027941 */ /* 0x000fea0003800200 */
.L_x_12940:
        /* <DEDUP_REMOVED lines=43> */
.L_x_12938:
[----:B------:R-:W-:Y:S05]  /*1cac0*/  BSYNC.RECONVERGENT B1 ;  /* 0x0000000000017941 */ /* 0x000fea0003800200 */
.L_x_12937:
        /* <DEDUP_REMOVED lines=18> */
.L_x_12944:
        /* <DEDUP_REMOVED lines=13> */
.L_x_12946:
[----:B------:R-:W-:Y:S05]  /*1ccc0*/  BSYNC.RECONVERGENT B2 ;  /* 0x0000000000027941 */ /* 0x000fea0003800200 */
.L_x_12945:
        /* <DEDUP_REMOVED lines=43> */
.L_x_12943:
[----:B------:R-:W-:Y:S05]  /*1cf80*/  BSYNC.RECONVERGENT B1 ;  /* 0x0000000000017941 */ /* 0x000fea0003800200 */
.L_x_12942:
        /* <DEDUP_REMOVED lines=23> */
.L_x_12949:
        /* <DEDUP_REMOVED lines=13> */
.L_x_12951:
[----:B------:R-:W-:Y:S05]  /*1d1d0*/  BSYNC.RECONVERGENT B2 ;  /* 0x0000000000027941 */ /* 0x000fea0003800200 */
.L_x_12950:
        /* <DEDUP_REMOVED lines=43> */
.L_x_12948:
[----:B------:R-:W-:Y:S05]  /*1d490*/  BSYNC.RECONVERGENT B1 ;  /* 0x0000000000017941 */ /* 0x000fea0003800200 */
.L_x_12947:
        /* <DEDUP_REMOVED lines=18> */
.L_x_12954:
        /* <DEDUP_REMOVED lines=13> */
.L_x_12956:
[----:B------:R-:W-:Y:S05]  /*1d690*/  BSYNC.RECONVERGENT B2 ;  /* 0x0000000000027941 */ /* 0x000fea0003800200 */
.L_x_12955:
        /* <DEDUP_REMOVED lines=43> */
.L_x_12953:
[----:B------:R-:W-:Y:S05]  /*1d950*/  BSYNC.RECONVERGENT B1 ;  /* 0x0000000000017941 */ /* 0x000fea0003800200 */
.L_x_12952:
        /* <DEDUP_REMOVED lines=23> */
.L_x_12959:
        /* <DEDUP_REMOVED lines=13> */
.L_x_12961:
[----:B------:R-:W-:Y:S05]  /*1dba0*/  BSYNC.RECONVERGENT B2 ;  /* 0x0000000000027941 */ /* 0x000fea0003800200 */
.L_x_12960:
        /* <DEDUP_REMOVED lines=43> */
.L_x_12958:
[----:B------:R-:W-:Y:S05]  /*1de60*/  BSYNC.RECONVERGENT B1 ;  /* 0x0000000000017941 */ /* 0x000fea0003800200 */
.L_x_12957:
        /* <DEDUP_REMOVED lines=18> */
.L_x_12964:
        /* <DEDUP_REMOVED lines=15> */
.L_x_12966:
[----:B------:R-:W-:Y:S05]  /*1e080*/  BSYNC.RECONVERGENT B2 ;  /* 0x0000000000027941 */ /* 0x000fea0003800200 */
.L_x_12965:
        /* <DEDUP_REMOVED lines=43> */
.L_x_12963:
[----:B------:R-:W-:Y:S05]  /*1e340*/  BSYNC.RECONVERGENT B1 ;  /* 0x0000000000017941 */ /* 0x000fea0003800200 */
.L_x_12962:
        /* <DEDUP_REMOVED lines=11> */
.L_x_12886:
[----:B------:R-:W-:Y:S01]  /*1e400*/  ISETP.NE.AND P2, PT, R194, 0x1, PT ;  /* 0x00000001c200780c */ /* 0x000fe20003f45270 */
[----:B------:R-:W-:Y:S01]  /*1e410*/  BSSY.RECONVERGENT B1, `(.L_x_12968) ;  /* 0x0000047000017945 */ /* 0x000fe20003800200 */
[----:B--2---:R-:W-:Y:S01]  /*1e420*/  IMAD.MOV.U32 R155, RZ, RZ, 0x2 ;  /* 0x00000002ff9b7424 */ /* 0x004fe200078e00ff */
        /* <DEDUP_REMOVED lines=13> */
.L_x_12970:
        /* <DEDUP_REMOVED lines=13> */
.L_x_12972:
[----:B------:R-:W-:Y:S05]  /*1e5d0*/  BSYNC.RECONVERGENT B2 ;  /* 0x0000000000027941 */ /* 0x000fea0003800200 */
.L_x_12971:
        /* <DEDUP_REMOVED lines=42> */
.L_x_12969:
[----:B------:R-:W-:Y:S05]  /*1e880*/  BSYNC.RECONVERGENT B1 ;  /* 0x0000000000017941 */ /* 0x000fea0003800200 */
.L_x_12968:
        /* <DEDUP_REMOVED lines=21> */
.L_x_12975:
        /* <DEDUP_REMOVED lines=13> */
.L_x_12977:
[----:B------:R-:W-:Y:S05]  /*1eab0*/  BSYNC.RECONVERGENT B2 ;  /* 0x0000000000027941 */ /* 0x000fea0003800200 */
.L_x_12976:
        /* <DEDUP_REMOVED lines=43> */
.L_x_12974:
[----:B------:R-:W-:Y:S05]  /*1ed70*/  BSYNC.RECONVERGENT B1 ;  /* 0x0000000000017941 */ /* 0x000fea0003800200 */
.L_x_12973:
        /* <DEDUP_REMOVED lines=19> */
.L_x_12980:
        /* <DEDUP_REMOVED lines=13> */
.L_x_12982:
[----:B------:R-:W-:Y:S05]  /*1ef80*/  BSYNC.RECONVERGENT B2 ;  /* 0x0000000000027941 */ /* 0x000fea0003800200 */
.L_x_12981:
        /* <DEDUP_REMOVED lines=43> */
.L_x_12979:
[----:B------:R-:W-:Y:S05]  /*1f240*/  BSYNC.RECONVERGENT B1 ;  /* 0x0000000000017941 */ /* 0x000fea0003800200 */
.L_x_12978:
        /* <DEDUP_REMOVED lines=19> */
.L_x_12985:
        /* <DEDUP_REMOVED lines=13> */
.L_x_12987:
[----:B------:R-:W-:Y:S05]  /*1f450*/  BSYNC.RECONVERGENT B2 ;  /* 0x0000000000027941 */ /* 0x000fea0003800200 */
.L_x_12986:
        /* <DEDUP_REMOVED lines=43> */
.L_x_12984:
[----:B------:R-:W-:Y:S05]  /*1f710*/  BSYNC.RECONVERGENT B1 ;  /* 0x0000000000017941 */ /* 0x000fea0003800200 */
.L_x_12983:
        /* <DEDUP_REMOVED lines=19> */
.L_x_12990:
        /* <DEDUP_REMOVED lines=13> */
.L_x_12992:
[----:B------:R-:W-:Y:S05]  /*1f920*/  BSYNC.RECONVERGENT B2 ;  /* 0x0000000000027941 */ /* 0x000fea0003800200 */
.L_x_12991:
        /* <DEDUP_REMOVED lines=43> */
.L_x_12989:
[----:B------:R-:W-:Y:S05]  /*1fbe0*/  BSYNC.RECONVERGENT B1 ;  /* 0x0000000000017941 */ /* 0x000fea0003800200 */
.L_x_12988:
        /* <DEDUP_REMOVED lines=17> */
.L_x_12995:
        /* <DEDUP_REMOVED lines=13> */
.L_x_12997:
[----:B------:R-:W-:Y:S05]  /*1fdd0*/  BSYNC.RECONVERGENT B2 ;  /* 0x0000000000027941 */ /* 0x000fea0003800200 */
.L_x_12996:
        /* <DEDUP_REMOVED lines=43> */
.L_x_12994:
[----:B------:R-:W-:Y:S05]  /*20090*/  BSYNC.RECONVERGENT B1 ;  /* 0x0000000000017941 */ /* 0x000fea0003800200 */
.L_x_12993:
        /* <DEDUP_REMOVED lines=17> */
.L_x_13000:
        /* <DEDUP_REMOVED lines=13> */
.L_x_13002:
[----:B------:R-:W-:Y:S05]  /*20280*/  BSYNC.RECONVERGENT B2 ;  /* 0x0000000000027941 */ /* 0x000fea0003800200 */
.L_x_13001:
        /* <DEDUP_REMOVED lines=43> */
.L_x_12999:
[----:B------:R-:W-:Y:S05]  /*20540*/  BSYNC.RECONVERGENT B1 ;  /* 0x0000000000017941 */ /* 0x000fea0003800200 */
.L_x_12998:
        /* <DEDUP_REMOVED lines=17> */
.L_x_13005:
        /* <DEDUP_REMOVED lines=13> */
.L_x_13007:
[----:B------:R-:W-:Y:S05]  /*20730*/  BSYNC.RECONVERGENT B2 ;  /* 0x0000000000027941 */ /* 0x000fea0003800200 */
.L_x_13006:
        /* <DEDUP_REMOVED lines=43> */
.L_x_13004:
[----:B------:R-:W-:Y:S05]  /*209f0*/  BSYNC.RECONVERGENT B1 ;  /* 0x0000000000017941 */ /* 0x000fea0003800200 */
.L_x_13003:
        /* <DEDUP_REMOVED lines=37> */
.L_x_12967:
        /* <DEDUP_REMOVED lines=45> */
.L_x_12885:
[----:B------:R-:W-:Y:S05]  /*20f20*/  BSYNC.RECONVERGENT B0 ;  /* 0x0000000000007941 */ /* 0x000fea0003800200 */
.L_x_12884:
[----:B------:R-:W-:Y:S01]  /*20f30*/  FADD.FTZ R0, RZ, R140 ;  /* 0x0000008cff007221 */ /* 0x000fe20000010000 */
[C---:B------:R-:W-:Y:S01]  /*20f40*/  ISETP.GE.U32.AND P0, PT, R3.reuse, 0x80, PT ;  /* 0x000000800300780c */ /* 0x040fe20003f06070 */
[----:B------:R-:W4:Y:S01]  /*20f50*/  S2UR UR5, SR_CgaCtaId ;  /* 0x00000000000579c3 */ /* 0x000f220000008800 */
[----:B------:R-:W-:Y:S01]  /*20f60*/  ISETP.GT.U32.AND P3, PT, R3, 0xff, PT ;  /* 0x000000ff0300780c */ /* 0x000fe20003f64070 */
[----:B-1-3--:R-:W-:Y:S01]  /*20f70*/  FADD.FTZ R173, R141, R0 ;  /* 0x000000008dad7221 */ /* 0x00afe20000010000 */
        /* <DEDUP_REMOVED lines=14> */
[----:B0-2---:R-:W-:-:S04]  /*21060*/  FADD.FTZ R175, R145, R0 ;  /* 0x0000000091af7221 */ /* 0x005fc80000010000 */
        /* <DEDUP_REMOVED lines=220> */
.L_x_13009:
[----:B------:R-:W-:Y:S05]  /*21e30*/  BSYNC.RECONVERGENT B0 ;  /* 0x0000000000007941 */ /* 0x000fea0003800200 */
.L_x_13008:
        /* <DEDUP_REMOVED lines=50> */
.L_x_13011:
[----:B------:R-:W-:Y:S05]  /*22160*/  BSYNC.RECONVERGENT B0 ;  /* 0x0000000000007941 */ /* 0x000fea0003800200 */
.L_x_13010:
        /* <DEDUP_REMOVED lines=50> */
.L_x_13013:
[----:B------:R-:W-:Y:S05]  /*22490*/  BSYNC.RECONVERGENT B0 ;  /* 0x0000000000007941 */ /* 0x000fea0003800200 */
.L_x_13012:
        /* <DEDUP_REMOVED lines=32> */
[----:B------:R-:W-:Y:S01]  /*226a0*/  F2FP.F16.F32.PACK_AB R172, R177, R0 ;  /* 0x00000000b1ac723e */ /* 0x000fe200000000ff */
        /* <DEDUP_REMOVED lines=16> */
.L_x_13015:
[----:B------:R-:W-:Y:S05]  /*227b0*/  BSYNC.RECONVERGENT B0 ;  /* 0x0000000000007941 */ /* 0x000fea0003800200 */
.L_x_13014:
[----:B------:R-:W-:Y:S02]  /*227c0*/  UIADD3 UR10, UPT, UPT, UR10, UR18, URZ ;  /* 0x000000120a0a7290 */ /* 0x000fe4000fffe0ff */
[----:B------:R-:W-:Y:S02]  /*227d0*/  UPLOP3.LUT UP1, UPT, UPT, UPT, UP1, 0x40, 0x4 ;  /* 0x000000000004789c */ /* 0x000fe40003f2e810 */
[----:B------:R-:W-:-:S09]  /*227e0*/  UISETP.GE.AND UP0, UPT, UR10, UR19, UPT ;  /* 0x000000130a00728c */ /* 0x000fd2000bf06270 */
[----:B------:R-:W-:Y:S05]  /*227f0*/  BRA.U !UP0, `(.L_x_13016) ;  /* 0xfffffdf508b47547 */ /* 0x000fea000b83ffff */
[----:B------:R-:W-:Y:S05]  /*22800*/  EXIT ;  /* 0x000000000000794d */ /* 0x000fea0003800000 */
.L_x_13017:
        /* <DEDUP_REMOVED lines=15> */
.L_x_18000:


//--------------------- .text._ZN10layer_norm31ln_parallel_residual_fwd_kernelINS_13Kernel_traitsIf6__halffS2_fjLj4096ELj1ELj1ELj4ELj16ENS_18Kernel_traits_baseILj4096EfS2_fS2_fjLj128EEEEELb1ELb0ELb1EEEvNS_9FwdParamsE --------------------------
	.section	.text._ZN10layer_norm31ln_parallel_residual_fwd_kernelINS_13Kernel_traitsIf6__halffS2_fjLj4096ELj1ELj1ELj4ELj16ENS_18Kernel_traits_baseILj4096EfS2_fS2_fjLj128EEEEELb1ELb0ELb1EEEvNS_9FwdParamsE,"ax",@progbits
	.align	128
        .global         _ZN10layer_norm31ln_parallel_residual_fwd_kernelINS_13Kernel_traitsIf6__halffS2_fjLj4096ELj1ELj1ELj4ELj16ENS_18Kernel_traits_baseILj4096EfS2_fS2_fjLj128EEEEELb1ELb0ELb1EEEvNS_9FwdParamsE
        .type           _ZN10layer_norm31ln_parallel_residual_fwd_kernelINS_13Kernel_traitsIf6__halffS2_fjLj4096ELj1ELj1ELj4ELj16ENS_18Kernel_traits_baseILj4096EfS2_fS2_fjLj128EEEEELb1ELb0ELb1EEEvNS_9FwdParamsE,@function
        .size           _ZN10layer_norm31ln_parallel_residual_fwd_kernelINS_13Kernel_traitsIf6__halffS2_fjLj4096ELj1ELj1ELj4ELj16ENS_18Kernel_traits_baseILj4096EfS2_fS2_fjLj128EEEEELb1ELb0ELb1EEEvNS_9FwdParamsE,(.L_x_18001 - _ZN10layer_norm31ln_parallel_residual_fwd_kernelINS_13Kernel_traitsIf6__halffS2_fjLj4096ELj1ELj1ELj4ELj16ENS_18Kernel_traits_baseILj4096EfS2_fS2_fjLj128EEEEELb1ELb0ELb1EEEvNS_9FwdParamsE)
        .other          _ZN10layer_norm31ln_parallel_residual_fwd_kernelINS_13Kernel_traitsIf6__halffS2_fjLj4096ELj1ELj1ELj4ELj16ENS_18Kernel_traits_baseILj4096EfS2_fS2_fjLj128EEEEELb1ELb0ELb1EEEvNS_9FwdParamsE,@"STO_CUDA_ENTRY STV_DEFAULT"
_ZN10layer_norm31ln_parallel_residual_fwd_kernelINS_13Kernel_traitsIf6__halffS2_fjLj4096ELj1ELj1ELj4ELj16ENS_18Kernel_traits_baseILj4096EfS2_fS2_fjLj128EEEEELb1ELb0ELb1EEEvNS_9FwdParamsE:
.text._ZN10layer_norm31ln_parallel_residual_fwd_kernelINS_13Kernel_traitsIf6__halffS2_fjLj4096ELj1ELj1ELj4ELj16ENS_18Kernel_traits_baseILj4096EfS2_fS2_fjLj128EEEEELb1ELb0ELb1EEEvNS_9FwdParamsE:
        /* <DEDUP_REMOVED lines=11> */
[----:B---3--:R-:W-:Y:S01]  /*00b0*/  @P0 MOV R4, R185 ;  /* 0x000000b900040202 */ /* 0x008fe20000000f00 */
[----:B0-----:R-:W-:-:S06]  /*00c0*/  @P0 IMAD.MOV.U32 R5, RZ, RZ, R172 ;  /* 0x000000ffff050224 */ /* 0x001fcc00078e00ac */
        /* <DEDUP_REMOVED lines=91> */
.L_x_13019:
        /* <DEDUP_REMOVED lines=31> */
.L_x_13018:
        /* <DEDUP_REMOVED lines=45> */
.L_x_13021:
        /* <DEDUP_REMOVED lines=46> */
.L_x_13020:
[----:B------:R-:W1:Y:S02]  /*0e20*/  LDCU UR4, c[0x0][0x384] ;  /* 0x00007080ff0477ac */ /* 0x000e640008000800 */
[----:B-1----:R-:W-:-:S06]  /*0e30*/  UISETP.GE.AND UP0, UPT, UR18, UR4, UPT ;  /* 0x000000041200728c */ /* 0x002fcc000bf06270 */
[----:B------:R-:W-:-:S13]  /*0e40*/  PLOP3.LUT P0, PT, PT, PT, UP0, 0x80, 0x8 ;  /* 0x000000000008781c */ /* 0x000fda0003f0f008 */
[----:B------:R-:W-:Y:S05]  /*0e50*/  @P0 EXIT ;  /* 0x000000000000094d */ /* 0x000fea0003800000 */
[----:B0---4-:R-:W-:Y:S01]  /*0e60*/  IMAD.HI.U32 R133, R3, -0x326172a9, RZ ;  /* 0xcd9e8d5703857827 */ /* 0x011fe200078e00ff */
[----:B------:R-:W0:Y:S03]  /*0e70*/  LDCU.64 UR20, c[0x0][0x398] ;  /* 0x00007300ff1477ac */ /* 0x000e260008000a00 */
[----:B------:R-:W-:Y:S01]  /*0e80*/  HFMA2 R175, -RZ, RZ, 0, 0 ;  /* 0x00000000ffaf7431 */ /* 0x000fe200000001ff */
[----:B------:R-:W-:Y:S01]  /*0e90*/  LOP3.LUT R185, R185, 0x3, RZ, 0xc0, !PT ;  /* 0x00000003b9b97812 */ /* 0x000fe200078ec0ff */
        /* <DEDUP_REMOVED lines=70> */
[----:B0-234-:R-:W-:-:S07]  /*1300*/  IMAD R176, R0, -0x326172a9, RZ ;  /* 0xcd9e8d5700b07824 */ /* 0x01dfce00078e02ff */
.L_x_13322:
[----:B------:R-:W-:Y:S01]  /*1310*/  ISETP.NE.U32.AND P0, PT, RZ, UR14, PT ;  /* 0x0000000eff007c0c */ /* 0x000fe2000bf05070 */
[----:B------:R-:W-:Y:S01]  /*1320*/  UIMAD UR4, UR18, UR19, URZ ;  /* 0x00000013120472a4 */ /* 0x000fe2000f8e02ff */
[----:B0-----:R-:W0:Y:S01]  /*1330*/  LDC.64 R164, c[0x0][0x390] ;  /* 0x0000e400ffa47b82 */ /* 0x001e220000000a00 */
[----:B------:R-:W1:Y:S01]  /*1340*/  @UP0 LDCU.64 UR20, c[0x0][0x398] ;  /* 0x00007300ff1407ac */ /* 0x000e620008000a00 */
        /* <DEDUP_REMOVED lines=35> */
.L_x_13024:
        /* <DEDUP_REMOVED lines=12> */
.L_x_13025:
        /* <DEDUP_REMOVED lines=42> */
.L_x_13023:
[----:B------:R-:W-:Y:S01]  /*18e0*/  I2FP.F32.U32 R141, R140 ;  /* 0x0000008c008d7245 */ /* 0x000fe20000201000 */
[----:B------:R-:W-:Y:S01]  /*18f0*/  UMOV UR4, UR6 ;  /* 0x0000000600047c82 */ /* 0x000fe20008000000 */
[----:B------:R-:W-:Y:S01]  /*1900*/  ISETP.NE.AND P1, PT, R142, 0x1, PT ;  /* 0x000000018e00780c */ /* 0x000fe20003f25270 */
[----:B-----5:R-:W-:Y:S01]  /*1910*/  HADD2.F32 R140, -RZ, R144.H0_H0 ;  /* 0x20000090ff8c7230 */ /* 0x020fe20000004100 */
[----:B------:R-:W-:Y:S01]  /*1920*/  LOP3.LUT R201, R201, 0xfffffff7, RZ, 0xc0, !PT ;  /* 0xfffffff7c9c97812 */ /* 0x000fe200078ec0ff */
[----:B------:R-:W-:Y:S01]  /*1930*/  FFMA.FTZ R141, R141, R0, 1.1641532182693481445e-10 ;  /* 0x2f0000008d8d7423 */ /* 0x000fe20000010000 */
[----:B------:R-:W-:-:S04]  /*1940*/  IMAD.MOV.U32 R143, RZ, RZ, 0x2 ;  /* 0x00000002ff8f7424 */ /* 0x000fc800078e00ff */
        /* <DEDUP_REMOVED lines=12> */
.L_x_13027:
        /* <DEDUP_REMOVED lines=12> */
.L_x_13028:
        /* <DEDUP_REMOVED lines=43> */
.L_x_13026:
[----:B------:R-:W-:Y:S01]  /*1d80*/  I2FP.F32.U32 R141, R141 ;  /* 0x0000008d008d7245 */ /* 0x000fe20000201000 */
[----:B------:R-:W-:Y:S01]  /*1d90*/  HADD2.F32 R144, -RZ, R144.H1_H1 ;  /* 0x30000090ff907230 */ /* 0x000fe20000004100 */
[----:B------:R-:W-:Y:S01]  /*1da0*/  ISETP.NE.AND P1, PT, R143, 0x1, PT ;  /* 0x000000018f00780c */ /* 0x000fe20003f25270 */
[----:B------:R-:W-:Y:S01]  /*1db0*/  IMAD.MOV.U32 R149, RZ, RZ, 0x2 ;  /* 0x00000002ff957424 */ /* 0x000fe200078e00ff */
[----:B------:R-:W-:Y:S01]  /*1dc0*/  LOP3.LUT R201, R201, 0xfffffffb, RZ, 0xc0, !PT ;  /* 0xfffffffbc9c97812 */ /* 0x000fe200078ec0ff */
[----:B------:R-:W-:-:S05]  /*1dd0*/  FFMA.FTZ R141, R141, R0, 1.1641532182693481445e-10 ;  /* 0x2f0000008d8d7423 */ /* 0x000fca0000010000 */
[----:B------:R-:W-:Y:S01]  /*1de0*/  FSETP.LE.FTZ.AND P2, PT, R141, UR4, PT ;  /* 0x000000048d007c0b */ /* 0x000fe2000bf53000 */
        /* <DEDUP_REMOVED lines=11> */
.L_x_13030:
        /* <DEDUP_REMOVED lines=12> */
.L_x_13031:
        /* <DEDUP_REMOVED lines=43> */
.L_x_13029:
[----:B------:R-:W-:Y:S01]  /*2210*/  I2FP.F32.U32 R141, R141 ;  /* 0x0000008d008d7245 */ /* 0x000fe20000201000 */
[----:B------:R-:W-:Y:S01]  /*2220*/  HFMA2 R150, -RZ, RZ, 0, 1.1920928955078125e-07 ;  /* 0x00000002ff967431 */ /* 0x000fe200000001ff */
[----:B------:R-:W-:Y:S01]  /*2230*/  ISETP.NE.AND P1, PT, R149, 0x1, PT ;  /* 0x000000019500780c */ /* 0x000fe20003f25270 */
[----:B------:R-:W-:Y:S01]  /*2240*/  IMAD.MOV.U32 R142, RZ, RZ, R176 ;  /* 0x000000ffff8e7224 */ /* 0x000fe200078e00b0 */
[----:B------:R-:W-:Y:S01]  /*2250*/  LOP3.LUT R201, R201, 0xfffffffd, RZ, 0xc0, !PT ;  /* 0xfffffffdc9c97812 */ /* 0x000fe200078ec0ff */
[----:B------:R-:W-:-:S05]  /*2260*/  FFMA.FTZ R141, R141, R0, 1.1641532182693481445e-10 ;  /* 0x2f0000008d8d7423 */ /* 0x000fca0000010000 */
[----:B------:R-:W-:Y:S01]  /*2270*/  FSETP.LE.FTZ.AND P2, PT, R141, UR4, PT ;  /* 0x000000048d007c0b */ /* 0x000fe2000bf53000 */
        /* <DEDUP_REMOVED lines=11> */
.L_x_13033:
        /* <DEDUP_REMOVED lines=12> */
.L_x_13034:
        /* <DEDUP_REMOVED lines=43> */
.L_x_13032:
        /* <DEDUP_REMOVED lines=16> */
.L_x_13036:
        /* <DEDUP_REMOVED lines=12> */
.L_x_13037:
        /* <DEDUP_REMOVED lines=43> */
.L_x_13035:
[----:B------:R-:W-:Y:S01]  /*2b10*/  ISETP.NE.AND P3, PT, R149, 0x1, PT ;  /* 0x000000019500780c */ /* 0x000fe20003f65270 */
[----:B------:R-:W-:Y:S01]  /*2b20*/  IMAD.MOV.U32 R150, RZ, RZ, 0x2 ;  /* 0x00000002ff967424 */ /* 0x000fe200078e00ff */
        /* <DEDUP_REMOVED lines=14> */
.L_x_13039:
        /* <DEDUP_REMOVED lines=12> */
.L_x_13040:
        /* <DEDUP_REMOVED lines=43> */
.L_x_13038:
        /* <DEDUP_REMOVED lines=16> */
.L_x_13042:
        /* <DEDUP_REMOVED lines=12> */
.L_x_13043:
        /* <DEDUP_REMOVED lines=43> */
.L_x_13041:
        /* <DEDUP_REMOVED lines=16> */
.L_x_13045:
        /* <DEDUP_REMOVED lines=12> */
.L_x_13046:
        /* <DEDUP_REMOVED lines=43> */
.L_x_13044:
[----:B------:R-:W-:Y:S01]  /*3860*/  UMOV UR5, UR7 ;  /* 0x0000000700057c82 */ /* 0x000fe20008000000 */
[----:B------:R-:W-:Y:S01]  /*3870*/  P2R R153, PR, RZ, 0x1 ;  /* 0x00000001ff997803 */ /* 0x000fe20000000000 */
[----:B------:R-:W-:Y:S01]  /*3880*/  FMUL.FTZ R142, R142, UR5 ;  /* 0x000000058e8e7c20 */ /* 0x000fe20008410000 */
[----:B------:R-:W-:Y:S01]  /*3890*/  I2FP.F32.U32 R151, R149 ;  /* 0x0000009500977245 */ /* 0x000fe20000201000 */
[----:B------:R-:W-:Y:S01]  /*38a0*/  FMUL.FTZ R141, R141, UR5 ;  /* 0x000000058d8d7c20 */ /* 0x000fe20008410000 */
[----:B------:R-:W-:Y:S01]  /*38b0*/  LOP3.LUT P0, RZ, R201, 0x2, RZ, 0xc0, !PT ;  /* 0x00000002c9ff7812 */ /* 0x000fe2000780c0ff */
[----:B------:R-:W-:Y:S01]  /*38c0*/  FMUL.FTZ R150, R144, UR5 ;  /* 0x0000000590967c20 */ /* 0x000fe20008410000 */
[----:B------:R-:W-:Y:S02]  /*38d0*/  HADD2.F32 R152, -RZ, R147.H1_H1 ;  /* 0x30000093ff987230 */ /* 0x000fe40000004100 */
[----:B------:R-:W-:Y:S01]  /*38e0*/  FMUL.FTZ R140, R140, UR5 ;  /* 0x000000058c8c7c20 */ /* 0x000fe20008410000 */
[----:B------:R-:W-:Y:S01]  /*38f0*/  FSEL R144, R142, RZ, P2 ;  /* 0x000000ff8e907208 */ /* 0x000fe20001000000 */
        /* <DEDUP_REMOVED lines=8> */
[----:B------:R-:W-:-:S02]  /*3980*/  FSEL R140, R140, RZ, P5 ;  /* 0x000000ff8c8c7208 */ /* 0x000fc40002800000 */
[----:B------:R-:W-:Y:S02]  /*3990*/  LOP3.LUT P6, RZ, R201, 0x4, RZ, 0xc0, !PT ;  /* 0x00000004c9ff7812 */ /* 0x000fe400078cc0ff */
[----:B------:R-:W-:Y:S02]  /*39a0*/  FSETP.GTU.FTZ.AND P5, PT, R151, UR4, PT ;  /* 0x0000000497007c0b */ /* 0x000fe4000bfbc000 */
[----:B------:R-:W-:Y:S02]  /*39b0*/  FSEL R146, R143, RZ, P4 ;  /* 0x000000ff8f927208 */ /* 0x000fe40002000000 */
[----:B------:R-:W-:Y:S02]  /*39c0*/  FSEL R145, R147, RZ, P3 ;  /* 0x000000ff93917208 */ /* 0x000fe40001800000 */
        /* <DEDUP_REMOVED lines=12> */
[----:B------:R-:W-:Y:S07]  /*3a90*/  BRA `(.L_x_13047) ;  /* 0x0000004800c87947 */ /* 0x000fee0003800000 */
.L_x_13022:
        /* <DEDUP_REMOVED lines=15> */
.L_x_13049:
        /* <DEDUP_REMOVED lines=12> */
.L_x_13050:
        /* <DEDUP_REMOVED lines=41> */
.L_x_13048:
        /* <DEDUP_REMOVED lines=21> */
.L_x_13052:
        /* <DEDUP_REMOVED lines=12> */
.L_x_13053:
        /* <DEDUP_REMOVED lines=42> */
.L_x_13051:
        /* <DEDUP_REMOVED lines=22> */
.L_x_13055:
        /* <DEDUP_REMOVED lines=12> */
.L_x_13056:
        /* <DEDUP_REMOVED lines=43> */
.L_x_13054:
[----:B------:R-:W-:Y:S01]  /*4860*/  I2FP.F32.U32 R141, R141 ;  /* 0x0000008d008d7245 */ /* 0x000fe20000201000 */
[----:B------:R-:W-:Y:S01]  /*4870*/  HADD2.F32 R144, -RZ, R144.H1_H1 ;  /* 0x30000090ff907230 */ /* 0x000fe20000004100 */
[----:B------:R-:W-:Y:S01]  /*4880*/  ISETP.NE.AND P1, PT, R142, 0x1, PT ;  /* 0x000000018e00780c */ /* 0x000fe20003f25270 */
[----:B------:R-:W-:Y:S01]  /*4890*/  IMAD.MOV.U32 R143, RZ, RZ, 0x2 ;  /* 0x00000002ff8f7424 */ /* 0x000fe200078e00ff */
[----:B------:R-:W-:Y:S01]  /*48a0*/  LOP3.LUT R201, R201, 0xfffffffb, RZ, 0xc0, !PT ;  /* 0xfffffffbc9c97812 */ /* 0x000fe200078ec0ff */
[----:B------:R-:W-:Y:S01]  /*48b0*/  FFMA.FTZ R141, R141, R0, 1.1641532182693481445e-10 ;  /* 0x2f0000008d8d7423 */ /* 0x000fe20000010000 */
[----:B------:R-:W-:-:S04]  /*48c0*/  FMUL.FTZ R144, R144, UR5 ;  /* 0x0000000590907c20 */ /* 0x000fc80008410000 */
        /* <DEDUP_REMOVED lines=12> */
.L_x_13058:
        /* <DEDUP_REMOVED lines=12> */
.L_x_13059:
        /* <DEDUP_REMOVED lines=43> */
.L_x_13057:
[----:B------:R-:W-:Y:S01]  /*4d00*/  I2FP.F32.U32 R141, R141 ;  /* 0x0000008d008d7245 */ /* 0x000fe20000201000 */
[----:B------:R-:W-:Y:S01]  /*4d10*/  HADD2.F32 R142, -RZ, R188.H1_H1 ;  /* 0x300000bcff8e7230 */ /* 0x000fe20000004100 */
        /* <DEDUP_REMOVED lines=20> */
.L_x_13061:
        /* <DEDUP_REMOVED lines=12> */
.L_x_13062:
        /* <DEDUP_REMOVED lines=43> */
.L_x_13060:
        /* <DEDUP_REMOVED lines=19> */
.L_x_13064:
        /* <DEDUP_REMOVED lines=12> */
.L_x_13065:
        /* <DEDUP_REMOVED lines=43> */
.L_x_13063:
[----:B------:R-:W-:Y:S01]  /*5670*/  I2FP.F32.U32 R143, R142 ;  /* 0x0000008e008f7245 */ /* 0x000fe20000201000 */
[----:B------:R-:W-:Y:S01]  /*5680*/  HADD2.F32 R142, -RZ, R189.H0_H0 ;  /* 0x200000bdff8e7230 */ /* 0x000fe20000004100 */
[----:B------:R-:W-:-:S03]  /*5690*/  ISETP.NE.AND P2, PT, R150, 0x1, PT ;  /* 0x000000019600780c */ /* 0x000fc60003f45270 */
[----:B------:R-:W-:Y:S01]  /*56a0*/  FFMA.FTZ R143, R143, R0, 1.1641532182693481445e-10 ;  /* 0x2f0000008f8f7423 */ /* 0x000fe20000010000 */
[----:B------:R-:W-:-:S04]  /*56b0*/  FMUL.FTZ R142, R142, UR5 ;  /* 0x000000058e8e7c20 */ /* 0x000fc80008410000 */
[----:B------:R-:W-:Y:S02]  /*56c0*/  FSETP.GTU.FTZ.AND P1, PT, R143, UR4, PT ;  /* 0x000000048f007c0b */ /* 0x000fe4000bf3c000 */
[----:B------:R-:W-:Y:S01]  /*56d0*/  FSEL R143, R144, RZ, P3 ;  /* 0x000000ff908f7208 */ /* 0x000fe20001800000 */
[----:B------:R-:W-:Y:S01]  /*56e0*/  IMAD.MOV.U32 R144, RZ, RZ, 0x2 ;  /* 0x00000002ff907424 */ /* 0x000fe200078e00ff */
        /* <DEDUP_REMOVED lines=14> */
.L_x_13067:
        /* <DEDUP_REMOVED lines=12> */
.L_x_13068:
        /* <DEDUP_REMOVED lines=43> */
.L_x_13066:
[----:B------:R-:W-:Y:S01]  /*5b40*/  ISETP.NE.AND P2, PT, R144, 0x1, PT ;  /* 0x000000019000780c */ /* 0x000fe20003f45270 */
[----:B------:R-:W-:Y:S01]  /*5b50*/  HADD2.F32 R149, -RZ, R145.H1_H1 ;  /* 0x30000091ff957230 */ /* 0x000fe20000004100 */
        /* <DEDUP_REMOVED lines=15> */
.L_x_13070:
        /* <DEDUP_REMOVED lines=12> */
.L_x_13071:
        /* <DEDUP_REMOVED lines=43> */
.L_x_13069:
[----:B------:R-:W-:Y:S01]  /*5fc0*/  I2FP.F32.U32 R143, R143 ;  /* 0x0000008f008f7245 */ /* 0x000fe20000201000 */
[----:B------:R-:W-:Y:S01]  /*5fd0*/  HADD2.F32 R144, -RZ, R189.H1_H1 ;  /* 0x300000bdff907230 */ /* 0x000fe20000004100 */
        /* <DEDUP_REMOVED lines=20> */
.L_x_13073:
        /* <DEDUP_REMOVED lines=12> */
.L_x_13074:
        /* <DEDUP_REMOVED lines=43> */
.L_x_13072:
        /* <DEDUP_REMOVED lines=17> */
.L_x_13076:
        /* <DEDUP_REMOVED lines=12> */
.L_x_13077:
        /* <DEDUP_REMOVED lines=43> */
.L_x_13075:
        /* <DEDUP_REMOVED lines=22> */
.L_x_13079:
        /* <DEDUP_REMOVED lines=12> */
.L_x_13080:
        /* <DEDUP_REMOVED lines=43> */
.L_x_13078:
[----:B------:R-:W-:Y:S01]  /*6de0*/  ISETP.NE.AND P4, PT, R150, 0x1, PT ;  /* 0x000000019600780c */ /* 0x000fe20003f85270 */
[----:B------:R-:W-:Y:S01]  /*6df0*/  HADD2.F32 R149, -RZ, R146.H1_H1 ;  /* 0x30000092ff957230 */ /* 0x000fe20000004100 */
[----:B------:R-:W-:Y:S01]  /*6e00*/  I2FP.F32.U32 R145, R145 ;  /* 0x0000009100917245 */ /* 0x000fe20000201000 */
[----:B------:R-:W-:-:S03]  /*6e10*/  IMAD.MOV.U32 R151, RZ, RZ, 0x2 ;  /* 0x00000002ff977424 */ /* 0x000fc600078e00ff */
[----:B------:R-:W-:Y:S01]  /*6e20*/  FMUL.FTZ R149, R149, UR5 ;  /* 0x0000000595957c20 */ /* 0x000fe20008410000 */
        /* <DEDUP_REMOVED lines=12> */
.L_x_13082:
        /* <DEDUP_REMOVED lines=12> */
.L_x_13083:
        /* <DEDUP_REMOVED lines=43> */
.L_x_13081:
[----:B------:R-:W-:Y:S01]  /*7260*/  I2FP.F32.U32 R145, R145 ;  /* 0x0000009100917245 */ /* 0x000fe20000201000 */
[----:B------:R-:W-:Y:S02]  /*7270*/  HADD2.F32 R146, -RZ, R190.H1_H1 ;  /* 0x300000beff927230 */ /* 0x000fe40000004100 */
        /* <DEDUP_REMOVED lines=20> */
.L_x_13085:
        /* <DEDUP_REMOVED lines=12> */
.L_x_13086:
        /* <DEDUP_REMOVED lines=43> */
.L_x_13084:
        /* <DEDUP_REMOVED lines=17> */
.L_x_13088:
        /* <DEDUP_REMOVED lines=12> */
.L_x_13089:
        /* <DEDUP_REMOVED lines=43> */
.L_x_13087:
        /* <DEDUP_REMOVED lines=22> */
.L_x_13091:
        /* <DEDUP_REMOVED lines=12> */
.L_x_13092:
        /* <DEDUP_REMOVED lines=43> */
.L_x_13090:
[----:B------:R-:W-:Y:S01]  /*8080*/  ISETP.NE.AND P6, PT, R152, 0x1, PT ;  /* 0x000000019800780c */ /* 0x000fe20003fc5270 */
[----:B------:R-:W-:Y:S01]  /*8090*/  HADD2.F32 R150, -RZ, R147.H1_H1 ;  /* 0x30000093ff967230 */ /* 0x000fe20000004100 */
        /* <DEDUP_REMOVED lines=15> */
.L_x_13094:
        /* <DEDUP_REMOVED lines=14> */
.L_x_13095:
        /* <DEDUP_REMOVED lines=43> */
.L_x_13093:
        /* <DEDUP_REMOVED lines=10> */
.L_x_13047:
[----:B------:R-:W0:Y:S01]  /*85c0*/  LDC.64 R196, c[0x0][0x3a8] ;  /* 0x0000ea00ffc47b82 */ /* 0x000e220000000a00 */
[----:B------:R-:W-:Y:S01]  /*85d0*/  SEL R153, RZ, 0x1000000, !P5 ;  /* 0x01000000ff997807 */ /* 0x000fe20006800000 */
[----:B------:R-:W-:Y:S01]  /*85e0*/  UISETP.NE.U32.AND UP0, UPT, UR12, URZ, UPT ;  /* 0x000000ff0c00728c */ /* 0x000fe2000bf05070 */
[----:B------:R-:W-:Y:S01]  /*85f0*/  SEL R152, RZ, 0x10000, !P4 ;  /* 0x00010000ff987807 */ /* 0x000fe20006000000 */
[----:B------:R-:W-:Y:S01]  /*8600*/  IMAD.MOV.U32 R159, RZ, RZ, 0x10 ;  /* 0x00000010ff9f7424 */ /* 0x000fe200078e00ff */
[C---:B------:R-:W-:Y:S01]  /*8610*/  LOP3.LUT P5, RZ, R201.reuse, 0x4, RZ, 0xc0, !PT ;  /* 0x00000004c9ff7812 */ /* 0x040fe200078ac0ff */
[----:B------:R-:W-:Y:S01]  /*8620*/  UISETP.NE.AND.EX UP0, UPT, UR13, URZ, UPT, UP0 ;  /* 0x000000ff0d00728c */ /* 0x000fe2000bf05300 */
[C---:B------:R-:W-:Y:S01]  /*8630*/  LOP3.LUT P4, RZ, R201.reuse, 0x2, RZ, 0xc0, !PT ;  /* 0x00000002c9ff7812 */ /* 0x040fe2000788c0ff */
[----:B------:R-:W1:Y:S01]  /*8640*/  LDC.64 R194, c[0x0][0x3b0] ;  /* 0x0000ec00ffc27b82 */ /* 0x000e620000000a00 */
[----:B------:R-:W-:Y:S02]  /*8650*/  SEL R155, RZ, 0x100, !P3 ;  /* 0x00000100ff9b7807 */ /* 0x000fe40005800000 */
[----:B------:R-:W-:-:S02]  /*8660*/  LOP3.LUT P6, RZ, R201, 0x8, RZ, 0xc0, !PT ;  /* 0x00000008c9ff7812 */ /* 0x000fc400078cc0ff */
[----:B------:R-:W-:Y:S02]  /*8670*/  SEL R151, RZ, 0x1000000, !P1 ;  /* 0x01000000ff977807 */ /* 0x000fe40004800000 */
        /* <DEDUP_REMOVED lines=36> */
[----:B------:R-:W-:Y:S02]  /*88c0*/  LOP3.LUT R151, R153, R149, R151, 0xfe, !PT ;  /* 0x0000009599977212 */ /* 0x000fe400078efe97 */
[----:B------:R-:W-:Y:S02]  /*88d0*/  LOP3.LUT R152, R154, R150, R152, 0xfe, !PT ;  /* 0x000000969a987212 */ /* 0x000fe400078efe98 */
[----:B------:R-:W-:Y:S01]  /*88e0*/  LOP3.LUT R153, R151, R155, RZ, 0xfc, !PT ;  /* 0x0000009b97997212 */ /* 0x000fe200078efcff */
[----:B0-----:R-:W-:Y:S01]  /*88f0*/  IMAD.WIDE.U32 R150, R187, 0x8, R162 ;  /* 0x00000008bb967825 */ /* 0x001fe200078e00a2 */
[----:B------:R-:W-:-:S05]  /*8900*/  LOP3.LUT R152, R152, 0xff, R177, 0xf8, !PT ;  /* 0x000000ff98987812 */ /* 0x000fca00078ef8b1 */
[----:B------:R1:W-:Y:S02]  /*8910*/  STG.E.64 desc[UR8][R150.64], R152 ;  /* 0x0000009896007986 */ /* 0x0003e4000c101b08 */
.L_x_13096:
[----:B------:R2:W5:Y:S04]  /*8920*/  @P2 LDG.E.128 R188, desc[UR8][R158.64] ;  /* 0x000000089ebc2981 */ /* 0x000568000c1e1d00 */
[----:B------:R2:W5:Y:S04]  /*8930*/  @P0 LDG.E.128 R132, desc[UR8][R160.64] ;  /* 0x00000008a0840981 */ /* 0x000568000c1e1d00 */
[----:B------:R2:W5:Y:S04]  /*8940*/  @P0 LDG.E.128 R136, desc[UR8][R160.64+0x10] ;  /* 0x00001008a0880981 */ /* 0x000568000c1e1d00 */
[----:B01----:R2:W5:Y:S01]  /*8950*/  LDG.E.128 R152, desc[UR8][R156.64] ;  /* 0x000000089c987981 */ /* 0x003562000c1e1d00 */
        /* <DEDUP_REMOVED lines=16> */
.L_x_13099:
        /* <DEDUP_REMOVED lines=12> */
.L_x_13100:
        /* <DEDUP_REMOVED lines=42> */
.L_x_13098:
[----:B------:R-:W-:Y:S01]  /*8dc0*/  I2FP.F32.U32 R149, R149 ;  /* 0x0000009500957245 */ /* 0x000fe20000201000 */
[----:B-----5:R-:W-:Y:S01]  /*8dd0*/  HADD2.F32 R148, -RZ, R152.H0_H0 ;  /* 0x20000098ff947230 */ /* 0x020fe20000004100 */
        /* <DEDUP_REMOVED lines=17> */
.L_x_13102:
        /* <DEDUP_REMOVED lines=12> */
.L_x_13103:
        /* <DEDUP_REMOVED lines=42> */
.L_x_13101:
        /* <DEDUP_REMOVED lines=22> */
.L_x_13105:
        /* <DEDUP_REMOVED lines=12> */
.L_x_13106:
        /* <DEDUP_REMOVED lines=43> */
.L_x_13104:
        /* <DEDUP_REMOVED lines=19> */
.L_x_13108:
        /* <DEDUP_REMOVED lines=12> */
.L_x_13109:
        /* <DEDUP_REMOVED lines=43> */
.L_x_13107:
        /* <DEDUP_REMOVED lines=22> */
.L_x_13111:
        /* <DEDUP_REMOVED lines=12> */
.L_x_13112:
        /* <DEDUP_REMOVED lines=43> */
.L_x_13110:
[----:B------:R-:W-:Y:S01]  /*a090*/  I2FP.F32.U32 R151, R150 ;  /* 0x0000009600977245 */ /* 0x000fe20000201000 */
[----:B------:R-:W-:Y:S01]  /*a0a0*/  HADD2.F32 R150, -RZ, R153.H0_H0 ;  /* 0x20000099ff967230 */ /* 0x000fe20000004100 */
[----:B------:R-:W-:Y:S01]  /*a0b0*/  ISETP.NE.AND P1, PT, R158, 0x1, PT ;  /* 0x000000019e00780c */ /* 0x000fe20003f25270 */
[----:B------:R-:W-:Y:S01]  /*a0c0*/  IMAD.MOV.U32 R157, RZ, RZ, 0x2 ;  /* 0x00000002ff9d7424 */ /* 0x000fe200078e00ff */
[----:B------:R-:W-:Y:S01]  /*a0d0*/  LOP3.LUT R201, R201, 0xfffffffd, RZ, 0xc0, !PT ;  /* 0xfffffffdc9c97812 */ /* 0x000fe200078ec0ff */
[----:B------:R-:W-:Y:S01]  /*a0e0*/  FFMA.FTZ R151, R151, R0, 1.1641532182693481445e-10 ;  /* 0x2f00000097977423 */ /* 0x000fe20000010000 */
[----:B------:R-:W-:-:S04]  /*a0f0*/  FMUL.FTZ R152, R150, UR5 ;  /* 0x0000000596987c20 */ /* 0x000fc80008410000 */
        /* <DEDUP_REMOVED lines=12> */
.L_x_13114:
        /* <DEDUP_REMOVED lines=12> */
.L_x_13115:
        /* <DEDUP_REMOVED lines=43> */
.L_x_13113:
        /* <DEDUP_REMOVED lines=22> */
.L_x_13117:
        /* <DEDUP_REMOVED lines=12> */
.L_x_13118:
        /* <DEDUP_REMOVED lines=43> */
.L_x_13116:
        /* <DEDUP_REMOVED lines=17> */
.L_x_13120:
        /* <DEDUP_REMOVED lines=12> */
.L_x_13121:
        /* <DEDUP_REMOVED lines=43> */
.L_x_13119:
        /* <DEDUP_REMOVED lines=22> */
.L_x_13123:
        /* <DEDUP_REMOVED lines=12> */
.L_x_13124:
        /* <DEDUP_REMOVED lines=43> */
.L_x_13122:
        /* <DEDUP_REMOVED lines=17> */
.L_x_13126:
        /* <DEDUP_REMOVED lines=12> */
.L_x_13127:
        /* <DEDUP_REMOVED lines=43> */
.L_x_13125:
[----:B------:R-:W-:Y:S01]  /*b7d0*/  I2FP.F32.U32 R153, R153 ;  /* 0x0000009900997245 */ /* 0x000fe20000201000 */
[----:B------:R-:W-:-:S04]  /*b7e0*/  HADD2.F32 R152, -RZ, R190.H0_H0 ;  /* 0x200000beff987230 */ /* 0x000fc80000004100 */
[----:B------:R-:W-:Y:S01]  /*b7f0*/  FFMA.FTZ R153, R153, R0, 1.1641532182693481445e-10 ;  /* 0x2f00000099997423 */ /* 0x000fe20000010000 */
[----:B------:R-:W-:-:S04]  /*b800*/  FMUL.FTZ R152, R152, UR5 ;  /* 0x0000000598987c20 */ /* 0x000fc80008410000 */
[----:B------:R-:W-:Y:S02]  /*b810*/  FSETP.GTU.FTZ.AND P3, PT, R153, UR4, PT ;  /* 0x0000000499007c0b */ /* 0x000fe4000bf7c000 */
[----:B------:R-:W-:Y:S01]  /*b820*/  FSEL R153, R157, RZ, P2 ;  /* 0x000000ff9d997208 */ /* 0x000fe20001000000 */
[----:B------:R-:W-:Y:S01]  /*b830*/  HFMA2 R157, -RZ, RZ, 0, 1.1920928955078125e-07 ;  /* 0x00000002ff9d7431 */ /* 0x000fe200000001ff */
        /* <DEDUP_REMOVED lines=15> */
.L_x_13129:
        /* <DEDUP_REMOVED lines=12> */
.L_x_13130:
        /* <DEDUP_REMOVED lines=43> */
.L_x_13128:
        /* <DEDUP_REMOVED lines=17> */
.L_x_13132:
        /* <DEDUP_REMOVED lines=12> */
.L_x_13133:
        /* <DEDUP_REMOVED lines=43> */
.L_x_13131:
        /* <DEDUP_REMOVED lines=22> */
.L_x_13135:
        /* <DEDUP_REMOVED lines=12> */
.L_x_13136:
        /* <DEDUP_REMOVED lines=43> */
.L_x_13134:
        /* <DEDUP_REMOVED lines=17> */
.L_x_13138:
        /* <DEDUP_REMOVED lines=12> */
.L_x_13139:
        /* <DEDUP_REMOVED lines=43> */
.L_x_13137:
        /* <DEDUP_REMOVED lines=22> */
.L_x_13141:
        /* <DEDUP_REMOVED lines=12> */
.L_x_13142:
        /* <DEDUP_REMOVED lines=43> */
.L_x_13140:
        /* <DEDUP_REMOVED lines=17> */
.L_x_13144:
        /* <DEDUP_REMOVED lines=14> */
.L_x_13145:
        /* <DEDUP_REMOVED lines=43> */
.L_x_13143:
        /* <DEDUP_REMOVED lines=11> */
.L_x_13097:
        /* <DEDUP_REMOVED lines=15> */
.L_x_13148:
        /* <DEDUP_REMOVED lines=12> */
.L_x_13149:
        /* <DEDUP_REMOVED lines=43> */
.L_x_13147:
[----:B------:R-:W-:Y:S01]  /*d8f0*/  I2FP.F32.U32 R149, R149 ;  /* 0x0000009500957245 */ /* 0x000fe20000201000 */
[----:B-----5:R-:W-:Y:S01]  /*d900*/  HADD2.F32 R148, -RZ, R152.H0_H0 ;  /* 0x20000098ff947230 */ /* 0x020fe20000004100 */
        /* <DEDUP_REMOVED lines=16> */
.L_x_13151:
        /* <DEDUP_REMOVED lines=12> */
.L_x_13152:
        /* <DEDUP_REMOVED lines=43> */
.L_x_13150:
        /* <DEDUP_REMOVED lines=18> */
.L_x_13154:
        /* <DEDUP_REMOVED lines=12> */
.L_x_13155:
        /* <DEDUP_REMOVED lines=43> */
.L_x_13153:
        /* <DEDUP_REMOVED lines=18> */
.L_x_13157:
        /* <DEDUP_REMOVED lines=12> */
.L_x_13158:
        /* <DEDUP_REMOVED lines=43> */
.L_x_13156:
        /* <DEDUP_REMOVED lines=16> */
.L_x_13160:
        /* <DEDUP_REMOVED lines=12> */
.L_x_13161:
        /* <DEDUP_REMOVED lines=43> */
.L_x_13159:
        /* <DEDUP_REMOVED lines=16> */
.L_x_13163:
        /* <DEDUP_REMOVED lines=12> */
.L_x_13164:
        /* <DEDUP_REMOVED lines=43> */
.L_x_13162:
        /* <DEDUP_REMOVED lines=16> */
.L_x_13166:
        /* <DEDUP_REMOVED lines=12> */
.L_x_13167:
        /* <DEDUP_REMOVED lines=43> */
.L_x_13165:
        /* <DEDUP_REMOVED lines=16> */
.L_x_13169:
        /* <DEDUP_REMOVED lines=12> */
.L_x_13170:
        /* <DEDUP_REMOVED lines=43> */
.L_x_13168:
[----:B------:R-:W-:Y:S01]  /*f860*/  P2R R161, PR, RZ, 0x1 ;  /* 0x00000001ffa17803 */ /* 0x000fe20000000000 */
[----:B------:R-:W-:Y:S01]  /*f870*/  FMUL.FTZ R148, R148, UR5 ;  /* 0x0000000594947c20 */ /* 0x000fe20008410000 */
[----:B------:R-:W-:Y:S01]  /*f880*/  I2FP.F32.U32 R159, R157 ;  /* 0x0000009d009f7245 */ /* 0x000fe20000201000 */
[----:B------:R-:W-:Y:S01]  /*f890*/  FMUL.FTZ R152, R152, UR5 ;  /* 0x0000000598987c20 */ /* 0x000fe20008410000 */
[C---:B------:R-:W-:Y:S01]  /*f8a0*/  LOP3.LUT P0, RZ, R201.reuse, 0x8, RZ, 0xc0, !PT ;  /* 0x00000008c9ff7812 */ /* 0x040fe2000780c0ff */
[----:B------:R-:W-:Y:S01]  /*f8b0*/  FMUL.FTZ R150, R150, UR5 ;  /* 0x0000000596967c20 */ /* 0x000fe20008410000 */
[----:B------:R-:W-:Y:S01]  /*f8c0*/  LOP3.LUT P6, RZ, R201, 0x4, RZ, 0xc0, !PT ;  /* 0x00000004c9ff7812 */ /* 0x000fe200078cc0ff */
[----:B------:R-:W-:Y:S02]  /*f8d0*/  HADD2.F32 R160, -RZ, R155.H1_H1 ;  /* 0x3000009bffa07230 */ /* 0x000fe40000004100 */
        /* <DEDUP_REMOVED lines=25> */
[----:B------:R-:W-:-:S08]  /*fa70*/  @P0 FADD.FTZ R155, R139, R155 ;  /* 0x0000009b8b9b0221 */ /* 0x000fd00000010000 */
.L_x_13146:
        /* <DEDUP_REMOVED lines=50> */
.L_x_13171:
        /* <DEDUP_REMOVED lines=20> */
.L_x_13174:
        /* <DEDUP_REMOVED lines=12> */
.L_x_13175:
        /* <DEDUP_REMOVED lines=42> */
.L_x_13173:
[----:B------:R-:W-:Y:S01]  /*10240*/  I2FP.F32.U32 R157, R157 ;  /* 0x0000009d009d7245 */ /* 0x000fe20000201000 */
[----:B-----5:R-:W-:Y:S01]  /*10250*/  HADD2.F32 R156, -RZ, R160.H0_H0 ;  /* 0x200000a0ff9c7230 */ /* 0x020fe20000004100 */
        /* <DEDUP_REMOVED lines=17> */
.L_x_13177:
        /* <DEDUP_REMOVED lines=12> */
.L_x_13178:
        /* <DEDUP_REMOVED lines=41> */
[----:B------:R-:W-:-:S07]  /*106c0*/  IMAD.MOV.U32 R159, RZ, RZ, RZ ;  /* 0x000000ffff9f7224 */ /* 0x000fce00078e00ff */
.L_x_13176:
        /* <DEDUP_REMOVED lines=22> */
.L_x_13180:
        /* <DEDUP_REMOVED lines=12> */
.L_x_13181:
        /* <DEDUP_REMOVED lines=43> */
.L_x_13179:
[----:B------:R-:W-:Y:S01]  /*10ba0*/  I2FP.F32.U32 R157, R157 ;  /* 0x0000009d009d7245 */ /* 0x000fe20000201000 */
[----:B------:R-:W-:Y:S01]  /*10bb0*/  HADD2.F32 R160, -RZ, R160.H1_H1 ;  /* 0x300000a0ffa07230 */ /* 0x000fe20000004100 */
        /* <DEDUP_REMOVED lines=17> */
.L_x_13183:
        /* <DEDUP_REMOVED lines=12> */
.L_x_13184:
        /* <DEDUP_REMOVED lines=43> */
.L_x_13182:
        /* <DEDUP_REMOVED lines=22> */
.L_x_13186:
        /* <DEDUP_REMOVED lines=12> */
.L_x_13187:
        /* <DEDUP_REMOVED lines=43> */
.L_x_13185:
[----:B------:R-:W-:Y:S01]  /*11510*/  I2FP.F32.U32 R159, R158 ;  /* 0x0000009e009f7245 */ /* 0x000fe20000201000 */
[----:B------:R-:W-:Y:S01]  /*11520*/  HADD2.F32 R158, -RZ, R161.H0_H0 ;  /* 0x200000a1ff9e7230 */ /* 0x000fe20000004100 */
[----:B------:R-:W-:Y:S01]  /*11530*/  ISETP.NE.AND P1, PT, R168, 0x1, PT ;  /* 0x00000001a800780c */ /* 0x000fe20003f25270 */
[----:B------:R-:W-:Y:S01]  /*11540*/  HFMA2 R167, -RZ, RZ, 0, 1.1920928955078125e-07 ;  /* 0x00000002ffa77431 */ /* 0x000fe200000001ff */
        /* <DEDUP_REMOVED lines=15> */
.L_x_13189:
        /* <DEDUP_REMOVED lines=12> */
.L_x_13190:
        /* <DEDUP_REMOVED lines=43> */
.L_x_13188:
        /* <DEDUP_REMOVED lines=22> */
.L_x_13192:
        /* <DEDUP_REMOVED lines=12> */
.L_x_13193:
        /* <DEDUP_REMOVED lines=43> */
.L_x_13191:
[----:B------:R-:W-:Y:S01]  /*11e80*/  ISETP.NE.AND P2, PT, R160, 0x1, PT ;  /* 0x00000001a000780c */ /* 0x000fe20003f45270 */
[----:B------:R-:W-:Y:S01]  /*11e90*/  HADD2.F32 R161, -RZ, R161.H1_H1 ;  /* 0x300000a1ffa17230 */ /* 0x000fe20000004100 */
[----:B------:R-:W-:Y:S01]  /*11ea0*/  I2FP.F32.U32 R159, R159 ;  /* 0x0000009f009f7245 */ /* 0x000fe20000201000 */
[----:B------:R-:W-:-:S03]  /*11eb0*/  IMAD.MOV.U32 R168, RZ, RZ, 0x2 ;  /* 0x00000002ffa87424 */ /* 0x000fc600078e00ff */
        /* <DEDUP_REMOVED lines=13> */
.L_x_13195:
        /* <DEDUP_REMOVED lines=12> */
.L_x_13196:
        /* <DEDUP_REMOVED lines=43> */
.L_x_13194:
[----:B------:R-:W-:Y:S01]  /*12300*/  I2FP.F32.U32 R159, R159 ;  /* 0x0000009f009f7245 */ /* 0x000fe20000201000 */
[----:B------:R-:W-:Y:S01]  /*12310*/  HADD2.F32 R160, -RZ, R189.H1_H1 ;  /* 0x300000bdffa07230 */ /* 0x000fe20000004100 */
[----:B------:R-:W-:-:S03]  /*12320*/  ISETP.NE.AND P3, PT, R168, 0x1, PT ;  /* 0x00000001a800780c */ /* 0x000fc60003f65270 */
[----:B------:R-:W-:Y:S01]  /*12330*/  FFMA.FTZ R159, R159, R0, 1.1641532182693481445e-10 ;  /* 0x2f0000009f9f7423 */ /* 0x000fe20000010000 */
[----:B------:R-:W-:Y:S01]  /*12340*/  FMUL.FTZ R161, R160, UR5 ;  /* 0x00000005a0a17c20 */ /* 0x000fe20008410000 */
[----:B------:R-:W-:Y:S01]  /*12350*/  FSEL R160, R167, RZ, P1 ;  /* 0x000000ffa7a07208 */ /* 0x000fe20000800000 */
[----:B------:R-:W-:Y:S02]  /*12360*/  HFMA2 R167, -RZ, RZ, 0, 1.1920928955078125e-07 ;  /* 0x00000002ffa77431 */ /* 0x000fe400000001ff */
        /* <DEDUP_REMOVED lines=15> */
.L_x_13198:
        /* <DEDUP_REMOVED lines=12> */
.L_x_13199:
        /* <DEDUP_REMOVED lines=43> */
.L_x_13197:
        /* <DEDUP_REMOVED lines=17> */
.L_x_13201:
        /* <DEDUP_REMOVED lines=12> */
.L_x_13202:
        /* <DEDUP_REMOVED lines=43> */
.L_x_13200:
        /* <DEDUP_REMOVED lines=22> */
.L_x_13204:
        /* <DEDUP_REMOVED lines=12> */
.L_x_13205:
        /* <DEDUP_REMOVED lines=43> */
.L_x_13203:
        /* <DEDUP_REMOVED lines=17> */
.L_x_13207:
        /* <DEDUP_REMOVED lines=12> */
.L_x_13208:
        /* <DEDUP_REMOVED lines=43> */
.L_x_13206:
        /* <DEDUP_REMOVED lines=22> */
.L_x_13210:
        /* <DEDUP_REMOVED lines=12> */
.L_x_13211:
        /* <DEDUP_REMOVED lines=43> */
.L_x_13209:
        /* <DEDUP_REMOVED lines=17> */
.L_x_13213:
        /* <DEDUP_REMOVED lines=12> */
.L_x_13214:
        /* <DEDUP_REMOVED lines=43> */
.L_x_13212:
        /* <DEDUP_REMOVED lines=22> */
.L_x_13216:
        /* <DEDUP_REMOVED lines=12> */
.L_x_13217:
        /* <DEDUP_REMOVED lines=43> */
.L_x_13215:
[----:B------:R-:W-:Y:S01]  /*143c0*/  ISETP.NE.AND P6, PT, R169, 0x1, PT ;  /* 0x00000001a900780c */ /* 0x000fe20003fc5270 */
[----:B------:R-:W-:Y:S01]  /*143d0*/  HADD2.F32 R163, -RZ, R163.H1_H1 ;  /* 0x300000a3ffa37230 */ /* 0x000fe20000004100 */
[----:B------:R-:W-:Y:S01]  /*143e0*/  I2FP.F32.U32 R167, R167 ;  /* 0x000000a700a77245 */ /* 0x000fe20000201000 */
[----:B------:R-:W-:Y:S01]  /*143f0*/  IMAD.MOV.U32 R185, RZ, RZ, 0x2 ;  /* 0x00000002ffb97424 */ /* 0x000fe200078e00ff */
[----:B------:R-:W-:Y:S02]  /*14400*/  MOV R168, R176 ;  /* 0x000000b000a87202 */ /* 0x000fe40000000f00 */
        /* <DEDUP_REMOVED lines=12> */
.L_x_13219:
        /* <DEDUP_REMOVED lines=14> */
.L_x_13220:
        /* <DEDUP_REMOVED lines=43> */
.L_x_13218:
        /* <DEDUP_REMOVED lines=11> */
.L_x_13172:
        /* <DEDUP_REMOVED lines=15> */
.L_x_13223:
        /* <DEDUP_REMOVED lines=12> */
.L_x_13224:
        /* <DEDUP_REMOVED lines=43> */
.L_x_13222:
[----:B------:R-:W-:Y:S01]  /*14d70*/  I2FP.F32.U32 R157, R157 ;  /* 0x0000009d009d7245 */ /* 0x000fe20000201000 */
[----:B------:R-:W-:Y:S01]  /*14d80*/  HFMA2 R159, -RZ, RZ, 0, 1.1920928955078125e-07 ;  /* 0x00000002ff9f7431 */ /* 0x000fe200000001ff */
[----:B------:R-:W-:Y:S01]  /*14d90*/  ISETP.NE.AND P1, PT, R158, 0x1, PT ;  /* 0x000000019e00780c */ /* 0x000fe20003f25270 */
[----:B-----5:R-:W-:Y:S01]  /*14da0*/  HADD2.F32 R156, -RZ, R160.H0_H0 ;  /* 0x200000a0ff9c7230 */ /* 0x020fe20000004100 */
        /* <DEDUP_REMOVED lines=14> */
.L_x_13226:
        /* <DEDUP_REMOVED lines=12> */
.L_x_13227:
        /* <DEDUP_REMOVED lines=43> */
.L_x_13225:
[----:B------:R-:W-:Y:S01]  /*15200*/  I2FP.F32.U32 R157, R157 ;  /* 0x0000009d009d7245 */ /* 0x000fe20000201000 */
[----:B------:R-:W-:Y:S01]  /*15210*/  HADD2.F32 R160, -RZ, R160.H1_H1 ;  /* 0x300000a0ffa07230 */ /* 0x000fe20000004100 */
        /* <DEDUP_REMOVED lines=16> */
.L_x_13229:
        /* <DEDUP_REMOVED lines=12> */
.L_x_13230:
        /* <DEDUP_REMOVED lines=43> */
.L_x_13228:
[----:B------:R-:W-:Y:S01]  /*15690*/  I2FP.F32.U32 R157, R157 ;  /* 0x0000009d009d7245 */ /* 0x000fe20000201000 */
[----:B------:R-:W-:Y:S01]  /*156a0*/  IMAD.MOV.U32 R168, RZ, RZ, 0x2 ;  /* 0x00000002ffa87424 */ /* 0x000fe200078e00ff */
        /* <DEDUP_REMOVED lines=16> */
.L_x_13232:
        /* <DEDUP_REMOVED lines=12> */
.L_x_13233:
        /* <DEDUP_REMOVED lines=43> */
.L_x_13231:
[----:B------:R-:W-:Y:S01]  /*15b20*/  ISETP.NE.AND P2, PT, R168, 0x1, PT ;  /* 0x00000001a800780c */ /* 0x000fe20003f45270 */
[----:B------:R-:W-:Y:S01]  /*15b30*/  HFMA2 R167, -RZ, RZ, 0, 1.1920928955078125e-07 ;  /* 0x00000002ffa77431 */ /* 0x000fe200000001ff */
[----:B------:R-:W-:Y:S01]  /*15b40*/  I2FP.F32.U32 R159, R158 ;  /* 0x0000009e009f7245 */ /* 0x000fe20000201000 */
[----:B------:R-:W-:Y:S02]  /*15b50*/  HADD2.F32 R161, -RZ, R161.H1_H1 ;  /* 0x300000a1ffa17230 */ /* 0x000fe40000004100 */
        /* <DEDUP_REMOVED lines=12> */
.L_x_13235:
        /* <DEDUP_REMOVED lines=12> */
.L_x_13236:
        /* <DEDUP_REMOVED lines=43> */
.L_x_13234:
[----:B------:R-:W-:Y:S01]  /*15f90*/  ISETP.NE.AND P3, PT, R167, 0x1, PT ;  /* 0x00000001a700780c */ /* 0x000fe20003f65270 */
[----:B------:R-:W-:Y:S01]  /*15fa0*/  IMAD.MOV.U32 R168, RZ, RZ, 0x2 ;  /* 0x00000002ffa87424 */ /* 0x000fe200078e00ff */
[----:B------:R-:W-:Y:S01]  /*15fb0*/  I2FP.F32.U32 R159, R158 ;  /* 0x0000009e009f7245 */ /* 0x000fe20000201000 */
[----:B------:R-:W-:-:S04]  /*15fc0*/  HADD2.F32 R158, -RZ, R162.H0_H0 ;  /* 0x200000a2ff9e7230 */ /* 0x000fc80000004100 */
        /* <DEDUP_REMOVED lines=12> */
.L_x_13238:
        /* <DEDUP_REMOVED lines=12> */
.L_x_13239:
        /* <DEDUP_REMOVED lines=43> */
.L_x_13237:
        /* <DEDUP_REMOVED lines=16> */
.L_x_13241:
        /* <DEDUP_REMOVED lines=12> */
.L_x_13242:
        /* <DEDUP_REMOVED lines=43> */
.L_x_13240:
[----:B------:R-:W-:Y:S01]  /*16870*/  ISETP.NE.AND P5, PT, R169, 0x1, PT ;  /* 0x00000001a900780c */ /* 0x000fe20003fa5270 */
[----:B------:R-:W-:Y:S01]  /*16880*/  HFMA2 R185, -RZ, RZ, 0, 1.1920928955078125e-07 ;  /* 0x00000002ffb97431 */ /* 0x000fe200000001ff */
[----:B------:R-:W-:Y:S01]  /*16890*/  I2FP.F32.U32 R159, R159 ;  /* 0x0000009f009f7245 */ /* 0x000fe20000201000 */
[----:B------:R-:W-:-:S04]  /*168a0*/  IMAD.MOV.U32 R168, RZ, RZ, R176 ;  /* 0x000000ffffa87224 */ /* 0x000fc800078e00b0 */
[----:B------:R-:W-:Y:S01]  /*168b0*/  FFMA.FTZ R167, R159, R0, 1.1641532182693481445e-10 ;  /* 0x2f0000009fa77423 */ /* 0x000fe20000010000 */
[----:B------:R-:W-:-:S04]  /*168c0*/  HADD2.F32 R159, -RZ, R163.H0_H0 ;  /* 0x200000a3ff9f7230 */ /* 0x000fc80000004100 */
        /* <DEDUP_REMOVED lines=10> */
.L_x_13244:
        /* <DEDUP_REMOVED lines=12> */
.L_x_13245:
        /* <DEDUP_REMOVED lines=43> */
.L_x_13243:
        /* <DEDUP_REMOVED lines=34> */
.L_x_13221:
        /* <DEDUP_REMOVED lines=15> */
[----:B------:R-:W-:Y:S01]  /*16ff0*/  HFMA2 R186, -RZ, RZ, 0, 9.5367431640625e-07 ;  /* 0x00000010ffba7431 */ /* 0x000fe200000001ff */
        /* <DEDUP_REMOVED lines=34> */
.L_x_13246:
[----:B------:R1:W5:Y:S04]  /*17220*/  @P1 LDG.E.128 R188, desc[UR8][R164.64] ;  /* 0x00000008a4bc1981 */ /* 0x000368000c1e1d00 */
[----:B------:R1:W5:Y:S04]  /*17230*/  @P0 LDG.E.128 R132, desc[UR8][R202.64] ;  /* 0x00000008ca840981 */ /* 0x000368000c1e1d00 */
[----:B------:R1:W5:Y:S04]  /*17240*/  @P0 LDG.E.128 R136, desc[UR8][R202.64+0x10] ;  /* 0x00001008ca880981 */ /* 0x000368000c1e1d00 */
[----:B0-----:R-:W5:Y:S01]  /*17250*/  LDG.E.128 R168, desc[UR8][R170.64] ;  /* 0x00000008aaa87981 */ /* 0x001f62000c1e1d00 */
[----:B------:R-:W-:Y:S05]  /*17260*/  BRA.U !UP0, `(.L_x_13247) ;  /* 0x0000004908d07547 */ /* 0x000fea000b800000 */
        /* <DEDUP_REMOVED lines=15> */
.L_x_13249:
        /* <DEDUP_REMOVED lines=12> */
.L_x_13250:
        /* <DEDUP_REMOVED lines=43> */
.L_x_13248:
        /* <DEDUP_REMOVED lines=19> */
.L_x_13252:
        /* <DEDUP_REMOVED lines=12> */
.L_x_13253:
        /* <DEDUP_REMOVED lines=43> */
.L_x_13251:
        /* <DEDUP_REMOVED lines=22> */
.L_x_13255:
        /* <DEDUP_REMOVED lines=12> */
.L_x_13256:
        /* <DEDUP_REMOVED lines=43> */
.L_x_13254:
[----:B------:R-:W-:Y:S01]  /*18040*/  I2FP.F32.U32 R165, R165 ;  /* 0x000000a500a57245 */ /* 0x000fe20000201000 */
[----:B------:R-:W-:Y:S01]  /*18050*/  IMAD.MOV.U32 R179, RZ, RZ, 0x2 ;  /* 0x00000002ffb37424 */ /* 0x000fe200078e00ff */
[----:B------:R-:W-:Y:S02]  /*18060*/  ISETP.NE.AND P1, PT, R167, 0x1, PT ;  /* 0x00000001a700780c */ /* 0x000fe40003f25270 */
[----:B------:R-:W-:Y:S01]  /*18070*/  LOP3.LUT R201, R201, 0xfffffffb, RZ, 0xc0, !PT ;  /* 0xfffffffbc9c97812 */ /* 0x000fe200078ec0ff */
[----:B------:R-:W-:Y:S01]  /*18080*/  FFMA.FTZ R165, R165, R0, 1.1641532182693481445e-10 ;  /* 0x2f000000a5a57423 */ /* 0x000fe20000010000 */
[----:B------:R-:W-:-:S04]  /*18090*/  MOV R166, R176 ;  /* 0x000000b000a67202 */ /* 0x000fc80000000f00 */
[----:B------:R-:W-:Y:S01]  /*180a0*/  FSETP.LE.FTZ.AND P3, PT, R165, UR4, PT ;  /* 0x00000004a5007c0b */ /* 0x000fe2000bf73000 */
[----:B------:R-:W-:-:S05]  /*180b0*/  HADD2.F32 R165, -RZ, R168.H1_H1 ;  /* 0x300000a8ffa57230 */ /* 0x000fca0000004100 */
[----:B------:R-:W-:-:S07]  /*180c0*/  FMUL.FTZ R165, R165, UR5 ;  /* 0x00000005a5a57c20 */ /* 0x000fce0008410000 */
        /* <DEDUP_REMOVED lines=10> */
.L_x_13258:
        /* <DEDUP_REMOVED lines=12> */
.L_x_13259:
        /* <DEDUP_REMOVED lines=43> */
.L_x_13257:
[----:B------:R-:W-:Y:S01]  /*184e0*/  I2FP.F32.U32 R167, R166 ;  /* 0x000000a600a77245 */ /* 0x000fe20000201000 */
[----:B------:R-:W-:Y:S01]  /*184f0*/  HADD2.F32 R166, -RZ, R188.H1_H1 ;  /* 0x300000bcffa67230 */ /* 0x000fe20000004100 */
[----:B------:R-:W-:-:S03]  /*18500*/  ISETP.NE.AND P2, PT, R179, 0x1, PT ;  /* 0x00000001b300780c */ /* 0x000fc60003f45270 */
[----:B------:R-:W-:Y:S01]  /*18510*/  FFMA.FTZ R167, R167, R0, 1.1641532182693481445e-10 ;  /* 0x2f000000a7a77423 */ /* 0x000fe20000010000 */
[----:B------:R-:W-:Y:S01]  /*18520*/  FMUL.FTZ R168, R166, UR5 ;  /* 0x00000005a6a87c20 */ /* 0x000fe20008410000 */
[----:B------:R-:W-:-:S03]  /*18530*/  FSEL R166, R165, RZ, P3 ;  /* 0x000000ffa5a67208 */ /* 0x000fc60001800000 */
[----:B------:R-:W-:-:S04]  /*18540*/  FSETP.GTU.FTZ.AND P1, PT, R167, UR4, PT ;  /* 0x00000004a7007c0b */ /* 0x000fc8000bf3c000 */
        /* <DEDUP_REMOVED lines=15> */
.L_x_13261:
        /* <DEDUP_REMOVED lines=12> */
.L_x_13262:
        /* <DEDUP_REMOVED lines=43> */
.L_x_13260:
        /* <DEDUP_REMOVED lines=19> */
.L_x_13264:
        /* <DEDUP_REMOVED lines=12> */
.L_x_13265:
        /* <DEDUP_REMOVED lines=43> */
.L_x_13263:
        /* <DEDUP_REMOVED lines=22> */
.L_x_13267:
        /* <DEDUP_REMOVED lines=12> */
.L_x_13268:
        /* <DEDUP_REMOVED lines=43> */
.L_x_13266:
        /* <DEDUP_REMOVED lines=17> */
.L_x_13270:
        /* <DEDUP_REMOVED lines=12> */
.L_x_13271:
        /* <DEDUP_REMOVED lines=43> */
.L_x_13269:
        /* <DEDUP_REMOVED lines=22> */
.L_x_13273:
        /* <DEDUP_REMOVED lines=12> */
.L_x_13274:
        /* <DEDUP_REMOVED lines=43> */
.L_x_13272:
        /* <DEDUP_REMOVED lines=17> */
.L_x_13276:
        /* <DEDUP_REMOVED lines=12> */
.L_x_13277:
        /* <DEDUP_REMOVED lines=43> */
.L_x_13275:
        /* <DEDUP_REMOVED lines=22> */
.L_x_13279:
        /* <DEDUP_REMOVED lines=12> */
.L_x_13280:
        /* <DEDUP_REMOVED lines=43> */
.L_x_13278:
        /* <DEDUP_REMOVED lines=17> */
.L_x_13282:
        /* <DEDUP_REMOVED lines=12> */
.L_x_13283:
        /* <DEDUP_REMOVED lines=43> */
.L_x_13281:
        /* <DEDUP_REMOVED lines=22> */
.L_x_13285:
        /* <DEDUP_REMOVED lines=12> */
.L_x_13286:
        /* <DEDUP_REMOVED lines=43> */
.L_x_13284:
        /* <DEDUP_REMOVED lines=17> */
.L_x_13288:
        /* <DEDUP_REMOVED lines=12> */
.L_x_13289:
        /* <DEDUP_REMOVED lines=43> */
.L_x_13287:
        /* <DEDUP_REMOVED lines=22> */
.L_x_13291:
        /* <DEDUP_REMOVED lines=12> */
.L_x_13292:
        /* <DEDUP_REMOVED lines=43> */
.L_x_13290:
[----:B------:R-:W-:Y:S01]  /*1b860*/  ISETP.NE.AND P6, PT, R203, 0x1, PT ;  /* 0x00000001cb00780c */ /* 0x000fe20003fc5270 */
[----:B------:R-:W-:Y:S01]  /*1b870*/  HADD2.F32 R171, -RZ, R171.H1_H1 ;  /* 0x300000abffab7230 */ /* 0x000fe20000004100 */
[----:B------:R-:W-:Y:S01]  /*1b880*/  I2FP.F32.U32 R185, R184 ;  /* 0x000000b800b97245 */ /* 0x000fe20000201000 */
[----:B------:R-:W-:-:S03]  /*1b890*/  IMAD.MOV.U32 R202, RZ, RZ, R176 ;  /* 0x000000ffffca7224 */ /* 0x000fc600078e00b0 */
[----:B------:R-:W-:Y:S01]  /*1b8a0*/  FMUL.FTZ R171, R171, UR5 ;  /* 0x00000005abab7c20 */ /* 0x000fe20008410000 */
[----:B------:R-:W-:Y:S01]  /*1b8b0*/  FFMA.FTZ R184, R185, R0, 1.1641532182693481445e-10 ;  /* 0x2f000000b9b87423 */ /* 0x000fe20000010000 */
[----:B------:R-:W-:-:S04]  /*1b8c0*/  HFMA2 R185, -RZ, RZ, 0, 1.1920928955078125e-07 ;  /* 0x00000002ffb97431 */ /* 0x000fc800000001ff */
        /* <DEDUP_REMOVED lines=10> */
.L_x_13294:
        /* <DEDUP_REMOVED lines=14> */
.L_x_13295:
        /* <DEDUP_REMOVED lines=43> */
.L_x_13293:
        /* <DEDUP_REMOVED lines=11> */
.L_x_13247:
        /* <DEDUP_REMOVED lines=15> */
.L_x_13298:
        /* <DEDUP_REMOVED lines=12> */
.L_x_13299:
        /* <DEDUP_REMOVED lines=43> */
.L_x_13297:
        /* <DEDUP_REMOVED lines=18> */
.L_x_13301:
        /* <DEDUP_REMOVED lines=12> */
.L_x_13302:
        /* <DEDUP_REMOVED lines=43> */
.L_x_13300:
[----:B------:R-:W-:Y:S01]  /*1c6a0*/  I2FP.F32.U32 R165, R165 ;  /* 0x000000a500a57245 */ /* 0x000fe20000201000 */
[----:B------:R-:W-:Y:S01]  /*1c6b0*/  HFMA2 R167, -RZ, RZ, 0, 1.1920928955078125e-07 ;  /* 0x00000002ffa77431 */ /* 0x000fe200000001ff */
[----:B------:R-:W-:Y:S01]  /*1c6c0*/  ISETP.NE.AND P1, PT, R166, 0x1, PT ;  /* 0x00000001a600780c */ /* 0x000fe20003f25270 */
[----:B------:R-:W-:Y:S01]  /*1c6d0*/  HADD2.F32 R168, -RZ, R168.H1_H1 ;  /* 0x300000a8ffa87230 */ /* 0x000fe20000004100 */
        /* <DEDUP_REMOVED lines=14> */
.L_x_13304:
        /* <DEDUP_REMOVED lines=12> */
.L_x_13305:
        /* <DEDUP_REMOVED lines=43> */
.L_x_13303:
[----:B------:R-:W-:Y:S01]  /*1cb30*/  I2FP.F32.U32 R165, R165 ;  /* 0x000000a500a57245 */ /* 0x000fe20000201000 */
[----:B------:R-:W-:Y:S01]  /*1cb40*/  IMAD.MOV.U32 R185, RZ, RZ, 0x2 ;  /* 0x00000002ffb97424 */ /* 0x000fe200078e00ff */
[----:B------:R-:W-:Y:S02]  /*1cb50*/  ISETP.NE.AND P1, PT, R167, 0x1, PT ;  /* 0x00000001a700780c */ /* 0x000fe40003f25270 */
[----:B------:R-:W-:Y:S01]  /*1cb60*/  LOP3.LUT R201, R201, 0xfffffffd, RZ, 0xc0, !PT ;  /* 0xfffffffdc9c97812 */ /* 0x000fe200078ec0ff */
[----:B------:R-:W-:Y:S01]  /*1cb70*/  FFMA.FTZ R165, R165, R0, 1.1641532182693481445e-10 ;  /* 0x2f000000a5a57423 */ /* 0x000fe20000010000 */
[----:B------:R-:W-:-:S04]  /*1cb80*/  MOV R166, R176 ;  /* 0x000000b000a67202 */ /* 0x000fc80000000f00 */
        /* <DEDUP_REMOVED lines=12> */
.L_x_13307:
        /* <DEDUP_REMOVED lines=12> */
.L_x_13308:
        /* <DEDUP_REMOVED lines=43> */
.L_x_13306:
        /* <DEDUP_REMOVED lines=16> */
.L_x_13310:
        /* <DEDUP_REMOVED lines=12> */
.L_x_13311:
        /* <DEDUP_REMOVED lines=43> */
.L_x_13309:
        /* <DEDUP_REMOVED lines=16> */
.L_x_13313:
        /* <DEDUP_REMOVED lines=12> */
.L_x_13314:
        /* <DEDUP_REMOVED lines=43> */
.L_x_13312:
        /* <DEDUP_REMOVED lines=16> */
.L_x_13316:
        /* <DEDUP_REMOVED lines=12> */
.L_x_13317:
        /* <DEDUP_REMOVED lines=43> */
.L_x_13315:
[----:B------:R-:W-:Y:S01]  /*1dd10*/  ISETP.NE.AND P5, PT, R204, 0x1, PT ;  /* 0x00000001cc00780c */ /* 0x000fe20003fa5270 */
[----:B------:R-:W-:Y:S01]  /*1dd20*/  IMAD.MOV.U32 R185, RZ, RZ, 0x2 ;  /* 0x00000002ffb97424 */ /* 0x000fe200078e00ff */
[----:B------:R-:W-:Y:S02]  /*1dd30*/  I2FP.F32.U32 R167, R167 ;  /* 0x000000a700a77245 */ /* 0x000fe40000201000 */
[----:B------:R-:W-:-:S03]  /*1dd40*/  MOV R203, R176 ;  /* 0x000000b000cb7202 */ /* 0x000fc60000000f00 */
        /* <DEDUP_REMOVED lines=12> */
.L_x_13319:
        /* <DEDUP_REMOVED lines=12> */
.L_x_13320:
        /* <DEDUP_REMOVED lines=41> */
[----:B------:R-:W-:Y:S02]  /*1e160*/  LOP3.LUT R173, R202, UR40, R207, 0x96, !PT ;  /* 0x00000028caad7c12 */ /* 0x000fe4000f8e96cf */
[----:B------:R-:W-:-:S07]  /*1e170*/  MOV R186, R206 ;  /* 0x000000ce00ba7202 */ /* 0x000fce0000000f00 */
.L_x_13318:
[----:B------:R-:W-:Y:S01]  /*1e180*/  P2R R205, PR, RZ, 0x1 ;  /* 0x00000001ffcd7803 */ /* 0x000fe20000000000 */
[----:B------:R-:W-:Y:S01]  /*1e190*/  FMUL.FTZ R164, R164, UR5 ;  /* 0x00000005a4a47c20 */ /* 0x000fe20008410000 */
[----:B------:R-:W-:Y:S01]  /*1e1a0*/  I2FP.F32.U32 R203, R203 ;  /* 0x000000cb00cb7245 */ /* 0x000fe20000201000 */
[----:B------:R-:W-:Y:S01]  /*1e1b0*/  HADD2.F32 R204, -RZ, R171.H1_H1 ;  /* 0x300000abffcc7230 */ /* 0x000fe20000004100 */
[----:B------:R-:W-:Y:S01]  /*1e1c0*/  LOP3.LUT P0, RZ, R201, 0x8, RZ, 0xc0, !PT ;  /* 0x00000008c9ff7812 */ /* 0x000fe2000780c0ff */
[----:B------:R-:W-:Y:S01]  /*1e1d0*/  FMUL.FTZ R171, R166, UR5 ;  /* 0x00000005a6ab7c20 */ /* 0x000fe20008410000 */
[----:B------:R-:W-:Y:S01]  /*1e1e0*/  FMUL.FTZ R166, R165, UR5 ;  /* 0x00000005a5a67c20 */ /* 0x000fe20008410000 */
[----:B------:R-:W-:Y:S01]  /*1e1f0*/  LOP3.LUT P5, RZ, R201, 0x2, RZ, 0xc0, !PT ;  /* 0x00000002c9ff7812 */ /* 0x000fe200078ac0ff */
[----:B------:R-:W-:Y:S01]  /*1e200*/  FFMA.FTZ R203, R203, R0, 1.1641532182693481445e-10 ;  /* 0x2f000000cbcb7423 */ /* 0x000fe20000010000 */
[----:B------:R-:W-:Y:S01]  /*1e210*/  FSEL R164, R164, RZ, P0 ;  /* 0x000000ffa4a47208 */ /* 0x000fe20000000000 */
[----:B------:R-:W-:Y:S01]  /*1e220*/  FMUL.FTZ R168, R168, UR5 ;  /* 0x00000005a8a87c20 */ /* 0x000fe20008410000 */
[----:B------:R-:W-:Y:S01]  /*1e230*/  ISETP.NE.AND P0, PT, R205, RZ, PT ;  /* 0x000000ffcd00720c */ /* 0x000fe20003f05270 */
[----:B------:R-:W-:Y:S01]  /*1e240*/  FMUL.FTZ R167, R167, UR5 ;  /* 0x00000005a7a77c20 */ /* 0x000fe20008410000 */
[----:B------:R-:W-:Y:S01]  /*1e250*/  LOP3.LUT P6, RZ, R201, 0x4, RZ, 0xc0, !PT ;  /* 0x00000004c9ff7812 */ /* 0x000fe200078cc0ff */
        /* <DEDUP_REMOVED lines=20> */
.L_x_13296:
[----:B------:R-:W-:Y:S01]  /*1e3a0*/  SEL R205, RZ, 0x1000000, !P5 ;  /* 0x01000000ffcd7807 */ /* 0x000fe20006800000 */
[----:B------:R-:W-:Y:S01]  /*1e3b0*/  IMAD.WIDE.U32 R196, R199, 0x20, R196 ;  /* 0x00000020c7c47825 */ /* 0x000fe200078e00c4 */
[C---:B------:R-:W-:Y:S02]  /*1e3c0*/  LOP3.LUT P6, RZ, R201.reuse, 0x4, RZ, 0xc0, !PT ;  /* 0x00000004c9ff7812 */ /* 0x040fe400078cc0ff */
[----:B------:R-:W-:Y:S01]  /*1e3d0*/  LOP3.LUT P5, RZ, R201, 0x2, RZ, 0xc0, !PT ;  /* 0x00000002c9ff7812 */ /* 0x000fe200078ac0ff */
        /* <DEDUP_REMOVED lines=37> */
.L_x_13321:
        /* <DEDUP_REMOVED lines=185> */
[----:B------:R-:W-:-:S02]  /*1f1c0*/  IMAD.U32 R143, RZ, RZ, UR18 ;  /* 0x00000012ff8f7e24 */ /* 0x000fc4000f8e00ff */
        /* <DEDUP_REMOVED lines=17> */
[----:B------:R-:W-:Y:S01]  /*1f2e0*/  MOV R155, UR18 ;  /* 0x00000012009b7c02 */ /* 0x000fe20008000f00 */
        /* <DEDUP_REMOVED lines=27> */
[----:B------:R-:W-:Y:S01]  /*1f4a0*/  F2FP.F16.F32.PACK_AB R140, R141, R140 ;  /* 0x0000008c8d8c723e */ /* 0x000fe200000000ff */
[----:B------:R0:W-:Y:S01]  /*1f4b0*/  @!P0 STG.E desc[UR8][R150.64], R157 ;  /* 0x0000009d96008986 */ /* 0x0001e2000c101908 */
[----:B------:R-:W-:Y:S01]  /*1f4c0*/  F2FP.F16.F32.PACK_AB R141, R143, R142 ;  /* 0x0000008e8f8d723e */ /* 0x000fe200000000ff */
[----:B------:R-:W-:Y:S01]  /*1f4d0*/  FFMA.FTZ R147, R165, R74, R126 ;  /* 0x0000004aa5937223 */ /* 0x000fe2000001007e */
[----:B------:R-:W-:Y:S01]  /*1f4e0*/  F2FP.F16.F32.PACK_AB R142, R149, R148 ;  /* 0x00000094958e723e */ /* 0x000fe200000000ff */
[----:B------:R-:W-:Y:S01]  /*1f4f0*/  FADD.FTZ R158, -R228, R158 ;  /* 0x0000009ee49e7221 */ /* 0x000fe20000010100 */
[----:B------:R-:W1:Y:S01]  /*1f500*/  LDC.64 R148, c[0x0][0x430] ;  /* 0x00010c00ff947b82 */ /* 0x000e620000000a00 */
[----:B------:R-:W-:Y:S01]  /*1f510*/  F2FP.F16.F32.PACK_AB R143, R153, R152 ;  /* 0x00000098998f723e */ /* 0x000fe200000000ff */
        /* <DEDUP_REMOVED lines=22> */
[----:B------:R-:W-:Y:S01]  /*1f680*/  F2FP.F16.F32.PACK_AB R146, R165, R146 ;  /* 0x00000092a592723e */ /* 0x000fe200000000ff */
[----:B--2---:R-:W-:Y:S01]  /*1f690*/  FFMA.FTZ R143, R204, R49, R21 ;  /* 0x00000031cc8f7223 */ /* 0x004fe20000010015 */
[----:B------:R-:W-:Y:S01]  /*1f6a0*/  FFMA.FTZ R152, R202, R51, R23 ;  /* 0x00000033ca987223 */ /* 0x000fe20000010017 */
[----:B------:R-:W-:Y:S01]  /*1f6b0*/  FFMA.FTZ R160, R171, R44, R24 ;  /* 0x0000002caba07223 */ /* 0x000fe20000010018 */
[----:B------:R-:W-:Y:S01]  /*1f6c0*/  FFMA.FTZ R165, R156, R45, R25 ;  /* 0x0000002d9ca57223 */ /* 0x000fe20000010019 */
[----:B------:R-:W-:Y:S01]  /*1f6d0*/  FFMA.FTZ R164, R197, R46, R26 ;  /* 0x0000002ec5a47223 */ /* 0x000fe2000001001a */
[----:B------:R-:W-:Y:S01]  /*1f6e0*/  F2FP.F16.F32.PACK_AB R142, R143, R150 ;  /* 0x000000968f8e723e */ /* 0x000fe200000000ff */
[----:B------:R-:W-:Y:S01]  /*1f6f0*/  FFMA.FTZ R167, R170, R47, R27 ;  /* 0x0000002faaa77223 */ /* 0x000fe2000001001b */
[----:B------:R-:W-:Y:S01]  /*1f700*/  F2FP.F16.F32.PACK_AB R143, R152, R151 ;  /* 0x00000097988f723e */ /* 0x000fe200000000ff */
[----:B-1----:R-:W-:Y:S01]  /*1f710*/  IMAD.WIDE.U32 R152, R187, 0x10, R148 ;  /* 0x00000010bb987825 */ /* 0x002fe200078e0094 */
[----:B------:R-:W-:-:S03]  /*1f720*/  F2FP.F16.F32.PACK_AB R147, R244, R147 ;  /* 0x00000093f493723e */ /* 0x000fc600000000ff */
[C---:B------:R-:W-:Y:S01]  /*1f730*/  FMUL.FTZ R155, R157.reuse, R210 ;  /* 0x000000d29d9b7220 */ /* 0x040fe20000410000 */
[----:B------:R-:W-:Y:S01]  /*1f740*/  F2FP.F16.F32.PACK_AB R145, R230, R145 ;  /* 0x00000091e691723e */ /* 0x000fe200000000ff */
[----:B------:R-:W-:Y:S01]  /*1f750*/  FMUL.FTZ R0, R157, R208 ;  /* 0x000000d09d007220 */ /* 0x000fe20000410000 */
[----:B------:R-:W-:Y:S01]  /*1f760*/  F2FP.F16.F32.PACK_AB R144, R161, R144 ;  /* 0x00000090a190723e */ /* 0x000fe200000000ff */
[C---:B------:R-:W-:Y:S01]  /*1f770*/  FMUL.FTZ R203, R157.reuse, R166 ;  /* 0x000000a69dcb7220 */ /* 0x040fe20000410000 */
[----:B------:R-:W-:Y:S01]  /*1f780*/  FMUL.FTZ R207, R157, R168 ;  /* 0x000000a89dcf7220 */ /* 0x000fe20000410000 */
[----:B------:R-:W-:Y:S01]  /*1f790*/  F2FP.F16.F32.PACK_AB R140, R165, R160 ;  /* 0x000000a0a58c723e */ /* 0x000fe200000000ff */
[--C-:B------:R-:W-:Y:S01]  /*1f7a0*/  IMAD.WIDE.U32 R168, R199, 0x10, R148.reuse ;  /* 0x00000010c7a87825 */ /* 0x100fe200078e0094 */
[----:B------:R-:W-:Y:S01]  /*1f7b0*/  F2FP.F16.F32.PACK_AB R141, R167, R164 ;  /* 0x000000a4a78d723e */ /* 0x000fe200000000ff */
        /* <DEDUP_REMOVED lines=30> */
[----:B------:R-:W-:Y:S01]  /*1f9a0*/  FFMA.FTZ R0, R203, R62, R10 ;  /* 0x0000003ecb007223 */ /* 0x000fe2000001000a */
[----:B------:R-:W-:Y:S01]  /*1f9b0*/  F2FP.F16.F32.PACK_AB R146, R148, R147 ;  /* 0x000000939492723e */ /* 0x000fe200000000ff */
[----:B------:R-:W-:Y:S01]  /*1f9c0*/  FFMA.FTZ R148, R155, R84, R112 ;  /* 0x000000549b947223 */ /* 0x000fe20000010070 */
[----:B-1----:R-:W-:Y:S01]  /*1f9d0*/  FFMA.FTZ R150, R213, R88, R108 ;  /* 0x00000058d5967223 */ /* 0x002fe2000001006c */
[----:B------:R-:W-:Y:S01]  /*1f9e0*/  FFMA.FTZ R151, R215, R58, R14 ;  /* 0x0000003ad7977223 */ /* 0x000fe2000001000e */
[----:B------:R-:W-:Y:S01]  /*1f9f0*/  F2FP.F16.F32.PACK_AB R140, R156, R171 ;  /* 0x000000ab9c8c723e */ /* 0x000fe200000000ff */
[----:B------:R-:W-:Y:S01]  /*1fa00*/  FFMA.FTZ R155, R158, R61, R9 ;  /* 0x0000003d9e9b7223 */ /* 0x000fe20000010009 */
        /* <DEDUP_REMOVED lines=20> */
[----:B------:R-:W-:Y:S01]  /*1fb50*/  F2FP.F16.F32.PACK_AB R153, R157, R0 ;  /* 0x000000009d99723e */ /* 0x000fe200000000ff */
[C---:B------:R-:W-:Y:S01]  /*1fb60*/  FFMA.FTZ R0, R206.reuse, R67, R7 ;  /* 0x00000043ce007223 */ /* 0x040fe20000010007 */
        /* <DEDUP_REMOVED lines=9> */
[--C-:B------:R-:W-:Y:S01]  /*1fc00*/  IMAD.WIDE.U32 R160, R193, 0x10, R162.reuse ;  /* 0x00000010c1a07825 */ /* 0x100fe200078e00a2 */
[----:B------:R-:W-:Y:S01]  /*1fc10*/  F2FP.F16.F32.PACK_AB R142, R204, R205 ;  /* 0x000000cdcc8e723e */ /* 0x000fe200000000ff */
[----:B------:R-:W-:Y:S01]  /*1fc20*/  UIADD3 UR18, UPT, UPT, UR18, UR16, URZ ;  /* 0x0000001012127290 */ /* 0x000fe2000fffe0ff */
[----:B------:R-:W-:Y:S01]  /*1fc30*/  F2FP.F16.F32.PACK_AB R141, R170, R197 ;  /* 0x000000c5aa8d723e */ /* 0x000fe200000000ff */
[----:B------:R-:W-:Y:S01]  /*1fc40*/  IMAD.WIDE.U32 R162, R199, 0x10, R162 ;  /* 0x00000010c7a27825 */ /* 0x000fe200078e00a2 */
[----:B------:R-:W-:Y:S01]  /*1fc50*/  F2FP.F16.F32.PACK_AB R151, R216, R215 ;  /* 0x000000d7d897723e */ /* 0x000fe200000000ff */
[----:B------:R-:W-:Y:S01]  /*1fc60*/  UISETP.GE.AND UP3, UPT, UR18, UR17, UPT ;  /* 0x000000111200728c */ /* 0x000fe2000bf66270 */
        /* <DEDUP_REMOVED lines=8> */
[----:B------:R0:W-:Y:S04]  /*1fcf0*/  STG.E.128 desc[UR8][R162.64], R152 ;  /* 0x00000098a2007986 */ /* 0x0001e8000c101d08 */
[----:B------:R0:W-:Y:S01]  /*1fd00*/  STG.E.128 desc[UR8][R168.64], R156 ;  /* 0x0000009ca8007986 */ /* 0x0001e2000c101d08 */
[----:B------:R-:W-:Y:S05]  /*1fd10*/  BRA.U !UP3, `(.L_x_13322) ;  /* 0xfffffe150b7c7547 */ /* 0x000fea000b83ffff */
[----:B------:R-:W-:Y:S05]  /*1fd20*/  EXIT ;  /* 0x000000000000794d */ /* 0x000fea0003800000 */
.L_x_13323:
        /* <DEDUP_REMOVED lines=13> */
.L_x_18001:


//--------------------- .text._ZN10layer_norm31ln_parallel_residual_fwd_kernelINS_13Kernel_traitsIf6__halffS2_fjLj4096ELj1ELj1ELj4ELj16ENS_18Kernel_traits_baseILj4096EfS2_fS2_fjLj128EEEEELb1ELb1ELb0EEEvNS_9FwdParamsE --------------------------
	.section	.text._ZN10layer_norm31ln_parallel_residual_fwd_kernelINS_13Kernel_traitsIf6__halffS2_fjLj4096ELj1ELj1ELj4ELj16ENS_18Kernel_traits_baseILj4096EfS2_fS2_fjLj128EEEEELb1ELb1ELb0EEEvNS_9FwdParamsE,"ax",@progbits
	.align	128
        .global         _ZN10layer_norm31ln_parallel_residual_fwd_kernelINS_13Kernel_traitsIf6__halffS2_fjLj4096ELj1ELj1ELj4ELj16ENS_18Kernel_traits_baseILj4096EfS2_fS2_fjLj128EEEEELb1ELb1ELb0EEEvNS_9FwdParamsE
        .type           _ZN10layer_norm31ln_parallel_residual_fwd_kernelINS_13Kernel_traitsIf6__halffS2_fjLj4096ELj1ELj1ELj4ELj16ENS_18Kernel_traits_baseILj4096EfS2_fS2_fjLj128EEEEELb1ELb1ELb0EEEvNS_9FwdParamsE,@function
        .size           _ZN10layer_norm31ln_parallel_residual_fwd_kernelINS_13Kernel_traitsIf6__halffS2_fjLj4096ELj1ELj1ELj4ELj16ENS_18Kernel_traits_baseILj4096EfS2_fS2_fjLj128EEEEELb1ELb1ELb0EEEvNS_9FwdParamsE,(.L_x_18002 - _ZN10layer_norm31ln_parallel_residual_fwd_kernelINS_13Kernel_traitsIf6__halffS2_fjLj4096ELj1ELj1ELj4ELj16ENS_18Kernel_traits_baseILj4096EfS2_fS2_fjLj128EEEEELb1ELb1ELb0EEEvNS_9FwdParamsE)
        .other          _ZN10layer_norm31ln_parallel_residual_fwd_kernelINS_13Kernel_traitsIf6__halffS2_fjLj4096ELj1ELj1ELj4ELj16ENS_18Kernel_traits_baseILj4096EfS2_fS2_fjLj128EEEEELb1ELb1ELb0EEEvNS_9FwdParamsE,@"STO_CUDA_ENTRY STV_DEFAULT"
_ZN10layer_norm31ln_parallel_residual_fwd_kernelINS_13Kernel_traitsIf6__halffS2_fjLj4096ELj1ELj1ELj4ELj16ENS_18Kernel_traits_baseILj4096EfS2_fS2_fjLj128EEEEELb1ELb1ELb0EEEvNS_9FwdParamsE:
.text._ZN10layer_norm31ln_parallel_residual_fwd_kernelINS_13Kernel_traitsIf6__halffS2_fjLj4096ELj1ELj1ELj4ELj16ENS_18Kernel_traits_baseILj4096EfS2_fS2_fjLj128EEEEELb1ELb1ELb0EEEvNS_9FwdParamsE:
        /* <DEDUP_REMOVED lines=99> */
.L_x_13325:
        /* <DEDUP_REMOVED lines=41> */
.L_x_13326:
[----:B------:R-:W-:Y:S05]  /*08c0*/  BSYNC.RECONVERGENT B0 ;  /* 0x0000000000007941 */ /* 0x000fea0003800200 */
.L_x_13324:
        /* <DEDUP_REMOVED lines=86> */
.L_x_13834:
        /* <DEDUP_REMOVED lines=42> */
.L_x_13332:
        /* <DEDUP_REMOVED lines=13> */
.L_x_13334:
[----:B------:R-:W-:Y:S05]  /*11a0*/  BSYNC.RECONVERGENT B2 ;  /* 0x0000000000027941 */ /* 0x000fea0003800200 */
.L_x_13333:
        /* <DEDUP_REMOVED lines=42> */
.L_x_13331:
[----:B------:R-:W-:Y:S05]  /*1450*/  BSYNC.RECONVERGENT B1 ;  /* 0x0000000000017941 */ /* 0x000fea0003800200 */
.L_x_13330:
[----:B------:R-:W0:Y:S01]  /*1460*/  LDC R125, c[0x0][0x404] ;  /* 0x00010100ff7d7b82 */ /* 0x000e220000000800 */
[----:B------:R-:W-:Y:S01]  /*1470*/  I2FP.F32.U32 R11, R92 ;  /* 0x0000005c000b7245 */ /* 0x000fe20000201000 */
[----:B------:R-:W-:Y:S01]  /*1480*/  HFMA2 R126, -RZ, RZ, 0.1171875, 0 ;  /* 0x2f800000ff7e7431 */ /* 0x000fe200000001ff */
[----:B------:R-:W-:Y:S01]  /*1490*/  ISETP.NE.AND P2, PT, R93, 0x1, PT ;  /* 0x000000015d00780c */ /* 0x000fe20003f45270 */
[----:B------:R-:W-:Y:S01]  /*14a0*/  BSSY.RECONVERGENT B1, `(.L_x_13335) ;  /* 0x0000049000017945 */ /* 0x000fe20003800200 */
[----:B------:R-:W-:Y:S01]  /*14b0*/  LOP3.LUT R128, R128, 0xffffffef, RZ, 0xc0, !PT ;  /* 0xffffffef80807812 */ /* 0x000fe200078ec0ff */
[----:B-----5:R-:W-:Y:S02]  /*14c0*/  HADD2.F32 R127, -RZ, R96.H0_H0 ;  /* 0x20000060ff7f7230 */ /* 0x020fe40000004100 */
[----:B------:R-:W-:Y:S01]  /*14d0*/  FFMA.FTZ R92, R11, R126, 1.1641532182693481445e-10 ;  /* 0x2f0000000b5c7423 */ /* 0x000fe2000001007e */
[----:B------:R-:W-:Y:S02]  /*14e0*/  IMAD.MOV.U32 R94, RZ, RZ, 0x2 ;  /* 0x00000002ff5e7424 */ /* 0x000fe400078e00ff */
[----:B------:R-:W-:-:S02]  /*14f0*/  IMAD.MOV.U32 R11, RZ, RZ, R10 ;  /* 0x000000ffff0b7224 */ /* 0x000fc400078e000a */
        /* <DEDUP_REMOVED lines=11> */
.L_x_13337:
        /* <DEDUP_REMOVED lines=13> */
.L_x_13339:
[----:B------:R-:W-:Y:S05]  /*1680*/  BSYNC.RECONVERGENT B2 ;  /* 0x0000000000027941 */ /* 0x000fea0003800200 */
.L_x_13338:
        /* <DEDUP_REMOVED lines=42> */
.L_x_13336:
[----:B------:R-:W-:Y:S05]  /*1930*/  BSYNC.RECONVERGENT B1 ;  /* 0x0000000000017941 */ /* 0x000fea0003800200 */
.L_x_13335:
        /* <DEDUP_REMOVED lines=19> */
.L_x_13342:
        /* <DEDUP_REMOVED lines=13> */
.L_x_13344:
[----:B------:R-:W-:Y:S05]  /*1b40*/  BSYNC.RECONVERGENT B2 ;  /* 0x0000000000027941 */ /* 0x000fea0003800200 */
.L_x_13343:
        /* <DEDUP_REMOVED lines=42> */
.L_x_13341:
[----:B------:R-:W-:Y:S05]  /*1df0*/  BSYNC.RECONVERGENT B1 ;  /* 0x0000000000017941 */ /* 0x000fea0003800200 */
.L_x_13340:
[----:B------:R-:W-:Y:S01]  /*1e00*/  I2FP.F32.U32 R11, R11 ;  /* 0x0000000b000b7245 */ /* 0x000fe20000201000 */
[----:B------:R-:W-:Y:S01]  /*1e10*/  BSSY.RECONVERGENT B1, `(.L_x_13345) ;  /* 0x000004a000017945 */ /* 0x000fe20003800200 */
[----:B------:R-:W-:Y:S01]  /*1e20*/  ISETP.NE.AND P2, PT, R93, 0x1, PT ;  /* 0x000000015d00780c */ /* 0x000fe20003f45270 */
[----:B------:R-:W-:Y:S01]  /*1e30*/  HADD2.F32 R135, -RZ, R97.H0_H0 ;  /* 0x20000061ff877230 */ /* 0x000fe20000004100 */
        /* <DEDUP_REMOVED lines=15> */
.L_x_13347:
        /* <DEDUP_REMOVED lines=13> */
.L_x_13349:
[----:B------:R-:W-:Y:S05]  /*2000*/  BSYNC.RECONVERGENT B2 ;  /* 0x0000000000027941 */ /* 0x000fea0003800200 */
.L_x_13348:
        /* <DEDUP_REMOVED lines=42> */
.L_x_13346:
[----:B------:R-:W-:Y:S05]  /*22b0*/  BSYNC.RECONVERGENT B1 ;  /* 0x0000000000017941 */ /* 0x000fea0003800200 */
.L_x_13345:
        /* <DEDUP_REMOVED lines=19> */
.L_x_13352:
        /* <DEDUP_REMOVED lines=13> */
.L_x_13354:
[----:B------:R-:W-:Y:S05]  /*24c0*/  BSYNC.RECONVERGENT B2 ;  /* 0x0000000000027941 */ /* 0x000fea0003800200 */
.L_x_13353:
        /* <DEDUP_REMOVED lines=42> */
.L_x_13351:
[----:B------:R-:W-:Y:S05]  /*2770*/  BSYNC.RECONVERGENT B1 ;  /* 0x0000000000017941 */ /* 0x000fea0003800200 */
.L_x_13350:
        /* <DEDUP_REMOVED lines=17> */
.L_x_13357:
        /* <DEDUP_REMOVED lines=13> */
.L_x_13359:
[----:B------:R-:W-:Y:S05]  /*2960*/  BSYNC.RECONVERGENT B2 ;  /* 0x0000000000027941 */ /* 0x000fea0003800200 */
.L_x_13358:
        /* <DEDUP_REMOVED lines=42> */
.L_x_13356:
[----:B------:R-:W-:Y:S05]  /*2c10*/  BSYNC.RECONVERGENT B1 ;  /* 0x0000000000017941 */ /* 0x000fea0003800200 */
.L_x_13355:
        /* <DEDUP_REMOVED lines=17> */
.L_x_13362:
        /* <DEDUP_REMOVED lines=13> */
.L_x_13364:
[----:B------:R-:W-:Y:S05]  /*2e00*/  BSYNC.RECONVERGENT B2 ;  /* 0x0000000000027941 */ /* 0x000fea0003800200 */
.L_x_13363:
        /* <DEDUP_REMOVED lines=43> */
.L_x_13361:
[----:B------:R-:W-:Y:S05]  /*30c0*/  BSYNC.RECONVERGENT B1 ;  /* 0x0000000000017941 */ /* 0x000fea0003800200 */
.L_x_13360:
        /* <DEDUP_REMOVED lines=17> */
.L_x_13367:
        /* <DEDUP_REMOVED lines=13> */
.L_x_13369:
[----:B------:R-:W-:Y:S05]  /*32b0*/  BSYNC.RECONVERGENT B2 ;  /* 0x0000000000027941 */ /* 0x000fea0003800200 */
.L_x_13368:
        /* <DEDUP_REMOVED lines=43> */
.L_x_13366:
[----:B------:R-:W-:Y:S05]  /*3570*/  BSYNC.RECONVERGENT B1 ;  /* 0x0000000000017941 */ /* 0x000fea0003800200 */
.L_x_13365:
[----:B------:R-:W-:Y:S01]  /*3580*/  P2R R94, PR, RZ, 0x2 ;  /* 0x00000002ff5e7803 */ /* 0x000fe20000000000 */
[----:B------:R-:W-:Y:S01]  /*3590*/  FMUL.FTZ R127, R127, UR7 ;  /* 0x000000077f7f7c20 */ /* 0x000fe20008410000 */
[----:B------:R-:W-:Y:S01]  /*35a0*/  I2FP.F32.U32 R93, R93 ;  /* 0x0000005d005d7245 */ /* 0x000fe20000201000 */
[----:B------:R-:W-:Y:S01]  /*35b0*/  FMUL.FTZ R134, R134, UR7 ;  /* 0x0000000786867c20 */ /* 0x000fe20008410000 */
[----:B------:R-:W-:Y:S01]  /*35c0*/  LOP3.LUT P1, RZ, R128, 0x10, RZ, 0xc0, !PT ;  /* 0x0000001080ff7812 */ /* 0x000fe2000782c0ff */
[----:B------:R-:W-:Y:S01]  /*35d0*/  HADD2.F32 R99, -RZ, R99.H1_H1 ;  /* 0x30000063ff637230 */ /* 0x000fe20000004100 */
[----:B------:R-:W-:Y:S01]  /*35e0*/  P2R R95, PR, RZ, 0x1 ;  /* 0x00000001ff5f7803 */ /* 0x000fe20000000000 */
[----:B------:R-:W-:Y:S01]  /*35f0*/  FMUL.FTZ R136, R136, UR7 ;  /* 0x0000000788887c20 */ /* 0x000fe20008410000 */
[C---:B------:R-:W-:Y:S01]  /*3600*/  LOP3.LUT P0, RZ, R128.reuse, 0x8, RZ, 0xc0, !PT ;  /* 0x0000000880ff7812 */ /* 0x040fe2000780c0ff */
[----:B------:R-:W-:Y:S01]  /*3610*/  FFMA.FTZ R126, R93, R126, 1.1641532182693481445e-10 ;  /* 0x2f0000005d7e7423 */ /* 0x000fe2000001007e */
        /* <DEDUP_REMOVED lines=28> */
.L_x_13329:
        /* <DEDUP_REMOVED lines=16> */
.L_x_13373:
        /* <DEDUP_REMOVED lines=13> */
.L_x_13375:
[----:B------:R-:W-:Y:S05]  /*39b0*/  BSYNC.RECONVERGENT B2 ;  /* 0x0000000000027941 */ /* 0x000fea0003800200 */
.L_x_13374:
        /* <DEDUP_REMOVED lines=41> */
.L_x_13372:
[----:B------:R-:W-:Y:S05]  /*3c50*/  BSYNC.RECONVERGENT B1 ;  /* 0x0000000000017941 */ /* 0x000fea0003800200 */
.L_x_13371:
        /* <DEDUP_REMOVED lines=23> */
.L_x_13378:
        /* <DEDUP_REMOVED lines=13> */
.L_x_13380:
[----:B------:R-:W-:Y:S05]  /*3ea0*/  BSYNC.RECONVERGENT B2 ;  /* 0x0000000000027941 */ /* 0x000fea0003800200 */
.L_x_13379:
        /* <DEDUP_REMOVED lines=42> */
.L_x_13377:
[----:B------:R-:W-:Y:S05]  /*4150*/  BSYNC.RECONVERGENT B1 ;  /* 0x0000000000017941 */ /* 0x000fea0003800200 */
.L_x_13376:
[----:B------:R-:W-:Y:S01]  /*4160*/  I2FP.F32.U32 R3, R3 ;  /* 0x0000000300037245 */ /* 0x000fe20000201000 */
[----:B------:R-:W-:Y:S01]  /*4170*/  HADD2.F32 R4, -RZ, R80.H0_H0 ;  /* 0x20000050ff047230 */ /* 0x000fe20000004100 */
        /* <DEDUP_REMOVED lines=21> */
.L_x_13383:
        /* <DEDUP_REMOVED lines=13> */
.L_x_13385:
[----:B------:R-:W-:Y:S05]  /*43a0*/  BSYNC.RECONVERGENT B2 ;  /* 0x0000000000027941 */ /* 0x000fea0003800200 */
.L_x_13384:
        /* <DEDUP_REMOVED lines=42> */
.L_x_13382:
[----:B------:R-:W-:Y:S05]  /*4650*/  BSYNC.RECONVERGENT B1 ;  /* 0x0000000000017941 */ /* 0x000fea0003800200 */
.L_x_13381:
        /* <DEDUP_REMOVED lines=20> */
.L_x_13388:
        /* <DEDUP_REMOVED lines=13> */
.L_x_13390:
[----:B------:R-:W-:Y:S05]  /*4870*/  BSYNC.RECONVERGENT B2 ;  /* 0x0000000000027941 */ /* 0x000fea0003800200 */
.L_x_13389:
        /* <DEDUP_REMOVED lines=42> */
.L_x_13387:
[----:B------:R-:W-:Y:S05]  /*4b20*/  BSYNC.RECONVERGENT B1 ;  /* 0x0000000000017941 */ /* 0x000fea0003800200 */
.L_x_13386:
        /* <DEDUP_REMOVED lines=23> */
.L_x_13393:
        /* <DEDUP_REMOVED lines=13> */
.L_x_13395:
[----:B------:R-:W-:Y:S05]  /*4d70*/  BSYNC.RECONVERGENT B2 ;  /* 0x0000000000027941 */ /* 0x000fea0003800200 */
.L_x_13394:
        /* <DEDUP_REMOVED lines=42> */
.L_x_13392:
[----:B------:R-:W-:Y:S05]  /*5020*/  BSYNC.RECONVERGENT B1 ;  /* 0x0000000000017941 */ /* 0x000fea0003800200 */
.L_x_13391:
        /* <DEDUP_REMOVED lines=20> */
.L_x_13398:
        /* <DEDUP_REMOVED lines=13> */
.L_x_13400:
[----:B------:R-:W-:Y:S05]  /*5240*/  BSYNC.RECONVERGENT B2 ;  /* 0x0000000000027941 */ /* 0x000fea0003800200 */
.L_x_13399:
        /* <DEDUP_REMOVED lines=43> */
.L_x_13397:
[----:B------:R-:W-:Y:S05]  /*5500*/  BSYNC.RECONVERGENT B1 ;  /* 0x0000000000017941 */ /* 0x000fea0003800200 */
.L_x_13396:
[----:B------:R-:W-:Y:S01]  /*5510*/  I2FP.F32.U32 R3, R3 ;  /* 0x0000000300037245 */ /* 0x000fe20000201000 */
[----:B------:R-:W-:Y:S01]  /*5520*/  HADD2.F32 R4, -RZ, R81.H0_H0 ;  /* 0x20000051ff047230 */ /* 0x000fe20000004100 */
[----:B------:R-:W-:Y:S03]  /*5530*/  BSSY.RECONVERGENT B1, `(.L_x_13401) ;  /* 0x000004d000017945 */ /* 0x000fe60003800200 */
        /* <DEDUP_REMOVED lines=20> */
.L_x_13403:
        /* <DEDUP_REMOVED lines=13> */
.L_x_13405:
[----:B------:R-:W-:Y:S05]  /*5750*/  BSYNC.RECONVERGENT B2 ;  /* 0x0000000000027941 */ /* 0x000fea0003800200 */
.L_x_13404:
        /* <DEDUP_REMOVED lines=42> */
.L_x_13402:
[----:B------:R-:W-:Y:S05]  /*5a00*/  BSYNC.RECONVERGENT B1 ;  /* 0x0000000000017941 */ /* 0x000fea0003800200 */
.L_x_13401:
        /* <DEDUP_REMOVED lines=20> */
.L_x_13408:
        /* <DEDUP_REMOVED lines=13> */
.L_x_13410:
[----:B------:R-:W-:Y:S05]  /*5c20*/  BSYNC.RECONVERGENT B2 ;  /* 0x0000000000027941 */ /* 0x000fea0003800200 */
.L_x_13409:
        /* <DEDUP_REMOVED lines=43> */
.L_x_13407:
[----:B------:R-:W-:Y:S05]  /*5ee0*/  BSYNC.RECONVERGENT B1 ;  /* 0x0000000000017941 */ /* 0x000fea0003800200 */
.L_x_13406:
[----:B------:R-:W-:Y:S01]  /*5ef0*/  I2FP.F32.U32 R3, R3 ;  /* 0x0000000300037245 */ /* 0x000fe20000201000 */
[----:B------:R-:W-:Y:S01]  /*5f00*/  HADD2.F32 R4, -RZ, R81.H1_H1 ;  /* 0x30000051ff047230 */ /* 0x000fe20000004100 */
        /* <DEDUP_REMOVED lines=21> */
.L_x_13413:
        /* <DEDUP_REMOVED lines=13> */
.L_x_13415:
[----:B------:R-:W-:Y:S05]  /*6130*/  BSYNC.RECONVERGENT B2 ;  /* 0x0000000000027941 */ /* 0x000fea0003800200 */
.L_x_13414:
        /* <DEDUP_REMOVED lines=43> */
.L_x_13412:
[----:B------:R-:W-:Y:S05]  /*63f0*/  BSYNC.RECONVERGENT B1 ;  /* 0x0000000000017941 */ /* 0x000fea0003800200 */
.L_x_13411:
[----:B------:R-:W-:Y:S01]  /*6400*/  ISETP.NE.AND P3, PT, R96, 0x1, PT ;  /* 0x000000016000780c */ /* 0x000fe20003f65270 */
[----:B------:R-:W-:Y:S01]  /*6410*/  BSSY.RECONVERGENT B1, `(.L_x_13416) ;  /* 0x000004a000017945 */ /* 0x000fe20003800200 */
[----:B------:R-:W-:Y:S01]  /*6420*/  I2FP.F32.U32 R3, R2 ;  /* 0x0000000200037245 */ /* 0x000fe20000201000 */
[----:B------:R-:W-:Y:S01]  /*6430*/  HADD2.F32 R2, -RZ, R98.H0_H0 ;  /* 0x20000062ff027230 */ /* 0x000fe20000004100 */
        /* <DEDUP_REMOVED lines=14> */
.L_x_13418:
        /* <DEDUP_REMOVED lines=13> */
.L_x_13420:
[----:B------:R-:W-:Y:S05]  /*65f0*/  BSYNC.RECONVERGENT B2 ;  /* 0x0000000000027941 */ /* 0x000fea0003800200 */
.L_x_13419:
        /* <DEDUP_REMOVED lines=43> */
.L_x_13417:
[----:B------:R-:W-:Y:S05]  /*68b0*/  BSYNC.RECONVERGENT B1 ;  /* 0x0000000000017941 */ /* 0x000fea0003800200 */
.L_x_13416:
[----:B------:R-:W-:Y:S01]  /*68c0*/  I2FP.F32.U32 R3, R4 ;  /* 0x0000000400037245 */ /* 0x000fe20000201000 */
[----:B------:R-:W-:Y:S01]  /*68d0*/  HADD2.F32 R4, -RZ, R82.H0_H0 ;  /* 0x20000052ff047230 */ /* 0x000fe20000004100 */
[----:B------:R-:W-:Y:S01]  /*68e0*/  BSSY.RECONVERGENT B1, `(.L_x_13421) ;  /* 0x000004e000017945 */ /* 0x000fe20003800200 */
[----:B------:R-:W-:Y:S02]  /*68f0*/  IMAD.MOV.U32 R97, RZ, RZ, 0x2 ;  /* 0x00000002ff617424 */ /* 0x000fe400078e00ff */
        /* <DEDUP_REMOVED lines=19> */
.L_x_13423:
        /* <DEDUP_REMOVED lines=13> */
.L_x_13425:
[----:B------:R-:W-:Y:S05]  /*6b00*/  BSYNC.RECONVERGENT B2 ;  /* 0x0000000000027941 */ /* 0x000fea0003800200 */
.L_x_13424:
        /* <DEDUP_REMOVED lines=43> */
.L_x_13422:
[----:B------:R-:W-:Y:S05]  /*6dc0*/  BSYNC.RECONVERGENT B1 ;  /* 0x0000000000017941 */ /* 0x000fea0003800200 */
.L_x_13421:
[----:B------:R-:W-:Y:S01]  /*6dd0*/  ISETP.NE.AND P4, PT, R97, 0x1, PT ;  /* 0x000000016100780c */ /* 0x000fe20003f85270 */
[----:B------:R-:W-:Y:S01]  /*6de0*/  BSSY.RECONVERGENT B1, `(.L_x_13426) ;  /* 0x0000049000017945 */ /* 0x000fe20003800200 */
[----:B------:R-:W-:Y:S01]  /*6df0*/  I2FP.F32.U32 R3, R2 ;  /* 0x0000000200037245 */ /* 0x000fe20000201000 */
[----:B------:R-:W-:Y:S02]  /*6e00*/  HADD2.F32 R2, -RZ, R98.H1_H1 ;  /* 0x30000062ff027230 */ /* 0x000fe40000004100 */
        /* <DEDUP_REMOVED lines=14> */
.L_x_13428:
        /* <DEDUP_REMOVED lines=13> */
.L_x_13430:
[----:B------:R-:W-:Y:S05]  /*6fc0*/  BSYNC.RECONVERGENT B2 ;  /* 0x0000000000027941 */ /* 0x000fea0003800200 */
.L_x_13429:
        /* <DEDUP_REMOVED lines=42> */
.L_x_13427:
[----:B------:R-:W-:Y:S05]  /*7270*/  BSYNC.RECONVERGENT B1 ;  /* 0x0000000000017941 */ /* 0x000fea0003800200 */
.L_x_13426:
        /* <DEDUP_REMOVED lines=23> */
.L_x_13433:
        /* <DEDUP_REMOVED lines=13> */
.L_x_13435:
[----:B------:R-:W-:Y:S05]  /*74c0*/  BSYNC.RECONVERGENT B2 ;  /* 0x0000000000027941 */ /* 0x000fea0003800200 */
.L_x_13434:
        /* <DEDUP_REMOVED lines=42> */
.L_x_13432:
[----:B------:R-:W-:Y:S05]  /*7770*/  BSYNC.RECONVERGENT B1 ;  /* 0x0000000000017941 */ /* 0x000fea0003800200 */
.L_x_13431:
        /* <DEDUP_REMOVED lines=18> */
.L_x_13438:
        /* <DEDUP_REMOVED lines=13> */
.L_x_13440:
[----:B------:R-:W-:Y:S05]  /*7970*/  BSYNC.RECONVERGENT B2 ;  /* 0x0000000000027941 */ /* 0x000fea0003800200 */
.L_x_13439:
        /* <DEDUP_REMOVED lines=42> */
.L_x_13437:
[----:B------:R-:W-:Y:S05]  /*7c20*/  BSYNC.RECONVERGENT B1 ;  /* 0x0000000000017941 */ /* 0x000fea0003800200 */
.L_x_13436:
        /* <DEDUP_REMOVED lines=24> */
.L_x_13443:
        /* <DEDUP_REMOVED lines=13> */
.L_x_13445:
[----:B------:R-:W-:Y:S05]  /*7e80*/  BSYNC.RECONVERGENT B2 ;  /* 0x0000000000027941 */ /* 0x000fea0003800200 */
.L_x_13444:
        /* <DEDUP_REMOVED lines=42> */
.L_x_13442:
[----:B------:R-:W-:Y:S05]  /*8130*/  BSYNC.RECONVERGENT B1 ;  /* 0x0000000000017941 */ /* 0x000fea0003800200 */
.L_x_13441:
[----:B------:R-:W-:Y:S01]  /*8140*/  ISETP.NE.AND P6, PT, R137, 0x1, PT ;  /* 0x000000018900780c */ /* 0x000fe20003fc5270 */
[----:B------:R-:W-:Y:S01]  /*8150*/  HADD2.F32 R136, -RZ, R99.H1_H1 ;  /* 0x30000063ff887230 */ /* 0x000fe20000004100 */
        /* <DEDUP_REMOVED lines=16> */
.L_x_13448:
        /* <DEDUP_REMOVED lines=15> */
.L_x_13450:
[----:B------:R-:W-:Y:S05]  /*8350*/  BSYNC.RECONVERGENT B2 ;  /* 0x0000000000027941 */ /* 0x000fea0003800200 */
.L_x_13449:
        /* <DEDUP_REMOVED lines=42> */
.L_x_13447:
[----:B------:R-:W-:Y:S05]  /*8600*/  BSYNC.RECONVERGENT B1 ;  /* 0x0000000000017941 */ /* 0x000fea0003800200 */
.L_x_13446:
        /* <DEDUP_REMOVED lines=10> */
.L_x_13370:
        /* <DEDUP_REMOVED lines=44> */
.L_x_13451:
[----:B01----:R-:W-:Y:S01]  /*8970*/  MOV R134, R124 ;  /* 0x0000007c00867202 */ /* 0x003fe20000000f00 */
[----:B------:R-:W-:-:S07]  /*8980*/  VIADD R124, R133, 0x80 ;  /* 0x00000080857c7836 */ /* 0x000fce0000000000 */
.L_x_13328:
[----:B0-----:R-:W-:Y:S05]  /*8990*/  BSYNC.RECONVERGENT B0 ;  /* 0x0000000000007941 */ /* 0x001fea0003800200 */
.L_x_13327:
        /* <DEDUP_REMOVED lines=36> */
.L_x_13457:
        /* <DEDUP_REMOVED lines=13> */
.L_x_13459:
[----:B------:R-:W-:Y:S05]  /*8cb0*/  BSYNC.RECONVERGENT B2 ;  /* 0x0000000000027941 */ /* 0x000fea0003800200 */
.L_x_13458:
        /* <DEDUP_REMOVED lines=41> */
.L_x_13456:
[----:B------:R-:W-:Y:S05]  /*8f50*/  BSYNC.RECONVERGENT B1 ;  /* 0x0000000000017941 */ /* 0x000fea0003800200 */
.L_x_13455:
[----:B------:R-:W1:Y:S01]  /*8f60*/  LDC R0, c[0x0][0x404] ;  /* 0x00010100ff007b82 */ /* 0x000e620000000800 */
        /* <DEDUP_REMOVED lines=8> */
[----:B------:R-:W-:Y:S02]  /*8ff0*/  HFMA2 R5, -RZ, RZ, 0, 1.1920928955078125e-07 ;  /* 0x00000002ff057431 */ /* 0x000fe400000001ff */
[----:B-1----:R-:W-:Y:S01]  /*9000*/  FSETP.LE.FTZ.AND P4, PT, R3, R0, PT ;  /* 0x000000000300720b */ /* 0x002fe20003f93000 */
[----:B------:R-:W-:-:S02]  /*9010*/  IMAD.MOV.U32 R3, RZ, RZ, R10 ;  /* 0x000000ffff037224 */ /* 0x000fc400078e000a */
        /* <DEDUP_REMOVED lines=11> */
.L_x_13462:
        /* <DEDUP_REMOVED lines=13> */
.L_x_13464:
[----:B------:R-:W-:Y:S05]  /*91a0*/  BSYNC.RECONVERGENT B2 ;  /* 0x0000000000027941 */ /* 0x000fea0003800200 */
.L_x_13463:
        /* <DEDUP_REMOVED lines=42> */
.L_x_13461:
[----:B------:R-:W-:Y:S05]  /*9450*/  BSYNC.RECONVERGENT B1 ;  /* 0x0000000000017941 */ /* 0x000fea0003800200 */
.L_x_13460:
        /* <DEDUP_REMOVED lines=10> */
[----:B0-----:R-:W-:Y:S02]  /*9500*/  FSEL R100, R6, RZ, !P2 ;  /* 0x000000ff06647208 */ /* 0x001fe40005000000 */
        /* <DEDUP_REMOVED lines=12> */
.L_x_13467:
        /* <DEDUP_REMOVED lines=13> */
.L_x_13469:
[----:B------:R-:W-:Y:S05]  /*96a0*/  BSYNC.RECONVERGENT B2 ;  /* 0x0000000000027941 */ /* 0x000fea0003800200 */
.L_x_13468:
        /* <DEDUP_REMOVED lines=42> */
.L_x_13466:
[----:B------:R-:W-:Y:S05]  /*9950*/  BSYNC.RECONVERGENT B1 ;  /* 0x0000000000017941 */ /* 0x000fea0003800200 */
.L_x_13465:
        /* <DEDUP_REMOVED lines=20> */
.L_x_13472:
        /* <DEDUP_REMOVED lines=13> */
.L_x_13474:
[----:B------:R-:W-:Y:S05]  /*9b70*/  BSYNC.RECONVERGENT B2 ;  /* 0x0000000000027941 */ /* 0x000fea0003800200 */
.L_x_13473:
        /* <DEDUP_REMOVED lines=42> */
.L_x_13471:
[----:B------:R-:W-:Y:S05]  /*9e20*/  BSYNC.RECONVERGENT B1 ;  /* 0x0000000000017941 */ /* 0x000fea0003800200 */
.L_x_13470:
        /* <DEDUP_REMOVED lines=23> */
.L_x_13477:
        /* <DEDUP_REMOVED lines=13> */
.L_x_13479:
[----:B------:R-:W-:Y:S05]  /*a070*/  BSYNC.RECONVERGENT B2 ;  /* 0x0000000000027941 */ /* 0x000fea0003800200 */
.L_x_13478:
        /* <DEDUP_REMOVED lines=42> */
.L_x_13476:
[----:B------:R-:W-:Y:S05]  /*a320*/  BSYNC.RECONVERGENT B1 ;  /* 0x0000000000017941 */ /* 0x000fea0003800200 */
.L_x_13475:
        /* <DEDUP_REMOVED lines=20> */
.L_x_13482:
        /* <DEDUP_REMOVED lines=13> */
.L_x_13484:
[----:B------:R-:W-:Y:S05]  /*a540*/  BSYNC.RECONVERGENT B2 ;  /* 0x0000000000027941 */ /* 0x000fea0003800200 */
.L_x_13483:
        /* <DEDUP_REMOVED lines=43> */
.L_x_13481:
[----:B------:R-:W-:Y:S05]  /*a800*/  BSYNC.RECONVERGENT B1 ;  /* 0x0000000000017941 */ /* 0x000fea0003800200 */
.L_x_13480:
        /* <DEDUP_REMOVED lines=23> */
.L_x_13487:
        /* <DEDUP_REMOVED lines=13> */
.L_x_13489:
[----:B------:R-:W-:Y:S05]  /*aa50*/  BSYNC.RECONVERGENT B2 ;  /* 0x0000000000027941 */ /* 0x000fea0003800200 */
.L_x_13488:
        /* <DEDUP_REMOVED lines=42> */
.L_x_13486:
[----:B------:R-:W-:Y:S05]  /*ad00*/  BSYNC.RECONVERGENT B1 ;  /* 0x0000000000017941 */ /* 0x000fea0003800200 */
.L_x_13485:
[----:B------:R-:W-:Y:S01]  /*ad10*/  I2FP.F32.U32 R2, R2 ;  /* 0x0000000200027245 */ /* 0x000fe20000201000 */
[----:B------:R-:W-:Y:S01]  /*ad20*/  HADD2.F32 R4, -RZ, R105.H1_H1 ;  /* 0x30000069ff047230 */ /* 0x000fe20000004100 */
        /* <DEDUP_REMOVED lines=18> */
.L_x_13492:
        /* <DEDUP_REMOVED lines=13> */
.L_x_13494:
[----:B------:R-:W-:Y:S05]  /*af20*/  BSYNC.RECONVERGENT B2 ;  /* 0x0000000000027941 */ /* 0x000fea0003800200 */
.L_x_13493:
        /* <DEDUP_REMOVED lines=43> */
.L_x_13491:
[----:B------:R-:W-:Y:S05]  /*b1e0*/  BSYNC.RECONVERGENT B1 ;  /* 0x0000000000017941 */ /* 0x000fea0003800200 */
.L_x_13490:
        /* <DEDUP_REMOVED lines=23> */
.L_x_13497:
        /* <DEDUP_REMOVED lines=13> */
.L_x_13499:
[----:B------:R-:W-:Y:S05]  /*b430*/  BSYNC.RECONVERGENT B2 ;  /* 0x0000000000027941 */ /* 0x000fea0003800200 */
.L_x_13498:
        /* <DEDUP_REMOVED lines=43> */
.L_x_13496:
[----:B------:R-:W-:Y:S05]  /*b6f0*/  BSYNC.RECONVERGENT B1 ;  /* 0x0000000000017941 */ /* 0x000fea0003800200 */
.L_x_13495:
        /* <DEDUP_REMOVED lines=18> */
.L_x_13502:
        /* <DEDUP_REMOVED lines=13> */
.L_x_13504:
[----:B------:R-:W-:Y:S05]  /*b8f0*/  BSYNC.RECONVERGENT B2 ;  /* 0x0000000000027941 */ /* 0x000fea0003800200 */
.L_x_13503:
        /* <DEDUP_REMOVED lines=43> */
.L_x_13501:
[----:B------:R-:W-:Y:S05]  /*bbb0*/  BSYNC.RECONVERGENT B1 ;  /* 0x0000000000017941 */ /* 0x000fea0003800200 */
.L_x_13500:
        /* <DEDUP_REMOVED lines=23> */
.L_x_13507:
        /* <DEDUP_REMOVED lines=13> */
.L_x_13509:
[----:B------:R-:W-:Y:S05]  /*be00*/  BSYNC.RECONVERGENT B2 ;  /* 0x0000000000027941 */ /* 0x000fea0003800200 */
.L_x_13508:
        /* <DEDUP_REMOVED lines=43> */
.L_x_13506:
[----:B------:R-:W-:Y:S05]  /*c0c0*/  BSYNC.RECONVERGENT B1 ;  /* 0x0000000000017941 */ /* 0x000fea0003800200 */
.L_x_13505:
        /* <DEDUP_REMOVED lines=18> */
.L_x_13512:
        /* <DEDUP_REMOVED lines=13> */
.L_x_13514:
[----:B------:R-:W-:Y:S05]  /*c2c0*/  BSYNC.RECONVERGENT B2 ;  /* 0x0000000000027941 */ /* 0x000fea0003800200 */
.L_x_13513:
        /* <DEDUP_REMOVED lines=42> */
.L_x_13511:
[----:B------:R-:W-:Y:S05]  /*c570*/  BSYNC.RECONVERGENT B1 ;  /* 0x0000000000017941 */ /* 0x000fea0003800200 */
.L_x_13510:
        /* <DEDUP_REMOVED lines=23> */
.L_x_13517:
        /* <DEDUP_REMOVED lines=13> */
.L_x_13519:
[----:B------:R-:W-:Y:S05]  /*c7c0*/  BSYNC.RECONVERGENT B2 ;  /* 0x0000000000027941 */ /* 0x000fea0003800200 */
.L_x_13518:
        /* <DEDUP_REMOVED lines=42> */
.L_x_13516:
[----:B------:R-:W-:Y:S05]  /*ca70*/  BSYNC.RECONVERGENT B1 ;  /* 0x0000000000017941 */ /* 0x000fea0003800200 */
.L_x_13515:
        /* <DEDUP_REMOVED lines=18> */
.L_x_13522:
        /* <DEDUP_REMOVED lines=13> */
.L_x_13524:
[----:B------:R-:W-:Y:S05]  /*cc70*/  BSYNC.RECONVERGENT B2 ;  /* 0x0000000000027941 */ /* 0x000fea0003800200 */
.L_x_13523:
        /* <DEDUP_REMOVED lines=42> */
.L_x_13521:
[----:B------:R-:W-:Y:S05]  /*cf20*/  BSYNC.RECONVERGENT B1 ;  /* 0x0000000000017941 */ /* 0x000fea0003800200 */
.L_x_13520:
        /* <DEDUP_REMOVED lines=24> */
.L_x_13527:
        /* <DEDUP_REMOVED lines=13> */
.L_x_13529:
[----:B------:R-:W-:Y:S05]  /*d180*/  BSYNC.RECONVERGENT B2 ;  /* 0x0000000000027941 */ /* 0x000fea0003800200 */
.L_x_13528:
        /* <DEDUP_REMOVED lines=42> */
.L_x_13526:
[----:B------:R-:W-:Y:S05]  /*d430*/  BSYNC.RECONVERGENT B1 ;  /* 0x0000000000017941 */ /* 0x000fea0003800200 */
.L_x_13525:
        /* <DEDUP_REMOVED lines=18> */
.L_x_13532:
        /* <DEDUP_REMOVED lines=15> */
.L_x_13534:
[----:B------:R-:W-:Y:S05]  /*d650*/  BSYNC.RECONVERGENT B2 ;  /* 0x0000000000027941 */ /* 0x000fea0003800200 */
.L_x_13533:
        /* <DEDUP_REMOVED lines=42> */
.L_x_13531:
[----:B------:R-:W-:Y:S05]  /*d900*/  BSYNC.RECONVERGENT B1 ;  /* 0x0000000000017941 */ /* 0x000fea0003800200 */
.L_x_13530:
        /* <DEDUP_REMOVED lines=11> */
.L_x_13454:
        /* <DEDUP_REMOVED lines=16> */
.L_x_13538:
        /* <DEDUP_REMOVED lines=13> */
.L_x_13540:
[----:B------:R-:W-:Y:S05]  /*db90*/  BSYNC.RECONVERGENT B2 ;  /* 0x0000000000027941 */ /* 0x000fea0003800200 */
.L_x_13539:
        /* <DEDUP_REMOVED lines=42> */
.L_x_13537:
[----:B------:R-:W-:Y:S05]  /*de40*/  BSYNC.RECONVERGENT B1 ;  /* 0x0000000000017941 */ /* 0x000fea0003800200 */
.L_x_13536:
        /* <DEDUP_REMOVED lines=21> */
.L_x_13543:
        /* <DEDUP_REMOVED lines=13> */
.L_x_13545:
[----:B------:R-:W-:Y:S05]  /*e070*/  BSYNC.RECONVERGENT B2 ;  /* 0x0000000000027941 */ /* 0x000fea0003800200 */
.L_x_13544:
        /* <DEDUP_REMOVED lines=42> */
.L_x_13542:
[----:B------:R-:W-:Y:S05]  /*e320*/  BSYNC.RECONVERGENT B1 ;  /* 0x0000000000017941 */ /* 0x000fea0003800200 */
.L_x_13541:
        /* <DEDUP_REMOVED lines=19> */
.L_x_13548:
        /* <DEDUP_REMOVED lines=13> */
.L_x_13550:
[----:B------:R-:W-:Y:S05]  /*e530*/  BSYNC.RECONVERGENT B2 ;  /* 0x0000000000027941 */ /* 0x000fea0003800200 */
.L_x_13549:
        /* <DEDUP_REMOVED lines=42> */
.L_x_13547:
[----:B------:R-:W-:Y:S05]  /*e7e0*/  BSYNC.RECONVERGENT B1 ;  /* 0x0000000000017941 */ /* 0x000fea0003800200 */
.L_x_13546:
[----:B------:R-:W-:Y:S01]  /*e7f0*/  I2FP.F32.U32 R11, R11 ;  /* 0x0000000b000b7245 */ /* 0x000fe20000201000 */
[----:B------:R-:W-:Y:S01]  /*e800*/  BSSY.RECONVERGENT B1, `(.L_x_13551) ;  /* 0x000004a000017945 */ /* 0x000fe20003800200 */
[----:B------:R-:W-:Y:S01]  /*e810*/  ISETP.NE.AND P2, PT, R103, 0x1, PT ;  /* 0x000000016700780c */ /* 0x000fe20003f45270 */
[----:B------:R-:W-:Y:S01]  /*e820*/  HFMA2 R127, -RZ, RZ, 0, 1.1920928955078125e-07 ;  /* 0x00000002ff7f7431 */ /* 0x000fe200000001ff */
[----:B------:R-:W-:Y:S01]  /*e830*/  LOP3.LUT R128, R128, 0xfffffffb, RZ, 0xc0, !PT ;  /* 0xfffffffb80807812 */ /* 0x000fe200078ec0ff */
[----:B------:R-:W-:Y:S01]  /*e840*/  FFMA.FTZ R134, R11, R100, 1.1641532182693481445e-10 ;  /* 0x2f0000000b867423 */ /* 0x000fe20000010064 */
        /* <DEDUP_REMOVED lines=13> */
.L_x_13553:
        /* <DEDUP_REMOVED lines=13> */
.L_x_13555:
[----:B------:R-:W-:Y:S05]  /*e9f0*/  BSYNC.RECONVERGENT B2 ;  /* 0x0000000000027941 */ /* 0x000fea0003800200 */
.L_x_13554:
        /* <DEDUP_REMOVED lines=42> */
.L_x_13552:
[----:B------:R-:W-:Y:S05]  /*eca0*/  BSYNC.RECONVERGENT B1 ;  /* 0x0000000000017941 */ /* 0x000fea0003800200 */
.L_x_13551:
        /* <DEDUP_REMOVED lines=19> */
.L_x_13558:
        /* <DEDUP_REMOVED lines=13> */
.L_x_13560:
[----:B------:R-:W-:Y:S05]  /*eeb0*/  BSYNC.RECONVERGENT B2 ;  /* 0x0000000000027941 */ /* 0x000fea0003800200 */
.L_x_13559:
        /* <DEDUP_REMOVED lines=42> */
.L_x_13557:
[----:B------:R-:W-:Y:S05]  /*f160*/  BSYNC.RECONVERGENT B1 ;  /* 0x0000000000017941 */ /* 0x000fea0003800200 */
.L_x_13556:
        /* <DEDUP_REMOVED lines=17> */
.L_x_13563:
        /* <DEDUP_REMOVED lines=13> */
.L_x_13565:
[----:B------:R-:W-:Y:S05]  /*f350*/  BSYNC.RECONVERGENT B2 ;  /* 0x0000000000027941 */ /* 0x000fea0003800200 */
.L_x_13564:
        /* <DEDUP_REMOVED lines=43> */
.L_x_13562:
[----:B------:R-:W-:Y:S05]  /*f610*/  BSYNC.RECONVERGENT B1 ;  /* 0x0000000000017941 */ /* 0x000fea0003800200 */
.L_x_13561:
        /* <DEDUP_REMOVED lines=17> */
.L_x_13568:
        /* <DEDUP_REMOVED lines=13> */
.L_x_13570:
[----:B------:R-:W-:Y:S05]  /*f800*/  BSYNC.RECONVERGENT B2 ;  /* 0x0000000000027941 */ /* 0x000fea0003800200 */
.L_x_13569:
        /* <DEDUP_REMOVED lines=42> */
.L_x_13567:
[----:B------:R-:W-:Y:S05]  /*fab0*/  BSYNC.RECONVERGENT B1 ;  /* 0x0000000000017941 */ /* 0x000fea0003800200 */
.L_x_13566:
        /* <DEDUP_REMOVED lines=17> */
.L_x_13573:
        /* <DEDUP_REMOVED lines=13> */
.L_x_13575:
[----:B------:R-:W-:Y:S05]  /*fca0*/  BSYNC.RECONVERGENT B2 ;  /* 0x0000000000027941 */ /* 0x000fea0003800200 */
.L_x_13574:
        /* <DEDUP_REMOVED lines=42> */
.L_x_13572:
[----:B------:R-:W-:Y:S05]  /*ff50*/  BSYNC.RECONVERGENT B1 ;  /* 0x0000000000017941 */ /* 0x000fea0003800200 */
.L_x_13571:
        /* <DEDUP_REMOVED lines=37> */
.L_x_13535:
        /* <DEDUP_REMOVED lines=44> */
.L_x_13576:
[----:B01----:R-:W-:Y:S02]  /*10470*/  IMAD.MOV.U32 R134, RZ, RZ, R126 ;  /* 0x000000ffff867224 */ /* 0x003fe400078e007e */
[----:B------:R-:W-:-:S07]  /*10480*/  VIADD R124, R124, 0x80 ;  /* 0x000000807c7c7836 */ /* 0x000fce0000000000 */
.L_x_13453:
[----:B------:R-:W-:Y:S05]  /*10490*/  BSYNC.RECONVERGENT B0 ;  /* 0x0000000000007941 */ /* 0x000fea0003800200 */
.L_x_13452:
        /* <DEDUP_REMOVED lines=36> */
.L_x_13582:
        /* <DEDUP_REMOVED lines=13> */
.L_x_13584:
[----:B------:R-:W-:Y:S05]  /*107b0*/  BSYNC.RECONVERGENT B2 ;  /* 0x0000000000027941 */ /* 0x000fea0003800200 */
.L_x_13583:
        /* <DEDUP_REMOVED lines=41> */
.L_x_13581:
[----:B------:R-:W-:Y:S05]  /*10a50*/  BSYNC.RECONVERGENT B1 ;  /* 0x0000000000017941 */ /* 0x000fea0003800200 */
.L_x_13580:
        /* <DEDUP_REMOVED lines=9> */
[----:B-----5:R-:W-:-:S03]  /*10af0*/  HADD2.F32 R2, -RZ, R112.H0_H0 ;  /* 0x20000070ff027230 */ /* 0x020fc60000004100 */
        /* <DEDUP_REMOVED lines=13> */
.L_x_13587:
        /* <DEDUP_REMOVED lines=13> */
.L_x_13589:
[----:B------:R-:W-:Y:S05]  /*10ca0*/  BSYNC.RECONVERGENT B2 ;  /* 0x0000000000027941 */ /* 0x000fea0003800200 */
.L_x_13588:
        /* <DEDUP_REMOVED lines=42> */
.L_x_13586:
[----:B------:R-:W-:Y:S05]  /*10f50*/  BSYNC.RECONVERGENT B1 ;  /* 0x0000000000017941 */ /* 0x000fea0003800200 */
.L_x_13585:
        /* <DEDUP_REMOVED lines=23> */
.L_x_13592:
        /* <DEDUP_REMOVED lines=13> */
.L_x_13594:
[----:B------:R-:W-:Y:S05]  /*111a0*/  BSYNC.RECONVERGENT B2 ;  /* 0x0000000000027941 */ /* 0x000fea0003800200 */
.L_x_13593:
        /* <DEDUP_REMOVED lines=42> */
.L_x_13591:
[----:B------:R-:W-:Y:S05]  /*11450*/  BSYNC.RECONVERGENT B1 ;  /* 0x0000000000017941 */ /* 0x000fea0003800200 */
.L_x_13590:
        /* <DEDUP_REMOVED lines=20> */
.L_x_13597:
        /* <DEDUP_REMOVED lines=13> */
.L_x_13599:
[----:B------:R-:W-:Y:S05]  /*11670*/  BSYNC.RECONVERGENT B2 ;  /* 0x0000000000027941 */ /* 0x000fea0003800200 */
.L_x_13598:
        /* <DEDUP_REMOVED lines=42> */
.L_x_13596:
[----:B------:R-:W-:Y:S05]  /*11920*/  BSYNC.RECONVERGENT B1 ;  /* 0x0000000000017941 */ /* 0x000fea0003800200 */
.L_x_13595:
        /* <DEDUP_REMOVED lines=23> */
.L_x_13602:
        /* <DEDUP_REMOVED lines=13> */
.L_x_13604:
[----:B------:R-:W-:Y:S05]  /*11b70*/  BSYNC.RECONVERGENT B2 ;  /* 0x0000000000027941 */ /* 0x000fea0003800200 */
.L_x_13603:
        /* <DEDUP_REMOVED lines=42> */
.L_x_13601:
[----:B------:R-:W-:Y:S05]  /*11e20*/  BSYNC.RECONVERGENT B1 ;  /* 0x0000000000017941 */ /* 0x000fea0003800200 */
.L_x_13600:
[----:B------:R-:W-:Y:S01]  /*11e30*/  I2FP.F32.U32 R2, R2 ;  /* 0x0000000200027245 */ /* 0x000fe20000201000 */
[----:B------:R-:W-:Y:S01]  /*11e40*/  HADD2.F32 R4, -RZ, R113.H0_H0 ;  /* 0x20000071ff047230 */ /* 0x000fe20000004100 */
        /* <DEDUP_REMOVED lines=18> */
.L_x_13607:
        /* <DEDUP_REMOVED lines=13> */
.L_x_13609:
[----:B------:R-:W-:Y:S05]  /*12040*/  BSYNC.RECONVERGENT B2 ;  /* 0x0000000000027941 */ /* 0x000fea0003800200 */
.L_x_13608:
        /* <DEDUP_REMOVED lines=43> */
.L_x_13606:
[----:B------:R-:W-:Y:S05]  /*12300*/  BSYNC.RECONVERGENT B1 ;  /* 0x0000000000017941 */ /* 0x000fea0003800200 */
.L_x_13605:
        /* <DEDUP_REMOVED lines=23> */
.L_x_13612:
        /* <DEDUP_REMOVED lines=13> */
.L_x_13614:
[----:B------:R-:W-:Y:S05]  /*12550*/  BSYNC.RECONVERGENT B2 ;  /* 0x0000000000027941 */ /* 0x000fea0003800200 */
.L_x_13613:
        /* <DEDUP_REMOVED lines=42> */
.L_x_13611:
[----:B------:R-:W-:Y:S05]  /*12800*/  BSYNC.RECONVERGENT B1 ;  /* 0x0000000000017941 */ /* 0x000fea0003800200 */
.L_x_13610:
        /* <DEDUP_REMOVED lines=20> */
.L_x_13617:
        /* <DEDUP_REMOVED lines=13> */
.L_x_13619:
[----:B------:R-:W-:Y:S05]  /*12a20*/  BSYNC.RECONVERGENT B2 ;  /* 0x0000000000027941 */ /* 0x000fea0003800200 */
.L_x_13618:
        /* <DEDUP_REMOVED lines=43> */
.L_x_13616:
[----:B------:R-:W-:Y:S05]  /*12ce0*/  BSYNC.RECONVERGENT B1 ;  /* 0x0000000000017941 */ /* 0x000fea0003800200 */
.L_x_13615:
        /* <DEDUP_REMOVED lines=23> */
.L_x_13622:
        /* <DEDUP_REMOVED lines=13> */
.L_x_13624:
[----:B------:R-:W-:Y:S05]  /*12f30*/  BSYNC.RECONVERGENT B2 ;  /* 0x0000000000027941 */ /* 0x000fea0003800200 */
.L_x_13623:
        /* <DEDUP_REMOVED lines=43> */
.L_x_13621:
[----:B------:R-:W-:Y:S05]  /*131f0*/  BSYNC.RECONVERGENT B1 ;  /* 0x0000000000017941 */ /* 0x000fea0003800200 */
.L_x_13620:
        /* <DEDUP_REMOVED lines=18> */
.L_x_13627:
        /* <DEDUP_REMOVED lines=13> */
.L_x_13629:
[----:B------:R-:W-:Y:S05]  /*133f0*/  BSYNC.RECONVERGENT B2 ;  /* 0x0000000000027941 */ /* 0x000fea0003800200 */
.L_x_13628:
        /* <DEDUP_REMOVED lines=43> */
.L_x_13626:
[----:B------:R-:W-:Y:S05]  /*136b0*/  BSYNC.RECONVERGENT B1 ;  /* 0x0000000000017941 */ /* 0x000fea0003800200 */
.L_x_13625:
        /* <DEDUP_REMOVED lines=23> */
.L_x_13632:
        /* <DEDUP_REMOVED lines=13> */
.L_x_13634:
[----:B------:R-:W-:Y:S05]  /*13900*/  BSYNC.RECONVERGENT B2 ;  /* 0x0000000000027941 */ /* 0x000fea0003800200 */
.L_x_13633:
        /* <DEDUP_REMOVED lines=43> */
.L_x_13631:
[----:B------:R-:W-:Y:S05]  /*13bc0*/  BSYNC.RECONVERGENT B1 ;  /* 0x0000000000017941 */ /* 0x000fea0003800200 */
.L_x_13630:
        /* <DEDUP_REMOVED lines=18> */
.L_x_13637:
        /* <DEDUP_REMOVED lines=13> */
.L_x_13639:
[----:B------:R-:W-:Y:S05]  /*13dc0*/  BSYNC.RECONVERGENT B2 ;  /* 0x0000000000027941 */ /* 0x000fea0003800200 */
.L_x_13638:
        /* <DEDUP_REMOVED lines=42> */
.L_x_13636:
[----:B------:R-:W-:Y:S05]  /*14070*/  BSYNC.RECONVERGENT B1 ;  /* 0x0000000000017941 */ /* 0x000fea0003800200 */
.L_x_13635:
        /* <DEDUP_REMOVED lines=23> */
.L_x_13642:
        /* <DEDUP_REMOVED lines=13> */
.L_x_13644:
[----:B------:R-:W-:Y:S05]  /*142c0*/  BSYNC.RECONVERGENT B2 ;  /* 0x0000000000027941 */ /* 0x000fea0003800200 */
.L_x_13643:
        /* <DEDUP_REMOVED lines=42> */
.L_x_13641:
[----:B------:R-:W-:Y:S05]  /*14570*/  BSYNC.RECONVERGENT B1 ;  /* 0x0000000000017941 */ /* 0x000fea0003800200 */
.L_x_13640:
        /* <DEDUP_REMOVED lines=18> */
.L_x_13647:
        /* <DEDUP_REMOVED lines=13> */
.L_x_13649:
[----:B------:R-:W-:Y:S05]  /*14770*/  BSYNC.RECONVERGENT B2 ;  /* 0x0000000000027941 */ /* 0x000fea0003800200 */
.L_x_13648:
        /* <DEDUP_REMOVED lines=42> */
.L_x_13646:
[----:B------:R-:W-:Y:S05]  /*14a20*/  BSYNC.RECONVERGENT B1 ;  /* 0x0000000000017941 */ /* 0x000fea0003800200 */
.L_x_13645:
        /* <DEDUP_REMOVED lines=24> */
.L_x_13652:
        /* <DEDUP_REMOVED lines=13> */
.L_x_13654:
[----:B------:R-:W-:Y:S05]  /*14c80*/  BSYNC.RECONVERGENT B2 ;  /* 0x0000000000027941 */ /* 0x000fea0003800200 */
.L_x_13653:
        /* <DEDUP_REMOVED lines=42> */
.L_x_13651:
[----:B------:R-:W-:Y:S05]  /*14f30*/  BSYNC.RECONVERGENT B1 ;  /* 0x0000000000017941 */ /* 0x000fea0003800200 */
.L_x_13650:
        /* <DEDUP_REMOVED lines=18> */
.L_x_13657:
        /* <DEDUP_REMOVED lines=15> */
.L_x_13659:
[----:B------:R-:W-:Y:S05]  /*15150*/  BSYNC.RECONVERGENT B2 ;  /* 0x0000000000027941 */ /* 0x000fea0003800200 */
.L_x_13658:
        /* <DEDUP_REMOVED lines=42> */
.L_x_13656:
[----:B------:R-:W-:Y:S05]  /*15400*/  BSYNC.RECONVERGENT B1 ;  /* 0x0000000000017941 */ /* 0x000fea0003800200 */
.L_x_13655:
        /* <DEDUP_REMOVED lines=11> */
.L_x_13579:
        /* <DEDUP_REMOVED lines=16> */
.L_x_13663:
        /* <DEDUP_REMOVED lines=13> */
.L_x_13665:
[----:B------:R-:W-:Y:S05]  /*15690*/  BSYNC.RECONVERGENT B2 ;  /* 0x0000000000027941 */ /* 0x000fea0003800200 */
.L_x_13664:
        /* <DEDUP_REMOVED lines=42> */
.L_x_13662:
[----:B------:R-:W-:Y:S05]  /*15940*/  BSYNC.RECONVERGENT B1 ;  /* 0x0000000000017941 */ /* 0x000fea0003800200 */
.L_x_13661:
        /* <DEDUP_REMOVED lines=8> */
[----:B------:R-:W-:Y:S01]  /*159d0*/  MOV R11, R10 ;  /* 0x0000000a000b7202 */ /* 0x000fe20000000f00 */
[----:B------:R-:W-:Y:S02]  /*159e0*/  IMAD.MOV.U32 R127, RZ, RZ, 0x2 ;  /* 0x00000002ff7f7424 */ /* 0x000fe400078e00ff */
        /* <DEDUP_REMOVED lines=11> */
.L_x_13668:
        /* <DEDUP_REMOVED lines=13> */
.L_x_13670:
[----:B------:R-:W-:Y:S05]  /*15b70*/  BSYNC.RECONVERGENT B2 ;  /* 0x0000000000027941 */ /* 0x000fea0003800200 */
.L_x_13669:
        /* <DEDUP_REMOVED lines=42> */
.L_x_13667:
[----:B------:R-:W-:Y:S05]  /*15e20*/  BSYNC.RECONVERGENT B1 ;  /* 0x0000000000017941 */ /* 0x000fea0003800200 */
.L_x_13666:
        /* <DEDUP_REMOVED lines=19> */
.L_x_13673:
        /* <DEDUP_REMOVED lines=13> */
.L_x_13675:
[----:B------:R-:W-:Y:S05]  /*16030*/  BSYNC.RECONVERGENT B2 ;  /* 0x0000000000027941 */ /* 0x000fea0003800200 */
.L_x_13674:
        /* <DEDUP_REMOVED lines=42> */
.L_x_13672:
[----:B------:R-:W-:Y:S05]  /*162e0*/  BSYNC.RECONVERGENT B1 ;  /* 0x0000000000017941 */ /* 0x000fea0003800200 */
.L_x_13671:
        /* <DEDUP_REMOVED lines=19> */
.L_x_13678:
        /* <DEDUP_REMOVED lines=13> */
.L_x_13680:
[----:B------:R-:W-:Y:S05]  /*164f0*/  BSYNC.RECONVERGENT B2 ;  /* 0x0000000000027941 */ /* 0x000fea0003800200 */
.L_x_13679:
        /* <DEDUP_REMOVED lines=42> */
.L_x_13677:
[----:B------:R-:W-:Y:S05]  /*167a0*/  BSYNC.RECONVERGENT B1 ;  /* 0x0000000000017941 */ /* 0x000fea0003800200 */
.L_x_13676:
        /* <DEDUP_REMOVED lines=19> */
.L_x_13683:
        /* <DEDUP_REMOVED lines=13> */
.L_x_13685:
[----:B------:R-:W-:Y:S05]  /*169b0*/  BSYNC.RECONVERGENT B2 ;  /* 0x0000000000027941 */ /* 0x000fea0003800200 */
.L_x_13684:
        /* <DEDUP_REMOVED lines=42> */
.L_x_13682:
[----:B------:R-:W-:Y:S05]  /*16c60*/  BSYNC.RECONVERGENT B1 ;  /* 0x0000000000017941 */ /* 0x000fea0003800200 */
.L_x_13681:
        /* <DEDUP_REMOVED lines=17> */
.L_x_13688:
        /* <DEDUP_REMOVED lines=13> */
.L_x_13690:
[----:B------:R-:W-:Y:S05]  /*16e50*/  BSYNC.RECONVERGENT B2 ;  /* 0x0000000000027941 */ /* 0x000fea0003800200 */
.L_x_13689:
        /* <DEDUP_REMOVED lines=43> */
.L_x_13687:
[----:B------:R-:W-:Y:S05]  /*17110*/  BSYNC.RECONVERGENT B1 ;  /* 0x0000000000017941 */ /* 0x000fea0003800200 */
.L_x_13686:
        /* <DEDUP_REMOVED lines=17> */
.L_x_13693:
        /* <DEDUP_REMOVED lines=13> */
.L_x_13695:
[----:B------:R-:W-:Y:S05]  /*17300*/  BSYNC.RECONVERGENT B2 ;  /* 0x0000000000027941 */ /* 0x000fea0003800200 */
.L_x_13694:
        /* <DEDUP_REMOVED lines=42> */
.L_x_13692:
[----:B------:R-:W-:Y:S05]  /*175b0*/  BSYNC.RECONVERGENT B1 ;  /* 0x0000000000017941 */ /* 0x000fea0003800200 */
.L_x_13691:
        /* <DEDUP_REMOVED lines=17> */
.L_x_13698:
        /* <DEDUP_REMOVED lines=13> */
.L_x_13700:
[----:B------:R-:W-:Y:S05]  /*177a0*/  BSYNC.RECONVERGENT B2 ;  /* 0x0000000000027941 */ /* 0x000fea0003800200 */
.L_x_13699:
        /* <DEDUP_REMOVED lines=42> */
.L_x_13697:
[----:B------:R-:W-:Y:S05]  /*17a50*/  BSYNC.RECONVERGENT B1 ;  /* 0x0000000000017941 */ /* 0x000fea0003800200 */
.L_x_13696:
        /* <DEDUP_REMOVED lines=37> */
.L_x_13660:
        /* <DEDUP_REMOVED lines=44> */
.L_x_13701:
[----:B01----:R-:W-:Y:S01]  /*17f70*/  IMAD.MOV.U32 R134, RZ, RZ, R126 ;  /* 0x000000ffff867224 */ /* 0x003fe200078e007e */
[----:B------:R-:W-:-:S07]  /*17f80*/  IADD3 R124, PT, PT, R124, 0x80, RZ ;  /* 0x000000807c7c7810 */ /* 0x000fce0007ffe0ff */
.L_x_13578:
[----:B------:R-:W-:Y:S05]  /*17f90*/  BSYNC.RECONVERGENT B0 ;  /* 0x0000000000007941 */ /* 0x000fea0003800200 */
.L_x_13577:
        /* <DEDUP_REMOVED lines=36> */
.L_x_13707:
        /* <DEDUP_REMOVED lines=13> */
.L_x_13709:
[----:B------:R-:W-:Y:S05]  /*182b0*/  BSYNC.RECONVERGENT B2 ;  /* 0x0000000000027941 */ /* 0x000fea0003800200 */
.L_x_13708:
        /* <DEDUP_REMOVED lines=41> */
.L_x_13706:
[----:B------:R-:W-:Y:S05]  /*18550*/  BSYNC.RECONVERGENT B1 ;  /* 0x0000000000017941 */ /* 0x000fea0003800200 */
.L_x_13705:
        /* <DEDUP_REMOVED lines=10> */
[----:B-1----:R-:W-:-:S02]  /*18600*/  FSETP.LE.FTZ.AND P4, PT, R3, R0, PT ;  /* 0x000000000300720b */ /* 0x002fc40003f93000 */
        /* <DEDUP_REMOVED lines=12> */
.L_x_13712:
        /* <DEDUP_REMOVED lines=13> */
.L_x_13714:
[----:B------:R-:W-:Y:S05]  /*187a0*/  BSYNC.RECONVERGENT B2 ;  /* 0x0000000000027941 */ /* 0x000fea0003800200 */
.L_x_13713:
[----:B------:R-:W-:Y:S01]  /*187b0*/  IMAD.WIDE.U32 R6, R132, -0x326172a9, RZ ;  /* 0xcd9e8d5784067825 */ /* 0x000fe200078e00ff */
[----:B0-----:R-:W-:Y:S02]  /*187c0*/  LOP3.LUT R116, R9, UR9, R5, 0x96, !PT ;  /* 0x0000000909747c12 */ /* 0x001fe4000f8e9605 */
        /* <DEDUP_REMOVED lines=40> */
.L_x_13711:
[----:B------:R-:W-:Y:S05]  /*18a50*/  BSYNC.RECONVERGENT B1 ;  /* 0x0000000000017941 */ /* 0x000fea0003800200 */
.L_x_13710:
        /* <DEDUP_REMOVED lines=8> */
[----:B0-----:R-:W-:Y:S01]  /*18ae0*/  FSEL R116, R6, RZ, !P2 ;  /* 0x000000ff06747208 */ /* 0x001fe20005000000 */
        /* <DEDUP_REMOVED lines=14> */
.L_x_13717:
        /* <DEDUP_REMOVED lines=13> */
.L_x_13719:
[----:B------:R-:W-:Y:S05]  /*18ca0*/  BSYNC.RECONVERGENT B2 ;  /* 0x0000000000027941 */ /* 0x000fea0003800200 */
.L_x_13718:
        /* <DEDUP_REMOVED lines=42> */
.L_x_13716:
[----:B------:R-:W-:Y:S05]  /*18f50*/  BSYNC.RECONVERGENT B1 ;  /* 0x0000000000017941 */ /* 0x000fea0003800200 */
.L_x_13715:
        /* <DEDUP_REMOVED lines=20> */
.L_x_13722:
        /* <DEDUP_REMOVED lines=13> */
.L_x_13724:
[----:B------:R-:W-:Y:S05]  /*19170*/  BSYNC.RECONVERGENT B2 ;  /* 0x0000000000027941 */ /* 0x000fea0003800200 */
.L_x_13723:
        /* <DEDUP_REMOVED lines=42> */
.L_x_13721:
[----:B------:R-:W-:Y:S05]  /*19420*/  BSYNC.RECONVERGENT B1 ;  /* 0x0000000000017941 */ /* 0x000fea0003800200 */
.L_x_13720:
        /* <DEDUP_REMOVED lines=23> */
.L_x_13727:
        /* <DEDUP_REMOVED lines=13> */
.L_x_13729:
[----:B------:R-:W-:Y:S05]  /*19670*/  BSYNC.RECONVERGENT B2 ;  /* 0x0000000000027941 */ /* 0x000fea0003800200 */
.L_x_13728:
        /* <DEDUP_REMOVED lines=42> */
.L_x_13726:
[----:B------:R-:W-:Y:S05]  /*19920*/  BSYNC.RECONVERGENT B1 ;  /* 0x0000000000017941 */ /* 0x000fea0003800200 */
.L_x_13725:
        /* <DEDUP_REMOVED lines=20> */
.L_x_13732:
        /* <DEDUP_REMOVED lines=13> */
.L_x_13734:
[----:B------:R-:W-:Y:S05]  /*19b40*/  BSYNC.RECONVERGENT B2 ;  /* 0x0000000000027941 */ /* 0x000fea0003800200 */
.L_x_13733:
        /* <DEDUP_REMOVED lines=43> */
.L_x_13731:
[----:B------:R-:W-:Y:S05]  /*19e00*/  BSYNC.RECONVERGENT B1 ;  /* 0x0000000000017941 */ /* 0x000fea0003800200 */
.L_x_13730:
        /* <DEDUP_REMOVED lines=23> */
.L_x_13737:
        /* <DEDUP_REMOVED lines=13> */
.L_x_13739:
[----:B------:R-:W-:Y:S05]  /*1a050*/  BSYNC.RECONVERGENT B2 ;  /* 0x0000000000027941 */ /* 0x000fea0003800200 */
.L_x_13738:
        /* <DEDUP_REMOVED lines=42> */
.L_x_13736:
[----:B------:R-:W-:Y:S05]  /*1a300*/  BSYNC.RECONVERGENT B1 ;  /* 0x0000000000017941 */ /* 0x000fea0003800200 */
.L_x_13735:
        /* <DEDUP_REMOVED lines=20> */
.L_x_13742:
        /* <DEDUP_REMOVED lines=13> */
.L_x_13744:
[----:B------:R-:W-:Y:S05]  /*1a520*/  BSYNC.RECONVERGENT B2 ;  /* 0x0000000000027941 */ /* 0x000fea0003800200 */
.L_x_13743:
        /* <DEDUP_REMOVED lines=43> */
.L_x_13741:
[----:B------:R-:W-:Y:S05]  /*1a7e0*/  BSYNC.RECONVERGENT B1 ;  /* 0x0000000000017941 */ /* 0x000fea0003800200 */
.L_x_13740:
        /* <DEDUP_REMOVED lines=23> */
.L_x_13747:
        /* <DEDUP_REMOVED lines=13> */
.L_x_13749:
[----:B------:R-:W-:Y:S05]  /*1aa30*/  BSYNC.RECONVERGENT B2 ;  /* 0x0000000000027941 */ /* 0x000fea0003800200 */
.L_x_13748:
        /* <DEDUP_REMOVED lines=43> */
.L_x_13746:
[----:B------:R-:W-:Y:S05]  /*1acf0*/  BSYNC.RECONVERGENT B1 ;  /* 0x0000000000017941 */ /* 0x000fea0003800200 */
.L_x_13745:
        /* <DEDUP_REMOVED lines=18> */
.L_x_13752:
        /* <DEDUP_REMOVED lines=13> */
.L_x_13754:
[----:B------:R-:W-:Y:S05]  /*1aef0*/  BSYNC.RECONVERGENT B2 ;  /* 0x0000000000027941 */ /* 0x000fea0003800200 */
.L_x_13753:
        /* <DEDUP_REMOVED lines=43> */
.L_x_13751:
[----:B------:R-:W-:Y:S05]  /*1b1b0*/  BSYNC.RECONVERGENT B1 ;  /* 0x0000000000017941 */ /* 0x000fea0003800200 */
.L_x_13750:
        /* <DEDUP_REMOVED lines=23> */
.L_x_13757:
        /* <DEDUP_REMOVED lines=13> */
.L_x_13759:
[----:B------:R-:W-:Y:S05]  /*1b400*/  BSYNC.RECONVERGENT B2 ;  /* 0x0000000000027941 */ /* 0x000fea0003800200 */
.L_x_13758:
        /* <DEDUP_REMOVED lines=43> */
.L_x_13756:
[----:B------:R-:W-:Y:S05]  /*1b6c0*/  BSYNC.RECONVERGENT B1 ;  /* 0x0000000000017941 */ /* 0x000fea0003800200 */
.L_x_13755:
        /* <DEDUP_REMOVED lines=18> */
.L_x_13762:
        /* <DEDUP_REMOVED lines=13> */
.L_x_13764:
[----:B------:R-:W-:Y:S05]  /*1b8c0*/  BSYNC.RECONVERGENT B2 ;  /* 0x0000000000027941 */ /* 0x000fea0003800200 */
.L_x_13763:
        /* <DEDUP_REMOVED lines=42> */
.L_x_13761:
[----:B------:R-:W-:Y:S05]  /*1bb70*/  BSYNC.RECONVERGENT B1 ;  /* 0x0000000000017941 */ /* 0x000fea0003800200 */
.L_x_13760:
        /* <DEDUP_REMOVED lines=23> */
.L_x_13767:
        /* <DEDUP_REMOVED lines=13> */
.L_x_13769:
[----:B------:R-:W-:Y:S05]  /*1bdc0*/  BSYNC.RECONVERGENT B2 ;  /* 0x0000000000027941 */ /* 0x000fea0003800200 */
.L_x_13768:
        /* <DEDUP_REMOVED lines=42> */
.L_x_13766:
[----:B------:R-:W-:Y:S05]  /*1c070*/  BSYNC.RECONVERGENT B1 ;  /* 0x0000000000017941 */ /* 0x000fea0003800200 */
.L_x_13765:
        /* <DEDUP_REMOVED lines=18> */
.L_x_13772:
        /* <DEDUP_REMOVED lines=13> */
.L_x_13774:
[----:B------:R-:W-:Y:S05]  /*1c270*/  BSYNC.RECONVERGENT B2 ;  /* 0x0000000000027941 */ /* 0x000fea0003800200 */
.L_x_13773:
        /* <DEDUP_REMOVED lines=42> */
.L_x_13771:
[----:B------:R-:W-:Y:S05]  /*1c520*/  BSYNC.RECONVERGENT B1 ;  /* 0x0000000000017941 */ /* 0x000fea0003800200 */
.L_x_13770:
        /* <DEDUP_REMOVED lines=24> */
.L_x_13777:
        /* <DEDUP_REMOVED lines=13> */
.L_x_13779:
[----:B------:R-:W-:Y:S05]  /*1c780*/  BSYNC.RECONVERGENT B2 ;  /* 0x0000000000027941 */ /* 0x000fea0003800200 */
.L_x_13778:
        /* <DEDUP_REMOVED lines=42> */
.L_x_13776:
[----:B------:R-:W-:Y:S05]  /*1ca30*/  BSYNC.RECONVERGENT B1 ;  /* 0x0000000000017941 */ /* 0x000fea0003800200 */
.L_x_13775:
        /* <DEDUP_REMOVED lines=18> */
.L_x_13782:
        /* <DEDUP_REMOVED lines=15> */
.L_x_13784:
[----:B------:R-:W-:Y:S05]  /*1cc50*/  BSYNC.RECONVERGENT B2 ;  /* 0x0000000000027941 */ /* 0x000fea0003800200 */
.L_x_13783:
        /* <DEDUP_REMOVED lines=42> */
.L_x_13781:
[----:B------:R-:W-:Y:S05]  /*1cf00*/  BSYNC.RECONVERGENT B1 ;  /* 0x0000000000017941 */ /* 0x000fea0003800200 */
.L_x_13780:
        /* <DEDUP_REMOVED lines=11> */
.L_x_13704:
        /* <DEDUP_REMOVED lines=16> */
.L_x_13788:
        /* <DEDUP_REMOVED lines=13> */
.L_x_13790:
[----:B------:R-:W-:Y:S05]  /*1d190*/  BSYNC.RECONVERGENT B2 ;  /* 0x0000000000027941 */ /* 0x000fea0003800200 */
.L_x_13789:
        /* <DEDUP_REMOVED lines=42> */
.L_x_13787:
[----:B------:R-:W-:Y:S05]  /*1d440*/  BSYNC.RECONVERGENT B1 ;  /* 0x0000000000017941 */ /* 0x000fea0003800200 */
.L_x_13786:
[----:B------:R-:W0:Y:S01]  /*1d450*/  LDC R125, c[0x0][0x404] ;  /* 0x00010100ff7d7b82 */ /* 0x000e220000000800 */
[----:B------:R-:W-:Y:S01]  /*1d460*/  I2FP.F32.U32 R11, R116 ;  /* 0x00000074000b7245 */ /* 0x000fe20000201000 */
[----:B------:R-:W-:Y:S01]  /*1d470*/  IMAD.MOV.U32 R116, RZ, RZ, 0x2f800000 ;  /* 0x2f800000ff747424 */ /* 0x000fe200078e00ff */
[----:B------:R-:W-:Y:S01]  /*1d480*/  ISETP.NE.AND P2, PT, R119, 0x1, PT ;  /* 0x000000017700780c */ /* 0x000fe20003f45270 */
[----:B------:R-:W-:Y:S01]  /*1d490*/  BSSY.RECONVERGENT B1, `(.L_x_13791) ;  /* 0x0000049000017945 */ /* 0x000fe20003800200 */
[----:B------:R-:W-:Y:S01]  /*1d4a0*/  LOP3.LUT R128, R128, 0xffffffef, RZ, 0xc0, !PT ;  /* 0xffffffef80807812 */ /* 0x000fe200078ec0ff */
[----:B------:R-:W-:Y:S01]  /*1d4b0*/  FFMA.FTZ R118, R11, R116, 1.1641532182693481445e-10 ;  /* 0x2f0000000b767423 */ /* 0x000fe20000010074 */
[----:B------:R-:W-:Y:S02]  /*1d4c0*/  HFMA2 R127, -RZ, RZ, 0, 1.1920928955078125e-07 ;  /* 0x00000002ff7f7431 */ /* 0x000fe400000001ff */
[----:B-----5:R-:W-:Y:S02]  /*1d4d0*/  HADD2.F32 R117, -RZ, R120.H0_H0 ;  /* 0x20000078ff757230 */ /* 0x020fe40000004100 */
        /* <DEDUP_REMOVED lines=12> */
.L_x_13793:
        /* <DEDUP_REMOVED lines=13> */
.L_x_13795:
[----:B------:R-:W-:Y:S05]  /*1d670*/  BSYNC.RECONVERGENT B2 ;  /* 0x0000000000027941 */ /* 0x000fea0003800200 */
.L_x_13794:
        /* <DEDUP_REMOVED lines=42> */
.L_x_13792:
[----:B------:R-:W-:Y:S05]  /*1d920*/  BSYNC.RECONVERGENT B1 ;  /* 0x0000000000017941 */ /* 0x000fea0003800200 */
.L_x_13791:
        /* <DEDUP_REMOVED lines=19> */
.L_x_13798:
        /* <DEDUP_REMOVED lines=13> */
.L_x_13800:
[----:B------:R-:W-:Y:S05]  /*1db30*/  BSYNC.RECONVERGENT B2 ;  /* 0x0000000000027941 */ /* 0x000fea0003800200 */
.L_x_13799:
        /* <DEDUP_REMOVED lines=42> */
.L_x_13797:
[----:B------:R-:W-:Y:S05]  /*1dde0*/  BSYNC.RECONVERGENT B1 ;  /* 0x0000000000017941 */ /* 0x000fea0003800200 */
.L_x_13796:
        /* <DEDUP_REMOVED lines=19> */
.L_x_13803:
        /* <DEDUP_REMOVED lines=13> */
.L_x_13805:
[----:B------:R-:W-:Y:S05]  /*1dff0*/  BSYNC.RECONVERGENT B2 ;  /* 0x0000000000027941 */ /* 0x000fea0003800200 */
.L_x_13804:
        /* <DEDUP_REMOVED lines=42> */
.L_x_13802:
[----:B------:R-:W-:Y:S05]  /*1e2a0*/  BSYNC.RECONVERGENT B1 ;  /* 0x0000000000017941 */ /* 0x000fea0003800200 */
.L_x_13801:
        /* <DEDUP_REMOVED lines=19> */
.L_x_13808:
        /* <DEDUP_REMOVED lines=13> */
.L_x_13810:
[----:B------:R-:W-:Y:S05]  /*1e4b0*/  BSYNC.RECONVERGENT B2 ;  /* 0x0000000000027941 */ /* 0x000fea0003800200 */
.L_x_13809:
        /* <DEDUP_REMOVED lines=42> */
.L_x_13807:
[----:B------:R-:W-:Y:S05]  /*1e760*/  BSYNC.RECONVERGENT B1 ;  /* 0x0000000000017941 */ /* 0x000fea0003800200 */
.L_x_13806:
        /* <DEDUP_REMOVED lines=17> */
.L_x_13813:
        /* <DEDUP_REMOVED lines=13> */
.L_x_13815:
[----:B------:R-:W-:Y:S05]  /*1e950*/  BSYNC.RECONVERGENT B2 ;  /* 0x0000000000027941 */ /* 0x000fea0003800200 */
.L_x_13814:
        /* <DEDUP_REMOVED lines=43> */
.L_x_13812:
[----:B------:R-:W-:Y:S05]  /*1ec10*/  BSYNC.RECONVERGENT B1 ;  /* 0x0000000000017941 */ /* 0x000fea0003800200 */
.L_x_13811:
        /* <DEDUP_REMOVED lines=17> */
.L_x_13818:
        /* <DEDUP_REMOVED lines=13> */
.L_x_13820:
[----:B------:R-:W-:Y:S05]  /*1ee00*/  BSYNC.RECONVERGENT B2 ;  /* 0x0000000000027941 */ /* 0x000fea0003800200 */
.L_x_13819:
        /* <DEDUP_REMOVED lines=42> */
.L_x_13817:
[----:B------:R-:W-:Y:S05]  /*1f0b0*/  BSYNC.RECONVERGENT B1 ;  /* 0x0000000000017941 */ /* 0x000fea0003800200 */
.L_x_13816:
        /* <DEDUP_REMOVED lines=17> */
.L_x_13823:
        /* <DEDUP_REMOVED lines=13> */
.L_x_13825:
[----:B------:R-:W-:Y:S05]  /*1f2a0*/  BSYNC.RECONVERGENT B2 ;  /* 0x0000000000027941 */ /* 0x000fea0003800200 */
.L_x_13824:
        /* <DEDUP_REMOVED lines=42> */
.L_x_13822:
[----:B------:R-:W-:Y:S05]  /*1f550*/  BSYNC.RECONVERGENT B1 ;  /* 0x0000000000017941 */ /* 0x000fea0003800200 */
.L_x_13821:
[----:B------:R-:W-:Y:S01]  /*1f560*/  I2FP.F32.U32 R135, R135 ;  /* 0x0000008700877245 */ /* 0x000fe20000201000 */
[----:B------:R-:W-:Y:S01]  /*1f570*/  FMUL.FTZ R117, R117, UR7 ;  /* 0x0000000775757c20 */ /* 0x000fe20008410000 */
[----:B------:R-:W-:Y:S01]  /*1f580*/  P2R R137, PR, RZ, 0x2 ;  /* 0x00000002ff897803 */ /* 0x000fe20000000000 */
[----:B------:R-:W-:Y:S01]  /*1f590*/  FMUL.FTZ R120, R120, UR7 ;  /* 0x0000000778787c20 */ /* 0x000fe20008410000 */
[C---:B------:R-:W-:Y:S01]  /*1f5a0*/  LOP3.LUT P1, RZ, R128.reuse, 0x10, RZ, 0xc0, !PT ;  /* 0x0000001080ff7812 */ /* 0x040fe2000782c0ff */
[----:B------:R-:W-:Y:S01]  /*1f5b0*/  HADD2.F32 R136, -RZ, R123.H1_H1 ;  /* 0x3000007bff887230 */ /* 0x000fe20000004100 */
[----:B------:R-:W-:Y:S01]  /*1f5c0*/  P2R R138, PR, RZ, 0x1 ;  /* 0x00000001ff8a7803 */ /* 0x000fe20000000000 */
[----:B------:R-:W-:Y:S01]  /*1f5d0*/  FMUL.FTZ R119, R119, UR7 ;  /* 0x0000000777777c20 */ /* 0x000fe20008410000 */
[C---:B------:R-:W-:Y:S01]  /*1f5e0*/  LOP3.LUT P0, RZ, R128.reuse, 0x8, RZ, 0xc0, !PT ;  /* 0x0000000880ff7812 */ /* 0x040fe2000780c0ff */
[----:B------:R-:W-:Y:S01]  /*1f5f0*/  FFMA.FTZ R134, R135, R116, 1.1641532182693481445e-10 ;  /* 0x2f00000087867423 */ /* 0x000fe20000010074 */
[----:B------:R-:W-:Y:S01]  /*1f600*/  FMUL.FTZ R123, R121, UR7 ;  /* 0x00000007797b7c20 */ /* 0x000fe20008410000 */
        /* <DEDUP_REMOVED lines=8> */
[----:B------:R-:W-:-:S02]  /*1f690*/  FSEL R120, R119, RZ, P2 ;  /* 0x000000ff77787208 */ /* 0x000fc40001000000 */
        /* <DEDUP_REMOVED lines=17> */
.L_x_13785:
        /* <DEDUP_REMOVED lines=45> */
.L_x_13703:
[----:B------:R-:W-:Y:S05]  /*1fa80*/  BSYNC.RECONVERGENT B0 ;  /* 0x0000000000007941 */ /* 0x000fea0003800200 */
.L_x_13702:
        /* <DEDUP_REMOVED lines=224> */
[----:B------:R-:W-:Y:S01]  /*20890*/  VIADD R133, R133, 0x80 ;  /* 0x0000008085857836 */ /* 0x000fe20000000000 */
[----:B------:R-:W-:-:S05]  /*208a0*/  F2FP.F16.F32.PACK_AB R127, R144, R149 ;  /* 0x00000095907f723e */ /* 0x000fca00000000ff */
[----:B------:R0:W-:Y:S02]  /*208b0*/  STG.E.128 desc[UR10][R138.64], R124 ;  /* 0x0000007c8a007986 */ /* 0x0001e4000c101d0a */
.L_x_13827:
[----:B------:R-:W-:Y:S05]  /*208c0*/  BSYNC.RECONVERGENT B0 ;  /* 0x0000000000007941 */ /* 0x000fea0003800200 */
.L_x_13826:
        /* <DEDUP_REMOVED lines=31> */
[----:B------:R-:W-:Y:S02]  /*20ac0*/  F2FP.F16.F32.PACK_AB R125, R140, R141 ;  /* 0x0000008d8c7d723e */ /* 0x000fe400000000ff */
[----:B------:R-:W-:Y:S02]  /*20ad0*/  F2FP.F16.F32.PACK_AB R127, R144, R149 ;  /* 0x00000095907f723e */ /* 0x000fe400000000ff */
[----:B------:R-:W-:-:S03]  /*20ae0*/  IADD3 R133, PT, PT, R133, 0x80, RZ ;  /* 0x0000008085857810 */ /* 0x000fc60007ffe0ff */
[----:B------:R2:W-:Y:S04]  /*20af0*/  STG.E.128 desc[UR10][R138.64], R124 ;  /* 0x0000007c8a007986 */ /* 0x0005e8000c101d0a */
.L_x_13829:
[----:B------:R-:W-:Y:S05]  /*20b00*/  BSYNC.RECONVERGENT B0 ;  /* 0x0000000000007941 */ /* 0x000fea0003800200 */
.L_x_13828:
        /* <DEDUP_REMOVED lines=35> */
.L_x_13831:
[----:B------:R-:W-:Y:S05]  /*20d40*/  BSYNC.RECONVERGENT B0 ;  /* 0x0000000000007941 */ /* 0x000fea0003800200 */
.L_x_13830:
        /* <DEDUP_REMOVED lines=29> */
[----:B------:R-:W-:-:S02]  /*20f20*/  F2FP.F16.F32.PACK_AB R127, R144, R127 ;  /* 0x0000007f907f723e */ /* 0x000fc400000000ff */
[----:B------:R-:W-:Y:S02]  /*20f30*/  F2FP.F16.F32.PACK_AB R126, R142, R145 ;  /* 0x000000918e7e723e */ /* 0x000fe400000000ff */
[----:B------:R-:W-:Y:S02]  /*20f40*/  F2FP.F16.F32.PACK_AB R125, R140, R141 ;  /* 0x0000008d8c7d723e */ /* 0x000fe400000000ff */
[----:B------:R-:W-:-:S05]  /*20f50*/  F2FP.F16.F32.PACK_AB R124, R139, R138 ;  /* 0x0000008a8b7c723e */ /* 0x000fca00000000ff */
[----:B------:R4:W-:Y:S02]  /*20f60*/  STG.E.128 desc[UR10][R136.64], R124 ;  /* 0x0000007c88007986 */ /* 0x0009e4000c101d0a */
.L_x_13833:
[----:B------:R-:W-:Y:S05]  /*20f70*/  BSYNC.RECONVERGENT B0 ;  /* 0x0000000000007941 */ /* 0x000fea0003800200 */
.L_x_13832:
[----:B------:R-:W-:Y:S02]  /*20f80*/  UIADD3 UR6, UPT, UPT, UR6, UR18, URZ ;  /* 0x0000001206067290 */ /* 0x000fe4000fffe0ff */
[----:B------:R-:W-:Y:S02]  /*20f90*/  UPLOP3.LUT UP1, UPT, UPT, UPT, UP1, 0x40, 0x4 ;  /* 0x000000000004789c */ /* 0x000fe40003f2e810 */
[----:B------:R-:W-:-:S09]  /*20fa0*/  UISETP.GE.AND UP0, UPT, UR6, UR19, UPT ;  /* 0x000000130600728c */ /* 0x000fd2000bf06270 */
[----:B------:R-:W-:Y:S05]  /*20fb0*/  BRA.U !UP0, `(.L_x_13834) ;  /* 0xfffffdfd089c7547 */ /* 0x000fea000b83ffff */
[----:B------:R-:W-:Y:S05]  /*20fc0*/  EXIT ;  /* 0x000000000000794d */ /* 0x000fea0003800000 */
.L_x_13835:
        /* <DEDUP_REMOVED lines=11> */
.L_x_18002:


//--------------------- .text._ZN10layer_norm31ln_parallel_residual_fwd_kernelINS_13Kernel_traitsIf6__halffS2_fjLj4096ELj1ELj1ELj4ELj16ENS_18Kernel_traits_baseILj4096EfS2_fS2_fjLj128EEEEELb1ELb1ELb1EEEvNS_9FwdParamsE --------------------------
	.section	.text._ZN10layer_norm31ln_parallel_residual_fwd_kernelINS_13Kernel_traitsIf6__halffS2_fjLj4096ELj1ELj1ELj4ELj16ENS_18Kernel_traits_baseILj4096EfS2_fS2_fjLj128EEEEELb1ELb1ELb1EEEvNS_9FwdParamsE,"ax",@progbits
	.align	128
        .global         _ZN10layer_norm31ln_parallel_residual_fwd_kernelINS_13Kernel_traitsIf6__halffS2_fjLj4096ELj1ELj1ELj4ELj16ENS_18Kernel_traits_baseILj4096EfS2_fS2_fjLj128EEEEELb1ELb1ELb1EEEvNS_9FwdParamsE
        .type           _ZN10layer_norm31ln_parallel_residual_fwd_kernelINS_13Kernel_traitsIf6__halffS2_fjLj4096ELj1ELj1ELj4ELj16ENS_18Kernel_traits_baseILj4096EfS2_fS2_fjLj128EEEEELb1ELb1ELb1EEEvNS_9FwdParamsE,@function
        .size           _ZN10layer_norm31ln_parallel_residual_fwd_kernelINS_13Kernel_traitsIf6__halffS2_fjLj4096ELj1ELj1ELj4ELj16ENS_18Kernel_traits_baseILj4096EfS2_fS2_fjLj128EEEEELb1ELb1ELb1EEEvNS_9FwdParamsE,(.L_x_18003 - _ZN10layer_norm31ln_parallel_residual_fwd_kernelINS_13Kernel_traitsIf6__halffS2_fjLj4096ELj1ELj1ELj4ELj16ENS_18Kernel_traits_baseILj4096EfS2_fS2_fjLj128EEEEELb1ELb1ELb1EEEvNS_9FwdParamsE)
        .other          _ZN10layer_norm31ln_parallel_residual_fwd_kernelINS_13Kernel_traitsIf6__halffS2_fjLj4096ELj1ELj1ELj4ELj16ENS_18Kernel_traits_baseILj4096EfS2_fS2_fjLj128EEEEELb1ELb1ELb1EEEvNS_9FwdParamsE,@"STO_CUDA_ENTRY STV_DEFAULT"
_ZN10layer_norm31ln_parallel_residual_fwd_kernelINS_13Kernel_traitsIf6__halffS2_fjLj4096ELj1ELj1ELj4ELj16ENS_18Kernel_traits_baseILj4096EfS2_fS2_fjLj128EEEEELb1ELb1ELb1EEEvNS_9FwdParamsE:
.text._ZN10layer_norm31ln_parallel_residual_fwd_kernelINS_13Kernel_traitsIf6__halffS2_fjLj4096ELj1ELj1ELj4ELj16ENS_18Kernel_traits_baseILj4096EfS2_fS2_fjLj128EEEEELb1ELb1ELb1EEEvNS_9FwdParamsE:
        /* <DEDUP_REMOVED lines=67> */
.L_x_13836:
        /* <DEDUP_REMOVED lines=26> */
.L_x_13837:
[----:B------:R-:W1:Y:S02]  /*05d0*/  LDCU UR4, c[0x0][0x384] ;  /* 0x00007080ff0477ac */ /* 0x000e640008000800 */
[----:B-1----:R-:W-:-:S06]  /*05e0*/  UISETP.GE.AND UP0, UPT, UR18, UR4, UPT ;  /* 0x000000041200728c */ /* 0x002fcc000bf06270 */
[----:B------:R-:W-:-:S13]  /*05f0*/  PLOP3.LUT P0, PT, PT, PT, UP0, 0x80, 0x8 ;  /* 0x000000000008781c */ /* 0x000fda0003f0f008 */
[----:B------:R-:W-:Y:S05]  /*0600*/  @P0 EXIT ;  /* 0x000000000000094d */ /* 0x000fea0003800000 */
[----:B0-----:R-:W-:Y:S01]  /*0610*/  IMAD.HI.U32 R3, R125, -0x326172a9, RZ ;  /* 0xcd9e8d577d037827 */ /* 0x001fe200078e00ff */
[----:B------:R-:W0:Y:S03]  /*0620*/  LDCU.64 UR4, c[0x0][0x398] ;  /* 0x00007300ff0477ac */ /* 0x000e260008000a00 */
[----:B------:R-:W-:Y:S01]  /*0630*/  HFMA2 R118, -RZ, RZ, 0, 0 ;  /* 0x00000000ff767431 */ /* 0x000fe200000001ff */
[----:B------:R-:W-:Y:S01]  /*0640*/  LOP3.LUT R134, R134, 0x3, RZ, 0xc0, !PT ;  /* 0x0000000386867812 */ /* 0x000fe200078ec0ff */
        /* <DEDUP_REMOVED lines=33> */
[----:B------:R-:W-:Y:S01]  /*0860*/  IMAD.HI.U32 R3, R71, -0x326172a9, RZ ;  /* 0xcd9e8d5747037827 */ /* 0x000fe200078e00ff */
[----:B------:R-:W-:-:S03]  /*0870*/  UPLOP3.LUT UP1, UPT, UPT, UPT, UPT, 0x40, 0x4 ;  /* 0x000000000004789c */ /* 0x000fc60003f2e870 */
        /* <DEDUP_REMOVED lines=34> */
[----:B01234-:R-:W-:-:S07]  /*0aa0*/  IMAD R128, R2, -0x326172a9, RZ ;  /* 0xcd9e8d5702807824 */ /* 0x01ffce00078e02ff */
.L_x_14142:
        /* <DEDUP_REMOVED lines=39> */
.L_x_13840:
        /* <DEDUP_REMOVED lines=12> */
.L_x_13841:
        /* <DEDUP_REMOVED lines=41> */
.L_x_13839:
        /* <DEDUP_REMOVED lines=18> */
.L_x_13843:
        /* <DEDUP_REMOVED lines=12> */
.L_x_13844:
        /* <DEDUP_REMOVED lines=42> */
.L_x_13842:
        /* <DEDUP_REMOVED lines=17> */
.L_x_13846:
        /* <DEDUP_REMOVED lines=12> */
.L_x_13847:
        /* <DEDUP_REMOVED lines=42> */
.L_x_13845:
[----:B------:R-:W-:Y:S01]  /*1960*/  ISETP.NE.AND P1, PT, R70, 0x1, PT ;  /* 0x000000014600780c */ /* 0x000fe20003f25270 */
[----:B------:R-:W-:Y:S01]  /*1970*/  HFMA2 R71, -RZ, RZ, 0, 1.1920928955078125e-07 ;  /* 0x00000002ff477431 */ /* 0x000fe200000001ff */
        /* <DEDUP_REMOVED lines=15> */
.L_x_13849:
        /* <DEDUP_REMOVED lines=12> */
.L_x_13850:
        /* <DEDUP_REMOVED lines=42> */
.L_x_13848:
        /* <DEDUP_REMOVED lines=16> */
.L_x_13852:
        /* <DEDUP_REMOVED lines=12> */
.L_x_13853:
        /* <DEDUP_REMOVED lines=42> */
.L_x_13851:
        /* <DEDUP_REMOVED lines=16> */
.L_x_13855:
        /* <DEDUP_REMOVED lines=12> */
.L_x_13856:
        /* <DEDUP_REMOVED lines=42> */
.L_x_13854:
        /* <DEDUP_REMOVED lines=16> */
.L_x_13858:
        /* <DEDUP_REMOVED lines=12> */
.L_x_13859:
        /* <DEDUP_REMOVED lines=42> */
.L_x_13857:
[----:B------:R-:W-:Y:S01]  /*2af0*/  ISETP.NE.AND P5, PT, R86, 0x1, PT ;  /* 0x000000015600780c */ /* 0x000fe20003fa5270 */
[----:B------:R-:W-:Y:S01]  /*2b00*/  IMAD.MOV.U32 R104, RZ, RZ, 0x2 ;  /* 0x00000002ff687424 */ /* 0x000fe200078e00ff */
        /* <DEDUP_REMOVED lines=14> */
.L_x_13861:
        /* <DEDUP_REMOVED lines=12> */
.L_x_13862:
        /* <DEDUP_REMOVED lines=40> */
[----:B------:R-:W-:Y:S02]  /*2f30*/  LOP3.LUT R129, R70, UR40, R89, 0x96, !PT ;  /* 0x0000002846817c12 */ /* 0x000fe4000f8e9659 */
[----:B------:R-:W-:-:S07]  /*2f40*/  MOV R84, R88 ;  /* 0x0000005800547202 */ /* 0x000fce0000000f00 */
.L_x_13860:
[----:B------:R-:W-:Y:S01]  /*2f50*/  UMOV UR5, UR7 ;  /* 0x0000000700057c82 */ /* 0x000fe20008000000 */
[----:B------:R-:W-:Y:S01]  /*2f60*/  P2R R88, PR, RZ, 0x1 ;  /* 0x00000001ff587803 */ /* 0x000fe20000000000 */
[----:B------:R-:W-:Y:S01]  /*2f70*/  FMUL.FTZ R70, R74, UR5 ;  /* 0x000000054a467c20 */ /* 0x000fe20008410000 */
[----:B------:R-:W-:Y:S01]  /*2f80*/  I2FP.F32.U32 R87, R71 ;  /* 0x0000004700577245 */ /* 0x000fe20000201000 */
[----:B------:R-:W-:Y:S01]  /*2f90*/  FMUL.FTZ R3, R3, UR5 ;  /* 0x0000000503037c20 */ /* 0x000fe20008410000 */
[----:B------:R-:W-:Y:S01]  /*2fa0*/  ISETP.NE.AND P0, PT, R91, RZ, PT ;  /* 0x000000ff5b00720c */ /* 0x000fe20003f05270 */
[----:B------:R-:W-:Y:S01]  /*2fb0*/  FMUL.FTZ R68, R68, UR5 ;  /* 0x0000000544447c20 */ /* 0x000fe20008410000 */
[----:B------:R-:W-:Y:S01]  /*2fc0*/  FMUL.FTZ R71, R73, UR5 ;  /* 0x0000000549477c20 */ /* 0x000fe20008410000 */
[----:B------:R-:W-:Y:S02]  /*2fd0*/  HADD2.F32 R86, -RZ, R75.H1_H1 ;  /* 0x3000004bff567230 */ /* 0x000fe40000004100 */
        /* <DEDUP_REMOVED lines=27> */
.L_x_13838:
        /* <DEDUP_REMOVED lines=15> */
.L_x_13865:
        /* <DEDUP_REMOVED lines=12> */
.L_x_13866:
        /* <DEDUP_REMOVED lines=41> */
.L_x_13864:
[----:B------:R-:W-:Y:S01]  /*35d0*/  ISETP.NE.AND P1, PT, R68, 0x1, PT ;  /* 0x000000014400780c */ /* 0x000fe20003f25270 */
[----:B-----5:R-:W-:Y:S01]  /*35e0*/  HADD2.F32 R88, -RZ, R72.H0_H0 ;  /* 0x20000048ff587230 */ /* 0x020fe20000004100 */
[----:B------:R-:W-:Y:S01]  /*35f0*/  I2FP.F32.U32 R3, R2 ;  /* 0x0000000200037245 */ /* 0x000fe20000201000 */
[----:B------:R-:W-:Y:S01]  /*3600*/  UMOV UR4, UR6 ;  /* 0x0000000600047c82 */ /* 0x000fe20008000000 */
[----:B------:R-:W-:Y:S01]  /*3610*/  UMOV UR5, UR7 ;  /* 0x0000000700057c82 */ /* 0x000fe20008000000 */
[----:B------:R-:W-:Y:S02]  /*3620*/  IMAD.MOV.U32 R69, RZ, RZ, 0x2 ;  /* 0x00000002ff457424 */ /* 0x000fe400078e00ff */
[----:B------:R-:W-:Y:S01]  /*3630*/  FMUL.FTZ R88, R88, UR5 ;  /* 0x0000000558587c20 */ /* 0x000fe20008410000 */
[----:B------:R-:W-:Y:S01]  /*3640*/  FFMA.FTZ R3, R3, R0, 1.1641532182693481445e-10 ;  /* 0x2f00000003037423 */ /* 0x000fe20000010000 */
[----:B------:R-:W-:-:S04]  /*3650*/  MOV R2, R128 ;  /* 0x0000008000027202 */ /* 0x000fc80000000f00 */
        /* <DEDUP_REMOVED lines=11> */
.L_x_13868:
        /* <DEDUP_REMOVED lines=12> */
.L_x_13869:
        /* <DEDUP_REMOVED lines=42> */
.L_x_13867:
        /* <DEDUP_REMOVED lines=22> */
.L_x_13871:
        /* <DEDUP_REMOVED lines=12> */
.L_x_13872:
        /* <DEDUP_REMOVED lines=42> */
.L_x_13870:
[----:B------:R-:W-:Y:S01]  /*3f30*/  ISETP.NE.AND P1, PT, R70, 0x1, PT ;  /* 0x000000014600780c */ /* 0x000fe20003f25270 */
[----:B------:R-:W-:Y:S01]  /*3f40*/  HADD2.F32 R69, -RZ, R72.H1_H1 ;  /* 0x30000048ff457230 */ /* 0x000fe20000004100 */
[----:B------:R-:W-:Y:S01]  /*3f50*/  I2FP.F32.U32 R3, R2 ;  /* 0x0000000200037245 */ /* 0x000fe20000201000 */
[----:B------:R-:W-:Y:S02]  /*3f60*/  IMAD.MOV.U32 R71, RZ, RZ, 0x2 ;  /* 0x00000002ff477424 */ /* 0x000fe400078e00ff */
[----:B------:R-:W-:Y:S02]  /*3f70*/  IMAD.MOV.U32 R2, RZ, RZ, R128 ;  /* 0x000000ffff027224 */ /* 0x000fe400078e0080 */
[----:B------:R-:W-:Y:S01]  /*3f80*/  FMUL.FTZ R69, R69, UR5 ;  /* 0x0000000545457c20 */ /* 0x000fe20008410000 */
        /* <DEDUP_REMOVED lines=12> */
.L_x_13874:
        /* <DEDUP_REMOVED lines=12> */
.L_x_13875:
        /* <DEDUP_REMOVED lines=42> */
.L_x_13873:
        /* <DEDUP_REMOVED lines=22> */
.L_x_13877:
        /* <DEDUP_REMOVED lines=12> */
.L_x_13878:
        /* <DEDUP_REMOVED lines=42> */
.L_x_13876:
[----:B------:R-:W-:Y:S01]  /*4870*/  ISETP.NE.AND P1, PT, R70, 0x1, PT ;  /* 0x000000014600780c */ /* 0x000fe20003f25270 */
[----:B------:R-:W-:Y:S01]  /*4880*/  HADD2.F32 R72, -RZ, R73.H0_H0 ;  /* 0x20000049ff487230 */ /* 0x000fe20000004100 */
[----:B------:R-:W-:Y:S01]  /*4890*/  I2FP.F32.U32 R3, R2 ;  /* 0x0000000200037245 */ /* 0x000fe20000201000 */
[----:B------:R-:W-:Y:S02]  /*48a0*/  HFMA2 R71, -RZ, RZ, 0, 1.1920928955078125e-07 ;  /* 0x00000002ff477431 */ /* 0x000fe400000001ff */
        /* <DEDUP_REMOVED lines=14> */
.L_x_13880:
        /* <DEDUP_REMOVED lines=12> */
.L_x_13881:
        /* <DEDUP_REMOVED lines=42> */
.L_x_13879:
        /* <DEDUP_REMOVED lines=22> */
.L_x_13883:
        /* <DEDUP_REMOVED lines=12> */
.L_x_13884:
        /* <DEDUP_REMOVED lines=42> */
.L_x_13882:
[----:B------:R-:W-:Y:S02]  /*51b0*/  ISETP.NE.AND P2, PT, R72, 0x1, PT ;  /* 0x000000014800780c */ /* 0x000fe40003f45270 */
[----:B------:R-:W-:Y:S01]  /*51c0*/  I2FP.F32.U32 R3, R2 ;  /* 0x0000000200037245 */ /* 0x000fe20000201000 */
[----:B------:R-:W-:Y:S02]  /*51d0*/  HADD2.F32 R2, -RZ, R73.H1_H1 ;  /* 0x30000049ff027230 */ /* 0x000fe40000004100 */
[----:B------:R-:W-:Y:S02]  /*51e0*/  IMAD.MOV.U32 R73, RZ, RZ, 0x2 ;  /* 0x00000002ff497424 */ /* 0x000fe400078e00ff */
        /* <DEDUP_REMOVED lines=13> */
.L_x_13886:
        /* <DEDUP_REMOVED lines=12> */
.L_x_13887:
        /* <DEDUP_REMOVED lines=42> */
.L_x_13885:
        /* <DEDUP_REMOVED lines=22> */
.L_x_13889:
        /* <DEDUP_REMOVED lines=12> */
.L_x_13890:
        /* <DEDUP_REMOVED lines=42> */
.L_x_13888:
        /* <DEDUP_REMOVED lines=17> */
.L_x_13892:
        /* <DEDUP_REMOVED lines=12> */
.L_x_13893:
        /* <DEDUP_REMOVED lines=42> */
.L_x_13891:
        /* <DEDUP_REMOVED lines=22> */
.L_x_13895:
        /* <DEDUP_REMOVED lines=12> */
.L_x_13896:
        /* <DEDUP_REMOVED lines=42> */
.L_x_13894:
[----:B------:R-:W-:Y:S02]  /*6410*/  ISETP.NE.AND P4, PT, R86, 0x1, PT ;  /* 0x000000015600780c */ /* 0x000fe40003f85270 */
[----:B------:R-:W-:Y:S01]  /*6420*/  I2FP.F32.U32 R3, R2 ;  /* 0x0000000200037245 */ /* 0x000fe20000201000 */
[----:B------:R-:W-:Y:S02]  /*6430*/  HADD2.F32 R2, -RZ, R74.H1_H1 ;  /* 0x3000004aff027230 */ /* 0x000fe40000004100 */
[----:B------:R-:W-:Y:S02]  /*6440*/  HFMA2 R74, -RZ, RZ, 0, 1.1920928955078125e-07 ;  /* 0x00000002ff4a7431 */ /* 0x000fe400000001ff */
        /* <DEDUP_REMOVED lines=13> */
.L_x_13898:
        /* <DEDUP_REMOVED lines=12> */
.L_x_13899:
        /* <DEDUP_REMOVED lines=42> */
.L_x_13897:
        /* <DEDUP_REMOVED lines=22> */
.L_x_13901:
        /* <DEDUP_REMOVED lines=12> */
.L_x_13902:
        /* <DEDUP_REMOVED lines=42> */
.L_x_13900:
        /* <DEDUP_REMOVED lines=17> */
.L_x_13904:
        /* <DEDUP_REMOVED lines=12> */
.L_x_13905:
        /* <DEDUP_REMOVED lines=42> */
.L_x_13903:
        /* <DEDUP_REMOVED lines=22> */
.L_x_13907:
        /* <DEDUP_REMOVED lines=12> */
.L_x_13908:
        /* <DEDUP_REMOVED lines=42> */
.L_x_13906:
        /* <DEDUP_REMOVED lines=17> */
.L_x_13910:
        /* <DEDUP_REMOVED lines=14> */
.L_x_13911:
        /* <DEDUP_REMOVED lines=42> */
.L_x_13909:
        /* <DEDUP_REMOVED lines=10> */
.L_x_13863:
[----:B------:R-:W0:Y:S01]  /*7ba0*/  LDC.64 R2, c[0x0][0x3a8] ;  /* 0x0000ea00ff027b82 */ /* 0x000e220000000a00 */
[----:B------:R-:W-:Y:S01]  /*7bb0*/  SEL R92, RZ, 0x1000000, !P5 ;  /* 0x01000000ff5c7807 */ /* 0x000fe20006800000 */
[----:B------:R-:W-:Y:S01]  /*7bc0*/  UISETP.NE.U32.AND UP0, UPT, UR12, URZ, UPT ;  /* 0x000000ff0c00728c */ /* 0x000fe2000bf05070 */
[----:B------:R-:W-:Y:S01]  /*7bd0*/  ISETP.NE.AND P5, PT, R90, RZ, PT ;  /* 0x000000ff5a00720c */ /* 0x000fe20003fa5270 */
[----:B------:R-:W-:Y:S01]  /*7be0*/  HFMA2 R94, -RZ, RZ, 0, 9.5367431640625e-07 ;  /* 0x00000010ff5e7431 */ /* 0x000fe200000001ff */
[----:B------:R-:W-:Y:S01]  /*7bf0*/  SEL R90, RZ, 0x10000, !P4 ;  /* 0x00010000ff5a7807 */ /* 0x000fe20006000000 */
[----:B------:R-:W-:Y:S01]  /*7c00*/  UISETP.NE.AND.EX UP0, UPT, UR13, URZ, UPT, UP0 ;  /* 0x000000ff0d00728c */ /* 0x000fe2000bf05300 */
[----:B------:R-:W-:Y:S01]  /*7c10*/  ISETP.NE.AND P4, PT, R91, RZ, PT ;  /* 0x000000ff5b00720c */ /* 0x000fe20003f85270 */
[----:B------:R-:W1:Y:S01]  /*7c20*/  LDC.64 R108, c[0x0][0x3b0] ;  /* 0x0000ec00ff6c7b82 */ /* 0x000e620000000a00 */
[----:B------:R-:W-:Y:S01]  /*7c30*/  ISETP.NE.AND P6, PT, R85, RZ, PT ;  /* 0x000000ff5500720c */ /* 0x000fe20003fc5270 */
[----:B------:R-:W-:Y:S01]  /*7c40*/  VIADD R93, R119, 0x80 ;  /* 0x00000080775d7836 */ /* 0x000fe20000000000 */
        /* <DEDUP_REMOVED lines=43> */
.L_x_13912:
        /* <DEDUP_REMOVED lines=20> */
.L_x_13915:
        /* <DEDUP_REMOVED lines=12> */
.L_x_13916:
        /* <DEDUP_REMOVED lines=42> */
.L_x_13914:
[----:B------:R-:W-:Y:S01]  /*83a0*/  ISETP.NE.AND P1, PT, R86, 0x1, PT ;  /* 0x000000015600780c */ /* 0x000fe20003f25270 */
[----:B-----5:R-:W-:Y:S01]  /*83b0*/  HADD2.F32 R84, -RZ, R88.H0_H0 ;  /* 0x20000058ff547230 */ /* 0x020fe20000004100 */
[----:B------:R-:W-:Y:S01]  /*83c0*/  I2FP.F32.U32 R85, R85 ;  /* 0x0000005500557245 */ /* 0x000fe20000201000 */
[----:B------:R-:W-:-:S03]  /*83d0*/  HFMA2 R87, -RZ, RZ, 0, 1.1920928955078125e-07 ;  /* 0x00000002ff577431 */ /* 0x000fc600000001ff */
        /* <DEDUP_REMOVED lines=14> */
.L_x_13918:
        /* <DEDUP_REMOVED lines=12> */
.L_x_13919:
        /* <DEDUP_REMOVED lines=42> */
.L_x_13917:
        /* <DEDUP_REMOVED lines=22> */
.L_x_13921:
        /* <DEDUP_REMOVED lines=12> */
.L_x_13922:
        /* <DEDUP_REMOVED lines=42> */
.L_x_13920:
        /* <DEDUP_REMOVED lines=18> */
.L_x_13924:
        /* <DEDUP_REMOVED lines=12> */
.L_x_13925:
        /* <DEDUP_REMOVED lines=42> */
.L_x_13923:
        /* <DEDUP_REMOVED lines=22> */
.L_x_13927:
        /* <DEDUP_REMOVED lines=12> */
.L_x_13928:
        /* <DEDUP_REMOVED lines=42> */
.L_x_13926:
        /* <DEDUP_REMOVED lines=18> */
.L_x_13930:
        /* <DEDUP_REMOVED lines=12> */
.L_x_13931:
        /* <DEDUP_REMOVED lines=42> */
.L_x_13929:
        /* <DEDUP_REMOVED lines=22> */
.L_x_13933:
        /* <DEDUP_REMOVED lines=12> */
.L_x_13934:
        /* <DEDUP_REMOVED lines=42> */
.L_x_13932:
        /* <DEDUP_REMOVED lines=17> */
.L_x_13936:
        /* <DEDUP_REMOVED lines=12> */
.L_x_13937:
        /* <DEDUP_REMOVED lines=42> */
.L_x_13935:
        /* <DEDUP_REMOVED lines=22> */
.L_x_13939:
        /* <DEDUP_REMOVED lines=12> */
.L_x_13940:
        /* <DEDUP_REMOVED lines=42> */
.L_x_13938:
        /* <DEDUP_REMOVED lines=17> */
.L_x_13942:
        /* <DEDUP_REMOVED lines=12> */
.L_x_13943:
        /* <DEDUP_REMOVED lines=42> */
.L_x_13941:
        /* <DEDUP_REMOVED lines=22> */
.L_x_13945:
        /* <DEDUP_REMOVED lines=12> */
.L_x_13946:
        /* <DEDUP_REMOVED lines=42> */
.L_x_13944:
        /* <DEDUP_REMOVED lines=17> */
.L_x_13948:
        /* <DEDUP_REMOVED lines=12> */
.L_x_13949:
        /* <DEDUP_REMOVED lines=42> */
.L_x_13947:
        /* <DEDUP_REMOVED lines=22> */
.L_x_13951:
        /* <DEDUP_REMOVED lines=12> */
.L_x_13952:
        /* <DEDUP_REMOVED lines=42> */
.L_x_13950:
        /* <DEDUP_REMOVED lines=17> */
.L_x_13954:
        /* <DEDUP_REMOVED lines=12> */
.L_x_13955:
        /* <DEDUP_REMOVED lines=42> */
.L_x_13953:
        /* <DEDUP_REMOVED lines=22> */
.L_x_13957:
        /* <DEDUP_REMOVED lines=12> */
.L_x_13958:
        /* <DEDUP_REMOVED lines=42> */
.L_x_13956:
        /* <DEDUP_REMOVED lines=17> */
.L_x_13960:
        /* <DEDUP_REMOVED lines=14> */
.L_x_13961:
        /* <DEDUP_REMOVED lines=42> */
.L_x_13959:
        /* <DEDUP_REMOVED lines=11> */
.L_x_13913:
        /* <DEDUP_REMOVED lines=15> */
.L_x_13964:
        /* <DEDUP_REMOVED lines=12> */
.L_x_13965:
        /* <DEDUP_REMOVED lines=42> */
.L_x_13963:
        /* <DEDUP_REMOVED lines=17> */
.L_x_13967:
        /* <DEDUP_REMOVED lines=12> */
.L_x_13968:
        /* <DEDUP_REMOVED lines=42> */
.L_x_13966:
        /* <DEDUP_REMOVED lines=17> */
.L_x_13970:
        /* <DEDUP_REMOVED lines=12> */
.L_x_13971:
        /* <DEDUP_REMOVED lines=42> */
.L_x_13969:
        /* <DEDUP_REMOVED lines=17> */
.L_x_13973:
        /* <DEDUP_REMOVED lines=12> */
.L_x_13974:
        /* <DEDUP_REMOVED lines=42> */
.L_x_13972:
        /* <DEDUP_REMOVED lines=16> */
.L_x_13976:
        /* <DEDUP_REMOVED lines=12> */
.L_x_13977:
        /* <DEDUP_REMOVED lines=42> */
.L_x_13975:
        /* <DEDUP_REMOVED lines=16> */
.L_x_13979:
        /* <DEDUP_REMOVED lines=12> */
.L_x_13980:
        /* <DEDUP_REMOVED lines=42> */
.L_x_13978:
        /* <DEDUP_REMOVED lines=16> */
.L_x_13982:
        /* <DEDUP_REMOVED lines=12> */
.L_x_13983:
        /* <DEDUP_REMOVED lines=42> */
.L_x_13981:
        /* <DEDUP_REMOVED lines=16> */
.L_x_13985:
        /* <DEDUP_REMOVED lines=12> */
.L_x_13986:
        /* <DEDUP_REMOVED lines=42> */
.L_x_13984:
[----:B------:R-:W-:Y:S01]  /*ec80*/  P2R R98, PR, RZ, 0x1 ;  /* 0x00000001ff627803 */ /* 0x000fe20000000000 */
[----:B------:R-:W-:Y:S01]  /*ec90*/  FMUL.FTZ R84, R84, UR5 ;  /* 0x0000000554547c20 */ /* 0x000fe20008410000 */
[----:B------:R-:W-:Y:S01]  /*eca0*/  I2FP.F32.U32 R97, R95 ;  /* 0x0000005f00617245 */ /* 0x000fe20000201000 */
[----:B------:R-:W-:Y:S01]  /*ecb0*/  FMUL.FTZ R88, R88, UR5 ;  /* 0x0000000558587c20 */ /* 0x000fe20008410000 */
[----:B------:R-:W-:Y:S01]  /*ecc0*/  ISETP.NE.AND P0, PT, R102, RZ, PT ;  /* 0x000000ff6600720c */ /* 0x000fe20003f05270 */
[----:B------:R-:W-:Y:S01]  /*ecd0*/  FMUL.FTZ R86, R86, UR5 ;  /* 0x0000000556567c20 */ /* 0x000fe20008410000 */
[----:B------:R-:W-:Y:S01]  /*ece0*/  ISETP.NE.AND P6, PT, R103, RZ, PT ;  /* 0x000000ff6700720c */ /* 0x000fe20003fc5270 */
[----:B------:R-:W-:Y:S02]  /*ecf0*/  HADD2.F32 R96, -RZ, R91.H1_H1 ;  /* 0x3000005bff607230 */ /* 0x000fe40000004100 */
[----:B------:R-:W-:Y:S01]  /*ed00*/  FMUL.FTZ R95, R85, UR5 ;  /* 0x00000005555f7c20 */ /* 0x000fe20008410000 */
[----:B------:R-:W-:Y:S01]  /*ed10*/  ISETP.NE.AND P5, PT, R106, RZ, PT ;  /* 0x000000ff6a00720c */ /* 0x000fe20003fa5270 */
        /* <DEDUP_REMOVED lines=24> */
.L_x_13962:
        /* <DEDUP_REMOVED lines=50> */
.L_x_13987:
        /* <DEDUP_REMOVED lines=20> */
.L_x_13990:
        /* <DEDUP_REMOVED lines=12> */
.L_x_13991:
        /* <DEDUP_REMOVED lines=42> */
.L_x_13989:
        /* <DEDUP_REMOVED lines=18> */
.L_x_13993:
        /* <DEDUP_REMOVED lines=12> */
.L_x_13994:
        /* <DEDUP_REMOVED lines=42> */
.L_x_13992:
        /* <DEDUP_REMOVED lines=22> */
.L_x_13996:
        /* <DEDUP_REMOVED lines=12> */
.L_x_13997:
        /* <DEDUP_REMOVED lines=42> */
.L_x_13995:
        /* <DEDUP_REMOVED lines=18> */
.L_x_13999:
        /* <DEDUP_REMOVED lines=12> */
.L_x_14000:
        /* <DEDUP_REMOVED lines=42> */
.L_x_13998:
        /* <DEDUP_REMOVED lines=22> */
.L_x_14002:
        /* <DEDUP_REMOVED lines=12> */
.L_x_14003:
        /* <DEDUP_REMOVED lines=42> */
.L_x_14001:
        /* <DEDUP_REMOVED lines=18> */
.L_x_14005:
        /* <DEDUP_REMOVED lines=12> */
.L_x_14006:
        /* <DEDUP_REMOVED lines=42> */
.L_x_14004:
        /* <DEDUP_REMOVED lines=22> */
.L_x_14008:
        /* <DEDUP_REMOVED lines=12> */
.L_x_14009:
        /* <DEDUP_REMOVED lines=42> */
.L_x_14007:
        /* <DEDUP_REMOVED lines=17> */
.L_x_14011:
        /* <DEDUP_REMOVED lines=12> */
.L_x_14012:
        /* <DEDUP_REMOVED lines=42> */
.L_x_14010:
        /* <DEDUP_REMOVED lines=22> */
.L_x_14014:
        /* <DEDUP_REMOVED lines=12> */
.L_x_14015:
        /* <DEDUP_REMOVED lines=42> */
.L_x_14013:
        /* <DEDUP_REMOVED lines=17> */
.L_x_14017:
        /* <DEDUP_REMOVED lines=12> */
.L_x_14018:
        /* <DEDUP_REMOVED lines=42> */
.L_x_14016:
        /* <DEDUP_REMOVED lines=22> */
.L_x_14020:
        /* <DEDUP_REMOVED lines=12> */
.L_x_14021:
        /* <DEDUP_REMOVED lines=42> */
.L_x_14019:
        /* <DEDUP_REMOVED lines=17> */
.L_x_14023:
        /* <DEDUP_REMOVED lines=12> */
.L_x_14024:
        /* <DEDUP_REMOVED lines=42> */
.L_x_14022:
        /* <DEDUP_REMOVED lines=22> */
.L_x_14026:
        /* <DEDUP_REMOVED lines=12> */
.L_x_14027:
        /* <DEDUP_REMOVED lines=42> */
.L_x_14025:
        /* <DEDUP_REMOVED lines=17> */
.L_x_14029:
        /* <DEDUP_REMOVED lines=12> */
.L_x_14030:
        /* <DEDUP_REMOVED lines=42> */
.L_x_14028:
        /* <DEDUP_REMOVED lines=22> */
.L_x_14032:
        /* <DEDUP_REMOVED lines=12> */
.L_x_14033:
        /* <DEDUP_REMOVED lines=42> */
.L_x_14031:
        /* <DEDUP_REMOVED lines=17> */
.L_x_14035:
        /* <DEDUP_REMOVED lines=14> */
.L_x_14036:
        /* <DEDUP_REMOVED lines=42> */
.L_x_14034:
        /* <DEDUP_REMOVED lines=11> */
.L_x_13988:
        /* <DEDUP_REMOVED lines=15> */
.L_x_14039:
        /* <DEDUP_REMOVED lines=12> */
.L_x_14040:
        /* <DEDUP_REMOVED lines=42> */
.L_x_14038:
        /* <DEDUP_REMOVED lines=17> */
.L_x_14042:
        /* <DEDUP_REMOVED lines=12> */
.L_x_14043:
        /* <DEDUP_REMOVED lines=42> */
.L_x_14041:
        /* <DEDUP_REMOVED lines=17> */
.L_x_14045:
        /* <DEDUP_REMOVED lines=12> */
.L_x_14046:
        /* <DEDUP_REMOVED lines=42> */
.L_x_14044:
        /* <DEDUP_REMOVED lines=17> */
.L_x_14048:
        /* <DEDUP_REMOVED lines=12> */
.L_x_14049:
        /* <DEDUP_REMOVED lines=42> */
.L_x_14047:
        /* <DEDUP_REMOVED lines=16> */
.L_x_14051:
        /* <DEDUP_REMOVED lines=12> */
.L_x_14052:
        /* <DEDUP_REMOVED lines=42> */
.L_x_14050:
        /* <DEDUP_REMOVED lines=16> */
.L_x_14054:
        /* <DEDUP_REMOVED lines=12> */
.L_x_14055:
        /* <DEDUP_REMOVED lines=43> */
.L_x_14053:
        /* <DEDUP_REMOVED lines=16> */
.L_x_14057:
        /* <DEDUP_REMOVED lines=12> */
.L_x_14058:
        /* <DEDUP_REMOVED lines=43> */
.L_x_14056:
        /* <DEDUP_REMOVED lines=16> */
.L_x_14060:
        /* <DEDUP_REMOVED lines=12> */
.L_x_14061:
        /* <DEDUP_REMOVED lines=43> */
.L_x_14059:
        /* <DEDUP_REMOVED lines=34> */
.L_x_14037:
[----:B------:R-:W-:Y:S01]  /*16190*/  SEL R105, RZ, 0x1000000, !P5 ;  /* 0x01000000ff697807 */ /* 0x000fe20006800000 */
[----:B------:R-:W-:Y:S01]  /*161a0*/  IMAD.WIDE.U32 R134, R103, 0x8, R108 ;  /* 0x0000000867867825 */ /* 0x000fe200078e006c */
[----:B------:R-:W-:Y:S01]  /*161b0*/  SEL R104, RZ, 0x10000, !P4 ;  /* 0x00010000ff687807 */ /* 0x000fe20006000000 */
[----:B------:R-:W0:Y:S01]  /*161c0*/  @P0 LDC.64 R106, c[0x0][0x3a0] ;  /* 0x0000e800ff6a0b82 */ /* 0x000e220000000a00 */
[----:B------:R-:W-:Y:S01]  /*161d0*/  SEL R133, RZ, 0x100, !P3 ;  /* 0x00000100ff857807 */ /* 0x000fe20005800000 */
[----:B------:R-:W1:Y:S01]  /*161e0*/  @UP0 LDCU.64 UR20, c[0x0][0x398] ;  /* 0x00007300ff1407ac */ /* 0x000e620008000a00 */
[----:B------:R-:W-:Y:S01]  /*161f0*/  ISETP.NE.AND P5, PT, R130, RZ, PT ;  /* 0x000000ff8200720c */ /* 0x000fe20003fa5270 */
[----:B------:R-:W-:Y:S01]  /*16200*/  VIADD R139, R119, 0x180 ;  /* 0x00000180778b7836 */ /* 0x000fe20000000000 */
        /* <DEDUP_REMOVED lines=11> */
[----:B------:R-:W-:Y:S01]  /*162c0*/  HFMA2 R126, -RZ, RZ, 0, 9.5367431640625e-07 ;  /* 0x00000010ff7e7431 */ /* 0x000fe200000001ff */
[----:B------:R-:W-:-:S02]  /*162d0*/  SEL R105, RZ, 0x1, !P6 ;  /* 0x00000001ff697807 */ /* 0x000fc40007000000 */
[----:B------:R-:W-:Y:S02]  /*162e0*/  LOP3.LUT R133, R133, R132, RZ, 0xfc, !PT ;  /* 0x0000008485857212 */ /* 0x000fe400078efcff */
[----:B------:R-:W-:Y:S01]  /*162f0*/  LOP3.LUT R132, R104, R105, RZ, 0xfc, !PT ;  /* 0x0000006968847212 */ /* 0x000fe200078efcff */
[C---:B------:R-:W-:Y:S01]  /*16300*/  IMAD.WIDE.U32 R104, R139.reuse, 0x10, R100 ;  /* 0x000000108b687825 */ /* 0x040fe200078e0064 */
[----:B------:R-:W-:Y:S02]  /*16310*/  PLOP3.LUT P3, PT, PT, PT, UP0, 0x80, 0x8 ;  /* 0x000000000008781c */ /* 0x000fe40003f6f008 */
        /* <DEDUP_REMOVED lines=25> */
.L_x_14062:
        /* <DEDUP_REMOVED lines=20> */
.L_x_14065:
        /* <DEDUP_REMOVED lines=12> */
.L_x_14066:
        /* <DEDUP_REMOVED lines=42> */
.L_x_14064:
        /* <DEDUP_REMOVED lines=18> */
.L_x_14068:
        /* <DEDUP_REMOVED lines=12> */
.L_x_14069:
        /* <DEDUP_REMOVED lines=42> */
.L_x_14067:
        /* <DEDUP_REMOVED lines=22> */
.L_x_14071:
        /* <DEDUP_REMOVED lines=12> */
.L_x_14072:
        /* <DEDUP_REMOVED lines=42> */
.L_x_14070:
        /* <DEDUP_REMOVED lines=18> */
.L_x_14074:
        /* <DEDUP_REMOVED lines=12> */
.L_x_14075:
        /* <DEDUP_REMOVED lines=42> */
.L_x_14073:
        /* <DEDUP_REMOVED lines=22> */
.L_x_14077:
        /* <DEDUP_REMOVED lines=12> */
.L_x_14078:
        /* <DEDUP_REMOVED lines=42> */
.L_x_14076:
        /* <DEDUP_REMOVED lines=18> */
.L_x_14080:
        /* <DEDUP_REMOVED lines=12> */
.L_x_14081:
        /* <DEDUP_REMOVED lines=42> */
.L_x_14079:
        /* <DEDUP_REMOVED lines=22> */
.L_x_14083:
        /* <DEDUP_REMOVED lines=12> */
.L_x_14084:
        /* <DEDUP_REMOVED lines=42> */
.L_x_14082:
        /* <DEDUP_REMOVED lines=17> */
.L_x_14086:
        /* <DEDUP_REMOVED lines=12> */
.L_x_14087:
        /* <DEDUP_REMOVED lines=42> */
.L_x_14085:
        /* <DEDUP_REMOVED lines=22> */
.L_x_14089:
        /* <DEDUP_REMOVED lines=12> */
.L_x_14090:
        /* <DEDUP_REMOVED lines=42> */
.L_x_14088:
        /* <DEDUP_REMOVED lines=17> */
.L_x_14092:
        /* <DEDUP_REMOVED lines=12> */
.L_x_14093:
        /* <DEDUP_REMOVED lines=42> */
.L_x_14091:
        /* <DEDUP_REMOVED lines=22> */
.L_x_14095:
        /* <DEDUP_REMOVED lines=12> */
.L_x_14096:
        /* <DEDUP_REMOVED lines=43> */
.L_x_14094:
        /* <DEDUP_REMOVED lines=17> */
.L_x_14098:
        /* <DEDUP_REMOVED lines=12> */
.L_x_14099:
        /* <DEDUP_REMOVED lines=43> */
.L_x_14097:
        /* <DEDUP_REMOVED lines=22> */
.L_x_14101:
        /* <DEDUP_REMOVED lines=12> */
.L_x_14102:
        /* <DEDUP_REMOVED lines=43> */
.L_x_14100:
        /* <DEDUP_REMOVED lines=17> */
.L_x_14104:
        /* <DEDUP_REMOVED lines=12> */
.L_x_14105:
        /* <DEDUP_REMOVED lines=43> */
.L_x_14103:
        /* <DEDUP_REMOVED lines=22> */
.L_x_14107:
        /* <DEDUP_REMOVED lines=12> */
.L_x_14108:
        /* <DEDUP_REMOVED lines=42> */
.L_x_14106:
[----:B------:R-:W-:Y:S01]  /*1aa10*/  ISETP.NE.AND P6, PT, R132, 0x1, PT ;  /* 0x000000018400780c */ /* 0x000fe20003fc5270 */
[----:B------:R-:W-:Y:S01]  /*1aa20*/  HADD2.F32 R107, -RZ, R107.H1_H1 ;  /* 0x3000006bff6b7230 */ /* 0x000fe20000004100 */
[----:B------:R-:W-:Y:S01]  /*1aa30*/  I2FP.F32.U32 R131, R110 ;  /* 0x0000006e00837245 */ /* 0x000fe20000201000 */
[----:B------:R-:W-:Y:S01]  /*1aa40*/  IMAD.MOV.U32 R110, RZ, RZ, R128 ;  /* 0x000000ffff6e7224 */ /* 0x000fe200078e0080 */
[----:B------:R-:W-:Y:S02]  /*1aa50*/  MOV R134, 0x2 ;  /* 0x0000000200867802 */ /* 0x000fe40000000f00 */
        /* <DEDUP_REMOVED lines=12> */
.L_x_14110:
        /* <DEDUP_REMOVED lines=14> */
.L_x_14111:
        /* <DEDUP_REMOVED lines=42> */
.L_x_14109:
        /* <DEDUP_REMOVED lines=11> */
.L_x_14063:
[----:B------:R-:W-:Y:S01]  /*1af50*/  ISETP.NE.AND P1, PT, R137, 0x1, PT ;  /* 0x000000018900780c */ /* 0x000fe20003f25270 */
[----:B------:R-:W-:Y:S02]  /*1af60*/  HFMA2 R103, -RZ, RZ, 0, 1.1920928955078125e-07 ;  /* 0x00000002ff677431 */ /* 0x000fe400000001ff */
[----:B-1----:R-:W-:Y:S01]  /*1af70*/  IMAD.MOV.U32 R100, RZ, RZ, R128 ;  /* 0x000000ffff647224 */ /* 0x002fe200078e0080 */
        /* <DEDUP_REMOVED lines=12> */
.L_x_14114:
        /* <DEDUP_REMOVED lines=12> */
.L_x_14115:
        /* <DEDUP_REMOVED lines=42> */
.L_x_14113:
[----:B------:R-:W-:Y:S01]  /*1b3a0*/  ISETP.NE.AND P1, PT, R103, 0x1, PT ;  /* 0x000000016700780c */ /* 0x000fe20003f25270 */
[----:B-----5:R-:W-:Y:S01]  /*1b3b0*/  HADD2.F32 R130, -RZ, R104.H0_H0 ;  /* 0x20000068ff827230 */ /* 0x020fe20000004100 */
        /* <DEDUP_REMOVED lines=15> */
.L_x_14117:
        /* <DEDUP_REMOVED lines=12> */
.L_x_14118:
        /* <DEDUP_REMOVED lines=42> */
.L_x_14116:
        /* <DEDUP_REMOVED lines=17> */
.L_x_14120:
        /* <DEDUP_REMOVED lines=12> */
.L_x_14121:
        /* <DEDUP_REMOVED lines=39> */
[----:B------:R-:W-:Y:S02]  /*1bc50*/  LOP3.LUT R129, R100, UR40, R133, 0x96, !PT ;  /* 0x0000002864817c12 */ /* 0x000fe4000f8e9685 */
[----:B------:R-:W-:Y:S01]  /*1bc60*/  MOV R100, R126 ;  /* 0x0000007e00647202 */ /* 0x000fe20000000f00 */
[----:B------:R-:W-:-:S07]  /*1bc70*/  IMAD.MOV.U32 R126, RZ, RZ, R132 ;  /* 0x000000ffff7e7224 */ /* 0x000fce00078e0084 */
.L_x_14119:
[----:B------:R-:W-:Y:S01]  /*1bc80*/  ISETP.NE.AND P1, PT, R103, 0x1, PT ;  /* 0x000000016700780c */ /* 0x000fe20003f25270 */
[----:B------:R-:W-:Y:S01]  /*1bc90*/  HADD2.F32 R132, -RZ, R105.H0_H0 ;  /* 0x20000069ff847230 */ /* 0x000fe20000004100 */
        /* <DEDUP_REMOVED lines=15> */
.L_x_14123:
        /* <DEDUP_REMOVED lines=12> */
.L_x_14124:
        /* <DEDUP_REMOVED lines=43> */
.L_x_14122:
        /* <DEDUP_REMOVED lines=16> */
.L_x_14126:
        /* <DEDUP_REMOVED lines=12> */
.L_x_14127:
        /* <DEDUP_REMOVED lines=42> */
.L_x_14125:
[----:B------:R-:W-:Y:S01]  /*1c560*/  ISETP.NE.AND P3, PT, R103, 0x1, PT ;  /* 0x000000016700780c */ /* 0x000fe20003f65270 */
[----:B------:R-:W-:Y:S01]  /*1c570*/  HADD2.F32 R137, -RZ, R106.H0_H0 ;  /* 0x2000006aff897230 */ /* 0x000fe20000004100 */
[----:B------:R-:W-:Y:S01]  /*1c580*/  I2FP.F32.U32 R101, R100 ;  /* 0x0000006400657245 */ /* 0x000fe20000201000 */
[----:B------:R-:W-:Y:S01]  /*1c590*/  IMAD.MOV.U32 R100, RZ, RZ, R128 ;  /* 0x000000ffff647224 */ /* 0x000fe200078e0080 */
[----:B------:R-:W-:-:S03]  /*1c5a0*/  MOV R102, 0x2 ;  /* 0x0000000200667802 */ /* 0x000fc60000000f00 */
        /* <DEDUP_REMOVED lines=11> */
.L_x_14129:
        /* <DEDUP_REMOVED lines=12> */
.L_x_14130:
        /* <DEDUP_REMOVED lines=42> */
.L_x_14128:
        /* <DEDUP_REMOVED lines=16> */
.L_x_14132:
        /* <DEDUP_REMOVED lines=12> */
.L_x_14133:
        /* <DEDUP_REMOVED lines=42> */
.L_x_14131:
        /* <DEDUP_REMOVED lines=16> */
.L_x_14135:
        /* <DEDUP_REMOVED lines=12> */
.L_x_14136:
        /* <DEDUP_REMOVED lines=42> */
.L_x_14134:
        /* <DEDUP_REMOVED lines=34> */
.L_x_14112:
[----:B------:R-:W-:Y:S01]  /*1d4a0*/  FADD.FTZ R0, RZ, R68 ;  /* 0x00000044ff007221 */ /* 0x000fe20000010000 */
[----:B------:R-:W-:Y:S02]  /*1d4b0*/  SEL R137, RZ, 0x1000000, !P5 ;  /* 0x01000000ff897807 */ /* 0x000fe40006800000 */
[----:B------:R-:W-:Y:S01]  /*1d4c0*/  ISETP.NE.AND P6, PT, R138, RZ, PT ;  /* 0x000000ff8a00720c */ /* 0x000fe20003fc5270 */
[----:B------:R-:W-:Y:S01]  /*1d4d0*/  FADD.FTZ R131, R0, R69 ;  /* 0x0000004500837221 */ /* 0x000fe20000010000 */
[----:B------:R-:W-:Y:S02]  /*1d4e0*/  ISETP.NE.AND P5, PT, R139, RZ, PT ;  /* 0x000000ff8b00720c */ /* 0x000fe40003fa5270 */
[----:B------:R-:W-:Y:S01]  /*1d4f0*/  SEL R132, RZ, 0x1000000, !P1 ;  /* 0x01000000ff847807 */ /* 0x000fe20004800000 */
[----:B------:R-:W-:Y:S01]  /*1d500*/  FADD.FTZ R0, R131, R70 ;  /* 0x0000004683007221 */ /* 0x000fe20000010000 */
[----:B------:R-:W-:Y:S02]  /*1d510*/  SEL R135, RZ, 0x10000, !P5 ;  /* 0x00010000ff877807 */ /* 0x000fe40006800000 */
[----:B------:R-:W-:Y:S01]  /*1d520*/  SEL R130, RZ, 0x100, !P6 ;  /* 0x00000100ff827807 */ /* 0x000fe20007000000 */
[----:B------:R-:W-:Y:S01]  /*1d530*/  FADD.FTZ R131, R0, R71 ;  /* 0x0000004700837221 */ /* 0x000fe20000010000 */
[----:B------:R-:W-:-:S02]  /*1d540*/  SEL R138, RZ, 0x10000, !P4 ;  /* 0x00010000ff8a7807 */ /* 0x000fc40006000000 */
[----:B------:R-:W-:Y:S01]  /*1d550*/  SEL R139, RZ, 0x100, !P3 ;  /* 0x00000100ff8b7807 */ /* 0x000fe20005800000 */
[----:B------:R-:W-:Y:S01]  /*1d560*/  FADD.FTZ R0, R131, R72 ;  /* 0x0000004883007221 */ /* 0x000fe20000010000 */
[----:B------:R-:W-:Y:S02]  /*1d570*/  ISETP.NE.AND P0, PT, R140, RZ, PT ;  /* 0x000000ff8c00720c */ /* 0x000fe40003f05270 */
        /* <DEDUP_REMOVED lines=30> */
[----:B------:R-:W-:Y:S01]  /*1d760*/  LOP3.LUT R133, R139, R132, RZ, 0xfc, !PT ;  /* 0x000000848b857212 */ /* 0x000fe200078efcff */
[----:B------:R-:W-:Y:S01]  /*1d770*/  IMAD.WIDE.U32 R108, R131, 0x8, R108 ;  /* 0x00000008836c7825 */ /* 0x000fe200078e006c */
[----:B------:R-:W-:Y:S01]  /*1d780*/  LOP3.LUT R132, R130, R137, RZ, 0xfc, !PT ;  /* 0x0000008982847212 */ /* 0x000fe200078efcff */
[----:B------:R0:W-:Y:S02]  /*1d790*/  STG.E.128 desc[UR8][R2.64], R100 ;  /* 0x0000006402007986 */ /* 0x0001e4000c101d08 */
[----:B------:R-:W-:Y:S02]  /*1d7a0*/  FADD.FTZ R135, R0, R105 ;  /* 0x0000006900877221 */ /* 0x000fe40000010000 */
[----:B------:R0:W-:Y:S02]  /*1d7b0*/  STG.E.128 desc[UR8][R2.64+0x10], R104 ;  /* 0x0000106802007986 */ /* 0x0001e4000c101d08 */
[----:B------:R-:W-:-:S02]  /*1d7c0*/  FADD.FTZ R0, R135, R106 ;  /* 0x0000006a87007221 */ /* 0x000fc40000010000 */
[----:B------:R0:W-:Y:S02]  /*1d7d0*/  STG.E.64 desc[UR8][R108.64], R132 ;  /* 0x000000846c007986 */ /* 0x0001e4000c101b08 */
        /* <DEDUP_REMOVED lines=22> */
.L_x_14137:
        /* <DEDUP_REMOVED lines=96> */
.L_x_14139:
[----:B------:R-:W-:Y:S05]  /*1df40*/  BSYNC.RECONVERGENT B0 ;  /* 0x0000000000007941 */ /* 0x000fea0003800200 */
.L_x_14138:
[----:B------:R-:W-:Y:S01]  /*1df50*/  BAR.SYNC.DEFER_BLOCKING 0x0 ;  /* 0x0000000000007b1d */ /* 0x000fe20000010000 */
[----:B------:R-:W-:Y:S01]  /*1df60*/  ISETP.GT.U32.AND P0, PT, R108, 0x3, PT ;  /* 0x000000036c00780c */ /* 0x000fe20003f04070 */
[----:B------:R-:W-:Y:S01]  /*1df70*/  HFMA2 R108, -RZ, RZ, 0, 0 ;  /* 0x00000000ff6c7431 */ /* 0x000fe200000001ff */
[----:B0-----:R-:W-:-:S03]  /*1df80*/  CS2R R2, SRZ ;  /* 0x0000000000027805 */ /* 0x001fc6000001ff00 */
[----:B------:R-:W-:Y:S08]  /*1df90*/  BSSY.RECONVERGENT B0, `(.L_x_14140) ;  /* 0x000000a000007945 */ /* 0x000ff00003800200 */
        /* <DEDUP_REMOVED lines=9> */
.L_x_14141:
[----:B------:R-:W-:Y:S05]  /*1e030*/  BSYNC.RECONVERGENT B0 ;  /* 0x0000000000007941 */ /* 0x000fea0003800200 */
.L_x_14140:
        /* <DEDUP_REMOVED lines=27> */
[----:B0-----:R-:W-:-:S04]  /*1e1f0*/  FMUL.FTZ R130, R141, R139 ;  /* 0x0000008b8d827220 */ /* 0x001fc80000410000 */
[C---:B------:R-:W-:Y:S01]  /*1e200*/  FFMA.FTZ R109, R135.reuse, R140, R130 ;  /* 0x0000008c876d7223 */ /* 0x040fe20000010082 */
[----:B------:R-:W-:Y:S01]  /*1e210*/  FADD.FTZ R140, R140, -R141 ;  /* 0x8000008d8c8c7221 */ /* 0x000fe20000010000 */
[----:B-1----:R-:W-:Y:S02]  /*1e220*/  FADD.FTZ R3, R2, R3 ;  /* 0x0000000302037221 */ /* 0x002fe40000010000 */
[----:B--2---:R-:W-:Y:S01]  /*1e230*/  FMUL.FTZ R109, R108, R109 ;  /* 0x0000006d6c6d7220 */ /* 0x004fe20000410000 */
[----:B------:R-:W-:Y:S01]  /*1e240*/  FMUL.FTZ R140, R140, R140 ;  /* 0x0000008c8c8c7220 */ /* 0x000fe20000410000 */
[----:B------:R-:W0:Y:S03]  /*1e250*/  LDC R2, c[0x0][0x448] ;  /* 0x00011200ff027b82 */ /* 0x000e260000000800 */
[----:B------:R-:W-:Y:S01]  /*1e260*/  FMUL.FTZ R140, R135, R140 ;  /* 0x0000008c878c7220 */ /* 0x000fe20000410000 */
[----:B------:R-:W1:Y:S03]  /*1e270*/  SHFL.IDX PT, R137, R109, RZ, 0x1f ;  /* 0x00001fff6d897589 */ /* 0x000e6600000e0000 */
[----:B------:R-:W-:-:S04]  /*1e280*/  FMUL.FTZ R140, R140, R139 ;  /* 0x0000008b8c8c7220 */ /* 0x000fc80000410000 */
[----:B------:R-:W-:-:S05]  /*1e290*/  FFMA.FTZ R3, R108, R140, R3 ;  /* 0x0000008c6c037223 */ /* 0x000fca0000010003 */
[----:B------:R2:W0:Y:S01]  /*1e2a0*/  SHFL.IDX PT, R133, R3, RZ, 0x1f ;  /* 0x00001fff03857589 */ /* 0x00042200000e0000 */
[C---:B-1----:R-:W-:Y:S01]  /*1e2b0*/  FSEL R135, R137.reuse, RZ, !P1 ;  /* 0x000000ff89877208 */ /* 0x042fe20004800000 */
[----:B--2---:R-:W-:-:S04]  /*1e2c0*/  FMUL.FTZ R3, R137, R137 ;  /* 0x0000008989037220 */ /* 0x004fc80000410000 */
[C---:B------:R-:W-:Y:S01]  /*1e2d0*/  FADD.FTZ R108, -R135.reuse, R68 ;  /* 0x00000044876c7221 */ /* 0x040fe20000010100 */
[----:B------:R-:W-:Y:S01]  /*1e2e0*/  FADD.FTZ R109, -R135, R69 ;  /* 0x00000045876d7221 */ /* 0x000fe20000010100 */
[----:B------:R-:W-:Y:S01]  /*1e2f0*/  FSEL R3, R3, RZ, P1 ;  /* 0x000000ff03037208 */ /* 0x000fe20000800000 */
[----:B------:R-:W1:Y:S01]  /*1e300*/  @!P0 LDC.64 R68, c[0x0][0x3c0] ;  /* 0x0000f000ff448b82 */ /* 0x000e620000000a00 */
[C---:B------:R-:W-:Y:S01]  /*1e310*/  FADD.FTZ R130, -R135.reuse, R70 ;  /* 0x0000004687827221 */ /* 0x040fe20000010100 */
[C---:B------:R-:W-:Y:S01]  /*1e320*/  FADD.FTZ R132, -R135.reuse, R71 ;  /* 0x0000004787847221 */ /* 0x040fe20000010100 */
[----:B------:R-:W-:Y:S01]  /*1e330*/  FADD.FTZ R160, -R135, R75 ;  /* 0x0000004b87a07221 */ /* 0x000fe20000010100 */
[----:B0-----:R-:W-:Y:S01]  /*1e340*/  FFMA.FTZ R2, R133, UR22, R2 ;  /* 0x0000001685027c23 */ /* 0x001fe20008010002 */
[----:B------:R-:W-:Y:S02]  /*1e350*/  IMAD.U32 R75, RZ, RZ, UR18 ;  /* 0x00000012ff4b7e24 */ /* 0x000fe4000f8e00ff */
[C---:B------:R-:W-:Y:S01]  /*1e360*/  FADD.FTZ R150, -R135.reuse, R90 ;  /* 0x0000005a87967221 */ /* 0x040fe20000010100 */
[C---:B------:R-:W-:Y:S01]  /*1e370*/  FADD.FTZ R90, -R135.reuse, R93 ;  /* 0x0000005d875a7221 */ /* 0x040fe20000010100 */
[----:B------:R-:W0:Y:S01]  /*1e380*/  @!P0 LDC.64 R70, c[0x0][0x3c8] ;  /* 0x0000f200ff468b82 */ /* 0x000e220000000a00 */
[----:B------:R-:W-:Y:S01]  /*1e390*/  FADD.FTZ R133, R2, R3 ;  /* 0x0000000302857221 */ /* 0x000fe20000010000 */
[----:B------:R-:W-:Y:S01]  /*1e3a0*/  MOV R93, UR18 ;  /* 0x00000012005d7c02 */ /* 0x000fe20008000f00 */
[C---:B------:R-:W-:Y:S01]  /*1e3b0*/  FADD.FTZ R152, -R135.reuse, R74 ;  /* 0x0000004a87987221 */ /* 0x040fe20000010100 */
[C---:B------:R-:W-:Y:S01]  /*1e3c0*/  FADD.FTZ R138, -R135.reuse, R72 ;  /* 0x00000048878a7221 */ /* 0x040fe20000010100 */
[C---:B------:R-:W-:Y:S01]  /*1e3d0*/  FADD.FTZ R140, -R135.reuse, R73 ;  /* 0x00000049878c7221 */ /* 0x040fe20000010100 */
[C---:B------:R-:W-:Y:S01]  /*1e3e0*/  FADD.FTZ R74, -R135.reuse, R88 ;  /* 0x00000058874a7221 */ /* 0x040fe20000010100 */
[----:B------:R-:W2:Y:S01]  /*1e3f0*/  MUFU.RSQ R133, R133 ;  /* 0x0000008500857308 */ /* 0x000ea20000001400 */
        /* <DEDUP_REMOVED lines=12> */
[C---:B------:R-:W-:Y:S01]  /*1e4c0*/  FADD.FTZ R86, -R135.reuse, R86 ;  /* 0x0000005687567221 */ /* 0x040fe20000010100 */
[----:B------:R1:W-:Y:S01]  /*1e4d0*/  @!P0 STG.E desc[UR8][R68.64], R137 ;  /* 0x0000008944008986 */ /* 0x0003e2000c101908 */
[C---:B------:R-:W-:Y:S01]  /*1e4e0*/  FADD.FTZ R164, -R135.reuse, R98 ;  /* 0x0000006287a47221 */ /* 0x040fe20000010100 */
[----:B------:R-:W-:Y:S01]  /*1e4f0*/  FADD.FTZ R73, -R135, R99 ;  /* 0x0000006387497221 */ /* 0x000fe20000010100 */
[----:B0-----:R-:W-:-:S04]  /*1e500*/  @!P0 IMAD.WIDE R92, R93, 0x4, R70 ;  /* 0x000000045d5c8825 */ /* 0x001fc800078e0246 */
[C---:B--2---:R-:W-:Y:S01]  /*1e510*/  FMUL.FTZ R70, R133.reuse, R109 ;  /* 0x0000006d85467220 */ /* 0x044fe20000410000 */
[C---:B------:R-:W-:Y:S01]  /*1e520*/  FMUL.FTZ R85, R133.reuse, R130 ;  /* 0x0000008285557220 */ /* 0x040fe20000410000 */
[C---:B------:R-:W-:Y:S01]  /*1e530*/  FMUL.FTZ R87, R133.reuse, R138 ;  /* 0x0000008a85577220 */ /* 0x040fe20000410000 */
[C---:B------:R-:W-:Y:S01]  /*1e540*/  FMUL.FTZ R140, R133.reuse, R140 ;  /* 0x0000008c858c7220 */ /* 0x040fe20000410000 */
[C---:B------:R-:W-:Y:S01]  /*1e550*/  FMUL.FTZ R91, R133.reuse, R150 ;  /* 0x00000096855b7220 */ /* 0x040fe20000410000 */
[C---:B------:R-:W-:Y:S01]  /*1e560*/  FMUL.FTZ R158, R133.reuse, R158 ;  /* 0x0000009e859e7220 */ /* 0x040fe20000410000 */
[----:B------:R-:W-:Y:S01]  /*1e570*/  FFMA.FTZ R75, R70, R5, R37 ;  /* 0x00000005464b7223 */ /* 0x000fe20000010025 */
[C---:B------:R-:W-:Y:S01]  /*1e580*/  FMUL.FTZ R89, R133.reuse, R74 ;  /* 0x0000004a85597220 */ /* 0x040fe20000410000 */
[C---:B-1----:R-:W-:Y:S01]  /*1e590*/  FMUL.FTZ R69, R133.reuse, R108 ;  /* 0x0000006c85457220 */ /* 0x042fe20000410000 */
        /* <DEDUP_REMOVED lines=12> */
[C---:B------:R-:W-:Y:S01]  /*1e660*/  FMUL.FTZ R85, R133.reuse, R84 ;  /* 0x0000005485557220 */ /* 0x040fe20000410000 */
[----:B------:R-:W-:Y:S01]  /*1e670*/  F2FP.F16.F32.PACK_AB R75, R158, R91 ;  /* 0x0000005b9e4b723e */ /* 0x000fe200000000ff */
[C---:B------:R-:W-:Y:S01]  /*1e680*/  FMUL.FTZ R84, R133.reuse, R72 ;  /* 0x0000004885547220 */ /* 0x040fe20000410000 */
[C---:B------:R-:W-:Y:S01]  /*1e690*/  FMUL.FTZ R148, R133.reuse, R148 ;  /* 0x0000009485947220 */ /* 0x040fe20000410000 */
[----:B------:R-:W-:Y:S01]  /*1e6a0*/  FMUL.FTZ R91, R133, R156 ;  /* 0x0000009c855b7220 */ /* 0x000fe20000410000 */
[----:B------:R-:W-:Y:S01]  /*1e6b0*/  F2FP.F16.F32.PACK_AB R74, R87, R74 ;  /* 0x0000004a574a723e */ /* 0x000fe200000000ff */
[----:B------:R-:W-:Y:S01]  /*1e6c0*/  FMUL.FTZ R162, R133, R162 ;  /* 0x000000a285a27220 */ /* 0x000fe20000410000 */
[----:B------:R-:W-:Y:S01]  /*1e6d0*/  FADD.FTZ R154, -R135, R101 ;  /* 0x00000065879a7221 */ /* 0x000fe20000010100 */
[----:B------:R-:W-:Y:S01]  /*1e6e0*/  FMUL.FTZ R87, R133, R86 ;  /* 0x0000005685577220 */ /* 0x000fe20000410000 */
[----:B------:R-:W-:Y:S01]  /*1e6f0*/  FFMA.FTZ R72, R85, R12, R44 ;  /* 0x0000000c55487223 */ /* 0x000fe2000001002c */
[----:B------:R-:W-:Y:S01]  /*1e700*/  FMUL.FTZ R101, R133, R164 ;  /* 0x000000a485657220 */ /* 0x000fe20000410000 */
[----:B------:R-:W-:Y:S01]  /*1e710*/  FFMA.FTZ R85, R84, R13, R45 ;  /* 0x0000000d54557223 */ /* 0x000fe2000001002d */
[----:B------:R-:W-:Y:S01]  /*1e720*/  FADD.FTZ R102, -R135, R102 ;  /* 0x0000006687667221 */ /* 0x000fe20000010100 */
[----:B------:R-:W-:Y:S01]  /*1e730*/  FFMA.FTZ R89, R89, R22, R54 ;  /* 0x0000001659597223 */ /* 0x000fe20000010036 */
[----:B------:R-:W-:Y:S01]  /*1e740*/  FFMA.FTZ R86, R91, R24, R56 ;  /* 0x000000185b567223 */ /* 0x000fe20000010038 */
[----:B------:R-:W-:Y:S01]  /*1e750*/  FFMA.FTZ R148, R148, R23, R55 ;  /* 0x0000001794947223 */ /* 0x000fe20000010037 */
[----:B------:R-:W-:Y:S01]  /*1e760*/  FADD.FTZ R103, -R135, R103 ;  /* 0x0000006787677221 */ /* 0x000fe20000010100 */
[----:B------:R-:W-:Y:S01]  /*1e770*/  FMUL.FTZ R108, R133, R73 ;  /* 0x00000049856c7220 */ /* 0x000fe20000410000 */
[----:B------:R-:W-:Y:S01]  /*1e780*/  FFMA.FTZ R91, R162, R25, R57 ;  /* 0x00000019a25b7223 */ /* 0x000fe20000010039 */
[----:B------:R-:W-:Y:S01]  /*1e790*/  FADD.FTZ R104, -R135, R104 ;  /* 0x0000006887687221 */ /* 0x000fe20000010100 */
[----:B------:R-:W-:Y:S01]  /*1e7a0*/  FFMA.FTZ R73, R87, R14, R46 ;  /* 0x0000000e57497223 */ /* 0x000fe2000001002e */
[C---:B------:R-:W-:Y:S01]  /*1e7b0*/  FADD.FTZ R100, -R135.reuse, R100 ;  /* 0x0000006487647221 */ /* 0x040fe20000010100 */
[----:B------:R-:W-:Y:S01]  /*1e7c0*/  FADD.FTZ R105, -R135, R105 ;  /* 0x0000006987697221 */ /* 0x000fe20000010100 */
[----:B------:R-:W-:Y:S01]  /*1e7d0*/  FFMA.FTZ R87, R101, R26, R58 ;  /* 0x0000001a65577223 */ /* 0x000fe2000001003a */
[----:B------:R-:W-:Y:S01]  /*1e7e0*/  FADD.FTZ R106, -R135, R106 ;  /* 0x0000006a876a7221 */ /* 0x000fe20000010100 */
[----:B------:R-:W-:Y:S01]  /*1e7f0*/  F2FP.F16.F32.PACK_AB R72, R85, R72 ;  /* 0x000000485548723e */ /* 0x000fe200000000ff */
[----:B------:R-:W-:Y:S01]  /*1e800*/  FMUL.FTZ R101, R133, R102 ;  /* 0x0000006685657220 */ /* 0x000fe20000410000 */
[----:B------:R-:W-:Y:S01]  /*1e810*/  FADD.FTZ R107, -R135, R107 ;  /* 0x0000006b876b7221 */ /* 0x000fe20000010100 */
[----:B------:R-:W-:Y:S01]  /*1e820*/  F2FP.F16.F32.PACK_AB R85, R148, R89 ;  /* 0x000000599455723e */ /* 0x000fe200000000ff */
[C---:B------:R-:W-:Y:S01]  /*1e830*/  FMUL.FTZ R102, R133.reuse, R103 ;  /* 0x0000006785667220 */ /* 0x040fe20000410000 */
[C---:B------:R-:W-:Y:S01]  /*1e840*/  FMUL.FTZ R71, R133.reuse, R152 ;  /* 0x0000009885477220 */ /* 0x040fe20000410000 */
[C---:B------:R-:W-:Y:S01]  /*1e850*/  FMUL.FTZ R160, R133.reuse, R160 ;  /* 0x000000a085a07220 */ /* 0x040fe20000410000 */
[----:B------:R-:W-:Y:S01]  /*1e860*/  FMUL.FTZ R132, R133, R132 ;  /* 0x0000008485847220 */ /* 0x000fe20000410000 */
        /* <DEDUP_REMOVED lines=17> */
[C---:B------:R-:W-:Y:S01]  /*1e980*/  VIADD R97, R119.reuse, 0x80 ;  /* 0x0000008077617836 */ /* 0x040fe20000000000 */
        /* <DEDUP_REMOVED lines=9> */
[--C-:B---3--:R-:W-:Y:S01]  /*1ea20*/  IMAD.WIDE.U32 R94, R119, 0x10, R2.reuse ;  /* 0x00000010775e7825 */ /* 0x108fe200078e0002 */
        /* <DEDUP_REMOVED lines=9> */
[----:B------:R0:W-:Y:S01]  /*1eac0*/  STG.E.128 desc[UR8][R94.64], R68 ;  /* 0x000000445e007986 */ /* 0x0001e2000c101d08 */
[----:B------:R-:W-:Y:S01]  /*1ead0*/  F2FP.F16.F32.PACK_AB R91, R106, R91 ;  /* 0x0000005b6a5b723e */ /* 0x000fe200000000ff */
[----:B------:R-:W-:Y:S01]  /*1eae0*/  IMAD.WIDE.U32 R2, R131, 0x10, R2 ;  /* 0x0000001083027825 */ /* 0x000fe200078e0002 */
[----:B------:R-:W-:Y:S01]  /*1eaf0*/  F2FP.F16.F32.PACK_AB R90, R105, R90 ;  /* 0x0000005a695a723e */ /* 0x000fe200000000ff */
[----:B------:R0:W-:Y:S01]  /*1eb00*/  STG.E.128 desc[UR8][R96.64], R72 ;  /* 0x0000004860007986 */ /* 0x0001e2000c101d08 */
[----:B------:R-:W-:Y:S01]  /*1eb10*/  F2FP.F16.F32.PACK_AB R89, R103, R100 ;  /* 0x000000646759723e */ /* 0x000fe200000000ff */
[----:B------:R-:W-:Y:S01]  /*1eb20*/  UISETP.GE.AND UP2, UPT, UR18, UR17, UPT ;  /* 0x000000111200728c */ /* 0x000fe2000bf46270 */
[----:B------:R-:W-:Y:S01]  /*1eb30*/  F2FP.F16.F32.PACK_AB R88, R101, R88 ;  /* 0x000000586558723e */ /* 0x000fe200000000ff */
[----:B------:R0:W-:Y:S04]  /*1eb40*/  STG.E.128 desc[UR8][R98.64], R84 ;  /* 0x0000005462007986 */ /* 0x0001e8000c101d08 */
[----:B------:R0:W-:Y:S03]  /*1eb50*/  STG.E.128 desc[UR8][R2.64], R88 ;  /* 0x0000005802007986 */ /* 0x0001e6000c101d08 */
[----:B------:R-:W-:Y:S05]  /*1eb60*/  BRA.U !UP2, `(.L_x_14142) ;  /* 0xfffffe1d0ad07547 */ /* 0x000fea000b83ffff */
[----:B------:R-:W-:Y:S05]  /*1eb70*/  EXIT ;  /* 0x000000000000794d */ /* 0x000fea0003800000 */
.L_x_14143:
        /* <DEDUP_REMOVED lines=16> */
.L_x_18003:


//--------------------- .text._ZN10layer_norm31ln_parallel_residual_fwd_kernelINS_13Kernel_traitsI6__halfffffjLj4096ELj1ELj1ELj4ELj16ENS_18Kernel_traits_baseILj4096ES2_ffffjLj128EEEEELb0ELb0ELb0EEEvNS_9FwdParamsE --------------------------
	.section	.text._ZN10layer_norm31ln_parallel_residual_fwd_kernelINS_13Kernel_traitsI6__halfffffjLj4096ELj1ELj1ELj4ELj16ENS_18Kernel_traits_baseILj4096ES2_ffffjLj128EEEEELb0ELb0ELb0EEEvNS_9FwdParamsE,"ax",@progbits
	.align	128
        .global         _ZN10layer_norm31ln_parallel_residual_fwd_kernelINS_13Kernel_traitsI6__halfffffjLj4096ELj1ELj1ELj4ELj16ENS_18Kernel_traits_baseILj4096ES2_ffffjLj128EEEEELb0ELb0ELb0EEEvNS_9FwdParamsE
        .type           _ZN10layer_norm31ln_parallel_residual_fwd_kernelINS_13Kernel_traitsI6__halfffffjLj4096ELj1ELj1ELj4ELj16ENS_18Kernel_traits_baseILj4096ES2_ffffjLj128EEEEELb0ELb0ELb0EEEvNS_9FwdParamsE,@function
        .size           _ZN10layer_norm31ln_parallel_residual_fwd_kernelINS_13Kernel_traitsI6__halfffffjLj4096ELj1ELj1ELj4ELj16ENS_18Kernel_traits_baseILj4096ES2_ffffjLj128EEEEELb0ELb0ELb0EEEvNS_9FwdParamsE,(.L_x_18004 - _ZN10layer_norm31ln_parallel_residual_fwd_kernelINS_13Kernel_traitsI6__halfffffjLj4096ELj1ELj1ELj4ELj16ENS_18Kernel_traits_baseILj4096ES2_ffffjLj128EEEEELb0ELb0ELb0EEEvNS_9FwdParamsE)
        .other          _ZN10layer_norm31ln_parallel_residual_fwd_kernelINS_13Kernel_traitsI6__halfffffjLj4096ELj1ELj1ELj4ELj16ENS_18Kernel_traits_baseILj4096ES2_ffffjLj128EEEEELb0ELb0ELb0EEEvNS_9FwdParamsE,@"STO_CUDA_ENTRY STV_DEFAULT"
_ZN10layer_norm31ln_parallel_residual_fwd_kernelINS_13Kernel_traitsI6__halfffffjLj4096ELj1ELj1ELj4ELj16ENS_18Kernel_traits_baseILj4096ES2_ffffjLj128EEEEELb0ELb0ELb0EEEvNS_9FwdParamsE:
.text._ZN10layer_norm31ln_parallel_residual_fwd_kernelINS_13Kernel_traitsI6__halfffffjLj4096ELj1ELj1ELj4ELj16ENS_18Kernel_traits_baseILj4096ES2_ffffjLj128EEEEELb0ELb0ELb0EEEvNS_9FwdParamsE:
        /* <DEDUP_REMOVED lines=24> */
[C---:B------:R-:W-:Y:S02]  /*0180*/  ISETP.GE.U32.AND P5, PT, R6.reuse, 0x180, PT ;  /* 0x000001800600780c */ /* 0x040fe40003fa6070 */
[C---:B------:R-:W-:Y:S01]  /*0190*/  ISETP.GE.U32.AND P4, PT, R6.reuse, 0x200, PT ;  /* 0x000002000600780c */ /* 0x040fe20003f86070 */
[----:B------:R-:W1:Y:S01]  /*01a0*/  LDC.64 R38, c[0x0][0x3d8] ;  /* 0x0000f600ff267b82 */ /* 0x000e620000000a00 */
[C---:B------:R-:W-:Y:S02]  /*01b0*/  ISETP.GE.U32.AND P3, PT, R6.reuse, 0x280, PT ;  /* 0x000002800600780c */ /* 0x040fe40003f66070 */
[----:B------:R-:W-:-:S05]  /*01c0*/  ISETP.GE.U32.AND P2, PT, R6, 0x300, PT ;  /* 0x000003000600780c */ /* 0x000fca0003f46070 */
[----:B------:R-:W2:Y:S08]  /*01d0*/  LDC.64 R40, c[0x0][0x3d0] ;  /* 0x0000f400ff287b82 */ /* 0x000eb00000000a00 */
[----:B------:R-:W3:Y:S01]  /*01e0*/  LDC.64 R42, c[0x0][0x3d8] ;  /* 0x0000f600ff2a7b82 */ /* 0x000ee20000000a00 */
[----:B0-----:R-:W-:-:S07]  /*01f0*/  @P0 IMAD.WIDE.U32 R36, R7, 0x8, R36 ;  /* 0x0000000807240825 */ /* 0x001fce00078e0024 */
[----:B------:R-:W0:Y:S01]  /*0200*/  LDC.64 R44, c[0x0][0x3d0] ;  /* 0x0000f400ff2c7b82 */ /* 0x000e220000000a00 */
[C---:B-1----:R-:W-:Y:S01]  /*0210*/  @P0 IMAD.WIDE.U32 R38, R7.reuse, 0x8, R38 ;  /* 0x0000000807260825 */ /* 0x042fe200078e0026 */
[----:B------:R-:W-:Y:S01]  /*0220*/  @P0 LOP3.LUT R7, R7, 0x80, RZ, 0xfc, !PT ;  /* 0x0000008007070812 */ /* 0x000fe200078efcff */
[----:B------:R-:W5:Y:S05]  /*0230*/  @P0 LDG.E.64 R22, desc[UR6][R36.64] ;  /* 0x0000000624160981 */ /* 0x000f6a000c1e1b00 */
[----:B------:R-:W1:Y:S01]  /*0240*/  LDC.64 R46, c[0x0][0x3d8] ;  /* 0x0000f600ff2e7b82 */ /* 0x000e620000000a00 */
[----:B--2---:R-:W-:-:S07]  /*0250*/  @P6 IMAD.WIDE.U32 R40, R7, 0x8, R40 ;  /* 0x0000000807286825 */ /* 0x004fce00078e0028 */
[----:B------:R-:W2:Y:S01]  /*0260*/  LDC.64 R48, c[0x0][0x3d0] ;  /* 0x0000f400ff307b82 */ /* 0x000ea20000000a00 */
[C---:B---3--:R-:W-:Y:S01]  /*0270*/  @P6 IMAD.WIDE.U32 R42, R7.reuse, 0x8, R42 ;  /* 0x00000008072a6825 */ /* 0x048fe200078e002a */
[----:B------:R-:W-:Y:S01]  /*0280*/  @P6 IADD3 R7, PT, PT, R7, 0x80, RZ ;  /* 0x0000008007076810 */ /* 0x000fe20007ffe0ff */
[----:B------:R-:W5:Y:S05]  /*0290*/  @P0 LDG.E.64 R20, desc[UR6][R38.64] ;  /* 0x0000000626140981 */ /* 0x000f6a000c1e1b00 */
[----:B------:R-:W3:Y:S01]  /*02a0*/  LDC.64 R50, c[0x0][0x3d8] ;  /* 0x0000f600ff327b82 */ /* 0x000ee20000000a00 */
[----:B0-----:R-:W-:-:S07]  /*02b0*/  @P5 IMAD.WIDE.U32 R44, R7, 0x8, R44 ;  /* 0x00000008072c5825 */ /* 0x001fce00078e002c */
[----:B------:R-:W0:Y:S01]  /*02c0*/  LDC.64 R52, c[0x0][0x3d0] ;  /* 0x0000f400ff347b82 */ /* 0x000e220000000a00 */
[C---:B-1----:R-:W-:Y:S01]  /*02d0*/  @P5 IMAD.WIDE.U32 R46, R7.reuse, 0x8, R46 ;  /* 0x00000008072e5825 */ /* 0x042fe200078e002e */
[----:B------:R-:W-:Y:S01]  /*02e0*/  @P5 IADD3 R7, PT, PT, R7, 0x80, RZ ;  /* 0x0000008007075810 */ /* 0x000fe20007ffe0ff */
[----:B------:R-:W5:Y:S05]  /*02f0*/  @P5 LDG.E.64 R14, desc[UR6][R44.64] ;  /* 0x000000062c0e5981 */ /* 0x000f6a000c1e1b00 */
[----:B------:R-:W1:Y:S01]  /*0300*/  LDC.64 R54, c[0x0][0x3d8] ;  /* 0x0000f600ff367b82 */ /* 0x000e620000000a00 */
[----:B--2---:R-:W-:-:S07]  /*0310*/  @P4 IMAD.WIDE.U32 R48, R7, 0x8, R48 ;  /* 0x0000000807304825 */ /* 0x004fce00078e0030 */
[----:B------:R-:W2:Y:S01]  /*0320*/  LDC.64 R56, c[0x0][0x3d0] ;  /* 0x0000f400ff387b82 */ /* 0x000ea20000000a00 */
[C---:B---3--:R-:W-:Y:S01]  /*0330*/  @P4 IMAD.WIDE.U32 R50, R7.reuse, 0x8, R50 ;  /* 0x0000000807324825 */ /* 0x048fe200078e0032 */
[----:B------:R-:W-:Y:S01]  /*0340*/  @P4 IADD3 R7, PT, PT, R7, 0x80, RZ ;  /* 0x0000008007074810 */ /* 0x000fe20007ffe0ff */
[----:B------:R-:W5:Y:S05]  /*0350*/  @P6 LDG.E.64 R18, desc[UR6][R40.64] ;  /* 0x0000000628126981 */ /* 0x000f6a000c1e1b00 */
[----:B------:R-:W3:Y:S08]  /*0360*/  LDC.64 R58, c[0x0][0x3d8] ;  /* 0x0000f600ff3a7b82 */ /* 0x000ef00000000a00 */
[----:B------:R-:W4:Y:S08]  /*0370*/  LDC.64 R72, c[0x0][0x3d0] ;  /* 0x0000f400ff487b82 */ /* 0x000f300000000a00 */
[----:B------:R-:W4:Y:S01]  /*0380*/  LDC.64 R74, c[0x0][0x3d8] ;  /* 0x0000f600ff4a7b82 */ /* 0x000f220000000a00 */
[----:B------:R-:W-:Y:S01]  /*0390*/  ISETP.GE.U32.AND P1, PT, R6, 0x380, PT ;  /* 0x000003800600780c */ /* 0x000fe20003f26070 */
[C---:B0-----:R-:W-:Y:S01]  /*03a0*/  @P3 IMAD.WIDE.U32 R52, R7.reuse, 0x8, R52 ;  /* 0x0000000807343825 */ /* 0x041fe200078e0034 */
[----:B------:R-:W5:Y:S03]  /*03b0*/  @P6 LDG.E.64 R16, desc[UR6][R42.64] ;  /* 0x000000062a106981 */ /* 0x000f66000c1e1b00 */
[C---:B-1----:R-:W-:Y:S01]  /*03c0*/  @P3 IMAD.WIDE.U32 R54, R7.reuse, 0x8, R54 ;  /* 0x0000000807363825 */ /* 0x042fe200078e0036 */
[----:B------:R-:W-:-:S02]  /*03d0*/  @P3 IADD3 R7, PT, PT, R7, 0x80, RZ ;  /* 0x0000008007073810 */ /* 0x000fc40007ffe0ff */
[----:B------:R-:W-:Y:S02]  /*03e0*/  @P6 CS2R R92, SRZ ;  /* 0x00000000005c6805 */ /* 0x000fe4000001ff00 */
[----:B------:R-:W-:Y:S02]  /*03f0*/  @P0 CS2R R70, SRZ ;  /* 0x0000000000460805 */ /* 0x000fe4000001ff00 */
[----:B------:R-:W-:Y:S02]  /*0400*/  @P5 CS2R R68, SRZ ;  /* 0x0000000000445805 */ /* 0x000fe4000001ff00 */
[----:B------:R-:W-:Y:S01]  /*0410*/  @P4 CS2R R66, SRZ ;  /* 0x0000000000424805 */ /* 0x000fe2000001ff00 */
[----:B--2---:R-:W-:Y:S01]  /*0420*/  @P2 IMAD.WIDE.U32 R56, R7, 0x8, R56 ;  /* 0x0000000807382825 */ /* 0x004fe200078e0038 */
[----:B------:R-:W-:Y:S02]  /*0430*/  @P3 CS2R R64, SRZ ;  /* 0x0000000000403805 */ /* 0x000fe4000001ff00 */
[----:B------:R-:W-:-:S02]  /*0440*/  @P1 CS2R R62, SRZ ;  /* 0x00000000003e1805 */ /* 0x000fc4000001ff00 */
[----:B------:R-:W-:Y:S01]  /*0450*/  @P2 CS2R R60, SRZ ;  /* 0x00000000003c2805 */ /* 0x000fe2000001ff00 */
[C---:B---3--:R-:W-:Y:S01]  /*0460*/  @P2 IMAD.WIDE.U32 R58, R7.reuse, 0x8, R58 ;  /* 0x00000008073a2825 */ /* 0x048fe200078e003a */
[----:B------:R-:W-:Y:S01]  /*0470*/  @P2 IADD3 R7, PT, PT, R7, 0x80, RZ ;  /* 0x0000008007072810 */ /* 0x000fe20007ffe0ff */
[----:B------:R0:W5:Y:S04]  /*0480*/  @P5 LDG.E.64 R12, desc[UR6][R46.64] ;  /* 0x000000062e0c5981 */ /* 0x000168000c1e1b00 */
[C---:B----4-:R-:W-:Y:S01]  /*0490*/  @P1 IMAD.WIDE.U32 R72, R7.reuse, 0x8, R72 ;  /* 0x0000000807481825 */ /* 0x050fe200078e0048 */
[----:B------:R-:W-:Y:S01]  /*04a0*/  ISETP.GE.U32.AND P6, PT, R6, 0x400, PT ;  /* 0x000004000600780c */ /* 0x000fe20003fc6070 */
[----:B------:R1:W5:Y:S02]  /*04b0*/  @P4 LDG.E.64 R10, desc[UR6][R48.64] ;  /* 0x00000006300a4981 */ /* 0x000364000c1e1b00 */
[----:B------:R-:W-:-:S02]  /*04c0*/  @P1 IMAD.WIDE.U32 R74, R7, 0x8, R74 ;  /* 0x00000008074a1825 */ /* 0x000fc400078e004a */
[----:B------:R-:W5:Y:S04]  /*04d0*/  @P1 LDG.E.64 R32, desc[UR6][R72.64] ;  /* 0x0000000648201981 */ /* 0x000f68000c1e1b00 */
[----:B------:R-:W5:Y:S01]  /*04e0*/  @P1 LDG.E.64 R34, desc[UR6][R74.64] ;  /* 0x000000064a221981 */ /* 0x000f62000c1e1b00 */
[----:B0-----:R-:W-:Y:S02]  /*04f0*/  MOV R46, R70 ;  /* 0x00000046002e7202 */ /* 0x001fe40000000f00 */
[----:B-1----:R-:W-:Y:S01]  /*0500*/  MOV R48, R92 ;  /* 0x0000005c00307202 */ /* 0x002fe20000000f00 */
[----:B------:R0:W5:Y:S01]  /*0510*/  @P4 LDG.E.64 R8, desc[UR6][R50.64] ;  /* 0x0000000632084981 */ /* 0x000162000c1e1b00 */
[----:B------:R-:W-:Y:S02]  /*0520*/  MOV R49, R93 ;  /* 0x0000005d00317202 */ /* 0x000fe40000000f00 */
[----:B------:R-:W-:Y:S01]  /*0530*/  MOV R47, R71 ;  /* 0x00000047002f7202 */ /* 0x000fe20000000f00 */
[----:B------:R1:W5:Y:S01]  /*0540*/  @P3 LDG.E.64 R2, desc[UR6][R52.64] ;  /* 0x0000000634023981 */ /* 0x000362000c1e1b00 */
[----:B------:R-:W-:-:S03]  /*0550*/  @P1 IADD3 R7, PT, PT, R7, 0x80, RZ ;  /* 0x0000008007071810 */ /* 0x000fc60007ffe0ff */
[----:B------:R2:W5:Y:S01]  /*0560*/  @P3 LDG.E.64 R24, desc[UR6][R54.64] ;  /* 0x0000000636183981 */ /* 0x000562000c1e1b00 */
[----:B0-----:R-:W-:-:S03]  /*0570*/  MOV R50, R68 ;  /* 0x0000004400327202 */ /* 0x001fc60000000f00 */
[----:B------:R0:W5:Y:S01]  /*0580*/  @P2 LDG.E.64 R26, desc[UR6][R56.64] ;  /* 0x00000006381a2981 */ /* 0x000162000c1e1b00 */
[----:B------:R-:W-:Y:S02]  /*0590*/  MOV R51, R69 ;  /* 0x0000004500337202 */ /* 0x000fe40000000f00 */
[----:B-1----:R-:W-:Y:S01]  /*05a0*/  MOV R52, R66 ;  /* 0x0000004200347202 */ /* 0x002fe20000000f00 */
[----:B------:R1:W5:Y:S01]  /*05b0*/  @P2 LDG.E.64 R28, desc[UR6][R58.64] ;  /* 0x000000063a1c2981 */ /* 0x000362000c1e1b00 */
[----:B------:R-:W-:Y:S02]  /*05c0*/  MOV R53, R67 ;  /* 0x0000004300357202 */ /* 0x000fe40000000f00 */
[----:B--2---:R-:W-:Y:S02]  /*05d0*/  MOV R54, R64 ;  /* 0x0000004000367202 */ /* 0x004fe40000000f00 */
[----:B------:R-:W-:Y:S02]  /*05e0*/  MOV R55, R65 ;  /* 0x0000004100377202 */ /* 0x000fe40000000f00 */
[----:B0-----:R-:W-:-:S02]  /*05f0*/  MOV R56, R60 ;  /* 0x0000003c00387202 */ /* 0x001fc40000000f00 */
[----:B------:R-:W-:Y:S02]  /*0600*/  MOV R57, R61 ;  /* 0x0000003d00397202 */ /* 0x000fe40000000f00 */
[----:B-1----:R-:W-:Y:S02]  /*0610*/  MOV R58, R62 ;  /* 0x0000003e003a7202 */ /* 0x002fe40000000f00 */
[----:B------:R-:W-:Y:S01]  /*0620*/  MOV R59, R63 ;  /* 0x0000003f003b7202 */ /* 0x000fe20000000f00 */
[----:B------:R-:W-:Y:S06]  /*0630*/  @!P6 BRA `(.L_x_14147) ;  /* 0x000000140030e947 */ /* 0x000fec0003800000 */
[----:B------:R-:W0:Y:S08]  /*0640*/  LDC.64 R36, c[0x0][0x3d8] ;  /* 0x0000f600ff247b82 */ /* 0x000e300000000a00 */
[----:B------:R-:W1:Y:S01]  /*0650*/  LDC.64 R38, c[0x0][0x3d0] ;  /* 0x0000f400ff267b82 */ /* 0x000e620000000a00 */
[----:B0-----:R-:W-:-:S06]  /*0660*/  IMAD.WIDE.U32 R36, R7, 0x8, R36 ;  /* 0x0000000807247825 */ /* 0x001fcc00078e0024 */
[----:B------:R-:W5:Y:S01]  /*0670*/  LDG.E.64 R36, desc[UR6][R36.64] ;  /* 0x0000000624247981 */ /* 0x000f62000c1e1b00 */
[----:B-1----:R-:W-:-:S06]  /*0680*/  IMAD.WIDE.U32 R38, R7, 0x8, R38 ;  /* 0x0000000807267825 */ /* 0x002fcc00078e0026 */
[----:B------:R-:W5:Y:S01]  /*0690*/  LDG.E.64 R38, desc[UR6][R38.64] ;  /* 0x0000000626267981 */ /* 0x000f62000c1e1b00 */
[----:B------:R-:W-:Y:S02]  /*06a0*/  CS2R R44, SRZ ;  /* 0x00000000002c7805 */ /* 0x000fe4000001ff00 */
[----:B------:R-:W-:Y:S02]  /*06b0*/  CS2R R42, SRZ ;  /* 0x00000000002a7805 */ /* 0x000fe4000001ff00 */
[----:B------:R-:W-:Y:S02]  /*06c0*/  MOV R58, R62 ;  /* 0x0000003e003a7202 */ /* 0x000fe40000000f00 */
[----:B------:R-:W-:Y:S02]  /*06d0*/  MOV R59, R63 ;  /* 0x0000003f003b7202 */ /* 0x000fe40000000f00 */
[----:B------:R-:W-:Y:S02]  /*06e0*/  MOV R56, R60 ;  /* 0x0000003c00387202 */ /* 0x000fe40000000f00 */
[----:B------:R-:W-:-:S02]  /*06f0*/  MOV R57, R61 ;  /* 0x0000003d00397202 */ /* 0x000fc40000000f00 */
[----:B------:R-:W-:Y:S02]  /*0700*/  MOV R54, R64 ;  /* 0x0000004000367202 */ /* 0x000fe40000000f00 */
[----:B------:R-:W-:Y:S02]  /*0710*/  MOV R55, R65 ;  /* 0x0000004100377202 */ /* 0x000fe40000000f00 */
[----:B------:R-:W-:Y:S02]  /*0720*/  MOV R52, R66 ;  /* 0x0000004200347202 */ /* 0x000fe40000000f00 */
[----:B------:R-:W-:Y:S02]  /*0730*/  MOV R53, R67 ;  /* 0x0000004300357202 */ /* 0x000fe40000000f00 */
[----:B------:R-:W-:Y:S02]  /*0740*/  MOV R50, R68 ;  /* 0x0000004400327202 */ /* 0x000fe40000000f00 */
[----:B------:R-:W-:-:S02]  /*0750*/  MOV R51, R69 ;  /* 0x0000004500337202 */ /* 0x000fc40000000f00 */
[----:B------:R-:W-:Y:S02]  /*0760*/  MOV R48, R92 ;  /* 0x0000005c00307202 */ /* 0x000fe40000000f00 */
[----:B------:R-:W-:Y:S02]  /*0770*/  MOV R49, R93 ;  /* 0x0000005d00317202 */ /* 0x000fe40000000f00 */
[----:B------:R-:W-:Y:S02]  /*0780*/  MOV R46, R70 ;  /* 0x00000046002e7202 */ /* 0x000fe40000000f00 */
[----:B------:R-:W-:Y:S01]  /*0790*/  MOV R47, R71 ;  /* 0x00000047002f7202 */ /* 0x000fe20000000f00 */
[----:B------:R-:W-:Y:S06]  /*07a0*/  BRA `(.L_x_14147) ;  /* 0x0000001000d47947 */ /* 0x000fec0003800000 */
.L_x_14146:
[C---:B------:R-:W-:Y:S01]  /*07b0*/  ISETP.GE.U32.AND P0, PT, R6.reuse, 0x80, PT ;  /* 0x000000800600780c */ /* 0x040fe20003f06070 */
[----:B------:R-:W0:Y:S01]  /*07c0*/  LDC.64 R38, c[0x0][0x3d0] ;  /* 0x0000f400ff267b82 */ /* 0x000e220000000a00 */
[C---:B------:R-:W-:Y:S02]  /*07d0*/  ISETP.GE.U32.AND P6, PT, R6.reuse, 0x100, PT ;  /* 0x000001000600780c */ /* 0x040fe40003fc6070 */
[C---:B------:R-:W-:Y:S02]  /*07e0*/  ISETP.GE.U32.AND P5, PT, R6.reuse, 0x180, PT ;  /* 0x000001800600780c */ /* 0x040fe40003fa6070 */
[C---:B------:R-:W-:Y:S02]  /*07f0*/  ISETP.GE.U32.AND P4, PT, R6.reuse, 0x200, PT ;  /* 0x000002000600780c */ /* 0x040fe40003f86070 */
[C---:B------:R-:W-:Y:S01]  /*0800*/  ISETP.GE.U32.AND P3, PT, R6.reuse, 0x280, PT ;  /* 0x000002800600780c */ /* 0x040fe20003f66070 */
[----:B------:R-:W1:Y:S01]  /*0810*/  LDC.64 R40, c[0x0][0x3d8] ;  /* 0x0000f600ff287b82 */ /* 0x000e620000000a00 */
[----:B------:R-:W-:-:S02]  /*0820*/  ISETP.GE.U32.AND P2, PT, R6, 0x300, PT ;  /* 0x000003000600780c */ /* 0x000fc40003f46070 */
[----:B------:R-:W-:-:S05]  /*0830*/  ISETP.GE.U32.AND P1, PT, R6, 0x380, PT ;  /* 0x000003800600780c */ /* 0x000fca0003f26070 */
[----:B------:R-:W2:Y:S08]  /*0840*/  @P0 LDC.64 R36, c[0x0][0x440] ;  /* 0x00011000ff240b82 */ /* 0x000eb00000000a00 */
[----:B------:R-:W3:Y:S01]  /*0850*/  LDC.64 R42, c[0x0][0x3d0] ;  /* 0x0000f400ff2a7b82 */ /* 0x000ee20000000a00 */
[----:B0-----:R-:W-:-:S05]  /*0860*/  @P0 IMAD.WIDE.U32 R38, R7, 0x8, R38 ;  /* 0x0000000807260825 */ /* 0x001fca00078e0026 */
[----:B------:R0:W5:Y:S02]  /*0870*/  @P0 LDG.E.64 R22, desc[UR6][R38.64] ;  /* 0x0000000626160981 */ /* 0x000164000c1e1b00 */
[----:B------:R-:W4:Y:S01]  /*0880*/  LDC.64 R44, c[0x0][0x3d8] ;  /* 0x0000f600ff2c7b82 */ /* 0x000f220000000a00 */
[----:B-1----:R-:W-:-:S05]  /*0890*/  @P0 IMAD.WIDE.U32 R40, R7, 0x8, R40 ;  /* 0x0000000807280825 */ /* 0x002fca00078e0028 */
[----:B------:R0:W5:Y:S02]  /*08a0*/  @P0 LDG.E.64 R20, desc[UR6][R40.64] ;  /* 0x0000000628140981 */ /* 0x000164000c1e1b00 */
[----:B------:R-:W1:Y:S01]  /*08b0*/  @P6 LDC.64 R72, c[0x0][0x440] ;  /* 0x00011000ff486b82 */ /* 0x000e620000000a00 */
[C---:B--2---:R-:W-:Y:S01]  /*08c0*/  @P0 IMAD.WIDE.U32 R36, R7.reuse, 0x8, R36 ;  /* 0x0000000807240825 */ /* 0x044fe200078e0024 */
[----:B------:R-:W-:-:S04]  /*08d0*/  @P0 LOP3.LUT R7, R7, 0x80, RZ, 0xfc, !PT ;  /* 0x0000008007070812 */ /* 0x000fc800078efcff */
[----:B------:R0:W5:Y:S02]  /*08e0*/  @P0 LD.E.64 R46, desc[UR6][R36.64] ;  /* 0x00000006242e0980 */ /* 0x000164000c101b00 */
[----:B------:R-:W2:Y:S01]  /*08f0*/  LDC.64 R74, c[0x0][0x3d0] ;  /* 0x0000f400ff4a7b82 */ /* 0x000ea20000000a00 */
[----:B---3--:R-:W-:-:S07]  /*0900*/  @P6 IMAD.WIDE.U32 R42, R7, 0x8, R42 ;  /* 0x00000008072a6825 */ /* 0x008fce00078e002a */
[----:B------:R-:W3:Y:S01]  /*0910*/  LDC.64 R76, c[0x0][0x3d8] ;  /* 0x0000f600ff4c7b82 */ /* 0x000ee20000000a00 */
[C---:B----4-:R-:W-:Y:S01]  /*0920*/  @P6 IMAD.WIDE.U32 R44, R7.reuse, 0x8, R44 ;  /* 0x00000008072c6825 */ /* 0x050fe200078e002c */
[----:B------:R0:W5:Y:S06]  /*0930*/  @P6 LDG.E.64 R18, desc[UR6][R42.64] ;  /* 0x000000062a126981 */ /* 0x00016c000c1e1b00 */
[----:B------:R-:W4:Y:S01]  /*0940*/  LDC.64 R80, c[0x0][0x3d0] ;  /* 0x0000f400ff507b82 */ /* 0x000f220000000a00 */
[C---:B-1----:R-:W-:Y:S01]  /*0950*/  @P6 IMAD.WIDE.U32 R72, R7.reuse, 0x8, R72 ;  /* 0x0000000807486825 */ /* 0x042fe200078e0048 */
[----:B------:R-:W-:Y:S01]  /*0960*/  @P6 IADD3 R7, PT, PT, R7, 0x80, RZ ;  /* 0x0000008007076810 */ /* 0x000fe20007ffe0ff */
[----:B------:R0:W5:Y:S05]  /*0970*/  @P6 LDG.E.64 R16, desc[UR6][R44.64] ;  /* 0x000000062c106981 */ /* 0x00016a000c1e1b00 */
[----:B------:R-:W1:Y:S01]  /*0980*/  LDC.64 R82, c[0x0][0x3d8] ;  /* 0x0000f600ff527b82 */ /* 0x000e620000000a00 */
[C---:B--2---:R-:W-:Y:S01]  /*0990*/  @P5 IMAD.WIDE.U32 R74, R7.reuse, 0x8, R74 ;  /* 0x00000008074a5825 */ /* 0x044fe200078e004a */
[----:B------:R0:W5:Y:S04]  /*09a0*/  @P6 LD.E.64 R48, desc[UR6][R72.64] ;  /* 0x0000000648306980 */ /* 0x000168000c101b00 */
[----:B------:R0:W5:Y:S02]  /*09b0*/  @P5 LDG.E.64 R14, desc[UR6][R74.64] ;  /* 0x000000064a0e5981 */ /* 0x000164000c1e1b00 */
[----:B------:R-:W2:Y:S01]  /*09c0*/  @P5 LDC.64 R78, c[0x0][0x440] ;  /* 0x00011000ff4e5b82 */ /* 0x000ea20000000a00 */
[----:B---3--:R-:W-:-:S05]  /*09d0*/  @P5 IMAD.WIDE.U32 R76, R7, 0x8, R76 ;  /* 0x00000008074c5825 */ /* 0x008fca00078e004c */
[----:B------:R0:W5:Y:S02]  /*09e0*/  @P5 LDG.E.64 R12, desc[UR6][R76.64] ;  /* 0x000000064c0c5981 */ /* 0x000164000c1e1b00 */
[----:B------:R-:W3:Y:S08]  /*09f0*/  @P4 LDC.64 R84, c[0x0][0x440] ;  /* 0x00011000ff544b82 */ /* 0x000ef00000000a00 */
[----:B------:R-:W0:Y:S08]  /*0a00*/  LDC.64 R86, c[0x0][0x3d0] ;  /* 0x0000f400ff567b82 */ /* 0x000e300000000a00 */
[----:B------:R-:W0:Y:S01]  /*0a10*/  LDC.64 R88, c[0x0][0x3d8] ;  /* 0x0000f600ff587b82 */ /* 0x000e220000000a00 */
[C---:B--2---:R-:W-:Y:S01]  /*0a20*/  @P5 IMAD.WIDE.U32 R78, R7.reuse, 0x8, R78 ;  /* 0x00000008074e5825 */ /* 0x044fe200078e004e */
[----:B------:R-:W-:-:S04]  /*0a30*/  @P5 IADD3 R7, PT, PT, R7, 0x80, RZ ;  /* 0x0000008007075810 */ /* 0x000fc80007ffe0ff */
[----:B------:R2:W5:Y:S01]  /*0a40*/  @P5 LD.E.64 R50, desc[UR6][R78.64] ;  /* 0x000000064e325980 */ /* 0x000562000c101b00 */
[C---:B----4-:R-:W-:Y:S01]  /*0a50*/  @P4 IMAD.WIDE.U32 R80, R7.reuse, 0x8, R80 ;  /* 0x0000000807504825 */ /* 0x050fe200078e0050 */
[----:B------:R-:W4:Y:S03]  /*0a60*/  @P3 LDC.64 R90, c[0x0][0x440] ;  /* 0x00011000ff5a3b82 */ /* 0x000f260000000a00 */
[C---:B-1----:R-:W-:Y:S01]  /*0a70*/  @P4 IMAD.WIDE.U32 R82, R7.reuse, 0x8, R82 ;  /* 0x0000000807524825 */ /* 0x042fe200078e0052 */
[----:B------:R2:W5:Y:S03]  /*0a80*/  @P4 LDG.E.64 R10, desc[UR6][R80.64] ;  /* 0x00000006500a4981 */ /* 0x000566000c1e1b00 */
[C---:B---3--:R-:W-:Y:S01]  /*0a90*/  @P4 IMAD.WIDE.U32 R84, R7.reuse, 0x8, R84 ;  /* 0x0000000807544825 */ /* 0x048fe200078e0054 */
[----:B------:R-:W1:Y:S01]  /*0aa0*/  LDC.64 R94, c[0x0][0x3d0] ;  /* 0x0000f400ff5e7b82 */ /* 0x000e620000000a00 */
[----:B------:R-:W-:Y:S01]  /*0ab0*/  @P4 IADD3 R7, PT, PT, R7, 0x80, RZ ;  /* 0x0000008007074810 */ /* 0x000fe20007ffe0ff */
[----:B------:R2:W5:Y:S06]  /*0ac0*/  @P4 LDG.E.64 R8, desc[UR6][R82.64] ;  /* 0x0000000652084981 */ /* 0x00056c000c1e1b00 */
[----:B------:R-:W3:Y:S08]  /*0ad0*/  LDC.64 R96, c[0x0][0x3d8] ;  /* 0x0000f600ff607b82 */ /* 0x000ef00000000a00 */
[----:B------:R-:W2:Y:S08]  /*0ae0*/  @P2 LDC.64 R98, c[0x0][0x440] ;  /* 0x00011000ff622b82 */ /* 0x000eb00000000a00 */
[----:B------:R-:W2:Y:S08]  /*0af0*/  LDC.64 R100, c[0x0][0x3d0] ;  /* 0x0000f400ff647b82 */ /* 0x000eb00000000a00 */
[----:B------:R-:W2:Y:S08]  /*0b00*/  LDC.64 R102, c[0x0][0x3d8] ;  /* 0x0000f600ff667b82 */ /* 0x000eb00000000a00 */
[----:B------:R-:W2:Y:S01]  /*0b10*/  @P1 LDC.64 R104, c[0x0][0x440] ;  /* 0x00011000ff681b82 */ /* 0x000ea20000000a00 */
[C---:B0-----:R-:W-:Y:S01]  /*0b20*/  @P3 IMAD.WIDE.U32 R86, R7.reuse, 0x8, R86 ;  /* 0x0000000807563825 */ /* 0x041fe200078e0056 */
[----:B------:R0:W5:Y:S03]  /*0b30*/  @P4 LD.E.64 R52, desc[UR6][R84.64] ;  /* 0x0000000654344980 */ /* 0x000166000c101b00 */
[C---:B------:R-:W-:Y:S01]  /*0b40*/  @P3 IMAD.WIDE.U32 R88, R7.reuse, 0x8, R88 ;  /* 0x0000000807583825 */ /* 0x040fe200078e0058 */
[----:B------:R0:W5:Y:S03]  /*0b50*/  @P3 LDG.E.64 R2, desc[UR6][R86.64] ;  /* 0x0000000656023981 */ /* 0x000166000c1e1b00 */
[C---:B----4-:R-:W-:Y:S01]  /*0b60*/  @P3 IMAD.WIDE.U32 R90, R7.reuse, 0x8, R90 ;  /* 0x00000008075a3825 */ /* 0x050fe200078e005a */
[----:B------:R-:W-:Y:S01]  /*0b70*/  @P3 IADD3 R7, PT, PT, R7, 0x80, RZ ;  /* 0x0000008007073810 */ /* 0x000fe20007ffe0ff */
[----:B------:R0:W5:Y:S04]  /*0b80*/  @P3 LDG.E.64 R24, desc[UR6][R88.64] ;  /* 0x0000000658183981 */ /* 0x000168000c1e1b00 */
[C---:B-1----:R-:W-:Y:S01]  /*0b90*/  @P2 IMAD.WIDE.U32 R94, R7.reuse, 0x8, R94 ;  /* 0x00000008075e2825 */ /* 0x042fe200078e005e */
[----:B------:R0:W5:Y:S03]  /*0ba0*/  @P3 LD.E.64 R54, desc[UR6][R90.64] ;  /* 0x000000065a363980 */ /* 0x000166000c101b00 */
[C---:B---3--:R-:W-:Y:S01]  /*0bb0*/  @P2 IMAD.WIDE.U32 R96, R7.reuse, 0x8, R96 ;  /* 0x0000000807602825 */ /* 0x048fe200078e0060 */
[----:B------:R0:W5:Y:S03]  /*0bc0*/  @P2 LDG.E.64 R26, desc[UR6][R94.64] ;  /* 0x000000065e1a2981 */ /* 0x000166000c1e1b00 */
[C---:B--2---:R-:W-:Y:S01]  /*0bd0*/  @P2 IMAD.WIDE.U32 R98, R7.reuse, 0x8, R98 ;  /* 0x0000000807622825 */ /* 0x044fe200078e0062 */
[----:B------:R-:W-:Y:S01]  /*0be0*/  @P2 IADD3 R7, PT, PT, R7, 0x80, RZ ;  /* 0x0000008007072810 */ /* 0x000fe20007ffe0ff */
[----:B------:R0:W5:Y:S04]  /*0bf0*/  @P2 LDG.E.64 R28, desc[UR6][R96.64] ;  /* 0x00000006601c2981 */ /* 0x000168000c1e1b00 */
[C---:B------:R-:W-:Y:S01]  /*0c00*/  @P1 IMAD.WIDE.U32 R100, R7.reuse, 0x8, R100 ;  /* 0x0000000807641825 */ /* 0x040fe200078e0064 */
[----:B------:R0:W5:Y:S03]  /*0c10*/  @P2 LD.E.64 R56, desc[UR6][R98.64] ;  /* 0x0000000662382980 */ /* 0x000166000c101b00 */
[C---:B------:R-:W-:Y:S01]  /*0c20*/  @P1 IMAD.WIDE.U32 R102, R7.reuse, 0x8, R102 ;  /* 0x0000000807661825 */ /* 0x040fe200078e0066 */
[----:B------:R0:W5:Y:S03]  /*0c30*/  @P1 LDG.E.64 R32, desc[UR6][R100.64] ;  /* 0x0000000664201981 */ /* 0x000166000c1e1b00 */
[----:B------:R-:W-:Y:S01]  /*0c40*/  @P1 IMAD.WIDE.U32 R104, R7, 0x8, R104 ;  /* 0x0000000807681825 */ /* 0x000fe200078e0068 */
[----:B------:R0:W5:Y:S04]  /*0c50*/  @P1 LDG.E.64 R34, desc[UR6][R102.64] ;  /* 0x0000000666221981 */ /* 0x000168000c1e1b00 */
[----:B------:R0:W5:Y:S01]  /*0c60*/  @P1 LD.E.64 R58, desc[UR6][R104.64] ;  /* 0x00000006683a1980 */ /* 0x000162000c101b00 */
[----:B------:R-:W-:-:S02]  /*0c70*/  @P6 CS2R R92, SRZ ;  /* 0x00000000005c6805 */ /* 0x000fc4000001ff00 */
[----:B------:R-:W-:Y:S02]  /*0c80*/  ISETP.GE.U32.AND P6, PT, R6, 0x400, PT ;  /* 0x000004000600780c */ /* 0x000fe40003fc6070 */
[----:B------:R-:W-:Y:S02]  /*0c90*/  @P0 CS2R R70, SRZ ;  /* 0x0000000000460805 */ /* 0x000fe4000001ff00 */
[----:B------:R-:W-:Y:S02]  /*0ca0*/  @P5 CS2R R68, SRZ ;  /* 0x0000000000445805 */ /* 0x000fe4000001ff00 */
[----:B------:R-:W-:Y:S02]  /*0cb0*/  @P4 CS2R R66, SRZ ;  /* 0x0000000000424805 */ /* 0x000fe4000001ff00 */
[----:B------:R-:W-:Y:S02]  /*0cc0*/  @P3 CS2R R64, SRZ ;  /* 0x0000000000403805 */ /* 0x000fe4000001ff00 */
[----:B------:R-:W-:-:S02]  /*0cd0*/  @P2 CS2R R60, SRZ ;  /* 0x00000000003c2805 */ /* 0x000fc4000001ff00 */
[----:B------:R-:W-:Y:S02]  /*0ce0*/  @P1 CS2R R62, SRZ ;  /* 0x00000000003e1805 */ /* 0x000fe4000001ff00 */
[----:B------:R-:W-:Y:S01]  /*0cf0*/  @P1 IADD3 R7, PT, PT, R7, 0x80, RZ ;  /* 0x0000008007071810 */ /* 0x000fe20007ffe0ff */
[----:B0-----:R-:W-:Y:S06]  /*0d00*/  @!P6 BRA `(.L_x_14147) ;  /* 0x0000000c007ce947 */ /* 0x001fec0003800000 */
[----:B------:R-:W0:Y:S08]  /*0d10*/  LDC.64 R38, c[0x0][0x3d0] ;  /* 0x0000f400ff267b82 */ /* 0x000e300000000a00 */
[----:B------:R-:W1:Y:S08]  /*0d20*/  LDC.64 R36, c[0x0][0x3d8] ;  /* 0x0000f600ff247b82 */ /* 0x000e700000000a00 */
[----:B------:R-:W2:Y:S01]  /*0d30*/  LDC.64 R42, c[0x0][0x440] ;  /* 0x00011000ff2a7b82 */ /* 0x000ea20000000a00 */
[----:B0-----:R-:W-:-:S06]  /*0d40*/  IMAD.WIDE.U32 R38, R7, 0x8, R38 ;  /* 0x0000000807267825 */ /* 0x001fcc00078e0026 */
[----:B------:R-:W5:Y:S01]  /*0d50*/  LDG.E.64 R38, desc[UR6][R38.64] ;  /* 0x0000000626267981 */ /* 0x000f62000c1e1b00 */
[----:B-1----:R-:W-:-:S06]  /*0d60*/  IMAD.WIDE.U32 R36, R7, 0x8, R36 ;  /* 0x0000000807247825 */ /* 0x002fcc00078e0024 */
[----:B------:R-:W5:Y:S01]  /*0d70*/  LDG.E.64 R36, desc[UR6][R36.64] ;  /* 0x0000000624247981 */ /* 0x000f62000c1e1b00 */
[----:B--2---:R-:W-:-:S06]  /*0d80*/  IMAD.WIDE.U32 R42, R7, 0x8, R42 ;  /* 0x00000008072a7825 */ /* 0x004fcc00078e002a */
[----:B------:R-:W5:Y:S01]  /*0d90*/  LD.E.64 R42, desc[UR6][R42.64] ;  /* 0x000000062a2a7980 */ /* 0x000f62000c101b00 */
[----:B------:R-:W-:Y:S01]  /*0da0*/  CS2R R44, SRZ ;  /* 0x00000000002c7805 */ /* 0x000fe2000001ff00 */
[----:B------:R-:W-:Y:S06]  /*0db0*/  BRA `(.L_x_14147) ;  /* 0x0000000c00507947 */ /* 0x000fec0003800000 */
.L_x_14145:
[----:B------:R-:W0:Y:S02]  /*0dc0*/  LDCU.64 UR4, c[0x0][0x440] ;  /* 0x00008800ff0477ac */ /* 0x000e240008000a00 */
[----:B0-----:R-:W-:-:S04]  /*0dd0*/  UISETP.NE.U32.AND UP0, UPT, UR4, URZ, UPT ;  /* 0x000000ff0400728c */ /* 0x001fc8000bf05070 */
[----:B------:R-:W-:-:S09]  /*0de0*/  UISETP.NE.AND.EX UP0, UPT, UR5, URZ, UPT, UP0 ;  /* 0x000000ff0500728c */ /* 0x000fd2000bf05300 */
[----:B------:R-:W-:Y:S05]  /*0df0*/  BRA.U !UP0, `(.L_x_14148) ;  /* 0x0000000508c47547 */ /* 0x000fea000b800000 */
        /* <DEDUP_REMOVED lines=10> */
[----:B------:R-:W3:Y:S01]  /*0ea0*/  @P0 LDC.64 R36, c[0x0][0x438] ;  /* 0x00010e00ff240b82 */ /* 0x000ee20000000a00 */
[----:B0-----:R-:W-:-:S05]  /*0eb0*/  @P0 IMAD.WIDE.U32 R40, R7, 0x8, R38 ;  /* 0x0000000807280825 */ /* 0x001fca00078e0026 */
[----:B------:R0:W5:Y:S02]  /*0ec0*/  @P0 LDG.E.64 R22, desc[UR6][R40.64] ;  /* 0x0000000628160981 */ /* 0x000164000c1e1b00 */
[----:B------:R-:W4:Y:S01]  /*0ed0*/  LDC.64 R72, c[0x0][0x3d0] ;  /* 0x0000f400ff487b82 */ /* 0x000f220000000a00 */
[----:B-1----:R-:W-:-:S05]  /*0ee0*/  @P0 IMAD.WIDE.U32 R42, R7, 0x8, R42 ;  /* 0x00000008072a0825 */ /* 0x002fca00078e002a */
[----:B------:R1:W5:Y:S02]  /*0ef0*/  @P0 LDG.E.64 R20, desc[UR6][R42.64] ;  /* 0x000000062a140981 */ /* 0x000364000c1e1b00 */
[----:B------:R-:W0:Y:S01]  /*0f00*/  @P2 LDC.64 R74, c[0x0][0x438] ;  /* 0x00010e00ff4a2b82 */ /* 0x000e220000000a00 */
[----:B--2---:R-:W-:-:S05]  /*0f10*/  @P0 IMAD.WIDE.U32 R38, R7, 0x8, R44 ;  /* 0x0000000807260825 */ /* 0x004fca00078e002c */
[----:B------:R1:W5:Y:S02]  /*0f20*/  @P0 LD.E.64 R46, desc[UR6][R38.64] ;  /* 0x00000006262e0980 */ /* 0x000364000c101b00 */
[----:B------:R-:W2:Y:S01]  /*0f30*/  LDC.64 R76, c[0x0][0x3d8] ;  /* 0x0000f600ff4c7b82 */ /* 0x000ea20000000a00 */
[C---:B---3--:R-:W-:Y:S01]  /*0f40*/  @P0 IMAD.WIDE.U32 R36, R7.reuse, 0x8, R36 ;  /* 0x0000000807240825 */ /* 0x048fe200078e0024 */
[----:B------:R-:W-:-:S04]  /*0f50*/  @P0 LOP3.LUT R7, R7, 0x80, RZ, 0xfc, !PT ;  /* 0x0000008007070812 */ /* 0x000fc800078efcff */
[----:B------:R1:W5:Y:S02]  /*0f60*/  @P0 LD.E.64 R70, desc[UR6][R36.64] ;  /* 0x0000000624460980 */ /* 0x000364000c101b00 */
[----:B------:R-:W3:Y:S01]  /*0f70*/  @P2 LDC.64 R78, c[0x0][0x440] ;  /* 0x00011000ff4e2b82 */ /* 0x000ee20000000a00 */
[----:B----4-:R-:W-:-:S05]  /*0f80*/  @P2 IMAD.WIDE.U32 R72, R7, 0x8, R72 ;  /* 0x0000000807482825 */ /* 0x010fca00078e0048 */
[----:B------:R1:W5:Y:S02]  /*0f90*/  @P2 LDG.E.64 R18, desc[UR6][R72.64] ;  /* 0x0000000648122981 */ /* 0x000364000c1e1b00 */
[----:B------:R-:W4:Y:S01]  /*0fa0*/  LDC.64 R80, c[0x0][0x3d0] ;  /* 0x0000f400ff507b82 */ /* 0x000f220000000a00 */
[----:B0-----:R-:W-:-:S05]  /*0fb0*/  @P2 IMAD.WIDE.U32 R74, R7, 0x8, R74 ;  /* 0x00000008074a2825 */ /* 0x001fca00078e004a */
[----:B------:R1:W5:Y:S02]  /*0fc0*/  @P2 LD.E.64 R92, desc[UR6][R74.64] ;  /* 0x000000064a5c2980 */ /* 0x000364000c101b00 */
[----:B------:R-:W0:Y:S01]  /*0fd0*/  @P3 LDC.64 R82, c[0x0][0x438] ;  /* 0x00010e00ff523b82 */ /* 0x000e220000000a00 */
[----:B--2---:R-:W-:-:S05]  /*0fe0*/  @P2 IMAD.WIDE.U32 R76, R7, 0x8, R76 ;  /* 0x00000008074c2825 */ /* 0x004fca00078e004c */
[----:B------:R1:W5:Y:S02]  /*0ff0*/  @P2 LDG.E.64 R16, desc[UR6][R76.64] ;  /* 0x000000064c102981 */ /* 0x000364000c1e1b00 */
[----:B------:R-:W2:Y:S01]  /*1000*/  LDC.64 R84, c[0x0][0x3d8] ;  /* 0x0000f600ff547b82 */ /* 0x000ea20000000a00 */
[C---:B---3--:R-:W-:Y:S01]  /*1010*/  @P2 IMAD.WIDE.U32 R78, R7.reuse, 0x8, R78 ;  /* 0x00000008074e2825 */ /* 0x048fe200078e004e */
[----:B------:R-:W-:-:S04]  /*1020*/  @P2 IADD3 R7, PT, PT, R7, 0x80, RZ ;  /* 0x0000008007072810 */ /* 0x000fc80007ffe0ff */
        /* <DEDUP_REMOVED lines=27> */
[----:B------:R-:W3:Y:S08]  /*11e0*/  @P5 LDC.64 R102, c[0x0][0x440] ;  /* 0x00011000ff665b82 */ /* 0x000ef00000000a00 */
[----:B------:R-:W1:Y:S08]  /*11f0*/  LDC.64 R104, c[0x0][0x3d0] ;  /* 0x0000f400ff687b82 */ /* 0x000e700000000a00 */
[----:B------:R-:W1:Y:S08]  /*1200*/  @P6 LDC.64 R106, c[0x0][0x438] ;  /* 0x00010e00ff6a6b82 */ /* 0x000e700000000a00 */
[----:B------:R-:W1:Y:S08]  /*1210*/  LDC.64 R108, c[0x0][0x3d8] ;  /* 0x0000f600ff6c7b82 */ /* 0x000e700000000a00 */
[----:B------:R-:W1:Y:S08]  /*1220*/  @P6 LDC.64 R110, c[0x0][0x440] ;  /* 0x00011000ff6e6b82 */ /* 0x000e700000000a00 */
[----:B------:R-:W1:Y:S08]  /*1230*/  LDC.64 R112, c[0x0][0x3d0] ;  /* 0x0000f400ff707b82 */ /* 0x000e700000000a00 */
[----:B------:R-:W1:Y:S08]  /*1240*/  LDC.64 R116, c[0x0][0x3d8] ;  /* 0x0000f600ff747b82 */ /* 0x000e700000000a00 */
[----:B------:R-:W1:Y:S08]  /*1250*/  @P1 LDC.64 R114, c[0x0][0x438] ;  /* 0x00010e00ff721b82 */ /* 0x000e700000000a00 */
[----:B------:R-:W1:Y:S01]  /*1260*/  @P1 LDC.64 R40, c[0x0][0x440] ;  /* 0x00011000ff281b82 */ /* 0x000e620000000a00 */
[----:B----4-:R-:W-:-:S04]  /*1270*/  @P5 IMAD.WIDE.U32 R96, R7, 0x8, R96 ;  /* 0x0000000807605825 */ /* 0x010fc800078e0060 */
[C---:B0-----:R-:W-:Y:S01]  /*1280*/  @P5 IMAD.WIDE.U32 R98, R7.reuse, 0x8, R98 ;  /* 0x0000000807625825 */ /* 0x041fe200078e0062 */
[----:B------:R0:W5:Y:S03]  /*1290*/  @P5 LDG.E.64 R2, desc[UR6][R96.64] ;  /* 0x0000000660025981 */ /* 0x000166000c1e1b00 */
[C---:B--2---:R-:W-:Y:S01]  /*12a0*/  @P5 IMAD.WIDE.U32 R100, R7.reuse, 0x8, R100 ;  /* 0x0000000807645825 */ /* 0x044fe200078e0064 */
[----:B------:R0:W5:Y:S03]  /*12b0*/  @P5 LD.E.64 R64, desc[UR6][R98.64] ;  /* 0x0000000662405980 */ /* 0x000166000c101b00 */
[C---:B---3--:R-:W-:Y:S01]  /*12c0*/  @P5 IMAD.WIDE.U32 R102, R7.reuse, 0x8, R102 ;  /* 0x0000000807665825 */ /* 0x048fe200078e0066 */
[----:B------:R-:W-:Y:S01]  /*12d0*/  @P5 IADD3 R7, PT, PT, R7, 0x80, RZ ;  /* 0x0000008007075810 */ /* 0x000fe20007ffe0ff */
[----:B------:R0:W5:Y:S04]  /*12e0*/  @P5 LDG.E.64 R24, desc[UR6][R100.64] ;  /* 0x0000000664185981 */ /* 0x000168000c1e1b00 */
[C---:B-1----:R-:W-:Y:S01]  /*12f0*/  @P6 IMAD.WIDE.U32 R104, R7.reuse, 0x8, R104 ;  /* 0x0000000807686825 */ /* 0x042fe200078e0068 */
[----:B------:R0:W5:Y:S03]  /*1300*/  @P5 LD.E.64 R54, desc[UR6][R102.64] ;  /* 0x0000000666365980 */ /* 0x000166000c101b00 */
[C---:B------:R-:W-:Y:S01]  /*1310*/  @P6 IMAD.WIDE.U32 R106, R7.reuse, 0x8, R106 ;  /* 0x00000008076a6825 */ /* 0x040fe200078e006a */
[----:B------:R0:W5:Y:S03]  /*1320*/  @P6 LDG.E.64 R26, desc[UR6][R104.64] ;  /* 0x00000006681a6981 */ /* 0x000166000c1e1b00 */
[C---:B------:R-:W-:Y:S01]  /*1330*/  @P6 IMAD.WIDE.U32 R108, R7.reuse, 0x8, R108 ;  /* 0x00000008076c6825 */ /* 0x040fe200078e006c */
[----:B------:R0:W5:Y:S03]  /*1340*/  @P6 LD.E.64 R60, desc[UR6][R106.64] ;  /* 0x000000066a3c6980 */ /* 0x000166000c101b00 */
[C---:B------:R-:W-:Y:S01]  /*1350*/  @P6 IMAD.WIDE.U32 R110, R7.reuse, 0x8, R110 ;  /* 0x00000008076e6825 */ /* 0x040fe200078e006e */
[----:B------:R-:W-:Y:S01]  /*1360*/  @P6 IADD3 R7, PT, PT, R7, 0x80, RZ ;  /* 0x0000008007076810 */ /* 0x000fe20007ffe0ff */
[----:B------:R0:W5:Y:S04]  /*1370*/  @P6 LDG.E.64 R28, desc[UR6][R108.64] ;  /* 0x000000066c1c6981 */ /* 0x000168000c1e1b00 */
[C---:B------:R-:W-:Y:S01]  /*1380*/  @P1 IMAD.WIDE.U32 R112, R7.reuse, 0x8, R112 ;  /* 0x0000000807701825 */ /* 0x040fe200078e0070 */
[----:B------:R0:W5:Y:S03]  /*1390*/  @P6 LD.E.64 R56, desc[UR6][R110.64] ;  /* 0x000000066e386980 */ /* 0x000166000c101b00 */
[C---:B------:R-:W-:Y:S01]  /*13a0*/  @P1 IMAD.WIDE.U32 R116, R7.reuse, 0x8, R116 ;  /* 0x0000000807741825 */ /* 0x040fe200078e0074 */
[----:B------:R0:W5:Y:S03]  /*13b0*/  @P1 LDG.E.64 R32, desc[UR6][R112.64] ;  /* 0x0000000670201981 */ /* 0x000166000c1e1b00 */
[C---:B------:R-:W-:Y:S01]  /*13c0*/  @P1 IMAD.WIDE.U32 R114, R7.reuse, 0x8, R114 ;  /* 0x0000000807721825 */ /* 0x040fe200078e0072 */
[----:B------:R0:W5:Y:S03]  /*13d0*/  @P1 LDG.E.64 R34, desc[UR6][R116.64] ;  /* 0x0000000674221981 */ /* 0x000166000c1e1b00 */
[----:B------:R-:W-:Y:S01]  /*13e0*/  @P1 IMAD.WIDE.U32 R40, R7, 0x8, R40 ;  /* 0x0000000807281825 */ /* 0x000fe200078e0028 */
[----:B------:R0:W5:Y:S04]  /*13f0*/  @P1 LD.E.64 R62, desc[UR6][R114.64] ;  /* 0x00000006723e1980 */ /* 0x000168000c101b00 */
[----:B------:R0:W5:Y:S01]  /*1400*/  @P1 LD.E.64 R58, desc[UR6][R40.64] ;  /* 0x00000006283a1980 */ /* 0x000162000c101b00 */
[----:B------:R-:W-:-:S02]  /*1410*/  ISETP.GE.U32.AND P2, PT, R6, 0x400, PT ;  /* 0x000004000600780c */ /* 0x000fc40003f46070 */
[----:B------:R-:W-:-:S11]  /*1420*/  @P1 IADD3 R7, PT, PT, R7, 0x80, RZ ;  /* 0x0000008007071810 */ /* 0x000fd60007ffe0ff */
[----:B0-----:R-:W-:Y:S05]  /*1430*/  @!P2 BRA `(.L_x_14147) ;  /* 0x0000000400b0a947 */ /* 0x001fea0003800000 */
[----:B------:R-:W0:Y:S08]  /*1440*/  LDC.64 R38, c[0x0][0x3d0] ;  /* 0x0000f400ff267b82 */ /* 0x000e300000000a00 */
[----:B------:R-:W1:Y:S08]  /*1450*/  LDC.64 R36, c[0x0][0x3d8] ;  /* 0x0000f600ff247b82 */ /* 0x000e700000000a00 */
[----:B------:R-:W2:Y:S08]  /*1460*/  LDC.64 R42, c[0x0][0x440] ;  /* 0x00011000ff2a7b82 */ /* 0x000eb00000000a00 */
[----:B------:R-:W3:Y:S01]  /*1470*/  LDC.64 R44, c[0x0][0x438] ;  /* 0x00010e00ff2c7b82 */ /* 0x000ee20000000a00 */
[----:B0-----:R-:W-:-:S06]  /*1480*/  IMAD.WIDE.U32 R38, R7, 0x8, R38 ;  /* 0x0000000807267825 */ /* 0x001fcc00078e0026 */
[----:B------:R-:W5:Y:S01]  /*1490*/  LDG.E.64 R38, desc[UR6][R38.64] ;  /* 0x0000000626267981 */ /* 0x000f62000c1e1b00 */
[----:B-1----:R-:W-:-:S06]  /*14a0*/  IMAD.WIDE.U32 R36, R7, 0x8, R36 ;  /* 0x0000000807247825 */ /* 0x002fcc00078e0024 */
[----:B------:R-:W5:Y:S01]  /*14b0*/  LDG.E.64 R36, desc[UR6][R36.64] ;  /* 0x0000000624247981 */ /* 0x000f62000c1e1b00 */
[----:B--2---:R-:W-:-:S06]  /*14c0*/  IMAD.WIDE.U32 R42, R7, 0x8, R42 ;  /* 0x00000008072a7825 */ /* 0x004fcc00078e002a */
[----:B------:R-:W5:Y:S01]  /*14d0*/  LD.E.64 R42, desc[UR6][R42.64] ;  /* 0x000000062a2a7980 */ /* 0x000f62000c101b00 */
[----:B---3--:R-:W-:-:S06]  /*14e0*/  IMAD.WIDE.U32 R44, R7, 0x8, R44 ;  /* 0x00000008072c7825 */ /* 0x008fcc00078e002c */
[----:B------:R-:W5:Y:S01]  /*14f0*/  LD.E.64 R44, desc[UR6][R44.64] ;  /* 0x000000062c2c7980 */ /* 0x000f62000c101b00 */
[----:B------:R-:W-:Y:S05]  /*1500*/  BRA `(.L_x_14147) ;  /* 0x00000004007c7947 */ /* 0x000fea0003800000 */
.L_x_14148:
[C---:B------:R-:W-:Y:S01]  /*1510*/  ISETP.GE.U32.AND P0, PT, R6.reuse, 0x80, PT ;  /* 0x000000800600780c */ /* 0x040fe20003f06070 */
[----:B------:R-:W0:Y:S01]  /*1520*/  LDC.64 R40, c[0x0][0x3d0] ;  /* 0x0000f400ff287b82 */ /* 0x000e220000000a00 */
[C---:B------:R-:W-:Y:S02]  /*1530*/  ISETP.GE.U32.AND P6, PT, R6.reuse, 0x100, PT ;  /* 0x000001000600780c */ /* 0x040fe40003fc6070 */
[C---:B------:R-:W-:Y:S02]  /*1540*/  ISETP.GE.U32.AND P5, PT, R6.reuse, 0x180, PT ;  /* 0x000001800600780c */ /* 0x040fe40003fa6070 */
[C---:B------:R-:W-:Y:S02]  /*1550*/  ISETP.GE.U32.AND P4, PT, R6.reuse, 0x200, PT ;  /* 0x000002000600780c */ /* 0x040fe40003f86070 */
[C---:B------:R-:W-:Y:S01]  /*1560*/  ISETP.GE.U32.AND P3, PT, R6.reuse, 0x280, PT ;  /* 0x000002800600780c */ /* 0x040fe20003f66070 */
[----:B------:R-:W1:Y:S01]  /*1570*/  LDC.64 R76, c[0x0][0x3d8] ;  /* 0x0000f600ff4c7b82 */ /* 0x000e620000000a00 */
[----:B------:R-:W-:-:S07]  /*1580*/  ISETP.GE.U32.AND P2, PT, R6, 0x300, PT ;  /* 0x000003000600780c */ /* 0x000fce0003f46070 */
        /* <DEDUP_REMOVED lines=10> */
[----:B------:R-:W-:-:S06]  /*1630*/  ISETP.GE.U32.AND P1, PT, R6, 0x380, PT ;  /* 0x000003800600780c */ /* 0x000fcc0003f26070 */
[----:B------:R-:W3:Y:S01]  /*1640*/  LDC.64 R94, c[0x0][0x3d8] ;  /* 0x0000f600ff5e7b82 */ /* 0x000ee20000000a00 */
[----:B0-----:R-:W-:Y:S01]  /*1650*/  @P6 IMAD.WIDE.U32 R82, R7, 0x8, R82 ;  /* 0x0000000807526825 */ /* 0x001fe200078e0052 */
[----:B------:R0:W5:Y:S01]  /*1660*/  @P6 LDG.E.64 R18, desc[UR6][R78.64] ;  /* 0x000000064e126981 */ /* 0x000162000c1e1b00 */
[----:B------:R-:W-:-:S03]  /*1670*/  @P6 CS2R R48, SRZ ;  /* 0x0000000000306805 */ /* 0x000fc6000001ff00 */
[----:B------:R4:W5:Y:S02]  /*1680*/  @P6 LDG.E.64 R16, desc[UR6][R82.64] ;  /* 0x0000000652106981 */ /* 0x000964000c1e1b00 */
[----:B------:R-:W1:Y:S02]  /*1690*/  @P6 LDC.64 R80, c[0x0][0x438] ;  /* 0x00010e00ff506b82 */ /* 0x000e640000000a00 */
[----:B------:R-:W5:Y:S04]  /*16a0*/  @P0 LDG.E.64 R22, desc[UR6][R72.64] ;  /* 0x0000000648160981 */ /* 0x000f68000c1e1b00 */
[----:B------:R-:W5:Y:S02]  /*16b0*/  @P0 LDG.E.64 R20, desc[UR6][R76.64] ;  /* 0x000000064c140981 */ /* 0x000f64000c1e1b00 */
[----:B------:R-:W0:Y:S02]  /*16c0*/  @P5 LDC.64 R86, c[0x0][0x438] ;  /* 0x00010e00ff565b82 */ /* 0x000e240000000a00 */
[----:B------:R-:W5:Y:S06]  /*16d0*/  @P0 LD.E.64 R70, desc[UR6][R40.64] ;  /* 0x0000000628460980 */ /* 0x000f6c000c101b00 */
[----:B------:R-:W4:Y:S08]  /*16e0*/  LDC.64 R74, c[0x0][0x3d8] ;  /* 0x0000f600ff4a7b82 */ /* 0x000f300000000a00 */
[----:B------:R-:W3:Y:S01]  /*16f0*/  @P4 LDC.64 R90, c[0x0][0x438] ;  /* 0x00010e00ff5a4b82 */ /* 0x000ee20000000a00 */
[C---:B-1----:R-:W-:Y:S01]  /*1700*/  @P6 IMAD.WIDE.U32 R80, R7.reuse, 0x8, R80 ;  /* 0x0000000807506825 */ /* 0x042fe200078e0050 */
[----:B------:R-:W-:-:S04]  /*1710*/  @P6 IADD3 R7, PT, PT, R7, 0x80, RZ ;  /* 0x0000008007076810 */ /* 0x000fc80007ffe0ff */
[----:B------:R1:W5:Y:S02]  /*1720*/  @P6 LD.E.64 R92, desc[UR6][R80.64] ;  /* 0x00000006505c6980 */ /* 0x000364000c101b00 */
[----:B------:R-:W1:Y:S01]  /*1730*/  LDC.64 R96, c[0x0][0x3d0] ;  /* 0x0000f400ff607b82 */ /* 0x000e620000000a00 */
[----:B------:R-:W-:-:S07]  /*1740*/  ISETP.GE.U32.AND P6, PT, R6, 0x400, PT ;  /* 0x000004000600780c */ /* 0x000fce0003fc6070 */
[----:B------:R-:W1:Y:S08]  /*1750*/  LDC.64 R100, c[0x0][0x3d8] ;  /* 0x0000f600ff647b82 */ /* 0x000e700000000a00 */
[----:B------:R-:W1:Y:S01]  /*1760*/  @P3 LDC.64 R98, c[0x0][0x438] ;  /* 0x00010e00ff623b82 */ /* 0x000e620000000a00 */
[----:B------:R-:W-:-:S07]  /*1770*/  @P5 IMAD.WIDE.U32 R84, R7, 0x8, R84 ;  /* 0x0000000807545825 */ /* 0x000fce00078e0054 */
[----:B------:R-:W1:Y:S01]  /*1780*/  LDC.64 R102, c[0x0][0x3d0] ;  /* 0x0000f400ff667b82 */ /* 0x000e620000000a00 */
[C---:B0-----:R-:W-:Y:S01]  /*1790*/  @P5 IMAD.WIDE.U32 R86, R7.reuse, 0x8, R86 ;  /* 0x0000000807565825 */ /* 0x041fe200078e0056 */
[----:B------:R-:W5:Y:S06]  /*17a0*/  @P5 LDG.E.64 R14, desc[UR6][R84.64] ;  /* 0x00000006540e5981 */ /* 0x000f6c000c1e1b00 */
[----:B------:R-:W0:Y:S01]  /*17b0*/  LDC.64 R106, c[0x0][0x3d8] ;  /* 0x0000f600ff6a7b82 */ /* 0x000e220000000a00 */
[----:B----4-:R-:W-:-:S07]  /*17c0*/  @P5 IMAD.WIDE.U32 R74, R7, 0x8, R74 ;  /* 0x00000008074a5825 */ /* 0x010fce00078e004a */
[----:B------:R-:W4:Y:S01]  /*17d0*/  @P2 LDC.64 R104, c[0x0][0x438] ;  /* 0x00010e00ff682b82 */ /* 0x000f220000000a00 */
[----:B------:R-:W-:Y:S01]  /*17e0*/  @P5 IADD3 R7, PT, PT, R7, 0x80, RZ ;  /* 0x0000008007075810 */ /* 0x000fe20007ffe0ff */
[----:B------:R0:W5:Y:S06]  /*17f0*/  @P5 LDG.E.64 R12, desc[UR6][R74.64] ;  /* 0x000000064a0c5981 */ /* 0x00016c000c1e1b00 */
[----:B------:R-:W0:Y:S01]  /*1800*/  LDC.64 R78, c[0x0][0x3d0] ;  /* 0x0000f400ff4e7b82 */ /* 0x000e220000000a00 */
[C---:B--2---:R-:W-:Y:S01]  /*1810*/  @P4 IMAD.WIDE.U32 R88, R7.reuse, 0x8, R88 ;  /* 0x0000000807584825 */ /* 0x044fe200078e0058 */
[----:B------:R2:W5:Y:S06]  /*1820*/  @P5 LD.E.64 R68, desc[UR6][R86.64] ;  /* 0x0000000656445980 */ /* 0x00056c000c101b00 */
[----:B------:R-:W2:Y:S01]  /*1830*/  LDC.64 R82, c[0x0][0x3d8] ;  /* 0x0000f600ff527b82 */ /* 0x000ea20000000a00 */
[C---:B---3--:R-:W-:Y:S01]  /*1840*/  @P4 IMAD.WIDE.U32 R90, R7.reuse, 0x8, R90 ;  /* 0x00000008075a4825 */ /* 0x048fe200078e005a */
[----:B------:R3:W5:Y:S06]  /*1850*/  @P4 LDG.E.64 R10, desc[UR6][R88.64] ;  /* 0x00000006580a4981 */ /* 0x00076c000c1e1b00 */
[----:B-1----:R-:W1:Y:S01]  /*1860*/  @P1 LDC.64 R80, c[0x0][0x438] ;  /* 0x00010e00ff501b82 */ /* 0x002e620000000a00 */
[C---:B------:R-:W-:Y:S01]  /*1870*/  @P4 IMAD.WIDE.U32 R94, R7.reuse, 0x8, R94 ;  /* 0x00000008075e4825 */ /* 0x040fe200078e005e */
[----:B------:R-:W-:Y:S01]  /*1880*/  @P4 IADD3 R7, PT, PT, R7, 0x80, RZ ;  /* 0x0000008007074810 */ /* 0x000fe20007ffe0ff */
[----:B------:R3:W5:Y:S05]  /*1890*/  @P4 LD.E.64 R66, desc[UR6][R90.64] ;  /* 0x000000065a424980 */ /* 0x00076a000c101b00 */
[----:B------:R-:W3:Y:S01]  /*18a0*/  LDC.64 R112, c[0x0][0x3d8] ;  /* 0x0000f600ff707b82 */ /* 0x000ee20000000a00 */
[C---:B------:R-:W-:Y:S01]  /*18b0*/  @P3 IMAD.WIDE.U32 R96, R7.reuse, 0x8, R96 ;  /* 0x0000000807603825 */ /* 0x040fe200078e0060 */
[----:B------:R0:W5:Y:S06]  /*18c0*/  @P4 LDG.E.64 R8, desc[UR6][R94.64] ;  /* 0x000000065e084981 */ /* 0x00016c000c1e1b00 */
[----:B------:R-:W3:Y:S01]  /*18d0*/  LDC.64 R108, c[0x0][0x3d0] ;  /* 0x0000f400ff6c7b82 */ /* 0x000ee20000000a00 */
[C---:B------:R-:W-:Y:S01]  /*18e0*/  @P3 IMAD.WIDE.U32 R98, R7.reuse, 0x8, R98 ;  /* 0x0000000807623825 */ /* 0x040fe200078e0062 */
[----:B------:R0:W5:Y:S06]  /*18f0*/  @P3 LDG.E.64 R2, desc[UR6][R96.64] ;  /* 0x0000000660023981 */ /* 0x00016c000c1e1b00 */
[----:B------:R-:W3:Y:S01]  /*1900*/  @P6 LDC.64 R110, c[0x0][0x438] ;  /* 0x00010e00ff6e6b82 */ /* 0x000ee20000000a00 */
[C---:B------:R-:W-:Y:S01]  /*1910*/  @P3 IMAD.WIDE.U32 R100, R7.reuse, 0x8, R100 ;  /* 0x0000000807643825 */ /* 0x040fe200078e0064 */
[----:B------:R-:W-:Y:S01]  /*1920*/  @P3 IADD3 R7, PT, PT, R7, 0x80, RZ ;  /* 0x0000008007073810 */ /* 0x000fe20007ffe0ff */
[----:B------:R0:W5:Y:S04]  /*1930*/  @P3 LD.E.64 R64, desc[UR6][R98.64] ;  /* 0x0000000662403980 */ /* 0x000168000c101b00 */
[C---:B------:R-:W-:Y:S01]  /*1940*/  @P2 IMAD.WIDE.U32 R102, R7.reuse, 0x8, R102 ;  /* 0x0000000807662825 */ /* 0x040fe200078e0066 */
[----:B------:R1:W5:Y:S03]  /*1950*/  @P3 LDG.E.64 R24, desc[UR6][R100.64] ;  /* 0x0000000664183981 */ /* 0x000366000c1e1b00 */
[C---:B----4-:R-:W-:Y:S01]  /*1960*/  @P2 IMAD.WIDE.U32 R104, R7.reuse, 0x8, R104 ;  /* 0x0000000807682825 */ /* 0x050fe200078e0068 */
[----:B------:R4:W5:Y:S03]  /*1970*/  @P2 LDG.E.64 R26, desc[UR6][R102.64] ;  /* 0x00000006661a2981 */ /* 0x000966000c1e1b00 */
[C---:B0-----:R-:W-:Y:S01]  /*1980*/  @P2 IMAD.WIDE.U32 R106, R7.reuse, 0x8, R106 ;  /* 0x00000008076a2825 */ /* 0x041fe200078e006a */
[----:B------:R-:W-:Y:S01]  /*1990*/  @P2 IADD3 R7, PT, PT, R7, 0x80, RZ ;  /* 0x0000008007072810 */ /* 0x000fe20007ffe0ff */
[----:B------:R4:W5:Y:S04]  /*19a0*/  @P2 LD.E.64 R60, desc[UR6][R104.64] ;  /* 0x00000006683c2980 */ /* 0x000968000c101b00 */
[C---:B------:R-:W-:Y:S01]  /*19b0*/  @P1 IMAD.WIDE.U32 R78, R7.reuse, 0x8, R78 ;  /* 0x00000008074e1825 */ /* 0x040fe200078e004e */
[----:B------:R4:W5:Y:S03]  /*19c0*/  @P2 LDG.E.64 R28, desc[UR6][R106.64] ;  /* 0x000000066a1c2981 */ /* 0x000966000c1e1b00 */
[C---:B-1----:R-:W-:Y:S01]  /*19d0*/  @P1 IMAD.WIDE.U32 R80, R7.reuse, 0x8, R80 ;  /* 0x0000000807501825 */ /* 0x042fe200078e0050 */
[----:B------:R4:W5:Y:S03]  /*19e0*/  @P1 LDG.E.64 R32, desc[UR6][R78.64] ;  /* 0x000000064e201981 */ /* 0x000966000c1e1b00 */
[C---:B--2---:R-:W-:Y:S01]  /*19f0*/  @P1 IMAD.WIDE.U32 R82, R7.reuse, 0x8, R82 ;  /* 0x0000000807521825 */ /* 0x044fe200078e0052 */
[----:B------:R-:W-:Y:S01]  /*1a00*/  @P1 IADD3 R7, PT, PT, R7, 0x80, RZ ;  /* 0x0000008007071810 */ /* 0x000fe20007ffe0ff */
[----:B------:R4:W5:Y:S04]  /*1a10*/  @P1 LD.E.64 R62, desc[UR6][R80.64] ;  /* 0x00000006503e1980 */ /* 0x000968000c101b00 */
[C---:B---3--:R-:W-:Y:S01]  /*1a20*/  @P6 IMAD.WIDE.U32 R76, R7.reuse, 0x8, R112 ;  /* 0x00000008074c6825 */ /* 0x048fe200078e0070 */
[----:B------:R4:W5:Y:S03]  /*1a30*/  @P1 LDG.E.64 R34, desc[UR6][R82.64] ;  /* 0x0000000652221981 */ /* 0x000966000c1e1b00 */
[C---:B------:R-:W-:Y:S01]  /*1a40*/  @P6 IMAD.WIDE.U32 R72, R7.reuse, 0x8, R108 ;  /* 0x0000000807486825 */ /* 0x040fe200078e006c */
[----:B------:R4:W5:Y:S03]  /*1a50*/  @P6 LDG.E.64 R36, desc[UR6][R76.64] ;  /* 0x000000064c246981 */ /* 0x000966000c1e1b00 */
[----:B------:R-:W-:Y:S01]  /*1a60*/  @P6 IMAD.WIDE.U32 R74, R7, 0x8, R110 ;  /* 0x00000008074a6825 */ /* 0x000fe200078e006e */
[----:B------:R4:W5:Y:S04]  /*1a70*/  @P6 LDG.E.64 R38, desc[UR6][R72.64] ;  /* 0x0000000648266981 */ /* 0x000968000c1e1b00 */
[----:B------:R4:W5:Y:S01]  /*1a80*/  @P6 LD.E.64 R44, desc[UR6][R74.64] ;  /* 0x000000064a2c6980 */ /* 0x000962000c101b00 */
[----:B------:R-:W-:-:S02]  /*1a90*/  @P0 CS2R R46, SRZ ;  /* 0x00000000002e0805 */ /* 0x000fc4000001ff00 */
[----:B------:R-:W-:Y:S02]  /*1aa0*/  @P5 CS2R R50, SRZ ;  /* 0x0000000000325805 */ /* 0x000fe4000001ff00 */
[----:B------:R-:W-:Y:S02]  /*1ab0*/  @P4 CS2R R52, SRZ ;  /* 0x0000000000344805 */ /* 0x000fe4000001ff00 */
[----:B------:R-:W-:Y:S02]  /*1ac0*/  @P3 CS2R R54, SRZ ;  /* 0x0000000000363805 */ /* 0x000fe4000001ff00 */
[----:B------:R-:W-:Y:S02]  /*1ad0*/  @P2 CS2R R56, SRZ ;  /* 0x0000000000382805 */ /* 0x000fe4000001ff00 */
[----:B------:R-:W-:Y:S02]  /*1ae0*/  @P1 CS2R R58, SRZ ;  /* 0x00000000003a1805 */ /* 0x000fe4000001ff00 */
[----:B----4-:R-:W-:-:S07]  /*1af0*/  @P6 CS2R R42, SRZ ;  /* 0x00000000002a6805 */ /* 0x010fce000001ff00 */
.L_x_14147:
[----:B------:R-:W-:Y:S05]  /*1b00*/  BSYNC.RECONVERGENT B0 ;  /* 0x0000000000007941 */ /* 0x000fea0003800200 */
.L_x_14144:
[----:B------:R-:W0:Y:S02]  /*1b10*/  LDCU UR4, c[0x0][0x384] ;  /* 0x00007080ff0477ac */ /* 0x000e240008000800 */
[----:B0-----:R-:W-:-:S13]  /*1b20*/  ISETP.GE.AND P1, PT, R4, UR4, PT ;  /* 0x0000000404007c0c */ /* 0x001fda000bf26270 */
[----:B------:R-:W-:Y:S05]  /*1b30*/  @P1 EXIT ;  /* 0x000000000000194d */ /* 0x000fea0003800000 */
[----:B-----5:R-:W-:Y:S01]  /*1b40*/  MOV R145, R22 ;  /* 0x0000001600917202 */ /* 0x020fe20000000f00 */
[----:B------:R-:W0:Y:S01]  /*1b50*/  LDCU.64 UR4, c[0x0][0x3a0] ;  /* 0x00007400ff0477ac */ /* 0x000e220008000a00 */
[--C-:B------:R-:W-:Y:S02]  /*1b60*/  SHF.R.U64 R7, R22, 0x10, R23.reuse ;  /* 0x0000001016077819 */ /* 0x100fe40000001217 */
[----:B------:R-:W-:Y:S01]  /*1b70*/  MOV R144, R23 ;  /* 0x0000001700907202 */ /* 0x000fe20000000f00 */
[----:B------:R-:W1:Y:S01]  /*1b80*/  LDCU UR10, c[0x0][0x388] ;  /* 0x00007100ff0a77ac */ /* 0x000e620008000800 */
[----:B------:R-:W-:Y:S02]  /*1b90*/  SHF.R.U32.HI R22, RZ, 0x10, R23 ;  /* 0x00000010ff167819 */ /* 0x000fe40000011617 */
[----:B------:R-:W-:Y:S01]  /*1ba0*/  MOV R122, R3 ;  /* 0x00000003007a7202 */ /* 0x000fe20000000f00 */
[----:B------:R-:W2:Y:S01]  /*1bb0*/  LDCU.U8 UR8, c[0x0][0x410] ;  /* 0x00008200ff0877ac */ /* 0x000ea20008000000 */
[----:B------:R-:W-:-:S02]  /*1bc0*/  SHF.R.U64 R23, R2, 0x10, R3 ;  /* 0x0000001002177819 */ /* 0x000fc40000001203 */
[----:B------:R-:W-:Y:S01]  /*1bd0*/  SHF.R.U32.HI R31, RZ, 0x10, R3 ;  /* 0x00000010ff1f7819 */ /* 0x000fe20000011603 */
[----:B------:R-:W3:Y:S01]  /*1be0*/  LDCU UR9, c[0x0][0x400] ;  /* 0x00008000ff0977ac */ /* 0x000ee20008000800 */
[----:B------:R-:W-:Y:S02]  /*1bf0*/  MOV R121, R24 ;  /* 0x0000001800797202 */ /* 0x000fe40000000f00 */
[--C-:B------:R-:W-:Y:S01]  /*1c00*/  SHF.R.U64 R3, R24, 0x10, R25.reuse ;  /* 0x0000001018037819 */ /* 0x100fe20000001219 */
[----:B------:R-:W4:Y:S01]  /*1c10*/  LDCU.64 UR12, c[0x0][0x398] ;  /* 0x00007300ff0c77ac */ /* 0x000f220008000a00 */
[----:B------:R-:W-:Y:S02]  /*1c20*/  MOV R120, R25 ;  /* 0x0000001900787202 */ /* 0x000fe40000000f00 */
[----:B------:R-:W-:Y:S01]  /*1c30*/  SHF.R.U32.HI R24, RZ, 0x10, R25 ;  /* 0x00000010ff187819 */ /* 0x000fe20000011619 */
[----:B------:R-:W0:Y:S01]  /*1c40*/  LDCU.64 UR14, c[0x0][0x3a0] ;  /* 0x00007400ff0e77ac */ /* 0x000e220008000a00 */
[----:B------:R-:W-:-:S02]  /*1c50*/  MOV R119, R26 ;  /* 0x0000001a00777202 */ /* 0x000fc40000000f00 */
[----:B------:R-:W-:Y:S01]  /*1c60*/  SHF.R.U64 R25, R26, 0x10, R27 ;  /* 0x000000101a197819 */ /* 0x000fe2000000121b */
[----:B------:R-:W-:Y:S01]  /*1c70*/  UPLOP3.LUT UP1, UPT, UPT, UPT, UPT, 0x40, 0x4 ;  /* 0x000000000004789c */ /* 0x000fe20003f2e870 */
[----:B------:R-:W-:Y:S02]  /*1c80*/  MOV R123, R2 ;  /* 0x00000002007b7202 */ /* 0x000fe40000000f00 */
[----:B------:R-:W-:Y:S02]  /*1c90*/  MOV R116, R28 ;  /* 0x0000001c00747202 */ /* 0x000fe40000000f00 */
[--C-:B------:R-:W-:Y:S02]  /*1ca0*/  SHF.R.U64 R26, R28, 0x10, R29.reuse ;  /* 0x000000101c1a7819 */ /* 0x100fe4000000121d */
[----:B------:R-:W-:Y:S02]  /*1cb0*/  MOV R114, R29 ;  /* 0x0000001d00727202 */ /* 0x000fe40000000f00 */
[----:B------:R-:W-:-:S02]  /*1cc0*/  SHF.R.U32.HI R28, RZ, 0x10, R29 ;  /* 0x00000010ff1c7819 */ /* 0x000fc4000001161d */
[----:B------:R-:W-:Y:S02]  /*1cd0*/  MOV R2, R37 ;  /* 0x0000002500027202 */ /* 0x000fe40000000f00 */
[----:B------:R-:W-:Y:S02]  /*1ce0*/  SHF.R.U64 R98, R36, 0x10, R37 ;  /* 0x0000001024627819 */ /* 0x000fe40000001225 */
[----:B------:R-:W-:Y:S02]  /*1cf0*/  MOV R112, R32 ;  /* 0x0000002000707202 */ /* 0x000fe40000000f00 */
[----:B------:R-:W-:Y:S02]  /*1d00*/  SHF.R.U64 R29, R32, 0x10, R33 ;  /* 0x00000010201d7819 */ /* 0x000fe40000001221 */
[----:B------:R-:W-:Y:S02]  /*1d10*/  MOV R108, R34 ;  /* 0x00000022006c7202 */ /* 0x000fe40000000f00 */
[----:B------:R-:W-:-:S02]  /*1d20*/  SHF.R.U64 R32, R34, 0x10, R35 ;  /* 0x0000001022207819 */ /* 0x000fc40000001223 */
[----:B------:R-:W-:Y:S02]  /*1d30*/  MOV R106, R35 ;  /* 0x00000023006a7202 */ /* 0x000fe40000000f00 */
[----:B------:R-:W-:Y:S02]  /*1d40*/  SHF.R.U32.HI R34, RZ, 0x10, R35 ;  /* 0x00000010ff227819 */ /* 0x000fe40000011623 */
[----:B------:R-:W-:Y:S02]  /*1d50*/  MOV R104, R38 ;  /* 0x0000002600687202 */ /* 0x000fe40000000f00 */
[--C-:B------:R-:W-:Y:S02]  /*1d60*/  SHF.R.U64 R35, R38, 0x10, R39.reuse ;  /* 0x0000001026237819 */ /* 0x100fe40000001227 */
[----:B------:R-:W-:Y:S02]  /*1d70*/  PRMT R98, R98, 0x5410, R2 ;  /* 0x0000541062627816 */ /* 0x000fe40000000002 */
[----:B------:R-:W-:-:S02]  /*1d80*/  SHF.R.U32.HI R38, RZ, 0x10, R39 ;  /* 0x00000010ff267819 */ /* 0x000fc40000011627 */
[----:B------:R-:W-:Y:S02]  /*1d90*/  MOV R100, R36 ;  /* 0x0000002400647202 */ /* 0x000fe40000000f00 */
[----:B------:R-:W-:Y:S02]  /*1da0*/  SHF.R.U64 R94, R46, 0x10, R47 ;  /* 0x000000102e5e7819 */ /* 0x000fe4000000122f */
[----:B------:R-:W-:Y:S02]  /*1db0*/  SHF.R.U32.HI R2, RZ, 0x10, R71 ;  /* 0x00000010ff027819 */ /* 0x000fe40000011647 */
[----:B------:R-:W-:Y:S02]  /*1dc0*/  PRMT R120, R3, 0x5410, R120 ;  /* 0x0000541003787816 */ /* 0x000fe40000000078 */
[----:B------:R-:W-:Y:S02]  /*1dd0*/  PRMT R104, R104, 0x5410, R34 ;  /* 0x0000541068687816 */ /* 0x000fe40000000022 */
[----:B------:R-:W-:-:S02]  /*1de0*/  PRMT R100, R100, 0x5410, R38 ;  /* 0x0000541064647816 */ /* 0x000fc40000000026 */
[----:B------:R-:W-:Y:S02]  /*1df0*/  PRMT R94, R2, 0x5410, R94 ;  /* 0x00005410025e7816 */ /* 0x000fe4000000005e */
[----:B------:R-:W-:Y:S02]  /*1e00*/  SHF.R.U32.HI R38, RZ, 0x10, R47 ;  /* 0x00000010ff267819 */ /* 0x000fe4000001162f */
[----:B------:R-:W-:Y:S02]  /*1e10*/  SHF.R.U64 R3, R92, 0x10, R93 ;  /* 0x000000105c037819 */ /* 0x000fe4000000125d */
[----:B------:R-:W-:Y:S02]  /*1e20*/  SHF.R.U64 R34, R48, 0x10, R49 ;  /* 0x0000001030227819 */ /* 0x000fe40000001231 */
[----:B------:R-:W-:Y:S02]  /*1e30*/  SHF.R.U32.HI R2, RZ, 0x10, R93 ;  /* 0x00000010ff027819 */ /* 0x000fe4000001165d */
[----:B------:R-:W-:-:S02]  /*1e40*/  PRMT R112, R112, 0x5410, R28 ;  /* 0x0000541070707816 */ /* 0x000fc4000000001c */
[----:B------:R-:W-:Y:S02]  /*1e50*/  PRMT R106, R32, 0x5410, R106 ;  /* 0x00005410206a7816 */ /* 0x000fe4000000006a */
[----:B------:R-:W-:Y:S02]  /*1e60*/  PRMT R38, R3, 0x5410, R38 ;  /* 0x0000541003267816 */ /* 0x000fe40000000026 */
[----:B------:R-:W-:Y:S02]  /*1e70*/  PRMT R34, R2, 0x5410, R34 ;  /* 0x0000541002227816 */ /* 0x000fe40000000022 */
[----:B------:R-:W-:Y:S02]  /*1e80*/  SHF.R.U32.HI R32, RZ, 0x10, R49 ;  /* 0x00000010ff207819 */ /* 0x000fe40000011631 */
[----:B------:R-:W-:Y:S02]  /*1e90*/  SHF.R.U64 R3, R68, 0x10, R69 ;  /* 0x0000001044037819 */ /* 0x000fe40000001245 */
[----:B------:R-:W-:-:S02]  /*1ea0*/  SHF.R.U64 R28, R50, 0x10, R51 ;  /* 0x00000010321c7819 */ /* 0x000fc40000001233 */
[----:B------:R-:W-:Y:S02]  /*1eb0*/  SHF.R.U32.HI R2, RZ, 0x10, R69 ;  /* 0x00000010ff027819 */ /* 0x000fe40000011645 */
[----:B------:R-:W-:Y:S02]  /*1ec0*/  MOV R143, R20 ;  /* 0x00000014008f7202 */ /* 0x000fe40000000f00 */
[----:B------:R-:W-:Y:S02]  /*1ed0*/  PRMT R119, R119, 0x5410, R24 ;  /* 0x0000541077777816 */ /* 0x000fe40000000018 */
[----:B------:R-:W-:Y:S02]  /*1ee0*/  PRMT R114, R26, 0x5410, R114 ;  /* 0x000054101a727816 */ /* 0x000fe40000000072 */
[----:B------:R-:W-:Y:S02]  /*1ef0*/  PRMT R32, R3, 0x5410, R32 ;  /* 0x0000541003207816 */ /* 0x000fe40000000020 */
[----:B------:R-:W-:-:S02]  /*1f00*/  PRMT R28, R2, 0x5410, R28 ;  /* 0x00005410021c7816 */ /* 0x000fc4000000001c */
[----:B------:R-:W-:Y:S02]  /*1f10*/  MOV R142, R21 ;  /* 0x00000015008e7202 */ /* 0x000fe40000000f00 */
[----:B------:R-:W-:Y:S02]  /*1f20*/  SHF.R.U64 R20, R20, 0x10, R21 ;  /* 0x0000001014147819 */ /* 0x000fe40000001215 */
[----:B------:R-:W-:Y:S02]  /*1f30*/  SHF.R.U32.HI R26, RZ, 0x10, R51 ;  /* 0x00000010ff1a7819 */ /* 0x000fe40000011633 */
[----:B------:R-:W-:Y:S02]  /*1f40*/  SHF.R.U64 R3, R66, 0x10, R67 ;  /* 0x0000001042037819 */ /* 0x000fe40000001243 */
[----:B------:R-:W-:Y:S02]  /*1f50*/  SHF.R.U64 R24, R52, 0x10, R53 ;  /* 0x0000001034187819 */ /* 0x000fe40000001235 */
[----:B------:R-:W-:-:S02]  /*1f60*/  SHF.R.U32.HI R2, RZ, 0x10, R67 ;  /* 0x00000010ff027819 */ /* 0x000fc40000011643 */
[----:B------:R-:W-:Y:S02]  /*1f70*/  PRMT R143, R143, 0x5410, R22 ;  /* 0x000054108f8f7816 */ /* 0x000fe40000000016 */
[----:B------:R-:W-:Y:S02]  /*1f80*/  PRMT R142, R20, 0x5410, R142 ;  /* 0x00005410148e7816 */ /* 0x000fe4000000008e */
[----:B------:R-:W-:Y:S02]  /*1f90*/  PRMT R26, R3, 0x5410, R26 ;  /* 0x00005410031a7816 */ /* 0x000fe4000000001a */
[----:B------:R-:W-:Y:S02]  /*1fa0*/  PRMT R24, R2, 0x5410, R24 ;  /* 0x0000541002187816 */ /* 0x000fe40000000018 */
[----:B------:R-:W-:Y:S02]  /*1fb0*/  MOV R141, R18 ;  /* 0x00000012008d7202 */ /* 0x000fe40000000f00 */
[----:B------:R-:W-:-:S02]  /*1fc0*/  MOV R139, R16 ;  /* 0x00000010008b7202 */ /* 0x000fc40000000f00 */
[----:B------:R-:W-:Y:S02]  /*1fd0*/  SHF.R.U32.HI R22, RZ, 0x10, R53 ;  /* 0x00000010ff167819 */ /* 0x000fe40000011635 */
[----:B------:R-:W-:Y:S02]  /*1fe0*/  SHF.R.U64 R3, R64, 0x10, R65 ;  /* 0x0000001040037819 */ /* 0x000fe40000001241 */
[----:B------:R-:W-:Y:S02]  /*1ff0*/  SHF.R.U64 R20, R54, 0x10, R55 ;  /* 0x0000001036147819 */ /* 0x000fe40000001237 */
[----:B------:R-:W-:Y:S02]  /*2000*/  SHF.R.U32.HI R2, RZ, 0x10, R65 ;  /* 0x00000010ff027819 */ /* 0x000fe40000011641 */
[----:B------:R-:W-:Y:S02]  /*2010*/  MOV R140, R19 ;  /* 0x00000013008c7202 */ /* 0x000fe40000000f00 */
[----:B------:R-:W-:-:S02]  /*2020*/  SHF.R.U64 R18, R18, 0x10, R19 ;  /* 0x0000001012127819 */ /* 0x000fc40000001213 */
[----:B------:R-:W-:Y:S02]  /*2030*/  MOV R138, R17 ;  /* 0x00000011008a7202 */ /* 0x000fe40000000f00 */
[----:B------:R-:W-:Y:S02]  /*2040*/  SHF.R.U64 R16, R16, 0x10, R17 ;  /* 0x0000001010107819 */ /* 0x000fe40000001211 */
[----:B------:R-:W-:Y:S02]  /*2050*/  PRMT R22, R3, 0x5410, R22 ;  /* 0x0000541003167816 */ /* 0x000fe40000000016 */
[----:B------:R-:W-:Y:S02]  /*2060*/  PRMT R20, R2, 0x5410, R20 ;  /* 0x0000541002147816 */ /* 0x000fe40000000014 */
[----:B------:R-:W-:Y:S02]  /*2070*/  MOV R137, R14 ;  /* 0x0000000e00897202 */ /* 0x000fe40000000f00 */
[----:B------:R-:W-:-:S02]  /*2080*/  PRMT R140, R18, 0x5410, R140 ;  /* 0x00005410128c7816 */ /* 0x000fc4000000008c */
[----:B------:R-:W-:Y:S02]  /*2090*/  PRMT R138, R16, 0x5410, R138 ;  /* 0x00005410108a7816 */ /* 0x000fe4000000008a */
[--C-:B------:R-:W-:Y:S02]  /*20a0*/  SHF.R.U64 R3, R60, 0x10, R61.reuse ;  /* 0x000000103c037819 */ /* 0x100fe4000000123d */
[----:B------:R-:W-:Y:S02]  /*20b0*/  SHF.R.U32.HI R2, RZ, 0x10, R61 ;  /* 0x00000010ff027819 */ /* 0x000fe4000001163d */
[----:B------:R-:W-:Y:S02]  /*20c0*/  MOV R136, R15 ;  /* 0x0000000f00887202 */ /* 0x000fe40000000f00 */
[----:B------:R-:W-:Y:S02]  /*20d0*/  SHF.R.U64 R14, R14, 0x10, R15 ;  /* 0x000000100e0e7819 */ /* 0x000fe4000000120f */
[----:B------:R-:W-:-:S02]  /*20e0*/  SHF.R.U32.HI R18, RZ, 0x10, R55 ;  /* 0x00000010ff127819 */ /* 0x000fc40000011637 */
[----:B------:R-:W-:Y:S02]  /*20f0*/  SHF.R.U64 R16, R56, 0x10, R57 ;  /* 0x0000001038107819 */ /* 0x000fe40000001239 */
[----:B------:R-:W-:Y:S02]  /*2100*/  MOV R135, R12 ;  /* 0x0000000c00877202 */ /* 0x000fe40000000f00 */
[----:B------:R-:W-:Y:S02]  /*2110*/  MOV R125, R8 ;  /* 0x00000008007d7202 */ /* 0x000fe40000000f00 */
[----:B------:R-:W-:Y:S02]  /*2120*/  MOV R134, R13 ;  /* 0x0000000d00867202 */ /* 0x000fe40000000f00 */
[----:B------:R-:W-:Y:S02]  /*2130*/  SHF.R.U64 R12, R12, 0x10, R13 ;  /* 0x000000100c0c7819 */ /* 0x000fe4000000120d */
[----:B------:R-:W-:-:S02]  /*2140*/  MOV R124, R9 ;  /* 0x00000009007c7202 */ /* 0x000fc40000000f00 */
[----:B------:R-:W-:Y:S02]  /*2150*/  SHF.R.U64 R8, R8, 0x10, R9 ;  /* 0x0000001008087819 */ /* 0x000fe40000001209 */
[----:B------:R-:W-:Y:S02]  /*2160*/  PRMT R144, R7, 0x5410, R144 ;  /* 0x0000541007907816 */ /* 0x000fe40000000090 */
[----:B------:R-:W-:Y:S02]  /*2170*/  PRMT R136, R14, 0x5410, R136 ;  /* 0x000054100e887816 */ /* 0x000fe40000000088 */
[----:B------:R-:W-:Y:S02]  /*2180*/  PRMT R18, R3, 0x5410, R18 ;  /* 0x0000541003127816 */ /* 0x000fe40000000012 */
[----:B------:R-:W-:Y:S02]  /*2190*/  PRMT R16, R2, 0x5410, R16 ;  /* 0x0000541002107816 */ /* 0x000fe40000000010 */
[----:B------:R-:W-:Y:S01]  /*21a0*/  SHF.R.U32.HI R14, RZ, 0x10, R57 ;  /* 0x00000010ff0e7819 */ /* 0x000fe20000011639 */
[----:B------:R-:W0:Y:S01]  /*21b0*/  LDC.64 R2, c[0x0][0x398] ;  /* 0x0000e600ff027b82 */ /* 0x000e220000000a00 */
[----:B------:R-:W-:-:S02]  /*21c0*/  SHF.R.U64 R7, R62, 0x10, R63 ;  /* 0x000000103e077819 */ /* 0x000fc4000000123f */
[----:B------:R-:W-:Y:S02]  /*21d0*/  SHF.R.S32.HI R5, RZ, 0x2, R5 ;  /* 0x00000002ff057819 */ /* 0x000fe40000011405 */
[----:B------:R-:W-:Y:S02]  /*21e0*/  PRMT R134, R12, 0x5410, R134 ;  /* 0x000054100c867816 */ /* 0x000fe40000000086 */
[----:B------:R-:W-:Y:S02]  /*21f0*/  PRMT R124, R8, 0x5410, R124 ;  /* 0x00005410087c7816 */ /* 0x000fe4000000007c */
[----:B------:R-:W-:Y:S02]  /*2200*/  PRMT R14, R7, 0x5410, R14 ;  /* 0x00005410070e7816 */ /* 0x000fe4000000000e */
[----:B------:R-:W-:Y:S02]  /*2210*/  SHF.R.U64 R12, R58, 0x10, R59 ;  /* 0x000000103a0c7819 */ /* 0x000fe4000000123b */
[----:B------:R-:W-:-:S02]  /*2220*/  SHF.R.U32.HI R8, RZ, 0x10, R63 ;  /* 0x00000010ff087819 */ /* 0x000fc4000001163f */
[----:B------:R-:W-:Y:S02]  /*2230*/  LOP3.LUT R7, R5, 0x7f, RZ, 0xc0, !PT ;  /* 0x0000007f05077812 */ /* 0x000fe400078ec0ff */
[----:B------:R-:W-:Y:S02]  /*2240*/  PRMT R12, R8, 0x5410, R12 ;  /* 0x00005410080c7816 */ /* 0x000fe4000000000c */
[----:B------:R-:W-:Y:S02]  /*2250*/  VIADDMNMX R8, R7, -R0, RZ, !PT ;  /* 0x8000000007087246 */ /* 0x000fe400078001ff */
[----:B------:R-:W-:Y:S02]  /*2260*/  LOP3.LUT R0, R5, 0xffffff80, RZ, 0xc0, !PT ;  /* 0xffffff8005007812 */ /* 0x000fe400078ec0ff */
[----:B------:R-:W-:Y:S02]  /*2270*/  VIMNMX R5, PT, PT, R8, 0x20, PT ;  /* 0x0000002008057848 */ /* 0x000fe40003fe0100 */
[----:B------:R-:W-:-:S02]  /*2280*/  MOV R133, R10 ;  /* 0x0000000a00857202 */ /* 0x000fc40000000f00 */
[----:B------:R-:W-:Y:S02]  /*2290*/  LEA R5, R5, R0, 0x2 ;  /* 0x0000000005057211 */ /* 0x000fe400078e10ff */
[----:B------:R-:W-:Y:S02]  /*22a0*/  MOV R126, R11 ;  /* 0x0000000b007e7202 */ /* 0x000fe40000000f00 */
[----:B------:R-:W-:Y:S02]  /*22b0*/  SHF.R.U64 R10, R10, 0x10, R11 ;  /* 0x000000100a0a7819 */ /* 0x000fe4000000120b */
[----:B------:R-:W-:Y:S02]  /*22c0*/  SHF.L.U32 R8, R30, 0x5, RZ ;  /* 0x000000051e087819 */ /* 0x000fe400000006ff */
[----:B------:R-:W-:Y:S02]  /*22d0*/  I2FP.F32.U32 R5, R5 ;  /* 0x0000000500057245 */ /* 0x000fe40000201000 */
[----:B------:R-:W-:-:S02]  /*22e0*/  SHF.R.U32.HI R9, RZ, 0x10, R9 ;  /* 0x00000010ff097819 */ /* 0x000fc40000011609 */
[----:B------:R-:W-:Y:S02]  /*22f0*/  PRMT R126, R10, 0x5410, R126 ;  /* 0x000054100a7e7816 */ /* 0x000fe4000000007e */
[----:B------:R-:W-:Y:S02]  /*2300*/  SHF.R.U32.HI R10, RZ, 0x10, R59 ;  /* 0x00000010ff0a7819 */ /* 0x000fe4000001163b */
[----:B0-----:R-:W-:Y:S02]  /*2310*/  LOP3.LUT P1, RZ, R2, UR4, RZ, 0xfc, !PT ;  /* 0x0000000402ff7c12 */ /* 0x001fe4000f82fcff */
[----:B------:R-:W-:Y:S01]  /*2320*/  LOP3.LUT R8, R8, 0x3e0, RZ, 0xc0, !PT ;  /* 0x000003e008087812 */ /* 0x000fe200078ec0ff */
[----:B------:R0:W0:Y:S01]  /*2330*/  MUFU.RCP R2, R5 ;  /* 0x0000000500027308 */ /* 0x0000220000001000 */
[----:B------:R-:W-:Y:S02]  /*2340*/  PRMT R123, R123, 0x5410, R9 ;  /* 0x000054107b7b7816 */ /* 0x000fe40000000009 */
[----:B------:R-:W-:-:S02]  /*2350*/  PRMT R10, R10, 0x5410, R10 ;  /* 0x000054100a0a7816 */ /* 0x000fc4000000000a */
[----:B------:R-:W-:Y:S02]  /*2360*/  SHF.R.U64 R9, R44, 0x10, R45 ;  /* 0x000000102c097819 */ /* 0x000fe4000000122d */
[----:B------:R-:W-:Y:S02]  /*2370*/  VIADDMNMX R8, R7, -R8, RZ, !PT ;  /* 0x8000000807087246 */ /* 0x000fe400078001ff */
[----:B------:R-:W-:Y:S02]  /*2380*/  MOV R118, R27 ;  /* 0x0000001b00767202 */ /* 0x000fe40000000f00 */
[----:B------:R-:W-:Y:S02]  /*2390*/  MOV R110, R33 ;  /* 0x00000021006e7202 */ /* 0x000fe40000000f00 */
[----:B------:R-:W-:Y:S02]  /*23a0*/  PRMT R10, R9, 0x7610, R10 ;  /* 0x00007610090a7816 */ /* 0x000fe4000000000a */
[----:B------:R-:W-:-:S02]  /*23b0*/  LOP3.LUT P1, RZ, R3, UR5, RZ, 0xfc, P1 ;  /* 0x0000000503ff7c12 */ /* 0x000fc4000882fcff */
[----:B------:R-:W-:Y:S02]  /*23c0*/  SHF.R.U32.HI R21, RZ, 0x10, R21 ;  /* 0x00000010ff157819 */ /* 0x000fe40000011615 */
[----:B------:R-:W-:Y:S02]  /*23d0*/  SHF.R.U32.HI R19, RZ, 0x10, R19 ;  /* 0x00000010ff137819 */ /* 0x000fe40000011613 */
[----:B------:R-:W-:Y:S02]  /*23e0*/  SHF.R.U32.HI R17, RZ, 0x10, R17 ;  /* 0x00000010ff117819 */ /* 0x000fe40000011611 */
[----:B------:R-:W-:Y:S02]  /*23f0*/  SHF.R.U32.HI R15, RZ, 0x10, R15 ;  /* 0x00000010ff0f7819 */ /* 0x000fe4000001160f */
[----:B------:R-:W-:Y:S02]  /*2400*/  SHF.R.U32.HI R13, RZ, 0x10, R13 ;  /* 0x00000010ff0d7819 */ /* 0x000fe4000001160d */
[----:B------:R-:W-:-:S02]  /*2410*/  SHF.R.U32.HI R11, RZ, 0x10, R11 ;  /* 0x00000010ff0b7819 */ /* 0x000fc4000001160b */
[----:B------:R-:W-:Y:S02]  /*2420*/  SHF.R.U32.HI R27, RZ, 0x10, R27 ;  /* 0x00000010ff1b7819 */ /* 0x000fe4000001161b */
[----:B------:R-:W-:Y:S02]  /*2430*/  SHF.R.U32.HI R33, RZ, 0x10, R33 ;  /* 0x00000010ff217819 */ /* 0x000fe40000011621 */
[----:B------:R-:W-:Y:S02]  /*2440*/  MOV R102, R39 ;  /* 0x0000002700667202 */ /* 0x000fe40000000f00 */
[----:B------:R-:W-:Y:S02]  /*2450*/  SHF.R.U32.HI R36, RZ, 0x10, R37 ;  /* 0x00000010ff247819 */ /* 0x000fe40000011625 */
[----:B------:R-:W-:Y:S02]  /*2460*/  SHF.R.U64 R96, R70, 0x10, R71 ;  /* 0x0000001046607819 */ /* 0x000fe40000001247 */
[----:B------:R-:W-:-:S02]  /*2470*/  SHF.R.U64 R7, R42, 0x10, R43 ;  /* 0x000000102a077819 */ /* 0x000fc4000000122b */
[----:B------:R-:W-:Y:S02]  /*2480*/  SHF.R.U32.HI R146, RZ, 0x10, R45 ;  /* 0x00000010ff927819 */ /* 0x000fe4000001162d */
[----:B------:R-:W-:Y:S02]  /*2490*/  SHF.R.U32.HI R9, RZ, 0x10, R43 ;  /* 0x00000010ff097819 */ /* 0x000fe4000001162b */
[----:B------:R-:W-:Y:S02]  /*24a0*/  VIMNMX R3, PT, PT, R8, 0x20, PT ;  /* 0x0000002008037848 */ /* 0x000fe40003fe0100 */
        /* <DEDUP_REMOVED lines=16> */
[----:B01234-:R-:W-:-:S07]  /*25b0*/  LEA R0, R3, R0, 0x2 ;  /* 0x0000000003007211 */ /* 0x01ffce00078e10ff */
.L_x_14202:
        /* <DEDUP_REMOVED lines=22> */
[----:B-----5:R-:W-:Y:S01]  /*2720*/  FADD.FTZ R103, R84, R72 ;  /* 0x0000004854677221 */ /* 0x020fe20000010000 */
[----:B------:R-:W-:Y:S01]  /*2730*/  FADD.FTZ R36, R85, R73 ;  /* 0x0000004955247221 */ /* 0x000fe20000010000 */
[----:B------:R-:W-:Y:S01]  /*2740*/  FADD.FTZ R99, R86, R74 ;  /* 0x0000004a56637221 */ /* 0x000fe20000010000 */
[----:B------:R-:W-:Y:S01]  /*2750*/  FADD.FTZ R30, R87, R75 ;  /* 0x0000004b571e7221 */ /* 0x000fe20000010000 */
[----:B------:R-:W-:Y:S01]  /*2760*/  FADD.FTZ R103, R76, R103 ;  /* 0x000000674c677221 */ /* 0x000fe20000010000 */
[----:B------:R-:W-:Y:S01]  /*2770*/  FADD.FTZ R101, R77, R36 ;  /* 0x000000244d657221 */ /* 0x000fe20000010000 */
[----:B------:R-:W-:Y:S01]  /*2780*/  FADD.FTZ R99, R78, R99 ;  /* 0x000000634e637221 */ /* 0x000fe20000010000 */
[----:B------:R-:W-:Y:S02]  /*2790*/  FADD.FTZ R97, R79, R30 ;  /* 0x0000001e4f617221 */ /* 0x000fe40000010000 */
[----:B------:R-:W-:Y:S02]  /*27a0*/  MOV R80, R103 ;  /* 0x0000006700507202 */ /* 0x000fe40000000f00 */
[----:B------:R-:W-:-:S02]  /*27b0*/  MOV R81, R101 ;  /* 0x0000006500517202 */ /* 0x000fc40000000f00 */
[----:B------:R-:W-:Y:S02]  /*27c0*/  MOV R82, R99 ;  /* 0x0000006300527202 */ /* 0x000fe40000000f00 */
[----:B------:R-:W-:Y:S01]  /*27d0*/  MOV R83, R97 ;  /* 0x0000006100537202 */ /* 0x000fe20000000f00 */
[----:B------:R-:W-:Y:S06]  /*27e0*/  BRA `(.L_x_14153) ;  /* 0x0000000000547947 */ /* 0x000fec0003800000 */
.L_x_14152:
[----:B-----5:R-:W-:Y:S01]  /*27f0*/  FADD.FTZ R103, R84, R72 ;  /* 0x0000004854677221 */ /* 0x020fe20000010000 */
[----:B------:R-:W-:Y:S01]  /*2800*/  FADD.FTZ R101, R85, R73 ;  /* 0x0000004955657221 */ /* 0x000fe20000010000 */
[----:B------:R-:W-:Y:S01]  /*2810*/  FADD.FTZ R99, R86, R74 ;  /* 0x0000004a56637221 */ /* 0x000fe20000010000 */
[----:B------:R-:W-:Y:S02]  /*2820*/  FADD.FTZ R97, R87, R75 ;  /* 0x0000004b57617221 */ /* 0x000fe40000010000 */
[----:B------:R-:W-:Y:S02]  /*2830*/  MOV R80, R103 ;  /* 0x0000006700507202 */ /* 0x000fe40000000f00 */
[----:B------:R-:W-:Y:S02]  /*2840*/  MOV R81, R101 ;  /* 0x0000006500517202 */ /* 0x000fe40000000f00 */
[----:B------:R-:W-:Y:S02]  /*2850*/  MOV R82, R99 ;  /* 0x0000006300527202 */ /* 0x000fe40000000f00 */
[----:B------:R-:W-:Y:S01]  /*2860*/  MOV R83, R97 ;  /* 0x0000006100537202 */ /* 0x000fe20000000f00 */
[----:B------:R-:W-:Y:S06]  /*2870*/  BRA `(.L_x_14153) ;  /* 0x0000000000307947 */ /* 0x000fec0003800000 */
.L_x_14151:
[----:B-----5:R-:W-:Y:S01]  /*2880*/  @P2 FADD.FTZ R80, R84, R76 ;  /* 0x0000004c54502221 */ /* 0x020fe20000010000 */
[----:B------:R-:W-:Y:S01]  /*2890*/  @P2 FADD.FTZ R81, R85, R77 ;  /* 0x0000004d55512221 */ /* 0x000fe20000010000 */
[----:B------:R-:W-:Y:S01]  /*28a0*/  @P2 FADD.FTZ R82, R86, R78 ;  /* 0x0000004e56522221 */ /* 0x000fe20000010000 */
[----:B------:R-:W-:Y:S02]  /*28b0*/  @P2 FADD.FTZ R83, R87, R79 ;  /* 0x0000004f57532221 */ /* 0x000fe40000010000 */
[----:B------:R-:W-:Y:S02]  /*28c0*/  @P2 MOV R103, R80 ;  /* 0x0000005000672202 */ /* 0x000fe40000000f00 */
[----:B------:R-:W-:Y:S02]  /*28d0*/  @P2 MOV R101, R81 ;  /* 0x0000005100652202 */ /* 0x000fe40000000f00 */
[----:B------:R-:W-:Y:S02]  /*28e0*/  @P2 MOV R99, R82 ;  /* 0x0000005200632202 */ /* 0x000fe40000000f00 */
[----:B------:R-:W-:-:S02]  /*28f0*/  @P2 MOV R97, R83 ;  /* 0x0000005300612202 */ /* 0x000fc40000000f00 */
[----:B------:R-:W-:Y:S02]  /*2900*/  @!P2 MOV R103, R84 ;  /* 0x000000540067a202 */ /* 0x000fe40000000f00 */
[----:B------:R-:W-:Y:S02]  /*2910*/  @!P2 MOV R101, R85 ;  /* 0x000000550065a202 */ /* 0x000fe40000000f00 */
[----:B------:R-:W-:Y:S02]  /*2920*/  @!P2 MOV R99, R86 ;  /* 0x000000560063a202 */ /* 0x000fe40000000f00 */
[----:B------:R-:W-:-:S07]  /*2930*/  @!P2 MOV R97, R87 ;  /* 0x000000570061a202 */ /* 0x000fce0000000f00 */
.L_x_14153:
[----:B------:R-:W1:Y:S01]  /*2940*/  @P1 LDC.64 R84, c[0x0][0x3a8] ;  /* 0x0000ea00ff541b82 */ /* 0x000e620000000a00 */
[C---:B------:R-:W-:Y:S01]  /*2950*/  IADD3 R30, PT, PT, R8.reuse, 0x80, RZ ;  /* 0x00000080081e7810 */ /* 0x040fe20007ffe0ff */
[----:B-1----:R-:W-:-:S05]  /*2960*/  @P1 IMAD.WIDE.U32 R84, R8, 0x10, R84 ;  /* 0x0000001008541825 */ /* 0x002fca00078e0054 */
[----:B------:R1:W-:Y:S02]  /*2970*/  @P1 STG.E.128 desc[UR6][R84.64], R80 ;  /* 0x0000005054001986 */ /* 0x0003e4000c101d06 */
.L_x_14150:
[----:B------:R-:W-:Y:S05]  /*2980*/  BSYNC.RECONVERGENT B0 ;  /* 0x0000000000007941 */ /* 0x000fea0003800200 */
.L_x_14149:
[----:B------:R-:W-:Y:S01]  /*2990*/  ISETP.GE.U32.AND P0, PT, R6, 0x100, PT ;  /* 0x000001000600780c */ /* 0x000fe20003f06070 */
[----:B------:R-:W-:Y:S03]  /*29a0*/  BSSY.RECONVERGENT B0, `(.L_x_14154) ;  /* 0x000003d000007945 */ /* 0x000fe60003800200 */
[----:B------:R-:W-:-:S09]  /*29b0*/  P2R R36, PR, RZ, 0x1 ;  /* 0x00000001ff247803 */ /* 0x000fd20000000000 */
[----:B------:R-:W-:Y:S05]  /*29c0*/  @!P0 BRA `(.L_x_14155) ;  /* 0x0000000000e88947 */ /* 0x000fea0003800000 */
[----:B------:R-:W-:Y:S01]  /*29d0*/  ISETP.NE.U32.AND P0, PT, RZ, UR12, PT ;  /* 0x0000000cff007c0c */ /* 0x000fe2000bf05070 */
[----:B-1----:R-:W1:Y:S01]  /*29e0*/  LDC.64 R84, c[0x0][0x390] ;  /* 0x0000e400ff547b82 */ /* 0x002e620000000a00 */
        /* <DEDUP_REMOVED lines=14> */
[----:B------:R-:W-:-:S04]  /*2ad0*/  ISETP.NE.U32.AND P0, PT, RZ, UR14, PT ;  /* 0x0000000eff007c0c */ /* 0x000fc8000bf05070 */
[----:B------:R-:W-:-:S13]  /*2ae0*/  ISETP.NE.AND.EX P0, PT, RZ, UR15, PT, P0 ;  /* 0x0000000fff007c0c */ /* 0x000fda000bf05300 */
[----:B-----5:R-:W-:Y:S01]  /*2af0*/  @!P0 MOV R95, R84 ;  /* 0x00000054005f8202 */ /* 0x020fe20000000f00 */
[----:B------:R-:W-:Y:S01]  /*2b00*/  @P0 FADD.FTZ R95, R76, R84 ;  /* 0x000000544c5f0221 */ /* 0x000fe20000010000 */
[----:B------:R-:W-:Y:S01]  /*2b10*/  @!P0 MOV R41, R85 ;  /* 0x0000005500298202 */ /* 0x000fe20000000f00 */
[----:B------:R-:W-:Y:S01]  /*2b20*/  @P0 FADD.FTZ R41, R77, R85 ;  /* 0x000000554d290221 */ /* 0x000fe20000010000 */
[----:B------:R-:W-:Y:S01]  /*2b30*/  @!P0 MOV R39, R86 ;  /* 0x0000005600278202 */ /* 0x000fe20000000f00 */
[----:B------:R-:W-:Y:S01]  /*2b40*/  @P0 FADD.FTZ R39, R78, R86 ;  /* 0x000000564e270221 */ /* 0x000fe20000010000 */
[----:B------:R-:W-:Y:S01]  /*2b50*/  @!P0 MOV R37, R87 ;  /* 0x0000005700258202 */ /* 0x000fe20000000f00 */
[----:B------:R-:W-:Y:S01]  /*2b60*/  @P0 FADD.FTZ R37, R79, R87 ;  /* 0x000000574f250221 */ /* 0x000fe20000010000 */
[----:B------:R-:W-:Y:S02]  /*2b70*/  @P0 MOV R80, R95 ;  /* 0x0000005f00500202 */ /* 0x000fe40000000f00 */
[----:B------:R-:W-:-:S02]  /*2b80*/  @P0 MOV R81, R41 ;  /* 0x0000002900510202 */ /* 0x000fc40000000f00 */
[----:B------:R-:W-:Y:S02]  /*2b90*/  @P0 MOV R82, R39 ;  /* 0x0000002700520202 */ /* 0x000fe40000000f00 */
[----:B------:R-:W-:Y:S01]  /*2ba0*/  @P0 MOV R83, R37 ;  /* 0x0000002500530202 */ /* 0x000fe20000000f00 */
[----:B------:R-:W-:Y:S06]  /*2bb0*/  BRA `(.L_x_14157) ;  /* 0x00000000005c7947 */ /* 0x000fec0003800000 */
.L_x_14156:
[----:B------:R-:W-:-:S04]  /*2bc0*/  ISETP.NE.U32.AND P0, PT, RZ, UR14, PT ;  /* 0x0000000eff007c0c */ /* 0x000fc8000bf05070 */
[----:B------:R-:W-:-:S13]  /*2bd0*/  ISETP.NE.AND.EX P0, PT, RZ, UR15, PT, P0 ;  /* 0x0000000fff007c0c */ /* 0x000fda000bf05300 */
[----:B-----5:R-:W-:Y:S01]  /*2be0*/  @!P0 FADD.FTZ R95, R72, R84 ;  /* 0x00000054485f8221 */ /* 0x020fe20000010000 */
[----:B------:R-:W-:Y:S01]  /*2bf0*/  @!P0 FADD.FTZ R41, R73, R85 ;  /* 0x0000005549298221 */ /* 0x000fe20000010000 */
[----:B------:R-:W-:Y:S01]  /*2c00*/  @!P0 FADD.FTZ R39, R74, R86 ;  /* 0x000000564a278221 */ /* 0x000fe20000010000 */
[----:B------:R-:W-:Y:S02]  /*2c10*/  @!P0 FADD.FTZ R37, R75, R87 ;  /* 0x000000574b258221 */ /* 0x000fe40000010000 */
[----:B------:R-:W-:Y:S02]  /*2c20*/  @!P0 MOV R80, R95 ;  /* 0x0000005f00508202 */ /* 0x000fe40000000f00 */
[----:B------:R-:W-:Y:S02]  /*2c30*/  @!P0 MOV R81, R41 ;  /* 0x0000002900518202 */ /* 0x000fe40000000f00 */
[----:B------:R-:W-:Y:S02]  /*2c40*/  @!P0 MOV R82, R39 ;  /* 0x0000002700528202 */ /* 0x000fe40000000f00 */
[----:B------:R-:W-:Y:S01]  /*2c50*/  @!P0 MOV R83, R37 ;  /* 0x0000002500538202 */ /* 0x000fe20000000f00 */
[----:B------:R-:W-:Y:S06]  /*2c60*/  @!P0 BRA `(.L_x_14157) ;  /* 0x0000000000308947 */ /* 0x000fec0003800000 */
[----:B------:R-:W-:Y:S01]  /*2c70*/  FADD.FTZ R95, R72, R84 ;  /* 0x00000054485f7221 */ /* 0x000fe20000010000 */
        /* <DEDUP_REMOVED lines=10> */
[----:B------:R-:W-:-:S07]  /*2d20*/  MOV R83, R37 ;  /* 0x0000002500537202 */ /* 0x000fce0000000f00 */
.L_x_14157:
[----:B------:R-:W1:Y:S02]  /*2d30*/  @P1 LDC.64 R84, c[0x0][0x3a8] ;  /* 0x0000ea00ff541b82 */ /* 0x000e640000000a00 */
[C---:B-1----:R-:W-:Y:S01]  /*2d40*/  @P1 IMAD.WIDE.U32 R84, R30.reuse, 0x10, R84 ;  /* 0x000000101e541825 */ /* 0x042fe200078e0054 */
[----:B------:R-:W-:-:S04]  /*2d50*/  IADD3 R30, PT, PT, R30, 0x80, RZ ;  /* 0x000000801e1e7810 */ /* 0x000fc80007ffe0ff */
[----:B------:R2:W-:Y:S03]  /*2d60*/  @P1 STG.E.128 desc[UR6][R84.64], R80 ;  /* 0x0000005054001986 */ /* 0x0005e6000c101d06 */
.L_x_14155:
[----:B------:R-:W-:Y:S05]  /*2d70*/  BSYNC.RECONVERGENT B0 ;  /* 0x0000000000007941 */ /* 0x000fea0003800200 */
.L_x_14154:
[----:B------:R-:W-:Y:S01]  /*2d80*/  ISETP.GE.U32.AND P0, PT, R6, 0x180, PT ;  /* 0x000001800600780c */ /* 0x000fe20003f06070 */
[----:B------:R-:W-:Y:S03]  /*2d90*/  BSSY.RECONVERGENT B0, `(.L_x_14158) ;  /* 0x000003d000007945 */ /* 0x000fe60003800200 */
[----:B------:R-:W-:-:S09]  /*2da0*/  P2R R36, PR, RZ, 0x1 ;  /* 0x00000001ff247803 */ /* 0x000fd20000000000 */
        /* <DEDUP_REMOVED lines=32> */
.L_x_14160:
        /* <DEDUP_REMOVED lines=23> */
.L_x_14161:
[----:B------:R-:W0:Y:S02]  /*3120*/  @P1 LDC.64 R84, c[0x0][0x3a8] ;  /* 0x0000ea00ff541b82 */ /* 0x000e240000000a00 */
[C---:B0-----:R-:W-:Y:S01]  /*3130*/  @P1 IMAD.WIDE.U32 R84, R30.reuse, 0x10, R84 ;  /* 0x000000101e541825 */ /* 0x041fe200078e0054 */
[----:B------:R-:W-:-:S04]  /*3140*/  IADD3 R30, PT, PT, R30, 0x80, RZ ;  /* 0x000000801e1e7810 */ /* 0x000fc80007ffe0ff */
[----:B------:R3:W-:Y:S03]  /*3150*/  @P1 STG.E.128 desc[UR6][R84.64], R80 ;  /* 0x0000005054001986 */ /* 0x0007e6000c101d06 */
.L_x_14159:
[----:B------:R-:W-:Y:S05]  /*3160*/  BSYNC.RECONVERGENT B0 ;  /* 0x0000000000007941 */ /* 0x000fea0003800200 */
.L_x_14158:
[----:B------:R-:W-:Y:S01]  /*3170*/  ISETP.GE.U32.AND P0, PT, R6, 0x200, PT ;  /* 0x000002000600780c */ /* 0x000fe20003f06070 */
[----:B------:R-:W-:Y:S03]  /*3180*/  BSSY.RECONVERGENT B0, `(.L_x_14162) ;  /* 0x000003d000007945 */ /* 0x000fe60003800200 */
[----:B------:R-:W-:-:S09]  /*3190*/  P2R R36, PR, RZ, 0x1 ;  /* 0x00000001ff247803 */ /* 0x000fd20000000000 */
        /* <DEDUP_REMOVED lines=32> */
.L_x_14164:
        /* <DEDUP_REMOVED lines=23> */
.L_x_14165:
[----:B------:R-:W0:Y:S02]  /*3510*/  @P1 LDC.64 R84, c[0x0][0x3a8] ;  /* 0x0000ea00ff541b82 */ /* 0x000e240000000a00 */
[C---:B0-----:R-:W-:Y:S01]  /*3520*/  @P1 IMAD.WIDE.U32 R84, R30.reuse, 0x10, R84 ;  /* 0x000000101e541825 */ /* 0x041fe200078e0054 */
[----:B------:R-:W-:-:S04]  /*3530*/  IADD3 R30, PT, PT, R30, 0x80, RZ ;  /* 0x000000801e1e7810 */ /* 0x000fc80007ffe0ff */
[----:B------:R4:W-:Y:S03]  /*3540*/  @P1 STG.E.128 desc[UR6][R84.64], R80 ;  /* 0x0000005054001986 */ /* 0x0009e6000c101d06 */
.L_x_14163:
[----:B------:R-:W-:Y:S05]  /*3550*/  BSYNC.RECONVERGENT B0 ;  /* 0x0000000000007941 */ /* 0x000fea0003800200 */
.L_x_14162:
[----:B------:R-:W-:Y:S01]  /*3560*/  ISETP.GE.U32.AND P2, PT, R6, 0x280, PT ;  /* 0x000002800600780c */ /* 0x000fe20003f46070 */
[----:B------:R-:W-:-:S12]  /*3570*/  BSSY.RECONVERGENT B0, `(.L_x_14166) ;  /* 0x000003c000007945 */ /* 0x000fd80003800200 */
[----:B------:R-:W-:Y:S05]  /*3580*/  @!P2 BRA `(.L_x_14167) ;  /* 0x0000000000e8a947 */ /* 0x000fea0003800000 */
[----:B------:R-:W-:Y:S01]  /*3590*/  ISETP.NE.U32.AND P3, PT, RZ, UR12, PT ;  /* 0x0000000cff007c0c */ /* 0x000fe2000bf65070 */
[----:B-1234-:R-:W1:Y:S01]  /*35a0*/  LDC.64 R84, c[0x0][0x390] ;  /* 0x0000e400ff547b82 */ /* 0x01ee620000000a00 */
        /* <DEDUP_REMOVED lines=29> */
.L_x_14168:
        /* <DEDUP_REMOVED lines=23> */
.L_x_14169:
[----:B------:R-:W0:Y:S02]  /*38f0*/  @P1 LDC.64 R84, c[0x0][0x3a8] ;  /* 0x0000ea00ff541b82 */ /* 0x000e240000000a00 */
[C---:B0-----:R-:W-:Y:S01]  /*3900*/  @P1 IMAD.WIDE.U32 R84, R30.reuse, 0x10, R84 ;  /* 0x000000101e541825 */ /* 0x041fe200078e0054 */
[----:B------:R-:W-:-:S04]  /*3910*/  IADD3 R30, PT, PT, R30, 0x80, RZ ;  /* 0x000000801e1e7810 */ /* 0x000fc80007ffe0ff */
[----:B------:R0:W-:Y:S03]  /*3920*/  @P1 STG.E.128 desc[UR6][R84.64], R80 ;  /* 0x0000005054001986 */ /* 0x0001e6000c101d06 */
.L_x_14167:
[----:B------:R-:W-:Y:S05]  /*3930*/  BSYNC.RECONVERGENT B0 ;  /* 0x0000000000007941 */ /* 0x000fea0003800200 */
.L_x_14166:
[----:B------:R-:W-:Y:S01]  /*3940*/  ISETP.GE.U32.AND P3, PT, R6, 0x300, PT ;  /* 0x000003000600780c */ /* 0x000fe20003f66070 */
[----:B------:R-:W-:-:S12]  /*3950*/  BSSY.RECONVERGENT B0, `(.L_x_14170) ;  /* 0x000003c000007945 */ /* 0x000fd80003800200 */
[----:B------:R-:W-:Y:S05]  /*3960*/  @!P3 BRA `(.L_x_14171) ;  /* 0x0000000000e8b947 */ /* 0x000fea0003800000 */
[----:B------:R-:W-:Y:S01]  /*3970*/  ISETP.NE.U32.AND P0, PT, RZ, UR12, PT ;  /* 0x0000000cff007c0c */ /* 0x000fe2000bf05070 */
[----:B01234-:R-:W0:Y:S03]  /*3980*/  LDC.64 R84, c[0x0][0x390] ;  /* 0x0000e400ff547b82 */ /* 0x01fe260000000a00 */
[----:B------:R-:W-:-:S13]  /*3990*/  ISETP.NE.AND.EX P0, PT, RZ, UR13, PT, P0 ;  /* 0x0000000dff007c0c */ /* 0x000fda000bf05300 */
[----:B------:R-:W1:Y:S02]  /*39a0*/  @P0 LDC.64 R90, c[0x0][0x398] ;  /* 0x0000e600ff5a0b82 */ /* 0x000e640000000a00 */
[----:B-1----:R-:W-:-:S05]  /*39b0*/  @P0 IMAD.WIDE.U32 R90, R30, 0x10, R90 ;  /* 0x000000101e5a0825 */ /* 0x002fca00078e005a */
[----:B------:R1:W5:Y:S01]  /*39c0*/  @P0 LDG.E.128 R72, desc[UR6][R90.64] ;  /* 0x000000065a480981 */ /* 0x000362000c1e1d00 */
[----:B------:R-:W-:Y:S01]  /*39d0*/  ISETP.NE.U32.AND P0, PT, RZ, UR14, PT ;  /* 0x0000000eff007c0c */ /* 0x000fe2000bf05070 */
[----:B0-----:R-:W-:-:S03]  /*39e0*/  IMAD.WIDE.U32 R84, R30, 0x10, R84 ;  /* 0x000000101e547825 */ /* 0x001fc600078e0054 */
[----:B------:R-:W-:-:S03]  /*39f0*/  ISETP.NE.AND.EX P0, PT, RZ, UR15, PT, P0 ;  /* 0x0000000fff007c0c */ /* 0x000fc6000bf05300 */
[----:B------:R-:W5:Y:S10]  /*3a00*/  LDG.E.128 R84, desc[UR6][R84.64] ;  /* 0x0000000654547981 */ /* 0x000f74000c1e1d00 */
[----:B------:R-:W0:Y:S02]  /*3a10*/  @P0 LDC.64 R88, c[0x0][0x3a0] ;  /* 0x0000e800ff580b82 */ /* 0x000e240000000a00 */
[----:B0-----:R-:W-:-:S05]  /*3a20*/  @P0 IMAD.WIDE.U32 R88, R30, 0x10, R88 ;  /* 0x000000101e580825 */ /* 0x001fca00078e0058 */
        /* <DEDUP_REMOVED lines=19> */
.L_x_14172:
        /* <DEDUP_REMOVED lines=23> */
.L_x_14173:
[----:B------:R-:W0:Y:S02]  /*3cd0*/  @P1 LDC.64 R84, c[0x0][0x3a8] ;  /* 0x0000ea00ff541b82 */ /* 0x000e240000000a00 */
[C---:B0-----:R-:W-:Y:S01]  /*3ce0*/  @P1 IMAD.WIDE.U32 R84, R30.reuse, 0x10, R84 ;  /* 0x000000101e541825 */ /* 0x041fe200078e0054 */
[----:B------:R-:W-:-:S04]  /*3cf0*/  IADD3 R30, PT, PT, R30, 0x80, RZ ;  /* 0x000000801e1e7810 */ /* 0x000fc80007ffe0ff */
[----:B------:R0:W-:Y:S03]  /*3d00*/  @P1 STG.E.128 desc[UR6][R84.64], R80 ;  /* 0x0000005054001986 */ /* 0x0001e6000c101d06 */
.L_x_14171:
[----:B------:R-:W-:Y:S05]  /*3d10*/  BSYNC.RECONVERGENT B0 ;  /* 0x0000000000007941 */ /* 0x000fea0003800200 */
.L_x_14170:
        /* <DEDUP_REMOVED lines=9> */
[----:B------:R-:W-:-:S04]  /*3db0*/  ISETP.NE.U32.AND P0, PT, RZ, UR14, PT ;  /* 0x0000000eff007c0c */ /* 0x000fc8000bf05070 */
[----:B------:R-:W-:-:S13]  /*3dc0*/  ISETP.NE.AND.EX P0, PT, RZ, UR15, PT, P0 ;  /* 0x0000000fff007c0c */ /* 0x000fda000bf05300 */
[----:B------:R-:W2:Y:S01]  /*3dd0*/  @P0 LDC.64 R88, c[0x0][0x3a0] ;  /* 0x0000e800ff580b82 */ /* 0x000ea20000000a00 */
[----:B0-----:R-:W-:-:S06]  /*3de0*/  IMAD.WIDE.U32 R84, R30, 0x10, R84 ;  /* 0x000000101e547825 */ /* 0x001fcc00078e0054 */
[----:B------:R-:W5:Y:S01]  /*3df0*/  LDG.E.128 R84, desc[UR6][R84.64] ;  /* 0x0000000654547981 */ /* 0x000f62000c1e1d00 */
[----:B--2---:R-:W-:-:S05]  /*3e00*/  @P0 IMAD.WIDE.U32 R88, R30, 0x10, R88 ;  /* 0x000000101e580825 */ /* 0x004fca00078e0058 */
        /* <DEDUP_REMOVED lines=19> */
.L_x_14176:
        /* <DEDUP_REMOVED lines=23> */
.L_x_14177:
[----:B------:R-:W0:Y:S02]  /*40b0*/  @P1 LDC.64 R84, c[0x0][0x3a8] ;  /* 0x0000ea00ff541b82 */ /* 0x000e240000000a00 */
[C---:B0-----:R-:W-:Y:S01]  /*40c0*/  @P1 IMAD.WIDE.U32 R84, R30.reuse, 0x10, R84 ;  /* 0x000000101e541825 */ /* 0x041fe200078e0054 */
[----:B------:R-:W-:-:S04]  /*40d0*/  IADD3 R30, PT, PT, R30, 0x80, RZ ;  /* 0x000000801e1e7810 */ /* 0x000fc80007ffe0ff */
[----:B------:R0:W-:Y:S03]  /*40e0*/  @P1 STG.E.128 desc[UR6][R84.64], R80 ;  /* 0x0000005054001986 */ /* 0x0001e6000c101d06 */
.L_x_14175:
[----:B------:R-:W-:Y:S05]  /*40f0*/  BSYNC.RECONVERGENT B0 ;  /* 0x0000000000007941 */ /* 0x000fea0003800200 */
.L_x_14174:
[----:B------:R-:W-:Y:S01]  /*4100*/  ISETP.GE.U32.AND P5, PT, R6, 0x400, PT ;  /* 0x000004000600780c */ /* 0x000fe20003fa6070 */
[----:B------:R-:W-:-:S12]  /*4110*/  BSSY.RECONVERGENT B0, `(.L_x_14178) ;  /* 0x000003b000007945 */ /* 0x000fd80003800200 */
[----:B------:R-:W-:Y:S05]  /*4120*/  @!P5 BRA `(.L_x_14179) ;  /* 0x0000000000e4d947 */ /* 0x000fea0003800000 */
[----:B------:R-:W-:-:S04]  /*4130*/  ISETP.NE.U32.AND P0, PT, RZ, UR12, PT ;  /* 0x0000000cff007c0c */ /* 0x000fc8000bf05070 */
[----:B------:R-:W-:-:S13]  /*4140*/  ISETP.NE.AND.EX P0, PT, RZ, UR13, PT, P0 ;  /* 0x0000000dff007c0c */ /* 0x000fda000bf05300 */
[----:B01234-:R-:W0:Y:S02]  /*4150*/  @P0 LDC.64 R84, c[0x0][0x398] ;  /* 0x0000e600ff540b82 */ /* 0x01fe240000000a00 */
[----:B0-----:R-:W-:-:S05]  /*4160*/  @P0 IMAD.WIDE.U32 R90, R30, 0x10, R84 ;  /* 0x000000101e5a0825 */ /* 0x001fca00078e0054 */
[----:B------:R0:W5:Y:S01]  /*4170*/  @P0 LDG.E.128 R72, desc[UR6][R90.64] ;  /* 0x000000065a480981 */ /* 0x000162000c1e1d00 */
[----:B------:R-:W-:-:S04]  /*4180*/  ISETP.NE.U32.AND P0, PT, RZ, UR14, PT ;  /* 0x0000000eff007c0c */ /* 0x000fc8000bf05070 */
[----:B------:R-:W-:-:S13]  /*4190*/  ISETP.NE.AND.EX P0, PT, RZ, UR15, PT, P0 ;  /* 0x0000000fff007c0c */ /* 0x000fda000bf05300 */
[----:B------:R-:W1:Y:S02]  /*41a0*/  @P0 LDC.64 R84, c[0x0][0x3a0] ;  /* 0x0000e800ff540b82 */ /* 0x000e640000000a00 */
[----:B-1----:R-:W-:-:S06]  /*41b0*/  @P0 IMAD.WIDE.U32 R88, R30, 0x10, R84 ;  /* 0x000000101e580825 */ /* 0x002fcc00078e0054 */
[----:B------:R-:W1:Y:S01]  /*41c0*/  LDC.64 R84, c[0x0][0x390] ;  /* 0x0000e400ff547b82 */ /* 0x000e620000000a00 */
[----:B------:R0:W5:Y:S01]  /*41d0*/  @P0 LDG.E.128 R76, desc[UR6][R88.64] ;  /* 0x00000006584c0981 */ /* 0x000162000c1e1d00 */
[----:B-1----:R-:W-:-:S06]  /*41e0*/  IMAD.WIDE.U32 R84, R30, 0x10, R84 ;  /* 0x000000101e547825 */ /* 0x002fcc00078e0054 */
[----:B------:R-:W5:Y:S01]  /*41f0*/  LDG.E.128 R84, desc[UR6][R84.64] ;  /* 0x0000000654547981 */ /* 0x000f62000c1e1d00 */
        /* <DEDUP_REMOVED lines=18> */
.L_x_14180:
        /* <DEDUP_REMOVED lines=23> */
.L_x_14181:
[----:B------:R-:W0:Y:S02]  /*4490*/  @P1 LDC.64 R84, c[0x0][0x3a8] ;  /* 0x0000ea00ff541b82 */ /* 0x000e240000000a00 */
[----:B0-----:R-:W-:-:S05]  /*44a0*/  @P1 IMAD.WIDE.U32 R84, R30, 0x10, R84 ;  /* 0x000000101e541825 */ /* 0x001fca00078e0054 */
[----:B------:R0:W-:Y:S02]  /*44b0*/  @P1 STG.E.128 desc[UR6][R84.64], R80 ;  /* 0x0000005054001986 */ /* 0x0001e4000c101d06 */
.L_x_14179:
[----:B------:R-:W-:Y:S05]  /*44c0*/  BSYNC.RECONVERGENT B0 ;  /* 0x0000000000007941 */ /* 0x000fea0003800200 */
.L_x_14178:
[----:B------:R-:W-:Y:S01]  /*44d0*/  FADD.FTZ R36, RZ, R103 ;  /* 0x00000067ff247221 */ /* 0x000fe20000010000 */
[C---:B------:R-:W-:Y:S01]  /*44e0*/  ISETP.GE.U32.AND P0, PT, R6.reuse, 0x80, PT ;  /* 0x000000800600780c */ /* 0x040fe20003f06070 */
[----:B------:R-:W-:Y:S01]  /*44f0*/  BSSY.RECONVERGENT B0, `(.L_x_14182) ;  /* 0x0000092000007945 */ /* 0x000fe20003800200 */
[C---:B------:R-:W-:Y:S01]  /*4500*/  ISETP.GT.U32.AND P6, PT, R6.reuse, 0xff, PT ;  /* 0x000000ff0600780c */ /* 0x040fe20003fc4070 */
[----:B------:R-:W-:Y:S01]  /*4510*/  FADD.FTZ R36, R101, R36 ;  /* 0x0000002465247221 */ /* 0x000fe20000010000 */
[----:B------:R-:W-:Y:S02]  /*4520*/  P2R R40, PR, RZ, 0x2 ;  /* 0x00000002ff287803 */ /* 0x000fe40000000000 */
[----:B------:R-:W-:Y:S01]  /*4530*/  ISETP.GT.U32.AND P1, PT, R6, 0x17f, PT ;  /* 0x0000017f0600780c */ /* 0x000fe20003f24070 */
[----:B------:R-:W-:-:S04]  /*4540*/  FADD.FTZ R36, R99, R36 ;  /* 0x0000002463247221 */ /* 0x000fc80000010000 */
[----:B------:R-:W-:-:S05]  /*4550*/  FADD.FTZ R36, R97, R36 ;  /* 0x0000002461247221 */ /* 0x000fca0000010000 */
[----:B------:R-:W-:-:S05]  /*4560*/  FSEL R36, R36, RZ, P0 ;  /* 0x000000ff24247208 */ /* 0x000fca0000000000 */
[----:B------:R-:W-:-:S04]  /*4570*/  FADD.FTZ R30, R95, R36 ;  /* 0x000000245f1e7221 */ /* 0x000fc80000010000 */
[----:B------:R-:W-:-:S04]  /*4580*/  FADD.FTZ R30, R41, R30 ;  /* 0x0000001e291e7221 */ /* 0x000fc80000010000 */
[----:B------:R-:W-:-:S04]  /*4590*/  FADD.FTZ R30, R39, R30 ;  /* 0x0000001e271e7221 */ /* 0x000fc80000010000 */
[----:B------:R-:W-:-:S04]  /*45a0*/  @P6 FADD.FTZ R36, R37, R30 ;  /* 0x0000001e25246221 */ /* 0x000fc80000010000 */
[----:B------:R-:W-:-:S04]  /*45b0*/  FADD.FTZ R30, R35, R36 ;  /* 0x00000024231e7221 */ /* 0x000fc80000010000 */
[----:B------:R-:W-:-:S04]  /*45c0*/  FADD.FTZ R30, R33, R30 ;  /* 0x0000001e211e7221 */ /* 0x000fc80000010000 */
[----:B------:R-:W-:-:S04]  /*45d0*/  FADD.FTZ R30, R31, R30 ;  /* 0x0000001e1f1e7221 */ /* 0x000fc80000010000 */
[----:B------:R-:W-:Y:S01]  /*45e0*/  @P1 FADD.FTZ R36, R29, R30 ;  /* 0x0000001e1d241221 */ /* 0x000fe20000010000 */
[----:B------:R-:W-:-:S03]  /*45f0*/  ISETP.GT.U32.AND P1, PT, R6, 0x1ff, PT ;  /* 0x000001ff0600780c */ /* 0x000fc60003f24070 */
        /* <DEDUP_REMOVED lines=24> */
[----:B------:R-:W-:-:S04]  /*4780*/  ISETP.NE.AND P1, PT, R40, RZ, PT ;  /* 0x000000ff2800720c */ /* 0x000fc80003f25270 */
[----:B01234-:R-:W0:Y:S02]  /*4790*/  SHFL.BFLY PT, R85, R36, 0x1, 0x1f ;  /* 0x0c201f0024557f89 */ /* 0x01fe2400000e0000 */
[----:B0-----:R-:W-:-:S05]  /*47a0*/  FADD.FTZ R86, R36, R85 ;  /* 0x0000005524567221 */ /* 0x001fca0000010000 */
[----:B------:R-:W0:Y:S02]  /*47b0*/  SHFL.BFLY PT, R89, R86, 0x2, 0x1f ;  /* 0x0c401f0056597f89 */ /* 0x000e2400000e0000 */
[----:B0-----:R-:W-:-:S05]  /*47c0*/  FADD.FTZ R89, R86, R89 ;  /* 0x0000005956597221 */ /* 0x001fca0000010000 */
[----:B------:R-:W0:Y:S02]  /*47d0*/  SHFL.BFLY PT, R40, R89, 0x4, 0x1f ;  /* 0x0c801f0059287f89 */ /* 0x000e2400000e0000 */
[----:B0-----:R-:W-:-:S05]  /*47e0*/  FADD.FTZ R40, R89, R40 ;  /* 0x0000002859287221 */ /* 0x001fca0000010000 */
[----:B------:R-:W0:Y:S02]  /*47f0*/  SHFL.BFLY PT, R87, R40, 0x8, 0x1f ;  /* 0x0d001f0028577f89 */ /* 0x000e2400000e0000 */
[----:B0-----:R-:W-:Y:S01]  /*4800*/  FADD.FTZ R87, R40, R87 ;  /* 0x0000005728577221 */ /* 0x001fe20000010000 */
[----:B------:R-:W-:-:S04]  /*4810*/  HFMA2 R40, -RZ, RZ, 0, 0 ;  /* 0x00000000ff287431 */ /* 0x000fc800000001ff */
        /* <DEDUP_REMOVED lines=8> */
[----:B------:R-:W-:-:S03]  /*48a0*/  FADD.FTZ R30, R97, -R84 ;  /* 0x80000054611e7221 */ /* 0x000fc60000010000 */
[----:B------:R-:W-:Y:S01]  /*48b0*/  FFMA.FTZ R85, R36, R36, R85 ;  /* 0x0000002424557223 */ /* 0x000fe20000010055 */
[----:B------:R-:W-:-:S03]  /*48c0*/  FADD.FTZ R36, R39, -R84 ;  /* 0x8000005427247221 */ /* 0x000fc60000010000 */
        /* <DEDUP_REMOVED lines=9> */
[----:B------:R-:W-:Y:S01]  /*4960*/  @P6 FFMA.FTZ R87, R30, R30, R85 ;  /* 0x0000001e1e576223 */ /* 0x000fe20000010055 */
[--C-:B------:R-:W-:Y:S01]  /*4970*/  FADD.FTZ R30, R35, -R84.reuse ;  /* 0x80000054231e7221 */ /* 0x100fe20000010000 */
[----:B------:R-:W-:Y:S01]  /*4980*/  ISETP.GT.U32.AND P6, PT, R6, 0x17f, PT ;  /* 0x0000017f0600780c */ /* 0x000fe20003fc4070 */
[----:B------:R-:W-:Y:S02]  /*4990*/  FADD.FTZ R85, R33, -R84 ;  /* 0x8000005421557221 */ /* 0x000fe40000010000 */
        /* <DEDUP_REMOVED lines=48> */
[----:B------:R-:W-:-:S04]  /*4ca0*/  FFMA.FTZ R85, R36, R36, R85 ;  /* 0x0000002424557223 */ /* 0x000fc80000010055 */
[----:B------:R-:W-:-:S05]  /*4cb0*/  @P6 FFMA.FTZ R87, R30, R30, R85 ;  /* 0x0000001e1e576223 */ /* 0x000fca0000010055 */
[----:B------:R-:W0:Y:S02]  /*4cc0*/  SHFL.BFLY PT, R30, R87, 0x1, 0x1f ;  /* 0x0c201f00571e7f89 */ /* 0x000e2400000e0000 */
[----:B0-----:R-:W-:Y:S02]  /*4cd0*/  FADD.FTZ R91, R87, R30 ;  /* 0x0000001e575b7221 */ /* 0x001fe40000010000 */
[----:B------:R-:W0:Y:S03]  /*4ce0*/  S2R R30, SR_TID.X ;  /* 0x00000000001e7919 */ /* 0x000e260000002100 */
[----:B------:R-:W1:Y:S02]  /*4cf0*/  SHFL.BFLY PT, R88, R91, 0x2, 0x1f ;  /* 0x0c401f005b587f89 */ /* 0x000e6400000e0000 */
[----:B-1----:R-:W-:Y:S01]  /*4d00*/  FADD.FTZ R88, R91, R88 ;  /* 0x000000585b587221 */ /* 0x002fe20000010000 */
[----:B0-----:R-:W-:-:S04]  /*4d10*/  LOP3.LUT P6, RZ, R30, 0x1f, RZ, 0xc0, !PT ;  /* 0x0000001f1eff7812 */ /* 0x001fc800078cc0ff */
[----:B------:R-:W0:Y:S01]  /*4d20*/  SHFL.BFLY PT, R89, R88, 0x4, 0x1f ;  /* 0x0c801f0058597f89 */ /* 0x000e2200000e0000 */
[----:B------:R-:W-:Y:S01]  /*4d30*/  LOP3.LUT R36, R30, 0x1f, RZ, 0xc0, !PT ;  /* 0x0000001f1e247812 */ /* 0x000fe200078ec0ff */
        /* <DEDUP_REMOVED lines=13> */
.L_x_14183:
[----:B------:R-:W-:Y:S05]  /*4e10*/  BSYNC.RECONVERGENT B0 ;  /* 0x0000000000007941 */ /* 0x000fea0003800200 */
.L_x_14182:
[----:B------:R-:W-:Y:S01]  /*4e20*/  BAR.SYNC.DEFER_BLOCKING 0x0 ;  /* 0x0000000000007b1d */ /* 0x000fe20000010000 */
[----:B------:R-:W-:Y:S02]  /*4e30*/  ISETP.GT.U32.AND P6, PT, R36, 0x3, PT ;  /* 0x000000032400780c */ /* 0x000fe40003fc4070 */
[----:B0-----:R-:W-:-:S03]  /*4e40*/  CS2R R84, SRZ ;  /* 0x0000000000547805 */ /* 0x001fc6000001ff00 */
[----:B------:R-:W-:Y:S08]  /*4e50*/  BSSY.RECONVERGENT B0, `(.L_x_14184) ;  /* 0x000000a000007945 */ /* 0x000ff00003800200 */
        /* <DEDUP_REMOVED lines=9> */
.L_x_14185:
[----:B------:R-:W-:Y:S05]  /*4ef0*/  BSYNC.RECONVERGENT B0 ;  /* 0x0000000000007941 */ /* 0x000fea0003800200 */
.L_x_14184:
[----:B------:R-:W1:Y:S01]  /*4f00*/  SHFL.DOWN PT, R91, R40, 0x2, 0x1f ;  /* 0x08401f00285b7f89 */ /* 0x000e6200000e0000 */
[-C--:B------:R-:W-:Y:S01]  /*4f10*/  I2FP.F32.S32 R127, R40.reuse ;  /* 0x00000028007f7245 */ /* 0x080fe20000201400 */
[----:B------:R-:W-:Y:S01]  /*4f20*/  BSSY.RECONVERGENT B0, `(.L_x_14186) ;  /* 0x0000059000007945 */ /* 0x000fe20003800200 */
[----:B------:R-:W-:Y:S01]  /*4f30*/  ISETP.NE.AND P6, PT, RZ, UR8, PT ;  /* 0x00000008ff007c0c */ /* 0x000fe2000bfc5270 */
[----:B0-----:R-:W0:Y:S04]  /*4f40*/  SHFL.DOWN PT, R129, R84, 0x2, 0x1f ;  /* 0x08401f0054817f89 */ /* 0x001e2800000e0000 */
[----:B------:R-:W2:Y:S01]  /*4f50*/  SHFL.DOWN PT, R132, R85, 0x2, 0x1f ;  /* 0x08401f0055847f89 */ /* 0x000ea200000e0000 */
[----:B-1----:R-:W-:Y:S02]  /*4f60*/  IADD3 R36, PT, PT, R91, R40, RZ ;  /* 0x000000285b247210 */ /* 0x002fe40007ffe0ff */
[----:B------:R-:W-:-:S02]  /*4f70*/  I2FP.F32.S32 R91, R91 ;  /* 0x0000005b005b7245 */ /* 0x000fc40000201400 */
[----:B------:R-:W-:Y:S01]  /*4f80*/  I2FP.F32.S32 R130, R36 ;  /* 0x0000002400827245 */ /* 0x000fe20000201400 */
[----:B------:R-:W1:Y:S02]  /*4f90*/  SHFL.DOWN PT, R87, R36, 0x1, 0x1f ;  /* 0x08201f0024577f89 */ /* 0x000e6400000e0000 */
[----:B0-----:R-:W-:Y:S01]  /*4fa0*/  FMUL.FTZ R86, R129, R91 ;  /* 0x0000005b81567220 */ /* 0x001fe20000410000 */
[----:B------:R-:W0:Y:S03]  /*4fb0*/  MUFU.RCP R128, R130 ;  /* 0x0000008200807308 */ /* 0x000e260000001000 */
[----:B------:R-:W-:Y:S01]  /*4fc0*/  FFMA.FTZ R89, R127, R84, R86 ;  /* 0x000000547f597223 */ /* 0x000fe20000010056 */
[----:B------:R-:W-:-:S04]  /*4fd0*/  FADD.FTZ R84, -R129, R84 ;  /* 0x0000005481547221 */ /* 0x000fc80000010100 */
        /* <DEDUP_REMOVED lines=13> */
[----:B------:R-:W-:Y:S01]  /*50b0*/  FFMA.FTZ R131, R130, R89, R131 ;  /* 0x0000005982837223 */ /* 0x000fe20000010083 */
[----:B------:R-:W-:Y:S01]  /*50c0*/  FADD.FTZ R89, R89, -R90 ;  /* 0x8000005a59597221 */ /* 0x000fe20000010000 */
[----:B-1----:R-:W-:Y:S02]  /*50d0*/  FADD.FTZ R85, R127, R84 ;  /* 0x000000547f557221 */ /* 0x002fe40000010000 */
[----:B--2---:R-:W-:Y:S01]  /*50e0*/  FMUL.FTZ R86, R88, R131 ;  /* 0x0000008358567220 */ /* 0x004fe20000410000 */
[----:B------:R-:W-:-:S04]  /*50f0*/  FMUL.FTZ R89, R89, R89 ;  /* 0x0000005959597220 */ /* 0x000fc80000410000 */
[----:B------:R-:W-:Y:S01]  /*5100*/  FMUL.FTZ R130, R130, R89 ;  /* 0x0000005982827220 */ /* 0x000fe20000410000 */
[----:B------:R-:W0:Y:S03]  /*5110*/  SHFL.IDX PT, R86, R86, RZ, 0x1f ;  /* 0x00001fff56567589 */ /* 0x000e2600000e0000 */
[----:B------:R-:W-:-:S04]  /*5120*/  FMUL.FTZ R130, R130, R87 ;  /* 0x0000005782827220 */ /* 0x000fc80000410000 */
[----:B------:R-:W-:Y:S02]  /*5130*/  FFMA.FTZ R84, R88, R130, R85 ;  /* 0x0000008258547223 */ /* 0x000fe40000010055 */
[----:B------:R-:W1:Y:S04]  /*5140*/  LDC R85, c[0x0][0x448] ;  /* 0x00011200ff557b82 */ /* 0x000e680000000800 */
[----:B------:R-:W1:Y:S01]  /*5150*/  SHFL.IDX PT, R84, R84, RZ, 0x1f ;  /* 0x00001fff54547589 */ /* 0x000e6200000e0000 */
[C---:B0-----:R-:W-:Y:S01]  /*5160*/  FMUL.FTZ R40, R86.reuse, R86 ;  /* 0x0000005656287220 */ /* 0x041fe20000410000 */
[----:B------:R-:W-:-:S04]  /*5170*/  FSEL R36, R86, RZ, !P6 ;  /* 0x000000ff56247208 */ /* 0x000fc80007000000 */
[----:B------:R-:W-:Y:S02]  /*5180*/  FSEL R40, R40, RZ, P6 ;  /* 0x000000ff28287208 */ /* 0x000fe40003000000 */
[----:B------:R-:W-:Y:S01]  /*5190*/  ISETP.NE.AND P6, PT, R30, RZ, PT ;  /* 0x000000ff1e00720c */ /* 0x000fe20003fc5270 */
[----:B-1----:R-:W-:-:S04]  /*51a0*/  FFMA.FTZ R85, R84, UR9, R85 ;  /* 0x0000000954557c23 */ /* 0x002fc80008010055 */
[----:B------:R-:W-:-:S08]  /*51b0*/  FADD.FTZ R40, R85, R40 ;  /* 0x0000002855287221 */ /* 0x000fd00000010000 */
[----:B------:R-:W0:Y:S01]  /*51c0*/  @!P6 LDC.64 R90, c[0x0][0x3c0] ;  /* 0x0000f000ff5aeb82 */ /* 0x000e220000000a00 */
[----:B------:R-:W1:Y:S07]  /*51d0*/  MUFU.RSQ R40, R40 ;  /* 0x0000002800287308 */ /* 0x000e6e0000001400 */
[----:B------:R-:W2:Y:S01]  /*51e0*/  @!P6 LDC.64 R88, c[0x0][0x3c8] ;  /* 0x0000f200ff58eb82 */ /* 0x000ea20000000a00 */
[----:B0-----:R-:W-:-:S05]  /*51f0*/  @!P6 IMAD.WIDE R90, R4, 0x4, R90 ;  /* 0x00000004045ae825 */ /* 0x001fca00078e025a */
[----:B------:R0:W-:Y:S01]  /*5200*/  @!P6 STG.E desc[UR6][R90.64], R86 ;  /* 0x000000565a00e986 */ /* 0x0001e2000c101906 */
[----:B--2---:R-:W-:-:S05]  /*5210*/  @!P6 IMAD.WIDE R88, R4, 0x4, R88 ;  /* 0x000000040458e825 */ /* 0x004fca00078e0258 */
[----:B-1----:R0:W-:Y:S01]  /*5220*/  @!P6 STG.E desc[UR6][R88.64], R40 ;  /* 0x000000285800e986 */ /* 0x0021e2000c101906 */
[----:B------:R-:W-:Y:S05]  /*5230*/  @!P0 BRA `(.L_x_14187) ;  /* 0x00000000009c8947 */ /* 0x000fea0003800000 */
[----:B------:R-:W1:Y:S01]  /*5240*/  LDC.64 R148, c[0x0][0x428] ;  /* 0x00010a00ff947b82 */ /* 0x000e620000000a00 */
[--C-:B------:R-:W-:Y:S01]  /*5250*/  FADD.FTZ R127, R103, -R36.reuse ;  /* 0x80000024677f7221 */ /* 0x100fe20000010000 */
[----:B------:R-:W-:Y:S02]  /*5260*/  HADD2.F32 R128, -RZ, R145.H0_H0 ;  /* 0x20000091ff807230 */ /* 0x000fe40000004100 */
[----:B------:R-:W-:Y:S01]  /*5270*/  FADD.FTZ R87, R101, -R36 ;  /* 0x8000002465577221 */ /* 0x000fe20000010000 */
[----:B------:R-:W-:Y:S02]  /*5280*/  HADD2.F32 R84, -RZ, R70.H0_H0 ;  /* 0x20000046ff547230 */ /* 0x000fe40000004100 */
[C---:B------:R-:W-:Y:S01]  /*5290*/  FMUL.FTZ R127, R40.reuse, R127 ;  /* 0x0000007f287f7220 */ /* 0x040fe20000410000 */
[----:B0-----:R-:W-:Y:S02]  /*52a0*/  HADD2.F32 R91, -RZ, R143.H0_H0 ;  /* 0x2000008fff5b7230 */ /* 0x001fe40000004100 */
[----:B------:R-:W-:Y:S01]  /*52b0*/  FMUL.FTZ R87, R40, R87 ;  /* 0x0000005728577220 */ /* 0x000fe20000410000 */
[----:B------:R-:W0:Y:S01]  /*52c0*/  LDC.64 R150, c[0x0][0x430] ;  /* 0x00010c00ff967b82 */ /* 0x000e220000000a00 */
[----:B------:R-:W-:-:S02]  /*52d0*/  HADD2.F32 R88, -RZ, R46.H0_H0 ;  /* 0x2000002eff587230 */ /* 0x000fc40000004100 */
[----:B------:R-:W-:Y:S01]  /*52e0*/  FFMA.FTZ R84, R127, R128, R84 ;  /* 0x000000807f547223 */ /* 0x000fe20000010054 */
[----:B------:R-:W-:Y:S02]  /*52f0*/  HADD2.F32 R85, -RZ, R144.H0_H0 ;  /* 0x20000090ff557230 */ /* 0x000fe40000004100 */
[----:B------:R-:W-:Y:S01]  /*5300*/  FADD.FTZ R131, R99, -R36 ;  /* 0x8000002463837221 */ /* 0x000fe20000010000 */
[----:B------:R-:W-:Y:S02]  /*5310*/  HADD2.F32 R90, -RZ, R96.H0_H0 ;  /* 0x20000060ff5a7230 */ /* 0x000fe40000004100 */
[----:B------:R-:W-:Y:S01]  /*5320*/  FFMA.FTZ R88, R127, R91, R88 ;  /* 0x0000005b7f587223 */ /* 0x000fe20000010058 */
[----:B------:R-:W-:Y:S02]  /*5330*/  HADD2.F32 R86, -RZ, R142.H0_H0 ;  /* 0x2000008eff567230 */ /* 0x000fe40000004100 */
[----:B------:R-:W-:Y:S01]  /*5340*/  FADD.FTZ R127, R97, -R36 ;  /* 0x80000024617f7221 */ /* 0x000fe20000010000 */
[----:B------:R-:W-:-:S02]  /*5350*/  HADD2.F32 R89, -RZ, R94.H1_H1 ;  /* 0x3000005eff597230 */ /* 0x000fc40000004100 */
[C---:B------:R-:W-:Y:S01]  /*5360*/  FFMA.FTZ R85, R87.reuse, R85, R90 ;  /* 0x0000005557557223 */ /* 0x040fe2000001005a */
[----:B------:R-:W-:Y:S02]  /*5370*/  HADD2.F32 R132, -RZ, R144.H1_H1 ;  /* 0x30000090ff847230 */ /* 0x000fe40000004100 */
[C---:B------:R-:W-:Y:S01]  /*5380*/  FMUL.FTZ R131, R40.reuse, R131 ;  /* 0x0000008328837220 */ /* 0x040fe20000410000 */
[----:B------:R-:W-:Y:S02]  /*5390*/  HADD2.F32 R130, -RZ, R94.H0_H0 ;  /* 0x2000005eff827230 */ /* 0x000fe40000004100 */
[----:B------:R-:W-:Y:S01]  /*53a0*/  FFMA.FTZ R89, R87, R86, R89 ;  /* 0x0000005657597223 */ /* 0x000fe20000010059 */
[----:B------:R-:W-:Y:S02]  /*53b0*/  HADD2.F32 R86, -RZ, R71.H0_H0 ;  /* 0x20000047ff567230 */ /* 0x000fe40000004100 */
[----:B------:R-:W-:Y:S01]  /*53c0*/  FMUL.FTZ R127, R40, R127 ;  /* 0x0000007f287f7220 */ /* 0x000fe20000410000 */
[----:B------:R-:W-:-:S02]  /*53d0*/  HADD2.F32 R87, -RZ, R143.H1_H1 ;  /* 0x3000008fff577230 */ /* 0x000fc40000004100 */
[----:B------:R-:W-:Y:S02]  /*53e0*/  HADD2.F32 R129, -RZ, R142.H1_H1 ;  /* 0x3000008eff817230 */ /* 0x000fe40000004100 */
[----:B------:R-:W-:Y:S01]  /*53f0*/  FFMA.FTZ R86, R131, R132, R86 ;  /* 0x0000008483567223 */ /* 0x000fe20000010056 */
[----:B------:R-:W-:Y:S02]  /*5400*/  HADD2.F32 R90, -RZ, R47.H0_H0 ;  /* 0x2000002fff5a7230 */ /* 0x000fe40000004100 */
[----:B------:R-:W-:Y:S01]  /*5410*/  FFMA.FTZ R87, R127, R87, R130 ;  /* 0x000000577f577223 */ /* 0x000fe20000010082 */
[----:B------:R-:W-:Y:S02]  /*5420*/  HADD2.F32 R128, -RZ, R141.H1_H1 ;  /* 0x3000008dff807230 */ /* 0x000fe40000004100 */
[----:B------:R-:W-:Y:S02]  /*5430*/  HADD2.F32 R91, -RZ, R38.H1_H1 ;  /* 0x30000026ff5b7230 */ /* 0x000fe40000004100 */
[----:B------:R-:W-:Y:S01]  /*5440*/  FFMA.FTZ R90, R131, R129, R90 ;  /* 0x00000081835a7223 */ /* 0x000fe2000001005a */
[----:B-1----:R-:W-:-:S04]  /*5450*/  IMAD.WIDE.U32 R148, R8, 0x10, R148 ;  /* 0x0000001008947825 */ /* 0x002fc800078e0094 */
[----:B------:R-:W-:Y:S01]  /*5460*/  FFMA.FTZ R91, R127, R128, R91 ;  /* 0x000000807f5b7223 */ /* 0x000fe2000001005b */
[C---:B0-----:R-:W-:Y:S01]  /*5470*/  IMAD.WIDE.U32 R150, R8.reuse, 0x10, R150 ;  /* 0x0000001008967825 */ /* 0x041fe200078e0096 */
[----:B------:R1:W-:Y:S01]  /*5480*/  STG.E.128 desc[UR6][R148.64], R84 ;  /* 0x0000005494007986 */ /* 0x0003e2000c101d06 */
[----:B------:R-:W-:-:S03]  /*5490*/  IADD3 R8, PT, PT, R8, 0x80, RZ ;  /* 0x0000008008087810 */ /* 0x000fc60007ffe0ff */
[----:B------:R1:W-:Y:S04]  /*54a0*/  STG.E.128 desc[UR6][R150.64], R88 ;  /* 0x0000005896007986 */ /* 0x0003e8000c101d06 */
.L_x_14187:
[----:B------:R-:W-:Y:S05]  /*54b0*/  BSYNC.RECONVERGENT B0 ;  /* 0x0000000000007941 */ /* 0x000fea0003800200 */
.L_x_14186:
[----:B------:R-:W-:Y:S01]  /*54c0*/  ISETP.GE.U32.AND P6, PT, R6, 0x100, PT ;  /* 0x000001000600780c */ /* 0x000fe20003fc6070 */
[----:B------:R-:W-:-:S12]  /*54d0*/  BSSY.RECONVERGENT B0, `(.L_x_14188) ;  /* 0x0000029000007945 */ /* 0x000fd80003800200 */
[----:B------:R-:W-:Y:S05]  /*54e0*/  @!P6 BRA `(.L_x_14189) ;  /* 0x00000000009ce947 */ /* 0x000fea0003800000 */
[----:B-1----:R-:W1:Y:S01]  /*54f0*/  LDC.64 R148, c[0x0][0x428] ;  /* 0x00010a00ff947b82 */ /* 0x002e620000000a00 */
        /* <DEDUP_REMOVED lines=38> */
.L_x_14189:
[----:B------:R-:W-:Y:S05]  /*5760*/  BSYNC.RECONVERGENT B0 ;  /* 0x0000000000007941 */ /* 0x000fea0003800200 */
.L_x_14188:
[----:B------:R-:W-:Y:S01]  /*5770*/  ISETP.GE.U32.AND P6, PT, R6, 0x180, PT ;  /* 0x000001800600780c */ /* 0x000fe20003fc6070 */
[----:B------:R-:W-:-:S12]  /*5780*/  BSSY.RECONVERGENT B0, `(.L_x_14190) ;  /* 0x0000029000007945 */ /* 0x000fd80003800200 */
[----:B------:R-:W-:Y:S05]  /*5790*/  @!P6 BRA `(.L_x_14191) ;  /* 0x00000000009ce947 */ /* 0x000fea0003800000 */
[----:B-12---:R-:W1:Y:S01]  /*57a0*/  LDC.64 R148, c[0x0][0x428] ;  /* 0x00010a00ff947b82 */ /* 0x006e620000000a00 */
[--C-:B------:R-:W-:Y:S01]  /*57b0*/  FADD.FTZ R127, R35, -R36.reuse ;  /* 0x80000024237f7221 */ /* 0x100fe20000010000 */
[--C-:B------:R-:W-:Y:S01]  /*57c0*/  FADD.FTZ R87, R33, -R36.reuse ;  /* 0x8000002421577221 */ /* 0x100fe20000010000 */
[----:B------:R-:W-:Y:S02]  /*57d0*/  HADD2.F32 R128, -RZ, R137.H0_H0 ;  /* 0x20000089ff807230 */ /* 0x000fe40000004100 */
[----:B------:R-:W-:Y:S01]  /*57e0*/  FADD.FTZ R131, R31, -R36 ;  /* 0x800000241f837221 */ /* 0x000fe20000010000 */
[----:B------:R-:W-:Y:S02]  /*57f0*/  HADD2.F32 R84, -RZ, R68.H0_H0 ;  /* 0x20000044ff547230 */ /* 0x000fe40000004100 */
[----:B------:R-:W-:Y:S01]  /*5800*/  FMUL.FTZ R127, R40, R127 ;  /* 0x0000007f287f7220 */ /* 0x000fe20000410000 */
[----:B0-----:R-:W-:Y:S01]  /*5810*/  HADD2.F32 R91, -RZ, R135.H0_H0 ;  /* 0x20000087ff5b7230 */ /* 0x001fe20000004100 */
[----:B------:R-:W0:Y:S01]  /*5820*/  LDC.64 R150, c[0x0][0x430] ;  /* 0x00010c00ff967b82 */ /* 0x000e220000000a00 */
[----:B------:R-:W-:-:S02]  /*5830*/  HADD2.F32 R88, -RZ, R50.H0_H0 ;  /* 0x20000032ff587230 */ /* 0x000fc40000004100 */
[----:B------:R-:W-:Y:S01]  /*5840*/  FMUL.FTZ R87, R40, R87 ;  /* 0x0000005728577220 */ /* 0x000fe20000410000 */
[----:B------:R-:W-:Y:S02]  /*5850*/  HADD2.F32 R85, -RZ, R136.H0_H0 ;  /* 0x20000088ff557230 */ /* 0x000fe40000004100 */
[----:B------:R-:W-:Y:S01]  /*5860*/  FADD.FTZ R147, R29, -R36 ;  /* 0x800000241d937221 */ /* 0x000fe20000010000 */
[----:B------:R-:W-:Y:S02]  /*5870*/  HADD2.F32 R90, -RZ, R32.H0_H0 ;  /* 0x20000020ff5a7230 */ /* 0x000fe40000004100 */
[C---:B------:R-:W-:Y:S01]  /*5880*/  FFMA.FTZ R84, R127.reuse, R128, R84 ;  /* 0x000000807f547223 */ /* 0x040fe20000010054 */
[----:B------:R-:W-:Y:S02]  /*5890*/  HADD2.F32 R86, -RZ, R134.H0_H0 ;  /* 0x20000086ff567230 */ /* 0x000fe40000004100 */
[----:B------:R-:W-:Y:S01]  /*58a0*/  FFMA.FTZ R88, R127, R91, R88 ;  /* 0x0000005b7f587223 */ /* 0x000fe20000010058 */
        /* <DEDUP_REMOVED lines=9> */
[----:B------:R-:W-:Y:S02]  /*5940*/  HADD2.F32 R90, -RZ, R134.H1_H1 ;  /* 0x30000086ff5a7230 */ /* 0x000fe40000004100 */
[C---:B------:R-:W-:Y:S01]  /*5950*/  FFMA.FTZ R86, R131.reuse, R132, R86 ;  /* 0x0000008483567223 */ /* 0x040fe20000010056 */
        /* <DEDUP_REMOVED lines=11> */
.L_x_14191:
[----:B------:R-:W-:Y:S05]  /*5a10*/  BSYNC.RECONVERGENT B0 ;  /* 0x0000000000007941 */ /* 0x000fea0003800200 */
.L_x_14190:
[----:B------:R-:W-:Y:S01]  /*5a20*/  ISETP.GE.U32.AND P6, PT, R6, 0x200, PT ;  /* 0x000002000600780c */ /* 0x000fe20003fc6070 */
[----:B------:R-:W-:-:S12]  /*5a30*/  BSSY.RECONVERGENT B0, `(.L_x_14192) ;  /* 0x0000029000007945 */ /* 0x000fd80003800200 */
[----:B------:R-:W-:Y:S05]  /*5a40*/  @!P6 BRA `(.L_x_14193) ;  /* 0x00000000009ce947 */ /* 0x000fea0003800000 */
[----:B-123--:R-:W1:Y:S01]  /*5a50*/  LDC.64 R148, c[0x0][0x428] ;  /* 0x00010a00ff947b82 */ /* 0x00ee620000000a00 */
        /* <DEDUP_REMOVED lines=18> */
[----:B------:R-:W-:Y:S02]  /*5b80*/  HADD2.F32 R132, -RZ, R67.H0_H0 ;  /* 0x20000043ff847230 */ /* 0x000fe40000004100 */
[C---:B------:R-:W-:Y:S01]  /*5b90*/  FMUL.FTZ R131, R40.reuse, R131 ;  /* 0x0000008328837220 */ /* 0x040fe20000410000 */
[----:B------:R-:W-:Y:S02]  /*5ba0*/  HADD2.F32 R127, -RZ, R24.H0_H0 ;  /* 0x20000018ff7f7230 */ /* 0x000fe40000004100 */
[----:B------:R-:W-:Y:S01]  /*5bb0*/  FFMA.FTZ R89, R87, R86, R89 ;  /* 0x0000005657597223 */ /* 0x000fe20000010059 */
[----:B------:R-:W-:Y:S02]  /*5bc0*/  HADD2.F32 R86, -RZ, R126.H1_H1 ;  /* 0x3000007eff567230 */ /* 0x000fe40000004100 */
[----:B------:R-:W-:Y:S01]  /*5bd0*/  FMUL.FTZ R128, R40, R147 ;  /* 0x0000009328807220 */ /* 0x000fe20000410000 */
[----:B------:R-:W-:-:S02]  /*5be0*/  HADD2.F32 R87, -RZ, R125.H1_H1 ;  /* 0x3000007dff577230 */ /* 0x000fc40000004100 */
        /* <DEDUP_REMOVED lines=13> */
.L_x_14193:
[----:B------:R-:W-:Y:S05]  /*5cc0*/  BSYNC.RECONVERGENT B0 ;  /* 0x0000000000007941 */ /* 0x000fea0003800200 */
.L_x_14192:
[----:B------:R-:W-:Y:S04]  /*5cd0*/  BSSY.RECONVERGENT B0, `(.L_x_14194) ;  /* 0x0000029000007945 */ /* 0x000fe80003800200 */
[----:B------:R-:W-:Y:S05]  /*5ce0*/  @!P2 BRA `(.L_x_14195) ;  /* 0x00000000009ca947 */ /* 0x000fea0003800000 */
[----:B-1234-:R-:W1:Y:S01]  /*5cf0*/  LDC.64 R148, c[0x0][0x428] ;  /* 0x00010a00ff947b82 */ /* 0x01ee620000000a00 */
        /* <DEDUP_REMOVED lines=38> */
.L_x_14195:
[----:B------:R-:W-:Y:S05]  /*5f60*/  BSYNC.RECONVERGENT B0 ;  /* 0x0000000000007941 */ /* 0x000fea0003800200 */
.L_x_14194:
[----:B------:R-:W-:Y:S04]  /*5f70*/  BSSY.RECONVERGENT B0, `(.L_x_14196) ;  /* 0x0000029000007945 */ /* 0x000fe80003800200 */
[----:B------:R-:W-:Y:S05]  /*5f80*/  @!P3 BRA `(.L_x_14197) ;  /* 0x00000000009cb947 */ /* 0x000fea0003800000 */
[----:B01234-:R-:W0:Y:S01]  /*5f90*/  LDC.64 R148, c[0x0][0x428] ;  /* 0x00010a00ff947b82 */ /* 0x01fe220000000a00 */
[--C-:B------:R-:W-:Y:S01]  /*5fa0*/  FADD.FTZ R127, R11, -R36.reuse ;  /* 0x800000240b7f7221 */ /* 0x100fe20000010000 */
[--C-:B------:R-:W-:Y:S01]  /*5fb0*/  FADD.FTZ R87, R9, -R36.reuse ;  /* 0x8000002409577221 */ /* 0x100fe20000010000 */
[----:B------:R-:W-:Y:S02]  /*5fc0*/  HADD2.F32 R128, -RZ, R119.H0_H0 ;  /* 0x20000077ff807230 */ /* 0x000fe40000004100 */
[----:B------:R-:W-:Y:S01]  /*5fd0*/  FADD.FTZ R131, R7, -R36 ;  /* 0x8000002407837221 */ /* 0x000fe20000010000 */
[----:B------:R-:W-:Y:S02]  /*5fe0*/  HADD2.F32 R84, -RZ, R60.H0_H0 ;  /* 0x2000003cff547230 */ /* 0x000fe40000004100 */
[----:B------:R-:W-:Y:S01]  /*5ff0*/  FMUL.FTZ R127, R40, R127 ;  /* 0x0000007f287f7220 */ /* 0x000fe20000410000 */
[----:B------:R-:W-:Y:S01]  /*6000*/  HADD2.F32 R91, -RZ, R116.H0_H0 ;  /* 0x20000074ff5b7230 */ /* 0x000fe20000004100 */
[----:B------:R-:W1:Y:S01]  /*6010*/  LDC.64 R150, c[0x0][0x430] ;  /* 0x00010c00ff967b82 */ /* 0x000e620000000a00 */
        /* <DEDUP_REMOVED lines=24> */
[----:B0-----:R-:W-:-:S04]  /*61a0*/  IMAD.WIDE.U32 R148, R8, 0x10, R148 ;  /* 0x0000001008947825 */ /* 0x001fc800078e0094 */
[----:B------:R-:W-:Y:S01]  /*61b0*/  FFMA.FTZ R91, R128, R91, R130 ;  /* 0x0000005b805b7223 */ /* 0x000fe20000010082 */
[C---:B-1----:R-:W-:Y:S01]  /*61c0*/  IMAD.WIDE.U32 R150, R8.reuse, 0x10, R150 ;  /* 0x0000001008967825 */ /* 0x042fe200078e0096 */
[----:B------:R0:W-:Y:S01]  /*61d0*/  STG.E.128 desc[UR6][R148.64], R84 ;  /* 0x0000005494007986 */ /* 0x0001e2000c101d06 */
[----:B------:R-:W-:-:S03]  /*61e0*/  IADD3 R8, PT, PT, R8, 0x80, RZ ;  /* 0x0000008008087810 */ /* 0x000fc60007ffe0ff */
[----:B------:R0:W-:Y:S04]  /*61f0*/  STG.E.128 desc[UR6][R150.64], R88 ;  /* 0x0000005896007986 */ /* 0x0001e8000c101d06 */
.L_x_14197:
[----:B------:R-:W-:Y:S05]  /*6200*/  BSYNC.RECONVERGENT B0 ;  /* 0x0000000000007941 */ /* 0x000fea0003800200 */
.L_x_14196:
        /* <DEDUP_REMOVED lines=41> */
.L_x_14199:
[----:B------:R-:W-:Y:S05]  /*64a0*/  BSYNC.RECONVERGENT B0 ;  /* 0x0000000000007941 */ /* 0x000fea0003800200 */
.L_x_14198:
[----:B------:R-:W-:Y:S04]  /*64b0*/  BSSY.RECONVERGENT B0, `(.L_x_14200) ;  /* 0x0000028000007945 */ /* 0x000fe80003800200 */
[----:B------:R-:W-:Y:S05]  /*64c0*/  @!P5 BRA `(.L_x_14201) ;  /* 0x000000000098d947 */ /* 0x000fea0003800000 */
[----:B01234-:R-:W0:Y:S01]  /*64d0*/  LDC.64 R148, c[0x0][0x428] ;  /* 0x00010a00ff947b82 */ /* 0x01fe220000000a00 */
        /* <DEDUP_REMOVED lines=8> */
[----:B------:R-:W-:Y:S01]  /*6560*/  FMUL.FTZ R40, R40, R85 ;  /* 0x0000005528287220 */ /* 0x000fe20000410000 */
[----:B------:R-:W-:-:S02]  /*6570*/  HADD2.F32 R84, -RZ, R104.H0_H0 ;  /* 0x20000068ff547230 */ /* 0x000fc40000004100 */
[----:B------:R-:W-:Y:S02]  /*6580*/  HADD2.F32 R91, -RZ, R44.H0_H0 ;  /* 0x2000002cff5b7230 */ /* 0x000fe40000004100 */
[----:B------:R-:W-:Y:S02]  /*6590*/  HADD2.F32 R86, -RZ, R100.H0_H0 ;  /* 0x20000064ff567230 */ /* 0x000fe40000004100 */
[----:B------:R-:W-:Y:S02]  /*65a0*/  HADD2.F32 R87, -RZ, R42.H0_H0 ;  /* 0x2000002aff577230 */ /* 0x000fe40000004100 */
[C---:B------:R-:W-:Y:S01]  /*65b0*/  FFMA.FTZ R84, R88.reuse, R84, R91 ;  /* 0x0000005458547223 */ /* 0x040fe2000001005b */
[----:B------:R-:W-:Y:S02]  /*65c0*/  HADD2.F32 R85, -RZ, R102.H0_H0 ;  /* 0x20000066ff557230 */ /* 0x000fe40000004100 */
[----:B------:R-:W-:Y:S02]  /*65d0*/  HADD2.F32 R36, -RZ, R10.H0_H0 ;  /* 0x2000000aff247230 */ /* 0x000fe40000004100 */
[----:B------:R-:W-:Y:S01]  /*65e0*/  FFMA.FTZ R88, R88, R86, R87 ;  /* 0x0000005658587223 */ /* 0x000fe20000010057 */
[----:B------:R-:W-:-:S02]  /*65f0*/  HADD2.F32 R86, -RZ, R102.H1_H1 ;  /* 0x30000066ff567230 */ /* 0x000fc40000004100 */
[----:B0-----:R-:W-:-:S04]  /*6600*/  IMAD.WIDE.U32 R148, R8, 0x10, R148 ;  /* 0x0000001008947825 */ /* 0x001fc800078e0094 */
[----:B------:R-:W-:Y:S01]  /*6610*/  FFMA.FTZ R85, R89, R85, R36 ;  /* 0x0000005559557223 */ /* 0x000fe20000010024 */
[----:B------:R-:W-:Y:S02]  /*6620*/  HADD2.F32 R129, -RZ, R45.H0_H0 ;  /* 0x2000002dff817230 */ /* 0x000fe40000004100 */
[----:B------:R-:W-:Y:S02]  /*6630*/  HADD2.F32 R36, -RZ, R100.H1_H1 ;  /* 0x30000064ff247230 */ /* 0x000fe40000004100 */
[----:B-1----:R-:W-:-:S04]  /*6640*/  IMAD.WIDE.U32 R150, R8, 0x10, R150 ;  /* 0x0000001008967825 */ /* 0x002fc800078e0096 */
[----:B------:R-:W-:Y:S01]  /*6650*/  FFMA.FTZ R86, R90, R86, R129 ;  /* 0x000000565a567223 */ /* 0x000fe20000010081 */
[----:B------:R-:W-:Y:S02]  /*6660*/  HADD2.F32 R87, -RZ, R146.H0_H0 ;  /* 0x20000092ff577230 */ /* 0x000fe40000004100 */
[--C-:B------:R-:W-:Y:S02]  /*6670*/  HADD2.F32 R131, -RZ, R98.reuse.H0_H0 ;  /* 0x20000062ff837230 */ /* 0x100fe40000004100 */
[----:B------:R-:W-:Y:S02]  /*6680*/  HADD2.F32 R130, -RZ, R145.H1_H1 ;  /* 0x30000091ff827230 */ /* 0x000fe40000004100 */
[----:B------:R-:W-:Y:S01]  /*6690*/  FFMA.FTZ R87, R40, R36, R87 ;  /* 0x0000002428577223 */ /* 0x000fe20000010057 */
[----:B------:R-:W-:Y:S02]  /*66a0*/  HADD2.F32 R128, -RZ, R98.H1_H1 ;  /* 0x30000062ff807230 */ /* 0x000fe40000004100 */
[----:B------:R-:W-:-:S02]  /*66b0*/  HADD2.F32 R127, -RZ, R43.H0_H0 ;  /* 0x2000002bff7f7230 */ /* 0x000fc40000004100 */
[----:B------:R-:W-:Y:S01]  /*66c0*/  FFMA.FTZ R89, R89, R131, R130 ;  /* 0x0000008359597223 */ /* 0x000fe20000010082 */
[----:B------:R-:W-:Y:S01]  /*66d0*/  HADD2.F32 R8, -RZ, R96.H1_H1 ;  /* 0x30000060ff087230 */ /* 0x000fe20000004100 */
[----:B------:R0:W-:Y:S01]  /*66e0*/  STG.E.128 desc[UR6][R148.64], R84 ;  /* 0x0000005494007986 */ /* 0x0001e2000c101d06 */
[----:B------:R-:W-:Y:S02]  /*66f0*/  HADD2.F32 R91, -RZ, R146.H1_H1 ;  /* 0x30000092ff5b7230 */ /* 0x000fe40000004100 */
[----:B------:R-:W-:-:S03]  /*6700*/  FFMA.FTZ R90, R90, R128, R127 ;  /* 0x000000805a5a7223 */ /* 0x000fc6000001007f */
[----:B------:R-:W-:-:S05]  /*6710*/  FFMA.FTZ R91, R40, R8, R91 ;  /* 0x00000008285b7223 */ /* 0x000fca000001005b */
[----:B------:R0:W-:Y:S02]  /*6720*/  STG.E.128 desc[UR6][R150.64], R88 ;  /* 0x0000005896007986 */ /* 0x0001e4000c101d06 */
.L_x_14201:
[----:B------:R-:W-:Y:S05]  /*6730*/  BSYNC.RECONVERGENT B0 ;  /* 0x0000000000007941 */ /* 0x000fea0003800200 */
.L_x_14200:
[----:B01234-:R-:W0:Y:S01]  /*6740*/  LDC.64 R84, c[0x0][0x380] ;  /* 0x0000e000ff547b82 */ /* 0x01fe220000000a00 */
[----:B------:R-:W-:Y:S01]  /*6750*/  UPLOP3.LUT UP1, UPT, UPT, UPT, UP1, 0x40, 0x4 ;  /* 0x000000000004789c */ /* 0x000fe20003f2e810 */
[----:B0-----:R-:W-:-:S04]  /*6760*/  IADD3 R4, PT, PT, R4, R84, RZ ;  /* 0x0000005404047210 */ /* 0x001fc80007ffe0ff */
[----:B------:R-:W-:-:S13]  /*6770*/  ISETP.GE.AND P2, PT, R4, R85, PT ;  /* 0x000000550400720c */ /* 0x000fda0003f46270 */
[----:B------:R-:W-:Y:S05]  /*6780*/  @!P2 BRA `(.L_x_14202) ;  /* 0xffffffbc008ca947 */ /* 0x000fea000383ffff */
[----:B------:R-:W-:Y:S05]  /*6790*/  EXIT ;  /* 0x000000000000794d */ /* 0x000fea0003800000 */
.L_x_14203:
        /* <DEDUP_REMOVED lines=14> */
.L_x_18004:


//--------------------- .text._ZN10layer_norm31ln_parallel_residual_fwd_kernelINS_13Kernel_traitsI6__halfffffjLj4096ELj1ELj1ELj4ELj16ENS_18Kernel_traits_baseILj4096ES2_ffffjLj128EEEEELb0ELb0ELb1EEEvNS_9FwdParamsE --------------------------
	.section	.text._ZN10layer_norm31ln_parallel_residual_fwd_kernelINS_13Kernel_traitsI6__halfffffjLj4096ELj1ELj1ELj4ELj16ENS_18Kernel_traits_baseILj4096ES2_ffffjLj128EEEEELb0ELb0ELb1EEEvNS_9FwdParamsE,"ax",@progbits
	.align	128
        .global         _ZN10layer_norm31ln_parallel_residual_fwd_kernelINS_13Kernel_traitsI6__halfffffjLj4096ELj1ELj1ELj4ELj16ENS_18Kernel_traits_baseILj4096ES2_ffffjLj128EEEEELb0ELb0ELb1EEEvNS_9FwdParamsE
        .type           _ZN10layer_norm31ln_parallel_residual_fwd_kernelINS_13Kernel_traitsI6__halfffffjLj4096ELj1ELj1ELj4ELj16ENS_18Kernel_traits_baseILj4096ES2_ffffjLj128EEEEELb0ELb0ELb1EEEvNS_9FwdParamsE,@function
        .size           _ZN10layer_norm31ln_parallel_residual_fwd_kernelINS_13Kernel_traitsI6__halfffffjLj4096ELj1ELj1ELj4ELj16ENS_18Kernel_traits_baseILj4096ES2_ffffjLj128EEEEELb0ELb0ELb1EEEvNS_9FwdParamsE,(.L_x_18005 - _ZN10layer_norm31ln_parallel_residual_fwd_kernelINS_13Kernel_traitsI6__halfffffjLj4096ELj1ELj1ELj4ELj16ENS_18Kernel_traits_baseILj4096ES2_ffffjLj128EEEEELb0ELb0ELb1EEEvNS_9FwdParamsE)
        .other          _ZN10layer_norm31ln_parallel_residual_fwd_kernelINS_13Kernel_traitsI6__halfffffjLj4096ELj1ELj1ELj4ELj16ENS_18Kernel_traits_baseILj4096ES2_ffffjLj128EEEEELb0ELb0ELb1EEEvNS_9FwdParamsE,@"STO_CUDA_ENTRY STV_DEFAULT"
_ZN10layer_norm31ln_parallel_residual_fwd_kernelINS_13Kernel_traitsI6__halfffffjLj4096ELj1ELj1ELj4ELj16ENS_18Kernel_traits_baseILj4096ES2_ffffjLj128EEEEELb0ELb0ELb1EEEvNS_9FwdParamsE:
.text._ZN10layer_norm31ln_parallel_residual_fwd_kernelINS_13Kernel_traitsI6__halfffffjLj4096ELj1ELj1ELj4ELj16ENS_18Kernel_traits_baseILj4096ES2_ffffjLj128EEEEELb0ELb0ELb1EEEvNS_9FwdParamsE:
        /* <DEDUP_REMOVED lines=34> */
[----:B------:R-:W5:Y:S01]  /*0220*/  LDG.E.64 R46, desc[UR6][R2.64] ;  /* 0x00000006022e7981 */ /* 0x000f62000c1e1b00 */
[----:B-1----:R-:W-:-:S03]  /*0230*/  IMAD.WIDE.U32 R16, R94, 0x8, R16 ;  /* 0x000000085e107825 */ /* 0x002fc600078e0010 */
[----:B------:R-:W5:Y:S04]  /*0240*/  LDG.E.64 R50, desc[UR6][R2.64+0x400] ;  /* 0x0004000602327981 */ /* 0x000f68000c1e1b00 */
[----:B------:R-:W5:Y:S04]  /*0250*/  LDG.E.64 R54, desc[UR6][R2.64+0x800] ;  /* 0x0008000602367981 */ /* 0x000f68000c1e1b00 */
[----:B------:R-:W5:Y:S04]  /*0260*/  LDG.E.64 R58, desc[UR6][R2.64+0xc00] ;  /* 0x000c0006023a7981 */ /* 0x000f68000c1e1b00 */
[----:B------:R-:W5:Y:S04]  /*0270*/  LDG.E.64 R62, desc[UR6][R2.64+0x1000] ;  /* 0x00100006023e7981 */ /* 0x000f68000c1e1b00 */
[----:B------:R-:W5:Y:S04]  /*0280*/  LDG.E.64 R12, desc[UR6][R2.64+0x1400] ;  /* 0x00140006020c7981 */ /* 0x000f68000c1e1b00 */
[----:B------:R-:W5:Y:S04]  /*0290*/  LDG.E.64 R4, desc[UR6][R2.64+0x1800] ;  /* 0x0018000602047981 */ /* 0x000f68000c1e1b00 */
[----:B------:R0:W5:Y:S04]  /*02a0*/  LDG.E.64 R6, desc[UR6][R2.64+0x1c00] ;  /* 0x001c000602067981 */ /* 0x000168000c1e1b00 */
[----:B------:R-:W5:Y:S04]  /*02b0*/  LDG.E.64 R48, desc[UR6][R16.64] ;  /* 0x0000000610307981 */ /* 0x000f68000c1e1b00 */
[----:B------:R-:W5:Y:S01]  /*02c0*/  LDG.E.64 R52, desc[UR6][R16.64+0x400] ;  /* 0x0004000610347981 */ /* 0x000f62000c1e1b00 */
[----:B0-----:R-:W-:-:S03]  /*02d0*/  CS2R R2, SRZ ;  /* 0x0000000000027805 */ /* 0x001fc6000001ff00 */
[----:B------:R-:W5:Y:S04]  /*02e0*/  LDG.E.64 R56, desc[UR6][R16.64+0x800] ;  /* 0x0008000610387981 */ /* 0x000f68000c1e1b00 */
[----:B------:R-:W5:Y:S04]  /*02f0*/  LDG.E.64 R60, desc[UR6][R16.64+0xc00] ;  /* 0x000c0006103c7981 */ /* 0x000f68000c1e1b00 */
[----:B------:R-:W5:Y:S04]  /*0300*/  LDG.E.64 R64, desc[UR6][R16.64+0x1000] ;  /* 0x0010000610407981 */ /* 0x000f68000c1e1b00 */
[----:B------:R-:W5:Y:S04]  /*0310*/  LDG.E.64 R14, desc[UR6][R16.64+0x1400] ;  /* 0x00140006100e7981 */ /* 0x000f68000c1e1b00 */
[----:B------:R-:W5:Y:S04]  /*0320*/  LDG.E.64 R8, desc[UR6][R16.64+0x1800] ;  /* 0x0018000610087981 */ /* 0x000f68000c1e1b00 */
[----:B------:R0:W5:Y:S02]  /*0330*/  LDG.E.64 R10, desc[UR6][R16.64+0x1c00] ;  /* 0x001c0006100a7981 */ /* 0x000164000c1e1b00 */
[----:B0-----:R-:W-:Y:S01]  /*0340*/  CS2R R16, SRZ ;  /* 0x0000000000107805 */ /* 0x001fe2000001ff00 */
[----:B------:R-:W-:Y:S06]  /*0350*/  BRA `(.L_x_14206) ;  /* 0x0000000400e87947 */ /* 0x000fec0003800000 */
.L_x_14205:
        /* <DEDUP_REMOVED lines=8> */
[----:B------:R-:W5:Y:S01]  /*03e0*/  LDG.E.64 R46, desc[UR6][R18.64] ;  /* 0x00000006122e7981 */ /* 0x000f62000c1e1b00 */
[----:B-1----:R-:W-:-:S03]  /*03f0*/  IMAD.WIDE.U32 R32, R94, 0x8, R4 ;  /* 0x000000085e207825 */ /* 0x002fc600078e0004 */
[----:B------:R-:W5:Y:S01]  /*0400*/  LDG.E.64 R50, desc[UR6][R18.64+0x400] ;  /* 0x0004000612327981 */ /* 0x000f62000c1e1b00 */
[----:B------:R-:W-:Y:S02]  /*0410*/  CS2R R36, SRZ ;  /* 0x0000000000247805 */ /* 0x000fe4000001ff00 */
[----:B------:R-:W-:Y:S01]  /*0420*/  CS2R R34, SRZ ;  /* 0x0000000000227805 */ /* 0x000fe2000001ff00 */
[----:B------:R-:W5:Y:S01]  /*0430*/  LDG.E.64 R54, desc[UR6][R18.64+0x800] ;  /* 0x0008000612367981 */ /* 0x000f62000c1e1b00 */
[----:B--2---:R-:W-:-:S03]  /*0440*/  IMAD.WIDE.U32 R30, R94, 0x8, R30 ;  /* 0x000000085e1e7825 */ /* 0x004fc600078e001e */
[----:B------:R-:W5:Y:S04]  /*0450*/  LDG.E.64 R58, desc[UR6][R18.64+0xc00] ;  /* 0x000c0006123a7981 */ /* 0x000f68000c1e1b00 */
        /* <DEDUP_REMOVED lines=23> */
.L_x_14204:
        /* <DEDUP_REMOVED lines=9> */
[----:B------:R0:W5:Y:S01]  /*0660*/  LDG.E.64 R46, desc[UR6][R2.64] ;  /* 0x00000006022e7981 */ /* 0x000162000c1e1b00 */
[----:B-1----:R-:W-:-:S03]  /*0670*/  IMAD.WIDE.U32 R18, R94, 0x8, R4 ;  /* 0x000000085e127825 */ /* 0x002fc600078e0004 */
[----:B------:R0:W5:Y:S04]  /*0680*/  LDG.E.64 R50, desc[UR6][R2.64+0x400] ;  /* 0x0004000602327981 */ /* 0x000168000c1e1b00 */
[----:B------:R0:W5:Y:S01]  /*0690*/  LDG.E.64 R54, desc[UR6][R2.64+0x800] ;  /* 0x0008000602367981 */ /* 0x000162000c1e1b00 */
[----:B--2---:R-:W-:-:S03]  /*06a0*/  IMAD.WIDE.U32 R66, R94, 0x8, R66 ;  /* 0x000000085e427825 */ /* 0x004fc600078e0042 */
[----:B------:R0:W5:Y:S04]  /*06b0*/  LDG.E.64 R58, desc[UR6][R2.64+0xc00] ;  /* 0x000c0006023a7981 */ /* 0x000168000c1e1b00 */
[----:B------:R0:W5:Y:S01]  /*06c0*/  LDG.E.64 R62, desc[UR6][R2.64+0x1000] ;  /* 0x00100006023e7981 */ /* 0x000162000c1e1b00 */
[----:B---3--:R-:W-:-:S03]  /*06d0*/  IMAD.WIDE.U32 R68, R94, 0x8, R6 ;  /* 0x000000085e447825 */ /* 0x008fc600078e0006 */
[----:B------:R0:W5:Y:S04]  /*06e0*/  LDG.E.64 R12, desc[UR6][R2.64+0x1400] ;  /* 0x00140006020c7981 */ /* 0x000168000c1e1b00 */
        /* <DEDUP_REMOVED lines=25> */
[----:B------:R0:W5:Y:S01]  /*0880*/  LDG.E.64 R28, desc[UR6][R68.64+0x1c00] ;  /* 0x001c0006441c7981 */ /* 0x000162000c1e1b00 */
[----:B------:R-:W-:Y:S05]  /*0890*/  BRA `(.L_x_14206) ;  /* 0x0000000000987947 */ /* 0x000fea0003800000 */
.L_x_14207:
        /* <DEDUP_REMOVED lines=8> */
[----:B------:R-:W-:Y:S01]  /*0920*/  CS2R R20, SRZ ;  /* 0x0000000000147805 */ /* 0x000fe2000001ff00 */
[----:B------:R-:W5:Y:S01]  /*0930*/  LDG.E.64 R46, desc[UR6][R2.64] ;  /* 0x00000006022e7981 */ /* 0x000f62000c1e1b00 */
[----:B-1----:R-:W-:-:S03]  /*0940*/  IMAD.WIDE.U32 R16, R94, 0x8, R4 ;  /* 0x000000085e107825 */ /* 0x002fc600078e0004 */
[----:B------:R-:W5:Y:S04]  /*0950*/  LDG.E.64 R50, desc[UR6][R2.64+0x400] ;  /* 0x0004000602327981 */ /* 0x000f68000c1e1b00 */
[----:B------:R-:W5:Y:S01]  /*0960*/  LDG.E.64 R54, desc[UR6][R2.64+0x800] ;  /* 0x0008000602367981 */ /* 0x000f62000c1e1b00 */
[----:B--2---:R-:W-:-:S03]  /*0970*/  IMAD.WIDE.U32 R18, R94, 0x8, R6 ;  /* 0x000000085e127825 */ /* 0x004fc600078e0006 */
        /* <DEDUP_REMOVED lines=23> */
[----:B0-----:R-:W-:-:S07]  /*0af0*/  CS2R R16, SRZ ;  /* 0x0000000000107805 */ /* 0x001fce000001ff00 */
.L_x_14206:
[----:B------:R-:W1:Y:S02]  /*0b00*/  LDCU UR4, c[0x0][0x384] ;  /* 0x00007080ff0477ac */ /* 0x000e640008000800 */
[----:B-1----:R-:W-:-:S13]  /*0b10*/  ISETP.GE.AND P1, PT, R0, UR4, PT ;  /* 0x0000000400007c0c */ /* 0x002fda000bf26270 */
[----:B------:R-:W-:Y:S05]  /*0b20*/  @P1 EXIT ;  /* 0x000000000000194d */ /* 0x000fea0003800000 */
[----:B-----5:R-:W-:Y:S01]  /*0b30*/  MOV R70, R54 ;  /* 0x0000003600467202 */ /* 0x020fe20000000f00 */
[----:B------:R-:W1:Y:S01]  /*0b40*/  LDCU UR8, c[0x0][0x388] ;  /* 0x00007100ff0877ac */ /* 0x000e620008000800 */
[----:B0-----:R-:W-:Y:S02]  /*0b50*/  MOV R69, R55 ;  /* 0x0000003700457202 */ /* 0x001fe40000000f00 */
[--C-:B------:R-:W-:Y:S01]  /*0b60*/  SHF.R.U64 R54, R54, 0x10, R55.reuse ;  /* 0x0000001036367819 */ /* 0x100fe20000001237 */
[----:B------:R-:W0:Y:S01]  /*0b70*/  LDCU.U8 UR9, c[0x0][0x410] ;  /* 0x00008200ff0977ac */ /* 0x000e220008000000 */
[----:B------:R-:W-:Y:S02]  /*0b80*/  SHF.R.U32.HI R89, RZ, 0x10, R55 ;  /* 0x00000010ff597819 */ /* 0x000fe40000011637 */
[----:B------:R-:W-:Y:S01]  /*0b90*/  MOV R92, R4 ;  /* 0x00000004005c7202 */ /* 0x000fe20000000f00 */
[----:B------:R-:W2:Y:S01]  /*0ba0*/  LDCU UR10, c[0x0][0x400] ;  /* 0x00008000ff0a77ac */ /* 0x000ea20008000800 */
[----:B------:R-:W-:-:S02]  /*0bb0*/  SHF.R.U64 R96, R4, 0x10, R5 ;  /* 0x0000001004607819 */ /* 0x000fc40000001205 */
[----:B------:R-:W-:Y:S01]  /*0bc0*/  MOV R77, R47 ;  /* 0x0000002f004d7202 */ /* 0x000fe20000000f00 */
[----:B------:R-:W3:Y:S01]  /*0bd0*/  LDCU.64 UR12, c[0x0][0x3a0] ;  /* 0x00007400ff0c77ac */ /* 0x000ee20008000a00 */
[--C-:B------:R-:W-:Y:S02]  /*0be0*/  SHF.R.U64 R66, R46, 0x10, R47.reuse ;  /* 0x000000102e427819 */ /* 0x100fe4000000122f */
[----:B------:R-:W-:Y:S01]  /*0bf0*/  SHF.R.U32.HI R79, RZ, 0x10, R47 ;  /* 0x00000010ff4f7819 */ /* 0x000fe2000001162f */
[----:B------:R-:W-:Y:S01]  /*0c00*/  UPLOP3.LUT UP1, UPT, UPT, UPT, UPT, 0x40, 0x4 ;  /* 0x000000000004789c */ /* 0x000fe20003f2e870 */
[----:B------:R-:W-:Y:S02]  /*0c10*/  MOV R68, R56 ;  /* 0x0000003800447202 */ /* 0x000fe40000000f00 */
[----:B------:R-:W-:Y:S02]  /*0c20*/  SHF.R.U64 R55, R56, 0x10, R57 ;  /* 0x0000001038377819 */ /* 0x000fe40000001239 */
[----:B------:R-:W-:-:S02]  /*0c30*/  MOV R95, R8 ;  /* 0x00000008005f7202 */ /* 0x000fc40000000f00 */
[----:B------:R-:W-:Y:S02]  /*0c40*/  MOV R4, R9 ;  /* 0x0000000900047202 */ /* 0x000fe40000000f00 */
[----:B------:R-:W-:Y:S02]  /*0c50*/  MOV R78, R46 ;  /* 0x0000002e004e7202 */ /* 0x000fe40000000f00 */
[----:B------:R-:W-:Y:S02]  /*0c60*/  MOV R47, R57 ;  /* 0x00000039002f7202 */ /* 0x000fe40000000f00 */
[----:B------:R-:W-:Y:S02]  /*0c70*/  SHF.R.U32.HI R56, RZ, 0x10, R57 ;  /* 0x00000010ff387819 */ /* 0x000fe40000011639 */
[----:B------:R-:W-:Y:S02]  /*0c80*/  MOV R46, R58 ;  /* 0x0000003a002e7202 */ /* 0x000fe40000000f00 */
[----:B------:R-:W-:-:S02]  /*0c90*/  SHF.R.U64 R57, R58, 0x10, R59 ;  /* 0x000000103a397819 */ /* 0x000fc4000000123b */
[----:B------:R-:W-:Y:S02]  /*0ca0*/  MOV R75, R49 ;  /* 0x00000031004b7202 */ /* 0x000fe40000000f00 */
[--C-:B------:R-:W-:Y:S02]  /*0cb0*/  SHF.R.U64 R67, R48, 0x10, R49.reuse ;  /* 0x0000001030437819 */ /* 0x100fe40000001231 */
[----:B------:R-:W-:Y:S02]  /*0cc0*/  SHF.R.U32.HI R81, RZ, 0x10, R49 ;  /* 0x00000010ff517819 */ /* 0x000fe40000011631 */
[----:B------:R-:W-:Y:S02]  /*0cd0*/  MOV R80, R60 ;  /* 0x0000003c00507202 */ /* 0x000fe40000000f00 */
[----:B------:R-:W-:Y:S02]  /*0ce0*/  SHF.R.U64 R58, R60, 0x10, R61 ;  /* 0x000000103c3a7819 */ /* 0x000fe4000000123d */
[----:B------:R-:W-:-:S02]  /*0cf0*/  MOV R49, R61 ;  /* 0x0000003d00317202 */ /* 0x000fc40000000f00 */
[----:B------:R-:W-:Y:S02]  /*0d00*/  SHF.R.U32.HI R60, RZ, 0x10, R61 ;  /* 0x00000010ff3c7819 */ /* 0x000fe4000001163d */
[----:B------:R-:W-:Y:S02]  /*0d10*/  PRMT R95, R95, 0x5410, R4 ;  /* 0x000054105f5f7816 */ /* 0x000fe40000000004 */
[----:B------:R-:W-:Y:S02]  /*0d20*/  MOV R82, R62 ;  /* 0x0000003e00527202 */ /* 0x000fe40000000f00 */
[----:B------:R-:W-:Y:S02]  /*0d30*/  SHF.R.U64 R61, R62, 0x10, R63 ;  /* 0x000000103e3d7819 */ /* 0x000fe4000000123f */
[----:B------:R-:W-:Y:S02]  /*0d40*/  SHF.R.U64 R128, R30, 0x10, R31 ;  /* 0x000000101e807819 */ /* 0x000fe4000000121f */
[----:B------:R-:W-:-:S02]  /*0d50*/  SHF.R.U64 R4, R2, 0x10, R3 ;  /* 0x0000001002047819 */ /* 0x000fc40000001203 */
[----:B------:R-:W-:Y:S02]  /*0d60*/  MOV R73, R51 ;  /* 0x0000003300497202 */ /* 0x000fe40000000f00 */
[--C-:B------:R-:W-:Y:S02]  /*0d70*/  SHF.R.U64 R83, R50, 0x10, R51.reuse ;  /* 0x0000001032537819 */ /* 0x100fe40000001233 */
[----:B------:R-:W-:Y:S02]  /*0d80*/  SHF.R.U32.HI R87, RZ, 0x10, R51 ;  /* 0x00000010ff577819 */ /* 0x000fe40000011633 */
[----:B------:R-:W-:Y:S02]  /*0d90*/  MOV R84, R64 ;  /* 0x0000004000547202 */ /* 0x000fe40000000f00 */
[----:B------:R-:W-:Y:S02]  /*0da0*/  SHF.R.U64 R62, R64, 0x10, R65 ;  /* 0x00000010403e7819 */ /* 0x000fe40000001241 */
[----:B------:R-:W-:-:S02]  /*0db0*/  MOV R72, R52 ;  /* 0x0000003400487202 */ /* 0x000fc40000000f00 */
[----:B------:R-:W-:Y:S02]  /*0dc0*/  SHF.R.U64 R85, R52, 0x10, R53 ;  /* 0x0000001034557819 */ /* 0x000fe40000001235 */
[----:B------:R-:W-:Y:S02]  /*0dd0*/  MOV R51, R65 ;  /* 0x0000004100337202 */ /* 0x000fe40000000f00 */
[----:B------:R-:W-:Y:S02]  /*0de0*/  SHF.R.U32.HI R64, RZ, 0x10, R65 ;  /* 0x00000010ff407819 */ /* 0x000fe40000011641 */
[----:B------:R-:W-:Y:S02]  /*0df0*/  MOV R52, R13 ;  /* 0x0000000d00347202 */ /* 0x000fe40000000f00 */
[--C-:B------:R-:W-:Y:S02]  /*0e00*/  SHF.R.U64 R65, R12, 0x10, R13.reuse ;  /* 0x000000100c417819 */ /* 0x100fe4000000120d */
[----:B------:R-:W-:-:S02]  /*0e10*/  SHF.R.U32.HI R93, RZ, 0x10, R13 ;  /* 0x00000010ff5d7819 */ /* 0x000fc4000001160d */
[----:B------:R-:W-:Y:S02]  /*0e20*/  MOV R13, R5 ;  /* 0x00000005000d7202 */ /* 0x000fe40000000f00 */
[----:B------:R-:W-:Y:S02]  /*0e30*/  SHF.R.U32.HI R97, RZ, 0x10, R5 ;  /* 0x00000010ff617819 */ /* 0x000fe40000011605 */
[----:B------:R-:W-:Y:S02]  /*0e40*/  PRMT R128, R128, 0x5410, R4 ;  /* 0x0000541080807816 */ /* 0x000fe40000000004 */
[----:B------:R-:W-:Y:S02]  /*0e50*/  MOV R102, R6 ;  /* 0x0000000600667202 */ /* 0x000fe40000000f00 */
[----:B------:R-:W-:Y:S02]  /*0e60*/  MOV R5, R7 ;  /* 0x0000000700057202 */ /* 0x000fe40000000f00 */
[----:B------:R-:W-:-:S02]  /*0e70*/  SHF.R.U32.HI R129, RZ, 0x10, R31 ;  /* 0x00000010ff817819 */ /* 0x000fc4000001161f */
[----:B------:R-:W-:Y:S02]  /*0e80*/  SHF.R.U32.HI R4, RZ, 0x10, R3 ;  /* 0x00000010ff047819 */ /* 0x000fe40000011603 */
[----:B------:R-:W-:Y:S02]  /*0e90*/  PRMT R102, R102, 0x5410, R5 ;  /* 0x0000541066667816 */ /* 0x000fe40000000005 */
[----:B------:R-:W-:Y:S02]  /*0ea0*/  PRMT R129, R129, 0x5410, R4 ;  /* 0x0000541081817816 */ /* 0x000fe40000000004 */
[----:B------:R-:W-:Y:S02]  /*0eb0*/  SHF.R.U64 R130, R32, 0x10, R33 ;  /* 0x0000001020827819 */ /* 0x000fe40000001221 */
[----:B------:R-:W-:Y:S02]  /*0ec0*/  SHF.R.U64 R5, R16, 0x10, R17 ;  /* 0x0000001010057819 */ /* 0x000fe40000001211 */
        /* <DEDUP_REMOVED lines=40> */
[----:B------:R-:W-:Y:S02]  /*1150*/  SHF.R.U64 R14, R14, 0x10, R15 ;  /* 0x000000100e0e7819 */ /* 0x000fe4000000120f */
[----:B------:R-:W-:Y:S02]  /*1160*/  SHF.R.U64 R8, R8, 0x10, R9 ;  /* 0x0000001008087819 */ /* 0x000fe40000001209 */
[----:B------:R-:W-:-:S02]  /*1170*/  SHF.R.U64 R109, R6, 0x10, R7 ;  /* 0x00000010066d7819 */ /* 0x000fc40000001207 */
[----:B------:R-:W-:Y:S02]  /*1180*/  MOV R124, R10 ;  /* 0x0000000a007c7202 */ /* 0x000fe40000000f00 */
[----:B------:R-:W-:Y:S02]  /*1190*/  SHF.R.U64 R125, R10, 0x10, R11 ;  /* 0x000000100a7d7819 */ /* 0x000fe4000000120b */
[----:B------:R-:W-:Y:S02]  /*11a0*/  PRMT R140, R140, 0x5410, R4 ;  /* 0x000054108c8c7816 */ /* 0x000fe40000000004 */
[----:B------:R-:W-:Y:S02]  /*11b0*/  PRMT R141, R141, 0x5410, R5 ;  /* 0x000054108d8d7816 */ /* 0x000fe40000000005 */
[----:B------:R-:W-:Y:S02]  /*11c0*/  SHF.R.U32.HI R53, RZ, 0x10, R53 ;  /* 0x00000010ff357819 */ /* 0x000fe40000011635 */
[----:B------:R-:W-:-:S02]  /*11d0*/  SHF.R.U32.HI R59, RZ, 0x10, R59 ;  /* 0x00000010ff3b7819 */ /* 0x000fc4000001163b */
[----:B------:R-:W-:Y:S02]  /*11e0*/  SHF.R.U32.HI R63, RZ, 0x10, R63 ;  /* 0x00000010ff3f7819 */ /* 0x000fe4000001163f */
[----:B------:R-:W-:Y:S02]  /*11f0*/  SHF.R.U32.HI R15, RZ, 0x10, R15 ;  /* 0x00000010ff0f7819 */ /* 0x000fe4000001160f */
[----:B------:R-:W-:Y:S02]  /*1200*/  SHF.R.U32.HI R9, RZ, 0x10, R9 ;  /* 0x00000010ff097819 */ /* 0x000fe40000011609 */
[----:B------:R-:W-:Y:S02]  /*1210*/  SHF.R.U32.HI R7, RZ, 0x10, R7 ;  /* 0x00000010ff077819 */ /* 0x000fe40000011607 */
[----:B------:R-:W-:Y:S02]  /*1220*/  ISETP.NE.U32.AND P1, PT, R90, RZ, PT ;  /* 0x000000ff5a00720c */ /* 0x000fe40003f25070 */
[----:B------:R-:W-:-:S02]  /*1230*/  MOV R6, R11 ;  /* 0x0000000b00067202 */ /* 0x000fc40000000f00 */
[----:B------:R-:W-:Y:S02]  /*1240*/  SHF.R.U32.HI R10, RZ, 0x10, R11 ;  /* 0x00000010ff0a7819 */ /* 0x000fe4000001160b */
[----:B------:R-:W-:Y:S02]  /*1250*/  SHF.R.U64 R142, R44, 0x10, R45 ;  /* 0x000000102c8e7819 */ /* 0x000fe4000000122d */
[----:B------:R-:W-:Y:S02]  /*1260*/  SHF.R.U64 R4, R28, 0x10, R29 ;  /* 0x000000101c047819 */ /* 0x000fe4000000121d */
[----:B------:R-:W-:Y:S02]  /*1270*/  SHF.R.U32.HI R143, RZ, 0x10, R45 ;  /* 0x00000010ff8f7819 */ /* 0x000fe4000001162d */
[----:B------:R-:W-:Y:S02]  /*1280*/  SHF.R.U32.HI R5, RZ, 0x10, R29 ;  /* 0x00000010ff057819 */ /* 0x000fe4000001161d */
        /* <DEDUP_REMOVED lines=8> */
[----:B------:R-:W-:Y:S02]  /*1310*/  ISETP.NE.AND.EX P1, PT, R91, RZ, PT, P1 ;  /* 0x000000ff5b00720c */ /* 0x000fe40003f25310 */
        /* <DEDUP_REMOVED lines=23> */
[----:B0123--:R-:W-:-:S07]  /*1490*/  PRMT R143, R143, 0x5410, R5 ;  /* 0x000054108f8f7816 */ /* 0x00ffce0000000005 */
.L_x_14229:
        /* <DEDUP_REMOVED lines=10> */
[----:B------:R0:W5:Y:S01]  /*1540*/  @P1 LDG.E.128 R12, desc[UR6][R50.64] ;  /* 0x00000006320c1981 */ /* 0x000162000c1e1d00 */
[----:B-1----:R-:W-:-:S04]  /*1550*/  IMAD.WIDE.U32 R52, R56, 0x10, R114 ;  /* 0x0000001038347825 */ /* 0x002fc800078e0072 */
[----:B--2---:R-:W-:-:S05]  /*1560*/  @P2 IMAD.WIDE.U32 R48, R56, 0x10, R48 ;  /* 0x0000001038302825 */ /* 0x004fca00078e0030 */
[----:B------:R0:W5:Y:S04]  /*1570*/  @P2 LDG.E.128 R8, desc[UR6][R48.64] ;  /* 0x0000000630082981 */ /* 0x000168000c1e1d00 */
[----:B------:R0:W5:Y:S01]  /*1580*/  LDG.E.128 R48, desc[UR6][R52.64] ;  /* 0x0000000634307981 */ /* 0x000162000c1e1d00 */
        /* <DEDUP_REMOVED lines=15> */
.L_x_14209:
        /* <DEDUP_REMOVED lines=9> */
.L_x_14208:
        /* <DEDUP_REMOVED lines=12> */
.L_x_14210:
[----:B0-----:R-:W0:Y:S01]  /*17d0*/  LDC.64 R52, c[0x0][0x398] ;  /* 0x0000e600ff347b82 */ /* 0x001e220000000a00 */
[----:B------:R-:W-:-:S05]  /*17e0*/  IADD3 R60, PT, PT, R56, 0x80, RZ ;  /* 0x00000080383c7810 */ /* 0x000fca0007ffe0ff */
[----:B------:R-:W-:Y:S02]  /*17f0*/  IMAD.WIDE.U32 R50, R60, 0x10, R114 ;  /* 0x000000103c327825 */ /* 0x000fe400078e0072 */
[----:B------:R-:W1:Y:S08]  /*1800*/  @P0 LDC.64 R64, c[0x0][0x3a8] ;  /* 0x0000ea00ff400b82 */ /* 0x000e700000000a00 */
[----:B------:R-:W2:Y:S01]  /*1810*/  @P2 LDC.64 R48, c[0x0][0x3a0] ;  /* 0x0000e800ff302b82 */ /* 0x000ea20000000a00 */
[----:B0-----:R-:W-:-:S04]  /*1820*/  ISETP.NE.U32.AND P1, PT, R52, RZ, PT ;  /* 0x000000ff3400720c */ /* 0x001fc80003f25070 */
[----:B------:R-:W-:Y:S01]  /*1830*/  ISETP.NE.AND.EX P1, PT, R53, RZ, PT, P1 ;  /* 0x000000ff3500720c */ /* 0x000fe20003f25310 */
[----:B-1----:R-:W-:-:S05]  /*1840*/  @P0 IMAD.WIDE.U32 R64, R56, 0x10, R64 ;  /* 0x0000001038400825 */ /* 0x002fca00078e0040 */
[----:B------:R0:W-:Y:S01]  /*1850*/  @P0 STG.E.128 desc[UR6][R64.64], R4 ;  /* 0x0000000440000986 */ /* 0x0001e2000c101d06 */
[----:B--2---:R-:W-:-:S06]  /*1860*/  @P2 IMAD.WIDE.U32 R48, R60, 0x10, R48 ;  /* 0x000000103c302825 */ /* 0x004fcc00078e0030 */
[----:B------:R-:W1:Y:S01]  /*1870*/  @P1 LDC.64 R58, c[0x0][0x398] ;  /* 0x0000e600ff3a1b82 */ /* 0x000e620000000a00 */
[----:B------:R0:W5:Y:S04]  /*1880*/  @P2 LDG.E.128 R8, desc[UR6][R48.64] ;  /* 0x0000000630082981 */ /* 0x000168000c1e1d00 */
[----:B------:R-:W5:Y:S01]  /*1890*/  LDG.E.128 R48, desc[UR6][R50.64] ;  /* 0x0000000632307981 */ /* 0x000f62000c1e1d00 */
[----:B-1----:R-:W-:-:S05]  /*18a0*/  @P1 IMAD.WIDE.U32 R58, R60, 0x10, R58 ;  /* 0x000000103c3a1825 */ /* 0x002fca00078e003a */
[----:B------:R0:W5:Y:S01]  /*18b0*/  @P1 LDG.E.128 R12, desc[UR6][R58.64] ;  /* 0x000000063a0c1981 */ /* 0x000162000c1e1d00 */
[----:B------:R-:W-:-:S04]  /*18c0*/  ISETP.NE.U32.AND P3, PT, R52, RZ, PT ;  /* 0x000000ff3400720c */ /* 0x000fc80003f65070 */
[----:B------:R-:W-:-:S13]  /*18d0*/  ISETP.NE.AND.EX P3, PT, R53, RZ, PT, P3 ;  /* 0x000000ff3500720c */ /* 0x000fda0003f65330 */
[----:B0-----:R-:W-:Y:S05]  /*18e0*/  @P3 BRA `(.L_x_14211) ;  /* 0x0000000000403947 */ /* 0x001fea0003800000 */
[----:B------:R-:W-:-:S04]  /*18f0*/  UISETP.NE.U32.AND UP0, UPT, UR12, URZ, UPT ;  /* 0x000000ff0c00728c */ /* 0x000fc8000bf05070 */
[----:B------:R-:W-:-:S06]  /*1900*/  UISETP.NE.AND.EX UP0, UPT, UR13, URZ, UPT, UP0 ;  /* 0x000000ff0d00728c */ /* 0x000fcc000bf05300 */
[----:B------:R-:W-:-:S13]  /*1910*/  PLOP3.LUT P4, PT, PT, PT, UP0, 0x80, 0x8 ;  /* 0x000000000008781c */ /* 0x000fda0003f8f008 */
        /* <DEDUP_REMOVED lines=13> */
.L_x_14211:
        /* <DEDUP_REMOVED lines=23> */
.L_x_14212:
[----:B------:R-:W0:Y:S01]  /*1b60*/  @P0 LDC.64 R66, c[0x0][0x3a8] ;  /* 0x0000ea00ff420b82 */ /* 0x000e220000000a00 */
[----:B------:R-:W-:-:S05]  /*1b70*/  IADD3 R61, PT, PT, R56, 0x100, RZ ;  /* 0x00000100383d7810 */ /* 0x000fca0007ffe0ff */
[----:B------:R-:W-:Y:S02]  /*1b80*/  IMAD.WIDE.U32 R64, R61, 0x10, R114 ;  /* 0x000000103d407825 */ /* 0x000fe400078e0072 */
[----:B------:R-:W1:Y:S08]  /*1b90*/  @P1 LDC.64 R50, c[0x0][0x398] ;  /* 0x0000e600ff321b82 */ /* 0x000e700000000a00 */
[----:B------:R-:W2:Y:S01]  /*1ba0*/  @P2 LDC.64 R48, c[0x0][0x3a0] ;  /* 0x0000e800ff302b82 */ /* 0x000ea20000000a00 */
[----:B0-----:R-:W-:-:S05]  /*1bb0*/  @P0 IMAD.WIDE.U32 R66, R60, 0x10, R66 ;  /* 0x000000103c420825 */ /* 0x001fca00078e0042 */
[----:B------:R0:W-:Y:S01]  /*1bc0*/  @P0 STG.E.128 desc[UR6][R66.64], R4 ;  /* 0x0000000442000986 */ /* 0x0001e2000c101d06 */
[----:B-1----:R-:W-:-:S05]  /*1bd0*/  @P1 IMAD.WIDE.U32 R50, R61, 0x10, R50 ;  /* 0x000000103d321825 */ /* 0x002fca00078e0032 */
[----:B------:R0:W5:Y:S01]  /*1be0*/  @P1 LDG.E.128 R12, desc[UR6][R50.64] ;  /* 0x00000006320c1981 */ /* 0x000162000c1e1d00 */
[----:B--2---:R-:W-:-:S05]  /*1bf0*/  @P2 IMAD.WIDE.U32 R48, R61, 0x10, R48 ;  /* 0x000000103d302825 */ /* 0x004fca00078e0030 */
[----:B------:R0:W5:Y:S04]  /*1c00*/  @P2 LDG.E.128 R8, desc[UR6][R48.64] ;  /* 0x0000000630082981 */ /* 0x000168000c1e1d00 */
[----:B------:R0:W5:Y:S01]  /*1c10*/  LDG.E.128 R48, desc[UR6][R64.64] ;  /* 0x0000000640307981 */ /* 0x000162000c1e1d00 */
[----:B------:R-:W-:Y:S05]  /*1c20*/  @P3 BRA `(.L_x_14213) ;  /* 0x0000000000343947 */ /* 0x000fea0003800000 */
        /* <DEDUP_REMOVED lines=8> */
[----:B0-----:R-:W-:Y:S02]  /*1cb0*/  @P4 MOV R4, R98 ;  /* 0x0000006200044202 */ /* 0x001fe40000000f00 */
[----:B------:R-:W-:-:S02]  /*1cc0*/  @P4 MOV R5, R97 ;  /* 0x0000006100054202 */ /* 0x000fc40000000f00 */
[----:B------:R-:W-:Y:S02]  /*1cd0*/  @P4 MOV R6, R91 ;  /* 0x0000005b00064202 */ /* 0x000fe40000000f00 */
[----:B------:R-:W-:Y:S01]  /*1ce0*/  @P4 MOV R7, R90 ;  /* 0x0000005a00074202 */ /* 0x000fe20000000f00 */
[----:B------:R-:W-:Y:S06]  /*1cf0*/  BRA `(.L_x_14214) ;  /* 0x0000000000547947 */ /* 0x000fec0003800000 */
.L_x_14213:
[----:B-----5:R-:W-:Y:S01]  /*1d00*/  @!P4 FADD.FTZ R98, R12, R48 ;  /* 0x000000300c62c221 */ /* 0x020fe20000010000 */
[----:B------:R-:W-:Y:S01]  /*1d10*/  @!P4 FADD.FTZ R97, R13, R49 ;  /* 0x000000310d61c221 */ /* 0x000fe20000010000 */
[----:B------:R-:W-:Y:S01]  /*1d20*/  @!P4 FADD.FTZ R91, R14, R50 ;  /* 0x000000320e5bc221 */ /* 0x000fe20000010000 */
[----:B------:R-:W-:Y:S02]  /*1d30*/  @!P4 FADD.FTZ R90, R15, R51 ;  /* 0x000000330f5ac221 */ /* 0x000fe40000010000 */
[----:B0-----:R-:W-:Y:S02]  /*1d40*/  @!P4 MOV R4, R98 ;  /* 0x000000620004c202 */ /* 0x001fe40000000f00 */
        /* <DEDUP_REMOVED lines=16> */
.L_x_14214:
        /* <DEDUP_REMOVED lines=15> */
[----:B0-----:R-:W-:Y:S01]  /*1f40*/  @!P4 MOV R101, R49 ;  /* 0x000000310065c202 */ /* 0x001fe20000000f00 */
        /* <DEDUP_REMOVED lines=10> */
.L_x_14215:
[----:B-----5:R-:W-:Y:S01]  /*1ff0*/  @!P4 FADD.FTZ R103, R12, R48 ;  /* 0x000000300c67c221 */ /* 0x020fe20000010000 */
[----:B0-----:R-:W-:Y:S01]  /*2000*/  @!P4 FADD.FTZ R101, R13, R49 ;  /* 0x000000310d65c221 */ /* 0x001fe20000010000 */
        /* <DEDUP_REMOVED lines=19> */
.L_x_14216:
        /* <DEDUP_REMOVED lines=13> */
[----:B0----5:R-:W-:Y:S01]  /*2210*/  @!P4 MOV R105, R48 ;  /* 0x000000300069c202 */ /* 0x021fe20000000f00 */
        /* <DEDUP_REMOVED lines=12> */
.L_x_14217:
[----:B0----5:R-:W-:Y:S01]  /*22e0*/  @!P4 FADD.FTZ R105, R12, R48 ;  /* 0x000000300c69c221 */ /* 0x021fe20000010000 */
        /* <DEDUP_REMOVED lines=20> */
.L_x_14218:
        /* <DEDUP_REMOVED lines=26> */
.L_x_14219:
        /* <DEDUP_REMOVED lines=21> */
.L_x_14220:
        /* <DEDUP_REMOVED lines=26> */
.L_x_14221:
        /* <DEDUP_REMOVED lines=21> */
.L_x_14222:
        /* <DEDUP_REMOVED lines=26> */
.L_x_14223:
        /* <DEDUP_REMOVED lines=21> */
.L_x_14224:
[----:B------:R-:W-:Y:S01]  /*2d00*/  FADD.FTZ R49, RZ, R62 ;  /* 0x0000003eff317221 */ /* 0x000fe20000010000 */
[----:B------:R-:W0:Y:S01]  /*2d10*/  @P0 LDC.64 R114, c[0x0][0x3a8] ;  /* 0x0000ea00ff720b82 */ /* 0x000e220000000a00 */
[----:B------:R-:W1:Y:S01]  /*2d20*/  S2R R94, SR_TID.X ;  /* 0x00000000005e7919 */ /* 0x000e620000002100 */
[----:B------:R-:W-:Y:S01]  /*2d30*/  BSSY.RECONVERGENT B0, `(.L_x_14225) ;  /* 0x0000080000007945 */ /* 0x000fe20003800200 */
[----:B------:R-:W-:-:S04]  /*2d40*/  FADD.FTZ R49, R49, R57 ;  /* 0x0000003931317221 */ /* 0x000fc80000010000 */
[----:B------:R-:W-:-:S04]  /*2d50*/  FADD.FTZ R49, R49, R55 ;  /* 0x0000003731317221 */ /* 0x000fc80000010000 */
[----:B------:R-:W-:-:S04]  /*2d60*/  FADD.FTZ R49, R49, R54 ;  /* 0x0000003631317221 */ /* 0x000fc80000010000 */
[----:B------:R-:W-:-:S04]  /*2d70*/  FADD.FTZ R49, R49, R59 ;  /* 0x0000003b31317221 */ /* 0x000fc80000010000 */
[----:B------:R-:W-:-:S04]  /*2d80*/  FADD.FTZ R49, R49, R58 ;  /* 0x0000003a31317221 */ /* 0x000fc80000010000 */
[----:B------:R-:W-:Y:S01]  /*2d90*/  FADD.FTZ R49, R49, R53 ;  /* 0x0000003531317221 */ /* 0x000fe20000010000 */
[----:B0-----:R-:W-:-:S04]  /*2da0*/  @P0 IMAD.WIDE.U32 R114, R104, 0x10, R114 ;  /* 0x0000001068720825 */ /* 0x001fc800078e0072 */
[----:B------:R-:W-:Y:S01]  /*2db0*/  FADD.FTZ R49, R49, R52 ;  /* 0x0000003431317221 */ /* 0x000fe20000010000 */
[----:B------:R-:W-:Y:S03]  /*2dc0*/  @P0 STG.E.128 desc[UR6][R114.64], R4 ;  /* 0x0000000472000986 */ /* 0x000fe6000c101d06 */
[----:B------:R-:W-:Y:S01]  /*2dd0*/  FADD.FTZ R49, R49, R98 ;  /* 0x0000006231317221 */ /* 0x000fe20000010000 */
[----:B-1----:R-:W-:-:S03]  /*2de0*/  LOP3.LUT P2, RZ, R94, 0x1f, RZ, 0xc0, !PT ;  /* 0x0000001f5eff7812 */ /* 0x002fc6000784c0ff */
        /* <DEDUP_REMOVED lines=116> */
.L_x_14226:
[----:B------:R-:W-:Y:S05]  /*3530*/  BSYNC.RECONVERGENT B0 ;  /* 0x0000000000007941 */ /* 0x000fea0003800200 */
.L_x_14225:
        /* <DEDUP_REMOVED lines=15> */
.L_x_14228:
[----:B------:R-:W-:Y:S05]  /*3630*/  BSYNC.RECONVERGENT B0 ;  /* 0x0000000000007941 */ /* 0x000fea0003800200 */
.L_x_14227:
[----:B------:R-:W1:Y:S01]  /*3640*/  SHFL.DOWN PT, R63, R114, 0x2, 0x1f ;  /* 0x08401f00723f7f89 */ /* 0x000e6200000e0000 */
[----:B------:R-:W-:Y:S01]  /*3650*/  ISETP.NE.AND P2, PT, R94, RZ, PT ;  /* 0x000000ff5e00720c */ /* 0x000fe20003f45270 */
[----:B------:R-:W-:Y:S01]  /*3660*/  HADD2.F32 R146, -RZ, R129.H0_H0 ;  /* 0x20000081ff927230 */ /* 0x000fe20000004100 */
[----:B------:R-:W-:Y:S01]  /*3670*/  ISETP.NE.AND P3, PT, RZ, UR9, PT ;  /* 0x00000009ff007c0c */ /* 0x000fe2000bf65270 */
[----:B0-----:R-:W0:Y:S01]  /*3680*/  SHFL.DOWN PT, R115, R48, 0x2, 0x1f ;  /* 0x08401f0030737f89 */ /* 0x001e2200000e0000 */
[----:B------:R-:W-:-:S03]  /*3690*/  UPLOP3.LUT UP1, UPT, UPT, UPT, UP1, 0x40, 0x4 ;  /* 0x000000000004789c */ /* 0x000fc60003f2e810 */
[----:B------:R-:W2:Y:S06]  /*36a0*/  SHFL.DOWN PT, R145, R49, 0x2, 0x1f ;  /* 0x08401f0031917f89 */ /* 0x000eac00000e0000 */
[----:B------:R-:W3:Y:S08]  /*36b0*/  @!P2 LDC.64 R160, c[0x0][0x3c0] ;  /* 0x0000f000ffa0ab82 */ /* 0x000ef00000000a00 */
[----:B------:R-:W4:Y:S01]  /*36c0*/  @!P2 LDC.64 R158, c[0x0][0x3c8] ;  /* 0x0000f200ff9eab82 */ /* 0x000f220000000a00 */
[----:B-1----:R-:W-:-:S02]  /*36d0*/  IADD3 R144, PT, PT, R63, R114, RZ ;  /* 0x000000723f907210 */ /* 0x002fc40007ffe0ff */
        /* <DEDUP_REMOVED lines=9> */
[----:B------:R-:W-:Y:S01]  /*3770*/  FMUL.FTZ R115, R115, R115 ;  /* 0x0000007373737220 */ /* 0x000fe20000410000 */
[----:B---3--:R-:W-:-:S04]  /*3780*/  @!P2 IMAD.WIDE R160, R0, 0x4, R160 ;  /* 0x0000000400a0a825 */ /* 0x008fc800078e02a0 */
[----:B------:R-:W-:-:S04]  /*3790*/  FMUL.FTZ R115, R115, R114 ;  /* 0x0000007273737220 */ /* 0x000fc80000410000 */
[----:B------:R-:W-:Y:S01]  /*37a0*/  FMUL.FTZ R115, R115, R63 ;  /* 0x0000003f73737220 */ /* 0x000fe20000410000 */
[----:B----4-:R-:W-:-:S04]  /*37b0*/  @!P2 IMAD.WIDE R158, R0, 0x4, R158 ;  /* 0x00000004009ea825 */ /* 0x010fc800078e029e */
[C---:B0-----:R-:W-:Y:S01]  /*37c0*/  FMUL.FTZ R51, R126.reuse, R51 ;  /* 0x000000337e337220 */ /* 0x041fe20000410000 */
[----:B------:R-:W-:Y:S01]  /*37d0*/  FFMA.FTZ R145, R126, R115, R145 ;  /* 0x000000737e917223 */ /* 0x000fe20000010091 */
[-C--:B-1----:R-:W-:Y:S01]  /*37e0*/  IADD3 R49, PT, PT, R144, R50.reuse, RZ ;  /* 0x0000003290317210 */ /* 0x082fe20007ffe0ff */
[----:B------:R-:W-:Y:S02]  /*37f0*/  HADD2.F32 R144, -RZ, R76.H1_H1 ;  /* 0x3000004cff907230 */ /* 0x000fe40000004100 */
        /* <DEDUP_REMOVED lines=8> */
[----:B------:R-:W-:Y:S01]  /*3880*/  FFMA.FTZ R48, R127, R51, R48 ;  /* 0x000000337f307223 */ /* 0x000fe20000010030 */
[----:B-1----:R-:W-:Y:S01]  /*3890*/  FADD.FTZ R63, R145, R63 ;  /* 0x0000003f913f7221 */ /* 0x002fe20000010000 */
[--C-:B------:R-:W-:Y:S02]  /*38a0*/  HADD2.F32 R51, -RZ, R77.reuse.H1_H1 ;  /* 0x3000004dff337230 */ /* 0x100fe40000004100 */
[----:B------:R-:W-:Y:S01]  /*38b0*/  FMUL.FTZ R114, R127, R114 ;  /* 0x000000727f727220 */ /* 0x000fe20000410000 */
[C---:B--2---:R-:W-:Y:S01]  /*38c0*/  FMUL.FTZ R48, R49.reuse, R48 ;  /* 0x0000003031307220 */ /* 0x044fe20000410000 */
[----:B------:R-:W-:Y:S02]  /*38d0*/  HADD2.F32 R145, -RZ, R77.H0_H0 ;  /* 0x2000004dff917230 */ /* 0x000fe40000004100 */
[----:B------:R-:W-:Y:S02]  /*38e0*/  FMUL.FTZ R114, R114, R50 ;  /* 0x0000003272727220 */ /* 0x000fe40000410000 */
[----:B------:R0:W1:Y:S02]  /*38f0*/  SHFL.IDX PT, R126, R48, RZ, 0x1f ;  /* 0x00001fff307e7589 */ /* 0x00006400000e0000 */
[----:B0-----:R-:W-:-:S02]  /*3900*/  FFMA.FTZ R48, R49, R114, R63 ;  /* 0x0000007231307223 */ /* 0x001fc4000001003f */
[----:B------:R-:W0:Y:S04]  /*3910*/  LDC R49, c[0x0][0x448] ;  /* 0x00011200ff317b82 */ /* 0x000e280000000800 */
[----:B------:R-:W0:Y:S01]  /*3920*/  SHFL.IDX PT, R48, R48, RZ, 0x1f ;  /* 0x00001fff30307589 */ /* 0x000e2200000e0000 */
[C---:B-1----:R-:W-:Y:S01]  /*3930*/  FMUL.FTZ R50, R126.reuse, R126 ;  /* 0x0000007e7e327220 */ /* 0x042fe20000410000 */
[----:B------:R-:W-:Y:S02]  /*3940*/  FSEL R127, R126, RZ, !P3 ;  /* 0x000000ff7e7f7208 */ /* 0x000fe40005800000 */
[----:B------:R-:W-:Y:S02]  /*3950*/  @!P2 STG.E desc[UR6][R160.64], R126 ;  /* 0x0000007ea000a986 */ /* 0x000fe4000c101906 */
[----:B------:R-:W-:Y:S01]  /*3960*/  FSEL R50, R50, RZ, P3 ;  /* 0x000000ff32327208 */ /* 0x000fe20001800000 */
[C---:B------:R-:W-:Y:S01]  /*3970*/  FADD.FTZ R115, -R127.reuse, R62 ;  /* 0x0000003e7f737221 */ /* 0x040fe20000010100 */
[C---:B------:R-:W-:Y:S01]  /*3980*/  FADD.FTZ R55, -R127.reuse, R55 ;  /* 0x000000377f377221 */ /* 0x040fe20000010100 */
[----:B------:R-:W1:Y:S01]  /*3990*/  LDC.64 R62, c[0x0][0x428] ;  /* 0x00010a00ff3e7b82 */ /* 0x000e620000000a00 */
[C---:B------:R-:W-:Y:S01]  /*39a0*/  FADD.FTZ R57, -R127.reuse, R57 ;  /* 0x000000397f397221 */ /* 0x040fe20000010100 */
[C---:B------:R-:W-:Y:S01]  /*39b0*/  FADD.FTZ R54, -R127.reuse, R54 ;  /* 0x000000367f367221 */ /* 0x040fe20000010100 */
[C---:B------:R-:W-:Y:S01]  /*39c0*/  FADD.FTZ R154, -R127.reuse, R59 ;  /* 0x0000003b7f9a7221 */ /* 0x040fe20000010100 */
[C---:B------:R-:W-:Y:S01]  /*39d0*/  FADD.FTZ R153, -R127.reuse, R58 ;  /* 0x0000003a7f997221 */ /* 0x040fe20000010100 */
[----:B------:R-:W-:Y:S01]  /*39e0*/  FADD.FTZ R152, -R127, R53 ;  /* 0x000000357f987221 */ /* 0x000fe20000010100 */
[----:B0-----:R-:W-:Y:S01]  /*39f0*/  FFMA.FTZ R48, R48, UR10, R49 ;  /* 0x0000000a30307c23 */ /* 0x001fe20008010031 */
[----:B------:R-:W-:-:S02]  /*3a00*/  HADD2.F32 R49, -RZ, R78.H0_H0 ;  /* 0x2000004eff317230 */ /* 0x000fc40000004100 */
[C---:B------:R-:W-:Y:S01]  /*3a10*/  FADD.FTZ R151, -R127.reuse, R52 ;  /* 0x000000347f977221 */ /* 0x040fe20000010100 */
[C---:B------:R-:W-:Y:S01]  /*3a20*/  FADD.FTZ R149, -R127.reuse, R97 ;  /* 0x000000617f957221 */ /* 0x040fe20000010100 */
[----:B------:R-:W-:Y:S01]  /*3a30*/  FADD.FTZ R48, R48, R50 ;  /* 0x0000003230307221 */ /* 0x000fe20000010000 */
[----:B------:R-:W-:Y:S02]  /*3a40*/  HADD2.F32 R50, -RZ, R31.H0_H0 ;  /* 0x2000001fff327230 */ /* 0x000fe40000004100 */
[C---:B------:R-:W-:Y:S01]  /*3a50*/  FADD.FTZ R150, -R127.reuse, R98 ;  /* 0x000000627f967221 */ /* 0x040fe20000010100 */
[C---:B------:R-:W-:Y:S01]  /*3a60*/  FADD.FTZ R58, -R127.reuse, R91 ;  /* 0x0000005b7f3a7221 */ /* 0x040fe20000010100 */
[----:B------:R0:W2:Y:S01]  /*3a70*/  MUFU.RSQ R114, R48 ;  /* 0x0000003000727308 */ /* 0x0000a20000001400 */
        /* <DEDUP_REMOVED lines=8> */
[----:B0-----:R-:W-:-:S02]  /*3b00*/  HADD2.F32 R48, -RZ, R30.H0_H0 ;  /* 0x2000001eff307230 */ /* 0x001fc40000004100 */
[----:B------:R-:W-:Y:S01]  /*3b10*/  FADD.FTZ R106, -R127, R111 ;  /* 0x0000006f7f6a7221 */ /* 0x000fe20000010100 */
[----:B-1----:R-:W-:-:S04]  /*3b20*/  IMAD.WIDE.U32 R156, R56, 0x10, R62 ;  /* 0x00000010389c7825 */ /* 0x002fc800078e003e */
[C---:B------:R-:W-:Y:S01]  /*3b30*/  FADD.FTZ R103, -R127.reuse, R119 ;  /* 0x000000777f677221 */ /* 0x040fe20000010100 */
[C---:B------:R-:W-:Y:S01]  /*3b40*/  FADD.FTZ R101, -R127.reuse, R118 ;  /* 0x000000767f657221 */ /* 0x040fe20000010100 */
[C---:B------:R-:W-:Y:S01]  /*3b50*/  FADD.FTZ R91, -R127.reuse, R116 ;  /* 0x000000747f5b7221 */ /* 0x040fe20000010100 */
[C---:B------:R-:W-:Y:S01]  /*3b60*/  FADD.FTZ R90, -R127.reuse, R120 ;  /* 0x000000787f5a7221 */ /* 0x040fe20000010100 */
[C---:B------:R-:W-:Y:S01]  /*3b70*/  FADD.FTZ R98, -R127.reuse, R122 ;  /* 0x0000007a7f627221 */ /* 0x040fe20000010100 */
[----:B------:R-:W-:Y:S01]  /*3b80*/  FADD.FTZ R155, -R127, R123 ;  /* 0x0000007b7f9b7221 */ /* 0x000fe20000010100 */
[C---:B--2---:R-:W-:Y:S01]  /*3b90*/  FMUL.FTZ R115, R114.reuse, R115 ;  /* 0x0000007372737220 */ /* 0x044fe20000410000 */
[----:B------:R0:W-:Y:S01]  /*3ba0*/  @!P2 STG.E desc[UR6][R158.64], R114 ;  /* 0x000000729e00a986 */ /* 0x0001e2000c101906 */
[C---:B------:R-:W-:Y:S01]  /*3bb0*/  FMUL.FTZ R55, R114.reuse, R55 ;  /* 0x0000003772377220 */ /* 0x040fe20000410000 */
[----:B------:R-:W-:Y:S01]  /*3bc0*/  FMUL.FTZ R57, R114, R57 ;  /* 0x0000003972397220 */ /* 0x000fe20000410000 */
[----:B------:R-:W-:Y:S01]  /*3bd0*/  FFMA.FTZ R48, R115, R49, R48 ;  /* 0x0000003173307223 */ /* 0x000fe20000010030 */
[----:B------:R-:W-:-:S02]  /*3be0*/  HADD2.F32 R49, -RZ, R128.H0_H0 ;  /* 0x20000080ff317230 */ /* 0x000fc40000004100 */
[C---:B------:R-:W-:Y:S01]  /*3bf0*/  FMUL.FTZ R54, R114.reuse, R54 ;  /* 0x0000003672367220 */ /* 0x040fe20000410000 */
[----:B------:R-:W-:Y:S01]  /*3c00*/  FFMA.FTZ R50, R55, R51, R50 ;  /* 0x0000003337327223 */ /* 0x000fe20000010032 */
[C---:B------:R-:W-:Y:S01]  /*3c10*/  FMUL.FTZ R112, R114.reuse, R97 ;  /* 0x0000006172707220 */ /* 0x040fe20000410000 */
[----:B------:R-:W-:Y:S01]  /*3c20*/  FMUL.FTZ R111, R114, R53 ;  /* 0x00000035726f7220 */ /* 0x000fe20000410000 */
[----:B------:R-:W-:Y:S01]  /*3c30*/  FFMA.FTZ R49, R57, R145, R49 ;  /* 0x0000009139317223 */ /* 0x000fe20000010031 */
[----:B------:R-:W-:Y:S01]  /*3c40*/  FFMA.FTZ R51, R54, R144, R146 ;  /* 0x0000009036337223 */ /* 0x000fe20000010092 */
[C---:B------:R-:W-:Y:S01]  /*3c50*/  FADD.FTZ R146, -R127.reuse, R100 ;  /* 0x000000647f927221 */ /* 0x040fe20000010100 */
[----:B0-----:R-:W0:Y:S01]  /*3c60*/  LDC.64 R158, c[0x0][0x430] ;  /* 0x00010c00ff9e7b82 */ /* 0x001e220000000a00 */
[C---:B------:R-:W-:Y:S01]  /*3c70*/  FADD.FTZ R145, -R127.reuse, R99 ;  /* 0x000000637f917221 */ /* 0x040fe20000010100 */
[C---:B------:R-:W-:Y:S01]  /*3c80*/  FADD.FTZ R144, -R127.reuse, R105 ;  /* 0x000000697f907221 */ /* 0x040fe20000010100 */
[----:B------:R1:W-:Y:S01]  /*3c90*/  STG.E.128 desc[UR6][R156.64], R48 ;  /* 0x000000309c007986 */ /* 0x0003e2000c101d06 */
[C---:B------:R-:W-:Y:S01]  /*3ca0*/  FADD.FTZ R105, -R127.reuse, R110 ;  /* 0x0000006e7f697221 */ /* 0x040fe20000010100 */
[C---:B------:R-:W-:Y:S01]  /*3cb0*/  FADD.FTZ R100, -R127.reuse, R117 ;  /* 0x000000757f647221 */ /* 0x040fe20000010100 */
[----:B------:R-:W-:Y:S01]  /*3cc0*/  FADD.FTZ R99, -R127, R121 ;  /* 0x000000797f637221 */ /* 0x000fe20000010100 */
[C---:B------:R-:W-:Y:S01]  /*3cd0*/  FMUL.FTZ R117, R114.reuse, R146 ;  /* 0x0000009272757220 */ /* 0x040fe20000410000 */
[C---:B------:R-:W-:Y:S01]  /*3ce0*/  FMUL.FTZ R116, R114.reuse, R145 ;  /* 0x0000009172747220 */ /* 0x040fe20000410000 */
[C---:B------:R-:W-:Y:S01]  /*3cf0*/  FMUL.FTZ R113, R114.reuse, R144 ;  /* 0x0000009072717220 */ /* 0x040fe20000410000 */
[----:B------:R-:W-:Y:S01]  /*3d00*/  FMUL.FTZ R110, R114, R52 ;  /* 0x00000034726e7220 */ /* 0x000fe20000410000 */
[----:B------:R-:W-:-:S02]  /*3d10*/  HADD2.F32 R146, -RZ, R74.H1_H1 ;  /* 0x3000004aff927230 */ /* 0x000fc40000004100 */
        /* <DEDUP_REMOVED lines=9> */
[----:B-1----:R-:W-:Y:S02]  /*3db0*/  HADD2.F32 R51, -RZ, R75.H1_H1 ;  /* 0x3000004bff337230 */ /* 0x002fe40000004100 */
[----:B------:R-:W-:Y:S01]  /*3dc0*/  FMUL.FTZ R118, R114, R147 ;  /* 0x0000009372767220 */ /* 0x000fe20000410000 */
[----:B------:R-:W-:-:S02]  /*3dd0*/  HADD2.F32 R50, -RZ, R3.H0_H0 ;  /* 0x20000003ff327230 */ /* 0x000fc40000004100 */
[C---:B------:R-:W-:Y:S01]  /*3de0*/  FMUL.FTZ R108, R114.reuse, R108 ;  /* 0x0000006c726c7220 */ /* 0x040fe20000410000 */
[----:B------:R-:W-:Y:S02]  /*3df0*/  HADD2.F32 R157, -RZ, R76.H0_H0 ;  /* 0x2000004cff9d7230 */ /* 0x000fe40000004100 */
[C---:B------:R-:W-:Y:S01]  /*3e00*/  FMUL.FTZ R107, R114.reuse, R107 ;  /* 0x0000006b726b7220 */ /* 0x040fe20000410000 */
[----:B------:R-:W-:Y:S02]  /*3e10*/  HADD2.F32 R48, -RZ, R2.H0_H0 ;  /* 0x20000002ff307230 */ /* 0x000fe40000004100 */
[----:B------:R-:W-:Y:S01]  /*3e20*/  FFMA.FTZ R50, R55, R51, R50 ;  /* 0x0000003337327223 */ /* 0x000fe20000010032 */
[----:B------:R-:W-:Y:S02]  /*3e30*/  HADD2.F32 R156, -RZ, R75.H0_H0 ;  /* 0x2000004bff9c7230 */ /* 0x000fe40000004100 */
[----:B------:R-:W-:Y:S01]  /*3e40*/  FMUL.FTZ R106, R114, R106 ;  /* 0x0000006a726a7220 */ /* 0x000fe20000410000 */
[----:B------:R-:W-:-:S02]  /*3e50*/  HADD2.F32 R49, -RZ, R128.H1_H1 ;  /* 0x30000080ff317230 */ /* 0x000fc40000004100 */
[C---:B------:R-:W-:Y:S01]  /*3e60*/  FMUL.FTZ R105, R114.reuse, R105 ;  /* 0x0000006972697220 */ /* 0x040fe20000410000 */
[----:B------:R-:W-:Y:S02]  /*3e70*/  HADD2.F32 R51, -RZ, R129.H1_H1 ;  /* 0x30000081ff337230 */ /* 0x000fe40000004100 */
        /* <DEDUP_REMOVED lines=10> */
[----:B------:R-:W-:-:S02]  /*3f20*/  HADD2.F32 R145, -RZ, R74.H0_H0 ;  /* 0x2000004aff917230 */ /* 0x000fc40000004100 */
[----:B------:R-:W-:Y:S01]  /*3f30*/  FFMA.FTZ R51, R54, R146, R51 ;  /* 0x0000009236337223 */ /* 0x000fe20000010033 */
[----:B------:R-:W-:Y:S02]  /*3f40*/  HADD2.F32 R52, -RZ, R32.H0_H0 ;  /* 0x20000020ff347230 */ /* 0x000fe40000004100 */
[--C-:B------:R-:W-:Y:S02]  /*3f50*/  HADD2.F32 R144, -RZ, R73.reuse.H0_H0 ;  /* 0x20000049ff907230 */ /* 0x100fe40000004100 */
[----:B------:R-:W-:Y:S02]  /*3f60*/  HADD2.F32 R53, -RZ, R130.H0_H0 ;  /* 0x20000082ff357230 */ /* 0x000fe40000004100 */
[----:B------:R-:W-:Y:S01]  /*3f70*/  FFMA.FTZ R52, R127, R145, R52 ;  /* 0x000000917f347223 */ /* 0x000fe20000010034 */
[----:B------:R-:W-:Y:S02]  /*3f80*/  HADD2.F32 R115, -RZ, R73.H1_H1 ;  /* 0x30000049ff737230 */ /* 0x000fe40000004100 */
[----:B------:R-:W-:-:S02]  /*3f90*/  HADD2.F32 R114, -RZ, R33.H0_H0 ;  /* 0x20000021ff727230 */ /* 0x000fc40000004100 */
[----:B------:R-:W-:Y:S01]  /*3fa0*/  FFMA.FTZ R53, R126, R144, R53 ;  /* 0x000000907e357223 */ /* 0x000fe20000010035 */
[----:B------:R-:W-:Y:S02]  /*3fb0*/  HADD2.F32 R57, -RZ, R72.H1_H1 ;  /* 0x30000048ff397230 */ /* 0x000fe40000004100 */
[----:B------:R-:W-:Y:S02]  /*3fc0*/  HADD2.F32 R55, -RZ, R131.H0_H0 ;  /* 0x20000083ff377230 */ /* 0x000fe40000004100 */
[----:B------:R-:W-:Y:S01]  /*3fd0*/  FFMA.FTZ R54, R123, R115, R114 ;  /* 0x000000737b367223 */ /* 0x000fe20000010072 */
[----:B0-----:R-:W-:-:S04]  /*3fe0*/  IMAD.WIDE.U32 R146, R56, 0x10, R158 ;  /* 0x0000001038927825 */ /* 0x001fc800078e009e */
[----:B------:R-:W-:Y:S01]  /*3ff0*/  FFMA.FTZ R55, R122, R57, R55 ;  /* 0x000000397a377223 */ /* 0x000fe20000010037 */
[----:B------:R-:W-:Y:S01]  /*4000*/  IMAD.WIDE.U32 R144, R60, 0x10, R62 ;  /* 0x000000103c907825 */ /* 0x000fe200078e003e */
[----:B------:R0:W-:Y:S03]  /*4010*/  STG.E.128 desc[UR6][R146.64], R48 ;  /* 0x0000003092007986 */ /* 0x0001e6000c101d06 */
[----:B------:R-:W-:Y:S01]  /*4020*/  HADD2.F32 R115, -RZ, R72.H0_H0 ;  /* 0x20000048ff737230 */ /* 0x000fe20000004100 */
[----:B------:R1:W-:Y:S01]  /*4030*/  STG.E.128 desc[UR6][R144.64], R52 ;  /* 0x0000003490007986 */ /* 0x0003e2000c101d06 */
[----:B------:R-:W-:Y:S02]  /*4040*/  HADD2.F32 R114, -RZ, R16.H0_H0 ;  /* 0x20000010ff727230 */ /* 0x000fe40000004100 */
[----:B------:R-:W-:Y:S02]  /*4050*/  HADD2.F32 R57, -RZ, R71.H0_H0 ;  /* 0x20000047ff397230 */ /* 0x000fe40000004100 */
[----:B------:R-:W-:-:S02]  /*4060*/  HADD2.F32 R56, -RZ, R130.H1_H1 ;  /* 0x30000082ff387230 */ /* 0x000fc40000004100 */
[----:B------:R-:W-:-:S04]  /*4070*/  IMAD.WIDE.U32 R148, R64, 0x10, R62 ;  /* 0x0000001040947825 */ /* 0x000fc800078e003e */
[----:B------:R-:W-:-:S04]  /*4080*/  IMAD.WIDE.U32 R150, R64, 0x10, R158 ;  /* 0x0000001040967825 */ /* 0x000fc800078e009e */
[----:B0-----:R-:W-:Y:S01]  /*4090*/  FFMA.FTZ R48, R127, R115, R114 ;  /* 0x000000737f307223 */ /* 0x001fe20000010072 */
[----:B------:R-:W-:Y:S01]  /*40a0*/  FFMA.FTZ R49, R126, R57, R56 ;  /* 0x000000397e317223 */ /* 0x000fe20000010038 */
[----:B------:R-:W-:Y:S02]  /*40b0*/  HADD2.F32 R115, -RZ, R71.H1_H1 ;  /* 0x30000047ff737230 */ /* 0x000fe40000004100 */
[----:B-1----:R-:W-:Y:S02]  /*40c0*/  HADD2.F32 R54, -RZ, R69.H0_H0 ;  /* 0x20000045ff367230 */ /* 0x002fe40000004100 */
[----:B------:R-:W-:Y:S02]  /*40d0*/  HADD2.F32 R53, -RZ, R132.H0_H0 ;  /* 0x20000084ff357230 */ /* 0x000fe40000004100 */
[----:B------:R-:W-:Y:S02]  /*40e0*/  HADD2.F32 R50, -RZ, R17.H0_H0 ;  /* 0x20000011ff327230 */ /* 0x000fe40000004100 */
[----:B------:R-:W-:-:S02]  /*40f0*/  HADD2.F32 R114, -RZ, R70.H1_H1 ;  /* 0x30000046ff727230 */ /* 0x000fc40000004100 */
[----:B------:R-:W-:Y:S01]  /*4100*/  FFMA.FTZ R53, R120, R54, R53 ;  /* 0x0000003678357223 */ /* 0x000fe20000010035 */
[----:B------:R-:W-:Y:S02]  /*4110*/  HADD2.F32 R51, -RZ, R131.H1_H1 ;  /* 0x30000083ff337230 */ /* 0x000fe40000004100 */
[----:B------:R-:W-:Y:S01]  /*4120*/  FFMA.FTZ R50, R123, R115, R50 ;  /* 0x000000737b327223 */ /* 0x000fe20000010032 */
[----:B------:R-:W-:Y:S02]  /*4130*/  HADD2.F32 R57, -RZ, R70.H0_H0 ;  /* 0x20000046ff397230 */ /* 0x000fe40000004100 */
[----:B------:R-:W-:Y:S02]  /*4140*/  HADD2.F32 R52, -RZ, R34.H0_H0 ;  /* 0x20000022ff347230 */ /* 0x000fe40000004100 */
[----:B------:R-:W-:Y:S01]  /*4150*/  FFMA.FTZ R51, R122, R114, R51 ;  /* 0x000000727a337223 */ /* 0x000fe20000010033 */
[----:B------:R-:W-:Y:S02]  /*4160*/  HADD2.F32 R55, -RZ, R68.H0_H0 ;  /* 0x20000044ff377230 */ /* 0x000fe40000004100 */
[----:B------:R-:W-:-:S02]  /*4170*/  HADD2.F32 R56, -RZ, R18.H0_H0 ;  /* 0x20000012ff387230 */ /* 0x000fc40000004100 */
[C---:B------:R-:W-:Y:S01]  /*4180*/  FFMA.FTZ R52, R121.reuse, R57, R52 ;  /* 0x0000003979347223 */ /* 0x040fe20000010034 */
[----:B------:R-:W-:Y:S02]  /*4190*/  HADD2.F32 R126, -RZ, R69.H1_H1 ;  /* 0x30000045ff7e7230 */ /* 0x000fe40000004100 */
[----:B------:R-:W-:Y:S02]  /*41a0*/  HADD2.F32 R54, -RZ, R35.H0_H0 ;  /* 0x20000023ff367230 */ /* 0x000fe40000004100 */
[----:B------:R-:W-:Y:S01]  /*41b0*/  FFMA.FTZ R56, R121, R55, R56 ;  /* 0x0000003779387223 */ /* 0x000fe20000010038 */
[----:B------:R-:W-:Y:S02]  /*41c0*/  HADD2.F32 R123, -RZ, R47.H1_H1 ;  /* 0x3000002fff7b7230 */ /* 0x000fe40000004100 */
[----:B------:R-:W-:Y:S02]  /*41d0*/  HADD2.F32 R122, -RZ, R19.H0_H0 ;  /* 0x20000013ff7a7230 */ /* 0x000fe40000004100 */
[----:B------:R-:W-:Y:S01]  /*41e0*/  FFMA.FTZ R54, R58, R126, R54 ;  /* 0x0000007e3a367223 */ /* 0x000fe20000010036 */
[----:B------:R-:W-:-:S02]  /*41f0*/  HADD2.F32 R127, -RZ, R47.H0_H0 ;  /* 0x2000002fff7f7230 */ /* 0x000fc40000004100 */
[----:B------:R-:W-:Y:S02]  /*4200*/  HADD2.F32 R57, -RZ, R132.H1_H1 ;  /* 0x30000084ff397230 */ /* 0x000fe40000004100 */
[----:B------:R-:W-:Y:S01]  /*4210*/  FFMA.FTZ R58, R58, R123, R122 ;  /* 0x0000007b3a3a7223 */ /* 0x000fe2000001007a */
[----:B------:R-:W-:Y:S02]  /*4220*/  HADD2.F32 R121, -RZ, R68.H1_H1 ;  /* 0x30000044ff797230 */ /* 0x000fe40000004100 */
[--C-:B------:R-:W-:Y:S02]  /*4230*/  HADD2.F32 R55, -RZ, R133.reuse.H0_H0 ;  /* 0x20000085ff377230 */ /* 0x100fe40000004100 */
[----:B------:R-:W-:Y:S01]  /*4240*/  FFMA.FTZ R57, R120, R127, R57 ;  /* 0x0000007f78397223 */ /* 0x000fe20000010039 */
[----:B------:R-:W-:Y:S02]  /*4250*/  HADD2.F32 R115, -RZ, R46.H1_H1 ;  /* 0x3000002eff737230 */ /* 0x000fe40000004100 */
[----:B------:R-:W-:-:S02]  /*4260*/  HADD2.F32 R114, -RZ, R133.H1_H1 ;  /* 0x30000085ff727230 */ /* 0x000fc40000004100 */
[----:B------:R-:W-:Y:S01]  /*4270*/  FFMA.FTZ R55, R59, R121, R55 ;  /* 0x000000793b377223 */ /* 0x000fe20000010037 */
[----:B------:R-:W-:-:S04]  /*4280*/  IMAD.WIDE.U32 R122, R60, 0x10, R158 ;  /* 0x000000103c7a7825 */ /* 0x000fc800078e009e */
[----:B------:R-:W-:Y:S01]  /*4290*/  FFMA.FTZ R59, R59, R115, R114 ;  /* 0x000000733b3b7223 */ /* 0x000fe20000010072 */
[C---:B------:R-:W-:Y:S01]  /*42a0*/  IMAD.WIDE.U32 R120, R61.reuse, 0x10, R62 ;  /* 0x000000103d787825 */ /* 0x040fe200078e003e */
[----:B------:R0:W-:Y:S03]  /*42b0*/  STG.E.128 desc[UR6][R122.64], R48 ;  /* 0x000000307a007986 */ /* 0x0001e6000c101d06 */
[----:B------:R-:W-:Y:S01]  /*42c0*/  IMAD.WIDE.U32 R126, R61, 0x10, R158 ;  /* 0x000000103d7e7825 */ /* 0x000fe200078e009e */
[----:B------:R1:W-:Y:S03]  /*42d0*/  STG.E.128 desc[UR6][R120.64], R52 ;  /* 0x0000003478007986 */ /* 0x0003e6000c101d06 */
[----:B------:R-:W-:Y:S01]  /*42e0*/  HADD2.F32 R115, -RZ, R46.H0_H0 ;  /* 0x2000002eff737230 */ /* 0x000fe20000004100 */
[----:B------:R2:W-:Y:S01]  /*42f0*/  STG.E.128 desc[UR6][R126.64], R56 ;  /* 0x000000387e007986 */ /* 0x0005e2000c101d06 */
[----:B------:R-:W-:-:S02]  /*4300*/  HADD2.F32 R114, -RZ, R36.H0_H0 ;  /* 0x20000024ff727230 */ /* 0x000fc40000004100 */
[----:B------:R-:W-:Y:S02]  /*4310*/  HADD2.F32 R61, -RZ, R80.H0_H0 ;  /* 0x20000050ff3d7230 */ /* 0x000fe40000004100 */
[----:B------:R-:W-:Y:S02]  /*4320*/  HADD2.F32 R60, -RZ, R20.H0_H0 ;  /* 0x20000014ff3c7230 */ /* 0x000fe40000004100 */
[----:B------:R-:W-:-:S04]  /*4330*/  IMAD.WIDE.U32 R146, R65, 0x10, R62 ;  /* 0x0000001041927825 */ /* 0x000fc800078e003e */
[C---:B0-----:R-:W-:Y:S01]  /*4340*/  FFMA.FTZ R48, R119.reuse, R115, R114 ;  /* 0x0000007377307223 */ /* 0x041fe20000010072 */
[--C-:B------:R-:W-:Y:S02]  /*4350*/  HADD2.F32 R49, -RZ, R134.reuse.H0_H0 ;  /* 0x20000086ff317230 */ /* 0x100fe40000004100 */
[----:B------:R-:W-:Y:S02]  /*4360*/  HADD2.F32 R50, -RZ, R37.H0_H0 ;  /* 0x20000025ff327230 */ /* 0x000fe40000004100 */
[----:B-1----:R-:W-:Y:S01]  /*4370*/  FFMA.FTZ R52, R119, R61, R60 ;  /* 0x0000003d77347223 */ /* 0x002fe2000001003c */
[----:B------:R-:W-:Y:S02]  /*4380*/  HADD2.F32 R53, -RZ, R134.H1_H1 ;  /* 0x30000086ff357230 */ /* 0x000fe40000004100 */
[----:B------:R-:W-:Y:S02]  /*4390*/  HADD2.F32 R54, -RZ, R21.H0_H0 ;  /* 0x20000015ff367230 */ /* 0x000fe40000004100 */
[----:B--2---:R-:W-:-:S02]  /*43a0*/  HADD2.F32 R59, -RZ, R79.H0_H0 ;  /* 0x2000004fff3b7230 */ /* 0x004fc40000004100 */
[----:B------:R-:W-:Y:S02]  /*43b0*/  HADD2.F32 R58, -RZ, R81.H0_H0 ;  /* 0x20000051ff3a7230 */ /* 0x000fe40000004100 */
[----:B------:R-:W-:Y:S02]  /*43c0*/  HADD2.F32 R57, -RZ, R78.H1_H1 ;  /* 0x3000004eff397230 */ /* 0x000fe40000004100 */
[C---:B------:R-:W-:Y:S01]  /*43d0*/  FFMA.FTZ R49, R118.reuse, R59, R49 ;  /* 0x0000003b76317223 */ /* 0x040fe20000010031 */
[----:B------:R-:W-:Y:S02]  /*43e0*/  HADD2.F32 R56, -RZ, R80.H1_H1 ;  /* 0x30000050ff387230 */ /* 0x000fe40000004100 */
[----:B------:R-:W-:Y:S01]  /*43f0*/  FFMA.FTZ R53, R118, R58, R53 ;  /* 0x0000003a76357223 */ /* 0x000fe20000010035 */
[----:B------:R-:W-:Y:S02]  /*4400*/  HADD2.F32 R55, -RZ, R79.H1_H1 ;  /* 0x3000004fff377230 */ /* 0x000fe40000004100 */
[----:B------:R-:W-:Y:S01]  /*4410*/  FFMA.FTZ R50, R117, R57, R50 ;  /* 0x0000003975327223 */ /* 0x000fe20000010032 */
[----:B------:R-:W-:-:S02]  /*4420*/  HADD2.F32 R51, -RZ, R135.H0_H0 ;  /* 0x20000087ff337230 */ /* 0x000fc40000004100 */
[----:B------:R-:W-:Y:S01]  /*4430*/  FFMA.FTZ R54, R117, R56, R54 ;  /* 0x0000003875367223 */ /* 0x000fe20000010036 */
[----:B------:R-:W-:Y:S02]  /*4440*/  HADD2.F32 R117, -RZ, R81.H1_H1 ;  /* 0x30000051ff757230 */ /* 0x000fe40000004100 */
[----:B------:R-:W-:Y:S02]  /*4450*/  HADD2.F32 R114, -RZ, R84.H0_H0 ;  /* 0x20000054ff727230 */ /* 0x000fe40000004100 */
[----:B------:R-:W-:Y:S01]  /*4460*/  FFMA.FTZ R51, R116, R55, R51 ;  /* 0x0000003774337223 */ /* 0x000fe20000010033 */
[----:B------:R-:W-:Y:S02]  /*4470*/  HADD2.F32 R55, -RZ, R135.H1_H1 ;  /* 0x30000087ff377230 */ /* 0x000fe40000004100 */
[----:B------:R-:W-:Y:S02]  /*4480*/  HADD2.F32 R60, -RZ, R22.H0_H0 ;  /* 0x20000016ff3c7230 */ /* 0x000fe40000004100 */
[----:B------:R-:W-:-:S02]  /*4490*/  HADD2.F32 R59, -RZ, R83.H0_H0 ;  /* 0x20000053ff3b7230 */ /* 0x000fc40000004100 */
[----:B------:R-:W-:Y:S01]  /*44a0*/  FFMA.FTZ R55, R116, R117, R55 ;  /* 0x0000007574377223 */ /* 0x000fe20000010037 */
[--C-:B------:R-:W-:Y:S02]  /*44b0*/  HADD2.F32 R57, -RZ, R136.reuse.H0_H0 ;  /* 0x20000088ff397230 */ /* 0x100fe40000004100 */
[----:B------:R-:W-:Y:S01]  /*44c0*/  FFMA.FTZ R60, R113, R114, R60 ;  /* 0x00000072713c7223 */ /* 0x000fe2000001003c */
[----:B------:R-:W-:Y:S01]  /*44d0*/  HADD2.F32 R58, -RZ, R85.H0_H0 ;  /* 0x20000055ff3a7230 */ /* 0x000fe20000004100 */
[----:B------:R-:W-:Y:S01]  /*44e0*/  STG.E.128 desc[UR6][R148.64], R48 ;  /* 0x0000003094007986 */ /* 0x000fe2000c101d06 */
[----:B------:R-:W-:Y:S02]  /*44f0*/  HADD2.F32 R61, -RZ, R136.H1_H1 ;  /* 0x30000088ff3d7230 */ /* 0x000fe40000004100 */
[----:B------:R-:W-:Y:S01]  /*4500*/  FFMA.FTZ R57, R112, R59, R57 ;  /* 0x0000003b70397223 */ /* 0x000fe20000010039 */
[----:B------:R-:W-:Y:S01]  /*4510*/  HADD2.F32 R115, -RZ, R82.H0_H0 ;  /* 0x20000052ff737230 */ /* 0x000fe20000004100 */
[----:B------:R-:W-:Y:S01]  /*4520*/  STG.E.128 desc[UR6][R150.64], R52 ;  /* 0x0000003496007986 */ /* 0x000fe2000c101d06 */
[----:B------:R-:W-:-:S02]  /*4530*/  HADD2.F32 R56, -RZ, R38.H0_H0 ;  /* 0x20000026ff387230 */ /* 0x000fc40000004100 */
[----:B------:R-:W-:Y:S01]  /*4540*/  FFMA.FTZ R61, R112, R58, R61 ;  /* 0x0000003a703d7223 */ /* 0x000fe2000001003d */
[----:B------:R-:W-:Y:S02]  /*4550*/  HADD2.F32 R117, -RZ, R82.H1_H1 ;  /* 0x30000052ff757230 */ /* 0x000fe40000004100 */
[----:B------:R-:W-:Y:S02]  /*4560*/  HADD2.F32 R58, -RZ, R39.H0_H0 ;  /* 0x20000027ff3a7230 */ /* 0x000fe40000004100 */
[----:B------:R-:W-:Y:S01]  /*4570*/  FFMA.FTZ R56, R113, R115, R56 ;  /* 0x0000007371387223 */ /* 0x000fe20000010038 */
[----:B------:R-:W-:Y:S02]  /*4580*/  HADD2.F32 R114, -RZ, R83.H1_H1 ;  /* 0x30000053ff727230 */ /* 0x000fe40000004100 */
[----:B------:R-:W-:Y:S02]  /*4590*/  HADD2.F32 R59, -RZ, R137.H0_H0 ;  /* 0x20000089ff3b7230 */ /* 0x000fe40000004100 */
[----:B------:R-:W-:Y:S01]  /*45a0*/  FFMA.FTZ R58, R111, R117, R58 ;  /* 0x000000756f3a7223 */ /* 0x000fe2000001003a */
[----:B------:R-:W-:-:S02]  /*45b0*/  HADD2.F32 R116, -RZ, R84.H1_H1 ;  /* 0x30000054ff747230 */ /* 0x000fc40000004100 */
[----:B------:R-:W-:Y:S02]  /*45c0*/  HADD2.F32 R115, -RZ, R23.H0_H0 ;  /* 0x20000017ff737230 */ /* 0x000fe40000004100 */
[----:B------:R-:W-:Y:S01]  /*45d0*/  FFMA.FTZ R59, R110, R114, R59 ;  /* 0x000000726e3b7223 */ /* 0x000fe2000001003b */
[----:B------:R-:W-:Y:S02]  /*45e0*/  HADD2.F32 R113, -RZ, R85.H1_H1 ;  /* 0x30000055ff717230 */ /* 0x000fe40000004100 */
[----:B------:R-:W-:Y:S02]  /*45f0*/  HADD2.F32 R112, -RZ, R137.H1_H1 ;  /* 0x30000089ff707230 */ /* 0x000fe40000004100 */
[--C-:B------:R-:W-:Y:S01]  /*4600*/  IMAD.WIDE.U32 R144, R66, 0x10, R62.reuse ;  /* 0x0000001042907825 */ /* 0x100fe200078e003e */
[----:B------:R0:W-:Y:S03]  /*4610*/  STG.E.128 desc[UR6][R146.64], R56 ;  /* 0x0000003892007986 */ /* 0x0001e6000c101d06 */
[----:B------:R-:W-:-:S04]  /*4620*/  IMAD.WIDE.U32 R118, R67, 0x10, R62 ;  /* 0x0000001043767825 */ /* 0x000fc800078e003e */
[----:B------:R-:W-:-:S04]  /*4630*/  IMAD.WIDE.U32 R120, R104, 0x10, R62 ;  /* 0x0000001068787825 */ /* 0x000fc800078e003e */
[----:B------:R-:W-:Y:S01]  /*4640*/  FFMA.FTZ R62, R111, R116, R115 ;  /* 0x000000746f3e7223 */ /* 0x000fe20000010073 */
[----:B------:R-:W-:Y:S01]  /*4650*/  FFMA.FTZ R63, R110, R113, R112 ;  /* 0x000000716e3f7223 */ /* 0x000fe20000010070 */
[----:B------:R-:W-:-:S04]  /*4660*/  IMAD.WIDE.U32 R152, R65, 0x10, R158 ;  /* 0x0000001041987825 */ /* 0x000fc800078e009e */
[--C-:B------:R-:W-:Y:S01]  /*4670*/  IMAD.WIDE.U32 R122, R66, 0x10, R158.reuse ;  /* 0x00000010427a7825 */ /* 0x100fe200078e009e */
[----:B------:R1:W-:Y:S03]  /*4680*/  STG.E.128 desc[UR6][R152.64], R60 ;  /* 0x0000003c98007986 */ /* 0x0003e6000c101d06 */
[----:B------:R-:W-:-:S04]  /*4690*/  IMAD.WIDE.U32 R126, R67, 0x10, R158 ;  /* 0x00000010437e7825 */ /* 0x000fc800078e009e */
[----:B------:R-:W-:-:S04]  /*46a0*/  IMAD.WIDE.U32 R158, R104, 0x10, R158 ;  /* 0x00000010689e7825 */ /* 0x000fc800078e009e */
[----:B0-----:R-:W-:Y:S02]  /*46b0*/  HADD2.F32 R57, -RZ, R88.H0_H0 ;  /* 0x20000058ff397230 */ /* 0x001fe40000004100 */
[----:B------:R-:W-:Y:S02]  /*46c0*/  HADD2.F32 R48, -RZ, R24.H0_H0 ;  /* 0x20000018ff307230 */ /* 0x000fe40000004100 */
[----:B------:R-:W-:Y:S02]  /*46d0*/  HADD2.F32 R55, -RZ, R88.H1_H1 ;  /* 0x30000058ff377230 */ /* 0x000fe40000004100 */
[----:B------:R-:W-:Y:S02]  /*46e0*/  HADD2.F32 R50, -RZ, R25.H0_H0 ;  /* 0x20000019ff327230 */ /* 0x000fe40000004100 */
[----:B------:R-:W-:Y:S01]  /*46f0*/  FFMA.FTZ R48, R108, R57, R48 ;  /* 0x000000396c307223 */ /* 0x000fe20000010030 */
[----:B------:R-:W-:Y:S02]  /*4700*/  HADD2.F32 R54, -RZ, R89.H1_H1 ;  /* 0x30000059ff367230 */ /* 0x000fe40000004100 */
[----:B------:R-:W-:-:S02]  /*4710*/  HADD2.F32 R51, -RZ, R139.H1_H1 ;  /* 0x3000008bff337230 */ /* 0x000fc40000004100 */
[----:B------:R-:W-:Y:S01]  /*4720*/  FFMA.FTZ R50, R106, R55, R50 ;  /* 0x000000376a327223 */ /* 0x000fe20000010032 */
[----:B------:R-:W-:Y:S02]  /*4730*/  HADD2.F32 R112, -RZ, R86.H0_H0 ;  /* 0x20000056ff707230 */ /* 0x000fe40000004100 */
[----:B------:R-:W-:Y:S02]  /*4740*/  HADD2.F32 R64, -RZ, R40.H0_H0 ;  /* 0x20000028ff407230 */ /* 0x000fe40000004100 */
[----:B------:R-:W-:Y:S01]  /*4750*/  FFMA.FTZ R51, R105, R54, R51 ;  /* 0x0000003669337223 */ /* 0x000fe20000010033 */
[----:B------:R-:W-:Y:S02]  /*4760*/  HADD2.F32 R111, -RZ, R87.H0_H0 ;  /* 0x20000057ff6f7230 */ /* 0x000fe40000004100 */
[----:B------:R-:W-:Y:S02]  /*4770*/  HADD2.F32 R65, -RZ, R138.H0_H0 ;  /* 0x2000008aff417230 */ /* 0x000fe40000004100 */
[----:B------:R-:W-:Y:S01]  /*4780*/  FFMA.FTZ R64, R108, R112, R64 ;  /* 0x000000706c407223 */ /* 0x000fe20000010040 */
[----:B------:R-:W-:-:S02]  /*4790*/  HADD2.F32 R110, -RZ, R86.H1_H1 ;  /* 0x30000056ff6e7230 */ /* 0x000fc40000004100 */
[----:B------:R-:W-:Y:S02]  /*47a0*/  HADD2.F32 R66, -RZ, R41.H0_H0 ;  /* 0x20000029ff427230 */ /* 0x000fe40000004100 */
[----:B------:R-:W-:Y:S01]  /*47b0*/  FFMA.FTZ R65, R107, R111, R65 ;  /* 0x0000006f6b417223 */ /* 0x000fe20000010041 */
[----:B------:R-:W-:Y:S02]  /*47c0*/  HADD2.F32 R104, -RZ, R87.H1_H1 ;  /* 0x30000057ff687230 */ /* 0x000fe40000004100 */
[----:B------:R-:W-:Y:S02]  /*47d0*/  HADD2.F32 R67, -RZ, R139.H0_H0 ;  /* 0x2000008bff437230 */ /* 0x000fe40000004100 */
[----:B------:R-:W-:Y:S01]  /*47e0*/  FFMA.FTZ R66, R106, R110, R66 ;  /* 0x0000006e6a427223 */ /* 0x000fe20000010042 */
[----:B-1----:R-:W-:Y:S02]  /*47f0*/  HADD2.F32 R60, -RZ, R96.H0_H0 ;  /* 0x20000060ff3c7230 */ /* 0x002fe40000004100 */
[----:B------:R-:W-:-:S02]  /*4800*/  HADD2.F32 R57, -RZ, R140.H1_H1 ;  /* 0x3000008cff397230 */ /* 0x000fc40000004100 */
[----:B------:R-:W-:Y:S01]  /*4810*/  FFMA.FTZ R67, R105, R104, R67 ;  /* 0x0000006869437223 */ /* 0x000fe20000010043 */
[----:B------:R-:W-:Y:S02]  /*4820*/  HADD2.F32 R59, -RZ, R92.H1_H1 ;  /* 0x3000005cff3b7230 */ /* 0x000fe40000004100 */
[----:B------:R-:W-:Y:S02]  /*4830*/  HADD2.F32 R54, -RZ, R43.H0_H0 ;  /* 0x2000002bff367230 */ /* 0x000fe40000004100 */
[----:B------:R-:W-:Y:S01]  /*4840*/  FFMA.FTZ R57, R101, R60, R57 ;  /* 0x0000003c65397223 */ /* 0x000fe20000010039 */
[----:B------:R-:W-:Y:S01]  /*4850*/  HADD2.F32 R55, -RZ, R95.H1_H1 ;  /* 0x3000005fff377230 */ /* 0x000fe20000004100 */
[----:B------:R0:W-:Y:S01]  /*4860*/  STG.E.128 desc[UR6][R144.64], R64 ;  /* 0x0000004090007986 */ /* 0x0001e2000c101d06 */
[----:B------:R-:W-:Y:S02]  /*4870*/  HADD2.F32 R58, -RZ, R27.H0_H0 ;  /* 0x2000001bff3a7230 */ /* 0x000fe40000004100 */
[----:B------:R-:W-:Y:S01]  /*4880*/  FFMA.FTZ R54, R100, R59, R54 ;  /* 0x0000003b64367223 */ /* 0x000fe20000010036 */
[----:B------:R-:W-:-:S02]  /*4890*/  HADD2.F32 R56, -RZ, R89.H0_H0 ;  /* 0x20000059ff387230 */ /* 0x000fc40000004100 */
[----:B------:R-:W-:Y:S02]  /*48a0*/  HADD2.F32 R49, -RZ, R138.H1_H1 ;  /* 0x3000008aff317230 */ /* 0x000fe40000004100 */
[----:B------:R-:W-:Y:S01]  /*48b0*/  FFMA.FTZ R58, R100, R55, R58 ;  /* 0x00000037643a7223 */ /* 0x000fe2000001003a */
[----:B------:R-:W-:Y:S02]  /*48c0*/  HADD2.F32 R53, -RZ, R92.H0_H0 ;  /* 0x2000005cff357230 */ /* 0x000fe40000004100 */
[----:B------:R-:W-:Y:S02]  /*48d0*/  HADD2.F32 R52, -RZ, R42.H0_H0 ;  /* 0x2000002aff347230 */ /* 0x000fe40000004100 */
[----:B------:R-:W-:Y:S01]  /*48e0*/  FFMA.FTZ R49, R107, R56, R49 ;  /* 0x000000386b317223 */ /* 0x000fe20000010031 */
[--C-:B------:R-:W-:Y:S02]  /*48f0*/  HADD2.F32 R55, -RZ, R141.reuse.H0_H0 ;  /* 0x2000008dff377230 */ /* 0x100fe40000004100 */
[----:B------:R-:W-:-:S02]  /*4900*/  HADD2.F32 R59, -RZ, R141.H1_H1 ;  /* 0x3000008dff3b7230 */ /* 0x000fc40000004100 */
[----:B------:R-:W-:Y:S01]  /*4910*/  FFMA.FTZ R52, R103, R53, R52 ;  /* 0x0000003567347223 */ /* 0x000fe20000010034 */
[----:B------:R-:W-:Y:S01]  /*4920*/  HADD2.F32 R60, -RZ, R44.H0_H0 ;  /* 0x2000002cff3c7230 */ /* 0x000fe20000004100 */
[----:B------:R1:W-:Y:S01]  /*4930*/  STG.E.128 desc[UR6][R122.64], R48 ;  /* 0x000000307a007986 */ /* 0x0003e2000c101d06 */
[----:B------:R-:W-:Y:S02]  /*4940*/  HADD2.F32 R63, -RZ, R124.H0_H0 ;  /* 0x2000007cff3f7230 */ /* 0x000fe40000004100 */
[----:B0-----:R-:W-:Y:S02]  /*4950*/  HADD2.F32 R67, -RZ, R93.H1_H1 ;  /* 0x3000005dff437230 */ /* 0x001fe40000004100 */
[----:B------:R-:W-:Y:S02]  /*4960*/  HADD2.F32 R66, -RZ, R96.H1_H1 ;  /* 0x30000060ff427230 */ /* 0x000fe40000004100 */
[----:B------:R-:W-:Y:S02]  /*4970*/  HADD2.F32 R65, -RZ, R102.H0_H0 ;  /* 0x20000066ff417230 */ /* 0x000fe40000004100 */
[----:B------:R-:W-:Y:S01]  /*4980*/  FFMA.FTZ R55, R91, R67, R55 ;  /* 0x000000435b377223 */ /* 0x000fe20000010037 */
[----:B------:R-:W-:-:S02]  /*4990*/  HADD2.F32 R64, -RZ, R28.H0_H0 ;  /* 0x2000001cff407230 */ /* 0x000fc40000004100 */
[----:B------:R-:W-:Y:S01]  /*49a0*/  FFMA.FTZ R59, R91, R66, R59 ;  /* 0x000000425b3b7223 */ /* 0x000fe2000001003b */
[----:B------:R-:W-:Y:S02]  /*49b0*/  HADD2.F32 R62, -RZ, R95.H0_H0 ;  /* 0x2000005fff3e7230 */ /* 0x000fe40000004100 */
[C---:B------:R-:W-:Y:S01]  /*49c0*/  FFMA.FTZ R60, R90.reuse, R65, R60 ;  /* 0x000000415a3c7223 */ /* 0x040fe2000001003c */
[----:B------:R-:W-:Y:S02]  /*49d0*/  HADD2.F32 R56, -RZ, R26.H0_H0 ;  /* 0x2000001aff387230 */ /* 0x000fe40000004100 */
[----:B------:R-:W-:Y:S01]  /*49e0*/  FFMA.FTZ R64, R90, R63, R64 ;  /* 0x0000003f5a407223 */ /* 0x000fe20000010040 */
[----:B------:R-:W-:Y:S01]  /*49f0*/  HADD2.F32 R61, -RZ, R93.H0_H0 ;  /* 0x2000005dff3d7230 */ /* 0x000fe20000004100 */
[----:B------:R-:W0:Y:S01]  /*4a00*/  LDC.64 R90, c[0x0][0x380] ;  /* 0x0000e000ff5a7b82 */ /* 0x000e220000000a00 */
[----:B------:R-:W-:Y:S02]  /*4a10*/  HADD2.F32 R53, -RZ, R140.H0_H0 ;  /* 0x2000008cff357230 */ /* 0x000fe40000004100 */
[----:B------:R-:W-:Y:S01]  /*4a20*/  FFMA.FTZ R56, R103, R62, R56 ;  /* 0x0000003e67387223 */ /* 0x000fe20000010038 */
[----:B------:R-:W-:-:S02]  /*4a30*/  HADD2.F32 R62, -RZ, R109.H0_H0 ;  /* 0x2000006dff3e7230 */ /* 0x000fc40000004100 */
[----:B------:R-:W-:Y:S02]  /*4a40*/  HADD2.F32 R104, -RZ, R102.H1_H1 ;  /* 0x30000066ff687230 */ /* 0x000fe40000004100 */
[----:B------:R-:W-:Y:S01]  /*4a50*/  FFMA.FTZ R53, R101, R61, R53 ;  /* 0x0000003d65357223 */ /* 0x000fe20000010035 */
[----:B------:R-:W-:Y:S02]  /*4a60*/  HADD2.F32 R61, -RZ, R142.H0_H0 ;  /* 0x2000008eff3d7230 */ /* 0x000fe40000004100 */
[----:B------:R-:W-:Y:S02]  /*4a70*/  HADD2.F32 R101, -RZ, R109.H1_H1 ;  /* 0x3000006dff657230 */ /* 0x000fe40000004100 */
[----:B------:R-:W-:Y:S02]  /*4a80*/  HADD2.F32 R63, -RZ, R143.H0_H0 ;  /* 0x2000008fff3f7230 */ /* 0x000fe40000004100 */
[----:B------:R-:W-:Y:S01]  /*4a90*/  FFMA.FTZ R61, R99, R62, R61 ;  /* 0x0000003e633d7223 */ /* 0x000fe2000001003d */
[----:B------:R-:W-:Y:S01]  /*4aa0*/  HADD2.F32 R62, -RZ, R45.H0_H0 ;  /* 0x2000002dff3e7230 */ /* 0x000fe20000004100 */
[----:B------:R1:W-:Y:S01]  /*4ab0*/  STG.E.128 desc[UR6][R118.64], R52 ;  /* 0x0000003476007986 */ /* 0x0003e2000c101d06 */
[----:B------:R-:W-:-:S02]  /*4ac0*/  HADD2.F32 R105, -RZ, R125.H0_H0 ;  /* 0x2000007dff697230 */ /* 0x000fc40000004100 */
[----:B------:R-:W-:Y:S01]  /*4ad0*/  FFMA.FTZ R63, R97, R101, R63 ;  /* 0x00000065613f7223 */ /* 0x000fe2000001003f */
[----:B------:R-:W-:Y:S02]  /*4ae0*/  HADD2.F32 R65, -RZ, R142.H1_H1 ;  /* 0x3000008eff417230 */ /* 0x000fe40000004100 */
[----:B------:R-:W-:Y:S01]  /*4af0*/  FFMA.FTZ R62, R98, R104, R62 ;  /* 0x00000068623e7223 */ /* 0x000fe2000001003e */
[----:B------:R-:W-:Y:S01]  /*4b00*/  HADD2.F32 R103, -RZ, R124.H1_H1 ;  /* 0x3000007cff677230 */ /* 0x000fe20000004100 */
[----:B------:R1:W-:Y:S01]  /*4b10*/  STG.E.128 desc[UR6][R126.64], R56 ;  /* 0x000000387e007986 */ /* 0x0003e2000c101d06 */
[----:B------:R-:W-:Y:S02]  /*4b20*/  HADD2.F32 R66, -RZ, R29.H0_H0 ;  /* 0x2000001dff427230 */ /* 0x000fe40000004100 */
[----:B------:R-:W-:Y:S01]  /*4b30*/  FFMA.FTZ R65, R99, R105, R65 ;  /* 0x0000006963417223 */ /* 0x000fe20000010041 */
[----:B------:R-:W-:Y:S01]  /*4b40*/  HADD2.F32 R100, -RZ, R125.H1_H1 ;  /* 0x3000007dff647230 */ /* 0x000fe20000004100 */
[----:B------:R1:W-:Y:S01]  /*4b50*/  STG.E.128 desc[UR6][R120.64], R60 ;  /* 0x0000003c78007986 */ /* 0x0003e2000c101d06 */
[----:B------:R-:W-:-:S02]  /*4b60*/  HADD2.F32 R67, -RZ, R143.H1_H1 ;  /* 0x3000008fff437230 */ /* 0x000fc40000004100 */
[----:B------:R-:W-:Y:S01]  /*4b70*/  FFMA.FTZ R66, R98, R103, R66 ;  /* 0x0000006762427223 */ /* 0x000fe20000010042 */
[----:B0-----:R-:W-:Y:S02]  /*4b80*/  IADD3 R0, PT, PT, R0, R90, RZ ;  /* 0x0000005a00007210 */ /* 0x001fe40007ffe0ff */
[----:B------:R-:W-:Y:S02]  /*4b90*/  FFMA.FTZ R67, R97, R100, R67 ;  /* 0x0000006461437223 */ /* 0x000fe40000010043 */
[----:B------:R-:W-:-:S03]  /*4ba0*/  ISETP.GE.AND P2, PT, R0, R91, PT ;  /* 0x0000005b0000720c */ /* 0x000fc60003f46270 */
[----:B------:R1:W-:Y:S10]  /*4bb0*/  STG.E.128 desc[UR6][R158.64], R64 ;  /* 0x000000409e007986 */ /* 0x0003f4000c101d06 */
[----:B------:R-:W-:Y:S05]  /*4bc0*/  @!P2 BRA `(.L_x_14229) ;  /* 0xffffffc80034a947 */ /* 0x000fea000383ffff */
[----:B------:R-:W-:Y:S05]  /*4bd0*/  EXIT ;  /* 0x000000000000794d */ /* 0x000fea0003800000 */
.L_x_14230:
        /* <DEDUP_REMOVED lines=10> */
.L_x_18005:


//--------------------- .text._ZN10layer_norm31ln_parallel_residual_fwd_kernelINS_13Kernel_traitsI6__halfffffjLj4096ELj1ELj1ELj4ELj16ENS_18Kernel_traits_baseILj4096ES2_ffffjLj128EEEEELb0ELb1ELb0EEEvNS_9FwdParamsE --------------------------
	.section	.text._ZN10layer_norm31ln_parallel_residual_fwd_kernelINS_13Kernel_traitsI6__halfffffjLj4096ELj1ELj1ELj4ELj16ENS_18Kernel_traits_baseILj4096ES2_ffffjLj128EEEEELb0ELb1ELb0EEEvNS_9FwdParamsE,"ax",@progbits
	.align	128
        .global         _ZN10layer_norm31ln_parallel_residual_fwd_kernelINS_13Kernel_traitsI6__halfffffjLj4096ELj1ELj1ELj4ELj16ENS_18Kernel_traits_baseILj4096ES2_ffffjLj128EEEEELb0ELb1ELb0EEEvNS_9FwdParamsE
        .type           _ZN10layer_norm31ln_parallel_residual_fwd_kernelINS_13Kernel_traitsI6__halfffffjLj4096ELj1ELj1ELj4ELj16ENS_18Kernel_traits_baseILj4096ES2_ffffjLj128EEEEELb0ELb1ELb0EEEvNS_9FwdParamsE,@function
        .size           _ZN10layer_norm31ln_parallel_residual_fwd_kernelINS_13Kernel_traitsI6__halfffffjLj4096ELj1ELj1ELj4ELj16ENS_18Kernel_traits_baseILj4096ES2_ffffjLj128EEEEELb0ELb1ELb0EEEvNS_9FwdParamsE,(.L_x_18006 - _ZN10layer_norm31ln_parallel_residual_fwd_kernelINS_13Kernel_traitsI6__halfffffjLj4096ELj1ELj1ELj4ELj16ENS_18Kernel_traits_baseILj4096ES2_ffffjLj128EEEEELb0ELb1ELb0EEEvNS_9FwdParamsE)
        .other          _ZN10layer_norm31ln_parallel_residual_fwd_kernelINS_13Kernel_traitsI6__halfffffjLj4096ELj1ELj1ELj4ELj16ENS_18Kernel_traits_baseILj4096ES2_ffffjLj128EEEEELb0ELb1ELb0EEEvNS_9FwdParamsE,@"STO_CUDA_ENTRY STV_DEFAULT"
_ZN10layer_norm31ln_parallel_residual_fwd_kernelINS_13Kernel_traitsI6__halfffffjLj4096ELj1ELj1ELj4ELj16ENS_18Kernel_traits_baseILj4096ES2_ffffjLj128EEEEELb0ELb1ELb0EEEvNS_9FwdParamsE:
.text._ZN10layer_norm31ln_parallel_residual_fwd_kernelINS_13Kernel_traitsI6__halfffffjLj4096ELj1ELj1ELj4ELj16ENS_18Kernel_traits_baseILj4096ES2_ffffjLj128EEEEELb0ELb1ELb0EEEvNS_9FwdParamsE:
        /* <DEDUP_REMOVED lines=19> */
[C---:B------:R-:W-:Y:S02]  /*0130*/  ISETP.GE.U32.AND P3, PT, R12.reuse, 0x180, PT ;  /* 0x000001800c00780c */ /* 0x040fe40003f66070 */
[C---:B------:R-:W-:Y:S02]  /*0140*/  ISETP.GE.U32.AND P4, PT, R12.reuse, 0x200, PT ;  /* 0x000002000c00780c */ /* 0x040fe40003f86070 */
[C---:B------:R-:W-:Y:S02]  /*0150*/  ISETP.GE.U32.AND P5, PT, R12.reuse, 0x280, PT ;  /* 0x000002800c00780c */ /* 0x040fe40003fa6070 */
[----:B------:R-:W-:-:S02]  /*0160*/  ISETP.GE.U32.AND P6, PT, R12, 0x300, PT ;  /* 0x000003000c00780c */ /* 0x000fc40003fc6070 */
[----:B------:R-:W-:Y:S01]  /*0170*/  ISETP.GE.U32.AND P1, PT, R12, 0x380, PT ;  /* 0x000003800c00780c */ /* 0x000fe20003f26070 */
[----:B------:R-:W0:Y:S08]  /*0180*/  @P0 LDC.64 R4, c[0x0][0x3d0] ;  /* 0x0000f400ff040b82 */ /* 0x000e300000000a00 */
[----:B------:R-:W1:Y:S08]  /*0190*/  @P0 LDC.64 R18, c[0x0][0x438] ;  /* 0x00010e00ff120b82 */ /* 0x000e700000000a00 */
[----:B------:R-:W2:Y:S08]  /*01a0*/  @P2 LDC.64 R20, c[0x0][0x3d0] ;  /* 0x0000f400ff142b82 */ /* 0x000eb00000000a00 */
[----:B------:R-:W3:Y:S01]  /*01b0*/  @P2 LDC.64 R22, c[0x0][0x438] ;  /* 0x00010e00ff162b82 */ /* 0x000ee20000000a00 */
[----:B0-----:R-:W-:-:S05]  /*01c0*/  @P0 IMAD.WIDE.U32 R4, R13, 0x8, R4 ;  /* 0x000000080d040825 */ /* 0x001fca00078e0004 */
[----:B------:R0:W5:Y:S02]  /*01d0*/  @P0 LDG.E.64 R6, desc[UR8][R4.64] ;  /* 0x0000000804060981 */ /* 0x000164000c1e1b00 */
[----:B------:R-:W4:Y:S01]  /*01e0*/  @P3 LDC.64 R24, c[0x0][0x3d0] ;  /* 0x0000f400ff183b82 */ /* 0x000f220000000a00 */
[C---:B-1----:R-:W-:Y:S01]  /*01f0*/  @P0 IMAD.WIDE.U32 R18, R13.reuse, 0x8, R18 ;  /* 0x000000080d120825 */ /* 0x042fe200078e0012 */
[----:B------:R-:W-:-:S04]  /*0200*/  @P0 LOP3.LUT R13, R13, 0x80, RZ, 0xfc, !PT ;  /* 0x000000800d0d0812 */ /* 0x000fc800078efcff */
[----:B------:R0:W5:Y:S02]  /*0210*/  @P0 LD.E.64 R40, desc[UR8][R18.64] ;  /* 0x0000000812280980 */ /* 0x000164000c101b00 */
[----:B------:R-:W1:Y:S01]  /*0220*/  @P3 LDC.64 R26, c[0x0][0x438] ;  /* 0x00010e00ff1a3b82 */ /* 0x000e620000000a00 */
[----:B--2---:R-:W-:-:S05]  /*0230*/  @P2 IMAD.WIDE.U32 R20, R13, 0x8, R20 ;  /* 0x000000080d142825 */ /* 0x004fca00078e0014 */
[----:B------:R0:W5:Y:S02]  /*0240*/  @P2 LDG.E.64 R8, desc[UR8][R20.64] ;  /* 0x0000000814082981 */ /* 0x000164000c1e1b00 */
[----:B------:R-:W2:Y:S01]  /*0250*/  @P4 LDC.64 R28, c[0x0][0x3d0] ;  /* 0x0000f400ff1c4b82 */ /* 0x000ea20000000a00 */
[C---:B---3--:R-:W-:Y:S01]  /*0260*/  @P2 IMAD.WIDE.U32 R22, R13.reuse, 0x8, R22 ;  /* 0x000000080d162825 */ /* 0x048fe200078e0016 */
[----:B------:R-:W-:-:S04]  /*0270*/  @P2 IADD3 R13, PT, PT, R13, 0x80, RZ ;  /* 0x000000800d0d2810 */ /* 0x000fc80007ffe0ff */
[----:B------:R0:W5:Y:S02]  /*0280*/  @P2 LD.E.64 R42, desc[UR8][R22.64] ;  /* 0x00000008162a2980 */ /* 0x000164000c101b00 */
[----:B------:R-:W3:Y:S01]  /*0290*/  @P4 LDC.64 R30, c[0x0][0x438] ;  /* 0x00010e00ff1e4b82 */ /* 0x000ee20000000a00 */
[----:B----4-:R-:W-:-:S05]  /*02a0*/  @P3 IMAD.WIDE.U32 R24, R13, 0x8, R24 ;  /* 0x000000080d183825 */ /* 0x010fca00078e0018 */
[----:B------:R0:W5:Y:S02]  /*02b0*/  @P3 LDG.E.64 R108, desc[UR8][R24.64] ;  /* 0x00000008186c3981 */ /* 0x000164000c1e1b00 */
[----:B------:R-:W4:Y:S01]  /*02c0*/  @P5 LDC.64 R32, c[0x0][0x3d0] ;  /* 0x0000f400ff205b82 */ /* 0x000f220000000a00 */
[C---:B-1----:R-:W-:Y:S01]  /*02d0*/  @P3 IMAD.WIDE.U32 R26, R13.reuse, 0x8, R26 ;  /* 0x000000080d1a3825 */ /* 0x042fe200078e001a */
[----:B------:R-:W-:-:S04]  /*02e0*/  @P3 IADD3 R13, PT, PT, R13, 0x80, RZ ;  /* 0x000000800d0d3810 */ /* 0x000fc80007ffe0ff */
        /* <DEDUP_REMOVED lines=17> */
[----:B------:R0:W5:Y:S01]  /*0400*/  @P6 LDG.E.64 R10, desc[UR8][R36.64] ;  /* 0x00000008240a6981 */ /* 0x000162000c1e1b00 */
[C---:B---3--:R-:W-:Y:S01]  /*0410*/  @P6 IMAD.WIDE.U32 R38, R13.reuse, 0x8, R38 ;  /* 0x000000080d266825 */ /* 0x048fe200078e0026 */
[----:B------:R-:W-:-:S04]  /*0420*/  @P6 IADD3 R13, PT, PT, R13, 0x80, RZ ;  /* 0x000000800d0d6810 */ /* 0x000fc80007ffe0ff */
[----:B------:R0:W5:Y:S01]  /*0430*/  @P6 LD.E.64 R50, desc[UR8][R38.64] ;  /* 0x0000000826326980 */ /* 0x000162000c101b00 */
[----:B----4-:R-:W-:-:S05]  /*0440*/  @P1 IMAD.WIDE.U32 R54, R13, 0x8, R54 ;  /* 0x000000080d361825 */ /* 0x010fca00078e0036 */
[----:B------:R0:W5:Y:S01]  /*0450*/  @P1 LDG.E.64 R14, desc[UR8][R54.64] ;  /* 0x00000008360e1981 */ /* 0x000162000c1e1b00 */
[----:B-1----:R-:W-:-:S05]  /*0460*/  @P1 IMAD.WIDE.U32 R56, R13, 0x8, R56 ;  /* 0x000000080d381825 */ /* 0x002fca00078e0038 */
[----:B------:R0:W5:Y:S01]  /*0470*/  @P1 LD.E.64 R52, desc[UR8][R56.64] ;  /* 0x0000000838341980 */ /* 0x000162000c101b00 */
[----:B------:R-:W-:Y:S02]  /*0480*/  ISETP.GE.U32.AND P2, PT, R12, 0x400, PT ;  /* 0x000004000c00780c */ /* 0x000fe40003f46070 */
[----:B------:R-:W-:-:S11]  /*0490*/  @P1 IADD3 R13, PT, PT, R13, 0x80, RZ ;  /* 0x000000800d0d1810 */ /* 0x000fd60007ffe0ff */
[----:B0-----:R-:W-:Y:S05]  /*04a0*/  @!P2 BRA `(.L_x_14233) ;  /* 0x0000000000d8a947 */ /* 0x001fea0003800000 */
[----:B------:R-:W0:Y:S08]  /*04b0*/  LDC.64 R20, c[0x0][0x3d0] ;  /* 0x0000f400ff147b82 */ /* 0x000e300000000a00 */
[----:B------:R-:W1:Y:S01]  /*04c0*/  LDC.64 R4, c[0x0][0x438] ;  /* 0x00010e00ff047b82 */ /* 0x000e620000000a00 */
[----:B0-----:R-:W-:-:S06]  /*04d0*/  IMAD.WIDE.U32 R20, R13, 0x8, R20 ;  /* 0x000000080d147825 */ /* 0x001fcc00078e0014 */
[----:B------:R-:W5:Y:S01]  /*04e0*/  LDG.E.64 R20, desc[UR8][R20.64] ;  /* 0x0000000814147981 */ /* 0x000f62000c1e1b00 */
[----:B-1----:R-:W-:-:S06]  /*04f0*/  IMAD.WIDE.U32 R4, R13, 0x8, R4 ;  /* 0x000000080d047825 */ /* 0x002fcc00078e0004 */
[----:B------:R-:W5:Y:S01]  /*0500*/  LD.E.64 R4, desc[UR8][R4.64] ;  /* 0x0000000804047980 */ /* 0x000f62000c101b00 */
[----:B------:R-:W-:Y:S05]  /*0510*/  BRA `(.L_x_14233) ;  /* 0x0000000000bc7947 */ /* 0x000fea0003800000 */
.L_x_14232:
        /* <DEDUP_REMOVED lines=9> */
[----:B------:R-:W2:Y:S01]  /*05b0*/  @P5 LDC.64 R26, c[0x0][0x3d0] ;  /* 0x0000f400ff1a5b82 */ /* 0x000ea20000000a00 */
[C---:B0-----:R-:W-:Y:S01]  /*05c0*/  @P0 IMAD.WIDE.U32 R22, R13.reuse, 0x8, R18 ;  /* 0x000000080d160825 */ /* 0x041fe200078e0012 */
[----:B------:R-:W-:-:S06]  /*05d0*/  @P0 LOP3.LUT R13, R13, 0x80, RZ, 0xfc, !PT ;  /* 0x000000800d0d0812 */ /* 0x000fcc00078efcff */
[----:B------:R-:W0:Y:S01]  /*05e0*/  @P4 LDC.64 R18, c[0x0][0x3d0] ;  /* 0x0000f400ff124b82 */ /* 0x000e220000000a00 */
[----:B------:R-:W-:Y:S01]  /*05f0*/  @P6 CS2R R42, SRZ ;  /* 0x00000000002a6805 */ /* 0x000fe2000001ff00 */
[----:B------:R-:W5:Y:S01]  /*0600*/  @P0 LDG.E.64 R6, desc[UR8][R22.64] ;  /* 0x0000000816060981 */ /* 0x000f62000c1e1b00 */
[----:B-1----:R-:W-:-:S05]  /*0610*/  @P6 IMAD.WIDE.U32 R24, R13, 0x8, R24 ;  /* 0x000000080d186825 */ /* 0x002fca00078e0018 */
[----:B------:R-:W1:Y:S01]  /*0620*/  @P3 LDC.64 R28, c[0x0][0x3d0] ;  /* 0x0000f400ff1c3b82 */ /* 0x000e620000000a00 */
[----:B------:R-:W-:Y:S01]  /*0630*/  @P6 IADD3 R13, PT, PT, R13, 0x80, RZ ;  /* 0x000000800d0d6810 */ /* 0x000fe20007ffe0ff */
[----:B------:R0:W5:Y:S01]  /*0640*/  @P6 LDG.E.64 R8, desc[UR8][R24.64] ;  /* 0x0000000818086981 */ /* 0x000162000c1e1b00 */
[----:B------:R-:W-:-:S03]  /*0650*/  ISETP.GE.U32.AND P6, PT, R12, 0x400, PT ;  /* 0x000004000c00780c */ /* 0x000fc60003fc6070 */
[C---:B--2---:R-:W-:Y:S01]  /*0660*/  @P5 IMAD.WIDE.U32 R26, R13.reuse, 0x8, R26 ;  /* 0x000000080d1a5825 */ /* 0x044fe200078e001a */
[----:B------:R-:W-:Y:S01]  /*0670*/  @P5 IADD3 R13, PT, PT, R13, 0x80, RZ ;  /* 0x000000800d0d5810 */ /* 0x000fe20007ffe0ff */
[----:B------:R-:W2:Y:S03]  /*0680*/  @P2 LDC.64 R30, c[0x0][0x3d0] ;  /* 0x0000f400ff1e2b82 */ /* 0x000ea60000000a00 */
[----:B------:R3:W5:Y:S05]  /*0690*/  @P5 LDG.E.64 R108, desc[UR8][R26.64] ;  /* 0x000000081a6c5981 */ /* 0x00076a000c1e1b00 */
[----:B------:R-:W4:Y:S01]  /*06a0*/  @P1 LDC.64 R32, c[0x0][0x3d0] ;  /* 0x0000f400ff201b82 */ /* 0x000f220000000a00 */
[C---:B0-----:R-:W-:Y:S01]  /*06b0*/  @P4 IMAD.WIDE.U32 R24, R13.reuse, 0x8, R18 ;  /* 0x000000080d184825 */ /* 0x041fe200078e0012 */
[----:B------:R-:W-:-:S04]  /*06c0*/  @P4 IADD3 R13, PT, PT, R13, 0x80, RZ ;  /* 0x000000800d0d4810 */ /* 0x000fc80007ffe0ff */
[----:B------:R3:W5:Y:S02]  /*06d0*/  @P4 LDG.E.64 R106, desc[UR8][R24.64] ;  /* 0x00000008186a4981 */ /* 0x000764000c1e1b00 */
[----:B------:R-:W0:Y:S01]  /*06e0*/  @P6 LDC.64 R34, c[0x0][0x3d0] ;  /* 0x0000f400ff226b82 */ /* 0x000e220000000a00 */
[C---:B-1----:R-:W-:Y:S01]  /*06f0*/  @P3 IMAD.WIDE.U32 R28, R13.reuse, 0x8, R28 ;  /* 0x000000080d1c3825 */ /* 0x042fe200078e001c */
[----:B------:R-:W-:-:S04]  /*0700*/  @P3 IADD3 R13, PT, PT, R13, 0x80, RZ ;  /* 0x000000800d0d3810 */ /* 0x000fc80007ffe0ff */
[----:B------:R3:W5:Y:S01]  /*0710*/  @P3 LDG.E.64 R104, desc[UR8][R28.64] ;  /* 0x000000081c683981 */ /* 0x000762000c1e1b00 */
[C---:B--2---:R-:W-:Y:S01]  /*0720*/  @P2 IMAD.WIDE.U32 R30, R13.reuse, 0x8, R30 ;  /* 0x000000080d1e2825 */ /* 0x044fe200078e001e */
[----:B------:R-:W-:-:S04]  /*0730*/  @P2 IADD3 R13, PT, PT, R13, 0x80, RZ ;  /* 0x000000800d0d2810 */ /* 0x000fc80007ffe0ff */
[----:B------:R3:W5:Y:S01]  /*0740*/  @P2 LDG.E.64 R10, desc[UR8][R30.64] ;  /* 0x000000081e0a2981 */ /* 0x000762000c1e1b00 */
[C---:B----4-:R-:W-:Y:S01]  /*0750*/  @P1 IMAD.WIDE.U32 R32, R13.reuse, 0x8, R32 ;  /* 0x000000080d201825 */ /* 0x050fe200078e0020 */
[----:B------:R-:W-:-:S04]  /*0760*/  @P1 IADD3 R13, PT, PT, R13, 0x80, RZ ;  /* 0x000000800d0d1810 */ /* 0x000fc80007ffe0ff */
[----:B------:R3:W5:Y:S01]  /*0770*/  @P1 LDG.E.64 R14, desc[UR8][R32.64] ;  /* 0x00000008200e1981 */ /* 0x000762000c1e1b00 */
[----:B0-----:R-:W-:-:S05]  /*0780*/  @P6 IMAD.WIDE.U32 R18, R13, 0x8, R34 ;  /* 0x000000080d126825 */ /* 0x001fca00078e0022 */
[----:B------:R3:W5:Y:S01]  /*0790*/  @P6 LDG.E.64 R20, desc[UR8][R18.64] ;  /* 0x0000000812146981 */ /* 0x000762000c1e1b00 */
[----:B------:R-:W-:Y:S02]  /*07a0*/  @P0 CS2R R40, SRZ ;  /* 0x0000000000280805 */ /* 0x000fe4000001ff00 */
[----:B------:R-:W-:Y:S02]  /*07b0*/  @P5 CS2R R44, SRZ ;  /* 0x00000000002c5805 */ /* 0x000fe4000001ff00 */
[----:B------:R-:W-:Y:S02]  /*07c0*/  @P4 CS2R R46, SRZ ;  /* 0x00000000002e4805 */ /* 0x000fe4000001ff00 */
[----:B------:R-:W-:Y:S02]  /*07d0*/  @P3 CS2R R48, SRZ ;  /* 0x0000000000303805 */ /* 0x000fe4000001ff00 */
[----:B------:R-:W-:Y:S02]  /*07e0*/  @P2 CS2R R50, SRZ ;  /* 0x0000000000322805 */ /* 0x000fe4000001ff00 */
[----:B------:R-:W-:-:S02]  /*07f0*/  @P1 CS2R R52, SRZ ;  /* 0x0000000000341805 */ /* 0x000fc4000001ff00 */
[----:B---3--:R-:W-:-:S07]  /*0800*/  @P6 CS2R R4, SRZ ;  /* 0x0000000000046805 */ /* 0x008fce000001ff00 */
.L_x_14233:
[----:B------:R-:W-:Y:S05]  /*0810*/  BSYNC.RECONVERGENT B0 ;  /* 0x0000000000007941 */ /* 0x000fea0003800200 */
.L_x_14231:
[----:B------:R-:W0:Y:S02]  /*0820*/  LDCU UR4, c[0x0][0x384] ;  /* 0x00007080ff0477ac */ /* 0x000e240008000800 */
[----:B0-----:R-:W-:-:S06]  /*0830*/  UISETP.GE.AND UP0, UPT, UR6, UR4, UPT ;  /* 0x000000040600728c */ /* 0x001fcc000bf06270 */
[----:B------:R-:W-:-:S13]  /*0840*/  PLOP3.LUT P1, PT, PT, PT, UP0, 0x80, 0x8 ;  /* 0x000000000008781c */ /* 0x000fda0003f2f008 */
[----:B------:R-:W-:Y:S05]  /*0850*/  @P1 EXIT ;  /* 0x000000000000194d */ /* 0x000fea0003800000 */
[----:B-----5:R-:W-:Y:S01]  /*0860*/  MOV R22, R6 ;  /* 0x0000000600167202 */ /* 0x020fe20000000f00 */
[----:B------:R-:W0:Y:S01]  /*0870*/  LDCU.64 UR4, c[0x0][0x3a0] ;  /* 0x00007400ff0477ac */ /* 0x000e220008000a00 */
[----:B------:R-:W-:Y:S01]  /*0880*/  MOV R13, R7 ;  /* 0x00000007000d7202 */ /* 0x000fe20000000f00 */
[----:B------:R-:W-:Y:S01]  /*0890*/  HADD2.F32 R93, -RZ, R4.H0_H0 ;  /* 0x20000004ff5d7230 */ /* 0x000fe20000004100 */
[--C-:B------:R-:W-:Y:S01]  /*08a0*/  SHF.R.U64 R28, R6, 0x10, R7.reuse ;  /* 0x00000010061c7819 */ /* 0x100fe20000001207 */
[----:B------:R-:W0:Y:S01]  /*08b0*/  LDCU.64 UR10, c[0x0][0x398] ;  /* 0x00007300ff0a77ac */ /* 0x000e220008000a00 */
[----:B------:R-:W-:Y:S01]  /*08c0*/  SHF.R.U32.HI R17, RZ, 0x10, R7 ;  /* 0x00000010ff117819 */ /* 0x000fe20000011607 */
[----:B------:R-:W-:Y:S01]  /*08d0*/  HADD2.F32 R91, -RZ, R5.H0_H0 ;  /* 0x20000005ff5b7230 */ /* 0x000fe20000004100 */
[----:B------:R-:W-:Y:S01]  /*08e0*/  MOV R30, R8 ;  /* 0x00000008001e7202 */ /* 0x000fe20000000f00 */
[----:B------:R-:W1:Y:S01]  /*08f0*/  LDCU.U8 UR7, c[0x0][0x410] ;  /* 0x00008200ff0777ac */ /* 0x000e620008000000 */
[----:B------:R-:W-:-:S02]  /*0900*/  MOV R6, R9 ;  /* 0x0000000900067202 */ /* 0x000fc40000000f00 */
[----:B------:R-:W-:Y:S01]  /*0910*/  SHF.R.U64 R36, R8, 0x10, R9 ;  /* 0x0000001008247819 */ /* 0x000fe20000001209 */
[----:B------:R-:W2:Y:S01]  /*0920*/  LDCU.64 UR14, c[0x0][0x398] ;  /* 0x00007300ff0e77ac */ /* 0x000ea20008000a00 */
[----:B------:R-:W-:Y:S02]  /*0930*/  MOV R38, R10 ;  /* 0x0000000a00267202 */ /* 0x000fe40000000f00 */
[----:B------:R-:W-:Y:S01]  /*0940*/  MOV R7, R11 ;  /* 0x0000000b00077202 */ /* 0x000fe20000000f00 */
[----:B------:R-:W3:Y:S01]  /*0950*/  LDCU.64 UR16, c[0x0][0x3a0] ;  /* 0x00007400ff1077ac */ /* 0x000ee20008000a00 */
[----:B------:R-:W-:Y:S02]  /*0960*/  MOV R74, R14 ;  /* 0x0000000e004a7202 */ /* 0x000fe40000000f00 */
[----:B------:R-:W-:Y:S01]  /*0970*/  MOV R8, R15 ;  /* 0x0000000f00087202 */ /* 0x000fe20000000f00 */
[----:B------:R-:W4:Y:S01]  /*0980*/  LDCU.64 UR12, c[0x0][0x380] ;  /* 0x00007000ff0c77ac */ /* 0x000f220008000a00 */
[----:B------:R-:W-:-:S02]  /*0990*/  PRMT R30, R30, 0x5410, R6 ;  /* 0x000054101e1e7816 */ /* 0x000fc40000000006 */
[----:B------:R-:W-:Y:S01]  /*09a0*/  PRMT R38, R38, 0x5410, R7 ;  /* 0x0000541026267816 */ /* 0x000fe20000000007 */
[----:B0-----:R-:W-:Y:S01]  /*09b0*/  ULOP3.LUT UP0, URZ, UR4, UR10, URZ, 0xfc, !UPT ;  /* 0x0000000a04ff7292 */ /* 0x001fe2000f80fcff */
[----:B------:R-:W-:Y:S01]  /*09c0*/  PRMT R74, R74, 0x5410, R8 ;  /* 0x000054104a4a7816 */ /* 0x000fe20000000008 */
[----:B------:R-:W0:Y:S01]  /*09d0*/  LDCU UR10, c[0x0][0x400] ;  /* 0x00008000ff0a77ac */ /* 0x000e220008000800 */
[----:B------:R-:W-:Y:S02]  /*09e0*/  MOV R6, R108 ;  /* 0x0000006c00067202 */ /* 0x000fe40000000f00 */
[----:B------:R-:W-:Y:S01]  /*09f0*/  MOV R7, R109 ;  /* 0x0000006d00077202 */ /* 0x000fe20000000f00 */
[----:B------:R-:W-:Y:S01]  /*0a00*/  ULOP3.LUT UP0, URZ, UR5, UR11, URZ, 0xfc, UP0 ;  /* 0x0000000b05ff7292 */ /* 0x000fe2000800fcff */
[----:B------:R-:W-:Y:S01]  /*0a10*/  MOV R8, R106 ;  /* 0x0000006a00087202 */ /* 0x000fe20000000f00 */
[----:B------:R-:W0:Y:S01]  /*0a20*/  LDCU UR11, c[0x0][0x388] ;  /* 0x00007100ff0b77ac */ /* 0x000e220008000800 */
[----:B------:R-:W-:-:S02]  /*0a30*/  PRMT R78, R6, 0x5410, R7 ;  /* 0x00005410064e7816 */ /* 0x000fc40000000007 */
[----:B------:R-:W-:Y:S01]  /*0a40*/  PRMT R80, R8, 0x7610, R80 ;  /* 0x0000761008507816 */ /* 0x000fe20000000050 */
[----:B------:R-:W-:Y:S01]  /*0a50*/  UPLOP3.LUT UP2, UPT, UPT, UPT, UPT, 0x40, 0x4 ;  /* 0x000000000004789c */ /* 0x000fe20003f4e870 */
[----:B------:R-:W-:Y:S02]  /*0a60*/  MOV R6, R107 ;  /* 0x0000006b00067202 */ /* 0x000fe40000000f00 */
[--C-:B------:R-:W-:Y:S02]  /*0a70*/  SHF.R.U64 R84, R40, 0x10, R41.reuse ;  /* 0x0000001028547819 */ /* 0x100fe40000001229 */
[----:B------:R-:W-:Y:S02]  /*0a80*/  PRMT R80, R80, 0x5410, R6 ;  /* 0x0000541050507816 */ /* 0x000fe40000000006 */
[----:B------:R-:W-:Y:S02]  /*0a90*/  SHF.R.U32.HI R6, RZ, 0x10, R41 ;  /* 0x00000010ff067819 */ /* 0x000fe40000011629 */
[----:B------:R-:W-:-:S02]  /*0aa0*/  SHF.R.S32.HI R2, RZ, 0x2, R2 ;  /* 0x00000002ff027819 */ /* 0x000fc40000011402 */
[----:B------:R-:W-:Y:S02]  /*0ab0*/  PRMT R84, R84, 0x5410, R6 ;  /* 0x0000541054547816 */ /* 0x000fe40000000006 */
[----:B------:R-:W-:Y:S02]  /*0ac0*/  LOP3.LUT R6, R2, 0x7f, RZ, 0xc0, !PT ;  /* 0x0000007f02067812 */ /* 0x000fe400078ec0ff */
[----:B------:R-:W-:Y:S02]  /*0ad0*/  MOV R7, R104 ;  /* 0x0000006800077202 */ /* 0x000fe40000000f00 */
[----:B------:R-:W-:Y:S01]  /*0ae0*/  VIADDMNMX R3, R6, -R3, RZ, !PT ;  /* 0x8000000306037246 */ /* 0x000fe200078001ff */
[----:B------:R-:W-:Y:S01]  /*0af0*/  IMAD R0, R0, -0x20, R6 ;  /* 0xffffffe000007824 */ /* 0x000fe200078e0206 */
[----:B------:R-:W-:Y:S02]  /*0b00*/  MOV R8, R105 ;  /* 0x0000006900087202 */ /* 0x000fe40000000f00 */
[----:B------:R-:W-:-:S02]  /*0b10*/  LOP3.LUT R2, R2, 0xffffff80, RZ, 0xc0, !PT ;  /* 0xffffff8002027812 */ /* 0x000fc400078ec0ff */
[----:B------:R-:W-:Y:S02]  /*0b20*/  VIMNMX R3, PT, PT, R3, 0x20, PT ;  /* 0x0000002003037848 */ /* 0x000fe40003fe0100 */
[----:B------:R-:W-:Y:S02]  /*0b30*/  PRMT R82, R7, 0x5410, R8 ;  /* 0x0000541007527816 */ /* 0x000fe40000000008 */
[--C-:B------:R-:W-:Y:S02]  /*0b40*/  SHF.R.U64 R86, R42, 0x10, R43.reuse ;  /* 0x000000102a567819 */ /* 0x100fe4000000122b */
[----:B------:R-:W-:Y:S02]  /*0b50*/  SHF.R.U32.HI R7, RZ, 0x10, R43 ;  /* 0x00000010ff077819 */ /* 0x000fe4000001162b */
[----:B------:R-:W-:Y:S02]  /*0b60*/  LEA R3, R3, R2, 0x2 ;  /* 0x0000000203037211 */ /* 0x000fe400078e10ff */
[----:B------:R-:W-:-:S02]  /*0b70*/  SHF.R.U64 R72, R10, 0x10, R11 ;  /* 0x000000100a487819 */ /* 0x000fc4000000120b */
[----:B------:R-:W-:Y:S02]  /*0b80*/  SHF.R.U32.HI R10, RZ, 0x10, R11 ;  /* 0x00000010ff0a7819 */ /* 0x000fe4000001160b */
[----:B------:R-:W-:Y:S02]  /*0b90*/  PRMT R86, R86, 0x5410, R7 ;  /* 0x0000541056567816 */ /* 0x000fe40000000007 */
[----:B------:R-:W-:Y:S02]  /*0ba0*/  I2FP.F32.U32 R3, R3 ;  /* 0x0000000300037245 */ /* 0x000fe40000201000 */
[--C-:B------:R-:W-:Y:S02]  /*0bb0*/  SHF.R.U64 R88, R50, 0x10, R51.reuse ;  /* 0x0000001032587819 */ /* 0x100fe40000001233 */
[----:B------:R-:W-:Y:S02]  /*0bc0*/  SHF.R.U32.HI R7, RZ, 0x10, R51 ;  /* 0x00000010ff077819 */ /* 0x000fe40000011633 */
[----:B------:R-:W-:-:S02]  /*0bd0*/  VIMNMX R0, PT, PT, RZ, R0, !PT ;  /* 0x00000000ff007248 */ /* 0x000fc40007fe0100 */
[----:B------:R-:W-:Y:S02]  /*0be0*/  PRMT R72, R72, 0x5410, R10 ;  /* 0x0000541048487816 */ /* 0x000fe4000000000a */
[----:B------:R0:W0:Y:S01]  /*0bf0*/  MUFU.RCP R10, R3 ;  /* 0x00000003000a7308 */ /* 0x0000220000001000 */
[----:B------:R-:W-:Y:S02]  /*0c00*/  PRMT R88, R88, 0x5410, R7 ;  /* 0x0000541058587816 */ /* 0x000fe40000000007 */
[----:B------:R-:W-:Y:S02]  /*0c10*/  VIMNMX R7, PT, PT, R0, 0x20, PT ;  /* 0x0000002000077848 */ /* 0x000fe40003fe0100 */
[----:B------:R-:W-:Y:S02]  /*0c20*/  SHF.R.U32.HI R18, RZ, 0x10, R9 ;  /* 0x00000010ff127819 */ /* 0x000fe40000011609 */
[----:B------:R-:W-:Y:S02]  /*0c30*/  LEA R8, R7, R2, 0x2 ;  /* 0x0000000207087211 */ /* 0x000fe400078e10ff */
[----:B------:R-:W-:-:S02]  /*0c40*/  SHF.R.U64 R76, R14, 0x10, R15 ;  /* 0x000000100e4c7819 */ /* 0x000fc4000000120f */
[----:B------:R-:W-:Y:S02]  /*0c50*/  MOV R9, R20 ;  /* 0x0000001400097202 */ /* 0x000fe40000000f00 */
[----:B------:R-:W-:Y:S02]  /*0c60*/  MOV R11, R21 ;  /* 0x00000015000b7202 */ /* 0x000fe40000000f00 */
[--C-:B------:R-:W-:Y:S02]  /*0c70*/  SHF.R.U64 R89, R20, 0x10, R21.reuse ;  /* 0x0000001014597819 */ /* 0x100fe40000001215 */
[----:B------:R-:W-:Y:S02]  /*0c80*/  SHF.R.U32.HI R87, RZ, 0x10, R21 ;  /* 0x00000010ff577819 */ /* 0x000fe40000011615 */
[--C-:B------:R-:W-:Y:S01]  /*0c90*/  SHF.R.U64 R90, R52, 0x10, R53.reuse ;  /* 0x00000010345a7819 */ /* 0x100fe20000001235 */
[----:B------:R-:W-:Y:S01]  /*0ca0*/  HADD2.F32 R89, -RZ, R89.H0_H0 ;  /* 0x20000059ff597230 */ /* 0x000fe20000004100 */
[----:B------:R-:W-:Y:S01]  /*0cb0*/  SHF.R.U32.HI R6, RZ, 0x10, R53 ;  /* 0x00000010ff067819 */ /* 0x000fe20000011635 */
[----:B------:R-:W-:Y:S01]  /*0cc0*/  HADD2.F32 R87, -RZ, R87.H0_H0 ;  /* 0x20000057ff577230 */ /* 0x000fe20000004100 */
[--C-:B------:R-:W-:Y:S01]  /*0cd0*/  SHF.R.U64 R2, R4, 0x10, R5.reuse ;  /* 0x0000001004027819 */ /* 0x100fe20000001205 */
[----:B------:R-:W-:Y:S01]  /*0ce0*/  HADD2.F32 R4, -RZ, R11.H0_H0 ;  /* 0x2000000bff047230 */ /* 0x000fe20000004100 */
[----:B------:R-:W-:-:S02]  /*0cf0*/  SHF.R.U32.HI R0, RZ, 0x10, R5 ;  /* 0x00000010ff007819 */ /* 0x000fc40000011605 */
[----:B------:R-:W-:Y:S01]  /*0d00*/  SHF.R.U32.HI R14, RZ, 0x10, R15 ;  /* 0x00000010ff0e7819 */ /* 0x000fe2000001160f */
[----:B------:R-:W-:Y:S01]  /*0d10*/  HADD2.F32 R2, -RZ, R2.H0_H0 ;  /* 0x20000002ff027230 */ /* 0x000fe20000004100 */
[----:B------:R-:W-:Y:S01]  /*0d20*/  PRMT R90, R90, 0x5410, R6 ;  /* 0x000054105a5a7816 */ /* 0x000fe20000000006 */
[----:B------:R-:W-:Y:S01]  /*0d30*/  HADD2.F32 R6, -RZ, R9.H0_H0 ;  /* 0x20000009ff067230 */ /* 0x000fe20000004100 */
[----:B------:R-:W-:Y:S01]  /*0d40*/  PRMT R22, R22, 0x5410, R13 ;  /* 0x0000541016167816 */ /* 0x000fe2000000000d */
[----:B------:R-:W-:Y:S01]  /*0d50*/  HADD2.F32 R0, -RZ, R0.H0_H0 ;  /* 0x20000000ff007230 */ /* 0x000fe20000004100 */
[----:B------:R-:W-:Y:S02]  /*0d60*/  PRMT R28, R28, 0x5410, R17 ;  /* 0x000054101c1c7816 */ /* 0x000fe40000000011 */
[----:B------:R-:W-:Y:S02]  /*0d70*/  PRMT R36, R36, 0x5410, R18 ;  /* 0x0000541024247816 */ /* 0x000fe40000000012 */
[----:B01234-:R-:W-:-:S07]  /*0d80*/  PRMT R76, R76, 0x5410, R14 ;  /* 0x000054104c4c7816 */ /* 0x01ffce000000000e */
.L_x_14287:
[----:B------:R-:W-:Y:S01]  /*0d90*/  UIMAD UR4, UR6, UR11, URZ ;  /* 0x0000000b060472a4 */ /* 0x000fe2000f8e02ff */
[----:B------:R-:W-:Y:S03]  /*0da0*/  BSSY.RECONVERGENT B0, `(.L_x_14234) ;  /* 0x000003f000007945 */ /* 0x000fe60003800200 */
[----:B------:R-:W-:-:S04]  /*0db0*/  USHF.R.S32.HI UR5, URZ, 0x1f, UR4 ;  /* 0x0000001fff057899 */ /* 0x000fc80008011404 */
[----:B------:R-:W-:-:S06]  /*0dc0*/  ULEA.HI UR5, UR5, UR4, URZ, 0x2 ;  /* 0x0000000405057291 */ /* 0x000fcc000f8f10ff */
[----:B01234-:R-:W-:-:S04]  /*0dd0*/  MOV R69, UR5 ;  /* 0x0000000500457c02 */ /* 0x01ffc80008000f00 */
        /* <DEDUP_REMOVED lines=31> */
.L_x_14237:
        /* <DEDUP_REMOVED lines=9> */
.L_x_14236:
        /* <DEDUP_REMOVED lines=12> */
.L_x_14238:
[----:B------:R-:W1:Y:S01]  /*1120*/  @UP0 LDCU.64 UR4, c[0x0][0x3a8] ;  /* 0x00007500ff0407ac */ /* 0x000e620008000a00 */
[----:B------:R-:W-:Y:S01]  /*1130*/  PLOP3.LUT P0, PT, PT, PT, UP0, 0x80, 0x8 ;  /* 0x000000000008781c */ /* 0x000fe20003f0f008 */
[----:B------:R-:W-:Y:S01]  /*1140*/  HFMA2 R69, -RZ, RZ, 0, 9.5367431640625e-07 ;  /* 0x00000010ff457431 */ /* 0x000fe200000001ff */
[----:B------:R-:W-:Y:S02]  /*1150*/  PLOP3.LUT P1, PT, PT, PT, UP0, 0x80, 0x8 ;  /* 0x000000000008781c */ /* 0x000fe40003f2f008 */
[----:B------:R-:W-:-:S09]  /*1160*/  IADD3 R16, PT, PT, R14, 0x80, RZ ;  /* 0x000000800e107810 */ /* 0x000fd20007ffe0ff */
[----:B-1----:R-:W-:-:S05]  /*1170*/  @P0 IMAD.WIDE.U32 R68, R14, R69, UR4 ;  /* 0x000000040e440e25 */ /* 0x002fca000f8e0045 */
[----:B------:R1:W-:Y:S02]  /*1180*/  @P1 STG.E.128 desc[UR8][R68.64], R64 ;  /* 0x0000004044001986 */ /* 0x0003e4000c101d08 */
.L_x_14235:
[----:B------:R-:W-:Y:S05]  /*1190*/  BSYNC.RECONVERGENT B0 ;  /* 0x0000000000007941 */ /* 0x000fea0003800200 */
.L_x_14234:
        /* <DEDUP_REMOVED lines=35> */
.L_x_14241:
        /* <DEDUP_REMOVED lines=23> */
.L_x_14242:
[----:B------:R-:W0:Y:S01]  /*1540*/  @UP0 LDCU.64 UR4, c[0x0][0x3a8] ;  /* 0x00007500ff0407ac */ /* 0x000e220008000a00 */
[----:B------:R-:W-:Y:S01]  /*1550*/  PLOP3.LUT P0, PT, PT, PT, UP0, 0x80, 0x8 ;  /* 0x000000000008781c */ /* 0x000fe20003f0f008 */
[----:B------:R-:W-:Y:S01]  /*1560*/  HFMA2 R69, -RZ, RZ, 0, 9.5367431640625e-07 ;  /* 0x00000010ff457431 */ /* 0x000fe200000001ff */
[----:B------:R-:W-:-:S11]  /*1570*/  PLOP3.LUT P1, PT, PT, PT, UP0, 0x80, 0x8 ;  /* 0x000000000008781c */ /* 0x000fd60003f2f008 */
[C---:B0-----:R-:W-:Y:S01]  /*1580*/  @P0 IMAD.WIDE.U32 R68, R16.reuse, R69, UR4 ;  /* 0x0000000410440e25 */ /* 0x041fe2000f8e0045 */
[----:B------:R-:W-:-:S04]  /*1590*/  IADD3 R16, PT, PT, R16, 0x80, RZ ;  /* 0x0000008010107810 */ /* 0x000fc80007ffe0ff */
[----:B------:R2:W-:Y:S03]  /*15a0*/  @P1 STG.E.128 desc[UR8][R68.64], R64 ;  /* 0x0000004044001986 */ /* 0x0005e6000c101d08 */
.L_x_14240:
[----:B------:R-:W-:Y:S05]  /*15b0*/  BSYNC.RECONVERGENT B0 ;  /* 0x0000000000007941 */ /* 0x000fea0003800200 */
.L_x_14239:
        /* <DEDUP_REMOVED lines=35> */
.L_x_14245:
        /* <DEDUP_REMOVED lines=23> */
.L_x_14246:
[----:B------:R-:W1:Y:S01]  /*1960*/  @UP0 LDCU.64 UR4, c[0x0][0x3a8] ;  /* 0x00007500ff0407ac */ /* 0x000e620008000a00 */
[----:B------:R-:W-:Y:S01]  /*1970*/  PLOP3.LUT P0, PT, PT, PT, UP0, 0x80, 0x8 ;  /* 0x000000000008781c */ /* 0x000fe20003f0f008 */
[----:B------:R-:W-:Y:S01]  /*1980*/  HFMA2 R69, -RZ, RZ, 0, 9.5367431640625e-07 ;  /* 0x00000010ff457431 */ /* 0x000fe200000001ff */
[----:B------:R-:W-:-:S11]  /*1990*/  PLOP3.LUT P1, PT, PT, PT, UP0, 0x80, 0x8 ;  /* 0x000000000008781c */ /* 0x000fd60003f2f008 */
[C---:B-1----:R-:W-:Y:S01]  /*19a0*/  @P0 IMAD.WIDE.U32 R68, R16.reuse, R69, UR4 ;  /* 0x0000000410440e25 */ /* 0x042fe2000f8e0045 */
[----:B------:R-:W-:-:S04]  /*19b0*/  IADD3 R16, PT, PT, R16, 0x80, RZ ;  /* 0x0000008010107810 */ /* 0x000fc80007ffe0ff */
[----:B------:R3:W-:Y:S03]  /*19c0*/  @P1 STG.E.128 desc[UR8][R68.64], R64 ;  /* 0x0000004044001986 */ /* 0x0007e6000c101d08 */
.L_x_14244:
[----:B------:R-:W-:Y:S05]  /*19d0*/  BSYNC.RECONVERGENT B0 ;  /* 0x0000000000007941 */ /* 0x000fea0003800200 */
.L_x_14243:
        /* <DEDUP_REMOVED lines=34> */
.L_x_14249:
        /* <DEDUP_REMOVED lines=23> */
.L_x_14250:
[----:B------:R-:W1:Y:S01]  /*1d70*/  @UP0 LDCU.64 UR4, c[0x0][0x3a8] ;  /* 0x00007500ff0407ac */ /* 0x000e620008000a00 */
[----:B------:R-:W-:Y:S01]  /*1d80*/  PLOP3.LUT P0, PT, PT, PT, UP0, 0x80, 0x8 ;  /* 0x000000000008781c */ /* 0x000fe20003f0f008 */
[----:B------:R-:W-:Y:S01]  /*1d90*/  HFMA2 R69, -RZ, RZ, 0, 9.5367431640625e-07 ;  /* 0x00000010ff457431 */ /* 0x000fe200000001ff */
[----:B------:R-:W-:-:S11]  /*1da0*/  PLOP3.LUT P2, PT, PT, PT, UP0, 0x80, 0x8 ;  /* 0x000000000008781c */ /* 0x000fd60003f4f008 */
[C---:B-1----:R-:W-:Y:S01]  /*1db0*/  @P0 IMAD.WIDE.U32 R68, R16.reuse, R69, UR4 ;  /* 0x0000000410440e25 */ /* 0x042fe2000f8e0045 */
[----:B------:R-:W-:-:S04]  /*1dc0*/  IADD3 R16, PT, PT, R16, 0x80, RZ ;  /* 0x0000008010107810 */ /* 0x000fc80007ffe0ff */
[----:B------:R4:W-:Y:S03]  /*1dd0*/  @P2 STG.E.128 desc[UR8][R68.64], R64 ;  /* 0x0000004044002986 */ /* 0x0009e6000c101d08 */
.L_x_14248:
[----:B------:R-:W-:Y:S05]  /*1de0*/  BSYNC.RECONVERGENT B0 ;  /* 0x0000000000007941 */ /* 0x000fea0003800200 */
.L_x_14247:
        /* <DEDUP_REMOVED lines=34> */
.L_x_14253:
        /* <DEDUP_REMOVED lines=23> */
.L_x_14254:
[----:B------:R-:W1:Y:S01]  /*2180*/  @UP0 LDCU.64 UR4, c[0x0][0x3a8] ;  /* 0x00007500ff0407ac */ /* 0x000e620008000a00 */
[----:B------:R-:W-:Y:S01]  /*2190*/  PLOP3.LUT P0, PT, PT, PT, UP0, 0x80, 0x8 ;  /* 0x000000000008781c */ /* 0x000fe20003f0f008 */
[----:B------:R-:W-:Y:S01]  /*21a0*/  HFMA2 R69, -RZ, RZ, 0, 9.5367431640625e-07 ;  /* 0x00000010ff457431 */ /* 0x000fe200000001ff */
[----:B------:R-:W-:-:S11]  /*21b0*/  PLOP3.LUT P3, PT, PT, PT, UP0, 0x80, 0x8 ;  /* 0x000000000008781c */ /* 0x000fd60003f6f008 */
[C---:B-1----:R-:W-:Y:S01]  /*21c0*/  @P0 IMAD.WIDE.U32 R68, R16.reuse, R69, UR4 ;  /* 0x0000000410440e25 */ /* 0x042fe2000f8e0045 */
[----:B------:R-:W-:-:S04]  /*21d0*/  IADD3 R16, PT, PT, R16, 0x80, RZ ;  /* 0x0000008010107810 */ /* 0x000fc80007ffe0ff */
[----:B------:R1:W-:Y:S03]  /*21e0*/  @P3 STG.E.128 desc[UR8][R68.64], R64 ;  /* 0x0000004044003986 */ /* 0x0003e6000c101d08 */
.L_x_14252:
[----:B------:R-:W-:Y:S05]  /*21f0*/  BSYNC.RECONVERGENT B0 ;  /* 0x0000000000007941 */ /* 0x000fea0003800200 */
.L_x_14251:
        /* <DEDUP_REMOVED lines=34> */
.L_x_14257:
        /* <DEDUP_REMOVED lines=23> */
.L_x_14258:
[----:B------:R-:W0:Y:S01]  /*2590*/  @UP0 LDCU.64 UR4, c[0x0][0x3a8] ;  /* 0x00007500ff0407ac */ /* 0x000e220008000a00 */
[----:B------:R-:W-:Y:S01]  /*25a0*/  PLOP3.LUT P0, PT, PT, PT, UP0, 0x80, 0x8 ;  /* 0x000000000008781c */ /* 0x000fe20003f0f008 */
[----:B------:R-:W-:Y:S01]  /*25b0*/  HFMA2 R69, -RZ, RZ, 0, 9.5367431640625e-07 ;  /* 0x00000010ff457431 */ /* 0x000fe200000001ff */
[----:B------:R-:W-:-:S11]  /*25c0*/  PLOP3.LUT P4, PT, PT, PT, UP0, 0x80, 0x8 ;  /* 0x000000000008781c */ /* 0x000fd60003f8f008 */
[C---:B0-----:R-:W-:Y:S01]  /*25d0*/  @P0 IMAD.WIDE.U32 R68, R16.reuse, R69, UR4 ;  /* 0x0000000410440e25 */ /* 0x041fe2000f8e0045 */
[----:B------:R-:W-:-:S04]  /*25e0*/  IADD3 R16, PT, PT, R16, 0x80, RZ ;  /* 0x0000008010107810 */ /* 0x000fc80007ffe0ff */
[----:B------:R0:W-:Y:S03]  /*25f0*/  @P4 STG.E.128 desc[UR8][R68.64], R64 ;  /* 0x0000004044004986 */ /* 0x0001e6000c101d08 */
.L_x_14256:
[----:B------:R-:W-:Y:S05]  /*2600*/  BSYNC.RECONVERGENT B0 ;  /* 0x0000000000007941 */ /* 0x000fea0003800200 */
.L_x_14255:
[----:B------:R-:W-:Y:S01]  /*2610*/  ISETP.GE.U32.AND P4, PT, R12, 0x380, PT ;  /* 0x000003800c00780c */ /* 0x000fe20003f86070 */
[----:B------:R-:W-:-:S12]  /*2620*/  BSSY.RECONVERGENT B0, `(.L_x_14259) ;  /* 0x000003f000007945 */ /* 0x000fd80003800200 */
[----:B------:R-:W-:Y:S05]  /*2630*/  @!P4 BRA `(.L_x_14260) ;  /* 0x0000000000f4c947 */ /* 0x000fea0003800000 */
[----:B------:R-:W-:-:S04]  /*2640*/  ISETP.NE.U32.AND P0, PT, RZ, UR14, PT ;  /* 0x0000000eff007c0c */ /* 0x000fc8000bf05070 */
[----:B------:R-:W-:-:S13]  /*2650*/  ISETP.NE.AND.EX P0, PT, RZ, UR15, PT, P0 ;  /* 0x0000000fff007c0c */ /* 0x000fda000bf05300 */
[----:B01234-:R-:W0:Y:S02]  /*2660*/  @P0 LDC.64 R68, c[0x0][0x398] ;  /* 0x0000e600ff440b82 */ /* 0x01fe240000000a00 */
[----:B0-----:R-:W-:-:S06]  /*2670*/  @P0 IMAD.WIDE.U32 R110, R16, 0x10, R68 ;  /* 0x00000010106e0825 */ /* 0x001fcc00078e0044 */
[----:B------:R-:W0:Y:S01]  /*2680*/  LDC.64 R68, c[0x0][0x390] ;  /* 0x0000e400ff447b82 */ /* 0x000e220000000a00 */
        /* <DEDUP_REMOVED lines=26> */
.L_x_14261:
        /* <DEDUP_REMOVED lines=23> */
.L_x_14262:
[----:B------:R-:W0:Y:S01]  /*29a0*/  @UP0 LDCU.64 UR4, c[0x0][0x3a8] ;  /* 0x00007500ff0407ac */ /* 0x000e220008000a00 */
[----:B------:R-:W-:Y:S01]  /*29b0*/  PLOP3.LUT P0, PT, PT, PT, UP0, 0x80, 0x8 ;  /* 0x000000000008781c */ /* 0x000fe20003f0f008 */
[----:B------:R-:W-:-:S12]  /*29c0*/  HFMA2 R69, -RZ, RZ, 0, 9.5367431640625e-07 ;  /* 0x00000010ff457431 */ /* 0x000fd800000001ff */
[C---:B0-----:R-:W-:Y:S01]  /*29d0*/  @P0 IMAD.WIDE.U32 R68, R16.reuse, R69, UR4 ;  /* 0x0000000410440e25 */ /* 0x041fe2000f8e0045 */
[----:B------:R-:W-:Y:S02]  /*29e0*/  PLOP3.LUT P0, PT, PT, PT, UP0, 0x80, 0x8 ;  /* 0x000000000008781c */ /* 0x000fe40003f0f008 */
[----:B------:R-:W-:-:S11]  /*29f0*/  IADD3 R16, PT, PT, R16, 0x80, RZ ;  /* 0x0000008010107810 */ /* 0x000fd60007ffe0ff */
[----:B------:R0:W-:Y:S02]  /*2a00*/  @P0 STG.E.128 desc[UR8][R68.64], R64 ;  /* 0x0000004044000986 */ /* 0x0001e4000c101d08 */
.L_x_14260:
[----:B------:R-:W-:Y:S05]  /*2a10*/  BSYNC.RECONVERGENT B0 ;  /* 0x0000000000007941 */ /* 0x000fea0003800200 */
.L_x_14259:
        /* <DEDUP_REMOVED lines=34> */
.L_x_14265:
        /* <DEDUP_REMOVED lines=23> */
.L_x_14266:
[----:B------:R-:W0:Y:S01]  /*2db0*/  @UP0 LDCU.64 UR4, c[0x0][0x3a8] ;  /* 0x00007500ff0407ac */ /* 0x000e220008000a00 */
[----:B------:R-:W-:Y:S01]  /*2dc0*/  PLOP3.LUT P0, PT, PT, PT, UP0, 0x80, 0x8 ;  /* 0x000000000008781c */ /* 0x000fe20003f0f008 */
[----:B------:R-:W-:-:S12]  /*2dd0*/  HFMA2 R69, -RZ, RZ, 0, 9.5367431640625e-07 ;  /* 0x00000010ff457431 */ /* 0x000fd800000001ff */
[----:B0-----:R-:W-:Y:S01]  /*2de0*/  @P0 IMAD.WIDE.U32 R68, R16, R69, UR4 ;  /* 0x0000000410440e25 */ /* 0x001fe2000f8e0045 */
[----:B------:R-:W-:-:S13]  /*2df0*/  PLOP3.LUT P0, PT, PT, PT, UP0, 0x80, 0x8 ;  /* 0x000000000008781c */ /* 0x000fda0003f0f008 */
[----:B------:R0:W-:Y:S02]  /*2e00*/  @P0 STG.E.128 desc[UR8][R68.64], R64 ;  /* 0x0000004044000986 */ /* 0x0001e4000c101d08 */
.L_x_14264:
[----:B------:R-:W-:Y:S05]  /*2e10*/  BSYNC.RECONVERGENT B0 ;  /* 0x0000000000007941 */ /* 0x000fea0003800200 */
.L_x_14263:
[----:B------:R-:W-:Y:S01]  /*2e20*/  FADD.FTZ R16, RZ, R85 ;  /* 0x00000055ff107221 */ /* 0x000fe20000010000 */
[C---:B------:R-:W-:Y:S01]  /*2e30*/  ISETP.GE.U32.AND P0, PT, R12.reuse, 0x80, PT ;  /* 0x000000800c00780c */ /* 0x040fe20003f06070 */
[----:B------:R-:W-:Y:S01]  /*2e40*/  BSSY.RECONVERGENT B0, `(.L_x_14267) ;  /* 0x0000092000007945 */ /* 0x000fe20003800200 */
[C---:B------:R-:W-:Y:S01]  /*2e50*/  ISETP.GT.U32.AND P6, PT, R12.reuse, 0xff, PT ;  /* 0x000000ff0c00780c */ /* 0x040fe20003fc4070 */
[----:B------:R-:W-:Y:S01]  /*2e60*/  FADD.FTZ R16, R83, R16 ;  /* 0x0000001053107221 */ /* 0x000fe20000010000 */
[----:B------:R-:W-:Y:S02]  /*2e70*/  P2R R20, PR, RZ, 0x2 ;  /* 0x00000002ff147803 */ /* 0x000fe40000000000 */
[----:B------:R-:W-:Y:S01]  /*2e80*/  ISETP.GT.U32.AND P1, PT, R12, 0x17f, PT ;  /* 0x0000017f0c00780c */ /* 0x000fe20003f24070 */
[----:B------:R-:W-:Y:S01]  /*2e90*/  FADD.FTZ R16, R81, R16 ;  /* 0x0000001051107221 */ /* 0x000fe20000010000 */
[----:B------:R-:W-:-:S03]  /*2ea0*/  MOV R34, RZ ;  /* 0x000000ff00227202 */ /* 0x000fc60000000f00 */
        /* <DEDUP_REMOVED lines=50> */
[--C-:B------:R-:W-:Y:S01]  /*31d0*/  FADD.FTZ R69, R81, -R68.reuse ;  /* 0x8000004451457221 */ /* 0x100fe20000010000 */
[----:B------:R-:W-:Y:S01]  /*31e0*/  FADD.FTZ R20, R73, -R68 ;  /* 0x8000004449147221 */ /* 0x000fe20000010000 */
[----:B------:R-:W-:-:S04]  /*31f0*/  FFMA.FTZ R16, R16, R16, RZ ;  /* 0x0000001010107223 */ /* 0x000fc800000100ff */
        /* <DEDUP_REMOVED lines=65> */
[----:B------:R-:W-:Y:S02]  /*3610*/  @P6 FFMA.FTZ R18, R16, R16, R69 ;  /* 0x0000001010126223 */ /* 0x000fe40000010045 */
[----:B------:R-:W0:Y:S03]  /*3620*/  S2R R16, SR_TID.X ;  /* 0x0000000000107919 */ /* 0x000e260000002100 */
[----:B------:R-:W1:Y:S02]  /*3630*/  SHFL.BFLY PT, R69, R18, 0x1, 0x1f ;  /* 0x0c201f0012457f89 */ /* 0x000e6400000e0000 */
[----:B-1----:R-:W-:Y:S01]  /*3640*/  FADD.FTZ R20, R18, R69 ;  /* 0x0000004512147221 */ /* 0x002fe20000010000 */
[----:B0-----:R-:W-:-:S04]  /*3650*/  LOP3.LUT P6, R18, R16, 0x1f, RZ, 0xc0, !PT ;  /* 0x0000001f10127812 */ /* 0x001fc800078cc0ff */
        /* <DEDUP_REMOVED lines=16> */
.L_x_14268:
[----:B------:R-:W-:Y:S05]  /*3760*/  BSYNC.RECONVERGENT B0 ;  /* 0x0000000000007941 */ /* 0x000fea0003800200 */
.L_x_14267:
[----:B------:R-:W-:Y:S01]  /*3770*/  BAR.SYNC.DEFER_BLOCKING 0x0 ;  /* 0x0000000000007b1d */ /* 0x000fe20000010000 */
[----:B------:R-:W-:Y:S02]  /*3780*/  ISETP.GT.U32.AND P6, PT, R18, 0x3, PT ;  /* 0x000000031200780c */ /* 0x000fe40003fc4070 */
[----:B------:R-:W-:-:S03]  /*3790*/  MOV R70, RZ ;  /* 0x000000ff00467202 */ /* 0x000fc60000000f00 */
[----:B------:R-:W-:Y:S08]  /*37a0*/  BSSY.RECONVERGENT B0, `(.L_x_14269) ;  /* 0x000000a000007945 */ /* 0x000ff00003800200 */
[----:B------:R-:W-:Y:S05]  /*37b0*/  @P6 BRA `(.L_x_14270) ;  /* 0x0000000000206947 */ /* 0x000fea0003800000 */
[----:B------:R-:W1:Y:S01]  /*37c0*/  S2UR UR5, SR_CgaCtaId ;  /* 0x00000000000579c3 */ /* 0x000e620000008800 */
[----:B------:R-:W-:Y:S01]  /*37d0*/  UMOV UR4, 0x400 ;  /* 0x0000040000047882 */ /* 0x000fe20000000000 */
[----:B------:R-:W-:Y:S02]  /*37e0*/  SHF.L.U32 R18, R16, 0x3, RZ ;  /* 0x0000000310127819 */ /* 0x000fe400000006ff */
[----:B------:R-:W-:Y:S02]  /*37f0*/  MOV R34, R8 ;  /* 0x0000000800227202 */ /* 0x000fe40000000f00 */
[----:B------:R-:W-:Y:S01]  /*3800*/  LOP3.LUT R18, R18, 0xf8, RZ, 0xc0, !PT ;  /* 0x000000f812127812 */ /* 0x000fe200078ec0ff */
[----:B-1----:R-:W-:-:S04]  /*3810*/  ULEA UR4, UR5, UR4, 0x18 ;  /* 0x0000000405047291 */ /* 0x002fc8000f8ec0ff */
[----:B------:R-:W-:-:S09]  /*3820*/  @UP2 UIADD3 UR4, UPT, UPT, UR4, 0x20, URZ ;  /* 0x0000002004042890 */ /* 0x000fd2000fffe0ff */
[----:B------:R1:W2:Y:S03]  /*3830*/  LDS.64 R70, [R18+UR4] ;  /* 0x0000000412467984 */ /* 0x0002a60008000a00 */
.L_x_14270:
[----:B------:R-:W-:Y:S05]  /*3840*/  BSYNC.RECONVERGENT B0 ;  /* 0x0000000000007941 */ /* 0x000fea0003800200 */
.L_x_14269:
[----:B0-----:R-:W1:Y:S01]  /*3850*/  SHFL.DOWN PT, R69, R34, 0x2, 0x1f ;  /* 0x08401f0022457f89 */ /* 0x001e6200000e0000 */
[-C--:B------:R-:W-:Y:S01]  /*3860*/  I2FP.F32.S32 R115, R34.reuse ;  /* 0x0000002200737245 */ /* 0x080fe20000201400 */
[----:B------:R-:W-:Y:S01]  /*3870*/  BSSY.RECONVERGENT B0, `(.L_x_14271) ;  /* 0x000004c000007945 */ /* 0x000fe20003800200 */
[----:B------:R-:W-:Y:S01]  /*3880*/  ISETP.NE.AND P6, PT, RZ, UR7, PT ;  /* 0x00000007ff007c0c */ /* 0x000fe2000bfc5270 */
[----:B--2---:R-:W0:Y:S04]  /*3890*/  SHFL.DOWN PT, R117, R70, 0x2, 0x1f ;  /* 0x08401f0046757f89 */ /* 0x004e2800000e0000 */
        /* <DEDUP_REMOVED lines=24> */
[----:B------:R-:W-:-:S03]  /*3a20*/  FMUL.FTZ R69, R34, R34 ;  /* 0x0000002222457220 */ /* 0x000fc60000410000 */
[----:B--2---:R-:W-:Y:S01]  /*3a30*/  FMUL.FTZ R111, R54, R111 ;  /* 0x0000006f366f7220 */ /* 0x004fe20000410000 */
[----:B------:R-:W-:Y:S01]  /*3a40*/  FMUL.FTZ R24, R24, R69 ;  /* 0x0000004518187220 */ /* 0x000fe20000410000 */
[----:B-1----:R-:W-:Y:S01]  /*3a50*/  FADD.FTZ R69, R115, R26 ;  /* 0x0000001a73457221 */ /* 0x002fe20000010000 */
[----:B------:R-:W-:Y:S02]  /*3a60*/  MOV R115, UR6 ;  /* 0x0000000600737c02 */ /* 0x000fe40008000f00 */
[----:B------:R-:W-:Y:S01]  /*3a70*/  FMUL.FTZ R24, R24, R113 ;  /* 0x0000007118187220 */ /* 0x000fe20000410000 */
[----:B------:R-:W0:Y:S01]  /*3a80*/  SHFL.IDX PT, R111, R111, RZ, 0x1f ;  /* 0x00001fff6f6f7589 */ /* 0x000e2200000e0000 */
[----:B------:R-:W1:Y:S02]  /*3a90*/  LDC R113, c[0x0][0x448] ;  /* 0x00011200ff717b82 */ /* 0x000e640000000800 */
[----:B------:R-:W-:-:S06]  /*3aa0*/  FFMA.FTZ R24, R54, R24, R69 ;  /* 0x0000001836187223 */ /* 0x000fcc0000010045 */
[----:B------:R-:W1:Y:S01]  /*3ab0*/  SHFL.IDX PT, R24, R24, RZ, 0x1f ;  /* 0x00001fff18187589 */ /* 0x000e6200000e0000 */
[C---:B0-----:R-:W-:Y:S01]  /*3ac0*/  FMUL.FTZ R20, R111.reuse, R111 ;  /* 0x0000006f6f147220 */ /* 0x041fe20000410000 */
[----:B------:R-:W-:-:S04]  /*3ad0*/  FSEL R18, R111, RZ, !P6 ;  /* 0x000000ff6f127208 */ /* 0x000fc80007000000 */
[----:B------:R-:W-:Y:S02]  /*3ae0*/  FSEL R20, R20, RZ, P6 ;  /* 0x000000ff14147208 */ /* 0x000fe40003000000 */
[----:B------:R-:W-:Y:S01]  /*3af0*/  ISETP.NE.AND P6, PT, R16, RZ, PT ;  /* 0x000000ff1000720c */ /* 0x000fe20003fc5270 */
[----:B-1----:R-:W-:-:S04]  /*3b00*/  FFMA.FTZ R113, R24, UR10, R113 ;  /* 0x0000000a18717c23 */ /* 0x002fc80008010071 */
[----:B------:R-:W-:Y:S01]  /*3b10*/  FADD.FTZ R20, R113, R20 ;  /* 0x0000001471147221 */ /* 0x000fe20000010000 */
[----:B------:R-:W-:-:S05]  /*3b20*/  MOV R113, UR6 ;  /* 0x0000000600717c02 */ /* 0x000fca0008000f00 */
[----:B------:R-:W0:Y:S02]  /*3b30*/  MUFU.RSQ R20, R20 ;  /* 0x0000001400147308 */ /* 0x000e240000001400 */
[----:B------:R-:W1:Y:S08]  /*3b40*/  @!P6 LDC.64 R70, c[0x0][0x3c0] ;  /* 0x0000f000ff46eb82 */ /* 0x000e700000000a00 */
[----:B------:R-:W2:Y:S01]  /*3b50*/  @!P6 LDC.64 R68, c[0x0][0x3c8] ;  /* 0x0000f200ff44eb82 */ /* 0x000ea20000000a00 */
[----:B-1----:R-:W-:-:S05]  /*3b60*/  @!P6 IMAD.WIDE R70, R113, 0x4, R70 ;  /* 0x000000047146e825 */ /* 0x002fca00078e0246 */
[----:B------:R1:W-:Y:S01]  /*3b70*/  @!P6 STG.E desc[UR8][R70.64], R111 ;  /* 0x0000006f4600e986 */ /* 0x0003e2000c101908 */
[----:B--2---:R-:W-:-:S05]  /*3b80*/  @!P6 IMAD.WIDE R68, R115, 0x4, R68 ;  /* 0x000000047344e825 */ /* 0x004fca00078e0244 */
[----:B0-----:R1:W-:Y:S01]  /*3b90*/  @!P6 STG.E desc[UR8][R68.64], R20 ;  /* 0x000000144400e986 */ /* 0x0013e2000c101908 */
[----:B------:R-:W-:Y:S05]  /*3ba0*/  @!P0 BRA `(.L_x_14272) ;  /* 0x0000000000608947 */ /* 0x000fea0003800000 */
[----:B-1----:R-:W0:Y:S01]  /*3bb0*/  LDC.64 R110, c[0x0][0x428] ;  /* 0x00010a00ff6e7b82 */ /* 0x002e220000000a00 */
[--C-:B------:R-:W-:Y:S01]  /*3bc0*/  FADD.FTZ R115, R85, -R18.reuse ;  /* 0x8000001255737221 */ /* 0x100fe20000010000 */
[--C-:B------:R-:W-:Y:S01]  /*3bd0*/  FADD.FTZ R121, R83, -R18.reuse ;  /* 0x8000001253797221 */ /* 0x100fe20000010000 */
[--C-:B------:R-:W-:Y:S01]  /*3be0*/  FADD.FTZ R123, R81, -R18.reuse ;  /* 0x80000012517b7221 */ /* 0x100fe20000010000 */
[----:B------:R-:W-:Y:S01]  /*3bf0*/  FADD.FTZ R119, R79, -R18 ;  /* 0x800000124f777221 */ /* 0x000fe20000010000 */
[----:B------:R-:W-:Y:S02]  /*3c00*/  HADD2.F32 R68, -RZ, R22.H0_H0 ;  /* 0x20000016ff447230 */ /* 0x000fe40000004100 */
[C---:B------:R-:W-:Y:S01]  /*3c10*/  FMUL.FTZ R34, R20.reuse, R115 ;  /* 0x0000007314227220 */ /* 0x040fe20000410000 */
[----:B------:R-:W-:Y:S02]  /*3c20*/  HADD2.F32 R117, -RZ, R40.H0_H0 ;  /* 0x20000028ff757230 */ /* 0x000fe40000004100 */
[----:B------:R-:W-:Y:S01]  /*3c30*/  FMUL.FTZ R121, R20, R121 ;  /* 0x0000007914797220 */ /* 0x000fe20000410000 */
[----:B------:R-:W-:-:S02]  /*3c40*/  HADD2.F32 R69, -RZ, R28.H0_H0 ;  /* 0x2000001cff457230 */ /* 0x000fc40000004100 */
[C---:B------:R-:W-:Y:S01]  /*3c50*/  FMUL.FTZ R115, R20.reuse, R123 ;  /* 0x0000007b14737220 */ /* 0x040fe20000410000 */
[----:B------:R-:W-:Y:S02]  /*3c60*/  HADD2.F32 R32, -RZ, R84.H0_H0 ;  /* 0x20000054ff207230 */ /* 0x000fe40000004100 */
[----:B------:R-:W-:Y:S01]  /*3c70*/  FMUL.FTZ R26, R20, R119 ;  /* 0x00000077141a7220 */ /* 0x000fe20000410000 */
[----:B------:R-:W-:Y:S02]  /*3c80*/  HADD2.F32 R113, -RZ, R22.H1_H1 ;  /* 0x30000016ff717230 */ /* 0x000fe40000004100 */
[----:B------:R-:W-:Y:S01]  /*3c90*/  FFMA.FTZ R68, R34, R68, R117 ;  /* 0x0000004422447223 */ /* 0x000fe20000010075 */
[----:B------:R-:W-:Y:S02]  /*3ca0*/  HADD2.F32 R70, -RZ, R41.H0_H0 ;  /* 0x20000029ff467230 */ /* 0x000fe40000004100 */
[----:B------:R-:W-:Y:S01]  /*3cb0*/  FFMA.FTZ R69, R121, R69, R32 ;  /* 0x0000004579457223 */ /* 0x000fe20000010020 */
[----:B------:R-:W-:-:S02]  /*3cc0*/  HADD2.F32 R24, -RZ, R28.H1_H1 ;  /* 0x3000001cff187230 */ /* 0x000fc40000004100 */
[----:B------:R-:W-:Y:S02]  /*3cd0*/  HADD2.F32 R71, -RZ, R84.H1_H1 ;  /* 0x30000054ff477230 */ /* 0x000fe40000004100 */
[----:B------:R-:W-:-:S03]  /*3ce0*/  FFMA.FTZ R70, R115, R113, R70 ;  /* 0x0000007173467223 */ /* 0x000fc60000010046 */
[----:B------:R-:W-:Y:S01]  /*3cf0*/  FFMA.FTZ R71, R26, R24, R71 ;  /* 0x000000181a477223 */ /* 0x000fe20000010047 */
[C---:B0-----:R-:W-:Y:S01]  /*3d00*/  IMAD.WIDE.U32 R110, R14.reuse, 0x10, R110 ;  /* 0x000000100e6e7825 */ /* 0x041fe200078e006e */
[----:B------:R-:W-:-:S04]  /*3d10*/  IADD3 R14, PT, PT, R14, 0x80, RZ ;  /* 0x000000800e0e7810 */ /* 0x000fc80007ffe0ff */
[----:B------:R0:W-:Y:S03]  /*3d20*/  STG.E.128 desc[UR8][R110.64], R68 ;  /* 0x000000446e007986 */ /* 0x0001e6000c101d08 */
.L_x_14272:
[----:B------:R-:W-:Y:S05]  /*3d30*/  BSYNC.RECONVERGENT B0 ;  /* 0x0000000000007941 */ /* 0x000fea0003800200 */
.L_x_14271:
[----:B------:R-:W-:Y:S01]  /*3d40*/  ISETP.GE.U32.AND P6, PT, R12, 0x100, PT ;  /* 0x000001000c00780c */ /* 0x000fe20003fc6070 */
[----:B------:R-:W-:-:S12]  /*3d50*/  BSSY.RECONVERGENT B0, `(.L_x_14273) ;  /* 0x000001a000007945 */ /* 0x000fd80003800200 */
[----:B------:R-:W-:Y:S05]  /*3d60*/  @!P6 BRA `(.L_x_14274) ;  /* 0x000000000060e947 */ /* 0x000fea0003800000 */
[----:B01----:R-:W0:Y:S01]  /*3d70*/  LDC.64 R110, c[0x0][0x428] ;  /* 0x00010a00ff6e7b82 */ /* 0x003e220000000a00 */
        /* <DEDUP_REMOVED lines=23> */
.L_x_14274:
[----:B------:R-:W-:Y:S05]  /*3ef0*/  BSYNC.RECONVERGENT B0 ;  /* 0x0000000000007941 */ /* 0x000fea0003800200 */
.L_x_14273:
[----:B------:R-:W-:Y:S01]  /*3f00*/  ISETP.GE.U32.AND P6, PT, R12, 0x180, PT ;  /* 0x000001800c00780c */ /* 0x000fe20003fc6070 */
[----:B------:R-:W-:-:S12]  /*3f10*/  BSSY.RECONVERGENT B0, `(.L_x_14275) ;  /* 0x000001e000007945 */ /* 0x000fd80003800200 */
[----:B------:R-:W-:Y:S05]  /*3f20*/  @!P6 BRA `(.L_x_14276) ;  /* 0x000000000070e947 */ /* 0x000fea0003800000 */
[----:B012---:R-:W0:Y:S01]  /*3f30*/  LDC.64 R110, c[0x0][0x428] ;  /* 0x00010a00ff6e7b82 */ /* 0x007e220000000a00 */
[----:B------:R-:W-:Y:S01]  /*3f40*/  SHF.R.U64 R26, R108, 0x10, R109 ;  /* 0x000000106c1a7819 */ /* 0x000fe2000000126d */
[--C-:B------:R-:W-:Y:S01]  /*3f50*/  FADD.FTZ R121, R39, -R18.reuse ;  /* 0x8000001227797221 */ /* 0x100fe20000010000 */
[----:B------:R-:W-:Y:S01]  /*3f60*/  SHF.R.U64 R32, R44, 0x10, R45 ;  /* 0x000000102c207819 */ /* 0x000fe2000000122d */
[--C-:B------:R-:W-:Y:S01]  /*3f70*/  FADD.FTZ R69, R37, -R18.reuse ;  /* 0x8000001225457221 */ /* 0x100fe20000010000 */
[----:B------:R-:W-:Y:S01]  /*3f80*/  SHF.R.U32.HI R71, RZ, 0x10, R109 ;  /* 0x00000010ff477819 */ /* 0x000fe2000001166d */
[--C-:B------:R-:W-:Y:S01]  /*3f90*/  FADD.FTZ R117, R35, -R18.reuse ;  /* 0x8000001223757221 */ /* 0x100fe20000010000 */
[----:B------:R-:W-:Y:S01]  /*3fa0*/  SHF.R.U32.HI R24, RZ, 0x10, R45 ;  /* 0x00000010ff187819 */ /* 0x000fe2000001162d */
[----:B------:R-:W-:Y:S01]  /*3fb0*/  FADD.FTZ R113, R33, -R18 ;  /* 0x8000001221717221 */ /* 0x000fe20000010000 */
[----:B------:R-:W-:Y:S02]  /*3fc0*/  HADD2.F32 R119, -RZ, R78.H0_H0 ;  /* 0x2000004eff777230 */ /* 0x000fe40000004100 */
[----:B------:R-:W-:Y:S01]  /*3fd0*/  FMUL.FTZ R121, R20, R121 ;  /* 0x0000007914797220 */ /* 0x000fe20000410000 */
[----:B------:R-:W-:-:S02]  /*3fe0*/  HADD2.F32 R68, -RZ, R44.H0_H0 ;  /* 0x2000002cff447230 */ /* 0x000fc40000004100 */
[C---:B------:R-:W-:Y:S01]  /*3ff0*/  FMUL.FTZ R69, R20.reuse, R69 ;  /* 0x0000004514457220 */ /* 0x040fe20000410000 */
[----:B------:R-:W-:Y:S02]  /*4000*/  HADD2.F32 R115, -RZ, R78.H1_H1 ;  /* 0x3000004eff737230 */ /* 0x000fe40000004100 */
[C---:B------:R-:W-:Y:S01]  /*4010*/  FMUL.FTZ R117, R20.reuse, R117 ;  /* 0x0000007514757220 */ /* 0x040fe20000410000 */
[----:B------:R-:W-:Y:S02]  /*4020*/  HADD2.F32 R70, -RZ, R45.H0_H0 ;  /* 0x2000002dff467230 */ /* 0x000fe40000004100 */
[----:B------:R-:W-:Y:S01]  /*4030*/  FMUL.FTZ R113, R20, R113 ;  /* 0x0000007114717220 */ /* 0x000fe20000410000 */
[----:B------:R-:W-:Y:S02]  /*4040*/  HADD2.F32 R26, -RZ, R26.H0_H0 ;  /* 0x2000001aff1a7230 */ /* 0x000fe40000004100 */
[----:B------:R-:W-:Y:S01]  /*4050*/  FFMA.FTZ R68, R121, R119, R68 ;  /* 0x0000007779447223 */ /* 0x000fe20000010044 */
[----:B------:R-:W-:-:S02]  /*4060*/  HADD2.F32 R32, -RZ, R32.H0_H0 ;  /* 0x20000020ff207230 */ /* 0x000fc40000004100 */
[----:B------:R-:W-:Y:S01]  /*4070*/  FFMA.FTZ R70, R117, R115, R70 ;  /* 0x0000007375467223 */ /* 0x000fe20000010046 */
[----:B------:R-:W-:Y:S02]  /*4080*/  HADD2.F32 R71, -RZ, R71.H0_H0 ;  /* 0x20000047ff477230 */ /* 0x000fe40000004100 */
[----:B------:R-:W-:Y:S02]  /*4090*/  HADD2.F32 R24, -RZ, R24.H0_H0 ;  /* 0x20000018ff187230 */ /* 0x000fe40000004100 */
[----:B------:R-:W-:Y:S01]  /*40a0*/  FFMA.FTZ R69, R69, R26, R32 ;  /* 0x0000001a45457223 */ /* 0x000fe20000010020 */
[C---:B0-----:R-:W-:Y:S01]  /*40b0*/  IMAD.WIDE.U32 R110, R14.reuse, 0x10, R110 ;  /* 0x000000100e6e7825 */ /* 0x041fe200078e006e */
[----:B------:R-:W-:-:S03]  /*40c0*/  IADD3 R14, PT, PT, R14, 0x80, RZ ;  /* 0x000000800e0e7810 */ /* 0x000fc60007ffe0ff */
[----:B------:R-:W-:-:S05]  /*40d0*/  FFMA.FTZ R71, R113, R71, R24 ;  /* 0x0000004771477223 */ /* 0x000fca0000010018 */
[----:B------:R3:W-:Y:S02]  /*40e0*/  STG.E.128 desc[UR8][R110.64], R68 ;  /* 0x000000446e007986 */ /* 0x0007e4000c101d08 */
.L_x_14276:
[----:B------:R-:W-:Y:S05]  /*40f0*/  BSYNC.RECONVERGENT B0 ;  /* 0x0000000000007941 */ /* 0x000fea0003800200 */
.L_x_14275:
[----:B------:R-:W-:Y:S04]  /*4100*/  BSSY.RECONVERGENT B0, `(.L_x_14277) ;  /* 0x000001e000007945 */ /* 0x000fe80003800200 */
[----:B------:R-:W-:Y:S05]  /*4110*/  @!P1 BRA `(.L_x_14278) ;  /* 0x0000000000709947 */ /* 0x000fea0003800000 */
[----:B0123--:R-:W0:Y:S01]  /*4120*/  LDC.64 R110, c[0x0][0x428] ;  /* 0x00010a00ff6e7b82 */ /* 0x00fe220000000a00 */
        /* <DEDUP_REMOVED lines=27> */
.L_x_14278:
[----:B------:R-:W-:Y:S05]  /*42e0*/  BSYNC.RECONVERGENT B0 ;  /* 0x0000000000007941 */ /* 0x000fea0003800200 */
.L_x_14277:
[----:B------:R-:W-:Y:S04]  /*42f0*/  BSSY.RECONVERGENT B0, `(.L_x_14279) ;  /* 0x000001e000007945 */ /* 0x000fe80003800200 */
[----:B------:R-:W-:Y:S05]  /*4300*/  @!P2 BRA `(.L_x_14280) ;  /* 0x000000000070a947 */ /* 0x000fea0003800000 */
[----:B01234-:R-:W0:Y:S01]  /*4310*/  LDC.64 R110, c[0x0][0x428] ;  /* 0x00010a00ff6e7b82 */ /* 0x01fe220000000a00 */
        /* <DEDUP_REMOVED lines=27> */
.L_x_14280:
[----:B------:R-:W-:Y:S05]  /*44d0*/  BSYNC.RECONVERGENT B0 ;  /* 0x0000000000007941 */ /* 0x000fea0003800200 */
.L_x_14279:
[----:B------:R-:W-:Y:S04]  /*44e0*/  BSSY.RECONVERGENT B0, `(.L_x_14281) ;  /* 0x000001a000007945 */ /* 0x000fe80003800200 */
[----:B------:R-:W-:Y:S05]  /*44f0*/  @!P3 BRA `(.L_x_14282) ;  /* 0x000000000060b947 */ /* 0x000fea0003800000 */
[----:B01234-:R-:W0:Y:S01]  /*4500*/  LDC.64 R110, c[0x0][0x428] ;  /* 0x00010a00ff6e7b82 */ /* 0x01fe220000000a00 */
        /* <DEDUP_REMOVED lines=23> */
.L_x_14282:
[----:B------:R-:W-:Y:S05]  /*4680*/  BSYNC.RECONVERGENT B0 ;  /* 0x0000000000007941 */ /* 0x000fea0003800200 */
.L_x_14281:
        /* <DEDUP_REMOVED lines=26> */
.L_x_14284:
[----:B------:R-:W-:Y:S05]  /*4830*/  BSYNC.RECONVERGENT B0 ;  /* 0x0000000000007941 */ /* 0x000fea0003800200 */
.L_x_14283:
        /* <DEDUP_REMOVED lines=10> */
[----:B------:R-:W-:-:S03]  /*48e0*/  FMUL.FTZ R115, R20, R115 ;  /* 0x0000007314737220 */ /* 0x000fc60000410000 */
[----:B------:R-:W-:Y:S01]  /*48f0*/  FFMA.FTZ R70, R70, R4, R91 ;  /* 0x0000000446467223 */ /* 0x000fe2000001005b */
[----:B0-----:R-:W-:-:S04]  /*4900*/  IMAD.WIDE.U32 R110, R14, 0x10, R68 ;  /* 0x000000100e6e7825 */ /* 0x001fc800078e0044 */
[----:B------:R-:W-:Y:S01]  /*4910*/  FFMA.FTZ R69, R71, R89, R2 ;  /* 0x0000005947457223 */ /* 0x000fe20000010002 */
[----:B------:R-:W-:Y:S01]  /*4920*/  FFMA.FTZ R68, R18, R6, R93 ;  /* 0x0000000612447223 */ /* 0x000fe2000001005d */
[----:B------:R-:W-:-:S05]  /*4930*/  FFMA.FTZ R71, R115, R87, R0 ;  /* 0x0000005773477223 */ /* 0x000fca0000010000 */
[----:B------:R0:W-:Y:S02]  /*4940*/  STG.E.128 desc[UR8][R110.64], R68 ;  /* 0x000000446e007986 */ /* 0x0001e4000c101d08 */
.L_x_14286:
[----:B------:R-:W-:Y:S05]  /*4950*/  BSYNC.RECONVERGENT B0 ;  /* 0x0000000000007941 */ /* 0x000fea0003800200 */
.L_x_14285:
[----:B------:R-:W-:Y:S02]  /*4960*/  UIADD3 UR6, UPT, UPT, UR6, UR12, URZ ;  /* 0x0000000c06067290 */ /* 0x000fe4000fffe0ff */
[----:B------:R-:W-:Y:S02]  /*4970*/  UPLOP3.LUT UP2, UPT, UPT, UPT, UP2, 0x40, 0x4 ;  /* 0x000000000004789c */ /* 0x000fe40003f4e820 */
[----:B------:R-:W-:-:S09]  /*4980*/  UISETP.GE.AND UP1, UPT, UR6, UR13, UPT ;  /* 0x0000000d0600728c */ /* 0x000fd2000bf26270 */
[----:B------:R-:W-:Y:S05]  /*4990*/  BRA.U !UP1, `(.L_x_14287) ;  /* 0xffffffc109fc7547 */ /* 0x000fea000b83ffff */
[----:B------:R-:W-:Y:S05]  /*49a0*/  EXIT ;  /* 0x000000000000794d */ /* 0x000fea0003800000 */
.L_x_14288:
        /* <DEDUP_REMOVED lines=13> */
.L_x_18006:


//--------------------- .text._ZN10layer_norm31ln_parallel_residual_fwd_kernelINS_13Kernel_traitsI6__halfffffjLj4096ELj1ELj1ELj4ELj16ENS_18Kernel_traits_baseILj4096ES2_ffffjLj128EEEEELb0ELb1ELb1EEEvNS_9FwdParamsE --------------------------
	.section	.text._ZN10layer_norm31ln_parallel_residual_fwd_kernelINS_13Kernel_traitsI6__halfffffjLj4096ELj1ELj1ELj4ELj16ENS_18Kernel_traits_baseILj4096ES2_ffffjLj128EEEEELb0ELb1ELb1EEEvNS_9FwdParamsE,"ax",@progbits
	.align	128
        .global         _ZN10layer_norm31ln_parallel_residual_fwd_kernelINS_13Kernel_traitsI6__halfffffjLj4096ELj1ELj1ELj4ELj16ENS_18Kernel_traits_baseILj4096ES2_ffffjLj128EEEEELb0ELb1ELb1EEEvNS_9FwdParamsE
        .type           _ZN10layer_norm31ln_parallel_residual_fwd_kernelINS_13Kernel_traitsI6__halfffffjLj4096ELj1ELj1ELj4ELj16ENS_18Kernel_traits_baseILj4096ES2_ffffjLj128EEEEELb0ELb1ELb1EEEvNS_9FwdParamsE,@function
        .size           _ZN10layer_norm31ln_parallel_residual_fwd_kernelINS_13Kernel_traitsI6__halfffffjLj4096ELj1ELj1ELj4ELj16ENS_18Kernel_traits_baseILj4096ES2_ffffjLj128EEEEELb0ELb1ELb1EEEvNS_9FwdParamsE,(.L_x_18007 - _ZN10layer_norm31ln_parallel_residual_fwd_kernelINS_13Kernel_traitsI6__halfffffjLj4096ELj1ELj1ELj4ELj16ENS_18Kernel_traits_baseILj4096ES2_ffffjLj128EEEEELb0ELb1ELb1EEEvNS_9FwdParamsE)
        .other          _ZN10layer_norm31ln_parallel_residual_fwd_kernelINS_13Kernel_traitsI6__halfffffjLj4096ELj1ELj1ELj4ELj16ENS_18Kernel_traits_baseILj4096ES2_ffffjLj128EEEEELb0ELb1ELb1EEEvNS_9FwdParamsE,@"STO_CUDA_ENTRY STV_DEFAULT"
_ZN10layer_norm31ln_parallel_residual_fwd_kernelINS_13Kernel_traitsI6__halfffffjLj4096ELj1ELj1ELj4ELj16ENS_18Kernel_traits_baseILj4096ES2_ffffjLj128EEEEELb0ELb1ELb1EEEvNS_9FwdParamsE:
.text._ZN10layer_norm31ln_parallel_residual_fwd_kernelINS_13Kernel_traitsI6__halfffffjLj4096ELj1ELj1ELj4ELj16ENS_18Kernel_traits_baseILj4096ES2_ffffjLj128EEEEELb0ELb1ELb1EEEvNS_9FwdParamsE:
        /* <DEDUP_REMOVED lines=16> */
[----:B------:R0:W5:Y:S01]  /*0100*/  LDG.E.64 R12, desc[UR6][R30.64] ;  /* 0x000000061e0c7981 */ /* 0x000162000c1e1b00 */
[----:B-1----:R-:W-:-:S03]  /*0110*/  IMAD.WIDE.U32 R32, R100, 0x8, R32 ;  /* 0x0000000864207825 */ /* 0x002fc600078e0020 */
        /* <DEDUP_REMOVED lines=16> */
.L_x_14289:
[----:B------:R-:W0:Y:S01]  /*0220*/  LDC.64 R2, c[0x0][0x3d0] ;  /* 0x0000f400ff027b82 */ /* 0x000e220000000a00 */
[----:B------:R-:W-:Y:S02]  /*0230*/  CS2R R14, SRZ ;  /* 0x00000000000e7805 */ /* 0x000fe4000001ff00 */
[----:B------:R-:W-:Y:S02]  /*0240*/  CS2R R4, SRZ ;  /* 0x0000000000047805 */ /* 0x000fe4000001ff00 */
[----:B------:R-:W-:Y:S02]  /*0250*/  CS2R R6, SRZ ;  /* 0x0000000000067805 */ /* 0x000fe4000001ff00 */
[----:B------:R-:W-:Y:S02]  /*0260*/  CS2R R8, SRZ ;  /* 0x0000000000087805 */ /* 0x000fe4000001ff00 */
[----:B------:R-:W-:Y:S02]  /*0270*/  CS2R R36, SRZ ;  /* 0x0000000000247805 */ /* 0x000fe4000001ff00 */
[----:B------:R-:W-:Y:S01]  /*0280*/  CS2R R34, SRZ ;  /* 0x0000000000227805 */ /* 0x000fe2000001ff00 */
[----:B0-----:R-:W-:Y:S01]  /*0290*/  IMAD.WIDE.U32 R10, R100, 0x8, R2 ;  /* 0x00000008640a7825 */ /* 0x001fe200078e0002 */
[----:B------:R-:W-:-:S04]  /*02a0*/  CS2R R2, SRZ ;  /* 0x0000000000027805 */ /* 0x000fc8000001ff00 */
[----:B------:R-:W5:Y:S04]  /*02b0*/  LDG.E.64 R12, desc[UR6][R10.64] ;  /* 0x000000060a0c7981 */ /* 0x000f68000c1e1b00 */
[----:B------:R-:W5:Y:S04]  /*02c0*/  LDG.E.64 R16, desc[UR6][R10.64+0x400] ;  /* 0x000400060a107981 */ /* 0x000f68000c1e1b00 */
[----:B------:R-:W5:Y:S04]  /*02d0*/  LDG.E.64 R18, desc[UR6][R10.64+0x800] ;  /* 0x000800060a127981 */ /* 0x000f68000c1e1b00 */
[----:B------:R-:W5:Y:S04]  /*02e0*/  LDG.E.64 R20, desc[UR6][R10.64+0xc00] ;  /* 0x000c00060a147981 */ /* 0x000f68000c1e1b00 */
[----:B------:R-:W5:Y:S04]  /*02f0*/  LDG.E.64 R22, desc[UR6][R10.64+0x1000] ;  /* 0x001000060a167981 */ /* 0x000f68000c1e1b00 */
[----:B------:R-:W5:Y:S04]  /*0300*/  LDG.E.64 R24, desc[UR6][R10.64+0x1400] ;  /* 0x001400060a187981 */ /* 0x000f68000c1e1b00 */
[----:B------:R-:W5:Y:S04]  /*0310*/  LDG.E.64 R26, desc[UR6][R10.64+0x1800] ;  /* 0x001800060a1a7981 */ /* 0x000f68000c1e1b00 */
[----:B------:R0:W5:Y:S02]  /*0320*/  LDG.E.64 R28, desc[UR6][R10.64+0x1c00] ;  /* 0x001c00060a1c7981 */ /* 0x000164000c1e1b00 */
[----:B0-----:R-:W-:-:S07]  /*0330*/  CS2R R10, SRZ ;  /* 0x00000000000a7805 */ /* 0x001fce000001ff00 */
.L_x_14290:
[----:B------:R-:W1:Y:S02]  /*0340*/  LDCU UR4, c[0x0][0x384] ;  /* 0x00007080ff0477ac */ /* 0x000e640008000800 */
[----:B-1----:R-:W-:-:S13]  /*0350*/  ISETP.GE.AND P1, PT, R99, UR4, PT ;  /* 0x0000000463007c0c */ /* 0x002fda000bf26270 */
[----:B------:R-:W-:Y:S05]  /*0360*/  @P1 EXIT ;  /* 0x000000000000194d */ /* 0x000fea0003800000 */
[----:B-----5:R-:W-:Y:S01]  /*0370*/  MOV R86, R17 ;  /* 0x0000001100567202 */ /* 0x020fe20000000f00 */
[----:B------:R-:W-:Y:S01]  /*0380*/  HADD2.F32 R0, -RZ, R15.H0_H0 ;  /* 0x2000000fff007230 */ /* 0x000fe20000004100 */
[--C-:B------:R-:W-:Y:S01]  /*0390*/  SHF.R.U64 R88, R16, 0x10, R17.reuse ;  /* 0x0000001010587819 */ /* 0x100fe20000001211 */
[----:B------:R-:W-:Y:S01]  /*03a0*/  HADD2.F32 R97, -RZ, R34.H0_H0 ;  /* 0x20000022ff617230 */ /* 0x000fe20000004100 */
[----:B------:R-:W-:Y:S01]  /*03b0*/  SHF.R.U32.HI R84, RZ, 0x10, R17 ;  /* 0x00000010ff547819 */ /* 0x000fe20000011611 */
[----:B------:R-:W-:Y:S01]  /*03c0*/  HADD2.F32 R93, -RZ, R35.H0_H0 ;  /* 0x20000023ff5d7230 */ /* 0x000fe20000004100 */
[----:B------:R-:W-:Y:S01]  /*03d0*/  MOV R94, R13 ;  /* 0x0000000d005e7202 */ /* 0x000fe20000000f00 */
[----:B------:R-:W-:Y:S01]  /*03e0*/  HADD2.F32 R89, -RZ, R36.H0_H0 ;  /* 0x20000024ff597230 */ /* 0x000fe20000004100 */
[--C-:B------:R-:W-:Y:S01]  /*03f0*/  SHF.R.U64 R96, R12, 0x10, R13.reuse ;  /* 0x000000100c607819 */ /* 0x100fe2000000120d */
[----:B------:R-:W-:Y:S01]  /*0400*/  HADD2.F32 R85, -RZ, R37.H0_H0 ;  /* 0x20000025ff557230 */ /* 0x000fe20000004100 */
[----:B------:R-:W-:Y:S01]  /*0410*/  SHF.R.U32.HI R92, RZ, 0x10, R13 ;  /* 0x00000010ff5c7819 */ /* 0x000fe2000001160d */
[----:B------:R-:W-:Y:S01]  /*0420*/  HADD2.F32 R94, -RZ, R94.H0_H0 ;  /* 0x2000005eff5e7230 */ /* 0x000fe20000004100 */
[----:B------:R-:W-:Y:S01]  /*0430*/  MOV R90, R16 ;  /* 0x00000010005a7202 */ /* 0x000fe20000000f00 */
[----:B------:R-:W-:Y:S01]  /*0440*/  HADD2.F32 R96, -RZ, R96.H0_H0 ;  /* 0x20000060ff607230 */ /* 0x000fe20000004100 */
[----:B------:R-:W-:Y:S01]  /*0450*/  MOV R82, R18 ;  /* 0x0000001200527202 */ /* 0x000fe20000000f00 */
[----:B------:R-:W-:Y:S01]  /*0460*/  HADD2.F32 R92, -RZ, R92.H0_H0 ;  /* 0x2000005cff5c7230 */ /* 0x000fe20000004100 */
[--C-:B------:R-:W-:Y:S01]  /*0470*/  SHF.R.U64 R17, R18, 0x10, R19.reuse ;  /* 0x0000001012117819 */ /* 0x100fe20000001213 */
[----:B------:R-:W-:Y:S01]  /*0480*/  HADD2.F32 R90, -RZ, R90.H0_H0 ;  /* 0x2000005aff5a7230 */ /* 0x000fe20000004100 */
[----:B------:R-:W-:Y:S01]  /*0490*/  MOV R98, R12 ;  /* 0x0000000c00627202 */ /* 0x000fe20000000f00 */
[----:B------:R-:W-:Y:S01]  /*04a0*/  HADD2.F32 R12, -RZ, R10.H0_H0 ;  /* 0x2000000aff0c7230 */ /* 0x000fe20000004100 */
[----:B------:R-:W-:Y:S01]  /*04b0*/  MOV R13, R19 ;  /* 0x00000013000d7202 */ /* 0x000fe20000000f00 */
[----:B------:R-:W-:Y:S01]  /*04c0*/  HADD2.F32 R86, -RZ, R86.H0_H0 ;  /* 0x20000056ff567230 */ /* 0x000fe20000004100 */
[----:B------:R-:W-:Y:S01]  /*04d0*/  SHF.R.U32.HI R16, RZ, 0x10, R19 ;  /* 0x00000010ff107819 */ /* 0x000fe20000011613 */
[----:B------:R-:W-:Y:S01]  /*04e0*/  HADD2.F32 R98, -RZ, R98.H0_H0 ;  /* 0x20000062ff627230 */ /* 0x000fe20000004100 */
[----:B0-----:R-:W-:Y:S01]  /*04f0*/  MOV R30, R20 ;  /* 0x00000014001e7202 */ /* 0x001fe20000000f00 */
[----:B------:R-:W-:Y:S01]  /*0500*/  HADD2.F32 R88, -RZ, R88.H0_H0 ;  /* 0x20000058ff587230 */ /* 0x000fe20000004100 */
[--C-:B------:R-:W-:Y:S01]  /*0510*/  SHF.R.U64 R18, R20, 0x10, R21.reuse ;  /* 0x0000001014127819 */ /* 0x100fe20000001215 */
[----:B------:R-:W-:Y:S01]  /*0520*/  HADD2.F32 R84, -RZ, R84.H0_H0 ;  /* 0x20000054ff547230 */ /* 0x000fe20000004100 */
[----:B------:R-:W-:Y:S01]  /*0530*/  MOV R31, R21 ;  /* 0x00000015001f7202 */ /* 0x000fe20000000f00 */
[----:B------:R-:W-:Y:S01]  /*0540*/  HADD2.F32 R82, -RZ, R82.H0_H0 ;  /* 0x20000052ff527230 */ /* 0x000fe20000004100 */
[----:B------:R-:W-:Y:S01]  /*0550*/  SHF.R.U32.HI R19, RZ, 0x10, R21 ;  /* 0x00000010ff137819 */ /* 0x000fe20000011615 */
[----:B------:R-:W-:Y:S01]  /*0560*/  HADD2.F32 R13, -RZ, R13.H0_H0 ;  /* 0x2000000dff0d7230 */ /* 0x000fe20000004100 */
[----:B------:R-:W-:Y:S01]  /*0570*/  MOV R20, R22 ;  /* 0x0000001600147202 */ /* 0x000fe20000000f00 */
[----:B------:R-:W-:Y:S01]  /*0580*/  HADD2.F32 R18, -RZ, R18.H0_H0 ;  /* 0x20000012ff127230 */ /* 0x000fe20000004100 */
[----:B------:R-:W-:Y:S01]  /*0590*/  SHF.R.U64 R68, R10, 0x10, R11 ;  /* 0x000000100a447819 */ /* 0x000fe2000000120b */
[----:B------:R-:W-:Y:S01]  /*05a0*/  HADD2.F32 R10, -RZ, R8.H0_H0 ;  /* 0x20000008ff0a7230 */ /* 0x000fe20000004100 */
[----:B------:R-:W-:Y:S01]  /*05b0*/  MOV R21, R23 ;  /* 0x0000001700157202 */ /* 0x000fe20000000f00 */
[----:B------:R-:W-:Y:S01]  /*05c0*/  HADD2.F32 R19, -RZ, R19.H0_H0 ;  /* 0x20000013ff137230 */ /* 0x000fe20000004100 */
[----:B------:R-:W-:Y:S01]  /*05d0*/  SHF.R.U64 R22, R22, 0x10, R23 ;  /* 0x0000001016167819 */ /* 0x000fe20000001217 */
[----:B------:R-:W-:Y:S01]  /*05e0*/  HADD2.F32 R20, -RZ, R20.H0_H0 ;  /* 0x20000014ff147230 */ /* 0x000fe20000004100 */
[----:B------:R-:W-:Y:S01]  /*05f0*/  SHF.R.U64 R70, R8, 0x10, R9 ;  /* 0x0000001008467819 */ /* 0x000fe20000001209 */
        /* <DEDUP_REMOVED lines=35> */
[----:B------:R-:W-:Y:S01]  /*0830*/  SHF.R.U32.HI R69, RZ, 0x10, R11 ;  /* 0x00000010ff457819 */ /* 0x000fe2000001160b */
        /* <DEDUP_REMOVED lines=19> */
[----:B------:R-:W-:Y:S01]  /*0970*/  ISETP.NE.U32.AND P1, PT, R38, RZ, PT ;  /* 0x000000ff2600720c */ /* 0x000fe20003f25070 */
[----:B------:R-:W-:Y:S01]  /*0980*/  HADD2.F32 R16, -RZ, R30.H0_H0 ;  /* 0x2000001eff107230 */ /* 0x000fe20000004100 */
[----:B------:R-:W-:Y:S01]  /*0990*/  UPLOP3.LUT UP1, UPT, UPT, UPT, UPT, 0x40, 0x4 ;  /* 0x000000000004789c */ /* 0x000fe20003f2e870 */
[----:B------:R-:W-:Y:S01]  /*09a0*/  HADD2.F32 R17, -RZ, R31.H0_H0 ;  /* 0x2000001fff117230 */ /* 0x000fe20000004100 */
[----:B------:R-:W-:Y:S01]  /*09b0*/  ISETP.NE.AND.EX P1, PT, R39, RZ, PT, P1 ;  /* 0x000000ff2700720c */ /* 0x000fe20003f25310 */
[----:B------:R-:W-:Y:S01]  /*09c0*/  HADD2.F32 R87, -RZ, R87.H0_H0 ;  /* 0x20000057ff577230 */ /* 0x000fe20000004100 */
[----:B------:R-:W0:Y:S01]  /*09d0*/  LDCU UR8, c[0x0][0x388] ;  /* 0x00007100ff0877ac */ /* 0x000e220008000800 */
[----:B------:R-:W-:-:S02]  /*09e0*/  HADD2.F32 R83, -RZ, R83.H0_H0 ;  /* 0x20000053ff537230 */ /* 0x000fc40000004100 */
[----:B------:R-:W-:Y:S01]  /*09f0*/  HADD2.F32 R68, -RZ, R68.H0_H0 ;  /* 0x20000044ff447230 */ /* 0x000fe20000004100 */
[----:B------:R-:W1:Y:S01]  /*0a00*/  LDCU.U8 UR14, c[0x0][0x410] ;  /* 0x00008200ff0e77ac */ /* 0x000e620008000000 */
[----:B------:R-:W-:Y:S02]  /*0a10*/  HADD2.F32 R69, -RZ, R69.H0_H0 ;  /* 0x20000045ff457230 */ /* 0x000fe40000004100 */
[----:B------:R-:W-:Y:S01]  /*0a20*/  HADD2.F32 R70, -RZ, R70.H0_H0 ;  /* 0x20000046ff467230 */ /* 0x000fe20000004100 */
[----:B------:R-:W2:Y:S01]  /*0a30*/  LDCU UR9, c[0x0][0x400] ;  /* 0x00008000ff0977ac */ /* 0x000ea20008000800 */
[----:B------:R-:W-:Y:S02]  /*0a40*/  HADD2.F32 R71, -RZ, R71.H0_H0 ;  /* 0x20000047ff477230 */ /* 0x000fe40000004100 */
[----:B------:R-:W-:Y:S01]  /*0a50*/  HADD2.F32 R72, -RZ, R72.H0_H0 ;  /* 0x20000048ff487230 */ /* 0x000fe20000004100 */
[----:B------:R-:W3:Y:S01]  /*0a60*/  LDCU.64 UR10, c[0x0][0x3a0] ;  /* 0x00007400ff0a77ac */ /* 0x000ee20008000a00 */
[----:B------:R-:W-:-:S02]  /*0a70*/  HADD2.F32 R73, -RZ, R73.H0_H0 ;  /* 0x20000049ff497230 */ /* 0x000fc40000004100 */
[----:B------:R-:W-:Y:S01]  /*0a80*/  HADD2.F32 R74, -RZ, R74.H0_H0 ;  /* 0x2000004aff4a7230 */ /* 0x000fe20000004100 */
[----:B------:R-:W4:Y:S01]  /*0a90*/  LDCU.64 UR12, c[0x0][0x398] ;  /* 0x00007300ff0c77ac */ /* 0x000f220008000a00 */
[----:B------:R-:W-:Y:S02]  /*0aa0*/  HADD2.F32 R75, -RZ, R75.H0_H0 ;  /* 0x2000004bff4b7230 */ /* 0x000fe40000004100 */
[----:B------:R-:W-:Y:S02]  /*0ab0*/  HADD2.F32 R76, -RZ, R76.H0_H0 ;  /* 0x2000004cff4c7230 */ /* 0x000fe40000004100 */
[----:B------:R-:W-:Y:S02]  /*0ac0*/  HADD2.F32 R77, -RZ, R77.H0_H0 ;  /* 0x2000004dff4d7230 */ /* 0x000fe40000004100 */
[----:B------:R-:W-:Y:S02]  /*0ad0*/  HADD2.F32 R80, -RZ, R80.H0_H0 ;  /* 0x20000050ff507230 */ /* 0x000fe40000004100 */
[----:B01----:R-:W-:-:S07]  /*0ae0*/  HADD2.F32 R81, -RZ, R81.H0_H0 ;  /* 0x20000051ff517230 */ /* 0x003fce0000004100 */
.L_x_14312:
[----:B---3--:R-:W-:Y:S01]  /*0af0*/  ISETP.NE.U32.AND P2, PT, RZ, UR10, PT ;  /* 0x0000000aff007c0c */ /* 0x008fe2000bf45070 */
[----:B--2---:R-:W0:Y:S01]  /*0b00*/  @P1 LDC.64 R38, c[0x0][0x398] ;  /* 0x0000e600ff261b82 */ /* 0x004e220000000a00 */
[----:B------:R-:W-:Y:S02]  /*0b10*/  IMAD R40, R99, UR8, RZ ;  /* 0x0000000863287c24 */ /* 0x000fe4000f8e02ff */
[----:B------:R-:W-:-:S03]  /*0b20*/  ISETP.NE.AND.EX P2, PT, RZ, UR11, PT, P2 ;  /* 0x0000000bff007c0c */ /* 0x000fc6000bf45320 */
[----:B------:R-:W-:Y:S02]  /*0b30*/  SHF.R.S32.HI R41, RZ, 0x1f, R40 ;  /* 0x0000001fff297819 */ /* 0x000fe40000011428 */
[----:B------:R-:W1:Y:S02]  /*0b40*/  LDC.64 R112, c[0x0][0x390] ;  /* 0x0000e400ff707b82 */ /* 0x000e640000000a00 */
[----:B------:R-:W-:-:S04]  /*0b50*/  LEA.HI R41, R41, R40, RZ, 0x2 ;  /* 0x0000002829297211 */ /* 0x000fc800078f10ff */
[----:B------:R-:W-:Y:S02]  /*0b60*/  LEA.HI.SX32 R44, R41, R100, 0x1e ;  /* 0x00000064292c7211 */ /* 0x000fe400078ff2ff */
[----:B------:R-:W3:Y:S03]  /*0b70*/  @P2 LDC.64 R36, c[0x0][0x3a0] ;  /* 0x0000e800ff242b82 */ /* 0x000ee60000000a00 */
[----:B0-----:R-:W-:-:S05]  /*0b80*/  @P1 IMAD.WIDE.U32 R38, R44, 0x10, R38 ;  /* 0x000000102c261825 */ /* 0x001fca00078e0026 */
[----:B------:R0:W5:Y:S01]  /*0b90*/  @P1 LDG.E.128 R24, desc[UR6][R38.64] ;  /* 0x0000000626181981 */ /* 0x000162000c1e1d00 */
[----:B-1----:R-:W-:-:S04]  /*0ba0*/  IMAD.WIDE.U32 R40, R44, 0x10, R112 ;  /* 0x000000102c287825 */ /* 0x002fc800078e0070 */
[----:B---3--:R-:W-:-:S05]  /*0bb0*/  @P2 IMAD.WIDE.U32 R36, R44, 0x10, R36 ;  /* 0x000000102c242825 */ /* 0x008fca00078e0024 */
        /* <DEDUP_REMOVED lines=17> */
.L_x_14292:
        /* <DEDUP_REMOVED lines=9> */
.L_x_14291:
        /* <DEDUP_REMOVED lines=12> */
.L_x_14293:
[----:B------:R-:W1:Y:S01]  /*0e20*/  @P0 LDC.64 R42, c[0x0][0x3a8] ;  /* 0x0000ea00ff2a0b82 */ /* 0x000e620000000a00 */
[----:B------:R-:W-:-:S05]  /*0e30*/  IADD3 R49, PT, PT, R44, 0x80, RZ ;  /* 0x000000802c317810 */ /* 0x000fca0007ffe0ff */
[----:B0-----:R-:W-:Y:S02]  /*0e40*/  IMAD.WIDE.U32 R40, R49, 0x10, R112 ;  /* 0x0000001031287825 */ /* 0x001fe400078e0070 */
[----:B------:R-:W0:Y:S08]  /*0e50*/  @P1 LDC.64 R38, c[0x0][0x398] ;  /* 0x0000e600ff261b82 */ /* 0x000e300000000a00 */
[----:B------:R-:W3:Y:S01]  /*0e60*/  @P2 LDC.64 R36, c[0x0][0x3a0] ;  /* 0x0000e800ff242b82 */ /* 0x000ee20000000a00 */
[----:B-1----:R-:W-:-:S05]  /*0e70*/  @P0 IMAD.WIDE.U32 R42, R44, 0x10, R42 ;  /* 0x000000102c2a0825 */ /* 0x002fca00078e002a */
[----:B------:R1:W-:Y:S01]  /*0e80*/  @P0 STG.E.128 desc[UR6][R42.64], R32 ;  /* 0x000000202a000986 */ /* 0x0003e2000c101d06 */
[----:B0-----:R-:W-:-:S05]  /*0e90*/  @P1 IMAD.WIDE.U32 R38, R49, 0x10, R38 ;  /* 0x0000001031261825 */ /* 0x001fca00078e0026 */
[----:B------:R1:W5:Y:S01]  /*0ea0*/  @P1 LDG.E.128 R24, desc[UR6][R38.64] ;  /* 0x0000000626181981 */ /* 0x000362000c1e1d00 */
[----:B---3--:R-:W-:-:S05]  /*0eb0*/  @P2 IMAD.WIDE.U32 R36, R49, 0x10, R36 ;  /* 0x0000001031242825 */ /* 0x008fca00078e0024 */
[----:B------:R1:W5:Y:S04]  /*0ec0*/  @P2 LDG.E.128 R28, desc[UR6][R36.64] ;  /* 0x00000006241c2981 */ /* 0x000368000c1e1d00 */
[----:B------:R1:W5:Y:S01]  /*0ed0*/  LDG.E.128 R36, desc[UR6][R40.64] ;  /* 0x0000000628247981 */ /* 0x000362000c1e1d00 */
[----:B----4-:R-:W-:-:S04]  /*0ee0*/  UISETP.NE.U32.AND UP0, UPT, UR12, URZ, UPT ;  /* 0x000000ff0c00728c */ /* 0x010fc8000bf05070 */
[----:B------:R-:W-:-:S09]  /*0ef0*/  UISETP.NE.AND.EX UP0, UPT, UR13, URZ, UPT, UP0 ;  /* 0x000000ff0d00728c */ /* 0x000fd2000bf05300 */
[----:B-1----:R-:W-:Y:S05]  /*0f00*/  BRA.U UP0, `(.L_x_14294) ;  /* 0x0000000100407547 */ /* 0x002fea000b800000 */
        /* <DEDUP_REMOVED lines=16> */
.L_x_14294:
        /* <DEDUP_REMOVED lines=23> */
.L_x_14295:
        /* <DEDUP_REMOVED lines=11> */
[----:B------:R0:W5:Y:S01]  /*1230*/  LDG.E.128 R36, desc[UR6][R50.64] ;  /* 0x0000000632247981 */ /* 0x000162000c1e1d00 */
[----:B------:R-:W-:Y:S05]  /*1240*/  BRA.U UP0, `(.L_x_14296) ;  /* 0x0000000100347547 */ /* 0x000fea000b800000 */
        /* <DEDUP_REMOVED lines=13> */
.L_x_14296:
        /* <DEDUP_REMOVED lines=21> */
.L_x_14297:
[----:B------:R-:W0:Y:S01]  /*1470*/  @P0 LDC.64 R78, c[0x0][0x3a8] ;  /* 0x0000ea00ff4e0b82 */ /* 0x000e220000000a00 */
[----:B------:R-:W-:-:S07]  /*1480*/  IADD3 R101, PT, PT, R44, 0x180, RZ ;  /* 0x000001802c657810 */ /* 0x000fce0007ffe0ff */
[----:B------:R-:W1:Y:S08]  /*1490*/  @P1 LDC.64 R38, c[0x0][0x398] ;  /* 0x0000e600ff261b82 */ /* 0x000e700000000a00 */
[----:B------:R-:W3:Y:S01]  /*14a0*/  @P2 LDC.64 R36, c[0x0][0x3a0] ;  /* 0x0000e800ff242b82 */ /* 0x000ee20000000a00 */
[----:B0-----:R-:W-:-:S04]  /*14b0*/  @P0 IMAD.WIDE.U32 R78, R55, 0x10, R78 ;  /* 0x00000010374e0825 */ /* 0x001fc800078e004e */
[C---:B------:R-:W-:Y:S01]  /*14c0*/  IMAD.WIDE.U32 R54, R101.reuse, 0x10, R112 ;  /* 0x0000001065367825 */ /* 0x040fe200078e0070 */
[----:B------:R0:W-:Y:S03]  /*14d0*/  @P0 STG.E.128 desc[UR6][R78.64], R32 ;  /* 0x000000204e000986 */ /* 0x0001e6000c101d06 */
        /* <DEDUP_REMOVED lines=19> */
.L_x_14298:
        /* <DEDUP_REMOVED lines=21> */
.L_x_14299:
        /* <DEDUP_REMOVED lines=26> */
.L_x_14300:
        /* <DEDUP_REMOVED lines=21> */
.L_x_14301:
        /* <DEDUP_REMOVED lines=26> */
.L_x_14302:
        /* <DEDUP_REMOVED lines=21> */
.L_x_14303:
        /* <DEDUP_REMOVED lines=26> */
.L_x_14304:
        /* <DEDUP_REMOVED lines=21> */
.L_x_14305:
        /* <DEDUP_REMOVED lines=26> */
.L_x_14306:
        /* <DEDUP_REMOVED lines=21> */
.L_x_14307:
        /* <DEDUP_REMOVED lines=43> */
[----:B-1----:R-:W-:-:S04]  /*25d0*/  FADD.FTZ R36, R113, R36 ;  /* 0x0000002471247221 */ /* 0x002fc80000010000 */
[----:B------:R-:W-:Y:S01]  /*25e0*/  FMUL.FTZ R36, R36, 0.0009765625 ;  /* 0x3a80000024247820 */ /* 0x000fe20000410000 */
[----:B0-----:R-:W-:-:S03]  /*25f0*/  LOP3.LUT P2, RZ, R100, 0x1f, RZ, 0xc0, !PT ;  /* 0x0000001f64ff7812 */ /* 0x001fc6000784c0ff */
        /* <DEDUP_REMOVED lines=85> */
.L_x_14309:
[----:B--2---:R-:W-:Y:S05]  /*2b50*/  BSYNC.RECONVERGENT B0 ;  /* 0x0000000000007941 */ /* 0x004fea0003800200 */
.L_x_14308:
        /* <DEDUP_REMOVED lines=15> */
.L_x_14311:
[----:B------:R-:W-:Y:S05]  /*2c50*/  BSYNC.RECONVERGENT B0 ;  /* 0x0000000000007941 */ /* 0x000fea0003800200 */
.L_x_14310:
[----:B------:R-:W1:Y:S01]  /*2c60*/  SHFL.DOWN PT, R118, R119, 0x2, 0x1f ;  /* 0x08401f0077767f89 */ /* 0x000e6200000e0000 */
[-C--:B------:R-:W-:Y:S01]  /*2c70*/  I2FP.F32.U32 R122, R119.reuse ;  /* 0x00000077007a7245 */ /* 0x080fe20000201000 */
[----:B------:R-:W-:Y:S01]  /*2c80*/  UPLOP3.LUT UP1, UPT, UPT, UPT, UP1, 0x40, 0x4 ;  /* 0x000000000004789c */ /* 0x000fe20003f2e810 */
[----:B------:R-:W-:Y:S01]  /*2c90*/  ISETP.NE.AND P2, PT, R100, RZ, PT ;  /* 0x000000ff6400720c */ /* 0x000fe20003f45270 */
[----:B0-----:R-:W0:Y:S01]  /*2ca0*/  SHFL.DOWN PT, R120, R36, 0x2, 0x1f ;  /* 0x08401f0024787f89 */ /* 0x001e2200000e0000 */
[----:B------:R-:W-:Y:S02]  /*2cb0*/  ISETP.NE.AND P3, PT, RZ, UR14, PT ;  /* 0x0000000eff007c0c */ /* 0x000fe4000bf65270 */
[----:B-1----:R-:W-:Y:S02]  /*2cc0*/  IADD3 R39, PT, PT, R118, R119, RZ ;  /* 0x0000007776277210 */ /* 0x002fe40007ffe0ff */
[----:B------:R-:W-:Y:S02]  /*2cd0*/  I2FP.F32.S32 R117, R118 ;  /* 0x0000007600757245 */ /* 0x000fe40000201400 */
[----:B------:R-:W-:Y:S01]  /*2ce0*/  I2FP.F32.S32 R38, R39 ;  /* 0x0000002700267245 */ /* 0x000fe20000201400 */
[----:B------:R-:W1:Y:S01]  /*2cf0*/  SHFL.DOWN PT, R118, R37, 0x2, 0x1f ;  /* 0x08401f0025767f89 */ /* 0x000e6200000e0000 */
[C---:B0-----:R-:W-:Y:S01]  /*2d00*/  FADD.FTZ R121, -R120.reuse, R36 ;  /* 0x0000002478797221 */ /* 0x041fe20000010100 */
[----:B------:R-:W-:Y:S01]  /*2d10*/  FMUL.FTZ R123, R120, R117 ;  /* 0x00000075787b7220 */ /* 0x000fe20000410000 */
[----:B------:R-:W0:Y:S02]  /*2d20*/  MUFU.RCP R113, R38 ;  /* 0x0000002600717308 */ /* 0x000e240000001000 */
[----:B------:R-:W-:Y:S01]  /*2d30*/  FMUL.FTZ R121, R121, R121 ;  /* 0x0000007979797220 */ /* 0x000fe20000410000 */
[----:B------:R-:W-:Y:S01]  /*2d40*/  FFMA.FTZ R120, R122, R36, R123 ;  /* 0x000000247a787223 */ /* 0x000fe2000001007b */
[----:B------:R-:W-:Y:S01]  /*2d50*/  IADD3 R123, PT, PT, R44, 0x380, RZ ;  /* 0x000003802c7b7810 */ /* 0x000fe20007ffe0ff */
[----:B------:R-:W2:Y:S01]  /*2d60*/  SHFL.DOWN PT, R36, R39, 0x1, 0x1f ;  /* 0x08201f0027247f89 */ /* 0x000ea200000e0000 */
[----:B------:R-:W-:-:S04]  /*2d70*/  FMUL.FTZ R122, R121, R122 ;  /* 0x0000007a797a7220 */ /* 0x000fc80000410000 */
[----:B------:R-:W-:Y:S01]  /*2d80*/  FMUL.FTZ R122, R122, R117 ;  /* 0x000000757a7a7220 */ /* 0x000fe20000410000 */
[----:B0-----:R-:W-:Y:S01]  /*2d90*/  FMUL.FTZ R119, R113, R120 ;  /* 0x0000007871777220 */ /* 0x001fe20000410000 */
[----:B-1----:R-:W-:-:S04]  /*2da0*/  FADD.FTZ R118, R118, R37 ;  /* 0x0000002576767221 */ /* 0x002fc80000010000 */
[----:B------:R-:W0:Y:S01]  /*2db0*/  SHFL.DOWN PT, R120, R119, 0x1, 0x1f ;  /* 0x08201f0077787f89 */ /* 0x000e2200000e0000 */
[----:B------:R-:W-:Y:S01]  /*2dc0*/  FFMA.FTZ R113, R113, R122, R118 ;  /* 0x0000007a71717223 */ /* 0x000fe20000010076 */
[----:B--2---:R-:W-:-:S04]  /*2dd0*/  IADD3 R37, PT, PT, R39, R36, RZ ;  /* 0x0000002427257210 */ /* 0x004fc80007ffe0ff */
[----:B------:R-:W1:Y:S01]  /*2de0*/  SHFL.DOWN PT, R118, R113, 0x1, 0x1f ;  /* 0x08201f0071767f89 */ /* 0x000e6200000e0000 */
[----:B------:R-:W-:Y:S02]  /*2df0*/  I2FP.F32.S32 R36, R36 ;  /* 0x0000002400247245 */ /* 0x000fe40000201400 */
[----:B------:R-:W-:-:S06]  /*2e00*/  I2FP.F32.S32 R37, R37 ;  /* 0x0000002500257245 */ /* 0x000fcc0000201400 */
[----:B------:R-:W2:Y:S01]  /*2e10*/  MUFU.RCP R37, R37 ;  /* 0x0000002500257308 */ /* 0x000ea20000001000 */
[----:B0-----:R-:W-:Y:S01]  /*2e20*/  FADD.FTZ R117, R119, -R120 ;  /* 0x8000007877757221 */ /* 0x001fe20000010000 */
[----:B------:R-:W-:-:S03]  /*2e30*/  FMUL.FTZ R39, R120, R36 ;  /* 0x0000002478277220 */ /* 0x000fc60000410000 */
[----:B------:R-:W-:Y:S01]  /*2e40*/  FMUL.FTZ R117, R117, R117 ;  /* 0x0000007575757220 */ /* 0x000fe20000410000 */
[----:B-1----:R-:W-:-:S03]  /*2e50*/  FADD.FTZ R118, R113, R118 ;  /* 0x0000007671767221 */ /* 0x002fc60000010000 */
[C---:B------:R-:W-:Y:S01]  /*2e60*/  FMUL.FTZ R117, R38.reuse, R117 ;  /* 0x0000007526757220 */ /* 0x040fe20000410000 */
[----:B------:R-:W-:Y:S01]  /*2e70*/  FFMA.FTZ R38, R38, R119, R39 ;  /* 0x0000007726267223 */ /* 0x000fe20000010027 */
[----:B------:R-:W0:Y:S02]  /*2e80*/  LDC R113, c[0x0][0x448] ;  /* 0x00011200ff717b82 */ /* 0x000e240000000800 */
[----:B------:R-:W-:Y:S01]  /*2e90*/  FMUL.FTZ R117, R117, R36 ;  /* 0x0000002475757220 */ /* 0x000fe20000410000 */
[----:B--2---:R-:W-:-:S03]  /*2ea0*/  FMUL.FTZ R121, R37, R38 ;  /* 0x0000002625797220 */ /* 0x004fc60000410000 */
[----:B------:R-:W-:Y:S02]  /*2eb0*/  FFMA.FTZ R117, R37, R117, R118 ;  /* 0x0000007525757223 */ /* 0x000fe40000010076 */
[----:B------:R-:W1:Y:S01]  /*2ec0*/  @!P2 LDC.64 R38, c[0x0][0x3c0] ;  /* 0x0000f000ff26ab82 */ /* 0x000e620000000a00 */
[----:B------:R-:W2:Y:S04]  /*2ed0*/  SHFL.IDX PT, R121, R121, RZ, 0x1f ;  /* 0x00001fff79797589 */ /* 0x000ea800000e0000 */
[----:B------:R2:W0:Y:S01]  /*2ee0*/  SHFL.IDX PT, R36, R117, RZ, 0x1f ;  /* 0x00001fff75247589 */ /* 0x00042200000e0000 */
[----:B-1----:R-:W-:Y:S01]  /*2ef0*/  @!P2 IMAD.WIDE R38, R99, 0x4, R38 ;  /* 0x000000046326a825 */ /* 0x002fe200078e0226 */
[----:B--2---:R-:W-:-:S03]  /*2f00*/  FSEL R117, R121, RZ, !P3 ;  /* 0x000000ff79757208 */ /* 0x004fc60005800000 */
[----:B0-----:R-:W-:Y:S01]  /*2f10*/  FFMA.FTZ R113, R36, UR9, R113 ;  /* 0x0000000924717c23 */ /* 0x001fe20008010071 */
[----:B------:R-:W-:Y:S01]  /*2f20*/  FMUL.FTZ R36, R121, R121 ;  /* 0x0000007979247220 */ /* 0x000fe20000410000 */
[C---:B------:R-:W-:Y:S01]  /*2f30*/  FADD.FTZ R48, -R117.reuse, R48 ;  /* 0x0000003075307221 */ /* 0x040fe20000010100 */
[C---:B------:R-:W-:Y:S01]  /*2f40*/  FADD.FTZ R120, -R117.reuse, R47 ;  /* 0x0000002f75787221 */ /* 0x040fe20000010100 */
[C---:B------:R-:W-:Y:S01]  /*2f50*/  FADD.FTZ R46, -R117.reuse, R46 ;  /* 0x0000002e752e7221 */ /* 0x040fe20000010100 */
[C---:B------:R-:W-:Y:S01]  /*2f60*/  FADD.FTZ R122, -R117.reuse, R45 ;  /* 0x0000002d757a7221 */ /* 0x040fe20000010100 */
[----:B------:R-:W-:Y:S01]  /*2f70*/  FSEL R118, R36, RZ, P3 ;  /* 0x000000ff24767208 */ /* 0x000fe20001800000 */
[----:B------:R0:W-:Y:S01]  /*2f80*/  @!P2 STG.E desc[UR6][R38.64], R121 ;  /* 0x000000792600a986 */ /* 0x0001e2000c101906 */
[----:B------:R-:W1:Y:S01]  /*2f90*/  @!P2 LDC.64 R36, c[0x0][0x3c8] ;  /* 0x0000f200ff24ab82 */ /* 0x000e620000000a00 */
[C---:B------:R-:W-:Y:S01]  /*2fa0*/  FADD.FTZ R40, -R117.reuse, R40 ;  /* 0x0000002875287221 */ /* 0x040fe20000010100 */
[----:B------:R-:W-:Y:S01]  /*2fb0*/  FADD.FTZ R45, -R117, R49 ;  /* 0x00000031752d7221 */ /* 0x000fe20000010100 */
[----:B------:R-:W-:Y:S01]  /*2fc0*/  FADD.FTZ R113, R113, R118 ;  /* 0x0000007671717221 */ /* 0x000fe20000010000 */
[C---:B------:R-:W-:Y:S01]  /*2fd0*/  FADD.FTZ R49, -R117.reuse, R53 ;  /* 0x0000003575317221 */ /* 0x040fe20000010100 */
[C---:B------:R-:W-:Y:S01]  /*2fe0*/  FADD.FTZ R53, -R117.reuse, R79 ;  /* 0x0000004f75357221 */ /* 0x040fe20000010100 */
[----:B------:R-:W-:-:S02]  /*2ff0*/  FADD.FTZ R79, -R117, R116 ;  /* 0x00000074754f7221 */ /* 0x000fc40000010100 */
[----:B------:R-:W2:Y:S01]  /*3000*/  LDC.64 R118, c[0x0][0x428] ;  /* 0x00010a00ff767b82 */ /* 0x000ea20000000a00 */
[----:B------:R-:W3:Y:S01]  /*3010*/  MUFU.RSQ R113, R113 ;  /* 0x0000007100717308 */ /* 0x000ee20000001400 */
[----:B0-----:R-:W-:Y:S01]  /*3020*/  IADD3 R121, PT, PT, R44, 0x180, RZ ;  /* 0x000001802c797810 */ /* 0x001fe20007ffe0ff */
[----:B-1----:R-:W-:-:S04]  /*3030*/  @!P2 IMAD.WIDE R36, R99, 0x4, R36 ;  /* 0x000000046324a825 */ /* 0x002fc800078e0224 */
[C---:B---3--:R-:W-:Y:S01]  /*3040*/  FMUL.FTZ R48, R113.reuse, R48 ;  /* 0x0000003071307220 */ /* 0x048fe20000410000 */
[C---:B------:R-:W-:Y:S01]  /*3050*/  FMUL.FTZ R120, R113.reuse, R120 ;  /* 0x0000007871787220 */ /* 0x040fe20000410000 */
[C---:B------:R-:W-:Y:S01]  /*3060*/  FMUL.FTZ R38, R113.reuse, R46 ;  /* 0x0000002e71267220 */ /* 0x040fe20000410000 */
[----:B------:R-:W-:Y:S01]  /*3070*/  FMUL.FTZ R122, R113, R122 ;  /* 0x0000007a717a7220 */ /* 0x000fe20000410000 */
[----:B------:R0:W-:Y:S01]  /*3080*/  @!P2 STG.E desc[UR6][R36.64], R113 ;  /* 0x000000712400a986 */ /* 0x0001e2000c101906 */
[----:B--2---:R-:W-:-:S04]  /*3090*/  IMAD.WIDE.U32 R46, R44, 0x10, R118 ;  /* 0x000000102c2e7825 */ /* 0x004fc800078e0076 */
[----:B------:R-:W-:Y:S01]  /*30a0*/  FFMA.FTZ R38, R38, R94, R93 ;  /* 0x0000005e26267223 */ /* 0x000fe2000001005d */
[----:B------:R-:W-:Y:S01]  /*30b0*/  FFMA.FTZ R39, R122, R92, R91 ;  /* 0x0000005c7a277223 */ /* 0x000fe2000001005b */
[----:B------:R-:W-:Y:S01]  /*30c0*/  FMUL.FTZ R53, R113, R53 ;  /* 0x0000003571357220 */ /* 0x000fe20000410000 */
[----:B0-----:R-:W-:Y:S01]  /*30d0*/  FFMA.FTZ R36, R48, R98, R97 ;  /* 0x0000006230247223 */ /* 0x001fe20000010061 */
[----:B------:R-:W-:Y:S01]  /*30e0*/  FFMA.FTZ R37, R120, R96, R95 ;  /* 0x0000006078257223 */ /* 0x000fe2000001005f */
[C---:B------:R-:W-:Y:S01]  /*30f0*/  FADD.FTZ R48, -R117.reuse, R54 ;  /* 0x0000003675307221 */ /* 0x040fe20000010100 */
[C---:B------:R-:W-:Y:S01]  /*3100*/  FADD.FTZ R54, -R117.reuse, R107 ;  /* 0x0000006b75367221 */ /* 0x040fe20000010100 */
[C---:B------:R-:W-:Y:S01]  /*3110*/  FADD.FTZ R107, -R117.reuse, R108 ;  /* 0x0000006c756b7221 */ /* 0x040fe20000010100 */
[----:B------:R-:W-:Y:S01]  /*3120*/  FADD.FTZ R108, -R117, R114 ;  /* 0x00000072756c7221 */ /* 0x000fe20000010100 */
[----:B------:R0:W-:Y:S01]  /*3130*/  STG.E.128 desc[UR6][R46.64], R36 ;  /* 0x000000242e007986 */ /* 0x0001e2000c101d06 */
[C---:B------:R-:W-:Y:S01]  /*3140*/  FMUL.FTZ R54, R113.reuse, R54 ;  /* 0x0000003671367220 */ /* 0x040fe20000410000 */
[C---:B------:R-:W-:Y:S01]  /*3150*/  FMUL.FTZ R107, R113.reuse, R107 ;  /* 0x0000006b716b7220 */ /* 0x040fe20000410000 */
[----:B------:R-:W-:Y:S01]  /*3160*/  FMUL.FTZ R108, R113, R108 ;  /* 0x0000006c716c7220 */ /* 0x000fe20000410000 */
[----:B------:R-:W-:Y:S01]  /*3170*/  IMAD.WIDE.U32 R120, R121, 0x10, R118 ;  /* 0x0000001079787825 */ /* 0x000fe200078e0076 */
[----:B0-----:R-:W-:-:S03]  /*3180*/  IADD3 R36, PT, PT, R44, 0x80, RZ ;  /* 0x000000802c247810 */ /* 0x001fc60007ffe0ff */
[C---:B------:R-:W-:Y:S01]  /*3190*/  FADD.FTZ R37, -R117.reuse, R43 ;  /* 0x0000002b75257221 */ /* 0x040fe20000010100 */
[C---:B------:R-:W-:Y:S01]  /*31a0*/  FADD.FTZ R38, -R117.reuse, R42 ;  /* 0x0000002a75267221 */ /* 0x040fe20000010100 */
[C---:B------:R-:W-:Y:S01]  /*31b0*/  FADD.FTZ R46, -R117.reuse, R78 ;  /* 0x0000004e752e7221 */ /* 0x040fe20000010100 */
[C---:B------:R-:W-:Y:S01]  /*31c0*/  FADD.FTZ R39, -R117.reuse, R41 ;  /* 0x0000002975277221 */ /* 0x040fe20000010100 */
[----:B------:R-:W-:Y:S01]  /*31d0*/  FADD.FTZ R78, -R117, R115 ;  /* 0x00000073754e7221 */ /* 0x000fe20000010100 */
[----:B------:R-:W-:-:S04]  /*31e0*/  IMAD.WIDE.U32 R114, R36, 0x10, R118 ;  /* 0x0000001024727825 */ /* 0x000fc800078e0076 */
[----:B------:R-:W-:Y:S01]  /*31f0*/  FADD.FTZ R41, -R117, R52 ;  /* 0x0000003475297221 */ /* 0x000fe20000010100 */
[----:B------:R-:W-:Y:S01]  /*3200*/  FMUL.FTZ R36, R113, R37 ;  /* 0x0000002571247220 */ /* 0x000fe20000410000 */
[----:B------:R-:W-:Y:S01]  /*3210*/  FADD.FTZ R42, -R117, R51 ;  /* 0x00000033752a7221 */ /* 0x000fe20000010100 */
[----:B------:R-:W-:Y:S01]  /*3220*/  FMUL.FTZ R37, R113, R38 ;  /* 0x0000002671257220 */ /* 0x000fe20000410000 */
[----:B------:R-:W-:Y:S01]  /*3230*/  FADD.FTZ R43, -R117, R50 ;  /* 0x00000032752b7221 */ /* 0x000fe20000010100 */
[----:B------:R-:W-:Y:S01]  /*3240*/  FMUL.FTZ R38, R113, R39 ;  /* 0x0000002771267220 */ /* 0x000fe20000410000 */
[----:B------:R-:W-:Y:S01]  /*3250*/  FADD.FTZ R47, -R117, R55 ;  /* 0x00000037752f7221 */ /* 0x000fe20000010100 */
[----:B------:R-:W-:Y:S01]  /*3260*/  FMUL.FTZ R39, R113, R40 ;  /* 0x0000002871277220 */ /* 0x000fe20000410000 */
[----:B------:R-:W-:Y:S01]  /*3270*/  FADD.FTZ R55, -R117, R106 ;  /* 0x0000006a75377221 */ /* 0x000fe20000010100 */
[C---:B------:R-:W-:Y:S01]  /*3280*/  FMUL.FTZ R40, R113.reuse, R41 ;  /* 0x0000002971287220 */ /* 0x040fe20000410000 */
[C---:B------:R-:W-:Y:S01]  /*3290*/  FMUL.FTZ R41, R113.reuse, R42 ;  /* 0x0000002a71297220 */ /* 0x040fe20000410000 */
[C---:B------:R-:W-:Y:S01]  /*32a0*/  FMUL.FTZ R42, R113.reuse, R43 ;  /* 0x0000002b712a7220 */ /* 0x040fe20000410000 */
[C---:B------:R-:W-:Y:S01]  /*32b0*/  FMUL.FTZ R43, R113.reuse, R45 ;  /* 0x0000002d712b7220 */ /* 0x040fe20000410000 */
[----:B------:R-:W-:Y:S01]  /*32c0*/  FMUL.FTZ R45, R113, R55 ;  /* 0x00000037712d7220 */ /* 0x000fe20000410000 */
[----:B------:R-:W-:Y:S01]  /*32d0*/  FADD.FTZ R52, -R117, R101 ;  /* 0x0000006575347221 */ /* 0x000fe20000010100 */
[----:B------:R-:W-:Y:S01]  /*32e0*/  FFMA.FTZ R36, R36, R90, R89 ;  /* 0x0000005a24247223 */ /* 0x000fe20000010059 */
[----:B------:R-:W-:Y:S01]  /*32f0*/  FFMA.FTZ R37, R37, R88, R87 ;  /* 0x0000005825257223 */ /* 0x000fe20000010057 */
[----:B------:R-:W-:Y:S01]  /*3300*/  FFMA.FTZ R38, R38, R86, R85 ;  /* 0x0000005626267223 */ /* 0x000fe20000010055 */
[----:B------:R-:W-:Y:S01]  /*3310*/  FFMA.FTZ R39, R39, R84, R83 ;  /* 0x0000005427277223 */ /* 0x000fe20000010053 */
[----:B------:R-:W-:Y:S01]  /*3320*/  FMUL.FTZ R55, R113, R79 ;  /* 0x0000004f71377220 */ /* 0x000fe20000410000 */
[C---:B------:R-:W-:Y:S01]  /*3330*/  FADD.FTZ R50, -R117.reuse, R103 ;  /* 0x0000006775327221 */ /* 0x040fe20000010100 */
[C---:B------:R-:W-:Y:S01]  /*3340*/  FADD.FTZ R51, -R117.reuse, R102 ;  /* 0x0000006675337221 */ /* 0x040fe20000010100 */
[C---:B------:R-:W-:Y:S01]  /*3350*/  FADD.FTZ R101, -R117.reuse, R105 ;  /* 0x0000006975657221 */ /* 0x040fe20000010100 */
[C---:B------:R-:W-:Y:S01]  /*3360*/  IADD3 R79, PT, PT, R44.reuse, 0x200, RZ ;  /* 0x000002002c4f7810 */ /* 0x040fe20007ffe0ff */
[C---:B------:R-:W-:Y:S01]  /*3370*/  FADD.FTZ R102, -R117.reuse, R104 ;  /* 0x0000006875667221 */ /* 0x040fe20000010100 */
[C---:B------:R-:W-:Y:S01]  /*3380*/  FADD.FTZ R103, -R117.reuse, R111 ;  /* 0x0000006f75677221 */ /* 0x040fe20000010100 */
[C---:B------:R-:W-:Y:S01]  /*3390*/  FADD.FTZ R105, -R117.reuse, R110 ;  /* 0x0000006e75697221 */ /* 0x040fe20000010100 */
[C---:B------:R-:W-:Y:S01]  /*33a0*/  FADD.FTZ R106, -R117.reuse, R109 ;  /* 0x0000006d756a7221 */ /* 0x040fe20000010100 */
[----:B------:R-:W-:Y:S01]  /*33b0*/  FADD.FTZ R117, -R117, R112 ;  /* 0x0000007075757221 */ /* 0x000fe20000010100 */
[C---:B------:R-:W-:Y:S01]  /*33c0*/  FMUL.FTZ R112, R113.reuse, R46 ;  /* 0x0000002e71707220 */ /* 0x040fe20000410000 */
[C---:B------:R-:W-:Y:S01]  /*33d0*/  FMUL.FTZ R46, R113.reuse, R101 ;  /* 0x00000065712e7220 */ /* 0x040fe20000410000 */
[----:B------:R0:W-:Y:S01]  /*33e0*/  STG.E.128 desc[UR6][R114.64], R36 ;  /* 0x0000002472007986 */ /* 0x0001e2000c101d06 */
[C---:B------:R-:W-:Y:S01]  /*33f0*/  FMUL.FTZ R101, R113.reuse, R78 ;  /* 0x0000004e71657220 */ /* 0x040fe20000410000 */
[----:B------:R-:W-:Y:S01]  /*3400*/  IADD3 R104, PT, PT, R44, 0x100, RZ ;  /* 0x000001002c687810 */ /* 0x000fe20007ffe0ff */
[C---:B------:R-:W-:Y:S01]  /*3410*/  FMUL.FTZ R109, R113.reuse, R49 ;  /* 0x00000031716d7220 */ /* 0x040fe20000410000 */
[C---:B------:R-:W-:Y:S01]  /*3420*/  FMUL.FTZ R49, R113.reuse, R105 ;  /* 0x0000006971317220 */ /* 0x040fe20000410000 */
[----:B------:R-:W-:Y:S01]  /*3430*/  FMUL.FTZ R110, R113, R48 ;  /* 0x00000030716e7220 */ /* 0x000fe20000410000 */
[----:B------:R-:W-:Y:S01]  /*3440*/  FFMA.FTZ R40, R40, R82, R12 ;  /* 0x0000005228287223 */ /* 0x000fe2000001000c */
[----:B------:R-:W-:Y:S01]  /*3450*/  FFMA.FTZ R41, R41, R14, R68 ;  /* 0x0000000e29297223 */ /* 0x000fe20000010044 */
        /* <DEDUP_REMOVED lines=9> */
[----:B------:R-:W-:Y:S01]  /*34f0*/  FMUL.FTZ R106, R113, R106 ;  /* 0x0000006a716a7220 */ /* 0x000fe20000410000 */
[----:B0-----:R-:W-:-:S04]  /*3500*/  IMAD.WIDE.U32 R114, R79, 0x10, R118 ;  /* 0x000000104f727825 */ /* 0x001fc800078e0076 */
[----:B------:R-:W-:Y:S01]  /*3510*/  FMUL.FTZ R117, R113, R117 ;  /* 0x0000007571757220 */ /* 0x000fe20000410000 */
[----:B------:R-:W0:Y:S01]  /*3520*/  LDC.64 R78, c[0x0][0x380] ;  /* 0x0000e000ff4e7b82 */ /* 0x000e220000000a00 */
[C---:B------:R-:W-:Y:S01]  /*3530*/  IADD3 R103, PT, PT, R44.reuse, 0x280, RZ ;  /* 0x000002802c677810 */ /* 0x040fe20007ffe0ff */
[----:B------:R1:W-:Y:S01]  /*3540*/  STG.E.128 desc[UR6][R104.64], R40 ;  /* 0x0000002868007986 */ /* 0x0003e2000c101d06 */
        /* <DEDUP_REMOVED lines=13> */
[----:B------:R2:W-:Y:S01]  /*3620*/  STG.E.128 desc[UR6][R120.64], R36 ;  /* 0x0000002478007986 */ /* 0x0005e2000c101d06 */
[----:B-1----:R-:W-:Y:S01]  /*3630*/  FFMA.FTZ R40, R50, R20, R8 ;  /* 0x0000001432287223 */ /* 0x002fe20000010008 */
[----:B------:R-:W-:Y:S01]  /*3640*/  FFMA.FTZ R41, R51, R22, R72 ;  /* 0x0000001633297223 */ /* 0x000fe20000010048 */
[----:B------:R-:W-:Y:S01]  /*3650*/  FFMA.FTZ R42, R52, R21, R7 ;  /* 0x00000015342a7223 */ /* 0x000fe20000010007 */
[----:B------:R-:W-:Y:S01]  /*3660*/  FFMA.FTZ R43, R53, R23, R73 ;  /* 0x00000017352b7223 */ /* 0x000fe20000010049 */
[----:B------:R-:W-:-:S04]  /*3670*/  IMAD.WIDE.U32 R104, R103, 0x10, R118 ;  /* 0x0000001067687825 */ /* 0x000fc800078e0076 */
[----:B------:R-:W-:Y:S01]  /*3680*/  FFMA.FTZ R50, R106, R61, R3 ;  /* 0x0000003d6a327223 */ /* 0x000fe20000010003 */
[----:B------:R-:W-:Y:S01]  /*3690*/  FFMA.FTZ R51, R107, R63, R77 ;  /* 0x0000003f6b337223 */ /* 0x000fe2000001004d */
[----:B------:R-:W-:Y:S01]  /*36a0*/  FFMA.FTZ R52, R108, R64, R2 ;  /* 0x000000406c347223 */ /* 0x000fe20000010002 */
[----:B------:R-:W-:-:S04]  /*36b0*/  IMAD.WIDE.U32 R102, R113, 0x10, R118 ;  /* 0x0000001071667825 */ /* 0x000fc800078e0076 */
[----:B------:R-:W-:Y:S01]  /*36c0*/  FFMA.FTZ R53, R101, R66, R80 ;  /* 0x0000004265357223 */ /* 0x000fe20000010050 */
[----:B------:R2:W-:Y:S01]  /*36d0*/  STG.E.128 desc[UR6][R114.64], R40 ;  /* 0x0000002872007986 */ /* 0x0005e2000c101d06 */
[----:B0-----:R-:W-:Y:S01]  /*36e0*/  IADD3 R99, PT, PT, R99, R78, RZ ;  /* 0x0000004e63637210 */ /* 0x001fe20007ffe0ff */
[----:B------:R-:W-:Y:S02]  /*36f0*/  IMAD.WIDE.U32 R118, R123, 0x10, R118 ;  /* 0x000000107b767825 */ /* 0x000fe400078e0076 */
[----:B------:R2:W-:Y:S01]  /*3700*/  STG.E.128 desc[UR6][R104.64], R44 ;  /* 0x0000002c68007986 */ /* 0x0005e2000c101d06 */
[----:B------:R-:W-:-:S03]  /*3710*/  ISETP.GE.AND P2, PT, R99, R79, PT ;  /* 0x0000004f6300720c */ /* 0x000fc60003f46270 */
[----:B------:R2:W-:Y:S04]  /*3720*/  STG.E.128 desc[UR6][R102.64], R48 ;  /* 0x0000003066007986 */ /* 0x0005e8000c101d06 */
[----:B------:R2:W-:Y:S06]  /*3730*/  STG.E.128 desc[UR6][R118.64], R52 ;  /* 0x0000003476007986 */ /* 0x0005ec000c101d06 */
[----:B------:R-:W-:Y:S05]  /*3740*/  @!P2 BRA `(.L_x_14312) ;  /* 0xffffffd000e8a947 */ /* 0x000fea000383ffff */
[----:B------:R-:W-:Y:S05]  /*3750*/  EXIT ;  /* 0x000000000000794d */ /* 0x000fea0003800000 */
.L_x_14313:
        /* <DEDUP_REMOVED lines=10> */
.L_x_18007:


//--------------------- .text._ZN10layer_norm31ln_parallel_residual_fwd_kernelINS_13Kernel_traitsI6__halfffffjLj4096ELj1ELj1ELj4ELj16ENS_18Kernel_traits_baseILj4096ES2_ffffjLj128EEEEELb1ELb0ELb0EEEvNS_9FwdParamsE --------------------------
	.section	.text._ZN10layer_norm31ln_parallel_residual_fwd_kernelINS_13Kernel_traitsI6__halfffffjLj4096ELj1ELj1ELj4ELj16ENS_18Kernel_traits_baseILj4096ES2_ffffjLj128EEEEELb1ELb0ELb0EEEvNS_9FwdParamsE,"ax",@progbits
	.align	128
        .global         _ZN10layer_norm31ln_parallel_residual_fwd_kernelINS_13Kernel_traitsI6__halfffffjLj4096ELj1ELj1ELj4ELj16ENS_18Kernel_traits_baseILj4096ES2_ffffjLj128EEEEELb1ELb0ELb0EEEvNS_9FwdParamsE
        .type           _ZN10layer_norm31ln_parallel_residual_fwd_kernelINS_13Kernel_traitsI6__halfffffjLj4096ELj1ELj1ELj4ELj16ENS_18Kernel_traits_baseILj4096ES2_ffffjLj128EEEEELb1ELb0ELb0EEEvNS_9FwdParamsE,@function
        .size           _ZN10layer_norm31ln_parallel_residual_fwd_kernelINS_13Kernel_traitsI6__halfffffjLj4096ELj1ELj1ELj4ELj16ENS_18Kernel_traits_baseILj4096ES2_ffffjLj128EEEEELb1ELb0ELb0EEEvNS_9FwdParamsE,(.L_x_18008 - _ZN10layer_norm31ln_parallel_residual_fwd_kernelINS_13Kernel_traitsI6__halfffffjLj4096ELj1ELj1ELj4ELj16ENS_18Kernel_traits_baseILj4096ES2_ffffjLj128EEEEELb1ELb0ELb0EEEvNS_9FwdParamsE)
        .other          _ZN10layer_norm31ln_parallel_residual_fwd_kernelINS_13Kernel_traitsI6__halfffffjLj4096ELj1ELj1ELj4ELj16ENS_18Kernel_traits_baseILj4096ES2_ffffjLj128EEEEELb1ELb0ELb0EEEvNS_9FwdParamsE,@"STO_CUDA_ENTRY STV_DEFAULT"
_ZN10layer_norm31ln_parallel_residual_fwd_kernelINS_13Kernel_traitsI6__halfffffjLj4096ELj1ELj1ELj4ELj16ENS_18Kernel_traits_baseILj4096ES2_ffffjLj128EEEEELb1ELb0ELb0EEEvNS_9FwdParamsE:
.text._ZN10layer_norm31ln_parallel_residual_fwd_kernelINS_13Kernel_traitsI6__halfffffjLj4096ELj1ELj1ELj4ELj16ENS_18Kernel_traits_baseILj4096ES2_ffffjLj128EEEEELb1ELb0ELb0EEEvNS_9FwdParamsE:
[----:B------:R-:W-:Y:S01]  /*0000*/  LDC R1, c[0x0][0x37c] ;  /* 0x0000df00ff017b82 */ /* 0x000fe20000000800 */
[----:B------:R-:W0:Y:S07]  /*0010*/  LDCU.U8 UR4, c[0x0][0x464] ;  /* 0x00008c80ff0477ac */ /* 0x000e2e0008000000 */
[----:B------:R-:W1:Y:S01]  /*0020*/  LDC R8, c[0x0][0x458] ;  /* 0x00011600ff087b82 */ /* 0x000e620000000800 */
[----:B------:R-:W2:Y:S07]  /*0030*/  LDCU.64 UR6, c[0x0][0x358] ;  /* 0x00006b00ff0677ac */ /* 0x000eae0008000a00 */
[----:B------:R-:W3:Y:S01]  /*0040*/  LDC R9, c[0x0][0x45c] ;  /* 0x00011700ff097b82 */ /* 0x000ee20000000800 */
[----:B------:R-:W4:Y:S01]  /*0050*/  S2R R100, SR_TID.X ;  /* 0x0000000000647919 */ /* 0x000f220000002100 */
[----:B------:R-:W2:Y:S06]  /*0060*/  LDCU.64 UR8, c[0x0][0x438] ;  /* 0x00008700ff0877ac */ /* 0x000eac0008000a00 */
[----:B------:R-:W4:Y:S01]  /*0070*/  LDC R4, c[0x0][0x388] ;  /* 0x0000e200ff047b82 */ /* 0x000f220000000800 */
[----:B0-----:R-:W-:Y:S01]  /*0080*/  ISETP.NE.AND P0, PT, RZ, UR4, PT ;  /* 0x00000004ff007c0c */ /* 0x001fe2000bf05270 */
[----:B------:R-:W0:-:S12]  /*0090*/  LDCU.64 UR4, c[0x0][0x450] ;  /* 0x00008a00ff0477ac */ /* 0x000e180008000a00 */
[----:B-1----:R-:W-:Y:S01]  /*00a0*/  @P0 IMAD.MOV.U32 R2, RZ, RZ, R8 ;  /* 0x000000ffff020224 */ /* 0x002fe200078e0008 */
[----:B------:R-:W1:Y:S01]  /*00b0*/  @P0 LDC R7, c[0x0][0x460] ;  /* 0x00011800ff070b82 */ /* 0x000e620000000800 */
[----:B---3--:R-:W-:-:S06]  /*00c0*/  @P0 IMAD.MOV.U32 R3, RZ, RZ, R9 ;  /* 0x000000ffff030224 */ /* 0x008fcc00078e0009 */
[----:B--2---:R-:W1:Y:S01]  /*00d0*/  @P0 LDG.E.64 R2, desc[UR6][R2.64] ;  /* 0x0000000602020981 */ /* 0x004e62000c1e1b00 */
[----:B0-----:R-:W-:Y:S01]  /*00e0*/  MOV R96, UR4 ;  /* 0x0000000400607c02 */ /* 0x001fe20008000f00 */
[----:B------:R-:W-:-:S06]  /*00f0*/  IMAD.U32 R97, RZ, RZ, UR5 ;  /* 0x00000005ff617e24 */ /* 0x000fcc000f8e00ff */
[----:B------:R-:W5:Y:S01]  /*0100*/  @P0 LDG.E.64 R96, desc[UR6][R96.64] ;  /* 0x0000000660600981 */ /* 0x000f62000c1e1b00 */
[----:B------:R-:W0:Y:S01]  /*0110*/  S2UR UR4, SR_CTAID.X ;  /* 0x00000000000479c3 */ /* 0x000e220000002500 */
[----:B------:R-:W-:Y:S01]  /*0120*/  UISETP.NE.U32.AND UP0, UPT, UR8, URZ, UPT ;  /* 0x000000ff0800728c */ /* 0x000fe2000bf05070 */
[----:B----4-:R-:W-:Y:S01]  /*0130*/  IMAD.MOV.U32 R0, RZ, RZ, R100 ;  /* 0x000000ffff007224 */ /* 0x010fe200078e0064 */
[----:B------:R-:W-:Y:S01]  /*0140*/  SHF.R.S32.HI R5, RZ, 0x1f, R4 ;  /* 0x0000001fff057819 */ /* 0x000fe20000011404 */
[----:B------:R-:W-:Y:S01]  /*0150*/  BSSY.RECONVERGENT B0, `(.L_x_14314) ;  /* 0x00001ae000007945 */ /* 0x000fe20003800200 */
[----:B------:R-:W-:Y:S02]  /*0160*/  UISETP.NE.AND.EX UP0, UPT, UR9, URZ, UPT, UP0 ;  /* 0x000000ff0900728c */ /* 0x000fe4000bf05300 */
[----:B------:R-:W-:Y:S02]  /*0170*/  LEA.HI R5, R5, R4, RZ, 0x2 ;  /* 0x0000000405057211 */ /* 0x000fe400078f10ff */
[----:B------:R-:W-:-:S04]  /*0180*/  LOP3.LUT R14, R0, 0x7f, RZ, 0x3c, !PT ;  /* 0x0000007f000e7812 */ /* 0x000fc800078e3cff */
[----:B------:R-:W-:Y:S01]  /*0190*/  LEA.HI.SX32 R14, R5, R14, 0x1e ;  /* 0x0000000e050e7211 */ /* 0x000fe200078ff2ff */
[----:B0-----:R-:W-:Y:S01]  /*01a0*/  IMAD.U32 R93, RZ, RZ, UR4 ;  /* 0x00000004ff5d7e24 */ /* 0x001fe2000f8e00ff */
[----:B-1----:R-:W-:-:S04]  /*01b0*/  @P0 IADD3 R8, P1, PT, R2, R7, RZ ;  /* 0x0000000702080210 */ /* 0x002fc80007f3e0ff */
[----:B------:R-:W-:-:S04]  /*01c0*/  @P0 IADD3.X R9, PT, PT, RZ, R3, RZ, P1, !PT ;  /* 0x00000003ff090210 */ /* 0x000fc80000ffe4ff */
[--C-:B------:R-:W-:Y:S02]  /*01d0*/  SHF.R.U64 R92, R8, 0x2, R9.reuse ;  /* 0x00000002085c7819 */ /* 0x100fe40000001209 */
[----:B------:R-:W-:Y:S01]  /*01e0*/  SHF.R.U32.HI R15, RZ, 0x2, R9 ;  /* 0x00000002ff0f7819 */ /* 0x000fe20000011609 */
[----:B------:R-:W-:Y:S06]  /*01f0*/  BRA.U UP0, `(.L_x_14315) ;  /* 0x0000000d00347547 */ /* 0x000fec000b800000 */
        /* <DEDUP_REMOVED lines=22> */
[----:B---3--:R-:W-:-:S07]  /*0360*/  @P5 IMAD.WIDE.U32 R22, R0, 0x8, R22 ;  /* 0x0000000800165825 */ /* 0x008fce00078e0016 */
[----:B------:R-:W3:Y:S01]  /*0370*/  LDC.64 R30, c[0x0][0x3d8] ;  /* 0x0000f600ff1e7b82 */ /* 0x000ee20000000a00 */
[----:B------:R-:W-:-:S07]  /*0380*/  @P5 VIADD R0, R0, 0x80 ;  /* 0x0000008000005836 */ /* 0x000fce0000000000 */
[----:B------:R-:W4:Y:S01]  /*0390*/  LDC.64 R32, c[0x0][0x3d0] ;  /* 0x0000f400ff207b82 */ /* 0x000f220000000a00 */
        /* <DEDUP_REMOVED lines=8> */
[----:B---3--:R-:W-:-:S07]  /*0420*/  @P3 IMAD.WIDE.U32 R30, R0, 0x8, R30 ;  /* 0x00000008001e3825 */ /* 0x008fce00078e001e */
[----:B------:R-:W3:Y:S01]  /*0430*/  LDC.64 R74, c[0x0][0x3d0] ;  /* 0x0000f400ff4a7b82 */ /* 0x000ee20000000a00 */
[----:B------:R-:W-:-:S07]  /*0440*/  @P3 VIADD R0, R0, 0x80 ;  /* 0x0000008000003836 */ /* 0x000fce0000000000 */
[----:B------:R-:W3:Y:S01]  /*0450*/  LDC.64 R76, c[0x0][0x3d8] ;  /* 0x0000f600ff4c7b82 */ /* 0x000ee20000000a00 */
[----:B------:R-:W-:Y:S01]  /*0460*/  ISETP.GE.U32.AND P0, PT, R14, 0x380, PT ;  /* 0x000003800e00780c */ /* 0x000fe20003f06070 */
[C---:B----4-:R-:W-:Y:S01]  /*0470*/  @P2 IMAD.WIDE.U32 R32, R0.reuse, 0x8, R32 ;  /* 0x0000000800202825 */ /* 0x050fe200078e0020 */
[----:B------:R-:W5:Y:S01]  /*0480*/  @P5 LDG.E.64 R12, desc[UR6][R20.64] ;  /* 0x00000006140c5981 */ /* 0x000f62000c1e1b00 */
[----:B------:R-:W-:Y:S02]  /*0490*/  @P6 CS2R R44, SRZ ;  /* 0x00000000002c6805 */ /* 0x000fe4000001ff00 */
[----:B------:R-:W-:Y:S01]  /*04a0*/  P2R R94, PR, RZ, 0x40 ;  /* 0x00000040ff5e7803 */ /* 0x000fe20000000000 */
[C---:B0-----:R-:W-:Y:S01]  /*04b0*/  @P2 IMAD.WIDE.U32 R68, R0.reuse, 0x8, R68 ;  /* 0x0000000800442825 */ /* 0x041fe200078e0044 */
[----:B------:R0:W5:Y:S03]  /*04c0*/  @P5 LDG.E.64 R10, desc[UR6][R22.64] ;  /* 0x00000006160a5981 */ /* 0x000166000c1e1b00 */
[----:B------:R-:W-:Y:S01]  /*04d0*/  @P2 VIADD R0, R0, 0x80 ;  /* 0x0000008000002836 */ /* 0x000fe20000000000 */
[----:B------:R-:W5:Y:S03]  /*04e0*/  @P2 LDG.E.64 R60, desc[UR6][R68.64] ;  /* 0x00000006443c2981 */ /* 0x000f66000c1e1b00 */
[----:B-1----:R-:W-:Y:S01]  /*04f0*/  @P1 IMAD.WIDE.U32 R70, R0, 0x8, R70 ;  /* 0x0000000800461825 */ /* 0x002fe200078e0046 */
[----:B------:R-:W-:-:S02]  /*0500*/  @P5 CS2R R46, SRZ ;  /* 0x00000000002e5805 */ /* 0x000fc4000001ff00 */
[----:B------:R-:W-:Y:S02]  /*0510*/  @P4 CS2R R42, SRZ ;  /* 0x00000000002a4805 */ /* 0x000fe4000001ff00 */
[----:B------:R-:W-:Y:S01]  /*0520*/  @P3 CS2R R40, SRZ ;  /* 0x0000000000283805 */ /* 0x000fe2000001ff00 */
[C---:B--2---:R-:W-:Y:S01]  /*0530*/  @P1 IMAD.WIDE.U32 R72, R0.reuse, 0x8, R72 ;  /* 0x0000000800481825 */ /* 0x044fe200078e0048 */
[----:B------:R-:W-:Y:S01]  /*0540*/  @P1 IADD3 R0, PT, PT, R0, 0x80, RZ ;  /* 0x0000008000001810 */ /* 0x000fe20007ffe0ff */
[----:B------:R-:W5:Y:S04]  /*0550*/  @P1 LDG.E.64 R62, desc[UR6][R70.64] ;  /* 0x00000006463e1981 */ /* 0x000f68000c1e1b00 */
[C---:B---3--:R-:W-:Y:S01]  /*0560*/  @P0 IMAD.WIDE.U32 R74, R0.reuse, 0x8, R74 ;  /* 0x00000008004a0825 */ /* 0x048fe200078e004a */
[----:B------:R-:W5:Y:S03]  /*0570*/  @P1 LDG.E.64 R64, desc[UR6][R72.64] ;  /* 0x0000000648401981 */ /* 0x000f66000c1e1b00 */
[----:B------:R-:W-:Y:S01]  /*0580*/  @P0 IMAD.WIDE.U32 R76, R0, 0x8, R76 ;  /* 0x00000008004c0825 */ /* 0x000fe200078e004c */
[----:B------:R-:W5:Y:S04]  /*0590*/  @P0 LDG.E.64 R66, desc[UR6][R74.64] ;  /* 0x000000064a420981 */ /* 0x000f68000c1e1b00 */
[----:B------:R-:W5:Y:S01]  /*05a0*/  @P0 LDG.E.64 R2, desc[UR6][R76.64] ;  /* 0x000000064c020981 */ /* 0x000f62000c1e1b00 */
[----:B------:R-:W-:-:S02]  /*05b0*/  ISETP.GE.U32.AND P5, PT, R14, 0x400, PT ;  /* 0x000004000e00780c */ /* 0x000fc40003fa6070 */
[----:B------:R-:W-:Y:S02]  /*05c0*/  @P2 CS2R R38, SRZ ;  /* 0x0000000000262805 */ /* 0x000fe4000001ff00 */
[----:B------:R-:W-:Y:S02]  /*05d0*/  @P0 CS2R R36, SRZ ;  /* 0x0000000000240805 */ /* 0x000fe4000001ff00 */
[----:B------:R-:W-:Y:S01]  /*05e0*/  @P1 CS2R R34, SRZ ;  /* 0x0000000000221805 */ /* 0x000fe2000001ff00 */
[----:B------:R1:W5:Y:S01]  /*05f0*/  @P4 LDG.E.64 R6, desc[UR6][R24.64] ;  /* 0x0000000618064981 */ /* 0x000362000c1e1b00 */
[----:B0-----:R-:W-:Y:S01]  /*0600*/  IMAD.MOV.U32 R22, RZ, RZ, R46 ;  /* 0x000000ffff167224 */ /* 0x001fe200078e002e */
[----:B------:R-:W-:Y:S01]  /*0610*/  MOV R23, R47 ;  /* 0x0000002f00177202 */ /* 0x000fe20000000f00 */
[----:B------:R-:W-:Y:S01]  /*0620*/  IMAD.MOV.U32 R20, RZ, RZ, R44 ;  /* 0x000000ffff147224 */ /* 0x000fe200078e002c */
[----:B------:R0:W5:Y:S01]  /*0630*/  @P4 LDG.E.64 R52, desc[UR6][R26.64] ;  /* 0x000000061a344981 */ /* 0x000162000c1e1b00 */
[----:B------:R-:W-:Y:S01]  /*0640*/  IMAD.MOV.U32 R21, RZ, RZ, R45 ;  /* 0x000000ffff157224 */ /* 0x000fe200078e002d */
[----:B------:R-:W-:-:S02]  /*0650*/  @P0 IADD3 R0, PT, PT, R0, 0x80, RZ ;  /* 0x0000008000000810 */ /* 0x000fc40007ffe0ff */
[----:B------:R2:W5:Y:S01]  /*0660*/  @P3 LDG.E.64 R54, desc[UR6][R28.64] ;  /* 0x000000061c363981 */ /* 0x000562000c1e1b00 */
[----:B-1----:R-:W-:Y:S01]  /*0670*/  MOV R24, R42 ;  /* 0x0000002a00187202 */ /* 0x002fe20000000f00 */
[----:B------:R-:W-:Y:S02]  /*0680*/  IMAD.MOV.U32 R25, RZ, RZ, R43 ;  /* 0x000000ffff197224 */ /* 0x000fe400078e002b */
[----:B------:R1:W5:Y:S01]  /*0690*/  @P3 LDG.E.64 R56, desc[UR6][R30.64] ;  /* 0x000000061e383981 */ /* 0x000362000c1e1b00 */
[----:B0-----:R-:W-:-:S03]  /*06a0*/  IMAD.MOV.U32 R26, RZ, RZ, R40 ;  /* 0x000000ffff1a7224 */ /* 0x001fc600078e0028 */
[----:B------:R0:W5:Y:S01]  /*06b0*/  @P2 LDG.E.64 R58, desc[UR6][R32.64] ;  /* 0x00000006203a2981 */ /* 0x000162000c1e1b00 */
[----:B------:R-:W-:Y:S01]  /*06c0*/  IMAD.MOV.U32 R27, RZ, RZ, R41 ;  /* 0x000000ffff1b7224 */ /* 0x000fe200078e0029 */
[----:B--2---:R-:W-:Y:S01]  /*06d0*/  MOV R29, R39 ;  /* 0x00000027001d7202 */ /* 0x004fe20000000f00 */
[----:B------:R-:W-:Y:S01]  /*06e0*/  IMAD.MOV.U32 R28, RZ, RZ, R38 ;  /* 0x000000ffff1c7224 */ /* 0x000fe200078e0026 */
[----:B-1----:R-:W-:Y:S01]  /*06f0*/  MOV R30, R34 ;  /* 0x00000022001e7202 */ /* 0x002fe20000000f00 */
[----:B------:R-:W-:Y:S02]  /*0700*/  IMAD.MOV.U32 R31, RZ, RZ, R35 ;  /* 0x000000ffff1f7224 */ /* 0x000fe400078e0023 */
[----:B0-----:R-:W-:Y:S02]  /*0710*/  IMAD.MOV.U32 R32, RZ, RZ, R36 ;  /* 0x000000ffff207224 */ /* 0x001fe400078e0024 */
[----:B------:R-:W-:Y:S01]  /*0720*/  IMAD.MOV.U32 R33, RZ, RZ, R37 ;  /* 0x000000ffff217224 */ /* 0x000fe200078e0025 */
        /* <DEDUP_REMOVED lines=8> */
[----:B------:R-:W-:Y:S01]  /*07b0*/  CS2R R16, SRZ ;  /* 0x0000000000107805 */ /* 0x000fe2000001ff00 */
[----:B------:R-:W-:Y:S01]  /*07c0*/  IMAD.MOV.U32 R32, RZ, RZ, R36 ;  /* 0x000000ffff207224 */ /* 0x000fe200078e0024 */
[----:B------:R-:W-:Y:S01]  /*07d0*/  MOV R30, R34 ;  /* 0x00000022001e7202 */ /* 0x000fe20000000f00 */
[----:B------:R-:W-:Y:S01]  /*07e0*/  IMAD.MOV.U32 R33, RZ, RZ, R37 ;  /* 0x000000ffff217224 */ /* 0x000fe200078e0025 */
[----:B------:R-:W-:Y:S01]  /*07f0*/  MOV R29, R39 ;  /* 0x00000027001d7202 */ /* 0x000fe20000000f00 */
[----:B------:R-:W-:Y:S01]  /*0800*/  IMAD.MOV.U32 R31, RZ, RZ, R35 ;  /* 0x000000ffff1f7224 */ /* 0x000fe200078e0023 */
[----:B------:R-:W-:Y:S01]  /*0810*/  MOV R24, R42 ;  /* 0x0000002a00187202 */ /* 0x000fe20000000f00 */
[----:B------:R-:W-:Y:S01]  /*0820*/  IMAD.MOV.U32 R28, RZ, RZ, R38 ;  /* 0x000000ffff1c7224 */ /* 0x000fe200078e0026 */
[----:B------:R-:W-:Y:S01]  /*0830*/  MOV R23, R47 ;  /* 0x0000002f00177202 */ /* 0x000fe20000000f00 */
[----:B------:R-:W-:-:S02]  /*0840*/  IMAD.MOV.U32 R26, RZ, RZ, R40 ;  /* 0x000000ffff1a7224 */ /* 0x000fc400078e0028 */
[----:B------:R-:W-:Y:S02]  /*0850*/  IMAD.MOV.U32 R27, RZ, RZ, R41 ;  /* 0x000000ffff1b7224 */ /* 0x000fe400078e0029 */
[----:B------:R-:W-:Y:S02]  /*0860*/  IMAD.MOV.U32 R25, RZ, RZ, R43 ;  /* 0x000000ffff197224 */ /* 0x000fe400078e002b */
[----:B------:R-:W-:Y:S02]  /*0870*/  IMAD.MOV.U32 R22, RZ, RZ, R46 ;  /* 0x000000ffff167224 */ /* 0x000fe400078e002e */
[----:B------:R-:W-:Y:S02]  /*0880*/  IMAD.MOV.U32 R20, RZ, RZ, R44 ;  /* 0x000000ffff147224 */ /* 0x000fe400078e002c */
[----:B------:R-:W-:Y:S01]  /*0890*/  IMAD.MOV.U32 R21, RZ, RZ, R45 ;  /* 0x000000ffff157224 */ /* 0x000fe200078e002d */
[----:B------:R-:W-:Y:S06]  /*08a0*/  BRA `(.L_x_14317) ;  /* 0x0000001000e07947 */ /* 0x000fec0003800000 */
.L_x_14316:
        /* <DEDUP_REMOVED lines=9> */
[----:B------:R-:W2:Y:S01]  /*0940*/  LDC.64 R70, c[0x0][0x3d0] ;  /* 0x0000f400ff467b82 */ /* 0x000ea20000000a00 */
[----:B------:R-:W-:-:S07]  /*0950*/  P2R R94, PR, RZ, 0x40 ;  /* 0x00000040ff5e7803 */ /* 0x000fce0000000000 */
[----:B------:R-:W3:Y:S01]  /*0960*/  @P6 LDC.64 R16, c[0x0][0x440] ;  /* 0x00011000ff106b82 */ /* 0x000ee20000000a00 */
[----:B0-----:R-:W-:-:S05]  /*0970*/  @P6 IMAD.WIDE.U32 R18, R0, 0x8, R18 ;  /* 0x0000000800126825 */ /* 0x001fca00078e0012 */
[----:B------:R0:W5:Y:S02]  /*0980*/  @P6 LDG.E.64 R50, desc[UR6][R18.64] ;  /* 0x0000000612326981 */ /* 0x000164000c1e1b00 */
[----:B------:R-:W4:Y:S01]  /*0990*/  LDC.64 R72, c[0x0][0x3d8] ;  /* 0x0000f600ff487b82 */ /* 0x000f220000000a00 */
[----:B-1----:R-:W-:-:S05]  /*09a0*/  @P6 IMAD.WIDE.U32 R68, R0, 0x8, R68 ;  /* 0x0000000800446825 */ /* 0x002fca00078e0044 */
[----:B------:R0:W5:Y:S02]  /*09b0*/  @P6 LDG.E.64 R48, desc[UR6][R68.64] ;  /* 0x0000000644306981 */ /* 0x000164000c1e1b00 */
[----:B------:R-:W1:Y:S08]  /*09c0*/  @P5 LDC.64 R74, c[0x0][0x440] ;  /* 0x00011000ff4a5b82 */ /* 0x000e700000000a00 */
[----:B------:R-:W0:Y:S01]  /*09d0*/  LDC.64 R76, c[0x0][0x3d0] ;  /* 0x0000f400ff4c7b82 */ /* 0x000e220000000a00 */
[C---:B---3--:R-:W-:Y:S01]  /*09e0*/  @P6 IMAD.WIDE.U32 R16, R0.reuse, 0x8, R16 ;  /* 0x0000000800106825 */ /* 0x048fe200078e0010 */
[----:B------:R-:W-:-:S04]  /*09f0*/  @P6 LOP3.LUT R0, R0, 0x80, RZ, 0xfc, !PT ;  /* 0x0000008000006812 */ /* 0x000fc800078efcff */
[----:B------:R3:W5:Y:S01]  /*0a00*/  @P6 LD.E.64 R20, desc[UR6][R16.64] ;  /* 0x0000000610146980 */ /* 0x000762000c101b00 */
[C---:B--2---:R-:W-:Y:S01]  /*0a10*/  @P5 IMAD.WIDE.U32 R70, R0.reuse, 0x8, R70 ;  /* 0x0000000800465825 */ /* 0x044fe200078e0046 */
[----:B------:R-:W2:Y:S03]  /*0a20*/  LDC.64 R78, c[0x0][0x3d8] ;  /* 0x0000f600ff4e7b82 */ /* 0x000ea60000000a00 */
[C---:B----4-:R-:W-:Y:S01]  /*0a30*/  @P5 IMAD.WIDE.U32 R72, R0.reuse, 0x8, R72 ;  /* 0x0000000800485825 */ /* 0x050fe200078e0048 */
[----:B------:R3:W5:Y:S04]  /*0a40*/  @P5 LDG.E.64 R12, desc[UR6][R70.64] ;  /* 0x00000006460c5981 */ /* 0x000768000c1e1b00 */
[----:B------:R-:W4:Y:S01]  /*0a50*/  @P4 LDC.64 R80, c[0x0][0x440] ;  /* 0x00011000ff504b82 */ /* 0x000f220000000a00 */
[C---:B-1----:R-:W-:Y:S01]  /*0a60*/  @P5 IMAD.WIDE.U32 R74, R0.reuse, 0x8, R74 ;  /* 0x00000008004a5825 */ /* 0x042fe200078e004a */
[----:B------:R-:W-:Y:S01]  /*0a70*/  @P5 IADD3 R0, PT, PT, R0, 0x80, RZ ;  /* 0x0000008000005810 */ /* 0x000fe20007ffe0ff */
[----:B------:R3:W5:Y:S05]  /*0a80*/  @P5 LDG.E.64 R10, desc[UR6][R72.64] ;  /* 0x00000006480a5981 */ /* 0x00076a000c1e1b00 */
[----:B------:R-:W1:Y:S01]  /*0a90*/  LDC.64 R82, c[0x0][0x3d0] ;  /* 0x0000f400ff527b82 */ /* 0x000e620000000a00 */
[C---:B0-----:R-:W-:Y:S01]  /*0aa0*/  @P4 IMAD.WIDE.U32 R76, R0.reuse, 0x8, R76 ;  /* 0x00000008004c4825 */ /* 0x041fe200078e004c */
[----:B------:R3:W5:Y:S04]  /*0ab0*/  @P5 LD.E.64 R22, desc[UR6][R74.64] ;  /* 0x000000064a165980 */ /* 0x000768000c101b00 */
[----:B------:R3:W5:Y:S02]  /*0ac0*/  @P4 LDG.E.64 R6, desc[UR6][R76.64] ;  /* 0x000000064c064981 */ /* 0x000764000c1e1b00 */
[----:B------:R-:W0:Y:S01]  /*0ad0*/  LDC.64 R84, c[0x0][0x3d8] ;  /* 0x0000f600ff547b82 */ /* 0x000e220000000a00 */
[----:B--2---:R-:W-:-:S05]  /*0ae0*/  @P4 IMAD.WIDE.U32 R78, R0, 0x8, R78 ;  /* 0x00000008004e4825 */ /* 0x004fca00078e004e */
[----:B------:R3:W5:Y:S02]  /*0af0*/  @P4 LDG.E.64 R52, desc[UR6][R78.64] ;  /* 0x000000064e344981 */ /* 0x000764000c1e1b00 */
[----:B------:R-:W2:Y:S01]  /*0b00*/  @P3 LDC.64 R86, c[0x0][0x440] ;  /* 0x00011000ff563b82 */ /* 0x000ea20000000a00 */
[----:B----4-:R-:W-:-:S04]  /*0b10*/  @P4 IMAD.WIDE.U32 R80, R0, 0x8, R80 ;  /* 0x0000000800504825 */ /* 0x010fc800078e0050 */
[----:B------:R-:W-:Y:S01]  /*0b20*/  @P4 VIADD R0, R0, 0x80 ;  /* 0x0000008000004836 */ /* 0x000fe20000000000 */
[----:B------:R3:W5:Y:S02]  /*0b30*/  @P4 LD.E.64 R24, desc[UR6][R80.64] ;  /* 0x0000000650184980 */ /* 0x000764000c101b00 */
[----:B------:R-:W4:Y:S01]  /*0b40*/  LDC.64 R88, c[0x0][0x3d0] ;  /* 0x0000f400ff587b82 */ /* 0x000f220000000a00 */
[----:B-1----:R-:W-:-:S05]  /*0b50*/  @P3 IMAD.WIDE.U32 R82, R0, 0x8, R82 ;  /* 0x0000000800523825 */ /* 0x002fca00078e0052 */
[----:B------:R3:W5:Y:S02]  /*0b60*/  @P3 LDG.E.64 R54, desc[UR6][R82.64] ;  /* 0x0000000652363981 */ /* 0x000764000c1e1b00 */
[----:B------:R-:W1:Y:S01]  /*0b70*/  LDC.64 R90, c[0x0][0x3d8] ;  /* 0x0000f600ff5a7b82 */ /* 0x000e620000000a00 */
[----:B0-----:R-:W-:-:S05]  /*0b80*/  @P3 IMAD.WIDE.U32 R84, R0, 0x8, R84 ;  /* 0x0000000800543825 */ /* 0x001fca00078e0054 */
[----:B------:R3:W5:Y:S02]  /*0b90*/  @P3 LDG.E.64 R56, desc[UR6][R84.64] ;  /* 0x0000000654383981 */ /* 0x000764000c1e1b00 */
[----:B------:R-:W0:Y:S01]  /*0ba0*/  @P2 LDC.64 R98, c[0x0][0x440] ;  /* 0x00011000ff622b82 */ /* 0x000e220000000a00 */
[----:B--2---:R-:W-:-:S04]  /*0bb0*/  @P3 IMAD.WIDE.U32 R86, R0, 0x8, R86 ;  /* 0x0000000800563825 */ /* 0x004fc800078e0056 */
[----:B------:R-:W-:Y:S01]  /*0bc0*/  @P3 VIADD R0, R0, 0x80 ;  /* 0x0000008000003836 */ /* 0x000fe20000000000 */
[----:B------:R3:W5:Y:S02]  /*0bd0*/  @P3 LD.E.64 R26, desc[UR6][R86.64] ;  /* 0x00000006561a3980 */ /* 0x000764000c101b00 */
[----:B------:R-:W2:Y:S08]  /*0be0*/  LDC.64 R102, c[0x0][0x3d0] ;  /* 0x0000f400ff667b82 */ /* 0x000eb00000000a00 */
[----:B------:R-:W3:Y:S08]  /*0bf0*/  LDC.64 R104, c[0x0][0x3d8] ;  /* 0x0000f600ff687b82 */ /* 0x000ef00000000a00 */
[----:B------:R-:W3:Y:S08]  /*0c00*/  @P1 LDC.64 R106, c[0x0][0x440] ;  /* 0x00011000ff6a1b82 */ /* 0x000ef00000000a00 */
[----:B------:R-:W3:Y:S08]  /*0c10*/  LDC.64 R108, c[0x0][0x3d0] ;  /* 0x0000f400ff6c7b82 */ /* 0x000ef00000000a00 */
[----:B------:R-:W3:Y:S08]  /*0c20*/  LDC.64 R110, c[0x0][0x3d8] ;  /* 0x0000f600ff6e7b82 */ /* 0x000ef00000000a00 */
[----:B------:R-:W3:Y:S01]  /*0c30*/  @P0 LDC.64 R112, c[0x0][0x440] ;  /* 0x00011000ff700b82 */ /* 0x000ee20000000a00 */
[----:B----4-:R-:W-:-:S04]  /*0c40*/  @P2 IMAD.WIDE.U32 R88, R0, 0x8, R88 ;  /* 0x0000000800582825 */ /* 0x010fc800078e0058 */
[C---:B-1----:R-:W-:Y:S01]  /*0c50*/  @P2 IMAD.WIDE.U32 R90, R0.reuse, 0x8, R90 ;  /* 0x00000008005a2825 */ /* 0x042fe200078e005a */
[----:B------:R1:W5:Y:S03]  /*0c60*/  @P2 LDG.E.64 R58, desc[UR6][R88.64] ;  /* 0x00000006583a2981 */ /* 0x000366000c1e1b00 */
[C---:B0-----:R-:W-:Y:S01]  /*0c70*/  @P2 IMAD.WIDE.U32 R98, R0.reuse, 0x8, R98 ;  /* 0x0000000800622825 */ /* 0x041fe200078e0062 */
[----:B------:R-:W-:Y:S01]  /*0c80*/  @P2 IADD3 R0, PT, PT, R0, 0x80, RZ ;  /* 0x0000008000002810 */ /* 0x000fe20007ffe0ff */
[----:B------:R1:W5:Y:S04]  /*0c90*/  @P2 LDG.E.64 R60, desc[UR6][R90.64] ;  /* 0x000000065a3c2981 */ /* 0x000368000c1e1b00 */
[C---:B--2---:R-:W-:Y:S01]  /*0ca0*/  @P1 IMAD.WIDE.U32 R102, R0.reuse, 0x8, R102 ;  /* 0x0000000800661825 */ /* 0x044fe200078e0066 */
[----:B------:R1:W5:Y:S03]  /*0cb0*/  @P2 LD.E.64 R28, desc[UR6][R98.64] ;  /* 0x00000006621c2980 */ /* 0x000366000c101b00 */
[C---:B---3--:R-:W-:Y:S01]  /*0cc0*/  @P1 IMAD.WIDE.U32 R104, R0.reuse, 0x8, R104 ;  /* 0x0000000800681825 */ /* 0x048fe200078e0068 */
[----:B------:R1:W5:Y:S03]  /*0cd0*/  @P1 LDG.E.64 R62, desc[UR6][R102.64] ;  /* 0x00000006663e1981 */ /* 0x000366000c1e1b00 */
[C---:B------:R-:W-:Y:S01]  /*0ce0*/  @P1 IMAD.WIDE.U32 R106, R0.reuse, 0x8, R106 ;  /* 0x00000008006a1825 */ /* 0x040fe200078e006a */
[----:B------:R1:W5:Y:S03]  /*0cf0*/  @P1 LDG.E.64 R64, desc[UR6][R104.64] ;  /* 0x0000000668401981 */ /* 0x000366000c1e1b00 */
[----:B------:R-:W-:Y:S01]  /*0d00*/  @P1 VIADD R0, R0, 0x80 ;  /* 0x0000008000001836 */ /* 0x000fe20000000000 */
[----:B------:R1:W5:Y:S03]  /*0d10*/  @P1 LD.E.64 R30, desc[UR6][R106.64] ;  /* 0x000000066a1e1980 */ /* 0x000366000c101b00 */
[----:B------:R-:W-:-:S04]  /*0d20*/  @P0 IMAD.WIDE.U32 R108, R0, 0x8, R108 ;  /* 0x00000008006c0825 */ /* 0x000fc800078e006c */
        /* <DEDUP_REMOVED lines=12> */
[----:B------:R-:W-:Y:S01]  /*0df0*/  @P0 CS2R R36, SRZ ;  /* 0x0000000000240805 */ /* 0x000fe2000001ff00 */
[----:B------:R-:W-:Y:S01]  /*0e00*/  @P0 VIADD R0, R0, 0x80 ;  /* 0x0000008000000836 */ /* 0x000fe20000000000 */
[----:B-1----:R-:W-:Y:S06]  /*0e10*/  @!P5 BRA `(.L_x_14317) ;  /* 0x0000000c0084d947 */ /* 0x002fec0003800000 */
        /* <DEDUP_REMOVED lines=11> */
.L_x_14315:
        /* <DEDUP_REMOVED lines=12> */
[----:B------:R-:W-:Y:S02]  /*0f90*/  ISETP.GE.U32.AND P0, PT, R14, 0x380, PT ;  /* 0x000003800e00780c */ /* 0x000fe40003f06070 */
[----:B------:R-:W-:-:S03]  /*0fa0*/  P2R R94, PR, RZ, 0x40 ;  /* 0x00000040ff5e7803 */ /* 0x000fc60000000000 */
[----:B------:R-:W2:Y:S08]  /*0fb0*/  @P6 LDC.64 R16, c[0x0][0x438] ;  /* 0x00010e00ff106b82 */ /* 0x000eb00000000a00 */
[----:B------:R-:W3:Y:S01]  /*0fc0*/  @P6 LDC.64 R70, c[0x0][0x440] ;  /* 0x00011000ff466b82 */ /* 0x000ee20000000a00 */
[----:B0-----:R-:W-:-:S05]  /*0fd0*/  @P6 IMAD.WIDE.U32 R72, R0, 0x8, R18 ;  /* 0x0000000800486825 */ /* 0x001fca00078e0012 */
[----:B------:R0:W5:Y:S02]  /*0fe0*/  @P6 LDG.E.64 R50, desc[UR6][R72.64] ;  /* 0x0000000648326981 */ /* 0x000164000c1e1b00 */
[----:B------:R-:W4:Y:S01]  /*0ff0*/  @P1 LDC.64 R78, c[0x0][0x438] ;  /* 0x00010e00ff4e1b82 */ /* 0x000f220000000a00 */
        /* <DEDUP_REMOVED lines=9> */
[----:B------:R-:W3:Y:S01]  /*1090*/  LDC.64 R80, c[0x0][0x3d8] ;  /* 0x0000f600ff507b82 */ /* 0x000ee20000000a00 */
[----:B----4-:R-:W-:-:S05]  /*10a0*/  @P1 IMAD.WIDE.U32 R68, R0, 0x8, R78 ;  /* 0x0000000800441825 */ /* 0x010fca00078e004e */
[----:B------:R1:W5:Y:S02]  /*10b0*/  @P1 LD.E.64 R46, desc[UR6][R68.64] ;  /* 0x00000006442e1980 */ /* 0x000364000c101b00 */
        /* <DEDUP_REMOVED lines=9> */
[----:B------:R1:W5:Y:S02]  /*1150*/  @P1 LDG.E.64 R10, desc[UR6][R80.64] ;  /* 0x00000006500a1981 */ /* 0x000364000c1e1b00 */
        /* <DEDUP_REMOVED lines=10> */
[----:B---3--:R-:W-:-:S04]  /*1200*/  @P2 IMAD.WIDE.U32 R90, R0, 0x8, R90 ;  /* 0x00000008005a2825 */ /* 0x008fc800078e005a */
[----:B------:R-:W-:Y:S01]  /*1210*/  @P2 VIADD R0, R0, 0x80 ;  /* 0x0000008000002836 */ /* 0x000fe20000000000 */
        /* <DEDUP_REMOVED lines=38> */
[----:B------:R0:W5:Y:S03]  /*1480*/  @P5 LDG.E.64 R64, desc[UR6][R116.64] ;  /* 0x0000000674405981 */ /* 0x000166000c1e1b00 */
[----:B------:R-:W-:Y:S01]  /*1490*/  @P5 VIADD R0, R0, 0x80 ;  /* 0x0000008000005836 */ /* 0x000fe20000000000 */
[----:B------:R0:W5:Y:S03]  /*14a0*/  @P5 LD.E.64 R30, desc[UR6][R118.64] ;  /* 0x00000006761e5980 */ /* 0x000166000c101b00 */
[----:B------:R-:W-:-:S04]  /*14b0*/  @P0 IMAD.WIDE.U32 R120, R0, 0x8, R120 ;  /* 0x0000000800780825 */ /* 0x000fc800078e0078 */
[C---:B------:R-:W-:Y:S01]  /*14c0*/  @P0 IMAD.WIDE.U32 R124, R0.reuse, 0x8, R124 ;  /* 0x00000008007c0825 */ /* 0x040fe200078e007c */
[----:B------:R0:W5:Y:S03]  /*14d0*/  @P0 LDG.E.64 R66, desc[UR6][R120.64] ;  /* 0x0000000678420981 */ /* 0x000166000c1e1b00 */
[C---:B------:R-:W-:Y:S01]  /*14e0*/  @P0 IMAD.WIDE.U32 R122, R0.reuse, 0x8, R122 ;  /* 0x00000008007a0825 */ /* 0x040fe200078e007a */
[----:B------:R0:W5:Y:S03]  /*14f0*/  @P0 LDG.E.64 R2, desc[UR6][R124.64] ;  /* 0x000000067c020981 */ /* 0x000166000c1e1b00 */
[----:B------:R-:W-:Y:S01]  /*1500*/  @P0 IMAD.WIDE.U32 R72, R0, 0x8, R72 ;  /* 0x0000000800480825 */ /* 0x000fe200078e0048 */
[----:B------:R0:W5:Y:S04]  /*1510*/  @P0 LD.E.64 R36, desc[UR6][R122.64] ;  /* 0x000000067a240980 */ /* 0x000168000c101b00 */
[----:B------:R0:W5:Y:S01]  /*1520*/  @P0 LD.E.64 R32, desc[UR6][R72.64] ;  /* 0x0000000648200980 */ /* 0x000162000c101b00 */
[----:B------:R-:W-:Y:S01]  /*1530*/  ISETP.GE.U32.AND P1, PT, R14, 0x400, PT ;  /* 0x000004000e00780c */ /* 0x000fe20003f26070 */
[----:B------:R-:W-:-:S12]  /*1540*/  @P0 VIADD R0, R0, 0x80 ;  /* 0x0000008000000836 */ /* 0x000fd80000000000 */
        /* <DEDUP_REMOVED lines=14> */
.L_x_14318:
        /* <DEDUP_REMOVED lines=8> */
[----:B------:R-:W2:Y:S08]  /*16b0*/  LDC.64 R80, c[0x0][0x3d0] ;  /* 0x0000f400ff507b82 */ /* 0x000eb00000000a00 */
[----:B------:R-:W3:Y:S01]  /*16c0*/  LDC.64 R84, c[0x0][0x3d8] ;  /* 0x0000f600ff547b82 */ /* 0x000ee20000000a00 */
[----:B0-----:R-:W-:-:S07]  /*16d0*/  @P6 IMAD.WIDE.U32 R74, R0, 0x8, R72 ;  /* 0x00000008004a6825 */ /* 0x001fce00078e0048 */
[----:B------:R-:W0:Y:S01]  /*16e0*/  @P6 LDC.64 R76, c[0x0][0x438] ;  /* 0x00010e00ff4c6b82 */ /* 0x000e220000000a00 */
[----:B-1----:R-:W-:-:S07]  /*16f0*/  @P6 IMAD.WIDE.U32 R78, R0, 0x8, R78 ;  /* 0x00000008004e6825 */ /* 0x002fce00078e004e */
[----:B------:R-:W1:Y:S01]  /*1700*/  LDC.64 R86, c[0x0][0x3d0] ;  /* 0x0000f400ff567b82 */ /* 0x000e620000000a00 */
[----:B------:R-:W-:-:S07]  /*1710*/  ISETP.GE.U32.AND P0, PT, R14, 0x380, PT ;  /* 0x000003800e00780c */ /* 0x000fce0003f06070 */
[----:B------:R-:W4:Y:S01]  /*1720*/  LDC.64 R90, c[0x0][0x3d0] ;  /* 0x0000f400ff5a7b82 */ /* 0x000f220000000a00 */
[----:B------:R-:W-:Y:S01]  /*1730*/  @P5 CS2R R22, SRZ ;  /* 0x0000000000165805 */ /* 0x000fe2000001ff00 */
[----:B------:R-:W5:Y:S01]  /*1740*/  @P6 LDG.E.64 R50, desc[UR6][R74.64] ;  /* 0x000000064a326981 */ /* 0x000f62000c1e1b00 */
[----:B------:R-:W-:-:S03]  /*1750*/  P2R R94, PR, RZ, 0x40 ;  /* 0x00000040ff5e7803 */ /* 0x000fc60000000000 */
[----:B------:R-:W5:Y:S02]  /*1760*/  @P6 LDG.E.64 R48, desc[UR6][R78.64] ;  /* 0x000000064e306981 */ /* 0x000f64000c1e1b00 */
[----:B------:R-:W1:Y:S01]  /*1770*/  @P5 LDC.64 R82, c[0x0][0x438] ;  /* 0x00010e00ff525b82 */ /* 0x000e620000000a00 */
[C---:B0-----:R-:W-:Y:S01]  /*1780*/  @P6 IMAD.WIDE.U32 R72, R0.reuse, 0x8, R76 ;  /* 0x0000000800486825 */ /* 0x041fe200078e004c */
[----:B------:R-:W-:-:S04]  /*1790*/  @P6 LOP3.LUT R0, R0, 0x80, RZ, 0xfc, !PT ;  /* 0x0000008000006812 */ /* 0x000fc800078efcff */
[----:B------:R-:W5:Y:S01]  /*17a0*/  @P6 LD.E.64 R44, desc[UR6][R72.64] ;  /* 0x00000006482c6980 */ /* 0x000f62000c101b00 */
[C---:B--2---:R-:W-:Y:S01]  /*17b0*/  @P5 IMAD.WIDE.U32 R80, R0.reuse, 0x8, R80 ;  /* 0x0000000800505825 */ /* 0x044fe200078e0050 */
[----:B------:R-:W0:Y:S03]  /*17c0*/  @P4 LDC.64 R88, c[0x0][0x438] ;  /* 0x00010e00ff584b82 */ /* 0x000e260000000a00 */
[C---:B---3--:R-:W-:Y:S01]  /*17d0*/  @P5 IMAD.WIDE.U32 R84, R0.reuse, 0x8, R84 ;  /* 0x0000000800545825 */ /* 0x048fe200078e0054 */
[----:B------:R2:W5:Y:S04]  /*17e0*/  @P5 LDG.E.64 R12, desc[UR6][R80.64] ;  /* 0x00000006500c5981 */ /* 0x000568000c1e1b00 */
[----:B------:R-:W3:Y:S01]  /*17f0*/  LDC.64 R76, c[0x0][0x3d8] ;  /* 0x0000f600ff4c7b82 */ /* 0x000ee20000000a00 */
[----:B------:R4:W5:Y:S07]  /*1800*/  @P5 LDG.E.64 R10, desc[UR6][R84.64] ;  /* 0x00000006540a5981 */ /* 0x00096e000c1e1b00 */
[----:B------:R-:W4:Y:S01]  /*1810*/  @P3 LDC.64 R98, c[0x0][0x438] ;  /* 0x00010e00ff623b82 */ /* 0x000f220000000a00 */
[----:B-1----:R-:W-:-:S07]  /*1820*/  @P5 IMAD.WIDE.U32 R82, R0, 0x8, R82 ;  /* 0x0000000800525825 */ /* 0x002fce00078e0052 */
[----:B------:R-:W1:Y:S01]  /*1830*/  LDC.64 R102, c[0x0][0x3d8] ;  /* 0x0000f600ff667b82 */ /* 0x000e620000000a00 */
[----:B------:R4:W5:Y:S01]  /*1840*/  @P5 LD.E.64 R46, desc[UR6][R82.64] ;  /* 0x00000006522e5980 */ /* 0x000962000c101b00 */
[----:B------:R-:W-:Y:S02]  /*1850*/  @P5 IADD3 R0, PT, PT, R0, 0x80, RZ ;  /* 0x0000008000005810 */ /* 0x000fe40007ffe0ff */
[----:B------:R-:W-:-:S04]  /*1860*/  ISETP.GE.U32.AND P5, PT, R14, 0x400, PT ;  /* 0x000004000e00780c */ /* 0x000fc80003fa6070 */
[----:B------:R-:W1:Y:S08]  /*1870*/  LDC.64 R104, c[0x0][0x3d0] ;  /* 0x0000f400ff687b82 */ /* 0x000e700000000a00 */
[----:B------:R-:W1:Y:S08]  /*1880*/  LDC.64 R108, c[0x0][0x3d8] ;  /* 0x0000f600ff6c7b82 */ /* 0x000e700000000a00 */
[----:B------:R-:W1:Y:S08]  /*1890*/  @P2 LDC.64 R106, c[0x0][0x438] ;  /* 0x00010e00ff6a2b82 */ /* 0x000e700000000a00 */
[----:B------:R-:W1:Y:S08]  /*18a0*/  LDC.64 R110, c[0x0][0x3d0] ;  /* 0x0000f400ff6e7b82 */ /* 0x000e700000000a00 */
[----:B------:R-:W1:Y:S08]  /*18b0*/  LDC.64 R114, c[0x0][0x3d8] ;  /* 0x0000f600ff727b82 */ /* 0x000e700000000a00 */
[----:B------:R-:W1:Y:S01]  /*18c0*/  @P1 LDC.64 R112, c[0x0][0x438] ;  /* 0x00010e00ff701b82 */ /* 0x000e620000000a00 */
[----:B------:R-:W-:-:S04]  /*18d0*/  @P4 IMAD.WIDE.U32 R86, R0, 0x8, R86 ;  /* 0x0000000800564825 */ /* 0x000fc800078e0056 */
[C---:B0-----:R-:W-:Y:S01]  /*18e0*/  @P4 IMAD.WIDE.U32 R88, R0.reuse, 0x8, R88 ;  /* 0x0000000800584825 */ /* 0x041fe200078e0058 */
[----:B------:R-:W5:Y:S02]  /*18f0*/  @P4 LDG.E.64 R6, desc[UR6][R86.64] ;  /* 0x0000000656064981 */ /* 0x000f64000c1e1b00 */
[----:B--2---:R-:W0:Y:S01]  /*1900*/  LDC.64 R80, c[0x0][0x3d0] ;  /* 0x0000f400ff507b82 */ /* 0x004e220000000a00 */
[C---:B---3--:R-:W-:Y:S01]  /*1910*/  @P4 IMAD.WIDE.U32 R76, R0.reuse, 0x8, R76 ;  /* 0x00000008004c4825 */ /* 0x048fe200078e004c */
[----:B------:R-:W5:Y:S06]  /*1920*/  @P4 LD.E.64 R42, desc[UR6][R88.64] ;  /* 0x00000006582a4980 */ /* 0x000f6c000c101b00 */
[----:B----4-:R-:W2:Y:S01]  /*1930*/  LDC.64 R84, c[0x0][0x3d8] ;  /* 0x0000f600ff547b82 */ /* 0x010ea20000000a00 */
[----:B------:R-:W-:Y:S01]  /*1940*/  @P4 VIADD R0, R0, 0x80 ;  /* 0x0000008000004836 */ /* 0x000fe20000000000 */
[----:B------:R3:W5:Y:S06]  /*1950*/  @P4 LDG.E.64 R52, desc[UR6][R76.64] ;  /* 0x000000064c344981 */ /* 0x00076c000c1e1b00 */
[----:B------:R-:W4:Y:S01]  /*1960*/  @P0 LDC.64 R82, c[0x0][0x438] ;  /* 0x00010e00ff520b82 */ /* 0x000f220000000a00 */
[----:B------:R-:W-:-:S04]  /*1970*/  @P3 IMAD.WIDE.U32 R90, R0, 0x8, R90 ;  /* 0x00000008005a3825 */ /* 0x000fc800078e005a */
[C---:B------:R-:W-:Y:S01]  /*1980*/  @P3 IMAD.WIDE.U32 R98, R0.reuse, 0x8, R98 ;  /* 0x0000000800623825 */ /* 0x040fe200078e0062 */
[----:B------:R0:W5:Y:S02]  /*1990*/  @P3 LDG.E.64 R54, desc[UR6][R90.64] ;  /* 0x000000065a363981 */ /* 0x000164000c1e1b00 */
[----:B------:R-:W3:Y:S01]  /*19a0*/  LDC.64 R120, c[0x0][0x3d8] ;  /* 0x0000f600ff787b82 */ /* 0x000ee20000000a00 */
[C---:B-1----:R-:W-:Y:S01]  /*19b0*/  @P3 IMAD.WIDE.U32 R102, R0.reuse, 0x8, R102 ;  /* 0x0000000800663825 */ /* 0x042fe200078e0066 */
[----:B------:R1:W5:Y:S06]  /*19c0*/  @P3 LD.E.64 R40, desc[UR6][R98.64] ;  /* 0x0000000662283980 */ /* 0x00036c000c101b00 */
[----:B------:R-:W1:Y:S01]  /*19d0*/  LDC.64 R116, c[0x0][0x3d0] ;  /* 0x0000f400ff747b82 */ /* 0x000e620000000a00 */
[----:B------:R-:W-:Y:S01]  /*19e0*/  @P3 VIADD R0, R0, 0x80 ;  /* 0x0000008000003836 */ /* 0x000fe20000000000 */
[----:B------:R0:W5:Y:S06]  /*19f0*/  @P3 LDG.E.64 R56, desc[UR6][R102.64] ;  /* 0x0000000666383981 */ /* 0x00016c000c1e1b00 */
[----:B------:R-:W1:Y:S01]  /*1a00*/  @P5 LDC.64 R118, c[0x0][0x438] ;  /* 0x00010e00ff765b82 */ /* 0x000e620000000a00 */
[----:B------:R-:W-:-:S04]  /*1a10*/  @P2 IMAD.WIDE.U32 R104, R0, 0x8, R104 ;  /* 0x0000000800682825 */ /* 0x000fc800078e0068 */
[C---:B------:R-:W-:Y:S01]  /*1a20*/  @P2 IMAD.WIDE.U32 R106, R0.reuse, 0x8, R106 ;  /* 0x00000008006a2825 */ /* 0x040fe200078e006a */
[----:B------:R0:W5:Y:S03]  /*1a30*/  @P2 LDG.E.64 R58, desc[UR6][R104.64] ;  /* 0x00000006683a2981 */ /* 0x000166000c1e1b00 */
[C---:B------:R-:W-:Y:S01]  /*1a40*/  @P2 IMAD.WIDE.U32 R108, R0.reuse, 0x8, R108 ;  /* 0x00000008006c2825 */ /* 0x040fe200078e006c */
[----:B------:R-:W-:Y:S01]  /*1a50*/  @P2 IADD3 R0, PT, PT, R0, 0x80, RZ ;  /* 0x0000008000002810 */ /* 0x000fe20007ffe0ff */
[----:B------:R0:W5:Y:S04]  /*1a60*/  @P2 LD.E.64 R38, desc[UR6][R106.64] ;  /* 0x000000066a262980 */ /* 0x000168000c101b00 */
[C---:B------:R-:W-:Y:S01]  /*1a70*/  @P1 IMAD.WIDE.U32 R110, R0.reuse, 0x8, R110 ;  /* 0x00000008006e1825 */ /* 0x040fe200078e006e */
[----:B------:R0:W5:Y:S03]  /*1a80*/  @P2 LDG.E.64 R60, desc[UR6][R108.64] ;  /* 0x000000066c3c2981 */ /* 0x000166000c1e1b00 */
[C---:B------:R-:W-:Y:S01]  /*1a90*/  @P1 IMAD.WIDE.U32 R112, R0.reuse, 0x8, R112 ;  /* 0x0000000800701825 */ /* 0x040fe200078e0070 */
[----:B------:R0:W5:Y:S03]  /*1aa0*/  @P1 LDG.E.64 R62, desc[UR6][R110.64] ;  /* 0x000000066e3e1981 */ /* 0x000166000c1e1b00 */
[C---:B------:R-:W-:Y:S01]  /*1ab0*/  @P1 IMAD.WIDE.U32 R114, R0.reuse, 0x8, R114 ;  /* 0x0000000800721825 */ /* 0x040fe200078e0072 */
[----:B------:R1:W5:Y:S03]  /*1ac0*/  @P1 LD.E.64 R34, desc[UR6][R112.64] ;  /* 0x0000000670221980 */ /* 0x000366000c101b00 */
[----:B------:R-:W-:Y:S01]  /*1ad0*/  @P1 VIADD R0, R0, 0x80 ;  /* 0x0000008000001836 */ /* 0x000fe20000000000 */
[----:B------:R1:W5:Y:S03]  /*1ae0*/  @P1 LDG.E.64 R64, desc[UR6][R114.64] ;  /* 0x0000000672401981 */ /* 0x000366000c1e1b00 */
[----:B0-----:R-:W-:-:S04]  /*1af0*/  @P0 IMAD.WIDE.U32 R80, R0, 0x8, R80 ;  /* 0x0000000800500825 */ /* 0x001fc800078e0050 */
[C---:B----4-:R-:W-:Y:S01]  /*1b00*/  @P0 IMAD.WIDE.U32 R82, R0.reuse, 0x8, R82 ;  /* 0x0000000800520825 */ /* 0x050fe200078e0052 */
[----:B------:R0:W5:Y:S03]  /*1b10*/  @P0 LDG.E.64 R66, desc[UR6][R80.64] ;  /* 0x0000000650420981 */ /* 0x000166000c1e1b00 */
[C---:B--2---:R-:W-:Y:S01]  /*1b20*/  @P0 IMAD.WIDE.U32 R84, R0.reuse, 0x8, R84 ;  /* 0x0000000800540825 */ /* 0x044fe200078e0054 */
[----:B------:R0:W5:Y:S03]  /*1b30*/  @P0 LD.E.64 R36, desc[UR6][R82.64] ;  /* 0x0000000652240980 */ /* 0x000166000c101b00 */
[----:B------:R-:W-:Y:S01]  /*1b40*/  @P0 VIADD R0, R0, 0x80 ;  /* 0x0000008000000836 */ /* 0x000fe20000000000 */
[----:B------:R0:W5:Y:S03]  /*1b50*/  @P0 LDG.E.64 R2, desc[UR6][R84.64] ;  /* 0x0000000654020981 */ /* 0x000166000c1e1b00 */
[----:B---3--:R-:W-:-:S04]  /*1b60*/  @P5 IMAD.WIDE.U32 R78, R0, 0x8, R120 ;  /* 0x00000008004e5825 */ /* 0x008fc800078e0078 */
[C---:B-1----:R-:W-:Y:S01]  /*1b70*/  @P5 IMAD.WIDE.U32 R74, R0.reuse, 0x8, R116 ;  /* 0x00000008004a5825 */ /* 0x042fe200078e0074 */
        /* <DEDUP_REMOVED lines=10> */
[----:B0-----:R-:W-:-:S07]  /*1c20*/  @P5 CS2R R16, SRZ ;  /* 0x0000000000105805 */ /* 0x001fce000001ff00 */
.L_x_14317:
[----:B------:R-:W-:Y:S05]  /*1c30*/  BSYNC.RECONVERGENT B0 ;  /* 0x0000000000007941 */ /* 0x000fea0003800200 */
.L_x_14314:
[----:B------:R-:W0:Y:S02]  /*1c40*/  LDCU UR4, c[0x0][0x384] ;  /* 0x00007080ff0477ac */ /* 0x000e240008000800 */
[----:B0-----:R-:W-:-:S13]  /*1c50*/  ISETP.GE.AND P0, PT, R93, UR4, PT ;  /* 0x000000045d007c0c */ /* 0x001fda000bf06270 */
[----:B------:R-:W-:Y:S05]  /*1c60*/  @P0 EXIT ;  /* 0x000000000000094d */ /* 0x000fea0003800000 */
[----:B-----5:R-:W-:Y:S01]  /*1c70*/  MOV R107, R10 ;  /* 0x0000000a006b7202 */ /* 0x020fe20000000f00 */
[----:B------:R-:W-:Y:S01]  /*1c80*/  IMAD.MOV.U32 R110, RZ, RZ, R6 ;  /* 0x000000ffff6e7224 */ /* 0x000fe200078e0006 */
[----:B------:R-:W-:Y:S01]  /*1c90*/  SHF.R.U64 R109, R10, 0x10, R11 ;  /* 0x000000100a6d7819 */ /* 0x000fe2000000120b */
[----:B------:R-:W-:Y:S01]  /*1ca0*/  IMAD.MOV.U32 R115, RZ, RZ, R52 ;  /* 0x000000ffff737224 */ /* 0x000fe200078e0034 */
[----:B------:R-:W-:Y:S01]  /*1cb0*/  SHF.R.U64 R113, R6, 0x10, R7 ;  /* 0x0000001006717819 */ /* 0x000fe20000001207 */
[----:B------:R-:W-:Y:S01]  /*1cc0*/  IMAD.MOV.U32 R6, RZ, RZ, R53 ;  /* 0x000000ffff067224 */ /* 0x000fe200078e0035 */
[----:B------:R-:W-:Y:S01]  /*1cd0*/  MOV R10, R7 ;  /* 0x00000007000a7202 */ /* 0x000fe20000000f00 */
[----:B------:R-:W0:Y:S01]  /*1ce0*/  LDCU UR4, c[0x0][0x360] ;  /* 0x00006c00ff0477ac */ /* 0x000e220008000800 */
[----:B------:R-:W-:Y:S01]  /*1cf0*/  SHF.R.U32.HI R78, RZ, 0x10, R7 ;  /* 0x00000010ff4e7819 */ /* 0x000fe20000011607 */
[----:B------:R-:W-:Y:S01]  /*1d00*/  IMAD.MOV.U32 R7, RZ, RZ, R55 ;  /* 0x000000ffff077224 */ /* 0x000fe200078e0037 */
[----:B------:R-:W-:Y:S01]  /*1d10*/  MOV R118, R54 ;  /* 0x0000003600767202 */ /* 0x000fe20000000f00 */
[----:B------:R-:W-:Y:S01]  /*1d20*/  IMAD.MOV.U32 R98, RZ, RZ, R48 ;  /* 0x000000ffff627224 */ /* 0x000fe200078e0030 */
[----:B------:R-:W-:Y:S01]  /*1d30*/  PRMT R115, R115, 0x5410, R6 ;  /* 0x0000541073737816 */ /* 0x000fe20000000006 */
[----:B------:R-:W-:Y:S01]  /*1d40*/  IMAD.MOV.U32 R122, RZ, RZ, R58 ;  /* 0x000000ffff7a7224 */ /* 0x000fe200078e003a */
[----:B------:R-:W-:Y:S01]  /*1d50*/  PRMT R118, R118, 0x5410, R7 ;  /* 0x0000541076767816 */ /* 0x000fe20000000007 */
[----:B------:R-:W-:Y:S01]  /*1d60*/  IMAD.MOV.U32 R101, RZ, RZ, R12 ;  /* 0x000000ffff657224 */ /* 0x000fe200078e000c */
[----:B------:R-:W-:Y:S01]  /*1d70*/  SHF.R.U64 R147, R44, 0x10, R45 ;  /* 0x000000102c937819 */ /* 0x000fe2000000122d */
[----:B------:R-:W-:Y:S01]  /*1d80*/  IMAD.MOV.U32 R120, RZ, RZ, R56 ;  /* 0x000000ffff787224 */ /* 0x000fe200078e0038 */
[----:B------:R-:W-:Y:S01]  /*1d90*/  SHF.R.U64 R6, R20, 0x10, R21 ;  /* 0x0000001014067819 */ /* 0x000fe20000001215 */
[----:B------:R-:W-:Y:S01]  /*1da0*/  IMAD.MOV.U32 R128, RZ, RZ, R64 ;  /* 0x000000ffff807224 */ /* 0x000fe200078e0040 */
[----:B------:R-:W-:Y:S01]  /*1db0*/  SHF.R.U64 R149, R46, 0x10, R47 ;  /* 0x000000102e957819 */ /* 0x000fe2000000122f */
[----:B------:R-:W-:Y:S01]  /*1dc0*/  IMAD.MOV.U32 R141, RZ, RZ, R2 ;  /* 0x000000ffff8d7224 */ /* 0x000fe200078e0002 */
[----:B------:R-:W-:Y:S01]  /*1dd0*/  SHF.R.U64 R7, R22, 0x10, R23 ;  /* 0x0000001016077819 */ /* 0x000fe20000001217 */
[----:B------:R-:W-:Y:S01]  /*1de0*/  IMAD.MOV.U32 R72, RZ, RZ, R51 ;  /* 0x000000ffff487224 */ /* 0x000fe200078e0033 */
[----:B------:R-:W-:Y:S01]  /*1df0*/  PRMT R147, R147, 0x5410, R6 ;  /* 0x0000541093937816 */ /* 0x000fe20000000006 */
[----:B------:R-:W-:Y:S01]  /*1e00*/  IMAD.MOV.U32 R126, RZ, RZ, R62 ;  /* 0x000000ffff7e7224 */ /* 0x000fe200078e003e */
[----:B------:R-:W-:Y:S01]  /*1e10*/  SHF.R.U32.HI R148, RZ, 0x10, R45 ;  /* 0x00000010ff947819 */ /* 0x000fe2000001162d */
[----:B------:R-:W-:Y:S01]  /*1e20*/  IMAD.MOV.U32 R143, RZ, RZ, R70 ;  /* 0x000000ffff8f7224 */ /* 0x000fe200078e0046 */
[----:B------:R-:W-:Y:S01]  /*1e30*/  SHF.R.U32.HI R6, RZ, 0x10, R21 ;  /* 0x00000010ff067819 */ /* 0x000fe20000011615 */
[----:B------:R-:W1:Y:S01]  /*1e40*/  LDCU UR12, c[0x0][0x408] ;  /* 0x00008100ff0c77ac */ /* 0x000e620008000800 */
[----:B------:R-:W-:-:S02]  /*1e50*/  PRMT R149, R149, 0x5410, R7 ;  /* 0x0000541095957816 */ /* 0x000fc40000000007 */
[----:B------:R-:W-:Y:S01]  /*1e60*/  SHF.R.U64 R151, R42, 0x10, R43 ;  /* 0x000000102a977819 */ /* 0x000fe2000000122b */
[----:B------:R-:W2:Y:S01]  /*1e70*/  LDCU UR15, c[0x0][0x388] ;  /* 0x00007100ff0f77ac */ /* 0x000ea20008000800 */
[----:B------:R-:W-:Y:S02]  /*1e80*/  SHF.R.U64 R7, R24, 0x10, R25 ;  /* 0x0000001018077819 */ /* 0x000fe40000001219 */
[----:B------:R-:W-:Y:S01]  /*1e90*/  PRMT R148, R148, 0x5410, R6 ;  /* 0x0000541094947816 */ /* 0x000fe20000000006 */
[----:B------:R-:W3:Y:S01]  /*1ea0*/  LDCU.U8 UR13, c[0x0][0x410] ;  /* 0x00008200ff0d77ac */ /* 0x000ee20008000000 */
[----:B------:R-:W-:Y:S02]  /*1eb0*/  SHF.R.U32.HI R150, RZ, 0x10, R47 ;  /* 0x00000010ff967819 */ /* 0x000fe4000001162f */
[----:B------:R-:W-:Y:S01]  /*1ec0*/  SHF.R.U32.HI R6, RZ, 0x10, R23 ;  /* 0x00000010ff067819 */ /* 0x000fe20000011617 */
[----:B------:R-:W4:Y:S01]  /*1ed0*/  LDCU UR14, c[0x0][0x400] ;  /* 0x00008000ff0e77ac */ /* 0x000f220008000800 */
[----:B------:R-:W-:-:S02]  /*1ee0*/  PRMT R151, R151, 0x5410, R7 ;  /* 0x0000541097977816 */ /* 0x000fc40000000007 */
[----:B------:R-:W-:Y:S01]  /*1ef0*/  SHF.R.U64 R153, R40, 0x10, R41 ;  /* 0x0000001028997819 */ /* 0x000fe20000001229 */
[----:B------:R-:W0:Y:S01]  /*1f00*/  LDCU.64 UR8, c[0x0][0x398] ;  /* 0x00007300ff0877ac */ /* 0x000e220008000a00 */
[----:B------:R-:W-:Y:S02]  /*1f10*/  SHF.R.U64 R7, R26, 0x10, R27 ;  /* 0x000000101a077819 */ /* 0x000fe4000000121b */
[----:B------:R-:W-:Y:S01]  /*1f20*/  SHF.R.U64 R99, R48, 0x10, R49 ;  /* 0x0000001030637819 */ /* 0x000fe20000001231 */
[--C-:B------:R-:W-:Y:S01]  /*1f30*/  IMAD.MOV.U32 R48, RZ, RZ, R13.reuse ;  /* 0x000000ffff307224 */ /* 0x100fe200078e000d */
[----:B------:R-:W-:Y:S01]  /*1f40*/  SHF.R.U64 R103, R12, 0x10, R13 ;  /* 0x000000100c677819 */ /* 0x000fe2000000120d */
[----:B------:R-:W-:Y:S01]  /*1f50*/  IMAD.MOV.U32 R12, RZ, RZ, R11 ;  /* 0x000000ffff0c7224 */ /* 0x000fe200078e000b */
[----:B------:R-:W-:Y:S01]  /*1f60*/  SHF.R.U32.HI R76, RZ, 0x10, R13 ;  /* 0x00000010ff4c7819 */ /* 0x000fe2000001160d */
[----:B------:R-:W-:Y:S01]  /*1f70*/  IMAD.MOV.U32 R13, RZ, RZ, R59 ;  /* 0x000000ffff0d7224 */ /* 0x000fe200078e003b */
[----:B------:R-:W-:Y:S01]  /*1f80*/  PRMT R150, R150, 0x5410, R6 ;  /* 0x0000541096967816 */ /* 0x000fe20000000006 */
[----:B------:R-:W1:Y:S01]  /*1f90*/  LDCU.64 UR10, c[0x0][0x3a0] ;  /* 0x00007400ff0a77ac */ /* 0x000e620008000a00 */
[----:B------:R-:W-:-:S02]  /*1fa0*/  SHF.R.U32.HI R152, RZ, 0x10, R43 ;  /* 0x00000010ff987819 */ /* 0x000fc4000001162b */
[----:B------:R-:W-:Y:S01]  /*1fb0*/  SHF.R.U32.HI R6, RZ, 0x10, R25 ;  /* 0x00000010ff067819 */ /* 0x000fe20000011619 */
[----:B------:R-:W-:Y:S01]  /*1fc0*/  UPLOP3.LUT UP1, UPT, UPT, UPT, UPT, 0x40, 0x4 ;  /* 0x000000000004789c */ /* 0x000fe20003f2e870 */
[----:B------:R-:W-:Y:S02]  /*1fd0*/  PRMT R153, R153, 0x5410, R7 ;  /* 0x0000541099997816 */ /* 0x000fe40000000007 */
[----:B------:R-:W-:Y:S02]  /*1fe0*/  SHF.R.U64 R155, R38, 0x10, R39 ;  /* 0x00000010269b7819 */ /* 0x000fe40000001227 */
[----:B------:R-:W-:Y:S02]  /*1ff0*/  SHF.R.U64 R7, R28, 0x10, R29 ;  /* 0x000000101c077819 */ /* 0x000fe4000000121d */
[----:B------:R-:W-:Y:S02]  /*2000*/  PRMT R152, R152, 0x5410, R6 ;  /* 0x0000541098987816 */ /* 0x000fe40000000006 */
[----:B------:R-:W-:Y:S01]  /*2010*/  PRMT R122, R122, 0x5410, R13 ;  /* 0x000054107a7a7816 */ /* 0x000fe2000000000d */
[----:B0-----:R-:W-:Y:S01]  /*2020*/  IMAD R13, R93, UR4, R100 ;  /* 0x000000045d0d7c24 */ /* 0x001fe2000f8e0264 */
[----:B------:R-:W-:-:S02]  /*2030*/  SHF.R.U32.HI R154, RZ, 0x10, R41 ;  /* 0x00000010ff9a7819 */ /* 0x000fc40000011629 */
[----:B------:R-:W-:Y:S02]  /*2040*/  SHF.R.U32.HI R6, RZ, 0x10, R27 ;  /* 0x00000010ff067819 */ /* 0x000fe4000001161b */
[----:B------:R-:W-:Y:S01]  /*2050*/  PRMT R155, R155, 0x5410, R7 ;  /* 0x000054109b9b7816 */ /* 0x000fe20000000007 */
[----:B------:R-:W-:Y:S01]  /*2060*/  IMAD.HI.U32 R7, R92, -0x2daee0ad, RZ ;  /* 0xd2511f535c077827 */ /* 0x000fe200078e00ff */
[----:B------:R-:W-:Y:S02]  /*2070*/  MOV R9, R50 ;  /* 0x0000003200097202 */ /* 0x000fe40000000f00 */
[----:B------:R-:W-:Y:S02]  /*2080*/  SHF.R.U32.HI R0, RZ, 0x10, R69 ;  /* 0x00000010ff007819 */ /* 0x000fe40000011645 */
[----:B------:R-:W-:Y:S01]  /*2090*/  PRMT R154, R154, 0x5410, R6 ;  /* 0x000054109a9a7816 */ /* 0x000fe20000000006 */
[----:B------:R-:W-:Y:S01]  /*20a0*/  IMAD.HI.U32 R6, R13, -0x326172a9, RZ ;  /* 0xcd9e8d570d067827 */ /* 0x000fe200078e00ff */
[----:B------:R-:W-:-:S02]  /*20b0*/  SHF.R.U32.HI R77, RZ, 0x10, R11 ;  /* 0x00000010ff4d7819 */ /* 0x000fc4000001160b */
[----:B------:R-:W-:Y:S02]  /*20c0*/  PRMT R0, R0, 0x5410, R9 ;  /* 0x0000541000007816 */ /* 0x000fe40000000009 */
[----:B------:R-:W-:Y:S02]  /*20d0*/  MOV R11, R57 ;  /* 0x00000039000b7202 */ /* 0x000fe40000000f00 */
[----:B------:R-:W-:Y:S02]  /*20e0*/  SHF.R.U32.HI R156, RZ, 0x10, R39 ;  /* 0x00000010ff9c7819 */ /* 0x000fe40000011627 */
[----:B------:R-:W-:Y:S02]  /*20f0*/  SHF.R.U32.HI R9, RZ, 0x10, R29 ;  /* 0x00000010ff097819 */ /* 0x000fe4000001161d */
[----:B------:R-:W-:Y:S02]  /*2100*/  LOP3.LUT R7, R7, R97, RZ, 0x3c, !PT ;  /* 0x0000006107077212 */ /* 0x000fe400078e3cff */
[----:B------:R-:W-:-:S02]  /*2110*/  SHF.R.U64 R73, R50, 0x10, R51 ;  /* 0x0000001032497819 */ /* 0x000fc40000001233 */
[----:B------:R-:W-:Y:S02]  /*2120*/  MOV R50, R49 ;  /* 0x0000003100327202 */ /* 0x000fe40000000f00 */
[----:B------:R-:W-:Y:S01]  /*2130*/  SHF.R.U32.HI R75, RZ, 0x10, R49 ;  /* 0x00000010ff4b7819 */ /* 0x000fe20000011631 */
[----:B------:R-:W-:Y:S01]  /*2140*/  IMAD.MOV.U32 R49, RZ, RZ, R61 ;  /* 0x000000ffff317224 */ /* 0x000fe200078e003d */
[----:B------:R-:W-:Y:S02]  /*2150*/  MOV R124, R60 ;  /* 0x0000003c007c7202 */ /* 0x000fe40000000f00 */
[----:B------:R-:W-:Y:S01]  /*2160*/  PRMT R110, R110, 0x5410, R10 ;  /* 0x000054106e6e7816 */ /* 0x000fe2000000000a */
[----:B------:R-:W-:Y:S01]  /*2170*/  IMAD R10, R13, -0x326172a9, RZ ;  /* 0xcd9e8d570d0a7824 */ /* 0x000fe200078e02ff */
[----:B------:R-:W-:Y:S01]  /*2180*/  PRMT R120, R120, 0x5410, R11 ;  /* 0x0000541078787816 */ /* 0x000fe2000000000b */
[----:B------:R-:W-:Y:S01]  /*2190*/  VIADD R11, R96, 0x9e3779b9 ;  /* 0x9e3779b9600b7836 */ /* 0x000fe20000000000 */
[----:B------:R-:W-:Y:S01]  /*21a0*/  PRMT R156, R156, 0x5410, R9 ;  /* 0x000054109c9c7816 */ /* 0x000fe20000000009 */
[----:B------:R-:W-:Y:S01]  /*21b0*/  IMAD.HI.U32 R9, R7, -0x326172a9, RZ ;  /* 0xcd9e8d5707097827 */ /* 0x000fe200078e00ff */
[----:B------:R-:W-:-:S02]  /*21c0*/  LOP3.LUT R6, R15, R6, R96, 0x96, !PT ;  /* 0x000000060f067212 */ /* 0x000fc400078e9660 */
[----:B------:R-:W-:Y:S01]  /*21d0*/  PRMT R107, R107, 0x5410, R12 ;  /* 0x000054106b6b7816 */ /* 0x000fe2000000000c */
[----:B------:R-:W-:Y:S01]  /*21e0*/  IMAD R7, R7, -0x326172a9, RZ ;  /* 0xcd9e8d5707077824 */ /* 0x000fe200078e02ff */
[----:B------:R-:W-:Y:S01]  /*21f0*/  PRMT R124, R124, 0x5410, R49 ;  /* 0x000054107c7c7816 */ /* 0x000fe20000000031 */
[----:B------:R-:W-:Y:S01]  /*2200*/  IMAD R49, R92, -0x2daee0ad, RZ ;  /* 0xd2511f535c317824 */ /* 0x000fe200078e02ff */
[----:B------:R-:W-:Y:S01]  /*2210*/  PRMT R101, R101, 0x5410, R48 ;  /* 0x0000541065657816 */ /* 0x000fe20000000030 */
[----:B------:R-:W-:Y:S01]  /*2220*/  IMAD.HI.U32 R12, R6, -0x2daee0ad, RZ ;  /* 0xd2511f53060c7827 */ /* 0x000fe200078e00ff */
[----:B------:R-:W-:Y:S02]  /*2230*/  IADD3 R48, PT, PT, R97, -0x4498517b, RZ ;  /* 0xbb67ae8561307810 */ /* 0x000fe40007ffe0ff */
[----:B------:R-:W-:Y:S01]  /*2240*/  LOP3.LUT R9, R11, R10, R9, 0x96, !PT ;  /* 0x0000000a0b097212 */ /* 0x000fe200078e9609 */
[----:B------:R-:W-:Y:S01]  /*2250*/  VIADD R10, R96, 0x3c6ef372 ;  /* 0x3c6ef372600a7836 */ /* 0x000fe20000000000 */
[----:B------:R-:W-:Y:S01]  /*2260*/  LOP3.LUT R12, R48, R49, R12, 0x96, !PT ;  /* 0x00000031300c7212 */ /* 0x000fe200078e960c */
[----:B------:R-:W-:Y:S01]  /*2270*/  VIADD R49, R97, 0x76cf5d0a ;  /* 0x76cf5d0a61317836 */ /* 0x000fe20000000000 */
[----:B------:R-:W-:Y:S01]  /*2280*/  PRMT R98, R98, 0x5410, R50 ;  /* 0x0000541062627816 */ /* 0x000fe20000000032 */
[----:B------:R-:W-:Y:S01]  /*2290*/  IMAD R48, R6, -0x2daee0ad, RZ ;  /* 0xd2511f5306307824 */ /* 0x000fe200078e02ff */
[----:B------:R-:W-:Y:S01]  /*22a0*/  SHF.R.U64 R157, R34, 0x10, R35 ;  /* 0x00000010229d7819 */ /* 0x000fe20000001223 */
[----:B------:R-:W-:Y:S01]  /*22b0*/  IMAD.HI.U32 R11, R9, -0x2daee0ad, RZ ;  /* 0xd2511f53090b7827 */ /* 0x000fe200078e00ff */
[----:B------:R-:W-:-:S02]  /*22c0*/  SHF.R.U64 R50, R30, 0x10, R31 ;  /* 0x000000101e327819 */ /* 0x000fc4000000121f */
[----:B------:R-:W-:Y:S01]  /*22d0*/  SHF.R.U32.HI R158, RZ, 0x10, R35 ;  /* 0x00000010ff9e7819 */ /* 0x000fe20000011623 */
[C---:B------:R-:W-:Y:S01]  /*22e0*/  IMAD.HI.U32 R6, R12.reuse, -0x326172a9, RZ ;  /* 0xcd9e8d570c067827 */ /* 0x040fe200078e00ff */
[----:B------:R-:W-:Y:S02]  /*22f0*/  LOP3.LUT R11, R49, R48, R11, 0x96, !PT ;  /* 0x00000030310b7212 */ /* 0x000fe400078e960b */
[----:B------:R-:W-:Y:S01]  /*2300*/  PRMT R157, R157, 0x5410, R50 ;  /* 0x000054109d9d7816 */ /* 0x000fe20000000032 */
[----:B------:R-:W-:Y:S01]  /*2310*/  IMAD R12, R12, -0x326172a9, RZ ;  /* 0xcd9e8d570c0c7824 */ /* 0x000fe200078e02ff */
[----:B------:R-:W-:Y:S01]  /*2320*/  LOP3.LUT R6, R10, R7, R6, 0x96, !PT ;  /* 0x000000070a067212 */ /* 0x000fe200078e9606 */
[----:B------:R-:W-:Y:S01]  /*2330*/  IMAD.HI.U32 R7, R11, -0x326172a9, RZ ;  /* 0xcd9e8d570b077827 */ /* 0x000fe200078e00ff */
[----:B------:R-:W-:Y:S02]  /*2340*/  IADD3 R10, PT, PT, R96, -0x255992d5, RZ ;  /* 0xdaa66d2b600a7810 */ /* 0x000fe40007ffe0ff */
[----:B------:R-:W-:Y:S01]  /*2350*/  SHF.R.U32.HI R50, RZ, 0x10, R31 ;  /* 0x00000010ff327819 */ /* 0x000fe2000001161f */
[----:B------:R-:W-:Y:S01]  /*2360*/  IMAD R48, R9, -0x2daee0ad, RZ ;  /* 0xd2511f5309307824 */ /* 0x000fe200078e02ff */
[----:B------:R-:W-:Y:S01]  /*2370*/  LOP3.LUT R7, R10, R12, R7, 0x96, !PT ;  /* 0x0000000c0a077212 */ /* 0x000fe200078e9607 */
[----:B------:R-:W-:Y:S01]  /*2380*/  IMAD.HI.U32 R9, R6, -0x2daee0ad, RZ ;  /* 0xd2511f5306097827 */ /* 0x000fe200078e00ff */
[----:B------:R-:W-:-:S02]  /*2390*/  PRMT R158, R158, 0x5410, R50 ;  /* 0x000054109e9e7816 */ /* 0x000fc40000000032 */
[----:B------:R-:W-:Y:S01]  /*23a0*/  IADD3 R10, PT, PT, R96, 0x78dde6e4, RZ ;  /* 0x78dde6e4600a7810 */ /* 0x000fe20007ffe0ff */
[----:B------:R-:W-:Y:S01]  /*23b0*/  VIADD R49, R97, 0x32370b8f ;  /* 0x32370b8f61317836 */ /* 0x000fe20000000000 */
[----:B------:R-:W-:Y:S01]  /*23c0*/  SHF.R.U64 R159, R36, 0x10, R37 ;  /* 0x00000010249f7819 */ /* 0x000fe20000001225 */
[----:B------:R-:W-:Y:S01]  /*23d0*/  IMAD.HI.U32 R12, R7, -0x2daee0ad, RZ ;  /* 0xd2511f53070c7827 */ /* 0x000fe200078e00ff */
[----:B------:R-:W-:Y:S02]  /*23e0*/  SHF.R.U64 R50, R32, 0x10, R33 ;  /* 0x0000001020327819 */ /* 0x000fe40000001221 */
[----:B------:R-:W-:Y:S01]  /*23f0*/  LOP3.LUT R9, R49, R48, R9, 0x96, !PT ;  /* 0x0000003031097212 */ /* 0x000fe200078e9609 */
[----:B------:R-:W-:Y:S01]  /*2400*/  VIADD R48, R97, 0xed9eba14 ;  /* 0xed9eba1461307836 */ /* 0x000fe20000000000 */
[----:B------:R-:W-:Y:S01]  /*2410*/  PRMT R159, R159, 0x5410, R50 ;  /* 0x000054109f9f7816 */ /* 0x000fe20000000032 */
[----:B------:R-:W-:Y:S01]  /*2420*/  IMAD R49, R6, -0x2daee0ad, RZ ;  /* 0xd2511f5306317824 */ /* 0x000fe200078e02ff */
[----:B------:R-:W-:Y:S01]  /*2430*/  SHF.R.U32.HI R160, RZ, 0x10, R37 ;  /* 0x00000010ffa07819 */ /* 0x000fe20000011625 */
[----:B------:R-:W-:Y:S01]  /*2440*/  IMAD R11, R11, -0x326172a9, RZ ;  /* 0xcd9e8d570b0b7824 */ /* 0x000fe200078e02ff */
[----:B------:R-:W-:Y:S01]  /*2450*/  SHF.R.U32.HI R50, RZ, 0x10, R33 ;  /* 0x00000010ff327819 */ /* 0x000fe20000011621 */
[----:B------:R-:W-:Y:S01]  /*2460*/  IMAD.HI.U32 R6, R9, -0x326172a9, RZ ;  /* 0xcd9e8d5709067827 */ /* 0x000fe200078e00ff */
[----:B------:R-:W-:-:S02]  /*2470*/  LOP3.LUT R12, R48, R49, R12, 0x96, !PT ;  /* 0x00000031300c7212 */ /* 0x000fc400078e960c */
[----:B------:R-:W-:Y:S01]  /*2480*/  PRMT R160, R160, 0x5410, R50 ;  /* 0x00005410a0a07816 */ /* 0x000fe20000000032 */
[----:B------:R-:W-:Y:S01]  /*2490*/  IMAD R48, R7, -0x2daee0ad, RZ ;  /* 0xd2511f5307307824 */ /* 0x000fe200078e02ff */
[----:B------:R-:W-:Y:S01]  /*24a0*/  LOP3.LUT R6, R10, R11, R6, 0x96, !PT ;  /* 0x0000000b0a067212 */ /* 0x000fe200078e9606 */
[----:B------:R-:W-:Y:S01]  /*24b0*/  VIADD R11, R96, 0x1715609d ;  /* 0x1715609d600b7836 */ /* 0x000fe20000000000 */
[----:B------:R-:W-:Y:S01]  /*24c0*/  SHF.R.U64 R161, R18, 0x10, R19 ;  /* 0x0000001012a17819 */ /* 0x000fe20000001213 */
[----:B------:R-:W-:Y:S01]  /*24d0*/  IMAD R10, R9, -0x326172a9, RZ ;  /* 0xcd9e8d57090a7824 */ /* 0x000fe200078e02ff */
[----:B------:R-:W-:Y:S01]  /*24e0*/  SHF.R.U64 R50, R16, 0x10, R17 ;  /* 0x0000001010327819 */ /* 0x000fe20000001211 */
[----:B------:R-:W-:Y:S01]  /*24f0*/  IMAD.HI.U32 R7, R12, -0x326172a9, RZ ;  /* 0xcd9e8d570c077827 */ /* 0x000fe200078e00ff */
[----:B------:R-:W-:Y:S02]  /*2500*/  SHF.R.U64 R117, R52, 0x10, R53 ;  /* 0x0000001034757819 */ /* 0x000fe40000001235 */
[----:B------:R-:W-:Y:S01]  /*2510*/  PRMT R161, R161, 0x5410, R50 ;  /* 0x00005410a1a17816 */ /* 0x000fe20000000032 */
[----:B------:R-:W-:Y:S01]  /*2520*/  IMAD.HI.U32 R9, R6, -0x2daee0ad, RZ ;  /* 0xd2511f5306097827 */ /* 0x000fe200078e00ff */
[----:B------:R-:W-:-:S02]  /*2530*/  LOP3.LUT R7, R11, R10, R7, 0x96, !PT ;  /* 0x0000000a0b077212 */ /* 0x000fc400078e9607 */
[C---:B------:R-:W-:Y:S01]  /*2540*/  IADD3 R50, PT, PT, R97.reuse, 0x646e171e, RZ ;  /* 0x646e171e61327810 */ /* 0x040fe20007ffe0ff */
[----:B------:R-:W-:Y:S01]  /*2550*/  VIADD R49, R97, 0xa9066899 ;  /* 0xa906689961317836 */ /* 0x000fe20000000000 */
[----:B------:R-:W-:Y:S01]  /*2560*/  SHF.R.U64 R119, R54, 0x10, R55 ;  /* 0x0000001036777819 */ /* 0x000fe20000001237 */
[----:B------:R-:W-:Y:S01]  /*2570*/  IMAD.MOV.U32 R52, RZ, RZ, R65 ;  /* 0x000000ffff347224 */ /* 0x000fe200078e0041 */
[----:B------:R-:W-:Y:S01]  /*2580*/  MOV R54, R3 ;  /* 0x0000000300367202 */ /* 0x000fe20000000f00 */
[----:B------:R-:W-:Y:S01]  /*2590*/  IMAD R11, R12, -0x326172a9, RZ ;  /* 0xcd9e8d570c0b7824 */ /* 0x000fe200078e02ff */
[----:B------:R-:W-:Y:S01]  /*25a0*/  LOP3.LUT R9, R49, R48, R9, 0x96, !PT ;  /* 0x0000003031097212 */ /* 0x000fe200078e9609 */
[----:B------:R-:W-:Y:S01]  /*25b0*/  IMAD R49, R6, -0x2daee0ad, RZ ;  /* 0xd2511f5306317824 */ /* 0x000fe200078e02ff */
[----:B------:R-:W-:Y:S01]  /*25c0*/  PRMT R128, R128, 0x5410, R52 ;  /* 0x0000541080807816 */ /* 0x000fe20000000034 */
[----:B------:R-:W-:Y:S01]  /*25d0*/  IMAD.HI.U32 R48, R7, -0x2daee0ad, RZ ;  /* 0xd2511f5307307827 */ /* 0x000fe200078e00ff */
[----:B------:R-:W-:-:S02]  /*25e0*/  PRMT R141, R141, 0x5410, R54 ;  /* 0x000054108d8d7816 */ /* 0x000fc40000000036 */
[----:B------:R-:W-:Y:S01]  /*25f0*/  LOP3.LUT R52, R100, 0x60, RZ, 0xc0, !PT ;  /* 0x0000006064347812 */ /* 0x000fe200078ec0ff */
[----:B------:R-:W-:Y:S01]  /*2600*/  IMAD.HI.U32 R6, R9, -0x326172a9, RZ ;  /* 0xcd9e8d5709067827 */ /* 0x000fe200078e00ff */
[----:B------:R-:W-:Y:S02]  /*2610*/  LOP3.LUT R48, R50, R49, R48, 0x96, !PT ;  /* 0x0000003132307212 */ /* 0x000fe400078e9630 */
[----:B------:R-:W-:Y:S01]  /*2620*/  SHF.R.S32.HI R50, RZ, 0x2, R5 ;  /* 0x00000002ff327819 */ /* 0x000fe20000011405 */
[----:B------:R-:W-:Y:S01]  /*2630*/  VIADD R10, R96, 0xb54cda56 ;  /* 0xb54cda56600a7836 */ /* 0x000fe20000000000 */
[----:B------:R-:W-:Y:S01]  /*2640*/  SHF.R.U32.HI R74, RZ, 0x10, R51 ;  /* 0x00000010ff4a7819 */ /* 0x000fe20000011633 */
[----:B------:R-:W-:Y:S01]  /*2650*/  IMAD.SHL.U32 R5, R100, 0x20, RZ ;  /* 0x0000002064057824 */ /* 0x000fe200078e00ff */
[----:B------:R-:W-:Y:S01]  /*2660*/  LOP3.LUT R49, R50, 0x7f, RZ, 0xc0, !PT ;  /* 0x0000007f32317812 */ /* 0x000fe200078ec0ff */
[----:B------:R-:W-:Y:S01]  /*2670*/  IMAD R12, R7, -0x2daee0ad, RZ ;  /* 0xd2511f53070c7824 */ /* 0x000fe200078e02ff */
[----:B------:R-:W-:Y:S01]  /*2680*/  LOP3.LUT R6, R10, R11, R6, 0x96, !PT ;  /* 0x0000000b0a067212 */ /* 0x000fe200078e9606 */
[----:B------:R-:W-:Y:S01]  /*2690*/  IMAD R10, R9, -0x326172a9, RZ ;  /* 0xcd9e8d57090a7824 */ /* 0x000fe200078e02ff */
[----:B------:R-:W-:Y:S01]  /*26a0*/  LOP3.LUT R54, R5, 0x3e0, RZ, 0xc0, !PT ;  /* 0x000003e005367812 */ /* 0x000fe200078ec0ff */
[----:B------:R-:W-:Y:S01]  /*26b0*/  IMAD.HI.U32 R5, R48, -0x326172a9, RZ ;  /* 0xcd9e8d5730057827 */ /* 0x000fe200078e00ff */
[----:B------:R-:W-:-:S02]  /*26c0*/  MOV R51, R63 ;  /* 0x0000003f00337202 */ /* 0x000fc40000000f00 */
[----:B------:R-:W-:Y:S01]  /*26d0*/  IADD3 R11, PT, PT, R96, 0x5384540f, RZ ;  /* 0x5384540f600b7810 */ /* 0x000fe20007ffe0ff */
[----:B------:R-:W-:Y:S01]  /*26e0*/  IMAD.HI.U32 R7, R6, -0x2daee0ad, RZ ;  /* 0xd2511f5306077827 */ /* 0x000fe200078e00ff */
[----:B------:R-:W-:Y:S02]  /*26f0*/  VIADDMNMX R52, R49, -R52, RZ, !PT ;  /* 0x8000003431347246 */ /* 0x000fe400078001ff */
[----:B------:R-:W-:Y:S01]  /*2700*/  PRMT R126, R126, 0x5410, R51 ;  /* 0x000054107e7e7816 */ /* 0x000fe20000000033 */
[----:B------:R-:W-:Y:S01]  /*2710*/  VIADD R9, R97, 0x1fd5c5a3 ;  /* 0x1fd5c5a361097836 */ /* 0x000fe20000000000 */
[----:B------:R-:W-:Y:S02]  /*2720*/  LOP3.LUT R5, R11, R10, R5, 0x96, !PT ;  /* 0x0000000a0b057212 */ /* 0x000fe400078e9605 */
[----:B------:R-:W-:Y:S02]  /*2730*/  LOP3.LUT R50, R50, 0xffffff80, RZ, 0xc0, !PT ;  /* 0xffffff8032327812 */ /* 0x000fe400078ec0ff */
[----:B------:R-:W-:Y:S01]  /*2740*/  VIMNMX R51, PT, PT, R52, 0x20, PT ;  /* 0x0000002034337848 */ /* 0x000fe20003fe0100 */
[----:B------:R-:W-:Y:S01]  /*2750*/  IMAD.HI.U32 R11, R5, -0x2daee0ad, RZ ;  /* 0xd2511f53050b7827 */ /* 0x000fe200078e00ff */
[----:B------:R-:W-:-:S02]  /*2760*/  VIADDMNMX R54, R49, -R54, RZ, !PT ;  /* 0x8000003631367246 */ /* 0x000fc400078001ff */
[----:B------:R-:W-:Y:S01]  /*2770*/  LOP3.LUT R7, R9, R12, R7, 0x96, !PT ;  /* 0x0000000c09077212 */ /* 0x000fe200078e9607 */
[----:B------:R-:W-:Y:S01]  /*2780*/  VIADD R49, R97, 0xdb3d7428 ;  /* 0xdb3d742861317836 */ /* 0x000fe20000000000 */
[----:B------:R-:W-:Y:S01]  /*2790*/  IADD3 R10, PT, PT, R96, -0xe443238, RZ ;  /* 0xf1bbcdc8600a7810 */ /* 0x000fe20007ffe0ff */
[----:B------:R-:W-:Y:S01]  /*27a0*/  IMAD R12, R6, -0x2daee0ad, RZ ;  /* 0xd2511f53060c7824 */ /* 0x000fe200078e02ff */
[----:B------:R-:W-:Y:S01]  /*27b0*/  SHF.R.U64 R127, R62, 0x10, R63 ;  /* 0x000000103e7f7819 */ /* 0x000fe2000000123f */
[----:B------:R-:W-:Y:S01]  /*27c0*/  IMAD R51, R51, 0x4, R50 ;  /* 0x0000000433337824 */ /* 0x000fe200078e0232 */
[----:B------:R-:W-:Y:S01]  /*27d0*/  SHF.R.U64 R142, R2, 0x10, R3 ;  /* 0x00000010028e7819 */ /* 0x000fe20000001203 */
[----:B------:R-:W-:Y:S01]  /*27e0*/  IMAD R9, R48, -0x326172a9, RZ ;  /* 0xcd9e8d5730097824 */ /* 0x000fe200078e02ff */
[----:B------:R-:W-:Y:S01]  /*27f0*/  LOP3.LUT R49, R49, R12, R11, 0x96, !PT ;  /* 0x0000000c31317212 */ /* 0x000fe200078e960b */
[----:B------:R-:W-:Y:S01]  /*2800*/  IMAD.HI.U32 R6, R7, -0x326172a9, RZ ;  /* 0xcd9e8d5707067827 */ /* 0x000fe200078e00ff */
[----:B------:R-:W-:-:S02]  /*2810*/  I2FP.F32.U32 R12, R51 ;  /* 0x00000033000c7245 */ /* 0x000fc40000201000 */
[----:B------:R-:W-:Y:S01]  /*2820*/  SHF.R.U32.HI R62, RZ, 0x10, R3 ;  /* 0x00000010ff3e7819 */ /* 0x000fe20000011603 */
[----:B------:R-:W-:Y:S01]  /*2830*/  IMAD.MOV.U32 R3, RZ, RZ, R71 ;  /* 0x000000ffff037224 */ /* 0x000fe200078e0047 */
[----:B------:R-:W-:Y:S01]  /*2840*/  LOP3.LUT R48, R10, R9, R6, 0x96, !PT ;  /* 0x000000090a307212 */ /* 0x000fe200078e9606 */
[----:B------:R-:W-:Y:S01]  /*2850*/  IMAD.MOV.U32 R2, RZ, RZ, R69 ;  /* 0x000000ffff027224 */ /* 0x000fe200078e0045 */
[----:B------:R-:W0:Y:S01]  /*2860*/  MUFU.RCP R12, R12 ;  /* 0x0000000c000c7308 */ /* 0x000e220000001000 */
[----:B------:R-:W-:Y:S01]  /*2870*/  SHF.R.U32.HI R4, RZ, 0x10, R71 ;  /* 0x00000010ff047819 */ /* 0x000fe20000011647 */
[----:B------:R-:W-:Y:S01]  /*2880*/  VIADD R52, R96, 0x8ff34781 ;  /* 0x8ff3478160347836 */ /* 0x000fe20000000000 */
[----:B------:R-:W-:Y:S01]  /*2890*/  SHF.R.U64 R121, R56, 0x10, R57 ;  /* 0x0000001038797819 */ /* 0x000fe20000001239 */
[----:B------:R-:W-:Y:S01]  /*28a0*/  IMAD R6, R5, -0x2daee0ad, RZ ;  /* 0xd2511f5305067824 */ /* 0x000fe200078e02ff */
[----:B------:R-:W-:Y:S01]  /*28b0*/  SHF.R.U32.HI R79, RZ, 0x10, R53 ;  /* 0x00000010ff4f7819 */ /* 0x000fe20000011635 */
[----:B------:R-:W-:Y:S01]  /*28c0*/  IMAD R7, R7, -0x326172a9, RZ ;  /* 0xcd9e8d5707077824 */ /* 0x000fe200078e02ff */
[----:B------:R-:W-:Y:S01]  /*28d0*/  SHF.R.U32.HI R56, RZ, 0x10, R57 ;  /* 0x00000010ff387819 */ /* 0x000fe20000011639 */
[----:B------:R-:W-:Y:S01]  /*28e0*/  IMAD.HI.U32 R10, R49, -0x326172a9, RZ ;  /* 0xcd9e8d57310a7827 */ /* 0x000fe200078e00ff */
[----:B------:R-:W-:-:S02]  /*28f0*/  SHF.R.U64 R123, R58, 0x10, R59 ;  /* 0x000000103a7b7819 */ /* 0x000fc4000000123b */
[----:B------:R-:W-:Y:S01]  /*2900*/  SHF.R.U32.HI R57, RZ, 0x10, R59 ;  /* 0x00000010ff397819 */ /* 0x000fe2000001163b */
[----:B------:R-:W-:Y:S01]  /*2910*/  IMAD.HI.U32 R9, R48, -0x2daee0ad, RZ ;  /* 0xd2511f5330097827 */ /* 0x000fe200078e00ff */
[--C-:B------:R-:W-:Y:S02]  /*2920*/  SHF.R.U64 R125, R60, 0x10, R61.reuse ;  /* 0x000000103c7d7819 */ /* 0x100fe4000000123d */
[----:B------:R-:W-:Y:S01]  /*2930*/  SHF.R.U32.HI R58, RZ, 0x10, R61 ;  /* 0x00000010ff3a7819 */ /* 0x000fe2000001163d */
[----:B------:R-:W-:Y:S01]  /*2940*/  IMAD.MOV.U32 R53, RZ, RZ, R67 ;  /* 0x000000ffff357224 */ /* 0x000fe200078e0043 */
[----:B------:R-:W-:Y:S02]  /*2950*/  VIMNMX R11, PT, PT, R54, 0x20, PT ;  /* 0x00000020360b7848 */ /* 0x000fe40003fe0100 */
[----:B------:R-:W-:Y:S02]  /*2960*/  IADD3 R5, PT, PT, R97, -0x695add53, RZ ;  /* 0x96a522ad61057810 */ /* 0x000fe40007ffe0ff */
[----:B------:R-:W-:Y:S01]  /*2970*/  SHF.R.U32.HI R55, RZ, 0x10, R55 ;  /* 0x00000010ff377819 */ /* 0x000fe20000011637 */
[----:B------:R-:W-:Y:S01]  /*2980*/  IMAD R11, R11, 0x4, R50 ;  /* 0x000000040b0b7824 */ /* 0x000fe200078e0232 */
[----:B------:R-:W-:-:S02]  /*2990*/  SHF.R.U32.HI R59, RZ, 0x10, R63 ;  /* 0x00000010ff3b7819 */ /* 0x000fc4000001163f */
[--C-:B------:R-:W-:Y:S02]  /*29a0*/  SHF.R.U64 R129, R64, 0x10, R65.reuse ;  /* 0x0000001040817819 */ /* 0x100fe40000001241 */
[----:B------:R-:W-:Y:S02]  /*29b0*/  SHF.R.U32.HI R60, RZ, 0x10, R65 ;  /* 0x00000010ff3c7819 */ /* 0x000fe40000011641 */
[----:B------:R-:W-:Y:S02]  /*29c0*/  MOV R130, R66 ;  /* 0x0000004200827202 */ /* 0x000fe40000000f00 */
[--C-:B------:R-:W-:Y:S02]  /*29d0*/  SHF.R.U64 R140, R66, 0x10, R67.reuse ;  /* 0x00000010428c7819 */ /* 0x100fe40000001243 */
[----:B------:R-:W-:Y:S02]  /*29e0*/  SHF.R.U32.HI R61, RZ, 0x10, R67 ;  /* 0x00000010ff3d7819 */ /* 0x000fe40000011643 */
[----:B------:R-:W-:-:S02]  /*29f0*/  SHF.R.U64 R144, R70, 0x10, R71 ;  /* 0x0000001046907819 */ /* 0x000fc40000001247 */
[----:B------:R-:W-:Y:S02]  /*2a00*/  MOV R145, R68 ;  /* 0x0000004400917202 */ /* 0x000fe40000000f00 */
[----:B------:R-:W-:Y:S02]  /*2a10*/  SHF.R.U64 R146, R68, 0x10, R69 ;  /* 0x0000001044927819 */ /* 0x000fe40000001245 */
[----:B------:R-:W-:Y:S02]  /*2a20*/  PRMT R2, R2, 0x5410, R72 ;  /* 0x0000541002027816 */ /* 0x000fe40000000048 */
[----:B------:R-:W-:Y:S02]  /*2a30*/  PRMT R3, R3, 0x5410, R73 ;  /* 0x0000541003037816 */ /* 0x000fe40000000049 */
[----:B------:R-:W-:Y:S02]  /*2a40*/  PRMT R4, R4, 0x5410, R74 ;  /* 0x0000541004047816 */ /* 0x000fe4000000004a */
[----:B------:R-:W-:-:S02]  /*2a50*/  SHF.R.U32.HI R162, RZ, 0x10, R19 ;  /* 0x00000010ffa27819 */ /* 0x000fc40000011613 */
[----:B------:R-:W-:Y:S02]  /*2a60*/  SHF.R.U32.HI R51, RZ, 0x10, R17 ;  /* 0x00000010ff337819 */ /* 0x000fe40000011611 */
[----:B------:R-:W-:Y:S01]  /*2a70*/  LOP3.LUT R10, R52, R7, R10, 0x96, !PT ;  /* 0x00000007340a7212 */ /* 0x000fe200078e960a */
[----:B------:R-:W-:Y:S01]  /*2a80*/  IMAD.MOV.U32 R7, RZ, RZ, RZ ;  /* 0x000000ffff077224 */ /* 0x000fe200078e00ff */
[----:B------:R-:W-:Y:S01]  /*2a90*/  LOP3.LUT R9, R5, R6, R9, 0x96, !PT ;  /* 0x0000000605097212 */ /* 0x000fe200078e9609 */
[----:B------:R-:W-:Y:S01]  /*2aa0*/  IMAD R6, R49, -0x326172a9, RZ ;  /* 0xcd9e8d5731067824 */ /* 0x000fe200078e02ff */
[----:B------:R-:W-:Y:S01]  /*2ab0*/  PRMT R99, R99, 0x5410, R75 ;  /* 0x0000541063637816 */ /* 0x000fe2000000004b */
        /* <DEDUP_REMOVED lines=19> */
[----:B01234-:R-:W-:-:S07]  /*2bf0*/  LOP3.LUT R8, R8, 0x3, RZ, 0xc0, !PT ;  /* 0x0000000308087812 */ /* 0x01ffce00078ec0ff */
.L_x_14858:
[----:B------:R-:W-:Y:S01]  /*2c00*/  IMAD R89, R93, UR15, RZ ;  /* 0x0000000f5d597c24 */ /* 0x000fe2000f8e02ff */
[----:B------:R-:W-:Y:S01]  /*2c10*/  ISETP.NE.AND P0, PT, R94, RZ, PT ;  /* 0x000000ff5e00720c */ /* 0x000fe20003f05270 */
[----:B------:R-:W-:Y:S03]  /*2c20*/  BSSY.RECONVERGENT B0, `(.L_x_14319) ;  /* 0x00004bb000007945 */ /* 0x000fe60003800200 */
[----:B------:R-:W-:-:S04]  /*2c30*/  SHF.R.S32.HI R88, RZ, 0x1f, R89 ;  /* 0x0000001fff587819 */ /* 0x000fc80000011459 */
[----:B------:R-:W-:-:S04]  /*2c40*/  LEA.HI R88, R88, R89, RZ, 0x2 ;  /* 0x0000005958587211 */ /* 0x000fc800078f10ff */
[----:B------:R-:W-:-:S04]  /*2c50*/  LEA.HI.SX32 R95, R88, R100, 0x1e ;  /* 0x00000064585f7211 */ /* 0x000fc800078ff2ff */
[----:B------:R-:W-:Y:S01]  /*2c60*/  MOV R88, R95 ;  /* 0x0000005f00587202 */ /* 0x000fe20000000f00 */
        /* <DEDUP_REMOVED lines=33> */
.L_x_14324:
        /* <DEDUP_REMOVED lines=13> */
.L_x_14326:
[----:B------:R-:W-:Y:S05]  /*2f50*/  BSYNC.RECONVERGENT B2 ;  /* 0x0000000000027941 */ /* 0x000fea0003800200 */
.L_x_14325:
[----:B------:R-:W-:Y:S01]  /*2f60*/  IMAD.WIDE.U32 R132, R13, -0x326172a9, RZ ;  /* 0xcd9e8d570d847825 */ /* 0x000fe200078e00ff */
[----:B------:R-:W-:Y:S02]  /*2f70*/  LOP3.LUT R8, R7, R89, R97, 0x96, !PT ;  /* 0x0000005907087212 */ /* 0x000fe400078e9661 */
[----:B------:R-:W-:Y:S01]  /*2f80*/  IADD3 R10, PT, PT, R96, -0x700cb87f, RZ ;  /* 0x8ff34781600a7810 */ /* 0x000fe20007ffe0ff */
[----:B------:R-:W-:Y:S01]  /*2f90*/  VIADD R9, R97, 0x96a522ad ;  /* 0x96a522ad61097836 */ /* 0x000fe20000000000 */
[----:B------:R-:W-:Y:S01]  /*2fa0*/  LOP3.LUT R6, R15, R133, R96, 0x96, !PT ;  /* 0x000000850f067212 */ /* 0x000fe200078e9660 */
[----:B------:R-:W-:-:S04]  /*2fb0*/  IMAD.WIDE.U32 R90, R8, -0x326172a9, RZ ;  /* 0xcd9e8d57085a7825 */ /* 0x000fc800078e00ff */
[----:B------:R-:W-:Y:S01]  /*2fc0*/  IMAD.WIDE.U32 R104, R6, -0x2daee0ad, RZ ;  /* 0xd2511f5306687825 */ /* 0x000fe200078e00ff */
[----:B------:R-:W-:-:S03]  /*2fd0*/  IADD3 R6, PT, PT, R97, -0x4498517b, RZ ;  /* 0xbb67ae8561067810 */ /* 0x000fc60007ffe0ff */
[----:B------:R-:W-:Y:S01]  /*2fe0*/  VIADD R8, R96, 0x9e3779b9 ;  /* 0x9e3779b960087836 */ /* 0x000fe20000000000 */
[----:B------:R-:W-:-:S04]  /*2ff0*/  LOP3.LUT R6, R6, R88, R105, 0x96, !PT ;  /* 0x0000005806067212 */ /* 0x000fc800078e9669 */
[----:B------:R-:W-:Y:S01]  /*3000*/  LOP3.LUT R8, R8, R132, R91, 0x96, !PT ;  /* 0x0000008408087212 */ /* 0x000fe200078e965b */
[----:B------:R-:W-:-:S04]  /*3010*/  IMAD.WIDE.U32 R132, R6, -0x326172a9, RZ ;  /* 0xcd9e8d5706847825 */ /* 0x000fc800078e00ff */
[----:B------:R-:W-:Y:S02]  /*3020*/  VIADD R6, R96, 0x3c6ef372 ;  /* 0x3c6ef37260067836 */ /* 0x000fe40000000000 */
[----:B------:R-:W-:-:S03]  /*3030*/  IMAD.WIDE.U32 R88, R8, -0x2daee0ad, RZ ;  /* 0xd2511f5308587825 */ /* 0x000fc600078e00ff */
[----:B------:R-:W-:Y:S01]  /*3040*/  LOP3.LUT R6, R6, R90, R133, 0x96, !PT ;  /* 0x0000005a06067212 */ /* 0x000fe200078e9685 */
[----:B------:R-:W-:-:S05]  /*3050*/  VIADD R8, R97, 0x76cf5d0a ;  /* 0x76cf5d0a61087836 */ /* 0x000fca0000000000 */
[----:B------:R-:W-:Y:S01]  /*3060*/  LOP3.LUT R8, R8, R104, R89, 0x96, !PT ;  /* 0x0000006808087212 */ /* 0x000fe200078e9659 */
[----:B------:R-:W-:-:S04]  /*3070*/  IMAD.WIDE.U32 R104, R6, -0x2daee0ad, RZ ;  /* 0xd2511f5306687825 */ /* 0x000fc800078e00ff */
[----:B------:R-:W-:Y:S02]  /*3080*/  VIADD R6, R97, 0x32370b8f ;  /* 0x32370b8f61067836 */ /* 0x000fe40000000000 */
[----:B------:R-:W-:Y:S01]  /*3090*/  IMAD.WIDE.U32 R90, R8, -0x326172a9, RZ ;  /* 0xcd9e8d57085a7825 */ /* 0x000fe200078e00ff */
[----:B------:R-:W-:Y:S02]  /*30a0*/  IADD3 R8, PT, PT, R96, -0x255992d5, RZ ;  /* 0xdaa66d2b60087810 */ /* 0x000fe40007ffe0ff */
[----:B------:R-:W-:Y:S02]  /*30b0*/  LOP3.LUT R6, R6, R88, R105, 0x96, !PT ;  /* 0x0000005806067212 */ /* 0x000fe400078e9669 */
[----:B------:R-:W-:-:S03]  /*30c0*/  LOP3.LUT R8, R8, R132, R91, 0x96, !PT ;  /* 0x0000008408087212 */ /* 0x000fc600078e965b */
[----:B------:R-:W-:Y:S01]  /*30d0*/  IMAD.WIDE.U32 R132, R6, -0x326172a9, RZ ;  /* 0xcd9e8d5706847825 */ /* 0x000fe200078e00ff */
[----:B------:R-:W-:-:S03]  /*30e0*/  IADD3 R6, PT, PT, R96, 0x78dde6e4, RZ ;  /* 0x78dde6e460067810 */ /* 0x000fc60007ffe0ff */
[----:B------:R-:W-:Y:S01]  /*30f0*/  IMAD.WIDE.U32 R88, R8, -0x2daee0ad, RZ ;  /* 0xd2511f5308587825 */ /* 0x000fe200078e00ff */
[----:B------:R-:W-:-:S03]  /*3100*/  LOP3.LUT R6, R6, R90, R133, 0x96, !PT ;  /* 0x0000005a06067212 */ /* 0x000fc600078e9685 */
[----:B------:R-:W-:-:S05]  /*3110*/  VIADD R8, R97, 0xed9eba14 ;  /* 0xed9eba1461087836 */ /* 0x000fca0000000000 */
        /* <DEDUP_REMOVED lines=10> */
[----:B------:R-:W-:Y:S02]  /*31c0*/  IADD3 R8, PT, PT, R97, 0x646e171e, RZ ;  /* 0x646e171e61087810 */ /* 0x000fe40007ffe0ff */
        /* <DEDUP_REMOVED lines=12> */
[----:B------:R-:W-:-:S04]  /*3290*/  VIADD R8, R97, 0xdb3d7428 ;  /* 0xdb3d742861087836 */ /* 0x000fc80000000000 */
[----:B------:R-:W-:Y:S01]  /*32a0*/  IMAD.WIDE.U32 R90, R6, -0x2daee0ad, RZ ;  /* 0xd2511f53065a7825 */ /* 0x000fe200078e00ff */
[----:B------:R-:W-:-:S03]  /*32b0*/  LOP3.LUT R8, R8, R104, R89, 0x96, !PT ;  /* 0x0000006808087212 */ /* 0x000fc600078e9659 */
[----:B------:R-:W-:Y:S01]  /*32c0*/  IMAD.MOV.U32 R89, RZ, RZ, R5 ;  /* 0x000000ffff597224 */ /* 0x000fe200078e0005 */
[----:B------:R-:W-:Y:S01]  /*32d0*/  LOP3.LUT R9, R9, R88, R91, 0x96, !PT ;  /* 0x0000005809097212 */ /* 0x000fe200078e965b */
[----:B------:R-:W-:Y:S01]  /*32e0*/  IMAD.WIDE.U32 R104, R8, -0x326172a9, RZ ;  /* 0xcd9e8d5708687825 */ /* 0x000fe200078e00ff */
[----:B------:R-:W-:-:S03]  /*32f0*/  MOV R88, R90 ;  /* 0x0000005a00587202 */ /* 0x000fc60000000f00 */
[----:B------:R-:W-:Y:S01]  /*3300*/  IMAD.MOV.U32 R6, RZ, RZ, R104 ;  /* 0x000000ffff067224 */ /* 0x000fe200078e0068 */
[----:B------:R-:W-:Y:S01]  /*3310*/  LOP3.LUT R10, R10, R132, R105, 0x96, !PT ;  /* 0x000000840a0a7212 */ /* 0x000fe200078e9669 */
[----:B------:R-:W-:-:S07]  /*3320*/  IMAD.MOV.U32 R90, RZ, RZ, RZ ;  /* 0x000000ffff5a7224 */ /* 0x000fce00078e00ff */
.L_x_14323:
[----:B------:R-:W-:Y:S05]  /*3330*/  BSYNC.RECONVERGENT B1 ;  /* 0x0000000000017941 */ /* 0x000fea0003800200 */
.L_x_14322:
[----:B------:R-:W0:Y:S01]  /*3340*/  LDC R5, c[0x0][0x404] ;  /* 0x00010100ff057b82 */ /* 0x000e220000000800 */
[----:B------:R-:W-:Y:S01]  /*3350*/  ISETP.NE.AND P3, PT, R90, 0x1, PT ;  /* 0x000000015a00780c */ /* 0x000fe20003f65270 */
[----:B------:R-:W-:Y:S01]  /*3360*/  BSSY.RECONVERGENT B1, `(.L_x_14327) ;  /* 0x000005b000017945 */ /* 0x000fe20003800200 */
[----:B------:R-:W-:Y:S01]  /*3370*/  I2FP.F32.U32 R8, R89 ;  /* 0x0000005900087245 */ /* 0x000fe20000201000 */
[----:B------:R-:W-:Y:S02]  /*3380*/  HFMA2 R89, -RZ, RZ, 0.1171875, 0 ;  /* 0x2f800000ff597431 */ /* 0x000fe400000001ff */
[----:B------:R-:W-:-:S03]  /*3390*/  IMAD.MOV.U32 R91, RZ, RZ, R6 ;  /* 0x000000ffff5b7224 */ /* 0x000fc600078e0006 */
[----:B------:R-:W-:-:S05]  /*33a0*/  FFMA.FTZ R8, R8, R89, 1.1641532182693481445e-10 ;  /* 0x2f00000008087423 */ /* 0x000fca0000010059 */
[----:B0-----:R-:W-:Y:S01]  /*33b0*/  FSETP.LE.FTZ.AND P2, PT, R8, R5, PT ;  /* 0x000000050800720b */ /* 0x001fe20003f53000 */
        /* <DEDUP_REMOVED lines=10> */
.L_x_14329:
        /* <DEDUP_REMOVED lines=13> */
.L_x_14331:
[----:B------:R-:W-:Y:S05]  /*3530*/  BSYNC.RECONVERGENT B2 ;  /* 0x0000000000027941 */ /* 0x000fea0003800200 */
.L_x_14330:
[----:B------:R-:W-:Y:S01]  /*3540*/  IMAD.WIDE.U32 R134, R13, -0x326172a9, RZ ;  /* 0xcd9e8d570d867825 */ /* 0x000fe200078e00ff */
[----:B------:R-:W-:Y:S02]  /*3550*/  LOP3.LUT R8, R7, R91, R97, 0x96, !PT ;  /* 0x0000005b07087212 */ /* 0x000fe400078e9661 */
[----:B------:R-:W-:Y:S01]  /*3560*/  IADD3 R10, PT, PT, R96, -0x700cb87f, RZ ;  /* 0x8ff34781600a7810 */ /* 0x000fe20007ffe0ff */
[----:B------:R-:W-:Y:S01]  /*3570*/  VIADD R9, R97, 0x96a522ad ;  /* 0x96a522ad61097836 */ /* 0x000fe20000000000 */
[----:B------:R-:W-:Y:S01]  /*3580*/  LOP3.LUT R6, R15, R135, R96, 0x96, !PT ;  /* 0x000000870f067212 */ /* 0x000fe200078e9660 */
[----:B------:R-:W-:-:S04]  /*3590*/  IMAD.WIDE.U32 R104, R8, -0x326172a9, RZ ;  /* 0xcd9e8d5708687825 */ /* 0x000fc800078e00ff */
[----:B------:R-:W-:Y:S02]  /*35a0*/  VIADD R8, R96, 0x9e3779b9 ;  /* 0x9e3779b960087836 */ /* 0x000fe40000000000 */
[----:B------:R-:W-:Y:S01]  /*35b0*/  IMAD.WIDE.U32 R132, R6, -0x2daee0ad, RZ ;  /* 0xd2511f5306847825 */ /* 0x000fe200078e00ff */
[----:B------:R-:W-:Y:S02]  /*35c0*/  IADD3 R6, PT, PT, R97, -0x4498517b, RZ ;  /* 0xbb67ae8561067810 */ /* 0x000fe40007ffe0ff */
[----:B------:R-:W-:Y:S02]  /*35d0*/  LOP3.LUT R8, R8, R134, R105, 0x96, !PT ;  /* 0x0000008608087212 */ /* 0x000fe400078e9669 */
[----:B------:R-:W-:-:S03]  /*35e0*/  LOP3.LUT R6, R6, R90, R133, 0x96, !PT ;  /* 0x0000005a06067212 */ /* 0x000fc600078e9685 */
[----:B------:R-:W-:-:S04]  /*35f0*/  IMAD.WIDE.U32 R90, R8, -0x2daee0ad, RZ ;  /* 0xd2511f53085a7825 */ /* 0x000fc800078e00ff */
[----:B------:R-:W-:-:S04]  /*3600*/  IMAD.WIDE.U32 R134, R6, -0x326172a9, RZ ;  /* 0xcd9e8d5706867825 */ /* 0x000fc800078e00ff */
[----:B------:R-:W-:Y:S02]  /*3610*/  VIADD R8, R97, 0x76cf5d0a ;  /* 0x76cf5d0a61087836 */ /* 0x000fe40000000000 */
[----:B------:R-:W-:-:S03]  /*3620*/  VIADD R6, R96, 0x3c6ef372 ;  /* 0x3c6ef37260067836 */ /* 0x000fc60000000000 */
[----:B------:R-:W-:Y:S02]  /*3630*/  LOP3.LUT R8, R8, R132, R91, 0x96, !PT ;  /* 0x0000008408087212 */ /* 0x000fe400078e965b */
[----:B------:R-:W-:-:S03]  /*3640*/  LOP3.LUT R6, R6, R104, R135, 0x96, !PT ;  /* 0x0000006806067212 */ /* 0x000fc600078e9687 */
[----:B------:R-:W-:Y:S01]  /*3650*/  IMAD.WIDE.U32 R104, R8, -0x326172a9, RZ ;  /* 0xcd9e8d5708687825 */ /* 0x000fe200078e00ff */
[----:B------:R-:W-:-:S03]  /*3660*/  IADD3 R8, PT, PT, R96, -0x255992d5, RZ ;  /* 0xdaa66d2b60087810 */ /* 0x000fc60007ffe0ff */
[----:B------:R-:W-:Y:S01]  /*3670*/  IMAD.WIDE.U32 R132, R6, -0x2daee0ad, RZ ;  /* 0xd2511f5306847825 */ /* 0x000fe200078e00ff */
[----:B------:R-:W-:-:S03]  /*3680*/  LOP3.LUT R8, R8, R134, R105, 0x96, !PT ;  /* 0x0000008608087212 */ /* 0x000fc600078e9669 */
        /* <DEDUP_REMOVED lines=31> */
[----:B------:R-:W-:Y:S02]  /*3880*/  LOP3.LUT R6, R6, R104, R135, 0x96, !PT ;  /* 0x0000006806067212 */ /* 0x000fe400078e9687 */
[----:B------:R-:W-:Y:S01]  /*3890*/  MOV R91, R88 ;  /* 0x00000058005b7202 */ /* 0x000fe20000000f00 */
[----:B------:R-:W-:-:S04]  /*38a0*/  IMAD.WIDE.U32 R132, R8, -0x326172a9, RZ ;  /* 0xcd9e8d5708847825 */ /* 0x000fc800078e00ff */
[----:B------:R-:W-:Y:S01]  /*38b0*/  IMAD.WIDE.U32 R104, R6, -0x2daee0ad, RZ ;  /* 0xd2511f5306687825 */ /* 0x000fe200078e00ff */
[----:B------:R-:W-:-:S03]  /*38c0*/  LOP3.LUT R10, R10, R134, R133, 0x96, !PT ;  /* 0x000000860a0a7212 */ /* 0x000fc600078e9685 */
[----:B------:R-:W-:Y:S01]  /*38d0*/  IMAD.MOV.U32 R6, RZ, RZ, R132 ;  /* 0x000000ffff067224 */ /* 0x000fe200078e0084 */
[----:B------:R-:W-:Y:S01]  /*38e0*/  LOP3.LUT R9, R9, R90, R105, 0x96, !PT ;  /* 0x0000005a09097212 */ /* 0x000fe200078e9669 */
[----:B------:R-:W-:Y:S02]  /*38f0*/  IMAD.MOV.U32 R88, RZ, RZ, R104 ;  /* 0x000000ffff587224 */ /* 0x000fe400078e0068 */
[----:B------:R-:W-:-:S07]  /*3900*/  IMAD.MOV.U32 R8, RZ, RZ, RZ ;  /* 0x000000ffff087224 */ /* 0x000fce00078e00ff */
.L_x_14328:
[----:B------:R-:W-:Y:S05]  /*3910*/  BSYNC.RECONVERGENT B1 ;  /* 0x0000000000017941 */ /* 0x000fea0003800200 */
.L_x_14327:
[----:B------:R-:W-:Y:S01]  /*3920*/  ISETP.NE.AND P4, PT, R8, 0x1, PT ;  /* 0x000000010800780c */ /* 0x000fe20003f85270 */
[----:B------:R-:W-:Y:S01]  /*3930*/  BSSY.RECONVERGENT B1, `(.L_x_14332) ;  /* 0x000005a000017945 */ /* 0x000fe20003800200 */
[----:B------:R-:W-:Y:S01]  /*3940*/  I2FP.F32.U32 R90, R91 ;  /* 0x0000005b005a7245 */ /* 0x000fe20000201000 */
[----:B------:R-:W-:-:S04]  /*3950*/  HFMA2 R91, -RZ, RZ, 0, 1.1920928955078125e-07 ;  /* 0x00000002ff5b7431 */ /* 0x000fc800000001ff */
[----:B------:R-:W-:-:S05]  /*3960*/  FFMA.FTZ R90, R90, R89, 1.1641532182693481445e-10 ;  /* 0x2f0000005a5a7423 */ /* 0x000fca0000010059 */
        /* <DEDUP_REMOVED lines=11> */
.L_x_14334:
        /* <DEDUP_REMOVED lines=13> */
.L_x_14336:
[----:B------:R-:W-:Y:S05]  /*3af0*/  BSYNC.RECONVERGENT B2 ;  /* 0x0000000000027941 */ /* 0x000fea0003800200 */
.L_x_14335:
[----:B------:R-:W-:Y:S01]  /*3b00*/  IMAD.WIDE.U32 R134, R13, -0x326172a9, RZ ;  /* 0xcd9e8d570d867825 */ /* 0x000fe200078e00ff */
[----:B------:R-:W-:Y:S02]  /*3b10*/  LOP3.LUT R8, R7, R91, R97, 0x96, !PT ;  /* 0x0000005b07087212 */ /* 0x000fe400078e9661 */
[----:B------:R-:W-:Y:S01]  /*3b20*/  IADD3 R9, PT, PT, R97, -0x695add53, RZ ;  /* 0x96a522ad61097810 */ /* 0x000fe20007ffe0ff */
[----:B------:R-:W-:Y:S01]  /*3b30*/  VIADD R10, R96, 0x8ff34781 ;  /* 0x8ff34781600a7836 */ /* 0x000fe20000000000 */
[----:B------:R-:W-:Y:S01]  /*3b40*/  LOP3.LUT R6, R15, R135, R96, 0x96, !PT ;  /* 0x000000870f067212 */ /* 0x000fe200078e9660 */
[----:B------:R-:W-:-:S04]  /*3b50*/  IMAD.WIDE.U32 R104, R8, -0x326172a9, RZ ;  /* 0xcd9e8d5708687825 */ /* 0x000fc800078e00ff */
[----:B------:R-:W-:-:S04]  /*3b60*/  IMAD.WIDE.U32 R132, R6, -0x2daee0ad, RZ ;  /* 0xd2511f5306847825 */ /* 0x000fc800078e00ff */
[----:B------:R-:W-:Y:S02]  /*3b70*/  VIADD R6, R97, 0xbb67ae85 ;  /* 0xbb67ae8561067836 */ /* 0x000fe40000000000 */
[----:B------:R-:W-:-:S03]  /*3b80*/  VIADD R8, R96, 0x9e3779b9 ;  /* 0x9e3779b960087836 */ /* 0x000fc60000000000 */
[----:B------:R-:W-:Y:S02]  /*3b90*/  LOP3.LUT R6, R6, R90, R133, 0x96, !PT ;  /* 0x0000005a06067212 */ /* 0x000fe400078e9685 */
[----:B------:R-:W-:-:S03]  /*3ba0*/  LOP3.LUT R8, R8, R134, R105, 0x96, !PT ;  /* 0x0000008608087212 */ /* 0x000fc600078e9669 */
        /* <DEDUP_REMOVED lines=41> */
[----:B------:R-:W-:Y:S01]  /*3e40*/  LOP3.LUT R8, R8, R132, R91, 0x96, !PT ;  /* 0x0000008408087212 */ /* 0x000fe200078e965b */
[----:B------:R-:W-:Y:S02]  /*3e50*/  IMAD.MOV.U32 R91, RZ, RZ, RZ ;  /* 0x000000ffff5b7224 */ /* 0x000fe400078e00ff */
[----:B------:R-:W-:-:S04]  /*3e60*/  IMAD.WIDE.U32 R104, R6, -0x2daee0ad, RZ ;  /* 0xd2511f5306687825 */ /* 0x000fc800078e00ff */
[----:B------:R-:W-:Y:S01]  /*3e70*/  IMAD.WIDE.U32 R132, R8, -0x326172a9, RZ ;  /* 0xcd9e8d5708847825 */ /* 0x000fe200078e00ff */
[----:B------:R-:W-:-:S03]  /*3e80*/  LOP3.LUT R9, R9, R90, R105, 0x96, !PT ;  /* 0x0000005a09097212 */ /* 0x000fc600078e9669 */
[----:B------:R-:W-:Y:S01]  /*3e90*/  IMAD.MOV.U32 R90, RZ, RZ, R88 ;  /* 0x000000ffff5a7224 */ /* 0x000fe200078e0058 */
[----:B------:R-:W-:Y:S01]  /*3ea0*/  LOP3.LUT R10, R10, R134, R133, 0x96, !PT ;  /* 0x000000860a0a7212 */ /* 0x000fe200078e9685 */
[----:B------:R-:W-:Y:S01]  /*3eb0*/  IMAD.MOV.U32 R6, RZ, RZ, R132 ;  /* 0x000000ffff067224 */ /* 0x000fe200078e0084 */
[----:B------:R-:W-:-:S07]  /*3ec0*/  MOV R88, R104 ;  /* 0x0000006800587202 */ /* 0x000fce0000000f00 */
.L_x_14333:
[----:B------:R-:W-:Y:S05]  /*3ed0*/  BSYNC.RECONVERGENT B1 ;  /* 0x0000000000017941 */ /* 0x000fea0003800200 */
.L_x_14332:
[----:B------:R-:W-:Y:S01]  /*3ee0*/  ISETP.NE.AND P5, PT, R91, 0x1, PT ;  /* 0x000000015b00780c */ /* 0x000fe20003fa5270 */
[----:B------:R-:W-:Y:S01]  /*3ef0*/  BSSY.RECONVERGENT B1, `(.L_x_14337) ;  /* 0x000005a000017945 */ /* 0x000fe20003800200 */
[----:B------:R-:W-:Y:S02]  /*3f00*/  I2FP.F32.U32 R8, R90 ;  /* 0x0000005a00087245 */ /* 0x000fe40000201000 */
[----:B------:R-:W-:-:S03]  /*3f10*/  MOV R90, R6 ;  /* 0x00000006005a7202 */ /* 0x000fc60000000f00 */
[----:B------:R-:W-:-:S05]  /*3f20*/  FFMA.FTZ R8, R8, R89, 1.1641532182693481445e-10 ;  /* 0x2f00000008087423 */ /* 0x000fca0000010059 */
[----:B------:R-:W-:Y:S01]  /*3f30*/  FSETP.LE.FTZ.AND P4, PT, R8, R5, PT ;  /* 0x000000050800720b */ /* 0x000fe20003f93000 */
        /* <DEDUP_REMOVED lines=10> */
.L_x_14339:
        /* <DEDUP_REMOVED lines=13> */
.L_x_14341:
[----:B------:R-:W-:Y:S05]  /*40b0*/  BSYNC.RECONVERGENT B2 ;  /* 0x0000000000027941 */ /* 0x000fea0003800200 */
.L_x_14340:
[----:B------:R-:W-:Y:S01]  /*40c0*/  IMAD.WIDE.U32 R134, R13, -0x326172a9, RZ ;  /* 0xcd9e8d570d867825 */ /* 0x000fe200078e00ff */
[----:B------:R-:W-:-:S03]  /*40d0*/  LOP3.LUT R8, R7, R91, R97, 0x96, !PT ;  /* 0x0000005b07087212 */ /* 0x000fc600078e9661 */
[----:B------:R-:W-:Y:S01]  /*40e0*/  VIADD R9, R97, 0x96a522ad ;  /* 0x96a522ad61097836 */ /* 0x000fe20000000000 */
[----:B------:R-:W-:Y:S01]  /*40f0*/  LOP3.LUT R6, R15, R135, R96, 0x96, !PT ;  /* 0x000000870f067212 */ /* 0x000fe200078e9660 */
[----:B------:R-:W-:Y:S01]  /*4100*/  IMAD.WIDE.U32 R104, R8, -0x326172a9, RZ ;  /* 0xcd9e8d5708687825 */ /* 0x000fe200078e00ff */
[----:B------:R-:W-:-:S03]  /*4110*/  IADD3 R8, PT, PT, R96, -0x61c88647, RZ ;  /* 0x9e3779b960087810 */ /* 0x000fc60007ffe0ff */
[----:B------:R-:W-:Y:S01]  /*4120*/  IMAD.WIDE.U32 R132, R6, -0x2daee0ad, RZ ;  /* 0xd2511f5306847825 */ /* 0x000fe200078e00ff */
[----:B------:R-:W-:-:S03]  /*4130*/  LOP3.LUT R8, R8, R134, R105, 0x96, !PT ;  /* 0x0000008608087212 */ /* 0x000fc600078e9669 */
[----:B------:R-:W-:Y:S02]  /*4140*/  VIADD R6, R97, 0xbb67ae85 ;  /* 0xbb67ae8561067836 */ /* 0x000fe40000000000 */
[----:B------:R-:W-:-:S03]  /*4150*/  VIADD R10, R96, 0x8ff34781 ;  /* 0x8ff34781600a7836 */ /* 0x000fc60000000000 */
[----:B------:R-:W-:Y:S01]  /*4160*/  LOP3.LUT R6, R6, R90, R133, 0x96, !PT ;  /* 0x0000005a06067212 */ /* 0x000fe200078e9685 */
[----:B------:R-:W-:-:S04]  /*4170*/  IMAD.WIDE.U32 R90, R8, -0x2daee0ad, RZ ;  /* 0xd2511f53085a7825 */ /* 0x000fc800078e00ff */
[----:B------:R-:W-:Y:S01]  /*4180*/  IMAD.WIDE.U32 R134, R6, -0x326172a9, RZ ;  /* 0xcd9e8d5706867825 */ /* 0x000fe200078e00ff */
[----:B------:R-:W-:-:S03]  /*4190*/  IADD3 R6, PT, PT, R96, 0x3c6ef372, RZ ;  /* 0x3c6ef37260067810 */ /* 0x000fc60007ffe0ff */
        /* <DEDUP_REMOVED lines=37> */
[----:B------:R-:W-:Y:S02]  /*43f0*/  VIADD R8, R97, 0xdb3d7428 ;  /* 0xdb3d742861087836 */ /* 0x000fe40000000000 */
[----:B------:R-:W-:-:S03]  /*4400*/  IMAD.WIDE.U32 R104, R6, -0x2daee0ad, RZ ;  /* 0xd2511f5306687825 */ /* 0x000fc600078e00ff */
[----:B------:R-:W-:Y:S02]  /*4410*/  LOP3.LUT R8, R8, R132, R91, 0x96, !PT ;  /* 0x0000008408087212 */ /* 0x000fe400078e965b */
[----:B------:R-:W-:Y:S01]  /*4420*/  LOP3.LUT R9, R9, R90, R105, 0x96, !PT ;  /* 0x0000005a09097212 */ /* 0x000fe200078e9669 */
[----:B------:R-:W-:Y:S02]  /*4430*/  IMAD.MOV.U32 R90, RZ, RZ, R88 ;  /* 0x000000ffff5a7224 */ /* 0x000fe400078e0058 */
[----:B------:R-:W-:-:S04]  /*4440*/  IMAD.WIDE.U32 R132, R8, -0x326172a9, RZ ;  /* 0xcd9e8d5708847825 */ /* 0x000fc800078e00ff */
[----:B------:R-:W-:Y:S02]  /*4450*/  HFMA2 R8, -RZ, RZ, 0, 0 ;  /* 0x00000000ff087431 */ /* 0x000fe400000001ff */
[----:B------:R-:W-:Y:S01]  /*4460*/  IMAD.MOV.U32 R88, RZ, RZ, R104 ;  /* 0x000000ffff587224 */ /* 0x000fe200078e0068 */
[----:B------:R-:W-:Y:S02]  /*4470*/  LOP3.LUT R10, R10, R134, R133, 0x96, !PT ;  /* 0x000000860a0a7212 */ /* 0x000fe400078e9685 */
[----:B------:R-:W-:-:S07]  /*4480*/  MOV R6, R132 ;  /* 0x0000008400067202 */ /* 0x000fce0000000f00 */
.L_x_14338:
[----:B------:R-:W-:Y:S05]  /*4490*/  BSYNC.RECONVERGENT B1 ;  /* 0x0000000000017941 */ /* 0x000fea0003800200 */
.L_x_14337:
[----:B------:R-:W-:Y:S01]  /*44a0*/  I2FP.F32.U32 R90, R90 ;  /* 0x0000005a005a7245 */ /* 0x000fe20000201000 */
[----:B-----5:R-:W-:Y:S01]  /*44b0*/  FMUL.FTZ R57, R57, UR12 ;  /* 0x0000000c39397c20 */ /* 0x020fe20008410000 */
[----:B------:R-:W-:Y:S01]  /*44c0*/  FMUL.FTZ R56, R56, UR12 ;  /* 0x0000000c38387c20 */ /* 0x000fe20008410000 */
[----:B------:R-:W-:Y:S01]  /*44d0*/  FMUL.FTZ R59, R59, UR12 ;  /* 0x0000000c3b3b7c20 */ /* 0x000fe20008410000 */
[----:B------:R-:W-:Y:S01]  /*44e0*/  FMUL.FTZ R58, R58, UR12 ;  /* 0x0000000c3a3a7c20 */ /* 0x000fe20008410000 */
[----:B------:R-:W-:Y:S01]  /*44f0*/  FFMA.FTZ R89, R90, R89, 1.1641532182693481445e-10 ;  /* 0x2f0000005a597423 */ /* 0x000fe20000010059 */
[----:B------:R-:W-:Y:S02]  /*4500*/  FSEL R57, R57, RZ, P3 ;  /* 0x000000ff39397208 */ /* 0x000fe40001800000 */
[----:B------:R-:W-:Y:S02]  /*4510*/  FSEL R56, R56, RZ, P2 ;  /* 0x000000ff38387208 */ /* 0x000fe40001000000 */
[----:B------:R-:W-:Y:S01]  /*4520*/  FSETP.GTU.FTZ.AND P5, PT, R89, R5, PT ;  /* 0x000000055900720b */ /* 0x000fe20003fbc000 */
[----:B------:R-:W-:Y:S01]  /*4530*/  @P1 FADD.FTZ R57, R53, R57 ;  /* 0x0000003935391221 */ /* 0x000fe20000010000 */
[----:B------:R-:W-:Y:S01]  /*4540*/  FSEL R58, R58, RZ, P4 ;  /* 0x000000ff3a3a7208 */ /* 0x000fe20002000000 */
[----:B------:R-:W-:Y:S01]  /*4550*/  @P1 FADD.FTZ R56, R52, R56 ;  /* 0x0000003834381221 */ /* 0x000fe20000010000 */
[----:B------:R-:W-:-:S02]  /*4560*/  FSEL R59, R59, RZ, !P5 ;  /* 0x000000ff3b3b7208 */ /* 0x000fc40006800000 */
[----:B------:R-:W-:Y:S01]  /*4570*/  PLOP3.LUT P5, PT, P5, PT, PT, 0x8, 0x80 ;  /* 0x000000000080781c */ /* 0x000fe20002fae170 */
[----:B------:R-:W-:Y:S02]  /*4580*/  @P1 FADD.FTZ R58, R54, R58 ;  /* 0x0000003a363a1221 */ /* 0x000fe40000010000 */
[----:B------:R-:W-:Y:S01]  /*4590*/  @P1 FADD.FTZ R59, R55, R59 ;  /* 0x0000003b373b1221 */ /* 0x000fe20000010000 */
[----:B------:R-:W-:Y:S09]  /*45a0*/  BRA `(.L_x_14342) ;  /* 0x0000003000207947 */ /* 0x000ff20003800000 */
.L_x_14321:
        /* <DEDUP_REMOVED lines=16> */
.L_x_14345:
        /* <DEDUP_REMOVED lines=13> */
.L_x_14347:
[----:B------:R-:W-:Y:S05]  /*4780*/  BSYNC.RECONVERGENT B2 ;  /* 0x0000000000027941 */ /* 0x000fea0003800200 */
.L_x_14346:
        /* <DEDUP_REMOVED lines=9> */
[----:B------:R-:W-:Y:S01]  /*4820*/  LOP3.LUT R6, R6, R88, R105, 0x96, !PT ;  /* 0x0000005806067212 */ /* 0x000fe200078e9669 */
[----:B------:R-:W-:-:S03]  /*4830*/  IMAD.MOV.U32 R100, RZ, RZ, RZ ;  /* 0x000000ffff647224 */ /* 0x000fc600078e00ff */
        /* <DEDUP_REMOVED lines=8> */
[----:B------:R-:W-:Y:S01]  /*48c0*/  IMAD.WIDE.U32 R90, R8, -0x326172a9, RZ ;  /* 0xcd9e8d57085a7825 */ /* 0x000fe200078e00ff */
[----:B------:R-:W-:-:S03]  /*48d0*/  IADD3 R8, PT, PT, R96, -0x255992d5, RZ ;  /* 0xdaa66d2b60087810 */ /* 0x000fc60007ffe0ff */
[----:B------:R-:W-:Y:S01]  /*48e0*/  VIADD R6, R97, 0x32370b8f ;  /* 0x32370b8f61067836 */ /* 0x000fe20000000000 */
[----:B------:R-:W-:-:S04]  /*48f0*/  LOP3.LUT R8, R8, R132, R91, 0x96, !PT ;  /* 0x0000008408087212 */ /* 0x000fc800078e965b */
        /* <DEDUP_REMOVED lines=15> */
[----:B------:R-:W-:-:S03]  /*49f0*/  IADD3 R8, PT, PT, R97, 0x646e171e, RZ ;  /* 0x646e171e61087810 */ /* 0x000fc60007ffe0ff */
        /* <DEDUP_REMOVED lines=14> */
[----:B------:R-:W-:Y:S01]  /*4ae0*/  LOP3.LUT R8, R8, R104, R89, 0x96, !PT ;  /* 0x0000006808087212 */ /* 0x000fe200078e9659 */
[----:B------:R-:W-:Y:S02]  /*4af0*/  IMAD.MOV.U32 R89, RZ, RZ, R5 ;  /* 0x000000ffff597224 */ /* 0x000fe400078e0005 */
[----:B------:R-:W-:-:S04]  /*4b00*/  IMAD.WIDE.U32 R90, R6, -0x2daee0ad, RZ ;  /* 0xd2511f53065a7825 */ /* 0x000fc800078e00ff */
[----:B------:R-:W-:Y:S01]  /*4b10*/  IMAD.WIDE.U32 R104, R8, -0x326172a9, RZ ;  /* 0xcd9e8d5708687825 */ /* 0x000fe200078e00ff */
[----:B------:R-:W-:Y:S02]  /*4b20*/  LOP3.LUT R9, R9, R88, R91, 0x96, !PT ;  /* 0x0000005809097212 */ /* 0x000fe400078e965b */
[----:B------:R-:W-:Y:S01]  /*4b30*/  MOV R88, R90 ;  /* 0x0000005a00587202 */ /* 0x000fe20000000f00 */
[----:B------:R-:W-:Y:S01]  /*4b40*/  IMAD.MOV.U32 R6, RZ, RZ, R104 ;  /* 0x000000ffff067224 */ /* 0x000fe200078e0068 */
[----:B------:R-:W-:-:S07]  /*4b50*/  LOP3.LUT R10, R10, R132, R105, 0x96, !PT ;  /* 0x000000840a0a7212 */ /* 0x000fce00078e9669 */
.L_x_14344:
[----:B------:R-:W-:Y:S05]  /*4b60*/  BSYNC.RECONVERGENT B1 ;  /* 0x0000000000017941 */ /* 0x000fea0003800200 */
.L_x_14343:
[----:B------:R-:W0:Y:S01]  /*4b70*/  LDC R91, c[0x0][0x404] ;  /* 0x00010100ff5b7b82 */ /* 0x000e220000000800 */
[----:B------:R-:W-:Y:S01]  /*4b80*/  ISETP.NE.AND P3, PT, R100, 0x1, PT ;  /* 0x000000016400780c */ /* 0x000fe20003f65270 */
[----:B------:R-:W-:Y:S01]  /*4b90*/  HFMA2 R5, -RZ, RZ, 0.1171875, 0 ;  /* 0x2f800000ff057431 */ /* 0x000fe200000001ff */
[----:B------:R-:W-:Y:S01]  /*4ba0*/  I2FP.F32.U32 R8, R89 ;  /* 0x0000005900087245 */ /* 0x000fe20000201000 */
[----:B------:R-:W-:Y:S01]  /*4bb0*/  BSSY.RECONVERGENT B1, `(.L_x_14348) ;  /* 0x000005b000017945 */ /* 0x000fe20003800200 */
[----:B------:R-:W-:-:S03]  /*4bc0*/  IMAD.MOV.U32 R89, RZ, RZ, 0x2 ;  /* 0x00000002ff597424 */ /* 0x000fc600078e00ff */
[----:B------:R-:W1:Y:S01]  /*4bd0*/  LDC R90, c[0x0][0x408] ;  /* 0x00010200ff5a7b82 */ /* 0x000e620000000800 */
[----:B------:R-:W-:-:S05]  /*4be0*/  FFMA.FTZ R8, R8, R5, 1.1641532182693481445e-10 ;  /* 0x2f00000008087423 */ /* 0x000fca0000010005 */
[----:B0-----:R-:W-:Y:S01]  /*4bf0*/  FSETP.LE.FTZ.AND P2, PT, R8, R91, PT ;  /* 0x0000005b0800720b */ /* 0x001fe20003f53000 */
[----:B------:R-:W-:Y:S02]  /*4c00*/  IMAD.MOV.U32 R8, RZ, RZ, R6 ;  /* 0x000000ffff087224 */ /* 0x000fe400078e0006 */
[----:B-1---5:R-:W-:Y:S01]  /*4c10*/  FMUL.FTZ R56, R56, R90 ;  /* 0x0000005a38387220 */ /* 0x022fe20000410000 */
        /* <DEDUP_REMOVED lines=9> */
.L_x_14350:
        /* <DEDUP_REMOVED lines=13> */
.L_x_14352:
[----:B------:R-:W-:Y:S05]  /*4d80*/  BSYNC.RECONVERGENT B2 ;  /* 0x0000000000027941 */ /* 0x000fea0003800200 */
.L_x_14351:
        /* <DEDUP_REMOVED lines=9> */
[----:B------:R-:W-:Y:S01]  /*4e20*/  LOP3.LUT R8, R8, R136, R133, 0x96, !PT ;  /* 0x0000008808087212 */ /* 0x000fe200078e9685 */
[----:B------:R-:W-:Y:S01]  /*4e30*/  IMAD.MOV.U32 R89, RZ, RZ, RZ ;  /* 0x000000ffff597224 */ /* 0x000fe200078e00ff */
        /* <DEDUP_REMOVED lines=44> */
[----:B------:R-:W-:-:S03]  /*5100*/  MOV R8, R88 ;  /* 0x0000005800087202 */ /* 0x000fc60000000f00 */
[----:B------:R-:W-:Y:S01]  /*5110*/  IMAD.WIDE.U32 R132, R6, -0x2daee0ad, RZ ;  /* 0xd2511f5306847825 */ /* 0x000fe200078e00ff */
[----:B------:R-:W-:-:S03]  /*5120*/  LOP3.LUT R10, R10, R136, R135, 0x96, !PT ;  /* 0x000000880a0a7212 */ /* 0x000fc600078e9687 */
[----:B------:R-:W-:Y:S01]  /*5130*/  IMAD.MOV.U32 R6, RZ, RZ, R134 ;  /* 0x000000ffff067224 */ /* 0x000fe200078e0086 */
[----:B------:R-:W-:Y:S01]  /*5140*/  LOP3.LUT R9, R9, R104, R133, 0x96, !PT ;  /* 0x0000006809097212 */ /* 0x000fe200078e9685 */
[----:B------:R-:W-:-:S07]  /*5150*/  IMAD.MOV.U32 R88, RZ, RZ, R132 ;  /* 0x000000ffff587224 */ /* 0x000fce00078e0084 */
.L_x_14349:
[----:B------:R-:W-:Y:S05]  /*5160*/  BSYNC.RECONVERGENT B1 ;  /* 0x0000000000017941 */ /* 0x000fea0003800200 */
.L_x_14348:
[----:B------:R-:W-:Y:S01]  /*5170*/  ISETP.NE.AND P3, PT, R89, 0x1, PT ;  /* 0x000000015900780c */ /* 0x000fe20003f65270 */
[----:B------:R-:W-:Y:S01]  /*5180*/  BSSY.RECONVERGENT B1, `(.L_x_14353) ;  /* 0x0000059000017945 */ /* 0x000fe20003800200 */
[----:B------:R-:W-:Y:S01]  /*5190*/  I2FP.F32.U32 R100, R8 ;  /* 0x0000000800647245 */ /* 0x000fe20000201000 */
[----:B------:R-:W-:Y:S02]  /*51a0*/  HFMA2 R8, -RZ, RZ, 0, 1.1920928955078125e-07 ;  /* 0x00000002ff087431 */ /* 0x000fe400000001ff */
[----:B------:R-:W-:Y:S02]  /*51b0*/  IMAD.MOV.U32 R102, RZ, RZ, R6 ;  /* 0x000000ffff667224 */ /* 0x000fe400078e0006 */
[----:B------:R-:W-:-:S06]  /*51c0*/  FFMA.FTZ R100, R100, R5, 1.1641532182693481445e-10 ;  /* 0x2f00000064647423 */ /* 0x000fcc0000010005 */
        /* <DEDUP_REMOVED lines=9> */
.L_x_14355:
        /* <DEDUP_REMOVED lines=13> */
.L_x_14357:
[----:B------:R-:W-:Y:S05]  /*5330*/  BSYNC.RECONVERGENT B2 ;  /* 0x0000000000027941 */ /* 0x000fea0003800200 */
.L_x_14356:
        /* <DEDUP_REMOVED lines=8> */
[----:B------:R-:W-:Y:S02]  /*53c0*/  VIADD R8, R96, 0x9e3779b9 ;  /* 0x9e3779b960087836 */ /* 0x000fe40000000000 */
[----:B------:R-:W-:Y:S01]  /*53d0*/  IMAD.MOV.U32 R102, RZ, RZ, R88 ;  /* 0x000000ffff667224 */ /* 0x000fe200078e0058 */
        /* <DEDUP_REMOVED lines=51> */
.L_x_14354:
[----:B------:R-:W-:Y:S05]  /*5710*/  BSYNC.RECONVERGENT B1 ;  /* 0x0000000000017941 */ /* 0x000fea0003800200 */
.L_x_14353:
[----:B------:R-:W-:Y:S01]  /*5720*/  ISETP.NE.AND P4, PT, R8, 0x1, PT ;  /* 0x000000010800780c */ /* 0x000fe20003f85270 */
[----:B------:R-:W-:Y:S01]  /*5730*/  BSSY.RECONVERGENT B1, `(.L_x_14358) ;  /* 0x000005b000017945 */ /* 0x000fe20003800200 */
[----:B------:R-:W-:Y:S01]  /*5740*/  I2FP.F32.U32 R89, R102 ;  /* 0x0000006600597245 */ /* 0x000fe20000201000 */
[----:B------:R-:W-:Y:S01]  /*5750*/  FMUL.FTZ R57, R57, R90 ;  /* 0x0000005a39397220 */ /* 0x000fe20000410000 */
[----:B------:R-:W-:-:S03]  /*5760*/  IMAD.MOV.U32 R104, RZ, RZ, 0x2 ;  /* 0x00000002ff687424 */ /* 0x000fc600078e00ff */
[----:B------:R-:W-:-:S05]  /*5770*/  FFMA.FTZ R89, R89, R5, 1.1641532182693481445e-10 ;  /* 0x2f00000059597423 */ /* 0x000fca0000010005 */
[----:B------:R-:W-:Y:S02]  /*5780*/  FSETP.LE.FTZ.AND P3, PT, R89, R91, PT ;  /* 0x0000005b5900720b */ /* 0x000fe40003f73000 */
        /* <DEDUP_REMOVED lines=10> */
.L_x_14360:
        /* <DEDUP_REMOVED lines=13> */
.L_x_14362:
[----:B------:R-:W-:Y:S05]  /*5900*/  BSYNC.RECONVERGENT B2 ;  /* 0x0000000000027941 */ /* 0x000fea0003800200 */
.L_x_14361:
        /* <DEDUP_REMOVED lines=9> */
[----:B------:R-:W-:Y:S02]  /*59a0*/  VIADD R10, R96, 0x8ff34781 ;  /* 0x8ff34781600a7836 */ /* 0x000fe40000000000 */
[----:B------:R-:W-:Y:S01]  /*59b0*/  IMAD.MOV.U32 R89, RZ, RZ, R88 ;  /* 0x000000ffff597224 */ /* 0x000fe200078e0058 */
        /* <DEDUP_REMOVED lines=43> */
[----:B------:R-:W-:Y:S01]  /*5c70*/  LOP3.LUT R8, R8, R134, R105, 0x96, !PT ;  /* 0x0000008608087212 */ /* 0x000fe200078e9669 */
[----:B------:R-:W-:Y:S01]  /*5c80*/  IMAD.MOV.U32 R88, RZ, RZ, R132 ;  /* 0x000000ffff587224 */ /* 0x000fe200078e0084 */
[----:B------:R-:W-:Y:S01]  /*5c90*/  LOP3.LUT R9, R9, R104, R133, 0x96, !PT ;  /* 0x0000006809097212 */ /* 0x000fe200078e9685 */
[----:B------:R-:W-:Y:S02]  /*5ca0*/  HFMA2 R104, -RZ, RZ, 0, 0 ;  /* 0x00000000ff687431 */ /* 0x000fe400000001ff */
[----:B------:R-:W-:-:S05]  /*5cb0*/  IMAD.WIDE.U32 R134, R8, -0x326172a9, RZ ;  /* 0xcd9e8d5708867825 */ /* 0x000fca00078e00ff */
[----:B------:R-:W-:Y:S02]  /*5cc0*/  LOP3.LUT R10, R10, R136, R135, 0x96, !PT ;  /* 0x000000880a0a7212 */ /* 0x000fe400078e9687 */
[----:B------:R-:W-:-:S07]  /*5cd0*/  MOV R6, R134 ;  /* 0x0000008600067202 */ /* 0x000fce0000000f00 */
.L_x_14359:
[----:B------:R-:W-:Y:S05]  /*5ce0*/  BSYNC.RECONVERGENT B1 ;  /* 0x0000000000017941 */ /* 0x000fea0003800200 */
.L_x_14358:
[----:B------:R-:W-:Y:S01]  /*5cf0*/  ISETP.NE.AND P4, PT, R104, 0x1, PT ;  /* 0x000000016800780c */ /* 0x000fe20003f85270 */
[----:B------:R-:W-:Y:S01]  /*5d00*/  BSSY.RECONVERGENT B1, `(.L_x_14363) ;  /* 0x0000059000017945 */ /* 0x000fe20003800200 */
[----:B------:R-:W-:Y:S01]  /*5d10*/  I2FP.F32.U32 R89, R89 ;  /* 0x0000005900597245 */ /* 0x000fe20000201000 */
[----:B------:R-:W-:Y:S02]  /*5d20*/  IMAD.MOV.U32 R8, RZ, RZ, 0x2 ;  /* 0x00000002ff087424 */ /* 0x000fe400078e00ff */
[----:B------:R-:W-:Y:S02]  /*5d30*/  IMAD.MOV.U32 R102, RZ, RZ, R6 ;  /* 0x000000ffff667224 */ /* 0x000fe400078e0006 */
[----:B------:R-:W-:-:S06]  /*5d40*/  FFMA.FTZ R89, R89, R5, 1.1641532182693481445e-10 ;  /* 0x2f00000059597423 */ /* 0x000fcc0000010005 */
        /* <DEDUP_REMOVED lines=9> */
.L_x_14365:
        /* <DEDUP_REMOVED lines=13> */
.L_x_14367:
[----:B------:R-:W-:Y:S05]  /*5eb0*/  BSYNC.RECONVERGENT B2 ;  /* 0x0000000000027941 */ /* 0x000fea0003800200 */
.L_x_14366:
[----:B------:R-:W-:Y:S01]  /*5ec0*/  IMAD.WIDE.U32 R136, R13, -0x326172a9, RZ ;  /* 0xcd9e8d570d887825 */ /* 0x000fe200078e00ff */
[----:B------:R-:W-:Y:S02]  /*5ed0*/  LOP3.LUT R8, R7, R105, R97, 0x96, !PT ;  /* 0x0000006907087212 */ /* 0x000fe400078e9661 */
[----:B------:R-:W-:Y:S01]  /*5ee0*/  IADD3 R10, PT, PT, R96, -0x700cb87f, RZ ;  /* 0x8ff34781600a7810 */ /* 0x000fe20007ffe0ff */
[----:B------:R-:W-:Y:S01]  /*5ef0*/  VIADD R9, R97, 0x96a522ad ;  /* 0x96a522ad61097836 */ /* 0x000fe20000000000 */
[----:B------:R-:W-:Y:S01]  /*5f00*/  LOP3.LUT R6, R15, R137, R96, 0x96, !PT ;  /* 0x000000890f067212 */ /* 0x000fe200078e9660 */
[----:B------:R-:W-:Y:S01]  /*5f10*/  IMAD.WIDE.U32 R132, R8, -0x326172a9, RZ ;  /* 0xcd9e8d5708847825 */ /* 0x000fe200078e00ff */
[----:B------:R-:W-:-:S03]  /*5f20*/  MOV R102, R88 ;  /* 0x0000005800667202 */ /* 0x000fc60000000f00 */
        /* <DEDUP_REMOVED lines=49> */
[----:B------:R-:W-:-:S03]  /*6240*/  LOP3.LUT R10, R10, R136, R135, 0x96, !PT ;  /* 0x000000880a0a7212 */ /* 0x000fc600078e9687 */
[----:B------:R-:W-:Y:S01]  /*6250*/  IMAD.MOV.U32 R6, RZ, RZ, R134 ;  /* 0x000000ffff067224 */ /* 0x000fe200078e0086 */
[----:B------:R-:W-:Y:S01]  /*6260*/  LOP3.LUT R9, R9, R104, R133, 0x96, !PT ;  /* 0x0000006809097212 */ /* 0x000fe200078e9685 */
[----:B------:R-:W-:Y:S02]  /*6270*/  IMAD.MOV.U32 R88, RZ, RZ, R132 ;  /* 0x000000ffff587224 */ /* 0x000fe400078e0084 */
[----:B------:R-:W-:-:S07]  /*6280*/  IMAD.MOV.U32 R8, RZ, RZ, RZ ;  /* 0x000000ffff087224 */ /* 0x000fce00078e00ff */
.L_x_14364:
[----:B------:R-:W-:Y:S05]  /*6290*/  BSYNC.RECONVERGENT B1 ;  /* 0x0000000000017941 */ /* 0x000fea0003800200 */
.L_x_14363:
[----:B------:R-:W-:Y:S01]  /*62a0*/  ISETP.NE.AND P5, PT, R8, 0x1, PT ;  /* 0x000000010800780c */ /* 0x000fe20003fa5270 */
[----:B------:R-:W-:Y:S01]  /*62b0*/  BSSY.RECONVERGENT B1, `(.L_x_14368) ;  /* 0x000005b000017945 */ /* 0x000fe20003800200 */
[----:B------:R-:W-:Y:S01]  /*62c0*/  I2FP.F32.U32 R102, R102 ;  /* 0x0000006600667245 */ /* 0x000fe20000201000 */
[----:B------:R-:W-:Y:S02]  /*62d0*/  HFMA2 R105, -RZ, RZ, 0, 1.1920928955078125e-07 ;  /* 0x00000002ff697431 */ /* 0x000fe400000001ff */
[----:B------:R-:W-:Y:S02]  /*62e0*/  FMUL.FTZ R58, R58, R90 ;  /* 0x0000005a3a3a7220 */ /* 0x000fe40000410000 */
        /* <DEDUP_REMOVED lines=12> */
.L_x_14370:
        /* <DEDUP_REMOVED lines=13> */
.L_x_14372:
[----:B------:R-:W-:Y:S05]  /*6480*/  BSYNC.RECONVERGENT B2 ;  /* 0x0000000000027941 */ /* 0x000fea0003800200 */
.L_x_14371:
        /* <DEDUP_REMOVED lines=56> */
[----:B------:R-:W-:Y:S01]  /*6810*/  IMAD.WIDE.U32 R132, R6, -0x2daee0ad, RZ ;  /* 0xd2511f5306847825 */ /* 0x000fe200078e00ff */
[----:B------:R-:W-:-:S03]  /*6820*/  LOP3.LUT R10, R10, R136, R135, 0x96, !PT ;  /* 0x000000880a0a7212 */ /* 0x000fc600078e9687 */
[----:B------:R-:W-:Y:S01]  /*6830*/  IMAD.MOV.U32 R6, RZ, RZ, R134 ;  /* 0x000000ffff067224 */ /* 0x000fe200078e0086 */
[----:B------:R-:W-:Y:S02]  /*6840*/  LOP3.LUT R9, R9, R104, R133, 0x96, !PT ;  /* 0x0000006809097212 */ /* 0x000fe400078e9685 */
[----:B------:R-:W-:-:S07]  /*6850*/  MOV R88, R132 ;  /* 0x0000008400587202 */ /* 0x000fce0000000f00 */
.L_x_14369:
[----:B------:R-:W-:Y:S05]  /*6860*/  BSYNC.RECONVERGENT B1 ;  /* 0x0000000000017941 */ /* 0x000fea0003800200 */
.L_x_14368:
[----:B------:R-:W-:Y:S01]  /*6870*/  ISETP.NE.AND P5, PT, R105, 0x1, PT ;  /* 0x000000016900780c */ /* 0x000fe20003fa5270 */
[----:B------:R-:W-:Y:S01]  /*6880*/  BSSY.RECONVERGENT B1, `(.L_x_14373) ;  /* 0x0000059000017945 */ /* 0x000fe20003800200 */
[----:B------:R-:W-:Y:S01]  /*6890*/  I2FP.F32.U32 R102, R102 ;  /* 0x0000006600667245 */ /* 0x000fe20000201000 */
[----:B------:R-:W-:Y:S01]  /*68a0*/  IMAD.MOV.U32 R104, RZ, RZ, 0x2 ;  /* 0x00000002ff687424 */ /* 0x000fe200078e00ff */
[----:B------:R-:W-:-:S03]  /*68b0*/  MOV R8, R6 ;  /* 0x0000000600087202 */ /* 0x000fc60000000f00 */
[----:B------:R-:W-:-:S06]  /*68c0*/  FFMA.FTZ R102, R102, R5, 1.1641532182693481445e-10 ;  /* 0x2f00000066667423 */ /* 0x000fcc0000010005 */
        /* <DEDUP_REMOVED lines=9> */
.L_x_14375:
        /* <DEDUP_REMOVED lines=13> */
.L_x_14377:
[----:B------:R-:W-:Y:S05]  /*6a30*/  BSYNC.RECONVERGENT B2 ;  /* 0x0000000000027941 */ /* 0x000fea0003800200 */
.L_x_14376:
        /* <DEDUP_REMOVED lines=55> */
[----:B------:R-:W-:Y:S02]  /*6db0*/  HFMA2 R104, -RZ, RZ, 0, 0 ;  /* 0x00000000ff687431 */ /* 0x000fe400000001ff */
[----:B------:R-:W-:-:S04]  /*6dc0*/  IMAD.WIDE.U32 R134, R8, -0x326172a9, RZ ;  /* 0xcd9e8d5708867825 */ /* 0x000fc800078e00ff */
[----:B------:R-:W-:Y:S01]  /*6dd0*/  IMAD.MOV.U32 R8, RZ, RZ, R88 ;  /* 0x000000ffff087224 */ /* 0x000fe200078e0058 */
[----:B------:R-:W-:Y:S01]  /*6de0*/  LOP3.LUT R10, R10, R136, R135, 0x96, !PT ;  /* 0x000000880a0a7212 */ /* 0x000fe200078e9687 */
[----:B------:R-:W-:Y:S01]  /*6df0*/  IMAD.MOV.U32 R88, RZ, RZ, R132 ;  /* 0x000000ffff587224 */ /* 0x000fe200078e0084 */
[----:B------:R-:W-:-:S07]  /*6e00*/  MOV R6, R134 ;  /* 0x0000008600067202 */ /* 0x000fce0000000f00 */
.L_x_14374:
[----:B------:R-:W-:Y:S05]  /*6e10*/  BSYNC.RECONVERGENT B1 ;  /* 0x0000000000017941 */ /* 0x000fea0003800200 */
.L_x_14373:
[----:B------:R-:W-:Y:S01]  /*6e20*/  ISETP.NE.AND P6, PT, R104, 0x1, PT ;  /* 0x000000016800780c */ /* 0x000fe20003fc5270 */
[----:B------:R-:W-:Y:S01]  /*6e30*/  BSSY.RECONVERGENT B1, `(.L_x_14378) ;  /* 0x000005d000017945 */ /* 0x000fe20003800200 */
[----:B------:R-:W-:Y:S01]  /*6e40*/  I2FP.F32.U32 R106, R8 ;  /* 0x00000008006a7245 */ /* 0x000fe20000201000 */
[----:B------:R-:W-:Y:S01]  /*6e50*/  FMUL.FTZ R105, R59, R90 ;  /* 0x0000005a3b697220 */ /* 0x000fe20000410000 */
[----:B------:R-:W-:Y:S02]  /*6e60*/  IMAD.MOV.U32 R8, RZ, RZ, 0x2 ;  /* 0x00000002ff087424 */ /* 0x000fe400078e00ff */
        /* <DEDUP_REMOVED lines=12> */
.L_x_14380:
        /* <DEDUP_REMOVED lines=15> */
.L_x_14382:
[----:B------:R-:W-:Y:S05]  /*7020*/  BSYNC.RECONVERGENT B2 ;  /* 0x0000000000027941 */ /* 0x000fea0003800200 */
.L_x_14381:
        /* <DEDUP_REMOVED lines=61> */
.L_x_14379:
[----:B------:R-:W-:Y:S05]  /*7400*/  BSYNC.RECONVERGENT B1 ;  /* 0x0000000000017941 */ /* 0x000fea0003800200 */
.L_x_14378:
[-C--:B------:R-:W-:Y:S01]  /*7410*/  FMUL.FTZ R106, R48, R90.reuse ;  /* 0x0000005a306a7220 */ /* 0x080fe20000410000 */
[----:B------:R-:W-:Y:S01]  /*7420*/  FSETP.GTU.FTZ.AND P6, PT, R100, R91, PT ;  /* 0x0000005b6400720b */ /* 0x000fe20003fdc000 */
[-C--:B------:R-:W-:Y:S01]  /*7430*/  FMUL.FTZ R104, R49, R90.reuse ;  /* 0x0000005a31687220 */ /* 0x080fe20000410000 */
[----:B------:R-:W-:Y:S02]  /*7440*/  I2FP.F32.U32 R59, R59 ;  /* 0x0000003b003b7245 */ /* 0x000fe40000201000 */
[----:B------:R-:W-:Y:S02]  /*7450*/  FSEL R106, R106, RZ, !P6 ;  /* 0x000000ff6a6a7208 */ /* 0x000fe40007000000 */
[----:B------:R-:W-:Y:S01]  /*7460*/  SEL R100, RZ, 0x1, P6 ;  /* 0x00000001ff647807 */ /* 0x000fe20003000000 */
[----:B------:R-:W-:Y:S01]  /*7470*/  FFMA.FTZ R5, R59, R5, 1.1641532182693481445e-10 ;  /* 0x2f0000003b057423 */ /* 0x000fe20000010005 */
[----:B------:R-:W-:Y:S01]  /*7480*/  FSETP.GTU.FTZ.AND P6, PT, R89, R91, PT ;  /* 0x0000005b5900720b */ /* 0x000fe20003fdc000 */
[-C--:B------:R-:W-:Y:S01]  /*7490*/  FMUL.FTZ R59, R51, R90.reuse ;  /* 0x0000005a333b7220 */ /* 0x080fe20000410000 */
[----:B------:R-:W-:Y:S01]  /*74a0*/  FMUL.FTZ R90, R50, R90 ;  /* 0x0000005a325a7220 */ /* 0x000fe20000410000 */
[----:B------:R-:W-:-:S02]  /*74b0*/  FSEL R58, R58, RZ, P4 ;  /* 0x000000ff3a3a7208 */ /* 0x000fc40002000000 */
[----:B------:R-:W-:Y:S02]  /*74c0*/  FSEL R104, R104, RZ, !P6 ;  /* 0x000000ff68687208 */ /* 0x000fe40007000000 */
[----:B------:R-:W-:Y:S02]  /*74d0*/  SEL R89, RZ, 0x1, P6 ;  /* 0x00000001ff597807 */ /* 0x000fe40003000000 */
[-C--:B------:R-:W-:Y:S02]  /*74e0*/  FSETP.GTU.FTZ.AND P6, PT, R5, R91.reuse, PT ;  /* 0x0000005b0500720b */ /* 0x080fe40003fdc000 */
[----:B------:R-:W-:Y:S02]  /*74f0*/  FSEL R57, R57, RZ, P3 ;  /* 0x000000ff39397208 */ /* 0x000fe40001800000 */
[----:B------:R-:W-:Y:S02]  /*7500*/  FSEL R59, R59, RZ, !P6 ;  /* 0x000000ff3b3b7208 */ /* 0x000fe40007000000 */
[----:B------:R-:W-:Y:S01]  /*7510*/  SEL R5, RZ, 0x1, P6 ;  /* 0x00000001ff057807 */ /* 0x000fe20003000000 */
[----:B------:R-:W-:Y:S01]  /*7520*/  FADD.FTZ R57, R57, R104 ;  /* 0x0000006839397221 */ /* 0x000fe20000010000 */
[----:B------:R-:W-:-:S02]  /*7530*/  FSETP.GTU.FTZ.AND P6, PT, R102, R91, PT ;  /* 0x0000005b6600720b */ /* 0x000fc40003fdc000 */
[----:B------:R-:W-:Y:S01]  /*7540*/  FSEL R56, R56, RZ, P2 ;  /* 0x000000ff38387208 */ /* 0x000fe20001000000 */
[----:B------:R-:W-:Y:S01]  /*7550*/  @P1 FADD.FTZ R57, R53, R57 ;  /* 0x0000003935391221 */ /* 0x000fe20000010000 */
[----:B------:R-:W-:Y:S02]  /*7560*/  FSEL R90, R90, RZ, !P6 ;  /* 0x000000ff5a5a7208 */ /* 0x000fe40007000000 */
[----:B------:R-:W-:Y:S01]  /*7570*/  FSEL R105, R105, RZ, P5 ;  /* 0x000000ff69697208 */ /* 0x000fe20002800000 */
[----:B------:R-:W-:Y:S01]  /*7580*/  FADD.FTZ R56, R56, R106 ;  /* 0x0000006a38387221 */ /* 0x000fe20000010000 */
[----:B------:R-:W-:Y:S01]  /*7590*/  PRMT R4, R100, 0x7610, R4 ;  /* 0x0000761064047816 */ /* 0x000fe20000000004 */
[----:B------:R-:W-:Y:S01]  /*75a0*/  FADD.FTZ R58, R58, R90 ;  /* 0x0000005a3a3a7221 */ /* 0x000fe20000010000 */
[----:B------:R-:W-:Y:S01]  /*75b0*/  SEL R90, RZ, 0x1, P6 ;  /* 0x00000001ff5a7807 */ /* 0x000fe20003000000 */
[----:B------:R-:W-:Y:S01]  /*75c0*/  FADD.FTZ R59, R59, R105 ;  /* 0x000000693b3b7221 */ /* 0x000fe20000010000 */
[----:B------:R-:W-:Y:S01]  /*75d0*/  @P1 FADD.FTZ R56, R52, R56 ;  /* 0x0000003834381221 */ /* 0x000fe20000010000 */
[----:B------:R-:W-:Y:S01]  /*75e0*/  @P1 FADD.FTZ R58, R54, R58 ;  /* 0x0000003a363a1221 */ /* 0x000fe20000010000 */
[----:B------:R-:W-:Y:S01]  /*75f0*/  PRMT R3, R89, 0x7610, R3 ;  /* 0x0000761059037816 */ /* 0x000fe20000000003 */
[----:B------:R-:W-:Y:S01]  /*7600*/  @P1 FADD.FTZ R59, R55, R59 ;  /* 0x0000003b373b1221 */ /* 0x000fe20000010000 */
[----:B------:R-:W-:-:S02]  /*7610*/  PRMT R2, R90, 0x7610, R2 ;  /* 0x000076105a027816 */ /* 0x000fc40000000002 */
[----:B------:R-:W-:-:S07]  /*7620*/  PRMT R0, R5, 0x7610, R0 ;  /* 0x0000761005007816 */ /* 0x000fce0000000000 */
.L_x_14342:
[----:B------:R-:W0:Y:S01]  /*7630*/  LDC.64 R132, c[0x0][0x3a8] ;  /* 0x0000ea00ff847b82 */ /* 0x000e220000000a00 */
[----:B------:R-:W-:Y:S02]  /*7640*/  SEL R90, RZ, 0x1000000, !P5 ;  /* 0x01000000ff5a7807 */ /* 0x000fe40006800000 */
[----:B------:R-:W-:Y:S02]  /*7650*/  SEL R89, RZ, 0x10000, !P4 ;  /* 0x00010000ff597807 */ /* 0x000fe40006000000 */
[----:B------:R-:W-:-:S03]  /*7660*/  SEL R5, RZ, 0x100, !P3 ;  /* 0x00000100ff057807 */ /* 0x000fc60005800000 */
[----:B------:R-:W1:Y:S01]  /*7670*/  LDC.64 R104, c[0x0][0x3b0] ;  /* 0x0000ec00ff687b82 */ /* 0x000e620000000a00 */
[----:B------:R-:W-:Y:S02]  /*7680*/  IADD3 R89, PT, PT, R5, R90, R89 ;  /* 0x0000005a05597210 */ /* 0x000fe40007ffe059 */
[----:B------:R-:W-:-:S04]  /*7690*/  SEL R5, RZ, 0x1, !P2 ;  /* 0x00000001ff057807 */ /* 0x000fc80005000000 */
[----:B------:R-:W-:Y:S01]  /*76a0*/  IADD3 R5, PT, PT, R89, R5, RZ ;  /* 0x0000000559057210 */ /* 0x000fe20007ffe0ff */
[----:B0-----:R-:W-:-:S05]  /*76b0*/  IMAD.WIDE.U32 R132, R95, 0x10, R132 ;  /* 0x000000105f847825 */ /* 0x001fca00078e0084 */
[----:B------:R0:W-:Y:S01]  /*76c0*/  STG.E.128 desc[UR6][R132.64], R56 ;  /* 0x0000003884007986 */ /* 0x0001e2000c101d06 */
[----:B-1----:R-:W-:-:S05]  /*76d0*/  IMAD.WIDE.U32 R104, R95, 0x4, R104 ;  /* 0x000000045f687825 */ /* 0x002fca00078e0068 */
[----:B------:R0:W-:Y:S01]  /*76e0*/  STG.E desc[UR6][R104.64], R5 ;  /* 0x0000000568007986 */ /* 0x0001e2000c101906 */
[----:B------:R-:W-:Y:S05]  /*76f0*/  @!P0 BRA `(.L_x_14383) ;  /* 0x00000000002c8947 */ /* 0x000fea0003800000 */
[----:B0-----:R-:W0:Y:S01]  /*7700*/  LDC.64 R104, c[0x0][0x3b8] ;  /* 0x0000ee00ff687b82 */ /* 0x001e220000000a00 */
[----:B------:R-:W-:Y:S01]  /*7710*/  IMAD.U32 R90, R2, 0x10000, RZ ;  /* 0x00010000025a7824 */ /* 0x000fe200078e00ff */
[----:B------:R-:W-:Y:S02]  /*7720*/  LOP3.LUT R5, R0, 0xffff, RZ, 0xc0, !PT ;  /* 0x0000ffff00057812 */ /* 0x000fe400078ec0ff */
[----:B------:R-:W-:Y:S02]  /*7730*/  LOP3.LUT R89, R3, 0xff, RZ, 0xc0, !PT ;  /* 0x000000ff03597812 */ /* 0x000fe400078ec0ff */
[----:B------:R-:W-:-:S05]  /*7740*/  LOP3.LUT R90, R90, 0xff0000, RZ, 0xc0, !PT ;  /* 0x00ff00005a5a7812 */ /* 0x000fca00078ec0ff */
[----:B------:R-:W-:Y:S01]  /*7750*/  IMAD R90, R5, 0x1000000, R90 ;  /* 0x01000000055a7824 */ /* 0x000fe200078e025a */
[----:B------:R-:W-:-:S04]  /*7760*/  LOP3.LUT R5, R4, 0xff, RZ, 0xc0, !PT ;  /* 0x000000ff04057812 */ /* 0x000fc800078ec0ff */
[----:B------:R-:W-:-:S05]  /*7770*/  LEA R89, R89, R90, 0x8 ;  /* 0x0000005a59597211 */ /* 0x000fca00078e40ff */
[----:B------:R-:W-:Y:S02]  /*7780*/  IMAD.IADD R5, R89, 0x1, R5 ;  /* 0x0000000159057824 */ /* 0x000fe400078e0205 */
[----:B0-----:R-:W-:-:S05]  /*7790*/  IMAD.WIDE.U32 R104, R95, 0x4, R104 ;  /* 0x000000045f687825 */ /* 0x001fca00078e0068 */
[----:B------:R1:W-:Y:S02]  /*77a0*/  STG.E desc[UR6][R104.64], R5 ;  /* 0x0000000568007986 */ /* 0x0003e4000c101906 */
.L_x_14383:
[----:B01----:R-:W-:Y:S01]  /*77b0*/  IMAD.MOV.U32 R5, RZ, RZ, R88 ;  /* 0x000000ffff057224 */ /* 0x003fe200078e0058 */
[----:B------:R-:W-:-:S07]  /*77c0*/  IADD3 R88, PT, PT, R95, 0x80, RZ ;  /* 0x000000805f587810 */ /* 0x000fce0007ffe0ff */
.L_x_14320:
[----:B------:R-:W-:Y:S05]  /*77d0*/  BSYNC.RECONVERGENT B0 ;  /* 0x0000000000007941 */ /* 0x000fea0003800200 */
.L_x_14319:
[----:B------:R-:W-:Y:S01]  /*77e0*/  ISETP.GE.U32.AND P0, PT, R14, 0x100, PT ;  /* 0x000001000e00780c */ /* 0x000fe20003f06070 */
[----:B------:R-:W-:Y:S03]  /*77f0*/  BSSY.RECONVERGENT B0, `(.L_x_14384) ;  /* 0x00004b6000007945 */ /* 0x000fe60003800200 */
[----:B------:R-:W-:-:S09]  /*7800*/  P2R R116, PR, RZ, 0x1 ;  /* 0x00000001ff747803 */ /* 0x000fd20000000000 */
        /* <DEDUP_REMOVED lines=31> */
.L_x_14389:
        /* <DEDUP_REMOVED lines=13> */
.L_x_14391:
[----:B------:R-:W-:Y:S05]  /*7ad0*/  BSYNC.RECONVERGENT B2 ;  /* 0x0000000000027941 */ /* 0x000fea0003800200 */
.L_x_14390:
        /* <DEDUP_REMOVED lines=53> */
[----:B------:R-:W-:Y:S02]  /*7e30*/  IMAD.MOV.U32 R91, RZ, RZ, RZ ;  /* 0x000000ffff5b7224 */ /* 0x000fe400078e00ff */
[----:B------:R-:W-:-:S04]  /*7e40*/  IMAD.WIDE.U32 R104, R6, -0x2daee0ad, RZ ;  /* 0xd2511f5306687825 */ /* 0x000fc800078e00ff */
[----:B------:R-:W-:Y:S01]  /*7e50*/  IMAD.WIDE.U32 R132, R8, -0x326172a9, RZ ;  /* 0xcd9e8d5708847825 */ /* 0x000fe200078e00ff */
[----:B------:R-:W-:Y:S02]  /*7e60*/  LOP3.LUT R9, R9, R90, R105, 0x96, !PT ;  /* 0x0000005a09097212 */ /* 0x000fe400078e9669 */
[----:B------:R-:W-:Y:S01]  /*7e70*/  MOV R89, R104 ;  /* 0x0000006800597202 */ /* 0x000fe20000000f00 */
[----:B------:R-:W-:Y:S01]  /*7e80*/  IMAD.MOV.U32 R6, RZ, RZ, R132 ;  /* 0x000000ffff067224 */ /* 0x000fe200078e0084 */
[----:B------:R-:W-:Y:S01]  /*7e90*/  LOP3.LUT R10, R10, R134, R133, 0x96, !PT ;  /* 0x000000860a0a7212 */ /* 0x000fe200078e9685 */
[----:B------:R-:W-:-:S07]  /*7ea0*/  IMAD.MOV.U32 R90, RZ, RZ, R5 ;  /* 0x000000ffff5a7224 */ /* 0x000fce00078e0005 */
.L_x_14388:
[----:B------:R-:W-:Y:S05]  /*7eb0*/  BSYNC.RECONVERGENT B1 ;  /* 0x0000000000017941 */ /* 0x000fea0003800200 */
.L_x_14387:
        /* <DEDUP_REMOVED lines=20> */
.L_x_14394:
        /* <DEDUP_REMOVED lines=13> */
.L_x_14396:
[----:B------:R-:W-:Y:S05]  /*80d0*/  BSYNC.RECONVERGENT B2 ;  /* 0x0000000000027941 */ /* 0x000fea0003800200 */
.L_x_14395:
        /* <DEDUP_REMOVED lines=55> */
[----:B------:R-:W-:Y:S02]  /*8450*/  LOP3.LUT R9, R9, R90, R133, 0x96, !PT ;  /* 0x0000005a09097212 */ /* 0x000fe400078e9685 */
[----:B------:R-:W-:Y:S01]  /*8460*/  MOV R8, R89 ;  /* 0x0000005900087202 */ /* 0x000fe20000000f00 */
[----:B------:R-:W-:Y:S01]  /*8470*/  IMAD.MOV.U32 R6, RZ, RZ, R134 ;  /* 0x000000ffff067224 */ /* 0x000fe200078e0086 */
[----:B------:R-:W-:Y:S01]  /*8480*/  LOP3.LUT R10, R10, R136, R135, 0x96, !PT ;  /* 0x000000880a0a7212 */ /* 0x000fe200078e9687 */
[----:B------:R-:W-:Y:S02]  /*8490*/  IMAD.MOV.U32 R89, RZ, RZ, R132 ;  /* 0x000000ffff597224 */ /* 0x000fe400078e0084 */
[----:B------:R-:W-:-:S07]  /*84a0*/  IMAD.MOV.U32 R90, RZ, RZ, RZ ;  /* 0x000000ffff5a7224 */ /* 0x000fce00078e00ff */
.L_x_14393:
[----:B------:R-:W-:Y:S05]  /*84b0*/  BSYNC.RECONVERGENT B1 ;  /* 0x0000000000017941 */ /* 0x000fea0003800200 */
.L_x_14392:
        /* <DEDUP_REMOVED lines=15> */
.L_x_14399:
        /* <DEDUP_REMOVED lines=13> */
.L_x_14401:
[----:B------:R-:W-:Y:S05]  /*8680*/  BSYNC.RECONVERGENT B2 ;  /* 0x0000000000027941 */ /* 0x000fea0003800200 */
.L_x_14400:
        /* <DEDUP_REMOVED lines=61> */
.L_x_14398:
[----:B------:R-:W-:Y:S05]  /*8a60*/  BSYNC.RECONVERGENT B1 ;  /* 0x0000000000017941 */ /* 0x000fea0003800200 */
.L_x_14397:
        /* <DEDUP_REMOVED lines=17> */
.L_x_14404:
        /* <DEDUP_REMOVED lines=13> */
.L_x_14406:
[----:B------:R-:W-:Y:S05]  /*8c50*/  BSYNC.RECONVERGENT B2 ;  /* 0x0000000000027941 */ /* 0x000fea0003800200 */
.L_x_14405:
[----:B------:R-:W-:Y:S01]  /*8c60*/  IMAD.WIDE.U32 R138, R13, -0x326172a9, RZ ;  /* 0xcd9e8d570d8a7825 */ /* 0x000fe200078e00ff */
[----:B------:R-:W-:-:S03]  /*8c70*/  LOP3.LUT R8, R7, R133, R97, 0x96, !PT ;  /* 0x0000008507087212 */ /* 0x000fc600078e9661 */
[----:B------:R-:W-:Y:S02]  /*8c80*/  HFMA2 R100, -RZ, RZ, 0, 0 ;  /* 0x00000000ff647431 */ /* 0x000fe400000001ff */
[----:B------:R-:W-:Y:S01]  /*8c90*/  VIADD R10, R96, 0x8ff34781 ;  /* 0x8ff34781600a7836 */ /* 0x000fe20000000000 */
[----:B------:R-:W-:Y:S01]  /*8ca0*/  LOP3.LUT R6, R15, R139, R96, 0x96, !PT ;  /* 0x0000008b0f067212 */ /* 0x000fe200078e9660 */
[----:B------:R-:W-:Y:S01]  /*8cb0*/  IMAD.WIDE.U32 R134, R8, -0x326172a9, RZ ;  /* 0xcd9e8d5708867825 */ /* 0x000fe200078e00ff */
[----:B------:R-:W-:-:S03]  /*8cc0*/  IADD3 R8, PT, PT, R96, -0x61c88647, RZ ;  /* 0x9e3779b960087810 */ /* 0x000fc60007ffe0ff */
[----:B------:R-:W-:Y:S01]  /*8cd0*/  IMAD.WIDE.U32 R136, R6, -0x2daee0ad, RZ ;  /* 0xd2511f5306887825 */ /* 0x000fe200078e00ff */
[----:B------:R-:W-:-:S03]  /*8ce0*/  LOP3.LUT R8, R8, R138, R135, 0x96, !PT ;  /* 0x0000008a08087212 */ /* 0x000fc600078e9687 */
[C---:B------:R-:W-:Y:S02]  /*8cf0*/  VIADD R6, R97.reuse, 0xbb67ae85 ;  /* 0xbb67ae8561067836 */ /* 0x040fe40000000000 */
[----:B------:R-:W-:Y:S02]  /*8d00*/  VIADD R9, R97, 0x96a522ad ;  /* 0x96a522ad61097836 */ /* 0x000fe40000000000 */
[----:B------:R-:W-:Y:S01]  /*8d10*/  IMAD.MOV.U32 R90, RZ, RZ, R89 ;  /* 0x000000ffff5a7224 */ /* 0x000fe200078e0059 */
        /* <DEDUP_REMOVED lines=44> */
[----:B------:R-:W-:Y:S01]  /*8fe0*/  IMAD.WIDE.U32 R134, R6, -0x2daee0ad, RZ ;  /* 0xd2511f5306867825 */ /* 0x000fe200078e00ff */
[----:B------:R-:W-:Y:S02]  /*8ff0*/  LOP3.LUT R10, R10, R138, R137, 0x96, !PT ;  /* 0x0000008a0a0a7212 */ /* 0x000fe400078e9689 */
[----:B------:R-:W-:Y:S01]  /*9000*/  MOV R6, R136 ;  /* 0x0000008800067202 */ /* 0x000fe20000000f00 */
[----:B------:R-:W-:Y:S01]  /*9010*/  IMAD.MOV.U32 R89, RZ, RZ, R134 ;  /* 0x000000ffff597224 */ /* 0x000fe200078e0086 */
[----:B------:R-:W-:-:S07]  /*9020*/  LOP3.LUT R9, R9, R132, R135, 0x96, !PT ;  /* 0x0000008409097212 */ /* 0x000fce00078e9687 */
.L_x_14403:
[----:B------:R-:W-:Y:S05]  /*9030*/  BSYNC.RECONVERGENT B1 ;  /* 0x0000000000017941 */ /* 0x000fea0003800200 */
.L_x_14402:
        /* <DEDUP_REMOVED lines=15> */
.L_x_14409:
        /* <DEDUP_REMOVED lines=13> */
.L_x_14411:
[----:B------:R-:W-:Y:S05]  /*9200*/  BSYNC.RECONVERGENT B2 ;  /* 0x0000000000027941 */ /* 0x000fea0003800200 */
.L_x_14410:
        /* <DEDUP_REMOVED lines=61> */
.L_x_14408:
[----:B------:R-:W-:Y:S05]  /*95e0*/  BSYNC.RECONVERGENT B1 ;  /* 0x0000000000017941 */ /* 0x000fea0003800200 */
.L_x_14407:
        /* <DEDUP_REMOVED lines=17> */
.L_x_14414:
        /* <DEDUP_REMOVED lines=13> */
.L_x_14416:
[----:B------:R-:W-:Y:S05]  /*97d0*/  BSYNC.RECONVERGENT B2 ;  /* 0x0000000000027941 */ /* 0x000fea0003800200 */
.L_x_14415:
        /* <DEDUP_REMOVED lines=9> */
[----:B------:R-:W-:Y:S01]  /*9870*/  IMAD.MOV.U32 R100, RZ, RZ, RZ ;  /* 0x000000ffff647224 */ /* 0x000fe200078e00ff */
        /* <DEDUP_REMOVED lines=51> */
.L_x_14413:
[----:B------:R-:W-:Y:S05]  /*9bb0*/  BSYNC.RECONVERGENT B1 ;  /* 0x0000000000017941 */ /* 0x000fea0003800200 */
.L_x_14412:
        /* <DEDUP_REMOVED lines=15> */
.L_x_14419:
        /* <DEDUP_REMOVED lines=13> */
.L_x_14421:
[----:B------:R-:W-:Y:S05]  /*9d80*/  BSYNC.RECONVERGENT B2 ;  /* 0x0000000000027941 */ /* 0x000fea0003800200 */
.L_x_14420:
        /* <DEDUP_REMOVED lines=10> */
[----:B------:R-:W-:-:S03]  /*9e30*/  VIADD R9, R97, 0x96a522ad ;  /* 0x96a522ad61097836 */ /* 0x000fc60000000000 */
        /* <DEDUP_REMOVED lines=49> */
[----:B------:R-:W-:-:S07]  /*a150*/  IMAD.MOV.U32 R89, RZ, RZ, R134 ;  /* 0x000000ffff597224 */ /* 0x000fce00078e0086 */
.L_x_14418:
[----:B------:R-:W-:Y:S05]  /*a160*/  BSYNC.RECONVERGENT B1 ;  /* 0x0000000000017941 */ /* 0x000fea0003800200 */
.L_x_14417:
        /* <DEDUP_REMOVED lines=17> */
.L_x_14424:
        /* <DEDUP_REMOVED lines=15> */
.L_x_14426:
[----:B------:R-:W-:Y:S05]  /*a370*/  BSYNC.RECONVERGENT B2 ;  /* 0x0000000000027941 */ /* 0x000fea0003800200 */
.L_x_14425:
        /* <DEDUP_REMOVED lines=61> */
.L_x_14423:
[----:B------:R-:W-:Y:S05]  /*a750*/  BSYNC.RECONVERGENT B1 ;  /* 0x0000000000017941 */ /* 0x000fea0003800200 */
.L_x_14422:
[-C--:B------:R-:W-:Y:S01]  /*a760*/  FMUL.FTZ R108, R48, R5.reuse ;  /* 0x00000005306c7220 */ /* 0x080fe20000410000 */
[----:B------:R-:W-:Y:S01]  /*a770*/  FSETP.GTU.FTZ.AND P6, PT, R91, R102, PT ;  /* 0x000000665b00720b */ /* 0x000fe20003fdc000 */
[----:B------:R-:W-:Y:S01]  /*a780*/  FMUL.FTZ R63, R49, R5 ;  /* 0x00000005313f7220 */ /* 0x000fe20000410000 */
        /* <DEDUP_REMOVED lines=10> */
[-C--:B------:R-:W-:Y:S01]  /*a830*/  FSETP.GTU.FTZ.AND P6, PT, R62, R102.reuse, PT ;  /* 0x000000663e00720b */ /* 0x080fe20003fdc000 */
[----:B------:R-:W-:Y:S01]  /*a840*/  FADD.FTZ R61, R61, R63 ;  /* 0x0000003f3d3d7221 */ /* 0x000fe20000010000 */
[----:B------:R-:W-:Y:S02]  /*a850*/  FSEL R60, R60, RZ, P2 ;  /* 0x000000ff3c3c7208 */ /* 0x000fe40001000000 */
[----:B------:R-:W-:Y:S01]  /*a860*/  FSEL R62, R90, RZ, !P6 ;  /* 0x000000ff5a3e7208 */ /* 0x000fe20007000000 */
[----:B------:R-:W-:Y:S01]  /*a870*/  @P1 FADD.FTZ R61, R53, R61 ;  /* 0x0000003d353d1221 */ /* 0x000fe20000010000 */
        /* <DEDUP_REMOVED lines=8> */
[----:B------:R-:W-:Y:S02]  /*a900*/  SEL R5, RZ, 0x1, P6 ;  /* 0x00000001ff057807 */ /* 0x000fe40003000000 */
[----:B------:R-:W-:Y:S01]  /*a910*/  PRMT R4, R100, 0x7610, R4 ;  /* 0x0000761064047816 */ /* 0x000fe20000000004 */
[----:B------:R-:W-:Y:S01]  /*a920*/  FADD.FTZ R63, R102, R106 ;  /* 0x0000006a663f7221 */ /* 0x000fe20000010000 */
[----:B------:R-:W-:Y:S01]  /*a930*/  @P1 FADD.FTZ R62, R54, R62 ;  /* 0x0000003e363e1221 */ /* 0x000fe20000010000 */
[----:B------:R-:W-:-:S02]  /*a940*/  PRMT R3, R91, 0x7610, R3 ;  /* 0x000076105b037816 */ /* 0x000fc40000000003 */
[----:B------:R-:W-:Y:S01]  /*a950*/  @P1 FADD.FTZ R63, R55, R63 ;  /* 0x0000003f373f1221 */ /* 0x000fe20000010000 */
[----:B------:R-:W-:Y:S02]  /*a960*/  PRMT R2, R90, 0x7610, R2 ;  /* 0x000076105a027816 */ /* 0x000fe40000000002 */
[----:B------:R-:W-:Y:S01]  /*a970*/  PRMT R0, R5, 0x7610, R0 ;  /* 0x0000761005007816 */ /* 0x000fe20000000000 */
[----:B------:R-:W-:Y:S06]  /*a980*/  BRA `(.L_x_14427) ;  /* 0x0000001800087947 */ /* 0x000fec0003800000 */
.L_x_14386:
        /* <DEDUP_REMOVED lines=16> */
.L_x_14430:
        /* <DEDUP_REMOVED lines=13> */
.L_x_14432:
[----:B------:R-:W-:Y:S05]  /*ab60*/  BSYNC.RECONVERGENT B2 ;  /* 0x0000000000027941 */ /* 0x000fea0003800200 */
.L_x_14431:
        /* <DEDUP_REMOVED lines=61> */
.L_x_14429:
[----:B------:R-:W-:Y:S05]  /*af40*/  BSYNC.RECONVERGENT B1 ;  /* 0x0000000000017941 */ /* 0x000fea0003800200 */
.L_x_14428:
[----:B------:R-:W0:Y:S01]  /*af50*/  LDC R5, c[0x0][0x404] ;  /* 0x00010100ff057b82 */ /* 0x000e220000000800 */
[----:B------:R-:W-:Y:S01]  /*af60*/  ISETP.NE.AND P3, PT, R91, 0x1, PT ;  /* 0x000000015b00780c */ /* 0x000fe20003f65270 */
[----:B------:R-:W-:Y:S01]  /*af70*/  BSSY.RECONVERGENT B1, `(.L_x_14433) ;  /* 0x000005b000017945 */ /* 0x000fe20003800200 */
[----:B------:R-:W-:Y:S01]  /*af80*/  I2FP.F32.U32 R8, R90 ;  /* 0x0000005a00087245 */ /* 0x000fe20000201000 */
[----:B------:R-:W-:Y:S02]  /*af90*/  IMAD.MOV.U32 R90, RZ, RZ, 0x2f800000 ;  /* 0x2f800000ff5a7424 */ /* 0x000fe400078e00ff */
[----:B------:R-:W-:Y:S02]  /*afa0*/  IMAD.MOV.U32 R100, RZ, RZ, R6 ;  /* 0x000000ffff647224 */ /* 0x000fe400078e0006 */
[----:B------:R-:W-:-:S05]  /*afb0*/  FFMA.FTZ R8, R8, R90, 1.1641532182693481445e-10 ;  /* 0x2f00000008087423 */ /* 0x000fca000001005a */
[----:B0-----:R-:W-:Y:S01]  /*afc0*/  FSETP.LE.FTZ.AND P2, PT, R8, R5, PT ;  /* 0x000000050800720b */ /* 0x001fe20003f53000 */
[----:B------:R-:W-:Y:S01]  /*afd0*/  HFMA2 R8, -RZ, RZ, 0, 1.1920928955078125e-07 ;  /* 0x00000002ff087431 */ /* 0x000fe200000001ff */
        /* <DEDUP_REMOVED lines=9> */
.L_x_14435:
        /* <DEDUP_REMOVED lines=13> */
.L_x_14437:
[----:B------:R-:W-:Y:S05]  /*b140*/  BSYNC.RECONVERGENT B2 ;  /* 0x0000000000027941 */ /* 0x000fea0003800200 */
.L_x_14436:
        /* <DEDUP_REMOVED lines=61> */
.L_x_14434:
[----:B------:R-:W-:Y:S05]  /*b520*/  BSYNC.RECONVERGENT B1 ;  /* 0x0000000000017941 */ /* 0x000fea0003800200 */
.L_x_14433:
[----:B------:R-:W-:Y:S01]  /*b530*/  ISETP.NE.AND P4, PT, R8, 0x1, PT ;  /* 0x000000010800780c */ /* 0x000fe20003f85270 */
[----:B------:R-:W-:Y:S01]  /*b540*/  BSSY.RECONVERGENT B1, `(.L_x_14438) ;  /* 0x000005a000017945 */ /* 0x000fe20003800200 */
[----:B------:R-:W-:Y:S01]  /*b550*/  I2FP.F32.U32 R91, R100 ;  /* 0x00000064005b7245 */ /* 0x000fe20000201000 */
[----:B------:R-:W-:-:S04]  /*b560*/  IMAD.MOV.U32 R102, RZ, RZ, 0x2 ;  /* 0x00000002ff667424 */ /* 0x000fc800078e00ff */
        /* <DEDUP_REMOVED lines=12> */
.L_x_14440:
        /* <DEDUP_REMOVED lines=13> */
.L_x_14442:
[----:B------:R-:W-:Y:S05]  /*b700*/  BSYNC.RECONVERGENT B2 ;  /* 0x0000000000027941 */ /* 0x000fea0003800200 */
.L_x_14441:
        /* <DEDUP_REMOVED lines=61> */
.L_x_14439:
[----:B------:R-:W-:Y:S05]  /*bae0*/  BSYNC.RECONVERGENT B1 ;  /* 0x0000000000017941 */ /* 0x000fea0003800200 */
.L_x_14438:
[----:B------:R-:W-:Y:S01]  /*baf0*/  ISETP.NE.AND P5, PT, R102, 0x1, PT ;  /* 0x000000016600780c */ /* 0x000fe20003fa5270 */
[----:B------:R-:W-:Y:S01]  /*bb00*/  BSSY.RECONVERGENT B1, `(.L_x_14443) ;  /* 0x000005a000017945 */ /* 0x000fe20003800200 */
[----:B------:R-:W-:Y:S01]  /*bb10*/  I2FP.F32.U32 R100, R91 ;  /* 0x0000005b00647245 */ /* 0x000fe20000201000 */
        /* <DEDUP_REMOVED lines=13> */
.L_x_14445:
        /* <DEDUP_REMOVED lines=13> */
.L_x_14447:
[----:B------:R-:W-:Y:S05]  /*bcc0*/  BSYNC.RECONVERGENT B2 ;  /* 0x0000000000027941 */ /* 0x000fea0003800200 */
.L_x_14446:
        /* <DEDUP_REMOVED lines=61> */
.L_x_14444:
[----:B------:R-:W-:Y:S05]  /*c0a0*/  BSYNC.RECONVERGENT B1 ;  /* 0x0000000000017941 */ /* 0x000fea0003800200 */
.L_x_14443:
        /* <DEDUP_REMOVED lines=15> */
[----:B------:R-:W-:-:S10]  /*c1a0*/  @P1 FADD.FTZ R63, R55, R63 ;  /* 0x0000003f373f1221 */ /* 0x000fd40000010000 */
.L_x_14427:
        /* <DEDUP_REMOVED lines=24> */
.L_x_14448:
[----:B01----:R-:W-:Y:S01]  /*c330*/  IMAD.MOV.U32 R5, RZ, RZ, R89 ;  /* 0x000000ffff057224 */ /* 0x003fe200078e0059 */
[----:B------:R-:W-:-:S07]  /*c340*/  IADD3 R88, PT, PT, R88, 0x80, RZ ;  /* 0x0000008058587810 */ /* 0x000fce0007ffe0ff */
.L_x_14385:
[----:B------:R-:W-:Y:S05]  /*c350*/  BSYNC.RECONVERGENT B0 ;  /* 0x0000000000007941 */ /* 0x000fea0003800200 */
.L_x_14384:
        /* <DEDUP_REMOVED lines=34> */
.L_x_14454:
        /* <DEDUP_REMOVED lines=13> */
.L_x_14456:
[----:B------:R-:W-:Y:S05]  /*c650*/  BSYNC.RECONVERGENT B2 ;  /* 0x0000000000027941 */ /* 0x000fea0003800200 */
.L_x_14455:
        /* <DEDUP_REMOVED lines=59> */
[----:B------:R-:W-:Y:S01]  /*ca10*/  LOP3.LUT R10, R10, R134, R133, 0x96, !PT ;  /* 0x000000860a0a7212 */ /* 0x000fe200078e9685 */
[----:B------:R-:W-:-:S07]  /*ca20*/  IMAD.MOV.U32 R90, RZ, RZ, RZ ;  /* 0x000000ffff5a7224 */ /* 0x000fce00078e00ff */
.L_x_14453:
[----:B------:R-:W-:Y:S05]  /*ca30*/  BSYNC.RECONVERGENT B1 ;  /* 0x0000000000017941 */ /* 0x000fea0003800200 */
.L_x_14452:
[----:B------:R-:W0:Y:S01]  /*ca40*/  LDC R102, c[0x0][0x404] ;  /* 0x00010100ff667b82 */ /* 0x000e220000000800 */
[----:B------:R-:W-:Y:S01]  /*ca50*/  ISETP.NE.AND P3, PT, R90, 0x1, PT ;  /* 0x000000015a00780c */ /* 0x000fe20003f65270 */
[----:B------:R-:W-:Y:S01]  /*ca60*/  HFMA2 R104, -RZ, RZ, 0.1171875, 0 ;  /* 0x2f800000ff687431 */ /* 0x000fe200000001ff */
[----:B------:R-:W-:Y:S01]  /*ca70*/  I2FP.F32.U32 R8, R91 ;  /* 0x0000005b00087245 */ /* 0x000fe20000201000 */
[----:B------:R-:W-:Y:S01]  /*ca80*/  BSSY.RECONVERGENT B1, `(.L_x_14457) ;  /* 0x000005b000017945 */ /* 0x000fe20003800200 */
[----:B------:R-:W-:-:S03]  /*ca90*/  IMAD.MOV.U32 R91, RZ, RZ, R6 ;  /* 0x000000ffff5b7224 */ /* 0x000fc600078e0006 */
[----:B------:R-:W1:Y:S01]  /*caa0*/  LDC R5, c[0x0][0x408] ;  /* 0x00010200ff057b82 */ /* 0x000e620000000800 */
[----:B------:R-:W-:-:S05]  /*cab0*/  FFMA.FTZ R8, R8, R104, 1.1641532182693481445e-10 ;  /* 0x2f00000008087423 */ /* 0x000fca0000010068 */
[----:B0-----:R-:W-:Y:S01]  /*cac0*/  FSETP.LE.FTZ.AND P2, PT, R8, R102, PT ;  /* 0x000000660800720b */ /* 0x001fe20003f53000 */
[----:B------:R-:W-:Y:S02]  /*cad0*/  IMAD.MOV.U32 R8, RZ, RZ, 0x2 ;  /* 0x00000002ff087424 */ /* 0x000fe400078e00ff */
        /* <DEDUP_REMOVED lines=10> */
.L_x_14459:
        /* <DEDUP_REMOVED lines=13> */
.L_x_14461:
[----:B------:R-:W-:Y:S05]  /*cc50*/  BSYNC.RECONVERGENT B2 ;  /* 0x0000000000027941 */ /* 0x000fea0003800200 */
.L_x_14460:
        /* <DEDUP_REMOVED lines=61> */
.L_x_14458:
[----:B------:R-:W-:Y:S05]  /*d030*/  BSYNC.RECONVERGENT B1 ;  /* 0x0000000000017941 */ /* 0x000fea0003800200 */
.L_x_14457:
        /* <DEDUP_REMOVED lines=15> */
.L_x_14464:
        /* <DEDUP_REMOVED lines=13> */
.L_x_14466:
[----:B------:R-:W-:Y:S05]  /*d200*/  BSYNC.RECONVERGENT B2 ;  /* 0x0000000000027941 */ /* 0x000fea0003800200 */
.L_x_14465:
        /* <DEDUP_REMOVED lines=10> */
[----:B------:R-:W-:Y:S01]  /*d2b0*/  LOP3.LUT R6, R6, R132, R137, 0x96, !PT ;  /* 0x0000008406067212 */ /* 0x000fe200078e9689 */
[----:B------:R-:W-:Y:S01]  /*d2c0*/  IMAD.MOV.U32 R90, RZ, RZ, RZ ;  /* 0x000000ffff5a7224 */ /* 0x000fe200078e00ff */
        /* <DEDUP_REMOVED lines=49> */
.L_x_14463:
[----:B------:R-:W-:Y:S05]  /*d5e0*/  BSYNC.RECONVERGENT B1 ;  /* 0x0000000000017941 */ /* 0x000fea0003800200 */
.L_x_14462:
        /* <DEDUP_REMOVED lines=17> */
.L_x_14469:
        /* <DEDUP_REMOVED lines=13> */
.L_x_14471:
[----:B------:R-:W-:Y:S05]  /*d7d0*/  BSYNC.RECONVERGENT B2 ;  /* 0x0000000000027941 */ /* 0x000fea0003800200 */
.L_x_14470:
        /* <DEDUP_REMOVED lines=61> */
.L_x_14468:
[----:B------:R-:W-:Y:S05]  /*dbb0*/  BSYNC.RECONVERGENT B1 ;  /* 0x0000000000017941 */ /* 0x000fea0003800200 */
.L_x_14467:
        /* <DEDUP_REMOVED lines=15> */
.L_x_14474:
        /* <DEDUP_REMOVED lines=13> */
.L_x_14476:
[----:B------:R-:W-:Y:S05]  /*dd80*/  BSYNC.RECONVERGENT B2 ;  /* 0x0000000000027941 */ /* 0x000fea0003800200 */
.L_x_14475:
        /* <DEDUP_REMOVED lines=61> */
.L_x_14473:
[----:B------:R-:W-:Y:S05]  /*e160*/  BSYNC.RECONVERGENT B1 ;  /* 0x0000000000017941 */ /* 0x000fea0003800200 */
.L_x_14472:
[----:B------:R-:W-:Y:S01]  /*e170*/  ISETP.NE.AND P5, PT, R106, 0x1, PT ;  /* 0x000000016a00780c */ /* 0x000fe20003fa5270 */
[----:B------:R-:W-:Y:S01]  /*e180*/  BSSY.RECONVERGENT B1, `(.L_x_14477) ;  /* 0x000005b000017945 */ /* 0x000fe20003800200 */
[----:B------:R-:W-:Y:S01]  /*e190*/  I2FP.F32.U32 R8, R8 ;  /* 0x0000000800087245 */ /* 0x000fe20000201000 */
[----:B------:R-:W-:Y:S02]  /*e1a0*/  HFMA2 R100, -RZ, RZ, 0, 1.1920928955078125e-07 ;  /* 0x00000002ff647431 */ /* 0x000fe400000001ff */
[----:B------:R-:W-:Y:S01]  /*e1b0*/  FMUL.FTZ R105, R66, R5 ;  /* 0x0000000542697220 */ /* 0x000fe20000410000 */
        /* <DEDUP_REMOVED lines=12> */
.L_x_14479:
        /* <DEDUP_REMOVED lines=13> */
.L_x_14481:
[----:B------:R-:W-:Y:S05]  /*e350*/  BSYNC.RECONVERGENT B2 ;  /* 0x0000000000027941 */ /* 0x000fea0003800200 */
.L_x_14480:
        /* <DEDUP_REMOVED lines=61> */
.L_x_14478:
[----:B------:R-:W-:Y:S05]  /*e730*/  BSYNC.RECONVERGENT B1 ;  /* 0x0000000000017941 */ /* 0x000fea0003800200 */
.L_x_14477:
        /* <DEDUP_REMOVED lines=15> */
.L_x_14484:
        /* <DEDUP_REMOVED lines=13> */
.L_x_14486:
[----:B------:R-:W-:Y:S05]  /*e900*/  BSYNC.RECONVERGENT B2 ;  /* 0x0000000000027941 */ /* 0x000fea0003800200 */
.L_x_14485:
        /* <DEDUP_REMOVED lines=61> */
.L_x_14483:
[----:B------:R-:W-:Y:S05]  /*ece0*/  BSYNC.RECONVERGENT B1 ;  /* 0x0000000000017941 */ /* 0x000fea0003800200 */
.L_x_14482:
        /* <DEDUP_REMOVED lines=17> */
.L_x_14489:
        /* <DEDUP_REMOVED lines=15> */
.L_x_14491:
[----:B------:R-:W-:Y:S05]  /*eef0*/  BSYNC.RECONVERGENT B2 ;  /* 0x0000000000027941 */ /* 0x000fea0003800200 */
.L_x_14490:
        /* <DEDUP_REMOVED lines=61> */
.L_x_14488:
[----:B------:R-:W-:Y:S05]  /*f2d0*/  BSYNC.RECONVERGENT B1 ;  /* 0x0000000000017941 */ /* 0x000fea0003800200 */
.L_x_14487:
        /* <DEDUP_REMOVED lines=35> */
.L_x_14451:
        /* <DEDUP_REMOVED lines=16> */
.L_x_14495:
        /* <DEDUP_REMOVED lines=13> */
.L_x_14497:
[----:B------:R-:W-:Y:S05]  /*f6e0*/  BSYNC.RECONVERGENT B2 ;  /* 0x0000000000027941 */ /* 0x000fea0003800200 */
.L_x_14496:
        /* <DEDUP_REMOVED lines=61> */
.L_x_14494:
[----:B------:R-:W-:Y:S05]  /*fac0*/  BSYNC.RECONVERGENT B1 ;  /* 0x0000000000017941 */ /* 0x000fea0003800200 */
.L_x_14493:
[----:B------:R-:W0:Y:S01]  /*fad0*/  LDC R5, c[0x0][0x404] ;  /* 0x00010100ff057b82 */ /* 0x000e220000000800 */
[----:B------:R-:W-:Y:S01]  /*fae0*/  ISETP.NE.AND P3, PT, R91, 0x1, PT ;  /* 0x000000015b00780c */ /* 0x000fe20003f65270 */
[----:B------:R-:W-:Y:S01]  /*faf0*/  BSSY.RECONVERGENT B1, `(.L_x_14498) ;  /* 0x000005b000017945 */ /* 0x000fe20003800200 */
[----:B------:R-:W-:Y:S01]  /*fb00*/  I2FP.F32.U32 R8, R90 ;  /* 0x0000005a00087245 */ /* 0x000fe20000201000 */
[----:B------:R-:W-:Y:S02]  /*fb10*/  IMAD.MOV.U32 R90, RZ, RZ, 0x2f800000 ;  /* 0x2f800000ff5a7424 */ /* 0x000fe400078e00ff */
[----:B------:R-:W-:Y:S02]  /*fb20*/  HFMA2 R100, -RZ, RZ, 0, 1.1920928955078125e-07 ;  /* 0x00000002ff647431 */ /* 0x000fe400000001ff */
[----:B------:R-:W-:-:S05]  /*fb30*/  FFMA.FTZ R8, R8, R90, 1.1641532182693481445e-10 ;  /* 0x2f00000008087423 */ /* 0x000fca000001005a */
[----:B0-----:R-:W-:Y:S01]  /*fb40*/  FSETP.LE.FTZ.AND P2, PT, R8, R5, PT ;  /* 0x000000050800720b */ /* 0x001fe20003f53000 */
        /* <DEDUP_REMOVED lines=10> */
.L_x_14500:
        /* <DEDUP_REMOVED lines=13> */
.L_x_14502:
[----:B------:R-:W-:Y:S05]  /*fcc0*/  BSYNC.RECONVERGENT B2 ;  /* 0x0000000000027941 */ /* 0x000fea0003800200 */
.L_x_14501:
        /* <DEDUP_REMOVED lines=61> */
.L_x_14499:
[----:B------:R-:W-:Y:S05]  /*100a0*/  BSYNC.RECONVERGENT B1 ;  /* 0x0000000000017941 */ /* 0x000fea0003800200 */
.L_x_14498:
[----:B------:R-:W-:Y:S01]  /*100b0*/  ISETP.NE.AND P4, PT, R100, 0x1, PT ;  /* 0x000000016400780c */ /* 0x000fe20003f85270 */
[----:B------:R-:W-:Y:S01]  /*100c0*/  BSSY.RECONVERGENT B1, `(.L_x_14503) ;  /* 0x000005a000017945 */ /* 0x000fe20003800200 */
[----:B------:R-:W-:Y:S01]  /*100d0*/  I2FP.F32.U32 R91, R8 ;  /* 0x00000008005b7245 */ /* 0x000fe20000201000 */
[----:B------:R-:W-:Y:S01]  /*100e0*/  IMAD.MOV.U32 R102, RZ, RZ, 0x2 ;  /* 0x00000002ff667424 */ /* 0x000fe200078e00ff */
[----:B------:R-:W-:-:S03]  /*100f0*/  MOV R8, R6 ;  /* 0x0000000600087202 */ /* 0x000fc60000000f00 */
        /* <DEDUP_REMOVED lines=11> */
.L_x_14505:
        /* <DEDUP_REMOVED lines=13> */
.L_x_14507:
[----:B------:R-:W-:Y:S05]  /*10280*/  BSYNC.RECONVERGENT B2 ;  /* 0x0000000000027941 */ /* 0x000fea0003800200 */
.L_x_14506:
[----:B------:R-:W-:Y:S01]  /*10290*/  IMAD.WIDE.U32 R136, R13, -0x326172a9, RZ ;  /* 0xcd9e8d570d887825 */ /* 0x000fe200078e00ff */
[----:B------:R-:W-:Y:S02]  /*102a0*/  LOP3.LUT R8, R7, R105, R97, 0x96, !PT ;  /* 0x0000006907087212 */ /* 0x000fe400078e9661 */
[----:B------:R-:W-:Y:S01]  /*102b0*/  IADD3 R10, PT, PT, R96, -0x700cb87f, RZ ;  /* 0x8ff34781600a7810 */ /* 0x000fe20007ffe0ff */
[----:B------:R-:W-:Y:S01]  /*102c0*/  VIADD R9, R97, 0x96a522ad ;  /* 0x96a522ad61097836 */ /* 0x000fe20000000000 */
[----:B------:R-:W-:Y:S01]  /*102d0*/  LOP3.LUT R6, R15, R137, R96, 0x96, !PT ;  /* 0x000000890f067212 */ /* 0x000fe200078e9660 */
[----:B------:R-:W-:Y:S01]  /*102e0*/  IMAD.WIDE.U32 R132, R8, -0x326172a9, RZ ;  /* 0xcd9e8d5708847825 */ /* 0x000fe200078e00ff */
[----:B------:R-:W-:-:S03]  /*102f0*/  IADD3 R8, PT, PT, R96, -0x61c88647, RZ ;  /* 0x9e3779b960087810 */ /* 0x000fc60007ffe0ff */
[----:B------:R-:W-:Y:S01]  /*10300*/  IMAD.WIDE.U32 R134, R6, -0x2daee0ad, RZ ;  /* 0xd2511f5306867825 */ /* 0x000fe200078e00ff */
[----:B------:R-:W-:-:S03]  /*10310*/  LOP3.LUT R8, R8, R136, R133, 0x96, !PT ;  /* 0x0000008808087212 */ /* 0x000fc600078e9685 */
[----:B------:R-:W-:Y:S02]  /*10320*/  VIADD R6, R97, 0xbb67ae85 ;  /* 0xbb67ae8561067836 */ /* 0x000fe40000000000 */
[----:B------:R-:W-:-:S03]  /*10330*/  IMAD.MOV.U32 R102, RZ, RZ, RZ ;  /* 0x000000ffff667224 */ /* 0x000fc600078e00ff */
[----:B------:R-:W-:Y:S01]  /*10340*/  LOP3.LUT R6, R6, R104, R135, 0x96, !PT ;  /* 0x0000006806067212 */ /* 0x000fe200078e9687 */
[----:B------:R-:W-:Y:S01]  /*10350*/  IMAD.WIDE.U32 R104, R8, -0x2daee0ad, RZ ;  /* 0xd2511f5308687825 */ /* 0x000fe200078e00ff */
[----:B------:R-:W-:-:S03]  /*10360*/  IADD3 R8, PT, PT, R97, 0x76cf5d0a, RZ ;  /* 0x76cf5d0a61087810 */ /* 0x000fc60007ffe0ff */
[----:B------:R-:W-:Y:S01]  /*10370*/  IMAD.WIDE.U32 R136, R6, -0x326172a9, RZ ;  /* 0xcd9e8d5706887825 */ /* 0x000fe200078e00ff */
[----:B------:R-:W-:-:S03]  /*10380*/  LOP3.LUT R8, R8, R134, R105, 0x96, !PT ;  /* 0x0000008608087212 */ /* 0x000fc600078e9669 */
[----:B------:R-:W-:-:S05]  /*10390*/  VIADD R6, R96, 0x3c6ef372 ;  /* 0x3c6ef37260067836 */ /* 0x000fca0000000000 */
[----:B------:R-:W-:Y:S01]  /*103a0*/  LOP3.LUT R6, R6, R132, R137, 0x96, !PT ;  /* 0x0000008406067212 */ /* 0x000fe200078e9689 */
[----:B------:R-:W-:Y:S01]  /*103b0*/  IMAD.WIDE.U32 R132, R8, -0x326172a9, RZ ;  /* 0xcd9e8d5708847825 */ /* 0x000fe200078e00ff */
[----:B------:R-:W-:-:S03]  /*103c0*/  IADD3 R8, PT, PT, R96, -0x255992d5, RZ ;  /* 0xdaa66d2b60087810 */ /* 0x000fc60007ffe0ff */
        /* <DEDUP_REMOVED lines=36> */
[----:B------:R-:W-:-:S03]  /*10610*/  LOP3.LUT R10, R10, R136, R135, 0x96, !PT ;  /* 0x000000880a0a7212 */ /* 0x000fc600078e9687 */
[----:B------:R-:W-:Y:S01]  /*10620*/  IMAD.WIDE.U32 R132, R6, -0x2daee0ad, RZ ;  /* 0xd2511f5306847825 */ /* 0x000fe200078e00ff */
[----:B------:R-:W-:-:S04]  /*10630*/  MOV R6, R134 ;  /* 0x0000008600067202 */ /* 0x000fc80000000f00 */
[----:B------:R-:W-:Y:S02]  /*10640*/  LOP3.LUT R9, R9, R104, R133, 0x96, !PT ;  /* 0x0000006809097212 */ /* 0x000fe400078e9685 */
[----:B------:R-:W-:-:S07]  /*10650*/  MOV R89, R132 ;  /* 0x0000008400597202 */ /* 0x000fce0000000f00 */
.L_x_14504:
[----:B------:R-:W-:Y:S05]  /*10660*/  BSYNC.RECONVERGENT B1 ;  /* 0x0000000000017941 */ /* 0x000fea0003800200 */
.L_x_14503:
[----:B------:R-:W-:Y:S01]  /*10670*/  ISETP.NE.AND P5, PT, R102, 0x1, PT ;  /* 0x000000016600780c */ /* 0x000fe20003fa5270 */
[----:B------:R-:W-:Y:S01]  /*10680*/  BSSY.RECONVERGENT B1, `(.L_x_14508) ;  /* 0x000005a000017945 */ /* 0x000fe20003800200 */
[----:B------:R-:W-:Y:S01]  /*10690*/  I2FP.F32.U32 R100, R8 ;  /* 0x0000000800647245 */ /* 0x000fe20000201000 */
[----:B------:R-:W-:Y:S02]  /*106a0*/  HFMA2 R8, -RZ, RZ, 0, 1.1920928955078125e-07 ;  /* 0x00000002ff087431 */ /* 0x000fe400000001ff */
        /* <DEDUP_REMOVED lines=12> */
.L_x_14510:
        /* <DEDUP_REMOVED lines=13> */
.L_x_14512:
[----:B------:R-:W-:Y:S05]  /*10840*/  BSYNC.RECONVERGENT B2 ;  /* 0x0000000000027941 */ /* 0x000fea0003800200 */
.L_x_14511:
        /* <DEDUP_REMOVED lines=55> */
[----:B------:R-:W-:Y:S02]  /*10bc0*/  HFMA2 R8, -RZ, RZ, 0, 0 ;  /* 0x00000000ff087431 */ /* 0x000fe400000001ff */
[----:B------:R-:W-:Y:S01]  /*10bd0*/  IMAD.WIDE.U32 R132, R6, -0x2daee0ad, RZ ;  /* 0xd2511f5306847825 */ /* 0x000fe200078e00ff */
[----:B------:R-:W-:-:S03]  /*10be0*/  LOP3.LUT R10, R10, R136, R135, 0x96, !PT ;  /* 0x000000880a0a7212 */ /* 0x000fc600078e9687 */
[----:B------:R-:W-:Y:S01]  /*10bf0*/  IMAD.MOV.U32 R6, RZ, RZ, R134 ;  /* 0x000000ffff067224 */ /* 0x000fe200078e0086 */
[----:B------:R-:W-:Y:S01]  /*10c00*/  LOP3.LUT R9, R9, R104, R133, 0x96, !PT ;  /* 0x0000006809097212 */ /* 0x000fe200078e9685 */
[----:B------:R-:W-:-:S07]  /*10c10*/  IMAD.MOV.U32 R89, RZ, RZ, R132 ;  /* 0x000000ffff597224 */ /* 0x000fce00078e0084 */
.L_x_14509:
[----:B------:R-:W-:Y:S05]  /*10c20*/  BSYNC.RECONVERGENT B1 ;  /* 0x0000000000017941 */ /* 0x000fea0003800200 */
.L_x_14508:
        /* <DEDUP_REMOVED lines=16> */
.L_x_14492:
[----:B------:R-:W0:Y:S01]  /*10d30*/  LDC.64 R132, c[0x0][0x3a8] ;  /* 0x0000ea00ff847b82 */ /* 0x000e220000000a00 */
[----:B------:R-:W-:Y:S02]  /*10d40*/  SEL R91, RZ, 0x1000000, !P5 ;  /* 0x01000000ff5b7807 */ /* 0x000fe40006800000 */
[----:B------:R-:W-:Y:S02]  /*10d50*/  SEL R90, RZ, 0x10000, !P4 ;  /* 0x00010000ff5a7807 */ /* 0x000fe40006000000 */
[----:B------:R-:W-:-:S03]  /*10d60*/  SEL R5, RZ, 0x100, !P3 ;  /* 0x00000100ff057807 */ /* 0x000fc60005800000 */
[----:B------:R-:W1:Y:S01]  /*10d70*/  LDC.64 R104, c[0x0][0x3b0] ;  /* 0x0000ec00ff687b82 */ /* 0x000e620000000a00 */
[----:B------:R-:W-:Y:S02]  /*10d80*/  IADD3 R90, PT, PT, R5, R91, R90 ;  /* 0x0000005b055a7210 */ /* 0x000fe40007ffe05a */
[----:B------:R-:W-:-:S05]  /*10d90*/  SEL R5, RZ, 0x1, !P2 ;  /* 0x00000001ff057807 */ /* 0x000fca0005000000 */
[----:B------:R-:W-:Y:S02]  /*10da0*/  IMAD.IADD R5, R90, 0x1, R5 ;  /* 0x000000015a057824 */ /* 0x000fe400078e0205 */
[----:B0-----:R-:W-:-:S05]  /*10db0*/  IMAD.WIDE.U32 R132, R88, 0x10, R132 ;  /* 0x0000001058847825 */ /* 0x001fca00078e0084 */
[----:B------:R0:W-:Y:S01]  /*10dc0*/  STG.E.128 desc[UR6][R132.64], R64 ;  /* 0x0000004084007986 */ /* 0x0001e2000c101d06 */
[----:B-1----:R-:W-:-:S05]  /*10dd0*/  IMAD.WIDE.U32 R104, R88, 0x4, R104 ;  /* 0x0000000458687825 */ /* 0x002fca00078e0068 */
[----:B------:R0:W-:Y:S01]  /*10de0*/  STG.E desc[UR6][R104.64], R5 ;  /* 0x0000000568007986 */ /* 0x0001e2000c101906 */
[----:B------:R-:W-:Y:S05]  /*10df0*/  @!P0 BRA `(.L_x_14513) ;  /* 0x00000000002c8947 */ /* 0x000fea0003800000 */
[----:B0-----:R-:W0:Y:S01]  /*10e00*/  LDC.64 R104, c[0x0][0x3b8] ;  /* 0x0000ee00ff687b82 */ /* 0x001e220000000a00 */
[----:B------:R-:W-:Y:S02]  /*10e10*/  SHF.L.U32 R91, R2, 0x10, RZ ;  /* 0x00000010025b7819 */ /* 0x000fe400000006ff */
[----:B------:R-:W-:Y:S02]  /*10e20*/  LOP3.LUT R5, R0, 0xffff, RZ, 0xc0, !PT ;  /* 0x0000ffff00057812 */ /* 0x000fe400078ec0ff */
[----:B------:R-:W-:Y:S02]  /*10e30*/  LOP3.LUT R91, R91, 0xff0000, RZ, 0xc0, !PT ;  /* 0x00ff00005b5b7812 */ /* 0x000fe400078ec0ff */
[----:B------:R-:W-:-:S03]  /*10e40*/  LOP3.LUT R90, R3, 0xff, RZ, 0xc0, !PT ;  /* 0x000000ff035a7812 */ /* 0x000fc600078ec0ff */
[----:B------:R-:W-:Y:S01]  /*10e50*/  IMAD R91, R5, 0x1000000, R91 ;  /* 0x01000000055b7824 */ /* 0x000fe200078e025b */
[----:B------:R-:W-:-:S04]  /*10e60*/  LOP3.LUT R5, R4, 0xff, RZ, 0xc0, !PT ;  /* 0x000000ff04057812 */ /* 0x000fc800078ec0ff */
[----:B------:R-:W-:-:S05]  /*10e70*/  LEA R90, R90, R91, 0x8 ;  /* 0x0000005b5a5a7211 */ /* 0x000fca00078e40ff */
[----:B------:R-:W-:Y:S02]  /*10e80*/  IMAD.IADD R5, R90, 0x1, R5 ;  /* 0x000000015a057824 */ /* 0x000fe400078e0205 */
[----:B0-----:R-:W-:-:S05]  /*10e90*/  IMAD.WIDE.U32 R104, R88, 0x4, R104 ;  /* 0x0000000458687825 */ /* 0x001fca00078e0068 */
[----:B------:R1:W-:Y:S02]  /*10ea0*/  STG.E desc[UR6][R104.64], R5 ;  /* 0x0000000568007986 */ /* 0x0003e4000c101906 */
.L_x_14513:
[----:B01----:R-:W-:Y:S01]  /*10eb0*/  MOV R5, R89 ;  /* 0x0000005900057202 */ /* 0x003fe20000000f00 */
[----:B------:R-:W-:-:S07]  /*10ec0*/  VIADD R88, R88, 0x80 ;  /* 0x0000008058587836 */ /* 0x000fce0000000000 */
.L_x_14450:
[----:B------:R-:W-:Y:S05]  /*10ed0*/  BSYNC.RECONVERGENT B0 ;  /* 0x0000000000007941 */ /* 0x000fea0003800200 */
.L_x_14449:
        /* <DEDUP_REMOVED lines=20> */
[----:B0-----:R-:W-:Y:S02]  /*11020*/  HFMA2 R90, -RZ, RZ, 0, 1.1920928955078125e-07 ;  /* 0x00000002ff5a7431 */ /* 0x001fe400000001ff */
        /* <DEDUP_REMOVED lines=13> */
.L_x_14519:
        /* <DEDUP_REMOVED lines=13> */
.L_x_14521:
[----:B------:R-:W-:Y:S05]  /*111d0*/  BSYNC.RECONVERGENT B2 ;  /* 0x0000000000027941 */ /* 0x000fea0003800200 */
.L_x_14520:
        /* <DEDUP_REMOVED lines=50> */
[----:B------:R-:W-:Y:S02]  /*11500*/  LOP3.LUT R8, R8, R132, R91, 0x96, !PT ;  /* 0x0000008408087212 */ /* 0x000fe400078e965b */
[----:B------:R-:W-:Y:S01]  /*11510*/  MOV R91, R5 ;  /* 0x00000005005b7202 */ /* 0x000fe20000000f00 */
[----:B------:R-:W-:Y:S02]  /*11520*/  VIADD R6, R96, 0xf1bbcdc8 ;  /* 0xf1bbcdc860067836 */ /* 0x000fe40000000000 */
[----:B------:R-:W-:-:S03]  /*11530*/  IMAD.WIDE.U32 R132, R8, -0x326172a9, RZ ;  /* 0xcd9e8d5708847825 */ /* 0x000fc600078e00ff */
[----:B------:R-:W-:Y:S02]  /*11540*/  LOP3.LUT R6, R6, R104, R135, 0x96, !PT ;  /* 0x0000006806067212 */ /* 0x000fe400078e9687 */
[----:B------:R-:W-:-:S03]  /*11550*/  LOP3.LUT R10, R10, R134, R133, 0x96, !PT ;  /* 0x000000860a0a7212 */ /* 0x000fc600078e9685 */
[----:B------:R-:W-:Y:S01]  /*11560*/  IMAD.WIDE.U32 R104, R6, -0x2daee0ad, RZ ;  /* 0xd2511f5306687825 */ /* 0x000fe200078e00ff */
[----:B------:R-:W-:-:S03]  /*11570*/  MOV R6, R132 ;  /* 0x0000008400067202 */ /* 0x000fc60000000f00 */
[----:B------:R-:W-:Y:S01]  /*11580*/  IMAD.MOV.U32 R89, RZ, RZ, R104 ;  /* 0x000000ffff597224 */ /* 0x000fe200078e0068 */
[----:B------:R-:W-:Y:S01]  /*11590*/  LOP3.LUT R9, R9, R90, R105, 0x96, !PT ;  /* 0x0000005a09097212 */ /* 0x000fe200078e9669 */
[----:B------:R-:W-:-:S07]  /*115a0*/  IMAD.MOV.U32 R90, RZ, RZ, RZ ;  /* 0x000000ffff5a7224 */ /* 0x000fce00078e00ff */
.L_x_14518:
[----:B------:R-:W-:Y:S05]  /*115b0*/  BSYNC.RECONVERGENT B1 ;  /* 0x0000000000017941 */ /* 0x000fea0003800200 */
.L_x_14517:
        /* <DEDUP_REMOVED lines=8> */
[----:B0-----:R-:W-:Y:S02]  /*11640*/  FSETP.LE.FTZ.AND P2, PT, R91, R102, PT ;  /* 0x000000665b00720b */ /* 0x001fe40003f53000 */
[----:B------:R-:W-:Y:S01]  /*11650*/  MOV R91, R6 ;  /* 0x00000006005b7202 */ /* 0x000fe20000000f00 */
[----:B-1---5:R-:W-:Y:S01]  /*11660*/  FMUL.FTZ R68, R68, R5 ;  /* 0x0000000544447220 */ /* 0x022fe20000410000 */
[----:B------:R-:W-:Y:S09]  /*11670*/  @!P3 BRA `(.L_x_14523) ;  /* 0x00000004004cb947 */ /* 0x000ff20003800000 */
        /* <DEDUP_REMOVED lines=8> */
.L_x_14524:
        /* <DEDUP_REMOVED lines=13> */
.L_x_14526:
[----:B------:R-:W-:Y:S05]  /*117d0*/  BSYNC.RECONVERGENT B2 ;  /* 0x0000000000027941 */ /* 0x000fea0003800200 */
.L_x_14525:
        /* <DEDUP_REMOVED lines=56> */
[----:B------:R-:W-:Y:S02]  /*11b60*/  IMAD.MOV.U32 R8, RZ, RZ, RZ ;  /* 0x000000ffff087224 */ /* 0x000fe400078e00ff */
[----:B------:R-:W-:Y:S01]  /*11b70*/  IMAD.WIDE.U32 R132, R6, -0x2daee0ad, RZ ;  /* 0xd2511f5306847825 */ /* 0x000fe200078e00ff */
[----:B------:R-:W-:-:S04]  /*11b80*/  MOV R6, R134 ;  /* 0x0000008600067202 */ /* 0x000fc80000000f00 */
[----:B------:R-:W-:Y:S02]  /*11b90*/  LOP3.LUT R9, R9, R90, R133, 0x96, !PT ;  /* 0x0000005a09097212 */ /* 0x000fe400078e9685 */
[----:B------:R-:W-:-:S07]  /*11ba0*/  MOV R89, R132 ;  /* 0x0000008400597202 */ /* 0x000fce0000000f00 */
.L_x_14523:
[----:B------:R-:W-:Y:S05]  /*11bb0*/  BSYNC.RECONVERGENT B1 ;  /* 0x0000000000017941 */ /* 0x000fea0003800200 */
.L_x_14522:
        /* <DEDUP_REMOVED lines=15> */
.L_x_14529:
        /* <DEDUP_REMOVED lines=13> */
.L_x_14531:
[----:B------:R-:W-:Y:S05]  /*11d80*/  BSYNC.RECONVERGENT B2 ;  /* 0x0000000000027941 */ /* 0x000fea0003800200 */
.L_x_14530:
[----:B------:R-:W-:Y:S01]  /*11d90*/  IMAD.WIDE.U32 R138, R13, -0x326172a9, RZ ;  /* 0xcd9e8d570d8a7825 */ /* 0x000fe200078e00ff */
[----:B------:R-:W-:-:S03]  /*11da0*/  LOP3.LUT R8, R7, R133, R97, 0x96, !PT ;  /* 0x0000008507087212 */ /* 0x000fc600078e9661 */
[----:B------:R-:W-:Y:S01]  /*11db0*/  HFMA2 R90, -RZ, RZ, 0, 0 ;  /* 0x00000000ff5a7431 */ /* 0x000fe200000001ff */
        /* <DEDUP_REMOVED lines=54> */
[----:B------:R-:W-:-:S03]  /*12120*/  LOP3.LUT R10, R10, R138, R137, 0x96, !PT ;  /* 0x0000008a0a0a7212 */ /* 0x000fc600078e9689 */
[----:B------:R-:W-:Y:S01]  /*12130*/  IMAD.MOV.U32 R6, RZ, RZ, R136 ;  /* 0x000000ffff067224 */ /* 0x000fe200078e0088 */
[----:B------:R-:W-:Y:S01]  /*12140*/  LOP3.LUT R9, R9, R132, R135, 0x96, !PT ;  /* 0x0000008409097212 */ /* 0x000fe200078e9687 */
[----:B------:R-:W-:-:S07]  /*12150*/  IMAD.MOV.U32 R89, RZ, RZ, R134 ;  /* 0x000000ffff597224 */ /* 0x000fce00078e0086 */
.L_x_14528:
[----:B------:R-:W-:Y:S05]  /*12160*/  BSYNC.RECONVERGENT B1 ;  /* 0x0000000000017941 */ /* 0x000fea0003800200 */
.L_x_14527:
[----:B------:R-:W-:Y:S01]  /*12170*/  ISETP.NE.AND P4, PT, R90, 0x1, PT ;  /* 0x000000015a00780c */ /* 0x000fe20003f85270 */
[----:B------:R-:W-:Y:S01]  /*12180*/  BSSY.RECONVERGENT B1, `(.L_x_14532) ;  /* 0x000005b000017945 */ /* 0x000fe20003800200 */
[----:B------:R-:W-:Y:S01]  /*12190*/  I2FP.F32.U32 R8, R100 ;  /* 0x0000006400087245 */ /* 0x000fe20000201000 */
[----:B------:R-:W-:Y:S01]  /*121a0*/  FMUL.FTZ R69, R69, R5 ;  /* 0x0000000545457220 */ /* 0x000fe20000410000 */
[----:B------:R-:W-:Y:S01]  /*121b0*/  IMAD.MOV.U32 R100, RZ, RZ, 0x2 ;  /* 0x00000002ff647424 */ /* 0x000fe200078e00ff */
[----:B------:R-:W-:Y:S02]  /*121c0*/  MOV R105, R6 ;  /* 0x0000000600697202 */ /* 0x000fe40000000f00 */
        /* <DEDUP_REMOVED lines=11> */
.L_x_14534:
        /* <DEDUP_REMOVED lines=13> */
.L_x_14536:
[----:B------:R-:W-:Y:S05]  /*12350*/  BSYNC.RECONVERGENT B2 ;  /* 0x0000000000027941 */ /* 0x000fea0003800200 */
.L_x_14535:
        /* <DEDUP_REMOVED lines=9> */
[C---:B------:R-:W-:Y:S02]  /*123f0*/  VIADD R6, R97.reuse, 0xbb67ae85 ;  /* 0xbb67ae8561067836 */ /* 0x040fe40000000000 */
[----:B------:R-:W-:Y:S02]  /*12400*/  IMAD.MOV.U32 R105, RZ, RZ, R89 ;  /* 0x000000ffff697224 */ /* 0x000fe400078e0059 */
[----:B------:R-:W-:Y:S01]  /*12410*/  IMAD.MOV.U32 R100, RZ, RZ, RZ ;  /* 0x000000ffff647224 */ /* 0x000fe200078e00ff */
        /* <DEDUP_REMOVED lines=43> */
[----:B------:R-:W-:Y:S02]  /*126d0*/  LOP3.LUT R6, R6, R134, R139, 0x96, !PT ;  /* 0x0000008606067212 */ /* 0x000fe400078e968b */
[----:B------:R-:W-:-:S03]  /*126e0*/  LOP3.LUT R10, R10, R138, R137, 0x96, !PT ;  /* 0x0000008a0a0a7212 */ /* 0x000fc600078e9689 */
[----:B------:R-:W-:Y:S01]  /*126f0*/  IMAD.WIDE.U32 R134, R6, -0x2daee0ad, RZ ;  /* 0xd2511f5306867825 */ /* 0x000fe200078e00ff */
[----:B------:R-:W-:-:S04]  /*12700*/  MOV R6, R136 ;  /* 0x0000008800067202 */ /* 0x000fc80000000f00 */
[----:B------:R-:W-:Y:S02]  /*12710*/  LOP3.LUT R9, R9, R132, R135, 0x96, !PT ;  /* 0x0000008409097212 */ /* 0x000fe400078e9687 */
[----:B------:R-:W-:-:S07]  /*12720*/  MOV R89, R134 ;  /* 0x0000008600597202 */ /* 0x000fce0000000f00 */
.L_x_14533:
[----:B------:R-:W-:Y:S05]  /*12730*/  BSYNC.RECONVERGENT B1 ;  /* 0x0000000000017941 */ /* 0x000fea0003800200 */
.L_x_14532:
        /* <DEDUP_REMOVED lines=15> */
.L_x_14539:
        /* <DEDUP_REMOVED lines=13> */
.L_x_14541:
[----:B------:R-:W-:Y:S05]  /*12900*/  BSYNC.RECONVERGENT B2 ;  /* 0x0000000000027941 */ /* 0x000fea0003800200 */
.L_x_14540:
[----:B------:R-:W-:Y:S01]  /*12910*/  IMAD.WIDE.U32 R138, R13, -0x326172a9, RZ ;  /* 0xcd9e8d570d8a7825 */ /* 0x000fe200078e00ff */
[----:B------:R-:W-:-:S03]  /*12920*/  LOP3.LUT R8, R7, R133, R97, 0x96, !PT ;  /* 0x0000008507087212 */ /* 0x000fc600078e9661 */
[----:B------:R-:W-:Y:S01]  /*12930*/  HFMA2 R106, -RZ, RZ, 0, 0 ;  /* 0x00000000ff6a7431 */ /* 0x000fe200000001ff */
        /* <DEDUP_REMOVED lines=58> */
.L_x_14538:
[----:B------:R-:W-:Y:S05]  /*12ce0*/  BSYNC.RECONVERGENT B1 ;  /* 0x0000000000017941 */ /* 0x000fea0003800200 */
.L_x_14537:
        /* <DEDUP_REMOVED lines=17> */
.L_x_14544:
        /* <DEDUP_REMOVED lines=13> */
.L_x_14546:
[----:B------:R-:W-:Y:S05]  /*12ed0*/  BSYNC.RECONVERGENT B2 ;  /* 0x0000000000027941 */ /* 0x000fea0003800200 */
.L_x_14545:
        /* <DEDUP_REMOVED lines=61> */
.L_x_14543:
[----:B------:R-:W-:Y:S05]  /*132b0*/  BSYNC.RECONVERGENT B1 ;  /* 0x0000000000017941 */ /* 0x000fea0003800200 */
.L_x_14542:
        /* <DEDUP_REMOVED lines=15> */
.L_x_14549:
        /* <DEDUP_REMOVED lines=13> */
.L_x_14551:
[----:B------:R-:W-:Y:S05]  /*13480*/  BSYNC.RECONVERGENT B2 ;  /* 0x0000000000027941 */ /* 0x000fea0003800200 */
.L_x_14550:
        /* <DEDUP_REMOVED lines=61> */
.L_x_14548:
[----:B------:R-:W-:Y:S05]  /*13860*/  BSYNC.RECONVERGENT B1 ;  /* 0x0000000000017941 */ /* 0x000fea0003800200 */
.L_x_14547:
        /* <DEDUP_REMOVED lines=17> */
.L_x_14554:
        /* <DEDUP_REMOVED lines=15> */
.L_x_14556:
[----:B------:R-:W-:Y:S05]  /*13a70*/  BSYNC.RECONVERGENT B2 ;  /* 0x0000000000027941 */ /* 0x000fea0003800200 */
.L_x_14555:
        /* <DEDUP_REMOVED lines=10> */
[----:B------:R-:W-:-:S03]  /*13b20*/  IMAD.MOV.U32 R111, RZ, RZ, R89 ;  /* 0x000000ffff6f7224 */ /* 0x000fc600078e0059 */
        /* <DEDUP_REMOVED lines=44> */
[----:B------:R-:W-:Y:S01]  /*13df0*/  IMAD.MOV.U32 R8, RZ, RZ, RZ ;  /* 0x000000ffff087224 */ /* 0x000fe200078e00ff */
[----:B------:R-:W-:-:S03]  /*13e00*/  LOP3.LUT R10, R10, R138, R137, 0x96, !PT ;  /* 0x0000008a0a0a7212 */ /* 0x000fc600078e9689 */
[----:B------:R-:W-:Y:S01]  /*13e10*/  IMAD.WIDE.U32 R134, R6, -0x2daee0ad, RZ ;  /* 0xd2511f5306867825 */ /* 0x000fe200078e00ff */
[----:B------:R-:W-:-:S04]  /*13e20*/  MOV R6, R136 ;  /* 0x0000008800067202 */ /* 0x000fc80000000f00 */
[----:B------:R-:W-:Y:S02]  /*13e30*/  LOP3.LUT R9, R9, R132, R135, 0x96, !PT ;  /* 0x0000008409097212 */ /* 0x000fe400078e9687 */
[----:B------:R-:W-:-:S07]  /*13e40*/  MOV R89, R134 ;  /* 0x0000008600597202 */ /* 0x000fce0000000f00 */
.L_x_14553:
[----:B------:R-:W-:Y:S05]  /*13e50*/  BSYNC.RECONVERGENT B1 ;  /* 0x0000000000017941 */ /* 0x000fea0003800200 */
.L_x_14552:
        /* <DEDUP_REMOVED lines=35> */
.L_x_14516:
        /* <DEDUP_REMOVED lines=16> */
.L_x_14560:
        /* <DEDUP_REMOVED lines=13> */
.L_x_14562:
[----:B------:R-:W-:Y:S05]  /*14260*/  BSYNC.RECONVERGENT B2 ;  /* 0x0000000000027941 */ /* 0x000fea0003800200 */
.L_x_14561:
        /* <DEDUP_REMOVED lines=57> */
[----:B------:R-:W-:-:S03]  /*14600*/  MOV R6, R132 ;  /* 0x0000008400067202 */ /* 0x000fc60000000f00 */
[----:B------:R-:W-:Y:S01]  /*14610*/  IMAD.MOV.U32 R89, RZ, RZ, R104 ;  /* 0x000000ffff597224 */ /* 0x000fe200078e0068 */
[----:B------:R-:W-:Y:S02]  /*14620*/  LOP3.LUT R9, R9, R90, R105, 0x96, !PT ;  /* 0x0000005a09097212 */ /* 0x000fe400078e9669 */
[----:B------:R-:W-:-:S07]  /*14630*/  MOV R90, R5 ;  /* 0x00000005005a7202 */ /* 0x000fce0000000f00 */
.L_x_14559:
[----:B------:R-:W-:Y:S05]  /*14640*/  BSYNC.RECONVERGENT B1 ;  /* 0x0000000000017941 */ /* 0x000fea0003800200 */
.L_x_14558:
[----:B------:R-:W0:Y:S01]  /*14650*/  LDC R5, c[0x0][0x404] ;  /* 0x00010100ff057b82 */ /* 0x000e220000000800 */
[----:B------:R-:W-:Y:S01]  /*14660*/  ISETP.NE.AND P3, PT, R91, 0x1, PT ;  /* 0x000000015b00780c */ /* 0x000fe20003f65270 */
[----:B------:R-:W-:Y:S01]  /*14670*/  BSSY.RECONVERGENT B1, `(.L_x_14563) ;  /* 0x000005b000017945 */ /* 0x000fe20003800200 */
[----:B------:R-:W-:Y:S01]  /*14680*/  I2FP.F32.U32 R102, R90 ;  /* 0x0000005a00667245 */ /* 0x000fe20000201000 */
[----:B------:R-:W-:Y:S02]  /*14690*/  HFMA2 R90, -RZ, RZ, 0.1171875, 0 ;  /* 0x2f800000ff5a7431 */ /* 0x000fe400000001ff */
[----:B------:R-:W-:Y:S01]  /*146a0*/  IMAD.MOV.U32 R100, RZ, RZ, 0x2 ;  /* 0x00000002ff647424 */ /* 0x000fe200078e00ff */
[----:B------:R-:W-:Y:S02]  /*146b0*/  MOV R8, R6 ;  /* 0x0000000600087202 */ /* 0x000fe40000000f00 */
[----:B------:R-:W-:-:S05]  /*146c0*/  FFMA.FTZ R102, R102, R90, 1.1641532182693481445e-10 ;  /* 0x2f00000066667423 */ /* 0x000fca000001005a */
[----:B0-----:R-:W-:Y:S01]  /*146d0*/  FSETP.LE.FTZ.AND P2, PT, R102, R5, PT ;  /* 0x000000056600720b */ /* 0x001fe20003f53000 */
        /* <DEDUP_REMOVED lines=9> */
.L_x_14565:
        /* <DEDUP_REMOVED lines=13> */
.L_x_14567:
[----:B------:R-:W-:Y:S05]  /*14840*/  BSYNC.RECONVERGENT B2 ;  /* 0x0000000000027941 */ /* 0x000fea0003800200 */
.L_x_14566:
        /* <DEDUP_REMOVED lines=61> */
.L_x_14564:
[----:B------:R-:W-:Y:S05]  /*14c20*/  BSYNC.RECONVERGENT B1 ;  /* 0x0000000000017941 */ /* 0x000fea0003800200 */
.L_x_14563:
        /* <DEDUP_REMOVED lines=16> */
.L_x_14570:
        /* <DEDUP_REMOVED lines=13> */
.L_x_14572:
[----:B------:R-:W-:Y:S05]  /*14e00*/  BSYNC.RECONVERGENT B2 ;  /* 0x0000000000027941 */ /* 0x000fea0003800200 */
.L_x_14571:
        /* <DEDUP_REMOVED lines=61> */
.L_x_14569:
[----:B------:R-:W-:Y:S05]  /*151e0*/  BSYNC.RECONVERGENT B1 ;  /* 0x0000000000017941 */ /* 0x000fea0003800200 */
.L_x_14568:
        /* <DEDUP_REMOVED lines=16> */
.L_x_14575:
        /* <DEDUP_REMOVED lines=13> */
.L_x_14577:
[----:B------:R-:W-:Y:S05]  /*153c0*/  BSYNC.RECONVERGENT B2 ;  /* 0x0000000000027941 */ /* 0x000fea0003800200 */
.L_x_14576:
        /* <DEDUP_REMOVED lines=61> */
.L_x_14574:
[----:B------:R-:W-:Y:S05]  /*157a0*/  BSYNC.RECONVERGENT B1 ;  /* 0x0000000000017941 */ /* 0x000fea0003800200 */
.L_x_14573:
        /* <DEDUP_REMOVED lines=16> */
.L_x_14557:
        /* <DEDUP_REMOVED lines=17> */
[----:B------:R-:W-:-:S04]  /*159c0*/  LOP3.LUT R91, R91, 0xff0000, RZ, 0xc0, !PT ;  /* 0x00ff00005b5b7812 */ /* 0x000fc800078ec0ff */
[----:B------:R-:W-:Y:S02]  /*159d0*/  LEA R91, R5, R91, 0x18 ;  /* 0x0000005b055b7211 */ /* 0x000fe400078ec0ff */
[----:B------:R-:W-:-:S03]  /*159e0*/  LOP3.LUT R5, R4, 0xff, RZ, 0xc0, !PT ;  /* 0x000000ff04057812 */ /* 0x000fc600078ec0ff */
[----:B------:R-:W-:-:S05]  /*159f0*/  IMAD R90, R90, 0x100, R91 ;  /* 0x000001005a5a7824 */ /* 0x000fca00078e025b */
[----:B------:R-:W-:Y:S01]  /*15a00*/  IADD3 R5, PT, PT, R90, R5, RZ ;  /* 0x000000055a057210 */ /* 0x000fe20007ffe0ff */
[----:B0-----:R-:W-:-:S05]  /*15a10*/  IMAD.WIDE.U32 R104, R88, 0x4, R104 ;  /* 0x0000000458687825 */ /* 0x001fca00078e0068 */
[----:B------:R1:W-:Y:S02]  /*15a20*/  STG.E desc[UR6][R104.64], R5 ;  /* 0x0000000568007986 */ /* 0x0003e4000c101906 */
.L_x_14578:
[----:B01----:R-:W-:Y:S01]  /*15a30*/  IMAD.MOV.U32 R5, RZ, RZ, R89 ;  /* 0x000000ffff057224 */ /* 0x003fe200078e0059 */
[----:B------:R-:W-:-:S07]  /*15a40*/  IADD3 R88, PT, PT, R88, 0x80, RZ ;  /* 0x0000008058587810 */ /* 0x000fce0007ffe0ff */
.L_x_14515:
[----:B------:R-:W-:Y:S05]  /*15a50*/  BSYNC.RECONVERGENT B0 ;  /* 0x0000000000007941 */ /* 0x000fea0003800200 */
.L_x_14514:
        /* <DEDUP_REMOVED lines=34> */
.L_x_14584:
        /* <DEDUP_REMOVED lines=13> */
.L_x_14586:
[----:B------:R-:W-:Y:S05]  /*15d50*/  BSYNC.RECONVERGENT B2 ;  /* 0x0000000000027941 */ /* 0x000fea0003800200 */
.L_x_14585:
        /* <DEDUP_REMOVED lines=56> */
[----:B------:R-:W-:Y:S01]  /*160e0*/  HFMA2 R90, -RZ, RZ, 0, 0 ;  /* 0x00000000ff5a7431 */ /* 0x000fe200000001ff */
[----:B------:R-:W-:Y:S01]  /*160f0*/  MOV R89, R104 ;  /* 0x0000006800597202 */ /* 0x000fe20000000f00 */
[----:B------:R-:W-:-:S04]  /*16100*/  IMAD.WIDE.U32 R132, R8, -0x326172a9, RZ ;  /* 0xcd9e8d5708847825 */ /* 0x000fc800078e00ff */
[----:B------:R-:W-:Y:S01]  /*16110*/  IMAD.MOV.U32 R6, RZ, RZ, R132 ;  /* 0x000000ffff067224 */ /* 0x000fe200078e0084 */
[----:B------:R-:W-:-:S07]  /*16120*/  LOP3.LUT R10, R10, R134, R133, 0x96, !PT ;  /* 0x000000860a0a7212 */ /* 0x000fce00078e9685 */
.L_x_14583:
[----:B------:R-:W-:Y:S05]  /*16130*/  BSYNC.RECONVERGENT B1 ;  /* 0x0000000000017941 */ /* 0x000fea0003800200 */
.L_x_14582:
[----:B------:R-:W0:Y:S01]  /*16140*/  LDC R5, c[0x0][0x408] ;  /* 0x00010200ff057b82 */ /* 0x000e220000000800 */
[----:B------:R-:W-:Y:S01]  /*16150*/  ISETP.NE.AND P3, PT, R90, 0x1, PT ;  /* 0x000000015a00780c */ /* 0x000fe20003f65270 */
[----:B------:R-:W-:Y:S01]  /*16160*/  IMAD.MOV.U32 R104, RZ, RZ, 0x2f800000 ;  /* 0x2f800000ff687424 */ /* 0x000fe200078e00ff */
[----:B------:R-:W-:Y:S01]  /*16170*/  I2FP.F32.U32 R100, R91 ;  /* 0x0000005b00647245 */ /* 0x000fe20000201000 */
[----:B------:R-:W-:Y:S01]  /*16180*/  BSSY.RECONVERGENT B1, `(.L_x_14587) ;  /* 0x000005b000017945 */ /* 0x000fe20003800200 */
[----:B------:R-:W-:Y:S01]  /*16190*/  MOV R8, 0x2 ;  /* 0x0000000200087802 */ /* 0x000fe20000000f00 */
[----:B------:R-:W-:Y:S02]  /*161a0*/  IMAD.MOV.U32 R91, RZ, RZ, R6 ;  /* 0x000000ffff5b7224 */ /* 0x000fe400078e0006 */
[----:B------:R-:W1:Y:S01]  /*161b0*/  LDC R102, c[0x0][0x404] ;  /* 0x00010100ff667b82 */ /* 0x000e620000000800 */
[----:B------:R-:W-:Y:S01]  /*161c0*/  FFMA.FTZ R100, R100, R104, 1.1641532182693481445e-10 ;  /* 0x2f00000064647423 */ /* 0x000fe20000010068 */
[----:B0----5:R-:W-:-:S04]  /*161d0*/  FMUL.FTZ R72, R72, R5 ;  /* 0x0000000548487220 */ /* 0x021fc80000410000 */
[----:B-1----:R-:W-:Y:S01]  /*161e0*/  FSETP.LE.FTZ.AND P2, PT, R100, R102, PT ;  /* 0x000000666400720b */ /* 0x002fe20003f53000 */
        /* <DEDUP_REMOVED lines=9> */
.L_x_14589:
        /* <DEDUP_REMOVED lines=13> */
.L_x_14591:
[----:B------:R-:W-:Y:S05]  /*16350*/  BSYNC.RECONVERGENT B2 ;  /* 0x0000000000027941 */ /* 0x000fea0003800200 */
.L_x_14590:
        /* <DEDUP_REMOVED lines=52> */
[----:B------:R-:W-:Y:S02]  /*166a0*/  LOP3.LUT R6, R6, R132, R137, 0x96, !PT ;  /* 0x0000008406067212 */ /* 0x000fe400078e9689 */
[----:B------:R-:W-:Y:S01]  /*166b0*/  MOV R91, R89 ;  /* 0x00000059005b7202 */ /* 0x000fe20000000f00 */
[----:B------:R-:W-:-:S04]  /*166c0*/  IMAD.WIDE.U32 R134, R8, -0x326172a9, RZ ;  /* 0xcd9e8d5708867825 */ /* 0x000fc800078e00ff */
[----:B------:R-:W-:Y:S02]  /*166d0*/  HFMA2 R8, -RZ, RZ, 0, 0 ;  /* 0x00000000ff087431 */ /* 0x000fe400000001ff */
[----:B------:R-:W-:Y:S01]  /*166e0*/  IMAD.WIDE.U32 R132, R6, -0x2daee0ad, RZ ;  /* 0xd2511f5306847825 */ /* 0x000fe200078e00ff */
[----:B------:R-:W-:-:S03]  /*166f0*/  LOP3.LUT R10, R10, R136, R135, 0x96, !PT ;  /* 0x000000880a0a7212 */ /* 0x000fc600078e9687 */
[----:B------:R-:W-:Y:S01]  /*16700*/  IMAD.MOV.U32 R6, RZ, RZ, R134 ;  /* 0x000000ffff067224 */ /* 0x000fe200078e0086 */
[----:B------:R-:W-:Y:S01]  /*16710*/  LOP3.LUT R9, R9, R90, R133, 0x96, !PT ;  /* 0x0000005a09097212 */ /* 0x000fe200078e9685 */
[----:B------:R-:W-:-:S07]  /*16720*/  IMAD.MOV.U32 R89, RZ, RZ, R132 ;  /* 0x000000ffff597224 */ /* 0x000fce00078e0084 */
.L_x_14588:
[----:B------:R-:W-:Y:S05]  /*16730*/  BSYNC.RECONVERGENT B1 ;  /* 0x0000000000017941 */ /* 0x000fea0003800200 */
.L_x_14587:
        /* <DEDUP_REMOVED lines=15> */
.L_x_14594:
        /* <DEDUP_REMOVED lines=13> */
.L_x_14596:
[----:B------:R-:W-:Y:S05]  /*16900*/  BSYNC.RECONVERGENT B2 ;  /* 0x0000000000027941 */ /* 0x000fea0003800200 */
.L_x_14595:
        /* <DEDUP_REMOVED lines=61> */
.L_x_14593:
[----:B------:R-:W-:Y:S05]  /*16ce0*/  BSYNC.RECONVERGENT B1 ;  /* 0x0000000000017941 */ /* 0x000fea0003800200 */
.L_x_14592:
        /* <DEDUP_REMOVED lines=17> */
.L_x_14599:
        /* <DEDUP_REMOVED lines=13> */
.L_x_14601:
[----:B------:R-:W-:Y:S05]  /*16ed0*/  BSYNC.RECONVERGENT B2 ;  /* 0x0000000000027941 */ /* 0x000fea0003800200 */
.L_x_14600:
        /* <DEDUP_REMOVED lines=61> */
.L_x_14598:
[----:B------:R-:W-:Y:S05]  /*172b0*/  BSYNC.RECONVERGENT B1 ;  /* 0x0000000000017941 */ /* 0x000fea0003800200 */
.L_x_14597:
        /* <DEDUP_REMOVED lines=15> */
.L_x_14604:
        /* <DEDUP_REMOVED lines=13> */
.L_x_14606:
[----:B------:R-:W-:Y:S05]  /*17480*/  BSYNC.RECONVERGENT B2 ;  /* 0x0000000000027941 */ /* 0x000fea0003800200 */
.L_x_14605:
        /* <DEDUP_REMOVED lines=61> */
.L_x_14603:
[----:B------:R-:W-:Y:S05]  /*17860*/  BSYNC.RECONVERGENT B1 ;  /* 0x0000000000017941 */ /* 0x000fea0003800200 */
.L_x_14602:
        /* <DEDUP_REMOVED lines=17> */
.L_x_14609:
        /* <DEDUP_REMOVED lines=13> */
.L_x_14611:
[----:B------:R-:W-:Y:S05]  /*17a50*/  BSYNC.RECONVERGENT B2 ;  /* 0x0000000000027941 */ /* 0x000fea0003800200 */
.L_x_14610:
        /* <DEDUP_REMOVED lines=61> */
.L_x_14608:
[----:B------:R-:W-:Y:S05]  /*17e30*/  BSYNC.RECONVERGENT B1 ;  /* 0x0000000000017941 */ /* 0x000fea0003800200 */
.L_x_14607:
        /* <DEDUP_REMOVED lines=15> */
.L_x_14614:
        /* <DEDUP_REMOVED lines=13> */
.L_x_14616:
[----:B------:R-:W-:Y:S05]  /*18000*/  BSYNC.RECONVERGENT B2 ;  /* 0x0000000000027941 */ /* 0x000fea0003800200 */
.L_x_14615:
        /* <DEDUP_REMOVED lines=61> */
.L_x_14613:
[----:B------:R-:W-:Y:S05]  /*183e0*/  BSYNC.RECONVERGENT B1 ;  /* 0x0000000000017941 */ /* 0x000fea0003800200 */
.L_x_14612:
        /* <DEDUP_REMOVED lines=17> */
.L_x_14619:
        /* <DEDUP_REMOVED lines=15> */
.L_x_14621:
[----:B------:R-:W-:Y:S05]  /*185f0*/  BSYNC.RECONVERGENT B2 ;  /* 0x0000000000027941 */ /* 0x000fea0003800200 */
.L_x_14620:
        /* <DEDUP_REMOVED lines=61> */
.L_x_14618:
[----:B------:R-:W-:Y:S05]  /*189d0*/  BSYNC.RECONVERGENT B1 ;  /* 0x0000000000017941 */ /* 0x000fea0003800200 */
.L_x_14617:
        /* <DEDUP_REMOVED lines=35> */
.L_x_14581:
        /* <DEDUP_REMOVED lines=16> */
.L_x_14625:
        /* <DEDUP_REMOVED lines=13> */
.L_x_14627:
[----:B------:R-:W-:Y:S05]  /*18de0*/  BSYNC.RECONVERGENT B2 ;  /* 0x0000000000027941 */ /* 0x000fea0003800200 */
.L_x_14626:
        /* <DEDUP_REMOVED lines=54> */
[----:B------:R-:W-:Y:S02]  /*19150*/  HFMA2 R91, -RZ, RZ, 0, 0 ;  /* 0x00000000ff5b7431 */ /* 0x000fe400000001ff */
[----:B------:R-:W-:Y:S01]  /*19160*/  IMAD.WIDE.U32 R132, R8, -0x326172a9, RZ ;  /* 0xcd9e8d5708847825 */ /* 0x000fe200078e00ff */
[----:B------:R-:W-:Y:S02]  /*19170*/  LOP3.LUT R9, R9, R90, R105, 0x96, !PT ;  /* 0x0000005a09097212 */ /* 0x000fe400078e9669 */
[----:B------:R-:W-:Y:S01]  /*19180*/  MOV R89, R104 ;  /* 0x0000006800597202 */ /* 0x000fe20000000f00 */
[----:B------:R-:W-:Y:S01]  /*19190*/  IMAD.MOV.U32 R6, RZ, RZ, R132 ;  /* 0x000000ffff067224 */ /* 0x000fe200078e0084 */
[----:B------:R-:W-:Y:S01]  /*191a0*/  LOP3.LUT R10, R10, R134, R133, 0x96, !PT ;  /* 0x000000860a0a7212 */ /* 0x000fe200078e9685 */
[----:B------:R-:W-:-:S07]  /*191b0*/  IMAD.MOV.U32 R90, RZ, RZ, R5 ;  /* 0x000000ffff5a7224 */ /* 0x000fce00078e0005 */
.L_x_14624:
[----:B------:R-:W-:Y:S05]  /*191c0*/  BSYNC.RECONVERGENT B1 ;  /* 0x0000000000017941 */ /* 0x000fea0003800200 */
.L_x_14623:
[----:B------:R-:W0:Y:S01]  /*191d0*/  LDC R5, c[0x0][0x404] ;  /* 0x00010100ff057b82 */ /* 0x000e220000000800 */
[----:B------:R-:W-:Y:S01]  /*191e0*/  ISETP.NE.AND P3, PT, R91, 0x1, PT ;  /* 0x000000015b00780c */ /* 0x000fe20003f65270 */
[----:B------:R-:W-:Y:S01]  /*191f0*/  BSSY.RECONVERGENT B1, `(.L_x_14628) ;  /* 0x000005b000017945 */ /* 0x000fe20003800200 */
[----:B------:R-:W-:Y:S01]  /*19200*/  I2FP.F32.U32 R102, R90 ;  /* 0x0000005a00667245 */ /* 0x000fe20000201000 */
[----:B------:R-:W-:Y:S01]  /*19210*/  IMAD.MOV.U32 R90, RZ, RZ, 0x2f800000 ;  /* 0x2f800000ff5a7424 */ /* 0x000fe200078e00ff */
[----:B------:R-:W-:Y:S01]  /*19220*/  MOV R100, 0x2 ;  /* 0x0000000200647802 */ /* 0x000fe20000000f00 */
[----:B------:R-:W-:Y:S02]  /*19230*/  IMAD.MOV.U32 R8, RZ, RZ, R6 ;  /* 0x000000ffff087224 */ /* 0x000fe400078e0006 */
[----:B------:R-:W-:-:S05]  /*19240*/  FFMA.FTZ R102, R102, R90, 1.1641532182693481445e-10 ;  /* 0x2f00000066667423 */ /* 0x000fca000001005a */
[----:B0-----:R-:W-:Y:S01]  /*19250*/  FSETP.LE.FTZ.AND P2, PT, R102, R5, PT ;  /* 0x000000056600720b */ /* 0x001fe20003f53000 */
        /* <DEDUP_REMOVED lines=9> */
.L_x_14630:
        /* <DEDUP_REMOVED lines=13> */
.L_x_14632:
[----:B------:R-:W-:Y:S05]  /*193c0*/  BSYNC.RECONVERGENT B2 ;  /* 0x0000000000027941 */ /* 0x000fea0003800200 */
.L_x_14631:
        /* <DEDUP_REMOVED lines=61> */
.L_x_14629:
[----:B------:R-:W-:Y:S05]  /*197a0*/  BSYNC.RECONVERGENT B1 ;  /* 0x0000000000017941 */ /* 0x000fea0003800200 */
.L_x_14628:
        /* <DEDUP_REMOVED lines=16> */
.L_x_14635:
        /* <DEDUP_REMOVED lines=13> */
.L_x_14637:
[----:B------:R-:W-:Y:S05]  /*19980*/  BSYNC.RECONVERGENT B2 ;  /* 0x0000000000027941 */ /* 0x000fea0003800200 */
.L_x_14636:
        /* <DEDUP_REMOVED lines=61> */
.L_x_14634:
[----:B------:R-:W-:Y:S05]  /*19d60*/  BSYNC.RECONVERGENT B1 ;  /* 0x0000000000017941 */ /* 0x000fea0003800200 */
.L_x_14633:
        /* <DEDUP_REMOVED lines=16> */
.L_x_14640:
        /* <DEDUP_REMOVED lines=13> */
.L_x_14642:
[----:B------:R-:W-:Y:S05]  /*19f40*/  BSYNC.RECONVERGENT B2 ;  /* 0x0000000000027941 */ /* 0x000fea0003800200 */
.L_x_14641:
        /* <DEDUP_REMOVED lines=61> */
.L_x_14639:
[----:B------:R-:W-:Y:S05]  /*1a320*/  BSYNC.RECONVERGENT B1 ;  /* 0x0000000000017941 */ /* 0x000fea0003800200 */
.L_x_14638:
        /* <DEDUP_REMOVED lines=16> */
.L_x_14622:
        /* <DEDUP_REMOVED lines=24> */
.L_x_14643:
[----:B01----:R-:W-:Y:S01]  /*1a5b0*/  MOV R5, R89 ;  /* 0x0000005900057202 */ /* 0x003fe20000000f00 */
[----:B------:R-:W-:-:S07]  /*1a5c0*/  VIADD R88, R88, 0x80 ;  /* 0x0000008058587836 */ /* 0x000fce0000000000 */
.L_x_14580:
[----:B------:R-:W-:Y:S05]  /*1a5d0*/  BSYNC.RECONVERGENT B0 ;  /* 0x0000000000007941 */ /* 0x000fea0003800200 */
.L_x_14579:
        /* <DEDUP_REMOVED lines=34> */
.L_x_14649:
        /* <DEDUP_REMOVED lines=13> */
.L_x_14651:
[----:B------:R-:W-:Y:S05]  /*1a8d0*/  BSYNC.RECONVERGENT B2 ;  /* 0x0000000000027941 */ /* 0x000fea0003800200 */
.L_x_14650:
        /* <DEDUP_REMOVED lines=61> */
.L_x_14648:
[----:B------:R-:W-:Y:S05]  /*1acb0*/  BSYNC.RECONVERGENT B1 ;  /* 0x0000000000017941 */ /* 0x000fea0003800200 */
.L_x_14647:
[----:B------:R-:W0:Y:S01]  /*1acc0*/  LDC R5, c[0x0][0x408] ;  /* 0x00010200ff057b82 */ /* 0x000e220000000800 */
[----:B------:R-:W-:Y:S01]  /*1acd0*/  ISETP.NE.AND P3, PT, R90, 0x1, PT ;  /* 0x000000015a00780c */ /* 0x000fe20003f65270 */
[----:B------:R-:W-:Y:S01]  /*1ace0*/  HFMA2 R104, -RZ, RZ, 0.1171875, 0 ;  /* 0x2f800000ff687431 */ /* 0x000fe200000001ff */
[----:B------:R-:W-:Y:S01]  /*1acf0*/  I2FP.F32.U32 R100, R91 ;  /* 0x0000005b00647245 */ /* 0x000fe20000201000 */
[----:B------:R-:W-:Y:S01]  /*1ad00*/  BSSY.RECONVERGENT B1, `(.L_x_14652) ;  /* 0x000005b000017945 */ /* 0x000fe20003800200 */
[----:B------:R-:W-:Y:S01]  /*1ad10*/  IMAD.MOV.U32 R8, RZ, RZ, 0x2 ;  /* 0x00000002ff087424 */ /* 0x000fe200078e00ff */
[----:B------:R-:W-:Y:S02]  /*1ad20*/  MOV R91, R6 ;  /* 0x00000006005b7202 */ /* 0x000fe40000000f00 */
        /* <DEDUP_REMOVED lines=13> */
.L_x_14654:
        /* <DEDUP_REMOVED lines=13> */
.L_x_14656:
[----:B------:R-:W-:Y:S05]  /*1aed0*/  BSYNC.RECONVERGENT B2 ;  /* 0x0000000000027941 */ /* 0x000fea0003800200 */
.L_x_14655:
        /* <DEDUP_REMOVED lines=61> */
.L_x_14653:
[----:B------:R-:W-:Y:S05]  /*1b2b0*/  BSYNC.RECONVERGENT B1 ;  /* 0x0000000000017941 */ /* 0x000fea0003800200 */
.L_x_14652:
        /* <DEDUP_REMOVED lines=15> */
.L_x_14659:
        /* <DEDUP_REMOVED lines=13> */
.L_x_14661:
[----:B------:R-:W-:Y:S05]  /*1b480*/  BSYNC.RECONVERGENT B2 ;  /* 0x0000000000027941 */ /* 0x000fea0003800200 */
.L_x_14660:
        /* <DEDUP_REMOVED lines=61> */
.L_x_14658:
[----:B------:R-:W-:Y:S05]  /*1b860*/  BSYNC.RECONVERGENT B1 ;  /* 0x0000000000017941 */ /* 0x000fea0003800200 */
.L_x_14657:
        /* <DEDUP_REMOVED lines=17> */
.L_x_14664:
        /* <DEDUP_REMOVED lines=13> */
.L_x_14666:
[----:B------:R-:W-:Y:S05]  /*1ba50*/  BSYNC.RECONVERGENT B2 ;  /* 0x0000000000027941 */ /* 0x000fea0003800200 */
.L_x_14665:
        /* <DEDUP_REMOVED lines=61> */
.L_x_14663:
[----:B------:R-:W-:Y:S05]  /*1be30*/  BSYNC.RECONVERGENT B1 ;  /* 0x0000000000017941 */ /* 0x000fea0003800200 */
.L_x_14662:
        /* <DEDUP_REMOVED lines=15> */
.L_x_14669:
        /* <DEDUP_REMOVED lines=13> */
.L_x_14671:
[----:B------:R-:W-:Y:S05]  /*1c000*/  BSYNC.RECONVERGENT B2 ;  /* 0x0000000000027941 */ /* 0x000fea0003800200 */
.L_x_14670:
        /* <DEDUP_REMOVED lines=61> */
.L_x_14668:
[----:B------:R-:W-:Y:S05]  /*1c3e0*/  BSYNC.RECONVERGENT B1 ;  /* 0x0000000000017941 */ /* 0x000fea0003800200 */
.L_x_14667:
        /* <DEDUP_REMOVED lines=17> */
.L_x_14674:
        /* <DEDUP_REMOVED lines=13> */
.L_x_14676:
[----:B------:R-:W-:Y:S05]  /*1c5d0*/  BSYNC.RECONVERGENT B2 ;  /* 0x0000000000027941 */ /* 0x000fea0003800200 */
.L_x_14675:
        /* <DEDUP_REMOVED lines=61> */
.L_x_14673:
[----:B------:R-:W-:Y:S05]  /*1c9b0*/  BSYNC.RECONVERGENT B1 ;  /* 0x0000000000017941 */ /* 0x000fea0003800200 */
.L_x_14672:
        /* <DEDUP_REMOVED lines=15> */
.L_x_14679:
        /* <DEDUP_REMOVED lines=13> */
.L_x_14681:
[----:B------:R-:W-:Y:S05]  /*1cb80*/  BSYNC.RECONVERGENT B2 ;  /* 0x0000000000027941 */ /* 0x000fea0003800200 */
.L_x_14680:
        /* <DEDUP_REMOVED lines=61> */
.L_x_14678:
[----:B------:R-:W-:Y:S05]  /*1cf60*/  BSYNC.RECONVERGENT B1 ;  /* 0x0000000000017941 */ /* 0x000fea0003800200 */
.L_x_14677:
        /* <DEDUP_REMOVED lines=17> */
.L_x_14684:
        /* <DEDUP_REMOVED lines=15> */
.L_x_14686:
[----:B------:R-:W-:Y:S05]  /*1d170*/  BSYNC.RECONVERGENT B2 ;  /* 0x0000000000027941 */ /* 0x000fea0003800200 */
.L_x_14685:
        /* <DEDUP_REMOVED lines=58> */
[----:B------:R-:W-:Y:S01]  /*1d520*/  LOP3.LUT R9, R9, R132, R135, 0x96, !PT ;  /* 0x0000008409097212 */ /* 0x000fe200078e9687 */
[----:B------:R-:W-:Y:S01]  /*1d530*/  IMAD.MOV.U32 R132, RZ, RZ, R89 ;  /* 0x000000ffff847224 */ /* 0x000fe200078e0059 */
[----:B------:R-:W-:-:S07]  /*1d540*/  MOV R89, R134 ;  /* 0x0000008600597202 */ /* 0x000fce0000000f00 */
.L_x_14683:
[----:B------:R-:W-:Y:S05]  /*1d550*/  BSYNC.RECONVERGENT B1 ;  /* 0x0000000000017941 */ /* 0x000fea0003800200 */
.L_x_14682:
        /* <DEDUP_REMOVED lines=35> */
.L_x_14646:
        /* <DEDUP_REMOVED lines=16> */
.L_x_14690:
        /* <DEDUP_REMOVED lines=13> */
.L_x_14692:
[----:B------:R-:W-:Y:S05]  /*1d960*/  BSYNC.RECONVERGENT B2 ;  /* 0x0000000000027941 */ /* 0x000fea0003800200 */
.L_x_14691:
        /* <DEDUP_REMOVED lines=61> */
.L_x_14689:
[----:B------:R-:W-:Y:S05]  /*1dd40*/  BSYNC.RECONVERGENT B1 ;  /* 0x0000000000017941 */ /* 0x000fea0003800200 */
.L_x_14688:
        /* <DEDUP_REMOVED lines=18> */
.L_x_14695:
        /* <DEDUP_REMOVED lines=13> */
.L_x_14697:
[----:B------:R-:W-:Y:S05]  /*1df40*/  BSYNC.RECONVERGENT B2 ;  /* 0x0000000000027941 */ /* 0x000fea0003800200 */
.L_x_14696:
        /* <DEDUP_REMOVED lines=61> */
.L_x_14694:
[----:B------:R-:W-:Y:S05]  /*1e320*/  BSYNC.RECONVERGENT B1 ;  /* 0x0000000000017941 */ /* 0x000fea0003800200 */
.L_x_14693:
        /* <DEDUP_REMOVED lines=16> */
.L_x_14700:
        /* <DEDUP_REMOVED lines=13> */
.L_x_14702:
[----:B------:R-:W-:Y:S05]  /*1e500*/  BSYNC.RECONVERGENT B2 ;  /* 0x0000000000027941 */ /* 0x000fea0003800200 */
.L_x_14701:
        /* <DEDUP_REMOVED lines=61> */
.L_x_14699:
[----:B------:R-:W-:Y:S05]  /*1e8e0*/  BSYNC.RECONVERGENT B1 ;  /* 0x0000000000017941 */ /* 0x000fea0003800200 */
.L_x_14698:
        /* <DEDUP_REMOVED lines=16> */
.L_x_14705:
        /* <DEDUP_REMOVED lines=13> */
.L_x_14707:
[----:B------:R-:W-:Y:S05]  /*1eac0*/  BSYNC.RECONVERGENT B2 ;  /* 0x0000000000027941 */ /* 0x000fea0003800200 */
.L_x_14706:
        /* <DEDUP_REMOVED lines=61> */
.L_x_14704:
[----:B------:R-:W-:Y:S05]  /*1eea0*/  BSYNC.RECONVERGENT B1 ;  /* 0x0000000000017941 */ /* 0x000fea0003800200 */
.L_x_14703:
        /* <DEDUP_REMOVED lines=16> */
.L_x_14687:
[----:B------:R-:W0:Y:S01]  /*1efb0*/  LDC.64 R132, c[0x0][0x3a8] ;  /* 0x0000ea00ff847b82 */ /* 0x000e220000000a00 */
[----:B------:R-:W-:Y:S02]  /*1efc0*/  SEL R100, RZ, 0x1000000, !P5 ;  /* 0x01000000ff647807 */ /* 0x000fe40006800000 */
[----:B------:R-:W-:Y:S02]  /*1efd0*/  SEL R91, RZ, 0x10000, !P4 ;  /* 0x00010000ff5b7807 */ /* 0x000fe40006000000 */
[----:B------:R-:W-:Y:S02]  /*1efe0*/  SEL R90, RZ, 0x100, !P3 ;  /* 0x00000100ff5a7807 */ /* 0x000fe40005800000 */
[----:B------:R-:W-:Y:S01]  /*1eff0*/  SEL R5, RZ, 0x1, !P2 ;  /* 0x00000001ff057807 */ /* 0x000fe20005000000 */
[----:B------:R-:W1:Y:S01]  /*1f000*/  LDC.64 R104, c[0x0][0x3b0] ;  /* 0x0000ec00ff687b82 */ /* 0x000e620000000a00 */
[----:B------:R-:W-:-:S04]  /*1f010*/  IADD3 R90, PT, PT, R90, R100, R91 ;  /* 0x000000645a5a7210 */ /* 0x000fc80007ffe05b */
        /* <DEDUP_REMOVED lines=17> */
.L_x_14708:
[----:B01----:R-:W-:Y:S01]  /*1f130*/  IMAD.MOV.U32 R5, RZ, RZ, R89 ;  /* 0x000000ffff057224 */ /* 0x003fe200078e0059 */
[----:B------:R-:W-:-:S07]  /*1f140*/  IADD3 R88, PT, PT, R88, 0x80, RZ ;  /* 0x0000008058587810 */ /* 0x000fce0007ffe0ff */
.L_x_14645:
[----:B------:R-:W-:Y:S05]  /*1f150*/  BSYNC.RECONVERGENT B0 ;  /* 0x0000000000007941 */ /* 0x000fea0003800200 */
.L_x_14644:
        /* <DEDUP_REMOVED lines=34> */
.L_x_14714:
        /* <DEDUP_REMOVED lines=13> */
.L_x_14716:
[----:B------:R-:W-:Y:S05]  /*1f450*/  BSYNC.RECONVERGENT B2 ;  /* 0x0000000000027941 */ /* 0x000fea0003800200 */
.L_x_14715:
        /* <DEDUP_REMOVED lines=61> */
.L_x_14713:
[----:B------:R-:W-:Y:S05]  /*1f830*/  BSYNC.RECONVERGENT B1 ;  /* 0x0000000000017941 */ /* 0x000fea0003800200 */
.L_x_14712:
        /* <DEDUP_REMOVED lines=20> */
.L_x_14719:
        /* <DEDUP_REMOVED lines=13> */
.L_x_14721:
[----:B------:R-:W-:Y:S05]  /*1fa50*/  BSYNC.RECONVERGENT B2 ;  /* 0x0000000000027941 */ /* 0x000fea0003800200 */
.L_x_14720:
        /* <DEDUP_REMOVED lines=61> */
.L_x_14718:
[----:B------:R-:W-:Y:S05]  /*1fe30*/  BSYNC.RECONVERGENT B1 ;  /* 0x0000000000017941 */ /* 0x000fea0003800200 */
.L_x_14717:
        /* <DEDUP_REMOVED lines=15> */
.L_x_14724:
        /* <DEDUP_REMOVED lines=13> */
.L_x_14726:
[----:B------:R-:W-:Y:S05]  /*20000*/  BSYNC.RECONVERGENT B2 ;  /* 0x0000000000027941 */ /* 0x000fea0003800200 */
.L_x_14725:
        /* <DEDUP_REMOVED lines=61> */
.L_x_14723:
[----:B------:R-:W-:Y:S05]  /*203e0*/  BSYNC.RECONVERGENT B1 ;  /* 0x0000000000017941 */ /* 0x000fea0003800200 */
.L_x_14722:
        /* <DEDUP_REMOVED lines=17> */
.L_x_14729:
        /* <DEDUP_REMOVED lines=13> */
.L_x_14731:
[----:B------:R-:W-:Y:S05]  /*205d0*/  BSYNC.RECONVERGENT B2 ;  /* 0x0000000000027941 */ /* 0x000fea0003800200 */
.L_x_14730:
        /* <DEDUP_REMOVED lines=61> */
.L_x_14728:
[----:B------:R-:W-:Y:S05]  /*209b0*/  BSYNC.RECONVERGENT B1 ;  /* 0x0000000000017941 */ /* 0x000fea0003800200 */
.L_x_14727:
        /* <DEDUP_REMOVED lines=15> */
.L_x_14734:
        /* <DEDUP_REMOVED lines=13> */
.L_x_14736:
[----:B------:R-:W-:Y:S05]  /*20b80*/  BSYNC.RECONVERGENT B2 ;  /* 0x0000000000027941 */ /* 0x000fea0003800200 */
.L_x_14735:
        /* <DEDUP_REMOVED lines=61> */
.L_x_14733:
[----:B------:R-:W-:Y:S05]  /*20f60*/  BSYNC.RECONVERGENT B1 ;  /* 0x0000000000017941 */ /* 0x000fea0003800200 */
.L_x_14732:
        /* <DEDUP_REMOVED lines=17> */
.L_x_14739:
        /* <DEDUP_REMOVED lines=13> */
.L_x_14741:
[----:B------:R-:W-:Y:S05]  /*21150*/  BSYNC.RECONVERGENT B2 ;  /* 0x0000000000027941 */ /* 0x000fea0003800200 */
.L_x_14740:
        /* <DEDUP_REMOVED lines=61> */
.L_x_14738:
[----:B------:R-:W-:Y:S05]  /*21530*/  BSYNC.RECONVERGENT B1 ;  /* 0x0000000000017941 */ /* 0x000fea0003800200 */
.L_x_14737:
        /* <DEDUP_REMOVED lines=15> */
.L_x_14744:
        /* <DEDUP_REMOVED lines=13> */
.L_x_14746:
[----:B------:R-:W-:Y:S05]  /*21700*/  BSYNC.RECONVERGENT B2 ;  /* 0x0000000000027941 */ /* 0x000fea0003800200 */
.L_x_14745:
        /* <DEDUP_REMOVED lines=58> */
[----:B------:R-:W-:Y:S01]  /*21ab0*/  LOP3.LUT R9, R9, R132, R135, 0x96, !PT ;  /* 0x0000008409097212 */ /* 0x000fe200078e9687 */
[----:B------:R-:W-:Y:S01]  /*21ac0*/  IMAD.MOV.U32 R132, RZ, RZ, RZ ;  /* 0x000000ffff847224 */ /* 0x000fe200078e00ff */
[----:B------:R-:W-:-:S07]  /*21ad0*/  MOV R89, R134 ;  /* 0x0000008600597202 */ /* 0x000fce0000000f00 */
.L_x_14743:
[----:B------:R-:W-:Y:S05]  /*21ae0*/  BSYNC.RECONVERGENT B1 ;  /* 0x0000000000017941 */ /* 0x000fea0003800200 */
.L_x_14742:
        /* <DEDUP_REMOVED lines=17> */
.L_x_14749:
        /* <DEDUP_REMOVED lines=15> */
.L_x_14751:
[----:B------:R-:W-:Y:S05]  /*21cf0*/  BSYNC.RECONVERGENT B2 ;  /* 0x0000000000027941 */ /* 0x000fea0003800200 */
.L_x_14750:
        /* <DEDUP_REMOVED lines=61> */
.L_x_14748:
[----:B------:R-:W-:Y:S05]  /*220d0*/  BSYNC.RECONVERGENT B1 ;  /* 0x0000000000017941 */ /* 0x000fea0003800200 */
.L_x_14747:
        /* <DEDUP_REMOVED lines=35> */
.L_x_14711:
        /* <DEDUP_REMOVED lines=16> */
.L_x_14755:
        /* <DEDUP_REMOVED lines=13> */
.L_x_14757:
[----:B------:R-:W-:Y:S05]  /*224e0*/  BSYNC.RECONVERGENT B2 ;  /* 0x0000000000027941 */ /* 0x000fea0003800200 */
.L_x_14756:
        /* <DEDUP_REMOVED lines=61> */
.L_x_14754:
[----:B------:R-:W-:Y:S05]  /*228c0*/  BSYNC.RECONVERGENT B1 ;  /* 0x0000000000017941 */ /* 0x000fea0003800200 */
.L_x_14753:
        /* <DEDUP_REMOVED lines=18> */
.L_x_14760:
        /* <DEDUP_REMOVED lines=13> */
.L_x_14762:
[----:B------:R-:W-:Y:S05]  /*22ac0*/  BSYNC.RECONVERGENT B2 ;  /* 0x0000000000027941 */ /* 0x000fea0003800200 */
.L_x_14761:
        /* <DEDUP_REMOVED lines=61> */
.L_x_14759:
[----:B------:R-:W-:Y:S05]  /*22ea0*/  BSYNC.RECONVERGENT B1 ;  /* 0x0000000000017941 */ /* 0x000fea0003800200 */
.L_x_14758:
        /* <DEDUP_REMOVED lines=16> */
.L_x_14765:
        /* <DEDUP_REMOVED lines=13> */
.L_x_14767:
[----:B------:R-:W-:Y:S05]  /*23080*/  BSYNC.RECONVERGENT B2 ;  /* 0x0000000000027941 */ /* 0x000fea0003800200 */
.L_x_14766:
        /* <DEDUP_REMOVED lines=61> */
.L_x_14764:
[----:B------:R-:W-:Y:S05]  /*23460*/  BSYNC.RECONVERGENT B1 ;  /* 0x0000000000017941 */ /* 0x000fea0003800200 */
.L_x_14763:
        /* <DEDUP_REMOVED lines=16> */
.L_x_14770:
        /* <DEDUP_REMOVED lines=13> */
.L_x_14772:
[----:B------:R-:W-:Y:S05]  /*23640*/  BSYNC.RECONVERGENT B2 ;  /* 0x0000000000027941 */ /* 0x000fea0003800200 */
.L_x_14771:
        /* <DEDUP_REMOVED lines=61> */
.L_x_14769:
[----:B------:R-:W-:Y:S05]  /*23a20*/  BSYNC.RECONVERGENT B1 ;  /* 0x0000000000017941 */ /* 0x000fea0003800200 */
.L_x_14768:
        /* <DEDUP_REMOVED lines=16> */
.L_x_14752:
[----:B------:R-:W0:Y:S01]  /*23b30*/  LDC.64 R132, c[0x0][0x3a8] ;  /* 0x0000ea00ff847b82 */ /* 0x000e220000000a00 */
[----:B------:R-:W-:Y:S02]  /*23b40*/  SEL R100, RZ, 0x1000000, !P5 ;  /* 0x01000000ff647807 */ /* 0x000fe40006800000 */
[----:B------:R-:W-:Y:S02]  /*23b50*/  SEL R91, RZ, 0x10000, !P4 ;  /* 0x00010000ff5b7807 */ /* 0x000fe40006000000 */
[----:B------:R-:W-:Y:S02]  /*23b60*/  SEL R90, RZ, 0x100, !P3 ;  /* 0x00000100ff5a7807 */ /* 0x000fe40005800000 */
[----:B------:R-:W-:Y:S01]  /*23b70*/  SEL R5, RZ, 0x1, !P2 ;  /* 0x00000001ff057807 */ /* 0x000fe20005000000 */
[----:B------:R-:W1:Y:S01]  /*23b80*/  LDC.64 R104, c[0x0][0x3b0] ;  /* 0x0000ec00ff687b82 */ /* 0x000e620000000a00 */
[----:B------:R-:W-:-:S05]  /*23b90*/  IADD3 R90, PT, PT, R90, R100, R91 ;  /* 0x000000645a5a7210 */ /* 0x000fca0007ffe05b */
        /* <DEDUP_REMOVED lines=17> */
.L_x_14773:
[----:B01----:R-:W-:Y:S01]  /*23cb0*/  MOV R5, R89 ;  /* 0x0000005900057202 */ /* 0x003fe20000000f00 */
[----:B------:R-:W-:-:S07]  /*23cc0*/  VIADD R88, R88, 0x80 ;  /* 0x0000008058587836 */ /* 0x000fce0000000000 */
.L_x_14710:
[----:B------:R-:W-:Y:S05]  /*23cd0*/  BSYNC.RECONVERGENT B0 ;  /* 0x0000000000007941 */ /* 0x000fea0003800200 */
.L_x_14709:
        /* <DEDUP_REMOVED lines=34> */
.L_x_14779:
        /* <DEDUP_REMOVED lines=13> */
.L_x_14781:
[----:B------:R-:W-:Y:S05]  /*23fd0*/  BSYNC.RECONVERGENT B2 ;  /* 0x0000000000027941 */ /* 0x000fea0003800200 */
.L_x_14780:
        /* <DEDUP_REMOVED lines=61> */
.L_x_14778:
[----:B------:R-:W-:Y:S05]  /*243b0*/  BSYNC.RECONVERGENT B1 ;  /* 0x0000000000017941 */ /* 0x000fea0003800200 */
.L_x_14777:
        /* <DEDUP_REMOVED lines=20> */
.L_x_14784:
        /* <DEDUP_REMOVED lines=13> */
.L_x_14786:
[----:B------:R-:W-:Y:S05]  /*245d0*/  BSYNC.RECONVERGENT B2 ;  /* 0x0000000000027941 */ /* 0x000fea0003800200 */
.L_x_14785:
        /* <DEDUP_REMOVED lines=61> */
.L_x_14783:
[----:B------:R-:W-:Y:S05]  /*249b0*/  BSYNC.RECONVERGENT B1 ;  /* 0x0000000000017941 */ /* 0x000fea0003800200 */
.L_x_14782:
        /* <DEDUP_REMOVED lines=15> */
.L_x_14789:
        /* <DEDUP_REMOVED lines=13> */
.L_x_14791:
[----:B------:R-:W-:Y:S05]  /*24b80*/  BSYNC.RECONVERGENT B2 ;  /* 0x0000000000027941 */ /* 0x000fea0003800200 */
.L_x_14790:
        /* <DEDUP_REMOVED lines=61> */
.L_x_14788:
[----:B------:R-:W-:Y:S05]  /*24f60*/  BSYNC.RECONVERGENT B1 ;  /* 0x0000000000017941 */ /* 0x000fea0003800200 */
.L_x_14787:
        /* <DEDUP_REMOVED lines=17> */
.L_x_14794:
        /* <DEDUP_REMOVED lines=13> */
.L_x_14796:
[----:B------:R-:W-:Y:S05]  /*25150*/  BSYNC.RECONVERGENT B2 ;  /* 0x0000000000027941 */ /* 0x000fea0003800200 */
.L_x_14795:
        /* <DEDUP_REMOVED lines=61> */
.L_x_14793:
[----:B------:R-:W-:Y:S05]  /*25530*/  BSYNC.RECONVERGENT B1 ;  /* 0x0000000000017941 */ /* 0x000fea0003800200 */
.L_x_14792:
        /* <DEDUP_REMOVED lines=15> */
.L_x_14799:
        /* <DEDUP_REMOVED lines=13> */
.L_x_14801:
[----:B------:R-:W-:Y:S05]  /*25700*/  BSYNC.RECONVERGENT B2 ;  /* 0x0000000000027941 */ /* 0x000fea0003800200 */
.L_x_14800:
        /* <DEDUP_REMOVED lines=56> */
[----:B------:R-:W-:Y:S01]  /*25a90*/  IMAD.WIDE.U32 R136, R8, -0x326172a9, RZ ;  /* 0xcd9e8d5708887825 */ /* 0x000fe200078e00ff */
[----:B------:R-:W-:-:S03]  /*25aa0*/  MOV R8, R89 ;  /* 0x0000005900087202 */ /* 0x000fc60000000f00 */
[----:B------:R-:W-:Y:S01]  /*25ab0*/  IMAD.MOV.U32 R6, RZ, RZ, R136 ;  /* 0x000000ffff067224 */ /* 0x000fe200078e0088 */
[----:B------:R-:W-:Y:S01]  /*25ac0*/  LOP3.LUT R10, R10, R138, R137, 0x96, !PT ;  /* 0x0000008a0a0a7212 */ /* 0x000fe200078e9689 */
[----:B------:R-:W-:-:S07]  /*25ad0*/  IMAD.MOV.U32 R89, RZ, RZ, R134 ;  /* 0x000000ffff597224 */ /* 0x000fce00078e0086 */
.L_x_14798:
[----:B------:R-:W-:Y:S05]  /*25ae0*/  BSYNC.RECONVERGENT B1 ;  /* 0x0000000000017941 */ /* 0x000fea0003800200 */
.L_x_14797:
        /* <DEDUP_REMOVED lines=17> */
.L_x_14804:
        /* <DEDUP_REMOVED lines=13> */
.L_x_14806:
[----:B------:R-:W-:Y:S05]  /*25cd0*/  BSYNC.RECONVERGENT B2 ;  /* 0x0000000000027941 */ /* 0x000fea0003800200 */
.L_x_14805:
        /* <DEDUP_REMOVED lines=61> */
.L_x_14803:
[----:B------:R-:W-:Y:S05]  /*260b0*/  BSYNC.RECONVERGENT B1 ;  /* 0x0000000000017941 */ /* 0x000fea0003800200 */
.L_x_14802:
        /* <DEDUP_REMOVED lines=15> */
.L_x_14809:
        /* <DEDUP_REMOVED lines=13> */
.L_x_14811:
[----:B------:R-:W-:Y:S05]  /*26280*/  BSYNC.RECONVERGENT B2 ;  /* 0x0000000000027941 */ /* 0x000fea0003800200 */
.L_x_14810:
        /* <DEDUP_REMOVED lines=51> */
[----:B------:R-:W-:Y:S01]  /*265c0*/  LOP3.LUT R8, R8, R136, R133, 0x96, !PT ;  /* 0x0000008808087212 */ /* 0x000fe200078e9685 */
[----:B------:R-:W-:Y:S01]  /*265d0*/  HFMA2 R133, -RZ, RZ, 0, 0 ;  /* 0x00000000ff857431 */ /* 0x000fe200000001ff */
        /* <DEDUP_REMOVED lines=8> */
.L_x_14808:
[----:B------:R-:W-:Y:S05]  /*26660*/  BSYNC.RECONVERGENT B1 ;  /* 0x0000000000017941 */ /* 0x000fea0003800200 */
.L_x_14807:
        /* <DEDUP_REMOVED lines=17> */
.L_x_14814:
        /* <DEDUP_REMOVED lines=15> */
.L_x_14816:
[----:B------:R-:W-:Y:S05]  /*26870*/  BSYNC.RECONVERGENT B2 ;  /* 0x0000000000027941 */ /* 0x000fea0003800200 */
.L_x_14815:
        /* <DEDUP_REMOVED lines=61> */
.L_x_14813:
[----:B------:R-:W-:Y:S05]  /*26c50*/  BSYNC.RECONVERGENT B1 ;  /* 0x0000000000017941 */ /* 0x000fea0003800200 */
.L_x_14812:
        /* <DEDUP_REMOVED lines=35> */
.L_x_14776:
        /* <DEDUP_REMOVED lines=16> */
.L_x_14820:
        /* <DEDUP_REMOVED lines=13> */
.L_x_14822:
[----:B------:R-:W-:Y:S05]  /*27060*/  BSYNC.RECONVERGENT B2 ;  /* 0x0000000000027941 */ /* 0x000fea0003800200 */
.L_x_14821:
        /* <DEDUP_REMOVED lines=61> */
.L_x_14819:
[----:B------:R-:W-:Y:S05]  /*27440*/  BSYNC.RECONVERGENT B1 ;  /* 0x0000000000017941 */ /* 0x000fea0003800200 */
.L_x_14818:
        /* <DEDUP_REMOVED lines=18> */
.L_x_14825:
        /* <DEDUP_REMOVED lines=13> */
.L_x_14827:
[----:B------:R-:W-:Y:S05]  /*27640*/  BSYNC.RECONVERGENT B2 ;  /* 0x0000000000027941 */ /* 0x000fea0003800200 */
.L_x_14826:
        /* <DEDUP_REMOVED lines=61> */
.L_x_14824:
[----:B------:R-:W-:Y:S05]  /*27a20*/  BSYNC.RECONVERGENT B1 ;  /* 0x0000000000017941 */ /* 0x000fea0003800200 */
.L_x_14823:
        /* <DEDUP_REMOVED lines=16> */
.L_x_14830:
        /* <DEDUP_REMOVED lines=13> */
.L_x_14832:
[----:B------:R-:W-:Y:S05]  /*27c00*/  BSYNC.RECONVERGENT B2 ;  /* 0x0000000000027941 */ /* 0x000fea0003800200 */
.L_x_14831:
        /* <DEDUP_REMOVED lines=61> */
.L_x_14829:
[----:B------:R-:W-:Y:S05]  /*27fe0*/  BSYNC.RECONVERGENT B1 ;  /* 0x0000000000017941 */ /* 0x000fea0003800200 */
.L_x_14828:
        /* <DEDUP_REMOVED lines=16> */
.L_x_14835:
        /* <DEDUP_REMOVED lines=13> */
.L_x_14837:
[----:B------:R-:W-:Y:S05]  /*281c0*/  BSYNC.RECONVERGENT B2 ;  /* 0x0000000000027941 */ /* 0x000fea0003800200 */
.L_x_14836:
        /* <DEDUP_REMOVED lines=61> */
.L_x_14834:
[----:B------:R-:W-:Y:S05]  /*285a0*/  BSYNC.RECONVERGENT B1 ;  /* 0x0000000000017941 */ /* 0x000fea0003800200 */
.L_x_14833:
        /* <DEDUP_REMOVED lines=16> */
.L_x_14817:
        /* <DEDUP_REMOVED lines=9> */
[----:B------:R-:W-:Y:S01]  /*28740*/  STG.E.128 desc[UR6][R132.64], R84 ;  /* 0x0000005484007986 */ /* 0x000fe2000c101d06 */
[----:B-1----:R-:W-:-:S05]  /*28750*/  IMAD.WIDE.U32 R104, R88, 0x4, R104 ;  /* 0x0000000458687825 */ /* 0x002fca00078e0068 */
[----:B------:R0:W-:Y:S02]  /*28760*/  STG.E desc[UR6][R104.64], R5 ;  /* 0x0000000568007986 */ /* 0x0001e4000c101906 */
[----:B0-----:R-:W-:Y:S01]  /*28770*/  IMAD.MOV.U32 R5, RZ, RZ, R89 ;  /* 0x000000ffff057224 */ /* 0x001fe200078e0059 */
[----:B------:R-:W-:Y:S06]  /*28780*/  @!P0 BRA `(.L_x_14775) ;  /* 0x00000000002c8947 */ /* 0x000fec0003800000 */
[----:B------:R-:W0:Y:S01]  /*28790*/  LDC.64 R104, c[0x0][0x3b8] ;  /* 0x0000ee00ff687b82 */ /* 0x000e220000000a00 */
        /* <DEDUP_REMOVED lines=10> */
.L_x_14775:
[----:B------:R-:W-:Y:S05]  /*28840*/  BSYNC.RECONVERGENT B0 ;  /* 0x0000000000007941 */ /* 0x000fea0003800200 */
.L_x_14774:
[----:B0-----:R-:W-:Y:S01]  /*28850*/  FADD.FTZ R89, RZ, R56 ;  /* 0x00000038ff597221 */ /* 0x001fe20000010000 */
[C---:B------:R-:W-:Y:S01]  /*28860*/  ISETP.GE.U32.AND P0, PT, R14.reuse, 0x80, PT ;  /* 0x000000800e00780c */ /* 0x040fe20003f06070 */
[----:B------:R-:W-:Y:S01]  /*28870*/  BSSY.RECONVERGENT B0, `(.L_x_14838) ;  /* 0x000008d000007945 */ /* 0x000fe20003800200 */
[C---:B------:R-:W-:Y:S01]  /*28880*/  ISETP.GT.U32.AND P6, PT, R14.reuse, 0xff, PT ;  /* 0x000000ff0e00780c */ /* 0x040fe20003fc4070 */
[----:B------:R-:W-:Y:S01]  /*28890*/  FADD.FTZ R89, R57, R89 ;  /* 0x0000005939597221 */ /* 0x000fe20000010000 */
[C---:B------:R-:W-:Y:S02]  /*288a0*/  ISETP.GT.U32.AND P5, PT, R14.reuse, 0x17f, PT ;  /* 0x0000017f0e00780c */ /* 0x040fe40003fa4070 */
[----:B------:R-:W-:Y:S01]  /*288b0*/  ISETP.GT.U32.AND P4, PT, R14, 0x1ff, PT ;  /* 0x000001ff0e00780c */ /* 0x000fe20003f84070 */
[----:B------:R-:W-:Y:S01]  /*288c0*/  FADD.FTZ R89, R58, R89 ;  /* 0x000000593a597221 */ /* 0x000fe20000010000 */
[C---:B------:R-:W-:Y:S02]  /*288d0*/  ISETP.GT.U32.AND P3, PT, R14.reuse, 0x27f, PT ;  /* 0x0000027f0e00780c */ /* 0x040fe40003f64070 */
[C---:B------:R-:W-:Y:S01]  /*288e0*/  ISETP.GT.U32.AND P2, PT, R14.reuse, 0x2ff, PT ;  /* 0x000002ff0e00780c */ /* 0x040fe20003f44070 */
[----:B------:R-:W-:Y:S01]  /*288f0*/  FADD.FTZ R89, R59, R89 ;  /* 0x000000593b597221 */ /* 0x000fe20000010000 */
[----:B------:R-:W-:-:S02]  /*28900*/  ISETP.GT.U32.AND P1, PT, R14, 0x37f, PT ;  /* 0x0000037f0e00780c */ /* 0x000fc40003f24070 */
[----:B------:R-:W-:Y:S02]  /*28910*/  P2R R90, PR, RZ, 0x1 ;  /* 0x00000001ff5a7803 */ /* 0x000fe40000000000 */
[----:B------:R-:W-:Y:S02]  /*28920*/  FSEL R89, R89, RZ, P0 ;  /* 0x000000ff59597208 */ /* 0x000fe40000000000 */
[----:B------:R-:W-:-:S03]  /*28930*/  ISETP.GT.U32.AND P0, PT, R14, 0x3ff, PT ;  /* 0x000003ff0e00780c */ /* 0x000fc60003f04070 */
[----:B------:R-:W-:-:S04]  /*28940*/  FADD.FTZ R88, R60, R89 ;  /* 0x000000593c587221 */ /* 0x000fc80000010000 */
[----:B------:R-:W-:-:S04]  /*28950*/  FADD.FTZ R88, R61, R88 ;  /* 0x000000583d587221 */ /* 0x000fc80000010000 */
[----:B------:R-:W-:-:S04]  /*28960*/  FADD.FTZ R88, R62, R88 ;  /* 0x000000583e587221 */ /* 0x000fc80000010000 */
[----:B------:R-:W-:-:S04]  /*28970*/  @P6 FADD.FTZ R89, R63, R88 ;  /* 0x000000583f596221 */ /* 0x000fc80000010000 */
        /* <DEDUP_REMOVED lines=109> */
[----:B------:R-:W-:Y:S01]  /*29050*/  HFMA2 R90, -RZ, RZ, 0, 0 ;  /* 0x00000000ff5a7431 */ /* 0x000fe200000001ff */
[----:B0-----:R-:W-:-:S03]  /*29060*/  LOP3.LUT P1, RZ, R100, 0x1f, RZ, 0xc0, !PT ;  /* 0x0000001f64ff7812 */ /* 0x001fc6000782c0ff */
[----:B------:R-:W0:Y:S01]  /*29070*/  SHFL.BFLY PT, R104, R89, 0x8, 0x1f ;  /* 0x0d001f0059687f89 */ /* 0x000e2200000e0000 */
[----:B------:R-:W-:Y:S01]  /*29080*/  LOP3.LUT R91, R100, 0x1f, RZ, 0xc0, !PT ;  /* 0x0000001f645b7812 */ /* 0x000fe200078ec0ff */
        /* <DEDUP_REMOVED lines=11> */
.L_x_14839:
[----:B------:R-:W-:Y:S05]  /*29140*/  BSYNC.RECONVERGENT B0 ;  /* 0x0000000000007941 */ /* 0x000fea0003800200 */
.L_x_14838:
[----:B------:R-:W-:Y:S01]  /*29150*/  BAR.SYNC.DEFER_BLOCKING 0x0 ;  /* 0x0000000000007b1d */ /* 0x000fe20000010000 */
[----:B------:R-:W-:Y:S02]  /*29160*/  ISETP.GT.U32.AND P1, PT, R91, 0x3, PT ;  /* 0x000000035b00780c */ /* 0x000fe40003f24070 */
[----:B0-----:R-:W-:-:S03]  /*29170*/  CS2R R88, SRZ ;  /* 0x0000000000587805 */ /* 0x001fc6000001ff00 */
[----:B------:R-:W-:Y:S08]  /*29180*/  BSSY.RECONVERGENT B0, `(.L_x_14840) ;  /* 0x000000a000007945 */ /* 0x000ff00003800200 */
        /* <DEDUP_REMOVED lines=9> */
.L_x_14841:
[----:B------:R-:W-:Y:S05]  /*29220*/  BSYNC.RECONVERGENT B0 ;  /* 0x0000000000007941 */ /* 0x000fea0003800200 */
.L_x_14840:
[----:B------:R-:W1:Y:S01]  /*29230*/  SHFL.DOWN PT, R132, R90, 0x2, 0x1f ;  /* 0x08401f005a847f89 */ /* 0x000e6200000e0000 */
[----:B------:R-:W-:Y:S01]  /*29240*/  I2FP.F32.S32 R133, R90 ;  /* 0x0000005a00857245 */ /* 0x000fe20000201400 */
[----:B------:R-:W-:Y:S01]  /*29250*/  BSSY.RECONVERGENT B0, `(.L_x_14842) ;  /* 0x0000059000007945 */ /* 0x000fe20003800200 */
[----:B------:R-:W-:Y:S01]  /*29260*/  ISETP.NE.AND P1, PT, RZ, UR13, PT ;  /* 0x0000000dff007c0c */ /* 0x000fe2000bf25270 */
[----:B0-----:R-:W0:Y:S04]  /*29270*/  SHFL.DOWN PT, R91, R88, 0x2, 0x1f ;  /* 0x08401f00585b7f89 */ /* 0x001e2800000e0000 */
[----:B------:R-:W2:Y:S01]  /*29280*/  SHFL.DOWN PT, R139, R89, 0x2, 0x1f ;  /* 0x08401f00598b7f89 */ /* 0x000ea200000e0000 */
[----:B-1----:R-:W-:Y:S01]  /*29290*/  IMAD.IADD R136, R132, 0x1, R90 ;  /* 0x0000000184887824 */ /* 0x002fe200078e025a */
[----:B------:R-:W-:-:S04]  /*292a0*/  I2FP.F32.S32 R132, R132 ;  /* 0x0000008400847245 */ /* 0x000fc80000201400 */
        /* <DEDUP_REMOVED lines=24> */
[----:B------:R-:W-:-:S04]  /*29430*/  FMUL.FTZ R89, R105, R89 ;  /* 0x0000005969597220 */ /* 0x000fc80000410000 */
[----:B------:R-:W-:Y:S01]  /*29440*/  FMUL.FTZ R89, R89, R137 ;  /* 0x0000008959597220 */ /* 0x000fe20000410000 */
[----:B------:R-:W0:Y:S03]  /*29450*/  SHFL.IDX PT, R90, R90, RZ, 0x1f ;  /* 0x00001fff5a5a7589 */ /* 0x000e2600000e0000 */
        /* <DEDUP_REMOVED lines=8> */
[----:B------:R-:W-:-:S04]  /*294e0*/  FADD.FTZ R88, R88, R138 ;  /* 0x0000008a58587221 */ /* 0x000fc80000010000 */
[----:B------:R-:W0:Y:S04]  /*294f0*/  MUFU.RSQ R105, R88 ;  /* 0x0000005800697308 */ /* 0x000e280000001400 */
[----:B------:R-:W1:Y:S08]  /*29500*/  @!P1 LDC.64 R134, c[0x0][0x3c0] ;  /* 0x0000f000ff869b82 */ /* 0x000e700000000a00 */
[----:B------:R-:W2:Y:S01]  /*29510*/  @!P1 LDC.64 R132, c[0x0][0x3c8] ;  /* 0x0000f200ff849b82 */ /* 0x000ea20000000a00 */
[----:B-1----:R-:W-:-:S05]  /*29520*/  @!P1 IMAD.WIDE R134, R93, 0x4, R134 ;  /* 0x000000045d869825 */ /* 0x002fca00078e0286 */
[----:B------:R1:W-:Y:S01]  /*29530*/  @!P1 STG.E desc[UR6][R134.64], R90 ;  /* 0x0000005a86009986 */ /* 0x0003e2000c101906 */
[----:B--2---:R-:W-:-:S05]  /*29540*/  @!P1 IMAD.WIDE R132, R93, 0x4, R132 ;  /* 0x000000045d849825 */ /* 0x004fca00078e0284 */
[----:B0-----:R1:W-:Y:S01]  /*29550*/  @!P1 STG.E desc[UR6][R132.64], R105 ;  /* 0x0000006984009986 */ /* 0x0013e2000c101906 */
[----:B------:R-:W-:Y:S05]  /*29560*/  @!P0 BRA `(.L_x_14843) ;  /* 0x00000000009c8947 */ /* 0x000fea0003800000 */
[----:B------:R-:W0:Y:S01]  /*29570*/  LDC.64 R138, c[0x0][0x428] ;  /* 0x00010a00ff8a7b82 */ /* 0x000e220000000a00 */
[--C-:B-1----:R-:W-:Y:S01]  /*29580*/  FADD.FTZ R134, R56, -R104.reuse ;  /* 0x8000006838867221 */ /* 0x102fe20000010000 */
[--C-:B------:R-:W-:Y:S01]  /*29590*/  FADD.FTZ R133, R57, -R104.reuse ;  /* 0x8000006839857221 */ /* 0x100fe20000010000 */
[----:B------:R-:W-:Y:S02]  /*295a0*/  HADD2.F32 R91, -RZ, R0.H1_H1 ;  /* 0x30000000ff5b7230 */ /* 0x000fe40000004100 */
[----:B------:R-:W-:Y:S01]  /*295b0*/  FADD.FTZ R132, R58, -R104 ;  /* 0x800000683a847221 */ /* 0x000fe20000010000 */
[----:B------:R-:W-:Y:S02]  /*295c0*/  HADD2.F32 R88, -RZ, R44.H0_H0 ;  /* 0x2000002cff587230 */ /* 0x000fe40000004100 */
[C---:B------:R-:W-:Y:S01]  /*295d0*/  FMUL.FTZ R134, R105.reuse, R134 ;  /* 0x0000008669867220 */ /* 0x040fe20000410000 */
[----:B------:R-:W-:Y:S02]  /*295e0*/  HADD2.F32 R90, -RZ, R3.H1_H1 ;  /* 0x30000003ff5a7230 */ /* 0x000fe40000004100 */
[----:B------:R-:W-:Y:S01]  /*295f0*/  FMUL.FTZ R133, R105, R133 ;  /* 0x0000008569857220 */ /* 0x000fe20000410000 */
[----:B------:R-:W-:-:S02]  /*29600*/  HADD2.F32 R89, -RZ, R147.H0_H0 ;  /* 0x20000093ff597230 */ /* 0x000fc40000004100 */
[----:B------:R-:W-:Y:S01]  /*29610*/  FADD.FTZ R131, R59, -R104 ;  /* 0x800000683b837221 */ /* 0x000fe20000010000 */
[----:B------:R-:W-:Y:S01]  /*29620*/  FFMA.FTZ R88, R134, R91, R88 ;  /* 0x0000005b86587223 */ /* 0x000fe20000010058 */
[----:B------:R-:W-:Y:S02]  /*29630*/  HADD2.F32 R136, -RZ, R45.H0_H0 ;  /* 0x2000002dff887230 */ /* 0x000fe40000004100 */
[----:B------:R-:W-:Y:S01]  /*29640*/  FMUL.FTZ R132, R105, R132 ;  /* 0x0000008469847220 */ /* 0x000fe20000410000 */
[----:B------:R-:W-:Y:S01]  /*29650*/  FFMA.FTZ R89, R133, R90, R89 ;  /* 0x0000005a85597223 */ /* 0x000fe20000010059 */
[----:B------:R-:W-:Y:S02]  /*29660*/  HADD2.F32 R90, -RZ, R2.H1_H1 ;  /* 0x30000002ff5a7230 */ /* 0x000fe40000004100 */
[----:B------:R-:W-:Y:S01]  /*29670*/  FMUL.FTZ R131, R105, R131 ;  /* 0x0000008369837220 */ /* 0x000fe20000410000 */
[----:B------:R-:W-:Y:S02]  /*29680*/  HADD2.F32 R91, -RZ, R4.H1_H1 ;  /* 0x30000004ff5b7230 */ /* 0x000fe40000004100 */
[----:B------:R-:W-:-:S02]  /*29690*/  HADD2.F32 R135, -RZ, R148.H0_H0 ;  /* 0x20000094ff877230 */ /* 0x000fc40000004100 */
[----:B------:R-:W-:-:S03]  /*296a0*/  FFMA.FTZ R90, R132, R90, R136 ;  /* 0x0000005a845a7223 */ /* 0x000fc60000010088 */
[----:B------:R-:W-:Y:S01]  /*296b0*/  FFMA.FTZ R91, R131, R91, R135 ;  /* 0x0000005b835b7223 */ /* 0x000fe20000010087 */
[----:B0-----:R-:W-:-:S05]  /*296c0*/  IMAD.WIDE.U32 R138, R95, 0x10, R138 ;  /* 0x000000105f8a7825 */ /* 0x001fca00078e008a */
[----:B------:R0:W-:Y:S02]  /*296d0*/  STG.E.128 desc[UR6][R138.64], R88 ;  /* 0x000000588a007986 */ /* 0x0001e4000c101d06 */
[----:B0-----:R-:W-:Y:S02]  /*296e0*/  HADD2.F32 R89, -RZ, R98.H0_H0 ;  /* 0x20000062ff597230 */ /* 0x001fe40000004100 */
[----:B------:R-:W-:Y:S02]  /*296f0*/  HADD2.F32 R88, -RZ, R20.H0_H0 ;  /* 0x20000014ff587230 */ /* 0x000fe40000004100 */
[----:B------:R-:W-:Y:S02]  /*29700*/  HADD2.F32 R90, -RZ, R99.H0_H0 ;  /* 0x20000063ff5a7230 */ /* 0x000fe40000004100 */
[----:B------:R-:W-:Y:S02]  /*29710*/  HADD2.F32 R91, -RZ, R98.H1_H1 ;  /* 0x30000062ff5b7230 */ /* 0x000fe40000004100 */
[----:B------:R-:W-:Y:S01]  /*29720*/  FFMA.FTZ R88, R134, R89, R88 ;  /* 0x0000005986587223 */ /* 0x000fe20000010058 */
[----:B------:R-:W-:Y:S01]  /*29730*/  HADD2.F32 R89, -RZ, R147.H1_H1 ;  /* 0x30000093ff597230 */ /* 0x000fe20000004100 */
[----:B------:R-:W0:Y:S04]  /*29740*/  LDC.64 R134, c[0x0][0x430] ;  /* 0x00010c00ff867b82 */ /* 0x000e280000000a00 */
[----:B------:R-:W-:Y:S01]  /*29750*/  FFMA.FTZ R89, R133, R90, R89 ;  /* 0x0000005a85597223 */ /* 0x000fe20000010059 */
[----:B------:R-:W-:-:S05]  /*29760*/  HADD2.F32 R90, -RZ, R21.H0_H0 ;  /* 0x20000015ff5a7230 */ /* 0x000fca0000004100 */
[----:B------:R-:W-:Y:S01]  /*29770*/  FFMA.FTZ R90, R132, R91, R90 ;  /* 0x0000005b845a7223 */ /* 0x000fe2000001005a */
[----:B------:R-:W-:Y:S02]  /*29780*/  HADD2.F32 R132, -RZ, R99.H1_H1 ;  /* 0x30000063ff847230 */ /* 0x000fe40000004100 */
[----:B------:R-:W-:-:S05]  /*29790*/  HADD2.F32 R91, -RZ, R148.H1_H1 ;  /* 0x30000094ff5b7230 */ /* 0x000fca0000004100 */
[----:B------:R-:W-:Y:S01]  /*297a0*/  FFMA.FTZ R91, R131, R132, R91 ;  /* 0x00000084835b7223 */ /* 0x000fe2000001005b */
[----:B0-----:R-:W-:-:S04]  /*297b0*/  IMAD.WIDE.U32 R134, R95, 0x10, R134 ;  /* 0x000000105f867825 */ /* 0x001fc800078e0086 */
[----:B------:R-:W-:Y:S01]  /*297c0*/  VIADD R95, R95, 0x80 ;  /* 0x000000805f5f7836 */ /* 0x000fe20000000000 */
[----:B------:R0:W-:Y:S06]  /*297d0*/  STG.E.128 desc[UR6][R134.64], R88 ;  /* 0x0000005886007986 */ /* 0x0001ec000c101d06 */
.L_x_14843:
[----:B------:R-:W-:Y:S05]  /*297e0*/  BSYNC.RECONVERGENT B0 ;  /* 0x0000000000007941 */ /* 0x000fea0003800200 */
.L_x_14842:
[----:B------:R-:W-:Y:S01]  /*297f0*/  ISETP.NE.AND P0, PT, R116, RZ, PT ;  /* 0x000000ff7400720c */ /* 0x000fe20003f05270 */
[----:B------:R-:W-:-:S12]  /*29800*/  BSSY.RECONVERGENT B0, `(.L_x_14844) ;  /* 0x0000029000007945 */ /* 0x000fd80003800200 */
[----:B------:R-:W-:Y:S05]  /*29810*/  @!P0 BRA `(.L_x_14845) ;  /* 0x00000000009c8947 */ /* 0x000fea0003800000 */
[----:B------:R-:W2:Y:S01]  /*29820*/  LDC.64 R136, c[0x0][0x428] ;  /* 0x00010a00ff887b82 */ /* 0x000ea20000000a00 */
[--C-:B-1----:R-:W-:Y:S01]  /*29830*/  FADD.FTZ R133, R60, -R104.reuse ;  /* 0x800000683c857221 */ /* 0x102fe20000010000 */
[--C-:B------:R-:W-:Y:S01]  /*29840*/  FADD.FTZ R132, R61, -R104.reuse ;  /* 0x800000683d847221 */ /* 0x100fe20000010000 */
[----:B0-----:R-:W-:Y:S02]  /*29850*/  HADD2.F32 R91, -RZ, R101.H0_H0 ;  /* 0x20000065ff5b7230 */ /* 0x001fe40000004100 */
[----:B------:R-:W-:Y:S01]  /*29860*/  FADD.FTZ R131, R62, -R104 ;  /* 0x800000683e837221 */ /* 0x000fe20000010000 */
[----:B------:R-:W-:Y:S02]  /*29870*/  HADD2.F32 R88, -RZ, R46.H0_H0 ;  /* 0x2000002eff587230 */ /* 0x000fe40000004100 */
[C---:B------:R-:W-:Y:S01]  /*29880*/  FMUL.FTZ R133, R105.reuse, R133 ;  /* 0x0000008569857220 */ /* 0x040fe20000410000 */
[----:B------:R-:W-:Y:S02]  /*29890*/  HADD2.F32 R90, -RZ, R103.H0_H0 ;  /* 0x20000067ff5a7230 */ /* 0x000fe40000004100 */
[----:B------:R-:W-:Y:S01]  /*298a0*/  FMUL.FTZ R132, R105, R132 ;  /* 0x0000008469847220 */ /* 0x000fe20000410000 */
[----:B------:R-:W-:-:S02]  /*298b0*/  HADD2.F32 R89, -RZ, R149.H0_H0 ;  /* 0x20000095ff597230 */ /* 0x000fc40000004100 */
[----:B------:R-:W-:Y:S01]  /*298c0*/  FADD.FTZ R116, R63, -R104 ;  /* 0x800000683f747221 */ /* 0x000fe20000010000 */
[----:B------:R-:W-:Y:S01]  /*298d0*/  FFMA.FTZ R88, R133, R91, R88 ;  /* 0x0000005b85587223 */ /* 0x000fe20000010058 */
[----:B------:R-:W-:Y:S02]  /*298e0*/  HADD2.F32 R135, -RZ, R101.H1_H1 ;  /* 0x30000065ff877230 */ /* 0x000fe40000004100 */
[C---:B------:R-:W-:Y:S01]  /*298f0*/  FMUL.FTZ R131, R105.reuse, R131 ;  /* 0x0000008369837220 */ /* 0x040fe20000410000 */
[----:B------:R-:W-:Y:S01]  /*29900*/  FFMA.FTZ R89, R132, R90, R89 ;  /* 0x0000005a84597223 */ /* 0x000fe20000010059 */
[----:B------:R-:W-:Y:S02]  /*29910*/  HADD2.F32 R90, -RZ, R47.H0_H0 ;  /* 0x2000002fff5a7230 */ /* 0x000fe40000004100 */
[----:B------:R-:W-:Y:S01]  /*29920*/  FMUL.FTZ R116, R105, R116 ;  /* 0x0000007469747220 */ /* 0x000fe20000410000 */
[----:B------:R-:W-:Y:S02]  /*29930*/  HADD2.F32 R134, -RZ, R103.H1_H1 ;  /* 0x30000067ff867230 */ /* 0x000fe40000004100 */
[----:B------:R-:W-:-:S02]  /*29940*/  HADD2.F32 R91, -RZ, R150.H0_H0 ;  /* 0x20000096ff5b7230 */ /* 0x000fc40000004100 */
[----:B------:R-:W-:-:S03]  /*29950*/  FFMA.FTZ R90, R131, R135, R90 ;  /* 0x00000087835a7223 */ /* 0x000fc6000001005a */
[----:B------:R-:W-:Y:S01]  /*29960*/  FFMA.FTZ R91, R116, R134, R91 ;  /* 0x00000086745b7223 */ /* 0x000fe2000001005b */
[----:B--2---:R-:W-:Y:S01]  /*29970*/  IMAD.WIDE.U32 R136, R95, 0x10, R136 ;  /* 0x000000105f887825 */ /* 0x004fe200078e0088 */
[----:B------:R-:W0:Y:S04]  /*29980*/  LDC.64 R134, c[0x0][0x430] ;  /* 0x00010c00ff867b82 */ /* 0x000e280000000a00 */
[----:B------:R1:W-:Y:S02]  /*29990*/  STG.E.128 desc[UR6][R136.64], R88 ;  /* 0x0000005888007986 */ /* 0x0003e4000c101d06 */
[----:B-1----:R-:W-:Y:S02]  /*299a0*/  HADD2.F32 R89, -RZ, R107.H0_H0 ;  /* 0x2000006bff597230 */ /* 0x002fe40000004100 */
[----:B------:R-:W-:-:S02]  /*299b0*/  HADD2.F32 R88, -RZ, R22.H0_H0 ;  /* 0x20000016ff587230 */ /* 0x000fc40000004100 */
[----:B------:R-:W-:Y:S02]  /*299c0*/  HADD2.F32 R90, -RZ, R109.H0_H0 ;  /* 0x2000006dff5a7230 */ /* 0x000fe40000004100 */
[----:B------:R-:W-:Y:S02]  /*299d0*/  HADD2.F32 R91, -RZ, R107.H1_H1 ;  /* 0x3000006bff5b7230 */ /* 0x000fe40000004100 */
[----:B------:R-:W-:Y:S01]  /*299e0*/  FFMA.FTZ R88, R133, R89, R88 ;  /* 0x0000005985587223 */ /* 0x000fe20000010058 */
[----:B------:R-:W-:Y:S02]  /*299f0*/  HADD2.F32 R89, -RZ, R149.H1_H1 ;  /* 0x30000095ff597230 */ /* 0x000fe40000004100 */
[C---:B0-----:R-:W-:Y:S01]  /*29a00*/  IMAD.WIDE.U32 R134, R95.reuse, 0x10, R134 ;  /* 0x000000105f867825 */ /* 0x041fe200078e0086 */
[----:B------:R-:W-:-:S03]  /*29a10*/  IADD3 R95, PT, PT, R95, 0x80, RZ ;  /* 0x000000805f5f7810 */ /* 0x000fc60007ffe0ff */
[----:B------:R-:W-:Y:S01]  /*29a20*/  FFMA.FTZ R89, R132, R90, R89 ;  /* 0x0000005a84597223 */ /* 0x000fe20000010059 */
[----:B------:R-:W-:-:S05]  /*29a30*/  HADD2.F32 R90, -RZ, R23.H0_H0 ;  /* 0x20000017ff5a7230 */ /* 0x000fca0000004100 */
[----:B------:R-:W-:Y:S01]  /*29a40*/  FFMA.FTZ R90, R131, R91, R90 ;  /* 0x0000005b835a7223 */ /* 0x000fe2000001005a */
[----:B------:R-:W-:Y:S02]  /*29a50*/  HADD2.F32 R131, -RZ, R109.H1_H1 ;  /* 0x3000006dff837230 */ /* 0x000fe40000004100 */
[----:B------:R-:W-:-:S05]  /*29a60*/  HADD2.F32 R91, -RZ, R150.H1_H1 ;  /* 0x30000096ff5b7230 */ /* 0x000fca0000004100 */
[----:B------:R-:W-:-:S05]  /*29a70*/  FFMA.FTZ R91, R116, R131, R91 ;  /* 0x00000083745b7223 */ /* 0x000fca000001005b */
[----:B------:R2:W-:Y:S02]  /*29a80*/  STG.E.128 desc[UR6][R134.64], R88 ;  /* 0x0000005886007986 */ /* 0x0005e4000c101d06 */
.L_x_14845:
[----:B------:R-:W-:Y:S05]  /*29a90*/  BSYNC.RECONVERGENT B0 ;  /* 0x0000000000007941 */ /* 0x000fea0003800200 */
.L_x_14844:
[----:B------:R-:W-:Y:S01]  /*29aa0*/  ISETP.NE.AND P0, PT, R114, RZ, PT ;  /* 0x000000ff7200720c */ /* 0x000fe20003f05270 */
[----:B------:R-:W-:-:S12]  /*29ab0*/  BSSY.RECONVERGENT B0, `(.L_x_14846) ;  /* 0x0000029000007945 */ /* 0x000fd80003800200 */
[----:B------:R-:W-:Y:S05]  /*29ac0*/  @!P0 BRA `(.L_x_14847) ;  /* 0x00000000009c8947 */ /* 0x000fea0003800000 */
[----:B------:R-:W3:Y:S01]  /*29ad0*/  LDC.64 R136, c[0x0][0x428] ;  /* 0x00010a00ff887b82 */ /* 0x000ee20000000a00 */
[--C-:B-1----:R-:W-:Y:S01]  /*29ae0*/  FADD.FTZ R132, R64, -R104.reuse ;  /* 0x8000006840847221 */ /* 0x102fe20000010000 */
[--C-:B------:R-:W-:Y:S01]  /*29af0*/  FADD.FTZ R131, R65, -R104.reuse ;  /* 0x8000006841837221 */ /* 0x100fe20000010000 */
[----:B0-2---:R-:W-:Y:S02]  /*29b00*/  HADD2.F32 R91, -RZ, R110.H0_H0 ;  /* 0x2000006eff5b7230 */ /* 0x005fe40000004100 */
        /* <DEDUP_REMOVED lines=9> */
[----:B------:R-:W-:Y:S01]  /*29ba0*/  FMUL.FTZ R116, R105, R116 ;  /* 0x0000007469747220 */ /* 0x000fe20000410000 */
[----:B------:R-:W-:Y:S01]  /*29bb0*/  FFMA.FTZ R89, R131, R90, R89 ;  /* 0x0000005a83597223 */ /* 0x000fe20000010059 */
[----:B------:R-:W-:Y:S02]  /*29bc0*/  HADD2.F32 R90, -RZ, R43.H0_H0 ;  /* 0x2000002bff5a7230 */ /* 0x000fe40000004100 */
[----:B------:R-:W-:Y:S01]  /*29bd0*/  FMUL.FTZ R114, R105, R114 ;  /* 0x0000007269727220 */ /* 0x000fe20000410000 */
[----:B------:R-:W-:Y:S02]  /*29be0*/  HADD2.F32 R133, -RZ, R113.H1_H1 ;  /* 0x30000071ff857230 */ /* 0x000fe40000004100 */
[----:B------:R-:W-:-:S02]  /*29bf0*/  HADD2.F32 R91, -RZ, R152.H0_H0 ;  /* 0x20000098ff5b7230 */ /* 0x000fc40000004100 */
[----:B------:R-:W-:-:S03]  /*29c00*/  FFMA.FTZ R90, R116, R134, R90 ;  /* 0x00000086745a7223 */ /* 0x000fc6000001005a */
[----:B------:R-:W-:Y:S01]  /*29c10*/  FFMA.FTZ R91, R114, R133, R91 ;  /* 0x00000085725b7223 */ /* 0x000fe2000001005b */
[----:B---3--:R-:W-:-:S05]  /*29c20*/  IMAD.WIDE.U32 R136, R95, 0x10, R136 ;  /* 0x000000105f887825 */ /* 0x008fca00078e0088 */
        /* <DEDUP_REMOVED lines=17> */
.L_x_14847:
[----:B------:R-:W-:Y:S05]  /*29d40*/  BSYNC.RECONVERGENT B0 ;  /* 0x0000000000007941 */ /* 0x000fea0003800200 */
.L_x_14846:
[----:B------:R-:W-:Y:S01]  /*29d50*/  ISETP.NE.AND P0, PT, R112, RZ, PT ;  /* 0x000000ff7000720c */ /* 0x000fe20003f05270 */
[----:B------:R-:W-:-:S12]  /*29d60*/  BSSY.RECONVERGENT B0, `(.L_x_14848) ;  /* 0x0000029000007945 */ /* 0x000fd80003800200 */
[----:B------:R-:W-:Y:S05]  /*29d70*/  @!P0 BRA `(.L_x_14849) ;  /* 0x00000000009c8947 */ /* 0x000fea0003800000 */
[----:B012---:R-:W0:Y:S01]  /*29d80*/  LDC.64 R134, c[0x0][0x428] ;  /* 0x00010a00ff867b82 */ /* 0x007e220000000a00 */
[--C-:B------:R-:W-:Y:S01]  /*29d90*/  FADD.FTZ R131, R68, -R104.reuse ;  /* 0x8000006844837221 */ /* 0x100fe20000010000 */
[--C-:B------:R-:W-:Y:S01]  /*29da0*/  FADD.FTZ R116, R69, -R104.reuse ;  /* 0x8000006845747221 */ /* 0x100fe20000010000 */
[----:B---3--:R-:W-:Y:S02]  /*29db0*/  HADD2.F32 R91, -RZ, R118.H0_H0 ;  /* 0x20000076ff5b7230 */ /* 0x008fe40000004100 */
        /* <DEDUP_REMOVED lines=17> */
[----:B0-----:R-:W-:Y:S01]  /*29ed0*/  IMAD.WIDE.U32 R134, R95, 0x10, R134 ;  /* 0x000000105f867825 */ /* 0x001fe200078e0086 */
        /* <DEDUP_REMOVED lines=17> */
.L_x_14849:
[----:B------:R-:W-:Y:S05]  /*29ff0*/  BSYNC.RECONVERGENT B0 ;  /* 0x0000000000007941 */ /* 0x000fea0003800200 */
.L_x_14848:
[----:B------:R-:W-:Y:S01]  /*2a000*/  ISETP.NE.AND P0, PT, R111, RZ, PT ;  /* 0x000000ff6f00720c */ /* 0x000fe20003f05270 */
[----:B------:R-:W-:-:S12]  /*2a010*/  BSSY.RECONVERGENT B0, `(.L_x_14850) ;  /* 0x0000029000007945 */ /* 0x000fd80003800200 */
[----:B------:R-:W-:Y:S05]  /*2a020*/  @!P0 BRA `(.L_x_14851) ;  /* 0x00000000009c8947 */ /* 0x000fea0003800000 */
[----:B012---:R-:W0:Y:S01]  /*2a030*/  LDC.64 R134, c[0x0][0x428] ;  /* 0x00010a00ff867b82 */ /* 0x007e220000000a00 */
[--C-:B------:R-:W-:Y:S01]  /*2a040*/  FADD.FTZ R116, R72, -R104.reuse ;  /* 0x8000006848747221 */ /* 0x100fe20000010000 */
[--C-:B------:R-:W-:Y:S01]  /*2a050*/  FADD.FTZ R114, R73, -R104.reuse ;  /* 0x8000006849727221 */ /* 0x100fe20000010000 */
[----:B---34-:R-:W-:Y:S02]  /*2a060*/  HADD2.F32 R91, -RZ, R122.H0_H0 ;  /* 0x2000007aff5b7230 */ /* 0x018fe40000004100 */
        /* <DEDUP_REMOVED lines=15> */
[----:B------:R-:W-:Y:S02]  /*2a160*/  FFMA.FTZ R90, R112, R132, R90 ;  /* 0x00000084705a7223 */ /* 0x000fe4000001005a */
[----:B------:R-:W1:Y:S01]  /*2a170*/  LDC.64 R132, c[0x0][0x430] ;  /* 0x00010c00ff847b82 */ /* 0x000e620000000a00 */
[----:B------:R-:W-:Y:S01]  /*2a180*/  FFMA.FTZ R91, R111, R131, R91 ;  /* 0x000000836f5b7223 */ /* 0x000fe2000001005b */
[----:B0-----:R-:W-:-:S05]  /*2a190*/  IMAD.WIDE.U32 R134, R95, 0x10, R134 ;  /* 0x000000105f867825 */ /* 0x001fca00078e0086 */
[----:B------:R0:W-:Y:S01]  /*2a1a0*/  STG.E.128 desc[UR6][R134.64], R88 ;  /* 0x0000005886007986 */ /* 0x0001e2000c101d06 */
[----:B-1----:R-:W-:-:S04]  /*2a1b0*/  IMAD.WIDE.U32 R132, R95, 0x10, R132 ;  /* 0x000000105f847825 */ /* 0x002fc800078e0084 */
[----:B0-----:R-:W-:Y:S02]  /*2a1c0*/  HADD2.F32 R89, -RZ, R124.H0_H0 ;  /* 0x2000007cff597230 */ /* 0x001fe40000004100 */
[----:B------:R-:W-:Y:S02]  /*2a1d0*/  HADD2.F32 R88, -RZ, R28.H0_H0 ;  /* 0x2000001cff587230 */ /* 0x000fe40000004100 */
[----:B------:R-:W-:Y:S02]  /*2a1e0*/  HADD2.F32 R90, -RZ, R125.H0_H0 ;  /* 0x2000007dff5a7230 */ /* 0x000fe40000004100 */
[----:B------:R-:W-:Y:S02]  /*2a1f0*/  HADD2.F32 R91, -RZ, R124.H1_H1 ;  /* 0x3000007cff5b7230 */ /* 0x000fe40000004100 */
[----:B------:R-:W-:Y:S01]  /*2a200*/  FFMA.FTZ R88, R116, R89, R88 ;  /* 0x0000005974587223 */ /* 0x000fe20000010058 */
[----:B------:R-:W-:Y:S02]  /*2a210*/  HADD2.F32 R89, -RZ, R155.H1_H1 ;  /* 0x3000009bff597230 */ /* 0x000fe40000004100 */
[----:B------:R-:W-:-:S03]  /*2a220*/  VIADD R95, R95, 0x80 ;  /* 0x000000805f5f7836 */ /* 0x000fc60000000000 */
[----:B------:R-:W-:Y:S01]  /*2a230*/  FFMA.FTZ R89, R114, R90, R89 ;  /* 0x0000005a72597223 */ /* 0x000fe20000010059 */
[----:B------:R-:W-:-:S05]  /*2a240*/  HADD2.F32 R90, -RZ, R29.H0_H0 ;  /* 0x2000001dff5a7230 */ /* 0x000fca0000004100 */
[----:B------:R-:W-:Y:S01]  /*2a250*/  FFMA.FTZ R90, R112, R91, R90 ;  /* 0x0000005b705a7223 */ /* 0x000fe2000001005a */
[----:B------:R-:W-:Y:S02]  /*2a260*/  HADD2.F32 R112, -RZ, R125.H1_H1 ;  /* 0x3000007dff707230 */ /* 0x000fe40000004100 */
[----:B------:R-:W-:-:S05]  /*2a270*/  HADD2.F32 R91, -RZ, R156.H1_H1 ;  /* 0x3000009cff5b7230 */ /* 0x000fca0000004100 */
[----:B------:R-:W-:-:S05]  /*2a280*/  FFMA.FTZ R91, R111, R112, R91 ;  /* 0x000000706f5b7223 */ /* 0x000fca000001005b */
[----:B------:R0:W-:Y:S02]  /*2a290*/  STG.E.128 desc[UR6][R132.64], R88 ;  /* 0x0000005884007986 */ /* 0x0001e4000c101d06 */
.L_x_14851:
[----:B------:R-:W-:Y:S05]  /*2a2a0*/  BSYNC.RECONVERGENT B0 ;  /* 0x0000000000007941 */ /* 0x000fea0003800200 */
.L_x_14850:
[----:B------:R-:W-:Y:S01]  /*2a2b0*/  ISETP.NE.AND P0, PT, R108, RZ, PT ;  /* 0x000000ff6c00720c */ /* 0x000fe20003f05270 */
[----:B------:R-:W-:-:S12]  /*2a2c0*/  BSSY.RECONVERGENT B0, `(.L_x_14852) ;  /* 0x0000029000007945 */ /* 0x000fd80003800200 */
[----:B------:R-:W-:Y:S05]  /*2a2d0*/  @!P0 BRA `(.L_x_14853) ;  /* 0x00000000009c8947 */ /* 0x000fea0003800000 */
[----:B01-34-:R-:W0:Y:S01]  /*2a2e0*/  LDC.64 R132, c[0x0][0x428] ;  /* 0x00010a00ff847b82 */ /* 0x01be220000000a00 */
[--C-:B------:R-:W-:Y:S01]  /*2a2f0*/  FADD.FTZ R114, R76, -R104.reuse ;  /* 0x800000684c727221 */ /* 0x100fe20000010000 */
[--C-:B------:R-:W-:Y:S01]  /*2a300*/  FADD.FTZ R112, R77, -R104.reuse ;  /* 0x800000684d707221 */ /* 0x100fe20000010000 */
[----:B--2---:R-:W-:Y:S02]  /*2a310*/  HADD2.F32 R91, -RZ, R126.H0_H0 ;  /* 0x2000007eff5b7230 */ /* 0x004fe40000004100 */
        /* <DEDUP_REMOVED lines=17> */
[----:B0-----:R-:W-:-:S05]  /*2a430*/  IMAD.WIDE.U32 R132, R95, 0x10, R132 ;  /* 0x000000105f847825 */ /* 0x001fca00078e0084 */
[----:B------:R0:W-:Y:S02]  /*2a440*/  STG.E.128 desc[UR6][R132.64], R88 ;  /* 0x0000005884007986 */ /* 0x0001e4000c101d06 */
[----:B0-----:R-:W0:Y:S01]  /*2a450*/  LDC.64 R132, c[0x0][0x430] ;  /* 0x00010c00ff847b82 */ /* 0x001e220000000a00 */
[----:B------:R-:W-:Y:S02]  /*2a460*/  HADD2.F32 R89, -RZ, R128.H0_H0 ;  /* 0x20000080ff597230 */ /* 0x000fe40000004100 */
[----:B------:R-:W-:Y:S02]  /*2a470*/  HADD2.F32 R88, -RZ, R30.H0_H0 ;  /* 0x2000001eff587230 */ /* 0x000fe40000004100 */
[----:B------:R-:W-:Y:S02]  /*2a480*/  HADD2.F32 R90, -RZ, R129.H0_H0 ;  /* 0x20000081ff5a7230 */ /* 0x000fe40000004100 */
[----:B------:R-:W-:Y:S02]  /*2a490*/  HADD2.F32 R91, -RZ, R128.H1_H1 ;  /* 0x30000080ff5b7230 */ /* 0x000fe40000004100 */
[----:B------:R-:W-:Y:S01]  /*2a4a0*/  FFMA.FTZ R88, R114, R89, R88 ;  /* 0x0000005972587223 */ /* 0x000fe20000010058 */
[----:B------:R-:W-:-:S05]  /*2a4b0*/  HADD2.F32 R89, -RZ, R157.H1_H1 ;  /* 0x3000009dff597230 */ /* 0x000fca0000004100 */
[----:B------:R-:W-:Y:S01]  /*2a4c0*/  FFMA.FTZ R89, R112, R90, R89 ;  /* 0x0000005a70597223 */ /* 0x000fe20000010059 */
[----:B------:R-:W-:-:S05]  /*2a4d0*/  HADD2.F32 R90, -RZ, R31.H0_H0 ;  /* 0x2000001fff5a7230 */ /* 0x000fca0000004100 */
[----:B------:R-:W-:Y:S01]  /*2a4e0*/  FFMA.FTZ R90, R111, R91, R90 ;  /* 0x0000005b6f5a7223 */ /* 0x000fe2000001005a */
[----:B------:R-:W-:Y:S02]  /*2a4f0*/  HADD2.F32 R111, -RZ, R129.H1_H1 ;  /* 0x30000081ff6f7230 */ /* 0x000fe40000004100 */
[----:B------:R-:W-:Y:S02]  /*2a500*/  HADD2.F32 R91, -RZ, R158.H1_H1 ;  /* 0x3000009eff5b7230 */ /* 0x000fe40000004100 */
[C---:B0-----:R-:W-:Y:S01]  /*2a510*/  IMAD.WIDE.U32 R132, R95.reuse, 0x10, R132 ;  /* 0x000000105f847825 */ /* 0x041fe200078e0084 */
[----:B------:R-:W-:-:S03]  /*2a520*/  IADD3 R95, PT, PT, R95, 0x80, RZ ;  /* 0x000000805f5f7810 */ /* 0x000fc60007ffe0ff */
[----:B------:R-:W-:-:S05]  /*2a530*/  FFMA.FTZ R91, R108, R111, R91 ;  /* 0x0000006f6c5b7223 */ /* 0x000fca000001005b */
[----:B------:R0:W-:Y:S02]  /*2a540*/  STG.E.128 desc[UR6][R132.64], R88 ;  /* 0x0000005884007986 */ /* 0x0001e4000c101d06 */
.L_x_14853:
[----:B------:R-:W-:Y:S05]  /*2a550*/  BSYNC.RECONVERGENT B0 ;  /* 0x0000000000007941 */ /* 0x000fea0003800200 */
.L_x_14852:
        /* <DEDUP_REMOVED lines=27> */
[--C-:B------:R-:W-:Y:S02]  /*2a710*/  HADD2.F32 R89, -RZ, R141.reuse.H0_H0 ;  /* 0x2000008dff597230 */ /* 0x100fe40000004100 */
        /* <DEDUP_REMOVED lines=10> */
[----:B0-----:R-:W-:-:S04]  /*2a7c0*/  IMAD.WIDE.U32 R132, R95, 0x10, R132 ;  /* 0x000000105f847825 */ /* 0x001fc800078e0084 */
[----:B------:R-:W-:Y:S01]  /*2a7d0*/  FFMA.FTZ R91, R106, R108, R91 ;  /* 0x0000006c6a5b7223 */ /* 0x000fe2000001005b */
[----:B------:R-:W-:-:S04]  /*2a7e0*/  VIADD R95, R95, 0x80 ;  /* 0x000000805f5f7836 */ /* 0x000fc80000000000 */
[----:B------:R0:W-:Y:S03]  /*2a7f0*/  STG.E.128 desc[UR6][R132.64], R88 ;  /* 0x0000005884007986 */ /* 0x0001e6000c101d06 */
.L_x_14855:
[----:B------:R-:W-:Y:S05]  /*2a800*/  BSYNC.RECONVERGENT B0 ;  /* 0x0000000000007941 */ /* 0x000fea0003800200 */
.L_x_14854:
[----:B------:R-:W-:Y:S01]  /*2a810*/  ISETP.NE.AND P0, PT, R102, RZ, PT ;  /* 0x000000ff6600720c */ /* 0x000fe20003f05270 */
[----:B------:R-:W-:-:S12]  /*2a820*/  BSSY.RECONVERGENT B0, `(.L_x_14856) ;  /* 0x0000028000007945 */ /* 0x000fd80003800200 */
[----:B------:R-:W-:Y:S05]  /*2a830*/  @!P0 BRA `(.L_x_14857) ;  /* 0x0000000000988947 */ /* 0x000fea0003800000 */
[----:B01-34-:R-:W0:Y:S01]  /*2a840*/  LDC.64 R132, c[0x0][0x428] ;  /* 0x00010a00ff847b82 */ /* 0x01be220000000a00 */
[--C-:B------:R-:W-:Y:S01]  /*2a850*/  FADD.FTZ R106, R84, -R104.reuse ;  /* 0x80000068546a7221 */ /* 0x100fe20000010000 */
[--C-:B--2---:R-:W-:Y:S01]  /*2a860*/  FADD.FTZ R89, R85, -R104.reuse ;  /* 0x8000006855597221 */ /* 0x104fe20000010000 */
[--C-:B------:R-:W-:Y:S01]  /*2a870*/  FADD.FTZ R102, R86, -R104.reuse ;  /* 0x8000006856667221 */ /* 0x100fe20000010000 */
[----:B------:R-:W-:Y:S01]  /*2a880*/  FADD.FTZ R88, R87, -R104 ;  /* 0x8000006857587221 */ /* 0x000fe20000010000 */
[C---:B------:R-:W-:Y:S01]  /*2a890*/  FMUL.FTZ R106, R105.reuse, R106 ;  /* 0x0000006a696a7220 */ /* 0x040fe20000410000 */
[C---:B------:R-:W-:Y:S01]  /*2a8a0*/  FMUL.FTZ R104, R105.reuse, R89 ;  /* 0x0000005969687220 */ /* 0x040fe20000410000 */
[C---:B------:R-:W-:Y:S01]  /*2a8b0*/  FMUL.FTZ R102, R105.reuse, R102 ;  /* 0x0000006669667220 */ /* 0x040fe20000410000 */
[----:B------:R-:W-:Y:S01]  /*2a8c0*/  FMUL.FTZ R105, R105, R88 ;  /* 0x0000005869697220 */ /* 0x000fe20000410000 */
[----:B------:R-:W-:Y:S02]  /*2a8d0*/  HADD2.F32 R91, -RZ, R143.H0_H0 ;  /* 0x2000008fff5b7230 */ /* 0x000fe40000004100 */
[----:B------:R-:W-:-:S02]  /*2a8e0*/  HADD2.F32 R88, -RZ, R18.H0_H0 ;  /* 0x20000012ff587230 */ /* 0x000fc40000004100 */
[--C-:B------:R-:W-:Y:S02]  /*2a8f0*/  HADD2.F32 R90, -RZ, R144.reuse.H0_H0 ;  /* 0x20000090ff5a7230 */ /* 0x100fe40000004100 */
[----:B------:R-:W-:Y:S02]  /*2a900*/  HADD2.F32 R89, -RZ, R161.H0_H0 ;  /* 0x200000a1ff597230 */ /* 0x000fe40000004100 */
[----:B------:R-:W-:Y:S01]  /*2a910*/  FFMA.FTZ R88, R106, R91, R88 ;  /* 0x0000005b6a587223 */ /* 0x000fe20000010058 */
[----:B------:R-:W-:Y:S02]  /*2a920*/  HADD2.F32 R111, -RZ, R143.H1_H1 ;  /* 0x3000008fff6f7230 */ /* 0x000fe40000004100 */
[----:B------:R-:W-:Y:S02]  /*2a930*/  HADD2.F32 R108, -RZ, R144.H1_H1 ;  /* 0x30000090ff6c7230 */ /* 0x000fe40000004100 */
[----:B------:R-:W-:Y:S01]  /*2a940*/  FFMA.FTZ R89, R104, R90, R89 ;  /* 0x0000005a68597223 */ /* 0x000fe20000010059 */
[----:B------:R-:W-:-:S02]  /*2a950*/  HADD2.F32 R90, -RZ, R19.H0_H0 ;  /* 0x20000013ff5a7230 */ /* 0x000fc40000004100 */
[----:B------:R-:W-:Y:S02]  /*2a960*/  HADD2.F32 R91, -RZ, R162.H0_H0 ;  /* 0x200000a2ff5b7230 */ /* 0x000fe40000004100 */
[----:B0-----:R-:W-:-:S04]  /*2a970*/  IMAD.WIDE.U32 R132, R95, 0x10, R132 ;  /* 0x000000105f847825 */ /* 0x001fc800078e0084 */
[----:B------:R-:W-:Y:S01]  /*2a980*/  FFMA.FTZ R90, R102, R111, R90 ;  /* 0x0000006f665a7223 */ /* 0x000fe2000001005a */
[----:B------:R-:W-:-:S05]  /*2a990*/  FFMA.FTZ R91, R105, R108, R91 ;  /* 0x0000006c695b7223 */ /* 0x000fca000001005b */
[----:B------:R0:W-:Y:S02]  /*2a9a0*/  STG.E.128 desc[UR6][R132.64], R88 ;  /* 0x0000005884007986 */ /* 0x0001e4000c101d06 */
[----:B0-----:R-:W0:Y:S01]  /*2a9b0*/  LDC.64 R132, c[0x0][0x430] ;  /* 0x00010c00ff847b82 */ /* 0x001e220000000a00 */
[----:B------:R-:W-:Y:S02]  /*2a9c0*/  HADD2.F32 R91, -RZ, R145.H0_H0 ;  /* 0x20000091ff5b7230 */ /* 0x000fe40000004100 */
[----:B------:R-:W-:Y:S02]  /*2a9d0*/  HADD2.F32 R88, -RZ, R16.H0_H0 ;  /* 0x20000010ff587230 */ /* 0x000fe40000004100 */
[----:B------:R-:W-:Y:S02]  /*2a9e0*/  HADD2.F32 R90, -RZ, R146.H0_H0 ;  /* 0x20000092ff5a7230 */ /* 0x000fe40000004100 */
[----:B------:R-:W-:Y:S02]  /*2a9f0*/  HADD2.F32 R89, -RZ, R161.H1_H1 ;  /* 0x300000a1ff597230 */ /* 0x000fe40000004100 */
[----:B------:R-:W-:Y:S01]  /*2aa00*/  FFMA.FTZ R88, R106, R91, R88 ;  /* 0x0000005b6a587223 */ /* 0x000fe20000010058 */
[----:B------:R-:W-:-:S02]  /*2aa10*/  HADD2.F32 R106, -RZ, R145.H1_H1 ;  /* 0x30000091ff6a7230 */ /* 0x000fc40000004100 */
[----:B------:R-:W-:Y:S02]  /*2aa20*/  HADD2.F32 R91, -RZ, R162.H1_H1 ;  /* 0x300000a2ff5b7230 */ /* 0x000fe40000004100 */
[----:B------:R-:W-:Y:S01]  /*2aa30*/  FFMA.FTZ R89, R104, R90, R89 ;  /* 0x0000005a68597223 */ /* 0x000fe20000010059 */
[----:B------:R-:W-:Y:S02]  /*2aa40*/  HADD2.F32 R90, -RZ, R17.H0_H0 ;  /* 0x20000011ff5a7230 */ /* 0x000fe40000004100 */
[----:B------:R-:W-:-:S03]  /*2aa50*/  HADD2.F32 R104, -RZ, R146.H1_H1 ;  /* 0x30000092ff687230 */ /* 0x000fc60000004100 */
[----:B------:R-:W-:Y:S02]  /*2aa60*/  FFMA.FTZ R90, R102, R106, R90 ;  /* 0x0000006a665a7223 */ /* 0x000fe4000001005a */
[----:B------:R-:W-:Y:S01]  /*2aa70*/  FFMA.FTZ R91, R105, R104, R91 ;  /* 0x00000068695b7223 */ /* 0x000fe2000001005b */
[----:B0-----:R-:W-:-:S05]  /*2aa80*/  IMAD.WIDE.U32 R132, R95, 0x10, R132 ;  /* 0x000000105f847825 */ /* 0x001fca00078e0084 */
[----:B------:R0:W-:Y:S02]  /*2aa90*/  STG.E.128 desc[UR6][R132.64], R88 ;  /* 0x0000005884007986 */ /* 0x0001e4000c101d06 */
.L_x_14857:
[----:B------:R-:W-:Y:S05]  /*2aaa0*/  BSYNC.RECONVERGENT B0 ;  /* 0x0000000000007941 */ /* 0x000fea0003800200 */
.L_x_14856:
[----:B0-234-:R-:W0:Y:S01]  /*2aab0*/  LDC.64 R88, c[0x0][0x380] ;  /* 0x0000e000ff587b82 */ /* 0x01de220000000a00 */
[----:B------:R-:W-:Y:S01]  /*2aac0*/  UPLOP3.LUT UP1, UPT, UPT, UPT, UP1, 0x40, 0x4 ;  /* 0x000000000004789c */ /* 0x000fe20003f2e810 */
[----:B0-----:R-:W-:-:S04]  /*2aad0*/  IADD3 R93, PT, PT, R93, R88, RZ ;  /* 0x000000585d5d7210 */ /* 0x001fc80007ffe0ff */
[----:B------:R-:W-:-:S13]  /*2aae0*/  ISETP.GE.AND P0, PT, R93, R89, PT ;  /* 0x000000595d00720c */ /* 0x000fda0003f06270 */
[----:B------:R-:W-:Y:S05]  /*2aaf0*/  @!P0 BRA `(.L_x_14858) ;  /* 0xfffffd8000408947 */ /* 0x000fea000383ffff */
[----:B------:R-:W-:Y:S05]  /*2ab00*/  EXIT ;  /* 0x000000000000794d */ /* 0x000fea0003800000 */
.L_x_14859:
        /* <DEDUP_REMOVED lines=15> */
.L_x_18008:


//--------------------- .text._ZN10layer_norm31ln_parallel_residual_fwd_kernelINS_13Kernel_traitsI6__halfffffjLj4096ELj1ELj1ELj4ELj16ENS_18Kernel_traits_baseILj4096ES2_ffffjLj128EEEEELb1ELb0ELb1EEEvNS_9FwdParamsE --------------------------
	.section	.text._ZN10layer_norm31ln_parallel_residual_fwd_kernelINS_13Kernel_traitsI6__halfffffjLj4096ELj1ELj1ELj4ELj16ENS_18Kernel_traits_baseILj4096ES2_ffffjLj128EEEEELb1ELb0ELb1EEEvNS_9FwdParamsE,"ax",@progbits
	.align	128
        .global         _ZN10layer_norm31ln_parallel_residual_fwd_kernelINS_13Kernel_traitsI6__halfffffjLj4096ELj1ELj1ELj4ELj16ENS_18Kernel_traits_baseILj4096ES2_ffffjLj128EEEEELb1ELb0ELb1EEEvNS_9FwdParamsE
        .type           _ZN10layer_norm31ln_parallel_residual_fwd_kernelINS_13Kernel_traitsI6__halfffffjLj4096ELj1ELj1ELj4ELj16ENS_18Kernel_traits_baseILj4096ES2_ffffjLj128EEEEELb1ELb0ELb1EEEvNS_9FwdParamsE,@function
        .size           _ZN10layer_norm31ln_parallel_residual_fwd_kernelINS_13Kernel_traitsI6__halfffffjLj4096ELj1ELj1ELj4ELj16ENS_18Kernel_traits_baseILj4096ES2_ffffjLj128EEEEELb1ELb0ELb1EEEvNS_9FwdParamsE,(.L_x_18009 - _ZN10layer_norm31ln_parallel_residual_fwd_kernelINS_13Kernel_traitsI6__halfffffjLj4096ELj1ELj1ELj4ELj16ENS_18Kernel_traits_baseILj4096ES2_ffffjLj128EEEEELb1ELb0ELb1EEEvNS_9FwdParamsE)
        .other          _ZN10layer_norm31ln_parallel_residual_fwd_kernelINS_13Kernel_traitsI6__halfffffjLj4096ELj1ELj1ELj4ELj16ENS_18Kernel_traits_baseILj4096ES2_ffffjLj128EEEEELb1ELb0ELb1EEEvNS_9FwdParamsE,@"STO_CUDA_ENTRY STV_DEFAULT"
_ZN10layer_norm31ln_parallel_residual_fwd_kernelINS_13Kernel_traitsI6__halfffffjLj4096ELj1ELj1ELj4ELj16ENS_18Kernel_traits_baseILj4096ES2_ffffjLj128EEEEELb1ELb0ELb1EEEvNS_9FwdParamsE:
.text._ZN10layer_norm31ln_parallel_residual_fwd_kernelINS_13Kernel_traitsI6__halfffffjLj4096ELj1ELj1ELj4ELj16ENS_18Kernel_traits_baseILj4096ES2_ffffjLj128EEEEELb1ELb0ELb1EEEvNS_9FwdParamsE:
        /* <DEDUP_REMOVED lines=61> */
[----:B------:R-:W5:Y:S01]  /*03d0*/  LDG.E.64 R36, desc[UR8][R4.64+0x1c00] ;  /* 0x001c000804247981 */ /* 0x000f62000c1e1b00 */
[----:B------:R-:W-:-:S02]  /*03e0*/  CS2R R68, SRZ ;  /* 0x0000000000447805 */ /* 0x000fc4000001ff00 */
[----:B------:R-:W-:Y:S02]  /*03f0*/  CS2R R66, SRZ ;  /* 0x0000000000427805 */ /* 0x000fe4000001ff00 */
[----:B------:R-:W-:Y:S01]  /*0400*/  CS2R R64, SRZ ;  /* 0x0000000000407805 */ /* 0x000fe2000001ff00 */
[----:B------:R-:W5:Y:S01]  /*0410*/  LDG.E.64 R6, desc[UR8][R2.64] ;  /* 0x0000000802067981 */ /* 0x000f62000c1e1b00 */
[----:B------:R-:W-:Y:S02]  /*0420*/  CS2R R62, SRZ ;  /* 0x00000000003e7805 */ /* 0x000fe4000001ff00 */
[----:B------:R-:W-:Y:S02]  /*0430*/  CS2R R60, SRZ ;  /* 0x00000000003c7805 */ /* 0x000fe4000001ff00 */
[----:B------:R-:W-:Y:S01]  /*0440*/  CS2R R58, SRZ ;  /* 0x00000000003a7805 */ /* 0x000fe2000001ff00 */
        /* <DEDUP_REMOVED lines=12> */
[----:B------:R-:W5:Y:S04]  /*0510*/  LDG.E.64 R22, desc[UR8][R2.64+0x1000] ;  /* 0x0010000802167981 */ /* 0x000f68000c1e1b00 */
[----:B------:R-:W5:Y:S04]  /*0520*/  LDG.E.64 R26, desc[UR8][R2.64+0x1400] ;  /* 0x00140008021a7981 */ /* 0x000f68000c1e1b00 */
[----:B------:R-:W5:Y:S04]  /*0530*/  LDG.E.64 R30, desc[UR8][R2.64+0x1800] ;  /* 0x00180008021e7981 */ /* 0x000f68000c1e1b00 */
[----:B------:R0:W5:Y:S02]  /*0540*/  LDG.E.64 R34, desc[UR8][R2.64+0x1c00] ;  /* 0x001c000802227981 */ /* 0x000164000c1e1b00 */
[----:B0-----:R-:W-:Y:S01]  /*0550*/  CS2R R2, SRZ ;  /* 0x0000000000027805 */ /* 0x001fe2000001ff00 */
[----:B------:R-:W-:Y:S06]  /*0560*/  BRA `(.L_x_14862) ;  /* 0x0000000400e87947 */ /* 0x000fec0003800000 */
.L_x_14861:
[----:B------:R-:W0:Y:S08]  /*0570*/  LDC.64 R2, c[0x0][0x3d0] ;  /* 0x0000f400ff027b82 */ /* 0x000e300000000a00 */
[----:B------:R-:W1:Y:S08]  /*0580*/  LDC.64 R4, c[0x0][0x440] ;  /* 0x00011000ff047b82 */ /* 0x000e700000000a00 */
[----:B------:R-:W2:Y:S01]  /*0590*/  LDC.64 R6, c[0x0][0x3d8] ;  /* 0x0000f600ff067b82 */ /* 0x000ea20000000a00 */
[----:B0-----:R-:W-:-:S05]  /*05a0*/  IMAD.WIDE.U32 R38, R124, 0x8, R2 ;  /* 0x000000087c267825 */ /* 0x001fca00078e0002 */
        /* <DEDUP_REMOVED lines=26> */
[----:B------:R-:W-:-:S03]  /*0750*/  CS2R R56, SRZ ;  /* 0x0000000000387805 */ /* 0x000fc6000001ff00 */
        /* <DEDUP_REMOVED lines=8> */
.L_x_14860:
        /* <DEDUP_REMOVED lines=45> */
.L_x_14863:
        /* <DEDUP_REMOVED lines=37> */
[----:B0-----:R-:W-:-:S07]  /*0d00*/  CS2R R2, SRZ ;  /* 0x0000000000027805 */ /* 0x001fce000001ff00 */
.L_x_14862:
[----:B------:R-:W1:Y:S02]  /*0d10*/  LDCU UR4, c[0x0][0x384] ;  /* 0x00007080ff0477ac */ /* 0x000e640008000800 */
[----:B-1----:R-:W-:-:S13]  /*0d20*/  ISETP.GE.AND P0, PT, R123, UR4, PT ;  /* 0x000000047b007c0c */ /* 0x002fda000bf06270 */
[----:B------:R-:W-:Y:S05]  /*0d30*/  @P0 EXIT ;  /* 0x000000000000094d */ /* 0x000fea0003800000 */
[----:B-----5:R-:W-:Y:S01]  /*0d40*/  IMAD.MOV.U32 R137, RZ, RZ, R28 ;  /* 0x000000ffff897224 */ /* 0x020fe200078e001c */
[----:B0-----:R-:W-:Y:S01]  /*0d50*/  MOV R4, R29 ;  /* 0x0000001d00047202 */ /* 0x001fe20000000f00 */
[----:B------:R-:W-:Y:S01]  /*0d60*/  IMAD.MOV.U32 R150, RZ, RZ, R30 ;  /* 0x000000ffff967224 */ /* 0x000fe200078e001e */
[----:B------:R-:W-:Y:S01]  /*0d70*/  SHF.R.U64 R165, R54, 0x10, R55 ;  /* 0x0000001036a57819 */ /* 0x000fe20000001237 */
[----:B------:R-:W-:Y:S01]  /*0d80*/  IMAD.MOV.U32 R5, RZ, RZ, R31 ;  /* 0x000000ffff057224 */ /* 0x000fe200078e001f */
[----:B------:R-:W-:Y:S01]  /*0d90*/  PRMT R137, R137, 0x5410, R4 ;  /* 0x0000541089897816 */ /* 0x000fe20000000004 */
[----:B------:R-:W-:Y:S01]  /*0da0*/  IMAD.MOV.U32 R100, RZ, RZ, R6 ;  /* 0x000000ffff647224 */ /* 0x000fe200078e0006 */
[----:B------:R-:W-:Y:S01]  /*0db0*/  SHF.R.U64 R4, R2, 0x10, R3 ;  /* 0x0000001002047819 */ /* 0x000fe20000001203 */
[----:B------:R-:W-:Y:S01]  /*0dc0*/  IMAD.MOV.U32 R99, RZ, RZ, R7 ;  /* 0x000000ffff637224 */ /* 0x000fe200078e0007 */
[----:B------:R-:W-:Y:S01]  /*0dd0*/  PRMT R150, R150, 0x5410, R5 ;  /* 0x0000541096967816 */ /* 0x000fe20000000005 */
[----:B------:R-:W-:Y:S01]  /*0de0*/  IMAD.MOV.U32 R97, RZ, RZ, R9 ;  /* 0x000000ffff617224 */ /* 0x000fe200078e0009 */
[----:B------:R-:W-:Y:S01]  /*0df0*/  PRMT R165, R165, 0x5410, R4 ;  /* 0x00005410a5a57816 */ /* 0x000fe20000000004 */
[----:B------:R-:W-:Y:S01]  /*0e00*/  IMAD.MOV.U32 R96, RZ, RZ, R10 ;  /* 0x000000ffff607224 */ /* 0x000fe200078e000a */
[----:B------:R-:W-:Y:S01]  /*0e10*/  SHF.R.U32.HI R167, RZ, 0x10, R55 ;  /* 0x00000010ffa77819 */ /* 0x000fe20000011637 */
[----:B------:R-:W-:Y:S01]  /*0e20*/  IMAD.MOV.U32 R158, RZ, RZ, R34 ;  /* 0x000000ffff9e7224 */ /* 0x000fe200078e0022 */
[----:B------:R-:W-:Y:S01]  /*0e30*/  SHF.R.U32.HI R4, RZ, 0x10, R3 ;  /* 0x00000010ff047819 */ /* 0x000fe20000011603 */
[----:B------:R-:W-:Y:S01]  /*0e40*/  IMAD.MOV.U32 R161, RZ, RZ, R36 ;  /* 0x000000ffffa17224 */ /* 0x000fe200078e0024 */
[----:B------:R-:W-:Y:S01]  /*0e50*/  SHF.R.U64 R169, R56, 0x10, R57 ;  /* 0x0000001038a97819 */ /* 0x000fe20000001239 */
[----:B------:R-:W0:Y:S01]  /*0e60*/  LDCU.64 UR4, c[0x0][0x398] ;  /* 0x00007300ff0477ac */ /* 0x000e220008000a00 */
        /* <DEDUP_REMOVED lines=11> */
[----:B------:R-:W-:Y:S01]  /*0f20*/  IMAD.MOV.U32 R84, RZ, RZ, R22 ;  /* 0x000000ffff547224 */ /* 0x000fe200078e0016 */
[----:B------:R-:W-:Y:S01]  /*0f30*/  SHF.R.U64 R5, R42, 0x10, R43 ;  /* 0x000000102a057819 */ /* 0x000fe2000000122b */
[----:B------:R-:W-:Y:S01]  /*0f40*/  IMAD.MOV.U32 R0, RZ, RZ, R27 ;  /* 0x000000ffff007224 */ /* 0x000fe200078e001b */
[----:B------:R-:W-:Y:S01]  /*0f50*/  PRMT R172, R172, 0x5410, R4 ;  /* 0x00005410acac7816 */ /* 0x000fe20000000004 */
[----:B------:R-:W-:Y:S01]  /*0f60*/  IMAD.HI.U32 R4, R121, -0x326172a9, RZ ;  /* 0xcd9e8d5779047827 */ /* 0x000fe200078e00ff */
[----:B------:R-:W-:Y:S01]  /*0f70*/  PRMT R175, R175, 0x5410, R5 ;  /* 0x00005410afaf7816 */ /* 0x000fe20000000005 */
[----:B0-----:R-:W-:Y:S01]  /*0f80*/  UISETP.NE.U32.AND UP0, UPT, UR4, URZ, UPT ;  /* 0x000000ff0400728c */ /* 0x001fe2000bf05070 */
[----:B------:R-:W-:Y:S01]  /*0f90*/  SHF.R.U64 R38, R6, 0x10, R7 ;  /* 0x0000001006267819 */ /* 0x000fe20000001207 */
[----:B------:R-:W-:Y:S01]  /*0fa0*/  IMAD.HI.U32 R5, R102, -0x2daee0ad, RZ ;  /* 0xd2511f5366057827 */ /* 0x000fe200078e00ff */
[----:B------:R-:W-:Y:S01]  /*0fb0*/  MOV R98, R8 ;  /* 0x0000000800627202 */ /* 0x000fe20000000f00 */
[----:B------:R-:W0:Y:S01]  /*0fc0*/  LDCU.U8 UR4, c[0x0][0x410] ;  /* 0x00008200ff0477ac */ /* 0x000e220008000000 */
[----:B------:R-:W-:Y:S01]  /*0fd0*/  SHF.R.U64 R39, R8, 0x10, R9 ;  /* 0x0000001008277819 */ /* 0x000fe20000001209 */
[----:B------:R-:W-:Y:S01]  /*0fe0*/  IMAD.MOV.U32 R6, RZ, RZ, R33 ;  /* 0x000000ffff067224 */ /* 0x000fe200078e0021 */
[----:B------:R-:W-:Y:S01]  /*0ff0*/  SHF.R.U32.HI R72, RZ, 0x10, R7 ;  /* 0x00000010ff487819 */ /* 0x000fe20000011607 */
[----:B------:R-:W-:Y:S01]  /*1000*/  IMAD.MOV.U32 R8, RZ, RZ, R37 ;  /* 0x000000ffff087224 */ /* 0x000fe200078e0025 */
[----:B------:R-:W-:Y:S01]  /*1010*/  SHF.R.U32.HI R9, RZ, 0x10, R9 ;  /* 0x00000010ff097819 */ /* 0x000fe20000011609 */
[----:B------:R-:W-:Y:S01]  /*1020*/  IMAD.MOV.U32 R77, RZ, RZ, R24 ;  /* 0x000000ffff4d7224 */ /* 0x000fe200078e0018 */
[----:B------:R-:W-:Y:S01]  /*1030*/  MOV R154, R32 ;  /* 0x00000020009a7202 */ /* 0x000fe20000000f00 */
[----:B------:R-:W-:Y:S01]  /*1040*/  IMAD.MOV.U32 R76, RZ, RZ, R25 ;  /* 0x000000ffff4c7224 */ /* 0x000fe200078e0019 */
[----:B------:R-:W-:Y:S01]  /*1050*/  MOV R7, R35 ;  /* 0x0000002300077202 */ /* 0x000fe20000000f00 */
[----:B------:R-:W-:Y:S01]  /*1060*/  IMAD.MOV.U32 R91, RZ, RZ, R15 ;  /* 0x000000ffff5b7224 */ /* 0x000fe200078e000f */
[----:B------:R-:W-:Y:S01]  /*1070*/  LOP3.LUT R5, R5, R71, RZ, 0x3c, !PT ;  /* 0x0000004705057212 */ /* 0x000fe200078e3cff */
[----:B------:R-:W-:Y:S01]  /*1080*/  IMAD.MOV.U32 R87, RZ, RZ, R19 ;  /* 0x000000ffff577224 */ /* 0x000fe200078e0013 */
[----:B------:R-:W-:Y:S01]  /*1090*/  LOP3.LUT R4, R101, R4, R70, 0x96, !PT ;  /* 0x0000000465047212 */ /* 0x000fe200078e9646 */
[----:B------:R-:W-:Y:S01]  /*10a0*/  UISETP.NE.AND.EX UP0, UPT, UR5, URZ, UPT, UP0 ;  /* 0x000000ff0500728c */ /* 0x000fe2000bf05300 */
[----:B------:R-:W-:Y:S01]  /*10b0*/  PRMT R96, R96, 0x5410, R9 ;  /* 0x0000541060607816 */ /* 0x000fe20000000009 */
[----:B------:R-:W-:Y:S01]  /*10c0*/  IMAD R9, R102, -0x2daee0ad, RZ ;  /* 0xd2511f5366097824 */ /* 0x000fe200078e02ff */
[----:B------:R-:W-:Y:S01]  /*10d0*/  PRMT R154, R154, 0x5410, R6 ;  /* 0x000054109a9a7816 */ /* 0x000fe20000000006 */
[----:B------:R-:W-:Y:S01]  /*10e0*/  IMAD R6, R121, -0x326172a9, RZ ;  /* 0xcd9e8d5779067824 */ /* 0x000fe200078e02ff */
[----:B------:R-:W-:Y:S01]  /*10f0*/  PRMT R158, R158, 0x5410, R7 ;  /* 0x000054109e9e7816 */ /* 0x000fe20000000007 */
[----:B------:R-:W-:Y:S01]  /*1100*/  IMAD.HI.U32 R7, R5, -0x326172a9, RZ ;  /* 0xcd9e8d5705077827 */ /* 0x000fe200078e00ff */
[----:B------:R-:W-:-:S03]  /*1110*/  PRMT R161, R161, 0x5410, R8 ;  /* 0x00005410a1a17816 */ /* 0x000fc60000000008 */
[----:B------:R-:W-:Y:S01]  /*1120*/  HFMA2 R79, -RZ, RZ, 0, 0 ;  /* 0x00000000ff4f7431 */ /* 0x000fe200000001ff */
[----:B------:R-:W-:Y:S01]  /*1130*/  MOV R95, R11 ;  /* 0x0000000b005f7202 */ /* 0x000fe20000000f00 */
[----:B------:R-:W-:Y:S01]  /*1140*/  IMAD.HI.U32 R8, R4, -0x2daee0ad, RZ ;  /* 0xd2511f5304087827 */ /* 0x000fe200078e00ff */
[----:B------:R-:W-:Y:S01]  /*1150*/  LOP3.LUT R6, R120, R6, R7, 0x96, !PT ;  /* 0x0000000678067212 */ /* 0x000fe200078e9607 */
[----:B------:R-:W1:Y:S01]  /*1160*/  LDCU UR6, c[0x0][0x404] ;  /* 0x00008080ff0677ac */ /* 0x000e620008000800 */
[----:B------:R-:W-:Y:S01]  /*1170*/  SHF.R.U64 R10, R10, 0x10, R11 ;  /* 0x000000100a0a7819 */ /* 0x000fe2000000120b */
[----:B------:R-:W-:Y:S01]  /*1180*/  IMAD R7, R5, -0x326172a9, RZ ;  /* 0xcd9e8d5705077824 */ /* 0x000fe200078e02ff */
[----:B------:R-:W-:Y:S01]  /*1190*/  LOP3.LUT R8, R119, R9, R8, 0x96, !PT ;  /* 0x0000000977087212 */ /* 0x000fe200078e9608 */
[----:B------:R-:W-:Y:S01]  /*11a0*/  IMAD R9, R4, -0x2daee0ad, RZ ;  /* 0xd2511f5304097824 */ /* 0x000fe200078e02ff */
[----:B------:R-:W-:Y:S01]  /*11b0*/  PRMT R95, R10, 0x5410, R95 ;  /* 0x000054100a5f7816 */ /* 0x000fe2000000005f */
[----:B------:R-:W-:Y:S01]  /*11c0*/  IMAD.HI.U32 R4, R6, -0x2daee0ad, RZ ;  /* 0xd2511f5306047827 */ /* 0x000fe200078e00ff */
[----:B------:R-:W-:Y:S01]  /*11d0*/  SHF.R.U32.HI R180, RZ, 0x10, R59 ;  /* 0x00000010ffb47819 */ /* 0x000fe2000001163b */
[----:B------:R-:W2:Y:S01]  /*11e0*/  LDCU UR7, c[0x0][0x408] ;  /* 0x00008100ff0777ac */ /* 0x000ea20008000800 */
[----:B------:R-:W-:Y:S01]  /*11f0*/  SHF.R.U32.HI R10, RZ, 0x10, R43 ;  /* 0x00000010ff0a7819 */ /* 0x000fe2000001162b */
[----:B------:R-:W-:Y:S01]  /*1200*/  IMAD.HI.U32 R5, R8, -0x326172a9, RZ ;  /* 0xcd9e8d5708057827 */ /* 0x000fe200078e00ff */
[----:B------:R-:W-:Y:S01]  /*1210*/  LOP3.LUT R4, R117, R9, R4, 0x96, !PT ;  /* 0x0000000975047212 */ /* 0x000fe200078e9604 */
[----:B------:R-:W3:Y:S01]  /*1220*/  LDCU UR10, c[0x0][0x388] ;  /* 0x00007100ff0a77ac */ /* 0x000ee20008000800 */
[----:B------:R-:W-:Y:S01]  /*1230*/  PRMT R180, R180, 0x5410, R10 ;  /* 0x00005410b4b47816 */ /* 0x000fe2000000000a */
[----:B------:R-:W-:Y:S01]  /*1240*/  IMAD R9, R6, -0x2daee0ad, RZ ;  /* 0xd2511f5306097824 */ /* 0x000fe200078e02ff */
[----:B------:R-:W-:Y:S01]  /*1250*/  LOP3.LUT R5, R118, R7, R5, 0x96, !PT ;  /* 0x0000000776057212 */ /* 0x000fe200078e9605 */
[----:B------:R-:W-:Y:S01]  /*1260*/  IMAD R8, R8, -0x326172a9, RZ ;  /* 0xcd9e8d5708087824 */ /* 0x000fe200078e02ff */
[----:B------:R-:W-:Y:S01]  /*1270*/  SHF.R.U32.HI R184, RZ, 0x10, R61 ;  /* 0x00000010ffb87819 */ /* 0x000fe2000001163d */
[----:B------:R-:W-:Y:S01]  /*1280*/  IMAD.HI.U32 R7, R4, -0x326172a9, RZ ;  /* 0xcd9e8d5704077827 */ /* 0x000fe200078e00ff */
[----:B------:R-:W-:Y:S01]  /*1290*/  SHF.R.U32.HI R10, RZ, 0x10, R45 ;  /* 0x00000010ff0a7819 */ /* 0x000fe2000001162d */
[----:B------:R-:W4:Y:S01]  /*12a0*/  LDCU UR11, c[0x0][0x400] ;  /* 0x00008000ff0b77ac */ /* 0x000f220008000800 */
[----:B------:R-:W-:Y:S01]  /*12b0*/  SHF.R.U64 R187, R62, 0x10, R63 ;  /* 0x000000103ebb7819 */ /* 0x000fe2000000123f */
[----:B------:R-:W-:Y:S01]  /*12c0*/  IMAD.HI.U32 R6, R5, -0x2daee0ad, RZ ;  /* 0xd2511f5305067827 */ /* 0x000fe200078e00ff */
[----:B------:R-:W-:Y:S01]  /*12d0*/  LOP3.LUT R7, R116, R8, R7, 0x96, !PT ;  /* 0x0000000874077212 */ /* 0x000fe200078e9607 */
[----:B------:R-:W0:Y:S01]  /*12e0*/  LDCU.64 UR12, c[0x0][0x3a0] ;  /* 0x00007400ff0c77ac */ /* 0x000e220008000a00 */
[----:B------:R-:W-:Y:S01]  /*12f0*/  PRMT R184, R184, 0x5410, R10 ;  /* 0x00005410b8b87816 */ /* 0x000fe2000000000a */
[----:B------:R-:W-:Y:S01]  /*1300*/  IMAD R4, R4, -0x326172a9, RZ ;  /* 0xcd9e8d5704047824 */ /* 0x000fe200078e02ff */
[----:B------:R-:W-:Y:S01]  /*1310*/  LOP3.LUT R6, R115, R9, R6, 0x96, !PT ;  /* 0x0000000973067212 */ /* 0x000fe200078e9606 */
[----:B------:R-:W-:Y:S01]  /*1320*/  IMAD R9, R5, -0x2daee0ad, RZ ;  /* 0xd2511f5305097824 */ /* 0x000fe200078e02ff */
[----:B------:R-:W-:Y:S01]  /*1330*/  SHF.R.U64 R10, R46, 0x10, R47 ;  /* 0x000000102e0a7819 */ /* 0x000fe2000000122f */
[----:B------:R-:W-:Y:S01]  /*1340*/  IMAD.HI.U32 R8, R7, -0x2daee0ad, RZ ;  /* 0xd2511f5307087827 */ /* 0x000fe200078e00ff */
[----:B------:R-:W-:-:S02]  /*1350*/  SHF.R.U64 R193, R64, 0x10, R65 ;  /* 0x0000001040c17819 */ /* 0x000fc40000001241 */
[----:B------:R-:W-:Y:S01]  /*1360*/  PRMT R187, R187, 0x5410, R10 ;  /* 0x00005410bbbb7816 */ /* 0x000fe2000000000a */
[----:B------:R-:W-:Y:S01]  /*1370*/  IMAD.HI.U32 R5, R6, -0x326172a9, RZ ;  /* 0xcd9e8d5706057827 */ /* 0x000fe200078e00ff */
[----:B------:R-:W-:Y:S02]  /*1380*/  SHF.R.U64 R10, R48, 0x10, R49 ;  /* 0x00000010300a7819 */ /* 0x000fe40000001231 */
[----:B------:R-:W-:Y:S01]  /*1390*/  LOP3.LUT R8, R113, R9, R8, 0x96, !PT ;  /* 0x0000000971087212 */ /* 0x000fe200078e9608 */
[----:B------:R-:W-:Y:S01]  /*13a0*/  IMAD R6, R6, -0x326172a9, RZ ;  /* 0xcd9e8d5706067824 */ /* 0x000fe200078e02ff */
[----:B------:R-:W-:Y:S01]  /*13b0*/  LOP3.LUT R4, R114, R4, R5, 0x96, !PT ;  /* 0x0000000472047212 */ /* 0x000fe200078e9605 */
[----:B------:R-:W-:Y:S01]  /*13c0*/  IMAD R7, R7, -0x2daee0ad, RZ ;  /* 0xd2511f5307077824 */ /* 0x000fe200078e02ff */
[----:B------:R-:W-:Y:S01]  /*13d0*/  PRMT R193, R193, 0x5410, R10 ;  /* 0x00005410c1c17816 */ /* 0x000fe2000000000a */
[----:B------:R-:W-:Y:S01]  /*13e0*/  IMAD.HI.U32 R5, R8, -0x326172a9, RZ ;  /* 0xcd9e8d5708057827 */ /* 0x000fe200078e00ff */
[----:B------:R-:W-:-:S02]  /*13f0*/  SHF.R.U32.HI R194, RZ, 0x10, R65 ;  /* 0x00000010ffc27819 */ /* 0x000fc40000011641 */
[----:B------:R-:W-:Y:S01]  /*1400*/  SHF.R.U32.HI R9, RZ, 0x10, R49 ;  /* 0x00000010ff097819 */ /* 0x000fe20000011631 */
[----:B------:R-:W-:Y:S01]  /*1410*/  IMAD.HI.U32 R10, R4, -0x2daee0ad, RZ ;  /* 0xd2511f53040a7827 */ /* 0x000fe200078e00ff */
[----:B------:R-:W-:Y:S02]  /*1420*/  LOP3.LUT R5, R112, R6, R5, 0x96, !PT ;  /* 0x0000000670057212 */ /* 0x000fe400078e9605 */
[----:B------:R-:W-:Y:S01]  /*1430*/  PRMT R194, R194, 0x5410, R9 ;  /* 0x00005410c2c27816 */ /* 0x000fe20000000009 */
[----:B------:R-:W-:Y:S01]  /*1440*/  IMAD R6, R4, -0x2daee0ad, RZ ;  /* 0xd2511f5304067824 */ /* 0x000fe200078e02ff */
[----:B------:R-:W-:Y:S01]  /*1450*/  LOP3.LUT R7, R111, R7, R10, 0x96, !PT ;  /* 0x000000076f077212 */ /* 0x000fe200078e960a */
[----:B------:R-:W-:Y:S01]  /*1460*/  IMAD R8, R8, -0x326172a9, RZ ;  /* 0xcd9e8d5708087824 */ /* 0x000fe200078e02ff */
[----:B------:R-:W-:Y:S01]  /*1470*/  SHF.R.U32.HI R73, RZ, 0x10, R11 ;  /* 0x00000010ff497819 */ /* 0x000fe2000001160b */
[----:B------:R-:W-:Y:S01]  /*1480*/  IMAD.HI.U32 R4, R5, -0x2daee0ad, RZ ;  /* 0xd2511f5305047827 */ /* 0x000fe200078e00ff */
[----:B------:R-:W-:-:S02]  /*1490*/  SHF.R.U64 R11, R12, 0x10, R13 ;  /* 0x000000100c0b7819 */ /* 0x000fc4000000120d */
[----:B------:R-:W-:Y:S01]  /*14a0*/  SHF.R.U32.HI R12, RZ, 0x10, R13 ;  /* 0x00000010ff0c7819 */ /* 0x000fe2000001160d */
[----:B------:R-:W-:Y:S01]  /*14b0*/  IMAD.HI.U32 R9, R7, -0x326172a9, RZ ;  /* 0xcd9e8d5707097827 */ /* 0x000fe200078e00ff */
[----:B------:R-:W-:Y:S02]  /*14c0*/  LOP3.LUT R4, R109, R6, R4, 0x96, !PT ;  /* 0x000000066d047212 */ /* 0x000fe400078e9604 */
[----:B------:R-:W-:Y:S01]  /*14d0*/  MOV R92, R14 ;  /* 0x0000000e005c7202 */ /* 0x000fe20000000f00 */
[----:B------:R-:W-:Y:S01]  /*14e0*/  IMAD R7, R7, -0x326172a9, RZ ;  /* 0xcd9e8d5707077824 */ /* 0x000fe200078e02ff */
[----:B------:R-:W-:Y:S01]  /*14f0*/  LOP3.LUT R8, R110, R8, R9, 0x96, !PT ;  /* 0x000000086e087212 */ /* 0x000fe200078e9609 */
[----:B------:R-:W-:Y:S01]  /*1500*/  IMAD R9, R5, -0x2daee0ad, RZ ;  /* 0xd2511f5305097824 */ /* 0x000fe200078e02ff */
[----:B------:R-:W-:Y:S01]  /*1510*/  SHF.R.U64 R13, R14, 0x10, R15 ;  /* 0x000000100e0d7819 */ /* 0x000fe2000000120f */
[----:B------:R-:W-:Y:S01]  /*1520*/  IMAD.HI.U32 R5, R4, -0x326172a9, RZ ;  /* 0xcd9e8d5704057827 */ /* 0x000fe200078e00ff */
[----:B------:R-:W-:-:S02]  /*1530*/  SHF.R.U64 R14, R16, 0x10, R17 ;  /* 0x00000010100e7819 */ /* 0x000fc40000001211 */
[----:B------:R-:W-:Y:S01]  /*1540*/  SHF.R.U64 R195, R66, 0x10, R67 ;  /* 0x0000001042c37819 */ /* 0x000fe20000001243 */
[----:B------:R-:W-:Y:S01]  /*1550*/  IMAD.HI.U32 R6, R8, -0x2daee0ad, RZ ;  /* 0xd2511f5308067827 */ /* 0x000fe200078e00ff */
[----:B------:R-:W-:Y:S02]  /*1560*/  LOP3.LUT R5, R108, R7, R5, 0x96, !PT ;  /* 0x000000076c057212 */ /* 0x000fe400078e9605 */
[----:B------:R-:W-:Y:S01]  /*1570*/  SHF.R.U64 R10, R50, 0x10, R51 ;  /* 0x00000010320a7819 */ /* 0x000fe20000001233 */
[----:B------:R-:W-:Y:S01]  /*1580*/  IMAD R4, R4, -0x326172a9, RZ ;  /* 0xcd9e8d5704047824 */ /* 0x000fe200078e02ff */
[----:B------:R-:W-:Y:S01]  /*1590*/  LOP3.LUT R6, R107, R9, R6, 0x96, !PT ;  /* 0x000000096b067212 */ /* 0x000fe200078e9606 */
[----:B------:R-:W-:Y:S01]  /*15a0*/  IMAD R9, R8, -0x2daee0ad, RZ ;  /* 0xd2511f5308097824 */ /* 0x000fe200078e02ff */
[----:B------:R-:W-:Y:S01]  /*15b0*/  MOV R89, R17 ;  /* 0x0000001100597202 */ /* 0x000fe20000000f00 */
[----:B------:R-:W-:Y:S01]  /*15c0*/  IMAD.HI.U32 R8, R5, -0x2daee0ad, RZ ;  /* 0xd2511f5305087827 */ /* 0x000fe200078e00ff */
[----:B------:R-:W-:-:S02]  /*15d0*/  SHF.R.U32.HI R16, RZ, 0x10, R17 ;  /* 0x00000010ff107819 */ /* 0x000fc40000011611 */
[----:B------:R-:W-:Y:S01]  /*15e0*/  SHF.R.U64 R17, R18, 0x10, R19 ;  /* 0x0000001012117819 */ /* 0x000fe20000001213 */
[----:B------:R-:W-:Y:S01]  /*15f0*/  IMAD.HI.U32 R7, R6, -0x326172a9, RZ ;  /* 0xcd9e8d5706077827 */ /* 0x000fe200078e00ff */
[----:B------:R-:W-:Y:S02]  /*1600*/  MOV R86, R20 ;  /* 0x0000001400567202 */ /* 0x000fe40000000f00 */
[--C-:B------:R-:W-:Y:S01]  /*1610*/  SHF.R.U64 R18, R20, 0x10, R21.reuse ;  /* 0x0000001014127819 */ /* 0x100fe20000001215 */
[----:B------:R-:W-:Y:S01]  /*1620*/  IMAD R5, R5, -0x2daee0ad, RZ ;  /* 0xd2511f5305057824 */ /* 0x000fe200078e02ff */
[----:B------:R-:W-:Y:S01]  /*1630*/  SHF.R.U32.HI R20, RZ, 0x10, R21 ;  /* 0x00000010ff147819 */ /* 0x000fe20000011615 */
[----:B------:R-:W-:Y:S01]  /*1640*/  IMAD R6, R6, -0x326172a9, RZ ;  /* 0xcd9e8d5706067824 */ /* 0x000fe200078e02ff */
[----:B------:R-:W-:Y:S02]  /*1650*/  PRMT R93, R11, 0x5410, R93 ;  /* 0x000054100b5d7816 */ /* 0x000fe4000000005d */
[----:B------:R-:W-:-:S02]  /*1660*/  PRMT R195, R195, 0x5410, R10 ;  /* 0x00005410c3c37816 */ /* 0x000fc4000000000a */
[----:B------:R-:W-:Y:S02]  /*1670*/  LOP3.LUT R4, R106, R4, R7, 0x96, !PT ;  /* 0x000000046a047212 */ /* 0x000fe400078e9607 */
[----:B------:R-:W-:Y:S02]  /*1680*/  LOP3.LUT R8, R105, R9, R8, 0x96, !PT ;  /* 0x0000000969087212 */ /* 0x000fe400078e9608 */
[----:B------:R-:W-:Y:S01]  /*1690*/  SHF.R.U64 R21, R22, 0x10, R23 ;  /* 0x0000001016157819 */ /* 0x000fe20000001217 */
[----:B------:R-:W-:Y:S01]  /*16a0*/  IMAD.HI.U32 R82, R4, -0x2daee0ad, RZ ;  /* 0xd2511f5304527827 */ /* 0x000fe200078e00ff */
[----:B------:R-:W-:Y:S02]  /*16b0*/  SHF.R.U64 R181, R60, 0x10, R61 ;  /* 0x000000103cb57819 */ /* 0x000fe4000000123d */
[----:B------:R-:W-:Y:S01]  /*16c0*/  SHF.R.U64 R11, R44, 0x10, R45 ;  /* 0x000000102c0b7819 */ /* 0x000fe2000000122d */
[----:B------:R-:W-:Y:S01]  /*16d0*/  IMAD.HI.U32 R81, R8, -0x326172a9, RZ ;  /* 0xcd9e8d5708517827 */ /* 0x000fe200078e00ff */
[----:B------:R-:W-:-:S02]  /*16e0*/  SHF.R.U32.HI R196, RZ, 0x10, R67 ;  /* 0x00000010ffc47819 */ /* 0x000fc40000011643 */
[----:B------:R-:W-:Y:S01]  /*16f0*/  SHF.R.U32.HI R10, RZ, 0x10, R51 ;  /* 0x00000010ff0a7819 */ /* 0x000fe20000011633 */
[----:B------:R-:W-:Y:S01]  /*1700*/  IMAD R138, R4, -0x2daee0ad, RZ ;  /* 0xd2511f53048a7824 */ /* 0x000fe200078e02ff */
[----:B------:R-:W-:Y:S01]  /*1710*/  SHF.R.U64 R22, R24, 0x10, R25 ;  /* 0x0000001018167819 */ /* 0x000fe20000001219 */
[----:B------:R-:W-:Y:S01]  /*1720*/  IMAD R80, R8, -0x326172a9, RZ ;  /* 0xcd9e8d5708507824 */ /* 0x000fe200078e02ff */
[----:B------:R-:W-:Y:S02]  /*1730*/  MOV R83, R23 ;  /* 0x0000001700537202 */ /* 0x000fe40000000f00 */
[----:B------:R-:W-:Y:S02]  /*1740*/  SHF.R.U32.HI R78, RZ, 0x10, R23 ;  /* 0x00000010ff4e7819 */ /* 0x000fe40000011617 */
[----:B------:R-:W-:Y:S02]  /*1750*/  SHF.R.U32.HI R23, RZ, 0x10, R25 ;  /* 0x00000010ff177819 */ /* 0x000fe40000011619 */
[----:B------:R-:W-:-:S02]  /*1760*/  MOV R130, R26 ;  /* 0x0000001a00827202 */ /* 0x000fc40000000f00 */
[--C-:B------:R-:W-:Y:S02]  /*1770*/  SHF.R.U64 R131, R26, 0x10, R27.reuse ;  /* 0x000000101a837819 */ /* 0x100fe4000000121b */
[----:B------:R-:W-:Y:S02]  /*1780*/  SHF.R.U32.HI R24, RZ, 0x10, R27 ;  /* 0x00000010ff187819 */ /* 0x000fe4000001161b */
[--C-:B------:R-:W-:Y:S02]  /*1790*/  SHF.R.U64 R139, R28, 0x10, R29.reuse ;  /* 0x000000101c8b7819 */ /* 0x100fe4000000121d */
[----:B------:R-:W-:Y:S02]  /*17a0*/  SHF.R.U32.HI R25, RZ, 0x10, R29 ;  /* 0x00000010ff197819 */ /* 0x000fe4000001161d */
[----:B------:R-:W-:Y:S02]  /*17b0*/  PRMT R181, R181, 0x5410, R11 ;  /* 0x00005410b5b57816 */ /* 0x000fe4000000000b */
[----:B------:R-:W-:-:S02]  /*17c0*/  PRMT R196, R196, 0x5410, R10 ;  /* 0x00005410c4c47816 */ /* 0x000fc4000000000a */
[----:B------:R-:W-:Y:S02]  /*17d0*/  SHF.R.U32.HI R15, RZ, 0x10, R15 ;  /* 0x00000010ff0f7819 */ /* 0x000fe4000001160f */
[----:B------:R-:W-:Y:S02]  /*17e0*/  SHF.R.U32.HI R19, RZ, 0x10, R19 ;  /* 0x00000010ff137819 */ /* 0x000fe40000011613 */
[--C-:B------:R-:W-:Y:S02]  /*17f0*/  SHF.R.U64 R152, R30, 0x10, R31.reuse ;  /* 0x000000101e987819 */ /* 0x100fe4000000121f */
[----:B------:R-:W-:Y:S02]  /*1800*/  SHF.R.U32.HI R26, RZ, 0x10, R31 ;  /* 0x00000010ff1a7819 */ /* 0x000fe4000001161f */
[--C-:B------:R-:W-:Y:S02]  /*1810*/  SHF.R.U64 R156, R32, 0x10, R33.reuse ;  /* 0x00000010209c7819 */ /* 0x100fe40000001221 */
[----:B------:R-:W-:-:S02]  /*1820*/  SHF.R.U32.HI R27, RZ, 0x10, R33 ;  /* 0x00000010ff1b7819 */ /* 0x000fc40000011621 */
[--C-:B------:R-:W-:Y:S02]  /*1830*/  SHF.R.U64 R160, R34, 0x10, R35.reuse ;  /* 0x0000001022a07819 */ /* 0x100fe40000001223 */
[----:B------:R-:W-:Y:S02]  /*1840*/  SHF.R.U32.HI R28, RZ, 0x10, R35 ;  /* 0x00000010ff1c7819 */ /* 0x000fe40000011623 */
[--C-:B------:R-:W-:Y:S02]  /*1850*/  SHF.R.U64 R162, R36, 0x10, R37.reuse ;  /* 0x0000001024a27819 */ /* 0x100fe40000001225 */
[----:B------:R-:W-:Y:S02]  /*1860*/  SHF.R.U32.HI R29, RZ, 0x10, R37 ;  /* 0x00000010ff1d7819 */ /* 0x000fe40000011625 */
[----:B------:R-:W-:Y:S02]  /*1870*/  PRMT R0, R0, 0x5410, R22 ;  /* 0x0000541000007816 */ /* 0x000fe40000000016 */
[----:B------:R-:W-:-:S02]  /*1880*/  SHF.R.U32.HI R190, RZ, 0x10, R63 ;  /* 0x00000010ffbe7819 */ /* 0x000fc4000001163f */
[----:B------:R-:W-:Y:S02]  /*1890*/  SHF.R.U32.HI R11, RZ, 0x10, R47 ;  /* 0x00000010ff0b7819 */ /* 0x000fe4000001162f */
[----:B------:R-:W-:Y:S02]  /*18a0*/  SHF.R.U64 R197, R68, 0x10, R69 ;  /* 0x0000001044c57819 */ /* 0x000fe40000001245 */
[----:B------:R-:W-:Y:S02]  /*18b0*/  SHF.R.U64 R10, R52, 0x10, R53 ;  /* 0x00000010340a7819 */ /* 0x000fe40000001235 */
[----:B------:R-:W-:Y:S02]  /*18c0*/  SHF.R.U32.HI R199, RZ, 0x10, R69 ;  /* 0x00000010ffc77819 */ /* 0x000fe40000011645 */
[----:B------:R-:W-:Y:S02]  /*18d0*/  SHF.R.U32.HI R7, RZ, 0x10, R53 ;  /* 0x00000010ff077819 */ /* 0x000fe40000011635 */
[----:B0-----:R-:W-:-:S02]  /*18e0*/  ISETP.NE.AND P1, PT, RZ, UR4, PT ;  /* 0x00000004ff007c0c */ /* 0x001fc4000bf25270 */
        /* <DEDUP_REMOVED lines=28> */
[----:B------:R-:W-:Y:S02]  /*1ab0*/  LOP3.LUT R82, R103, R5, R82, 0x96, !PT ;  /* 0x0000000567527212 */ /* 0x000fe400078e9652 */
[----:B------:R-:W-:-:S02]  /*1ac0*/  LOP3.LUT R81, R104, R6, R81, 0x96, !PT ;  /* 0x0000000668517212 */ /* 0x000fc400078e9651 */
[----:B------:R-:W-:Y:S02]  /*1ad0*/  P2R R125, PR, RZ, 0x2 ;  /* 0x00000002ff7d7803 */ /* 0x000fe40000000000 */
[----:B------:R-:W-:Y:S02]  /*1ae0*/  LOP3.LUT R136, R136, 0x3, RZ, 0xc0, !PT ;  /* 0x0000000388887812 */ /* 0x000fe400078ec0ff */
[----:B------:R-:W-:Y:S01]  /*1af0*/  PLOP3.LUT P0, PT, PT, PT, UP0, 0x80, 0x8 ;  /* 0x000000000008781c */ /* 0x000fe20003f0f008 */
[----:B-1234-:R-:W-:-:S12]  /*1b00*/  UPLOP3.LUT UP0, UPT, UPT, UPT, UPT, 0x40, 0x4 ;  /* 0x000000000004789c */ /* 0x01efd80003f0e870 */
.L_x_15176:
        /* <DEDUP_REMOVED lines=11> */
[----:B------:R0:W5:Y:S01]  /*1bc0*/  @P0 LDG.E.128 R4, desc[UR8][R20.64] ;  /* 0x0000000814040981 */ /* 0x000162000c1e1d00 */
        /* <DEDUP_REMOVED lines=9> */
[----:B0-----:R-:W-:Y:S01]  /*1c60*/  IMAD.MOV.U32 R20, RZ, RZ, 0x2 ;  /* 0x00000002ff147424 */ /* 0x001fe200078e00ff */
        /* <DEDUP_REMOVED lines=13> */
.L_x_14866:
        /* <DEDUP_REMOVED lines=12> */
.L_x_14867:
        /* <DEDUP_REMOVED lines=39> */
[----:B------:R-:W-:Y:S02]  /*2070*/  LOP3.LUT R82, R103, R18, R31, 0x96, !PT ;  /* 0x0000001267527212 */ /* 0x000fe400078e961f */
[----:B------:R-:W-:-:S07]  /*2080*/  MOV R18, R138 ;  /* 0x0000008a00127202 */ /* 0x000fce0000000f00 */
.L_x_14865:
[----:B------:R-:W-:Y:S01]  /*2090*/  ISETP.NE.AND P0, PT, R20, 0x1, PT ;  /* 0x000000011400780c */ /* 0x000fe20003f05270 */
[----:B------:R-:W-:Y:S01]  /*20a0*/  UMOV UR4, UR6 ;  /* 0x0000000600047c82 */ /* 0x000fe20008000000 */
        /* <DEDUP_REMOVED lines=14> */
.L_x_14869:
        /* <DEDUP_REMOVED lines=12> */
.L_x_14870:
        /* <DEDUP_REMOVED lines=38> */
[----:B------:R-:W-:Y:S02]  /*24b0*/  LOP3.LUT R82, R103, R20, R19, 0x96, !PT ;  /* 0x0000001467527212 */ /* 0x000fe400078e9613 */
[----:B------:R-:W-:Y:S01]  /*24c0*/  MOV R19, R30 ;  /* 0x0000001e00137202 */ /* 0x000fe20000000f00 */
[----:B------:R-:W-:Y:S02]  /*24d0*/  IMAD.MOV.U32 R30, RZ, RZ, R18 ;  /* 0x000000ffff1e7224 */ /* 0x000fe400078e0012 */
[----:B------:R-:W-:-:S07]  /*24e0*/  IMAD.MOV.U32 R18, RZ, RZ, RZ ;  /* 0x000000ffff127224 */ /* 0x000fce00078e00ff */
.L_x_14868:
[----:B------:R-:W-:Y:S01]  /*24f0*/  ISETP.NE.AND P0, PT, R18, 0x1, PT ;  /* 0x000000011200780c */ /* 0x000fe20003f05270 */
[----:B------:R-:W-:Y:S01]  /*2500*/  HFMA2 R20, -RZ, RZ, 0, 1.1920928955078125e-07 ;  /* 0x00000002ff147431 */ /* 0x000fe200000001ff */
[----:B------:R-:W-:-:S05]  /*2510*/  I2FP.F32.U32 R19, R19 ;  /* 0x0000001300137245 */ /* 0x000fca0000201000 */
        /* <DEDUP_REMOVED lines=12> */
.L_x_14872:
        /* <DEDUP_REMOVED lines=12> */
.L_x_14873:
        /* <DEDUP_REMOVED lines=39> */
[----:B------:R-:W-:Y:S02]  /*2910*/  HFMA2 R20, -RZ, RZ, 0, 0 ;  /* 0x00000000ff147431 */ /* 0x000fe400000001ff */
[----:B------:R-:W-:Y:S02]  /*2920*/  IMAD.MOV.U32 R19, RZ, RZ, R30 ;  /* 0x000000ffff137224 */ /* 0x000fe400078e001e */
[----:B------:R-:W-:-:S07]  /*2930*/  IMAD.MOV.U32 R30, RZ, RZ, R18 ;  /* 0x000000ffff1e7224 */ /* 0x000fce00078e0012 */
.L_x_14871:
[----:B------:R-:W-:Y:S01]  /*2940*/  ISETP.NE.AND P0, PT, R20, 0x1, PT ;  /* 0x000000011400780c */ /* 0x000fe20003f05270 */
[----:B------:R-:W-:Y:S01]  /*2950*/  IMAD.MOV.U32 R31, RZ, RZ, 0x2 ;  /* 0x00000002ff1f7424 */ /* 0x000fe200078e00ff */
        /* <DEDUP_REMOVED lines=13> */
.L_x_14875:
        /* <DEDUP_REMOVED lines=12> */
.L_x_14876:
        /* <DEDUP_REMOVED lines=40> */
[----:B------:R-:W-:Y:S01]  /*2d70*/  IMAD.MOV.U32 R19, RZ, RZ, R30 ;  /* 0x000000ffff137224 */ /* 0x000fe200078e001e */
[----:B------:R-:W-:-:S07]  /*2d80*/  MOV R30, R18 ;  /* 0x00000012001e7202 */ /* 0x000fce0000000f00 */
.L_x_14874:
[----:B------:R-:W-:Y:S01]  /*2d90*/  I2FP.F32.U32 R19, R19 ;  /* 0x0000001300137245 */ /* 0x000fe20000201000 */
[----:B------:R-:W-:Y:S02]  /*2da0*/  UMOV UR5, UR7 ;  /* 0x0000000700057c82 */ /* 0x000fe40008000000 */
[----:B-----5:R-:W-:Y:S01]  /*2db0*/  FMUL.FTZ R14, R14, UR5 ;  /* 0x000000050e0e7c20 */ /* 0x020fe20008410000 */
[----:B------:R-:W-:Y:S01]  /*2dc0*/  FMUL.FTZ R12, R12, UR5 ;  /* 0x000000050c0c7c20 */ /* 0x000fe20008410000 */
[----:B------:R-:W-:Y:S01]  /*2dd0*/  FFMA.FTZ R19, R19, R140, 1.1641532182693481445e-10 ;  /* 0x2f00000013137423 */ /* 0x000fe2000001008c */
[----:B------:R-:W-:Y:S01]  /*2de0*/  FMUL.FTZ R13, R13, UR5 ;  /* 0x000000050d0d7c20 */ /* 0x000fe20008410000 */
[----:B------:R-:W-:Y:S01]  /*2df0*/  FMUL.FTZ R15, R15, UR5 ;  /* 0x000000050f0f7c20 */ /* 0x000fe20008410000 */
[----:B------:R-:W-:Y:S02]  /*2e00*/  FSEL R14, R14, RZ, P4 ;  /* 0x000000ff0e0e7208 */ /* 0x000fe40002000000 */
[----:B------:R-:W-:-:S02]  /*2e10*/  FSETP.GTU.FTZ.AND P0, PT, R19, UR4, PT ;  /* 0x0000000413007c0b */ /* 0x000fc4000bf1c000 */
[----:B------:R-:W-:Y:S01]  /*2e20*/  FSEL R12, R12, RZ, P2 ;  /* 0x000000ff0c0c7208 */ /* 0x000fe20001000000 */
[----:B------:R-:W-:Y:S01]  /*2e30*/  @P1 FADD.FTZ R14, R10, R14 ;  /* 0x0000000e0a0e1221 */ /* 0x000fe20000010000 */
[----:B------:R-:W-:Y:S02]  /*2e40*/  FSEL R13, R13, RZ, P3 ;  /* 0x000000ff0d0d7208 */ /* 0x000fe40001800000 */
[----:B------:R-:W-:Y:S01]  /*2e50*/  FSEL R15, R15, RZ, !P0 ;  /* 0x000000ff0f0f7208 */ /* 0x000fe20004000000 */
[----:B------:R-:W-:Y:S01]  /*2e60*/  @P1 FADD.FTZ R12, R8, R12 ;  /* 0x0000000c080c1221 */ /* 0x000fe20000010000 */
[----:B------:R-:W-:Y:S01]  /*2e70*/  PLOP3.LUT P5, PT, P0, PT, PT, 0x8, 0x80 ;  /* 0x000000000080781c */ /* 0x000fe200007ae170 */
[----:B------:R-:W-:Y:S02]  /*2e80*/  @P1 FADD.FTZ R13, R9, R13 ;  /* 0x0000000d090d1221 */ /* 0x000fe40000010000 */
[----:B------:R-:W-:Y:S01]  /*2e90*/  @P1 FADD.FTZ R15, R11, R15 ;  /* 0x0000000f0b0f1221 */ /* 0x000fe20000010000 */
[----:B------:R-:W-:Y:S09]  /*2ea0*/  BRA `(.L_x_14877) ;  /* 0x0000002400307947 */ /* 0x000ff20003800000 */
.L_x_14864:
        /* <DEDUP_REMOVED lines=15> */
.L_x_14879:
        /* <DEDUP_REMOVED lines=12> */
.L_x_14880:
        /* <DEDUP_REMOVED lines=41> */
.L_x_14878:
[----:B------:R-:W-:Y:S01]  /*32f0*/  ISETP.NE.AND P0, PT, R20, 0x1, PT ;  /* 0x000000011400780c */ /* 0x000fe20003f05270 */
[----:B------:R-:W-:Y:S01]  /*3300*/  UMOV UR4, UR6 ;  /* 0x0000000600047c82 */ /* 0x000fe20008000000 */
[----:B------:R-:W-:Y:S01]  /*3310*/  I2FP.F32.U32 R19, R18 ;  /* 0x0000001200137245 */ /* 0x000fe20000201000 */
[----:B------:R-:W-:Y:S01]  /*3320*/  UMOV UR5, UR7 ;  /* 0x0000000700057c82 */ /* 0x000fe20008000000 */
[----:B------:R-:W-:Y:S02]  /*3330*/  IMAD.MOV.U32 R18, RZ, RZ, 0x2 ;  /* 0x00000002ff127424 */ /* 0x000fe400078e00ff */
[----:B-----5:R-:W-:Y:S01]  /*3340*/  FMUL.FTZ R25, R12, UR5 ;  /* 0x000000050c197c20 */ /* 0x020fe20008410000 */
        /* <DEDUP_REMOVED lines=12> */
.L_x_14882:
        /* <DEDUP_REMOVED lines=12> */
.L_x_14883:
        /* <DEDUP_REMOVED lines=42> */
.L_x_14881:
[----:B------:R-:W-:Y:S01]  /*3770*/  ISETP.NE.AND P0, PT, R18, 0x1, PT ;  /* 0x000000011200780c */ /* 0x000fe20003f05270 */
[----:B------:R-:W-:Y:S01]  /*3780*/  HFMA2 R20, -RZ, RZ, 0, 1.1920928955078125e-07 ;  /* 0x00000002ff147431 */ /* 0x000fe200000001ff */
[----:B------:R-:W-:Y:S01]  /*3790*/  I2FP.F32.U32 R19, R19 ;  /* 0x0000001300137245 */ /* 0x000fe20000201000 */
[----:B------:R-:W-:-:S04]  /*37a0*/  IMAD.MOV.U32 R12, RZ, RZ, R80 ;  /* 0x000000ffff0c7224 */ /* 0x000fc800078e0050 */
        /* <DEDUP_REMOVED lines=10> */
.L_x_14885:
        /* <DEDUP_REMOVED lines=12> */
.L_x_14886:
        /* <DEDUP_REMOVED lines=41> */
[----:B------:R-:W-:-:S07]  /*3ba0*/  HFMA2 R20, -RZ, RZ, 0, 0 ;  /* 0x00000000ff147431 */ /* 0x000fce00000001ff */
.L_x_14884:
[----:B------:R-:W-:Y:S01]  /*3bb0*/  ISETP.NE.AND P0, PT, R20, 0x1, PT ;  /* 0x000000011400780c */ /* 0x000fe20003f05270 */
[----:B------:R-:W-:Y:S01]  /*3bc0*/  FMUL.FTZ R26, R13, UR5 ;  /* 0x000000050d1a7c20 */ /* 0x000fe20008410000 */
        /* <DEDUP_REMOVED lines=14> */
.L_x_14888:
        /* <DEDUP_REMOVED lines=12> */
.L_x_14889:
        /* <DEDUP_REMOVED lines=40> */
[----:B------:R-:W-:Y:S01]  /*3ff0*/  MOV R30, R12 ;  /* 0x0000000c001e7202 */ /* 0x000fe20000000f00 */
[----:B------:R-:W-:-:S07]  /*4000*/  IMAD.MOV.U32 R12, RZ, RZ, RZ ;  /* 0x000000ffff0c7224 */ /* 0x000fce00078e00ff */
.L_x_14887:
[----:B------:R-:W-:Y:S01]  /*4010*/  ISETP.NE.AND P0, PT, R12, 0x1, PT ;  /* 0x000000010c00780c */ /* 0x000fe20003f05270 */
[----:B------:R-:W-:Y:S01]  /*4020*/  IMAD.MOV.U32 R18, RZ, RZ, 0x2 ;  /* 0x00000002ff127424 */ /* 0x000fe200078e00ff */
[----:B------:R-:W-:Y:S02]  /*4030*/  I2FP.F32.U32 R27, R13 ;  /* 0x0000000d001b7245 */ /* 0x000fe40000201000 */
        /* <DEDUP_REMOVED lines=11> */
.L_x_14891:
        /* <DEDUP_REMOVED lines=12> */
.L_x_14892:
        /* <DEDUP_REMOVED lines=39> */
[----:B------:R-:W-:Y:S01]  /*4420*/  IMAD.MOV.U32 R18, RZ, RZ, RZ ;  /* 0x000000ffff127224 */ /* 0x000fe200078e00ff */
[----:B------:R-:W-:Y:S01]  /*4430*/  MOV R13, R30 ;  /* 0x0000001e000d7202 */ /* 0x000fe20000000f00 */
[----:B------:R-:W-:-:S07]  /*4440*/  IMAD.MOV.U32 R30, RZ, RZ, R12 ;  /* 0x000000ffff1e7224 */ /* 0x000fce00078e000c */
.L_x_14890:
[----:B------:R-:W-:Y:S01]  /*4450*/  ISETP.NE.AND P0, PT, R18, 0x1, PT ;  /* 0x000000011200780c */ /* 0x000fe20003f05270 */
[----:B------:R-:W-:Y:S01]  /*4460*/  FMUL.FTZ R28, R14, UR5 ;  /* 0x000000050e1c7c20 */ /* 0x000fe20008410000 */
        /* <DEDUP_REMOVED lines=14> */
.L_x_14894:
        /* <DEDUP_REMOVED lines=12> */
.L_x_14895:
        /* <DEDUP_REMOVED lines=39> */
[----:B------:R-:W-:Y:S02]  /*4880*/  IMAD.MOV.U32 R13, RZ, RZ, R30 ;  /* 0x000000ffff0d7224 */ /* 0x000fe400078e001e */
[----:B------:R-:W-:Y:S02]  /*4890*/  IMAD.MOV.U32 R30, RZ, RZ, R12 ;  /* 0x000000ffff1e7224 */ /* 0x000fe400078e000c */
[----:B------:R-:W-:-:S07]  /*48a0*/  HFMA2 R12, -RZ, RZ, 0, 0 ;  /* 0x00000000ff0c7431 */ /* 0x000fce00000001ff */
.L_x_14893:
[----:B------:R-:W-:Y:S01]  /*48b0*/  ISETP.NE.AND P0, PT, R12, 0x1, PT ;  /* 0x000000010c00780c */ /* 0x000fe20003f05270 */
[----:B------:R-:W-:Y:S01]  /*48c0*/  IMAD.MOV.U32 R14, RZ, RZ, 0x2 ;  /* 0x00000002ff0e7424 */ /* 0x000fe200078e00ff */
[----:B------:R-:W-:Y:S01]  /*48d0*/  I2FP.F32.U32 R29, R13 ;  /* 0x0000000d001d7245 */ /* 0x000fe20000201000 */
[----:B------:R-:W-:-:S04]  /*48e0*/  IMAD.MOV.U32 R13, RZ, RZ, R80 ;  /* 0x000000ffff0d7224 */ /* 0x000fc800078e0050 */
        /* <DEDUP_REMOVED lines=10> */
.L_x_14897:
        /* <DEDUP_REMOVED lines=12> */
.L_x_14898:
        /* <DEDUP_REMOVED lines=42> */
.L_x_14896:
[----:B------:R-:W-:Y:S01]  /*4cf0*/  ISETP.NE.AND P0, PT, R14, 0x1, PT ;  /* 0x000000010e00780c */ /* 0x000fe20003f05270 */
[----:B------:R-:W-:Y:S01]  /*4d00*/  FMUL.FTZ R22, R15, UR5 ;  /* 0x000000050f167c20 */ /* 0x000fe20008410000 */
        /* <DEDUP_REMOVED lines=14> */
.L_x_14900:
        /* <DEDUP_REMOVED lines=12> */
.L_x_14901:
        /* <DEDUP_REMOVED lines=41> */
[----:B------:R-:W-:-:S07]  /*5140*/  IMAD.MOV.U32 R30, RZ, RZ, R12 ;  /* 0x000000ffff1e7224 */ /* 0x000fce00078e000c */
.L_x_14899:
[----:B------:R-:W-:Y:S01]  /*5150*/  FMUL.FTZ R12, R4, UR5 ;  /* 0x00000005040c7c20 */ /* 0x000fe20008410000 */
[----:B------:R-:W-:Y:S01]  /*5160*/  FSETP.GTU.FTZ.AND P0, PT, R24, UR4, PT ;  /* 0x0000000418007c0b */ /* 0x000fe2000bf1c000 */
[----:B------:R-:W-:Y:S01]  /*5170*/  FMUL.FTZ R14, R5, UR5 ;  /* 0x00000005050e7c20 */ /* 0x000fe20008410000 */
[----:B------:R-:W-:Y:S02]  /*5180*/  I2FP.F32.U32 R13, R13 ;  /* 0x0000000d000d7245 */ /* 0x000fe40000201000 */
[----:B------:R-:W-:Y:S01]  /*5190*/  FSEL R18, R12, RZ, !P0 ;  /* 0x000000ff0c127208 */ /* 0x000fe20004000000 */
[----:B------:R-:W-:Y:S01]  /*51a0*/  FMUL.FTZ R12, R6, UR5 ;  /* 0x00000005060c7c20 */ /* 0x000fe20008410000 */
[----:B------:R-:W-:Y:S02]  /*51b0*/  SEL R20, RZ, 0x1, P0 ;  /* 0x00000001ff147807 */ /* 0x000fe40000000000 */
[----:B------:R-:W-:Y:S02]  /*51c0*/  FSETP.GTU.FTZ.AND P0, PT, R27, UR4, PT ;  /* 0x000000041b007c0b */ /* 0x000fe4000bf1c000 */
[----:B------:R-:W-:-:S02]  /*51d0*/  FSEL R28, R28, RZ, P4 ;  /* 0x000000ff1c1c7208 */ /* 0x000fc40002000000 */
[----:B------:R-:W-:Y:S01]  /*51e0*/  FSEL R15, R14, RZ, !P0 ;  /* 0x000000ff0e0f7208 */ /* 0x000fe20004000000 */
[----:B------:R-:W-:Y:S01]  /*51f0*/  FFMA.FTZ R14, R13, R140, 1.1641532182693481445e-10 ;  /* 0x2f0000000d0e7423 */ /* 0x000fe2000001008c */
[----:B------:R-:W-:Y:S02]  /*5200*/  SEL R21, RZ, 0x1, P0 ;  /* 0x00000001ff157807 */ /* 0x000fe40000000000 */
[----:B------:R-:W-:Y:S02]  /*5210*/  FSETP.GTU.FTZ.AND P0, PT, R29, UR4, PT ;  /* 0x000000041d007c0b */ /* 0x000fe4000bf1c000 */
[----:B------:R-:W-:Y:S02]  /*5220*/  FSEL R26, R26, RZ, P3 ;  /* 0x000000ff1a1a7208 */ /* 0x000fe40001800000 */
[----:B------:R-:W-:Y:S01]  /*5230*/  FSEL R13, R12, RZ, !P0 ;  /* 0x000000ff0c0d7208 */ /* 0x000fe20004000000 */
[----:B------:R-:W-:Y:S01]  /*5240*/  FMUL.FTZ R12, R7, UR5 ;  /* 0x00000005070c7c20 */ /* 0x000fe20008410000 */
[----:B------:R-:W-:-:S02]  /*5250*/  SEL R23, RZ, 0x1, P0 ;  /* 0x00000001ff177807 */ /* 0x000fc40000000000 */
[----:B------:R-:W-:Y:S01]  /*5260*/  FSETP.GTU.FTZ.AND P0, PT, R14, UR4, PT ;  /* 0x000000040e007c0b */ /* 0x000fe2000bf1c000 */
[----:B------:R-:W-:Y:S01]  /*5270*/  FADD.FTZ R14, R28, R13 ;  /* 0x0000000d1c0e7221 */ /* 0x000fe20000010000 */
[----:B------:R-:W-:Y:S01]  /*5280*/  FSEL R25, R25, RZ, P2 ;  /* 0x000000ff19197208 */ /* 0x000fe20001000000 */
[----:B------:R-:W-:Y:S01]  /*5290*/  FADD.FTZ R13, R26, R15 ;  /* 0x0000000f1a0d7221 */ /* 0x000fe20000010000 */
[----:B------:R-:W-:Y:S01]  /*52a0*/  FSEL R22, R22, RZ, P5 ;  /* 0x000000ff16167208 */ /* 0x000fe20002800000 */
[----:B------:R-:W-:Y:S01]  /*52b0*/  @P1 FADD.FTZ R14, R10, R14 ;  /* 0x0000000e0a0e1221 */ /* 0x000fe20000010000 */
[----:B------:R-:W-:Y:S01]  /*52c0*/  FSEL R19, R12, RZ, !P0 ;  /* 0x000000ff0c137208 */ /* 0x000fe20004000000 */
[----:B------:R-:W-:Y:S01]  /*52d0*/  FADD.FTZ R12, R25, R18 ;  /* 0x00000012190c7221 */ /* 0x000fe20000010000 */
[----:B------:R-:W-:Y:S01]  /*52e0*/  SEL R18, RZ, 0x1, P0 ;  /* 0x00000001ff127807 */ /* 0x000fe20000000000 */
[----:B------:R-:W-:Y:S01]  /*52f0*/  @P1 FADD.FTZ R13, R9, R13 ;  /* 0x0000000d090d1221 */ /* 0x000fe20000010000 */
[----:B------:R-:W-:Y:S01]  /*5300*/  PRMT R78, R20, 0x7610, R78 ;  /* 0x00007610144e7816 */ /* 0x000fe2000000004e */
[----:B------:R-:W-:Y:S01]  /*5310*/  FADD.FTZ R15, R19, R22 ;  /* 0x00000016130f7221 */ /* 0x000fe20000010000 */
[----:B------:R-:W-:Y:S01]  /*5320*/  PRMT R77, R21, 0x7610, R77 ;  /* 0x00007610154d7816 */ /* 0x000fe2000000004d */
[----:B------:R-:W-:Y:S01]  /*5330*/  @P1 FADD.FTZ R12, R8, R12 ;  /* 0x0000000c080c1221 */ /* 0x000fe20000010000 */
[----:B------:R-:W-:Y:S01]  /*5340*/  PRMT R76, R23, 0x7610, R76 ;  /* 0x00007610174c7816 */ /* 0x000fe2000000004c */
[----:B------:R-:W-:Y:S01]  /*5350*/  @P1 FADD.FTZ R15, R11, R15 ;  /* 0x0000000f0b0f1221 */ /* 0x000fe20000010000 */
[----:B------:R-:W-:-:S07]  /*5360*/  PRMT R0, R18, 0x7610, R0 ;  /* 0x0000761012007816 */ /* 0x000fce0000000000 */
.L_x_14877:
[----:B------:R-:W-:Y:S01]  /*5370*/  ISETP.NE.U32.AND P0, PT, R16, RZ, PT ;  /* 0x000000ff1000720c */ /* 0x000fe20003f05070 */
[----:B------:R-:W0:Y:S01]  /*5380*/  LDC.64 R126, c[0x0][0x3a8] ;  /* 0x0000ea00ff7e7b82 */ /* 0x000e220000000a00 */
[----:B------:R-:W-:Y:S02]  /*5390*/  SEL R20, RZ, 0x1000000, !P5 ;  /* 0x01000000ff147807 */ /* 0x000fe40006800000 */
[----:B------:R-:W-:Y:S02]  /*53a0*/  ISETP.NE.AND.EX P0, PT, R17, RZ, PT, P0 ;  /* 0x000000ff1100720c */ /* 0x000fe40003f05300 */
[----:B------:R-:W-:Y:S02]  /*53b0*/  SEL R21, RZ, 0x10000, !P4 ;  /* 0x00010000ff157807 */ /* 0x000fe40006000000 */
[----:B------:R-:W-:Y:S01]  /*53c0*/  SEL R22, RZ, 0x100, !P3 ;  /* 0x00000100ff167807 */ /* 0x000fe20005800000 */
[----:B------:R-:W1:Y:S01]  /*53d0*/  LDC.64 R128, c[0x0][0x3b0] ;  /* 0x0000ec00ff807b82 */ /* 0x000e620000000a00 */
[----:B------:R-:W-:-:S02]  /*53e0*/  IADD3 R147, PT, PT, R145, 0x80, RZ ;  /* 0x0000008091937810 */ /* 0x000fc40007ffe0ff */
[----:B------:R-:W-:Y:S02]  /*53f0*/  IADD3 R20, PT, PT, R22, R20, R21 ;  /* 0x0000001416147210 */ /* 0x000fe40007ffe015 */
[----:B------:R-:W-:-:S03]  /*5400*/  SEL R21, RZ, 0x1, !P2 ;  /* 0x00000001ff157807 */ /* 0x000fc60005000000 */
[----:B------:R-:W2:Y:S02]  /*5410*/  @P1 LDC.64 R16, c[0x0][0x3a0] ;  /* 0x0000e800ff101b82 */ /* 0x000ea40000000a00 */
[----:B------:R-:W-:Y:S02]  /*5420*/  IMAD.IADD R33, R20, 0x1, R21 ;  /* 0x0000000114217824 */ /* 0x000fe400078e0215 */
[----:B------:R-:W-:-:S04]  /*5430*/  IMAD.WIDE.U32 R20, R147, 0x10, R72 ;  /* 0x0000001093147825 */ /* 0x000fc800078e0048 */
[----:B------:R-:W3:Y:S01]  /*5440*/  @P0 LDC.64 R18, c[0x0][0x398] ;  /* 0x0000e600ff120b82 */ /* 0x000ee20000000a00 */
[----:B0-----:R-:W-:-:S05]  /*5450*/  IMAD.WIDE.U32 R28, R145, 0x10, R126 ;  /* 0x00000010911c7825 */ /* 0x001fca00078e007e */
[----:B------:R0:W-:Y:S01]  /*5460*/  STG.E.128 desc[UR8][R28.64], R12 ;  /* 0x0000000c1c007986 */ /* 0x0001e2000c101d08 */
[----:B-1----:R-:W-:-:S05]  /*5470*/  IMAD.WIDE.U32 R22, R145, 0x4, R128 ;  /* 0x0000000491167825 */ /* 0x002fca00078e0080 */
[----:B------:R0:W-:Y:S01]  /*5480*/  STG.E desc[UR8][R22.64], R33 ;  /* 0x0000002116007986 */ /* 0x0001e2000c101908 */
[----:B--2---:R-:W-:-:S04]  /*5490*/  @P1 IMAD.WIDE.U32 R24, R147, 0x10, R16 ;  /* 0x0000001093181825 */ /* 0x004fc800078e0010 */
[----:B---3--:R-:W-:Y:S01]  /*54a0*/  @P0 IMAD.WIDE.U32 R26, R147, 0x10, R18 ;  /* 0x00000010931a0825 */ /* 0x008fe200078e0012 */
[----:B0-----:R-:W-:Y:S06]  /*54b0*/  @!P0 BRA `(.L_x_14902) ;  /* 0x00000000002c8947 */ /* 0x001fec0003800000 */
[----:B------:R-:W0:Y:S01]  /*54c0*/  LDC.64 R16, c[0x0][0x3b8] ;  /* 0x0000ee00ff107b82 */ /* 0x000e220000000a00 */
[----:B------:R-:W-:Y:S01]  /*54d0*/  IMAD.U32 R19, R76, 0x10000, RZ ;  /* 0x000100004c137824 */ /* 0x000fe200078e00ff */
[----:B------:R-:W-:Y:S02]  /*54e0*/  LOP3.LUT R18, R0, 0xffff, RZ, 0xc0, !PT ;  /* 0x0000ffff00127812 */ /* 0x000fe400078ec0ff */
[----:B------:R-:W-:Y:S02]  /*54f0*/  LOP3.LUT R23, R77, 0xff, RZ, 0xc0, !PT ;  /* 0x000000ff4d177812 */ /* 0x000fe400078ec0ff */
[----:B------:R-:W-:-:S04]  /*5500*/  LOP3.LUT R19, R19, 0xff0000, RZ, 0xc0, !PT ;  /* 0x00ff000013137812 */ /* 0x000fc800078ec0ff */
[----:B------:R-:W-:Y:S02]  /*5510*/  LEA R18, R18, R19, 0x18 ;  /* 0x0000001312127211 */ /* 0x000fe400078ec0ff */
[----:B------:R-:W-:-:S03]  /*5520*/  LOP3.LUT R19, R78, 0xff, RZ, 0xc0, !PT ;  /* 0x000000ff4e137812 */ /* 0x000fc600078ec0ff */
[----:B------:R-:W-:-:S04]  /*5530*/  IMAD R18, R23, 0x100, R18 ;  /* 0x0000010017127824 */ /* 0x000fc800078e0212 */
[----:B------:R-:W-:Y:S02]  /*5540*/  IMAD.IADD R19, R18, 0x1, R19 ;  /* 0x0000000112137824 */ /* 0x000fe400078e0213 */
[----:B0-----:R-:W-:-:S05]  /*5550*/  IMAD.WIDE.U32 R16, R145, 0x4, R16 ;  /* 0x0000000491107825 */ /* 0x001fca00078e0010 */
[----:B------:R0:W-:Y:S02]  /*5560*/  STG.E desc[UR8][R16.64], R19 ;  /* 0x0000001310007986 */ /* 0x0001e4000c101908 */
.L_x_14902:
[----:B------:R1:W5:Y:S04]  /*5570*/  @P0 LDG.E.128 R4, desc[UR8][R26.64] ;  /* 0x000000081a040981 */ /* 0x000368000c1e1d00 */
[----:B------:R1:W5:Y:S04]  /*5580*/  @P1 LDG.E.128 R8, desc[UR8][R24.64] ;  /* 0x0000000818081981 */ /* 0x000368000c1e1d00 */
[----:B0-----:R1:W5:Y:S01]  /*5590*/  LDG.E.128 R16, desc[UR8][R20.64] ;  /* 0x0000000814107981 */ /* 0x001362000c1e1d00 */
[----:B------:R-:W-:Y:S05]  /*55a0*/  @!P0 BRA `(.L_x_14903) ;  /* 0x0000002400348947 */ /* 0x000fea0003800000 */
        /* <DEDUP_REMOVED lines=15> */
.L_x_14905:
        /* <DEDUP_REMOVED lines=12> */
.L_x_14906:
        /* <DEDUP_REMOVED lines=40> */
[----:B------:R-:W-:-:S07]  /*59e0*/  IMAD.MOV.U32 R20, RZ, RZ, R30 ;  /* 0x000000ffff147224 */ /* 0x000fce00078e001e */
.L_x_14904:
[----:B------:R-:W-:Y:S01]  /*59f0*/  ISETP.NE.AND P3, PT, R22, 0x1, PT ;  /* 0x000000011600780c */ /* 0x000fe20003f65270 */
[----:B-----5:R-:W-:Y:S01]  /*5a00*/  FMUL.FTZ R27, R16, UR5 ;  /* 0x00000005101b7c20 */ /* 0x020fe20008410000 */
        /* <DEDUP_REMOVED lines=14> */
.L_x_14908:
        /* <DEDUP_REMOVED lines=12> */
.L_x_14909:
        /* <DEDUP_REMOVED lines=39> */
[----:B------:R-:W-:Y:S02]  /*5e20*/  IMAD.MOV.U32 R34, RZ, RZ, R20 ;  /* 0x000000ffff227224 */ /* 0x000fe400078e0014 */
[----:B------:R-:W-:Y:S01]  /*5e30*/  HFMA2 R20, -RZ, RZ, 0, 0 ;  /* 0x00000000ff147431 */ /* 0x000fe200000001ff */
[----:B------:R-:W-:-:S07]  /*5e40*/  LOP3.LUT R82, R103, R22, R21, 0x96, !PT ;  /* 0x0000001667527212 */ /* 0x000fce00078e9615 */
.L_x_14907:
        /* <DEDUP_REMOVED lines=14> */
.L_x_14911:
        /* <DEDUP_REMOVED lines=12> */
.L_x_14912:
        /* <DEDUP_REMOVED lines=41> */
[----:B------:R-:W-:-:S07]  /*6280*/  MOV R34, R20 ;  /* 0x0000001400227202 */ /* 0x000fce0000000f00 */
.L_x_14910:
[----:B------:R-:W-:Y:S01]  /*6290*/  ISETP.NE.AND P4, PT, R22, 0x1, PT ;  /* 0x000000011600780c */ /* 0x000fe20003f85270 */
[----:B------:R-:W-:Y:S01]  /*62a0*/  FMUL.FTZ R29, R17, UR5 ;  /* 0x00000005111d7c20 */ /* 0x000fe20008410000 */
        /* <DEDUP_REMOVED lines=14> */
.L_x_14914:
        /* <DEDUP_REMOVED lines=12> */
.L_x_14915:
        /* <DEDUP_REMOVED lines=42> */
.L_x_14913:
        /* <DEDUP_REMOVED lines=14> */
.L_x_14917:
        /* <DEDUP_REMOVED lines=12> */
.L_x_14918:
        /* <DEDUP_REMOVED lines=40> */
[----:B------:R-:W-:Y:S02]  /*6b10*/  IMAD.MOV.U32 R20, RZ, RZ, R34 ;  /* 0x000000ffff147224 */ /* 0x000fe400078e0022 */
[----:B------:R-:W-:-:S07]  /*6b20*/  IMAD.MOV.U32 R34, RZ, RZ, R16 ;  /* 0x000000ffff227224 */ /* 0x000fce00078e0010 */
.L_x_14916:
[----:B------:R-:W-:Y:S01]  /*6b30*/  ISETP.NE.AND P5, PT, R21, 0x1, PT ;  /* 0x000000011500780c */ /* 0x000fe20003fa5270 */
[----:B------:R-:W-:Y:S01]  /*6b40*/  FMUL.FTZ R30, R18, UR5 ;  /* 0x00000005121e7c20 */ /* 0x000fe20008410000 */
        /* <DEDUP_REMOVED lines=14> */
.L_x_14920:
        /* <DEDUP_REMOVED lines=12> */
.L_x_14921:
        /* <DEDUP_REMOVED lines=42> */
.L_x_14919:
        /* <DEDUP_REMOVED lines=14> */
.L_x_14923:
        /* <DEDUP_REMOVED lines=12> */
.L_x_14924:
        /* <DEDUP_REMOVED lines=42> */
.L_x_14922:
        /* <DEDUP_REMOVED lines=16> */
.L_x_14926:
        /* <DEDUP_REMOVED lines=14> */
.L_x_14927:
        /* <DEDUP_REMOVED lines=41> */
[----:B------:R-:W-:-:S07]  /*7840*/  IMAD.MOV.U32 R34, RZ, RZ, R16 ;  /* 0x000000ffff227224 */ /* 0x000fce00078e0010 */
.L_x_14925:
[----:B------:R-:W-:Y:S01]  /*7850*/  FMUL.FTZ R20, R4, UR5 ;  /* 0x0000000504147c20 */ /* 0x000fe20008410000 */
[----:B------:R-:W-:Y:S01]  /*7860*/  FSETP.GTU.FTZ.AND P6, PT, R26, UR4, PT ;  /* 0x000000041a007c0b */ /* 0x000fe2000bfdc000 */
[----:B------:R-:W-:Y:S01]  /*7870*/  FMUL.FTZ R16, R5, UR5 ;  /* 0x0000000505107c20 */ /* 0x000fe20008410000 */
[----:B------:R-:W-:Y:S01]  /*7880*/  I2FP.F32.U32 R17, R17 ;  /* 0x0000001100117245 */ /* 0x000fe20000201000 */
[----:B------:R-:W-:Y:S01]  /*7890*/  FMUL.FTZ R19, R6, UR5 ;  /* 0x0000000506137c20 */ /* 0x000fe20008410000 */
[----:B------:R-:W-:Y:S01]  /*78a0*/  FSEL R20, R20, RZ, !P6 ;  /* 0x000000ff14147208 */ /* 0x000fe20007000000 */
[----:B------:R-:W-:Y:S01]  /*78b0*/  FMUL.FTZ R22, R7, UR5 ;  /* 0x0000000507167c20 */ /* 0x000fe20008410000 */
[----:B------:R-:W-:Y:S01]  /*78c0*/  SEL R25, RZ, 0x1, P6 ;  /* 0x00000001ff197807 */ /* 0x000fe20003000000 */
[----:B------:R-:W-:Y:S01]  /*78d0*/  FFMA.FTZ R17, R17, R140, 1.1641532182693481445e-10 ;  /* 0x2f00000011117423 */ /* 0x000fe2000001008c */
[----:B------:R-:W-:Y:S02]  /*78e0*/  FSETP.GTU.FTZ.AND P6, PT, R28, UR4, PT ;  /* 0x000000041c007c0b */ /* 0x000fe4000bfdc000 */
[----:B------:R-:W-:-:S02]  /*78f0*/  FSEL R30, R30, RZ, P4 ;  /* 0x000000ff1e1e7208 */ /* 0x000fc40002000000 */
[----:B------:R-:W-:Y:S02]  /*7900*/  FSEL R16, R16, RZ, !P6 ;  /* 0x000000ff10107208 */ /* 0x000fe40007000000 */
[----:B------:R-:W-:Y:S02]  /*7910*/  SEL R26, RZ, 0x1, P6 ;  /* 0x00000001ff1a7807 */ /* 0x000fe40003000000 */
[----:B------:R-:W-:Y:S02]  /*7920*/  FSETP.GTU.FTZ.AND P6, PT, R31, UR4, PT ;  /* 0x000000041f007c0b */ /* 0x000fe4000bfdc000 */
[----:B------:R-:W-:Y:S02]  /*7930*/  FSEL R29, R29, RZ, P3 ;  /* 0x000000ff1d1d7208 */ /* 0x000fe40001800000 */
[----:B------:R-:W-:Y:S02]  /*7940*/  FSEL R19, R19, RZ, !P6 ;  /* 0x000000ff13137208 */ /* 0x000fe40007000000 */
[----:B------:R-:W-:-:S02]  /*7950*/  SEL R28, RZ, 0x1, P6 ;  /* 0x00000001ff1c7807 */ /* 0x000fc40003000000 */
[----:B------:R-:W-:Y:S01]  /*7960*/  FSETP.GTU.FTZ.AND P6, PT, R17, UR4, PT ;  /* 0x0000000411007c0b */ /* 0x000fe2000bfdc000 */
[----:B------:R-:W-:Y:S01]  /*7970*/  FADD.FTZ R18, R30, R19 ;  /* 0x000000131e127221 */ /* 0x000fe20000010000 */
[----:B------:R-:W-:Y:S01]  /*7980*/  FSEL R27, R27, RZ, P2 ;  /* 0x000000ff1b1b7208 */ /* 0x000fe20001000000 */
[----:B------:R-:W-:Y:S01]  /*7990*/  FADD.FTZ R17, R29, R16 ;  /* 0x000000101d117221 */ /* 0x000fe20000010000 */
[----:B------:R-:W-:Y:S01]  /*79a0*/  FSEL R22, R22, RZ, !P6 ;  /* 0x000000ff16167208 */ /* 0x000fe20007000000 */
[----:B------:R-:W-:Y:S01]  /*79b0*/  @P1 FADD.FTZ R18, R10, R18 ;  /* 0x000000120a121221 */ /* 0x000fe20000010000 */
[----:B------:R-:W-:Y:S01]  /*79c0*/  FSEL R23, R24, RZ, P5 ;  /* 0x000000ff18177208 */ /* 0x000fe20002800000 */
        /* <DEDUP_REMOVED lines=9> */
[----:B------:R-:W-:Y:S01]  /*7a60*/  PRMT R0, R21, 0x7610, R0 ;  /* 0x0000761015007816 */ /* 0x000fe20000000000 */
[----:B------:R-:W-:Y:S06]  /*7a70*/  BRA `(.L_x_14928) ;  /* 0x00000010008c7947 */ /* 0x000fec0003800000 */
.L_x_14903:
        /* <DEDUP_REMOVED lines=15> */
.L_x_14930:
        /* <DEDUP_REMOVED lines=12> */
.L_x_14931:
        /* <DEDUP_REMOVED lines=40> */
[----:B------:R-:W-:-:S07]  /*7eb0*/  IMAD.MOV.U32 R20, RZ, RZ, R30 ;  /* 0x000000ffff147224 */ /* 0x000fce00078e001e */
.L_x_14929:
[----:B------:R-:W-:Y:S02]  /*7ec0*/  ISETP.NE.AND P3, PT, R22, 0x1, PT ;  /* 0x000000011600780c */ /* 0x000fe40003f65270 */
        /* <DEDUP_REMOVED lines=14> */
.L_x_14933:
        /* <DEDUP_REMOVED lines=12> */
.L_x_14934:
        /* <DEDUP_REMOVED lines=42> */
.L_x_14932:
[----:B------:R-:W-:Y:S01]  /*8310*/  ISETP.NE.AND P4, PT, R20, 0x1, PT ;  /* 0x000000011400780c */ /* 0x000fe20003f85270 */
[----:B------:R-:W-:Y:S01]  /*8320*/  IMAD.MOV.U32 R22, RZ, RZ, 0x2 ;  /* 0x00000002ff167424 */ /* 0x000fe200078e00ff */
[----:B------:R-:W-:-:S05]  /*8330*/  I2FP.F32.U32 R21, R21 ;  /* 0x0000001500157245 */ /* 0x000fca0000201000 */
        /* <DEDUP_REMOVED lines=12> */
.L_x_14936:
        /* <DEDUP_REMOVED lines=12> */
.L_x_14937:
        /* <DEDUP_REMOVED lines=42> */
.L_x_14935:
        /* <DEDUP_REMOVED lines=15> */
.L_x_14939:
        /* <DEDUP_REMOVED lines=12> */
.L_x_14940:
        /* <DEDUP_REMOVED lines=42> */
.L_x_14938:
        /* <DEDUP_REMOVED lines=8> */
[----:B------:R-:W-:Y:S01]  /*8c30*/  FSETP.GTU.FTZ.AND P5, PT, R21, UR4, PT ;  /* 0x0000000415007c0b */ /* 0x000fe2000bfbc000 */
[----:B------:R-:W-:Y:S01]  /*8c40*/  @P1 FADD.FTZ R18, R10, R18 ;  /* 0x000000120a121221 */ /* 0x000fe20000010000 */
[----:B------:R-:W-:Y:S01]  /*8c50*/  FSEL R16, R16, RZ, P2 ;  /* 0x000000ff10107208 */ /* 0x000fe20001000000 */
[----:B------:R-:W-:Y:S01]  /*8c60*/  @P1 FADD.FTZ R17, R9, R17 ;  /* 0x0000001109111221 */ /* 0x000fe20000010000 */
[----:B------:R-:W-:-:S02]  /*8c70*/  FSEL R19, R19, RZ, !P5 ;  /* 0x000000ff13137208 */ /* 0x000fc40006800000 */
[----:B------:R-:W-:Y:S01]  /*8c80*/  PLOP3.LUT P5, PT, P5, PT, PT, 0x8, 0x80 ;  /* 0x000000000080781c */ /* 0x000fe20002fae170 */
[----:B------:R-:W-:Y:S02]  /*8c90*/  @P1 FADD.FTZ R16, R8, R16 ;  /* 0x0000001008101221 */ /* 0x000fe40000010000 */
[----:B------:R-:W-:-:S10]  /*8ca0*/  @P1 FADD.FTZ R19, R11, R19 ;  /* 0x000000130b131221 */ /* 0x000fd40000010000 */
.L_x_14928:
[----:B------:R-:W0:Y:S01]  /*8cb0*/  @P0 LDC.64 R22, c[0x0][0x398] ;  /* 0x0000e600ff160b82 */ /* 0x000e220000000a00 */
[----:B------:R-:W-:Y:S01]  /*8cc0*/  SEL R24, RZ, 0x1000000, !P5 ;  /* 0x01000000ff187807 */ /* 0x000fe20006800000 */
[----:B------:R-:W-:Y:S01]  /*8cd0*/  IMAD.WIDE.U32 R32, R147, 0x10, R126 ;  /* 0x0000001093207825 */ /* 0x000fe200078e007e */
[----:B------:R-:W-:Y:S02]  /*8ce0*/  SEL R25, RZ, 0x10000, !P4 ;  /* 0x00010000ff197807 */ /* 0x000fe40006000000 */
[----:B------:R-:W-:Y:S01]  /*8cf0*/  SEL R26, RZ, 0x100, !P3 ;  /* 0x00000100ff1a7807 */ /* 0x000fe20005800000 */
[----:B------:R-:W-:Y:S01]  /*8d00*/  VIADD R149, R145, 0x100 ;  /* 0x0000010091957836 */ /* 0x000fe20000000000 */
[----:B------:R1:W-:Y:S01]  /*8d10*/  STG.E.128 desc[UR8][R32.64], R16 ;  /* 0x0000001020007986 */ /* 0x0003e2000c101d08 */
[----:B------:R-:W2:Y:S01]  /*8d20*/  @P1 LDC.64 R20, c[0x0][0x3a0] ;  /* 0x0000e800ff141b82 */ /* 0x000ea20000000a00 */
[----:B------:R-:W-:Y:S01]  /*8d30*/  IADD3 R24, PT, PT, R26, R24, R25 ;  /* 0x000000181a187210 */ /* 0x000fe20007ffe019 */
[----:B------:R-:W-:Y:S01]  /*8d40*/  IMAD.WIDE.U32 R26, R147, 0x4, R128 ;  /* 0x00000004931a7825 */ /* 0x000fe200078e0080 */
[----:B------:R-:W-:-:S05]  /*8d50*/  SEL R25, RZ, 0x1, !P2 ;  /* 0x00000001ff197807 */ /* 0x000fca0005000000 */
[----:B------:R-:W-:Y:S02]  /*8d60*/  IMAD.IADD R35, R24, 0x1, R25 ;  /* 0x0000000118237824 */ /* 0x000fe400078e0219 */
[----:B------:R-:W-:-:S03]  /*8d70*/  IMAD.WIDE.U32 R24, R149, 0x10, R72 ;  /* 0x0000001095187825 */ /* 0x000fc600078e0048 */
[----:B------:R1:W-:Y:S01]  /*8d80*/  STG.E desc[UR8][R26.64], R35 ;  /* 0x000000231a007986 */ /* 0x0003e2000c101908 */
[----:B0-----:R-:W-:-:S04]  /*8d90*/  @P0 IMAD.WIDE.U32 R28, R149, 0x10, R22 ;  /* 0x00000010951c0825 */ /* 0x001fc800078e0016 */
[----:B--2---:R-:W-:Y:S01]  /*8da0*/  @P1 IMAD.WIDE.U32 R30, R149, 0x10, R20 ;  /* 0x00000010951e1825 */ /* 0x004fe200078e0014 */
[----:B-1----:R-:W-:Y:S06]  /*8db0*/  @!P0 BRA `(.L_x_14941) ;  /* 0x00000000002c8947 */ /* 0x002fec0003800000 */
[----:B------:R-:W0:Y:S01]  /*8dc0*/  LDC.64 R20, c[0x0][0x3b8] ;  /* 0x0000ee00ff147b82 */ /* 0x000e220000000a00 */
[----:B------:R-:W-:Y:S02]  /*8dd0*/  SHF.L.U32 R23, R76, 0x10, RZ ;  /* 0x000000104c177819 */ /* 0x000fe400000006ff */
[----:B------:R-:W-:Y:S02]  /*8de0*/  LOP3.LUT R22, R0, 0xffff, RZ, 0xc0, !PT ;  /* 0x0000ffff00167812 */ /* 0x000fe400078ec0ff */
[----:B------:R-:W-:Y:S02]  /*8df0*/  LOP3.LUT R23, R23, 0xff0000, RZ, 0xc0, !PT ;  /* 0x00ff000017177812 */ /* 0x000fe400078ec0ff */
[----:B------:R-:W-:-:S03]  /*8e00*/  LOP3.LUT R27, R77, 0xff, RZ, 0xc0, !PT ;  /* 0x000000ff4d1b7812 */ /* 0x000fc600078ec0ff */
[----:B------:R-:W-:Y:S01]  /*8e10*/  IMAD R22, R22, 0x1000000, R23 ;  /* 0x0100000016167824 */ /* 0x000fe200078e0217 */
[----:B------:R-:W-:-:S03]  /*8e20*/  LOP3.LUT R23, R78, 0xff, RZ, 0xc0, !PT ;  /* 0x000000ff4e177812 */ /* 0x000fc600078ec0ff */
[----:B------:R-:W-:-:S05]  /*8e30*/  IMAD R22, R27, 0x100, R22 ;  /* 0x000001001b167824 */ /* 0x000fca00078e0216 */
[----:B------:R-:W-:Y:S01]  /*8e40*/  IADD3 R23, PT, PT, R22, R23, RZ ;  /* 0x0000001716177210 */ /* 0x000fe20007ffe0ff */
[----:B0-----:R-:W-:-:S05]  /*8e50*/  IMAD.WIDE.U32 R20, R147, 0x4, R20 ;  /* 0x0000000493147825 */ /* 0x001fca00078e0014 */
[----:B------:R0:W-:Y:S02]  /*8e60*/  STG.E desc[UR8][R20.64], R23 ;  /* 0x0000001714007986 */ /* 0x0001e4000c101908 */
.L_x_14941:
[----:B------:R1:W5:Y:S04]  /*8e70*/  @P0 LDG.E.128 R4, desc[UR8][R28.64] ;  /* 0x000000081c040981 */ /* 0x000368000c1e1d00 */
[----:B------:R1:W5:Y:S04]  /*8e80*/  @P1 LDG.E.128 R8, desc[UR8][R30.64] ;  /* 0x000000081e081981 */ /* 0x000368000c1e1d00 */
[----:B0-----:R1:W5:Y:S01]  /*8e90*/  LDG.E.128 R20, desc[UR8][R24.64] ;  /* 0x0000000818147981 */ /* 0x001362000c1e1d00 */
[----:B------:R-:W-:Y:S05]  /*8ea0*/  @!P0 BRA `(.L_x_14942) ;  /* 0x0000002400348947 */ /* 0x000fea0003800000 */
        /* <DEDUP_REMOVED lines=15> */
.L_x_14944:
        /* <DEDUP_REMOVED lines=12> */
.L_x_14945:
        /* <DEDUP_REMOVED lines=41> */
.L_x_14943:
[----:B------:R-:W-:Y:S01]  /*92f0*/  ISETP.NE.AND P3, PT, R26, 0x1, PT ;  /* 0x000000011a00780c */ /* 0x000fe20003f65270 */
[----:B-----5:R-:W-:Y:S01]  /*9300*/  FMUL.FTZ R31, R20, UR5 ;  /* 0x00000005141f7c20 */ /* 0x020fe20008410000 */
        /* <DEDUP_REMOVED lines=14> */
.L_x_14947:
        /* <DEDUP_REMOVED lines=12> */
.L_x_14948:
        /* <DEDUP_REMOVED lines=41> */
[----:B------:R-:W-:-:S07]  /*9740*/  LOP3.LUT R82, R103, R26, R25, 0x96, !PT ;  /* 0x0000001a67527212 */ /* 0x000fce00078e9619 */
.L_x_14946:
        /* <DEDUP_REMOVED lines=14> */
.L_x_14950:
        /* <DEDUP_REMOVED lines=12> */
.L_x_14951:
        /* <DEDUP_REMOVED lines=42> */
.L_x_14949:
[----:B------:R-:W-:Y:S01]  /*9b90*/  ISETP.NE.AND P4, PT, R26, 0x1, PT ;  /* 0x000000011a00780c */ /* 0x000fe20003f85270 */
[----:B------:R-:W-:Y:S01]  /*9ba0*/  FMUL.FTZ R32, R21, UR5 ;  /* 0x0000000515207c20 */ /* 0x000fe20008410000 */
[----:B------:R-:W-:Y:S01]  /*9bb0*/  I2FP.F32.U32 R25, R20 ;  /* 0x0000001400197245 */ /* 0x000fe20000201000 */
[----:B------:R-:W-:Y:S02]  /*9bc0*/  HFMA2 R20, -RZ, RZ, 0, 1.1920928955078125e-07 ;  /* 0x00000002ff147431 */ /* 0x000fe400000001ff */
        /* <DEDUP_REMOVED lines=12> */
.L_x_14953:
        /* <DEDUP_REMOVED lines=12> */
.L_x_14954:
        /* <DEDUP_REMOVED lines=42> */
.L_x_14952:
        /* <DEDUP_REMOVED lines=14> */
.L_x_14956:
        /* <DEDUP_REMOVED lines=12> */
.L_x_14957:
        /* <DEDUP_REMOVED lines=42> */
.L_x_14955:
        /* <DEDUP_REMOVED lines=16> */
.L_x_14959:
        /* <DEDUP_REMOVED lines=12> */
.L_x_14960:
        /* <DEDUP_REMOVED lines=42> */
.L_x_14958:
        /* <DEDUP_REMOVED lines=14> */
.L_x_14962:
        /* <DEDUP_REMOVED lines=12> */
.L_x_14963:
        /* <DEDUP_REMOVED lines=42> */
.L_x_14961:
        /* <DEDUP_REMOVED lines=16> */
.L_x_14965:
        /* <DEDUP_REMOVED lines=14> */
.L_x_14966:
        /* <DEDUP_REMOVED lines=42> */
.L_x_14964:
        /* <DEDUP_REMOVED lines=35> */
.L_x_14942:
        /* <DEDUP_REMOVED lines=15> */
.L_x_14969:
        /* <DEDUP_REMOVED lines=12> */
.L_x_14970:
        /* <DEDUP_REMOVED lines=41> */
.L_x_14968:
[----:B------:R-:W-:Y:S02]  /*b7c0*/  ISETP.NE.AND P3, PT, R26, 0x1, PT ;  /* 0x000000011a00780c */ /* 0x000fe40003f65270 */
        /* <DEDUP_REMOVED lines=14> */
.L_x_14972:
        /* <DEDUP_REMOVED lines=12> */
.L_x_14973:
        /* <DEDUP_REMOVED lines=42> */
.L_x_14971:
        /* <DEDUP_REMOVED lines=15> */
.L_x_14975:
        /* <DEDUP_REMOVED lines=12> */
.L_x_14976:
        /* <DEDUP_REMOVED lines=42> */
.L_x_14974:
        /* <DEDUP_REMOVED lines=15> */
.L_x_14978:
        /* <DEDUP_REMOVED lines=12> */
.L_x_14979:
        /* <DEDUP_REMOVED lines=42> */
.L_x_14977:
        /* <DEDUP_REMOVED lines=16> */
.L_x_14967:
        /* <DEDUP_REMOVED lines=10> */
[----:B------:R-:W-:-:S04]  /*c650*/  SEL R29, RZ, 0x1, !P2 ;  /* 0x00000001ff1d7807 */ /* 0x000fc80005000000 */
[----:B------:R-:W-:Y:S01]  /*c660*/  IADD3 R75, PT, PT, R28, R29, RZ ;  /* 0x0000001d1c4b7210 */ /* 0x000fe20007ffe0ff */
[----:B------:R-:W-:-:S04]  /*c670*/  IMAD.WIDE.U32 R28, R151, 0x10, R72 ;  /* 0x00000010971c7825 */ /* 0x000fc800078e0048 */
[----:B------:R1:W-:Y:S01]  /*c680*/  STG.E desc[UR8][R30.64], R75 ;  /* 0x0000004b1e007986 */ /* 0x0003e2000c101908 */
[----:B0-----:R-:W-:-:S04]  /*c690*/  @P0 IMAD.WIDE.U32 R32, R151, 0x10, R26 ;  /* 0x0000001097200825 */ /* 0x001fc800078e001a */
[----:B--2---:R-:W-:Y:S01]  /*c6a0*/  @P1 IMAD.WIDE.U32 R34, R151, 0x10, R24 ;  /* 0x0000001097221825 */ /* 0x004fe200078e0018 */
[----:B-1----:R-:W-:Y:S06]  /*c6b0*/  @!P0 BRA `(.L_x_14980) ;  /* 0x00000000002c8947 */ /* 0x002fec0003800000 */
[----:B------:R-:W0:Y:S01]  /*c6c0*/  LDC.64 R24, c[0x0][0x3b8] ;  /* 0x0000ee00ff187b82 */ /* 0x000e220000000a00 */
        /* <DEDUP_REMOVED lines=10> */
.L_x_14980:
[----:B------:R1:W5:Y:S04]  /*c770*/  @P0 LDG.E.128 R4, desc[UR8][R32.64] ;  /* 0x0000000820040981 */ /* 0x000368000c1e1d00 */
[----:B------:R1:W5:Y:S04]  /*c780*/  @P1 LDG.E.128 R8, desc[UR8][R34.64] ;  /* 0x0000000822081981 */ /* 0x000368000c1e1d00 */
[----:B0-----:R1:W5:Y:S01]  /*c790*/  LDG.E.128 R24, desc[UR8][R28.64] ;  /* 0x000000081c187981 */ /* 0x001362000c1e1d00 */
[----:B------:R-:W-:Y:S05]  /*c7a0*/  @!P0 BRA `(.L_x_14981) ;  /* 0x0000002400348947 */ /* 0x000fea0003800000 */
        /* <DEDUP_REMOVED lines=15> */
.L_x_14983:
        /* <DEDUP_REMOVED lines=12> */
.L_x_14984:
        /* <DEDUP_REMOVED lines=41> */
.L_x_14982:
[----:B------:R-:W-:Y:S01]  /*cbf0*/  ISETP.NE.AND P3, PT, R30, 0x1, PT ;  /* 0x000000011e00780c */ /* 0x000fe20003f65270 */
[----:B-----5:R-:W-:Y:S01]  /*cc00*/  FMUL.FTZ R35, R24, UR5 ;  /* 0x0000000518237c20 */ /* 0x020fe20008410000 */
        /* <DEDUP_REMOVED lines=14> */
.L_x_14986:
        /* <DEDUP_REMOVED lines=12> */
.L_x_14987:
        /* <DEDUP_REMOVED lines=42> */
.L_x_14985:
        /* <DEDUP_REMOVED lines=14> */
.L_x_14989:
        /* <DEDUP_REMOVED lines=12> */
.L_x_14990:
        /* <DEDUP_REMOVED lines=42> */
.L_x_14988:
        /* <DEDUP_REMOVED lines=16> */
.L_x_14992:
        /* <DEDUP_REMOVED lines=12> */
.L_x_14993:
        /* <DEDUP_REMOVED lines=42> */
.L_x_14991:
        /* <DEDUP_REMOVED lines=14> */
.L_x_14995:
        /* <DEDUP_REMOVED lines=12> */
.L_x_14996:
        /* <DEDUP_REMOVED lines=39> */
[----:B------:R-:W-:Y:S02]  /*dd00*/  LOP3.LUT R82, R103, R28, R25, 0x96, !PT ;  /* 0x0000001c67527212 */ /* 0x000fe400078e9619 */
[----:B------:R-:W-:Y:S01]  /*dd10*/  MOV R28, R132 ;  /* 0x00000084001c7202 */ /* 0x000fe20000000f00 */
[----:B------:R-:W-:-:S07]  /*dd20*/  IMAD.MOV.U32 R132, RZ, RZ, R24 ;  /* 0x000000ffff847224 */ /* 0x000fce00078e0018 */
.L_x_14994:
        /* <DEDUP_REMOVED lines=16> */
.L_x_14998:
        /* <DEDUP_REMOVED lines=12> */
.L_x_14999:
        /* <DEDUP_REMOVED lines=42> */
.L_x_14997:
        /* <DEDUP_REMOVED lines=14> */
.L_x_15001:
        /* <DEDUP_REMOVED lines=12> */
.L_x_15002:
        /* <DEDUP_REMOVED lines=42> */
.L_x_15000:
        /* <DEDUP_REMOVED lines=16> */
.L_x_15004:
        /* <DEDUP_REMOVED lines=14> */
.L_x_15005:
        /* <DEDUP_REMOVED lines=42> */
.L_x_15003:
        /* <DEDUP_REMOVED lines=35> */
.L_x_14981:
        /* <DEDUP_REMOVED lines=15> */
.L_x_15008:
        /* <DEDUP_REMOVED lines=12> */
.L_x_15009:
        /* <DEDUP_REMOVED lines=41> */
.L_x_15007:
[----:B------:R-:W-:Y:S02]  /*f0c0*/  ISETP.NE.AND P3, PT, R30, 0x1, PT ;  /* 0x000000011e00780c */ /* 0x000fe40003f65270 */
[----:B------:R-:W-:Y:S02]  /*f0d0*/  I2FP.F32.U32 R29, R28 ;  /* 0x0000001c001d7245 */ /* 0x000fe40000201000 */
[----:B------:R-:W-:-:S03]  /*f0e0*/  MOV R28, 0x2 ;  /* 0x00000002001c7802 */ /* 0x000fc60000000f00 */
        /* <DEDUP_REMOVED lines=12> */
.L_x_15011:
        /* <DEDUP_REMOVED lines=12> */
.L_x_15012:
        /* <DEDUP_REMOVED lines=42> */
.L_x_15010:
        /* <DEDUP_REMOVED lines=15> */
.L_x_15014:
        /* <DEDUP_REMOVED lines=12> */
.L_x_15015:
        /* <DEDUP_REMOVED lines=42> */
.L_x_15013:
        /* <DEDUP_REMOVED lines=15> */
.L_x_15017:
        /* <DEDUP_REMOVED lines=12> */
.L_x_15018:
        /* <DEDUP_REMOVED lines=42> */
.L_x_15016:
        /* <DEDUP_REMOVED lines=16> */
.L_x_15006:
[----:B------:R-:W0:Y:S01]  /*feb0*/  @P0 LDC.64 R30, c[0x0][0x398] ;  /* 0x0000e600ff1e0b82 */ /* 0x000e220000000a00 */
[----:B------:R-:W-:Y:S01]  /*fec0*/  SEL R32, RZ, 0x1000000, !P5 ;  /* 0x01000000ff207807 */ /* 0x000fe20006800000 */
[----:B------:R-:W-:Y:S01]  /*fed0*/  IMAD.WIDE.U32 R74, R151, 0x10, R126 ;  /* 0x00000010974a7825 */ /* 0x000fe200078e007e */
[----:B------:R-:W-:Y:S02]  /*fee0*/  SEL R33, RZ, 0x10000, !P4 ;  /* 0x00010000ff217807 */ /* 0x000fe40006000000 */
[----:B------:R-:W-:Y:S02]  /*fef0*/  SEL R34, RZ, 0x100, !P3 ;  /* 0x00000100ff227807 */ /* 0x000fe40005800000 */
[----:B------:R-:W-:Y:S01]  /*ff00*/  IADD3 R153, PT, PT, R145, 0x200, RZ ;  /* 0x0000020091997810 */ /* 0x000fe20007ffe0ff */
[----:B------:R-:W1:Y:S01]  /*ff10*/  @P1 LDC.64 R28, c[0x0][0x3a0] ;  /* 0x0000e800ff1c1b82 */ /* 0x000e620000000a00 */
[----:B------:R-:W-:Y:S01]  /*ff20*/  IADD3 R32, PT, PT, R34, R32, R33 ;  /* 0x0000002022207210 */ /* 0x000fe20007ffe021 */
[----:B------:R-:W-:Y:S01]  /*ff30*/  IMAD.WIDE.U32 R34, R151, 0x4, R128 ;  /* 0x0000000497227825 */ /* 0x000fe200078e0080 */
[----:B------:R-:W-:Y:S01]  /*ff40*/  SEL R33, RZ, 0x1, !P2 ;  /* 0x00000001ff217807 */ /* 0x000fe20005000000 */
[----:B------:R2:W-:Y:S04]  /*ff50*/  STG.E.128 desc[UR8][R74.64], R24 ;  /* 0x000000184a007986 */ /* 0x0005e8000c101d08 */
[----:B------:R-:W-:-:S02]  /*ff60*/  IMAD.IADD R135, R32, 0x1, R33 ;  /* 0x0000000120877824 */ /* 0x000fc400078e0221 */
[----:B------:R-:W-:-:S03]  /*ff70*/  IMAD.WIDE.U32 R32, R153, 0x10, R72 ;  /* 0x0000001099207825 */ /* 0x000fc600078e0048 */
[----:B------:R2:W-:Y:S01]  /*ff80*/  STG.E desc[UR8][R34.64], R135 ;  /* 0x0000008722007986 */ /* 0x0005e2000c101908 */
[----:B0-----:R-:W-:-:S04]  /*ff90*/  @P0 IMAD.WIDE.U32 R36, R153, 0x10, R30 ;  /* 0x0000001099240825 */ /* 0x001fc800078e001e */
[----:B-1----:R-:W-:Y:S01]  /*ffa0*/  @P1 IMAD.WIDE.U32 R38, R153, 0x10, R28 ;  /* 0x0000001099261825 */ /* 0x002fe200078e001c */
[----:B--2---:R-:W-:Y:S06]  /*ffb0*/  @!P0 BRA `(.L_x_15019) ;  /* 0x00000000002c8947 */ /* 0x004fec0003800000 */
        /* <DEDUP_REMOVED lines=11> */
.L_x_15019:
        /* <DEDUP_REMOVED lines=19> */
.L_x_15022:
        /* <DEDUP_REMOVED lines=12> */
.L_x_15023:
        /* <DEDUP_REMOVED lines=41> */
[----:B------:R-:W-:-:S07]  /*104f0*/  IMAD.MOV.U32 R32, RZ, RZ, R132 ;  /* 0x000000ffff207224 */ /* 0x000fce00078e0084 */
.L_x_15021:
        /* <DEDUP_REMOVED lines=16> */
.L_x_15025:
        /* <DEDUP_REMOVED lines=12> */
.L_x_15026:
        /* <DEDUP_REMOVED lines=42> */
.L_x_15024:
        /* <DEDUP_REMOVED lines=14> */
.L_x_15028:
        /* <DEDUP_REMOVED lines=12> */
.L_x_15029:
        /* <DEDUP_REMOVED lines=42> */
.L_x_15027:
        /* <DEDUP_REMOVED lines=16> */
.L_x_15031:
        /* <DEDUP_REMOVED lines=12> */
.L_x_15032:
        /* <DEDUP_REMOVED lines=42> */
.L_x_15030:
        /* <DEDUP_REMOVED lines=14> */
.L_x_15034:
        /* <DEDUP_REMOVED lines=12> */
.L_x_15035:
        /* <DEDUP_REMOVED lines=42> */
.L_x_15033:
        /* <DEDUP_REMOVED lines=16> */
.L_x_15037:
        /* <DEDUP_REMOVED lines=12> */
.L_x_15038:
        /* <DEDUP_REMOVED lines=42> */
.L_x_15036:
        /* <DEDUP_REMOVED lines=14> */
.L_x_15040:
        /* <DEDUP_REMOVED lines=12> */
.L_x_15041:
        /* <DEDUP_REMOVED lines=42> */
.L_x_15039:
        /* <DEDUP_REMOVED lines=16> */
.L_x_15043:
        /* <DEDUP_REMOVED lines=14> */
.L_x_15044:
        /* <DEDUP_REMOVED lines=42> */
.L_x_15042:
        /* <DEDUP_REMOVED lines=35> */
.L_x_15020:
        /* <DEDUP_REMOVED lines=15> */
.L_x_15047:
        /* <DEDUP_REMOVED lines=12> */
.L_x_15048:
        /* <DEDUP_REMOVED lines=42> */
.L_x_15046:
[----:B------:R-:W-:Y:S02]  /*129e0*/  ISETP.NE.AND P3, PT, R34, 0x1, PT ;  /* 0x000000012200780c */ /* 0x000fe40003f65270 */
        /* <DEDUP_REMOVED lines=14> */
.L_x_15050:
        /* <DEDUP_REMOVED lines=12> */
.L_x_15051:
        /* <DEDUP_REMOVED lines=42> */
.L_x_15049:
        /* <DEDUP_REMOVED lines=15> */
.L_x_15053:
        /* <DEDUP_REMOVED lines=12> */
.L_x_15054:
        /* <DEDUP_REMOVED lines=42> */
.L_x_15052:
        /* <DEDUP_REMOVED lines=15> */
.L_x_15056:
        /* <DEDUP_REMOVED lines=12> */
.L_x_15057:
        /* <DEDUP_REMOVED lines=42> */
.L_x_15055:
        /* <DEDUP_REMOVED lines=16> */
.L_x_15045:
        /* <DEDUP_REMOVED lines=28> */
.L_x_15058:
        /* <DEDUP_REMOVED lines=19> */
.L_x_15061:
        /* <DEDUP_REMOVED lines=12> */
.L_x_15062:
        /* <DEDUP_REMOVED lines=42> */
.L_x_15060:
        /* <DEDUP_REMOVED lines=16> */
.L_x_15064:
        /* <DEDUP_REMOVED lines=12> */
.L_x_15065:
        /* <DEDUP_REMOVED lines=42> */
.L_x_15063:
        /* <DEDUP_REMOVED lines=14> */
.L_x_15067:
        /* <DEDUP_REMOVED lines=12> */
.L_x_15068:
        /* <DEDUP_REMOVED lines=42> */
.L_x_15066:
        /* <DEDUP_REMOVED lines=16> */
.L_x_15070:
        /* <DEDUP_REMOVED lines=12> */
.L_x_15071:
        /* <DEDUP_REMOVED lines=42> */
.L_x_15069:
        /* <DEDUP_REMOVED lines=14> */
.L_x_15073:
        /* <DEDUP_REMOVED lines=12> */
.L_x_15074:
        /* <DEDUP_REMOVED lines=40> */
[----:B------:R-:W-:Y:S01]  /*14f40*/  IMAD.MOV.U32 R36, RZ, RZ, R138 ;  /* 0x000000ffff247224 */ /* 0x000fe200078e008a */
[----:B------:R-:W-:-:S07]  /*14f50*/  MOV R138, R32 ;  /* 0x00000020008a7202 */ /* 0x000fce0000000f00 */
.L_x_15072:
        /* <DEDUP_REMOVED lines=16> */
.L_x_15076:
        /* <DEDUP_REMOVED lines=12> */
.L_x_15077:
        /* <DEDUP_REMOVED lines=42> */
.L_x_15075:
        /* <DEDUP_REMOVED lines=14> */
.L_x_15079:
        /* <DEDUP_REMOVED lines=12> */
.L_x_15080:
        /* <DEDUP_REMOVED lines=42> */
.L_x_15078:
        /* <DEDUP_REMOVED lines=16> */
.L_x_15082:
        /* <DEDUP_REMOVED lines=14> */
.L_x_15083:
        /* <DEDUP_REMOVED lines=42> */
.L_x_15081:
        /* <DEDUP_REMOVED lines=35> */
.L_x_15059:
        /* <DEDUP_REMOVED lines=15> */
.L_x_15086:
        /* <DEDUP_REMOVED lines=12> */
.L_x_15087:
        /* <DEDUP_REMOVED lines=42> */
.L_x_15085:
        /* <DEDUP_REMOVED lines=15> */
.L_x_15089:
        /* <DEDUP_REMOVED lines=12> */
.L_x_15090:
        /* <DEDUP_REMOVED lines=42> */
.L_x_15088:
        /* <DEDUP_REMOVED lines=15> */
.L_x_15092:
        /* <DEDUP_REMOVED lines=12> */
.L_x_15093:
        /* <DEDUP_REMOVED lines=42> */
.L_x_15091:
        /* <DEDUP_REMOVED lines=15> */
.L_x_15095:
        /* <DEDUP_REMOVED lines=12> */
.L_x_15096:
        /* <DEDUP_REMOVED lines=42> */
.L_x_15094:
        /* <DEDUP_REMOVED lines=16> */
.L_x_15084:
        /* <DEDUP_REMOVED lines=28> */
.L_x_15097:
        /* <DEDUP_REMOVED lines=19> */
.L_x_15100:
        /* <DEDUP_REMOVED lines=12> */
.L_x_15101:
        /* <DEDUP_REMOVED lines=39> */
[----:B------:R-:W-:Y:S01]  /*17710*/  HFMA2 R132, -RZ, RZ, 0, 0 ;  /* 0x00000000ff847431 */ /* 0x000fe200000001ff */
[----:B------:R-:W-:Y:S01]  /*17720*/  MOV R136, R74 ;  /* 0x0000004a00887202 */ /* 0x000fe20000000f00 */
[----:B------:R-:W-:-:S07]  /*17730*/  IMAD.MOV.U32 R74, RZ, RZ, R138 ;  /* 0x000000ffff4a7224 */ /* 0x000fce00078e008a */
.L_x_15099:
        /* <DEDUP_REMOVED lines=16> */
.L_x_15103:
        /* <DEDUP_REMOVED lines=12> */
.L_x_15104:
        /* <DEDUP_REMOVED lines=42> */
.L_x_15102:
        /* <DEDUP_REMOVED lines=14> */
.L_x_15106:
        /* <DEDUP_REMOVED lines=12> */
.L_x_15107:
        /* <DEDUP_REMOVED lines=42> */
.L_x_15105:
        /* <DEDUP_REMOVED lines=16> */
.L_x_15109:
        /* <DEDUP_REMOVED lines=12> */
.L_x_15110:
        /* <DEDUP_REMOVED lines=41> */
[----:B------:R-:W-:-:S07]  /*18430*/  HFMA2 R36, -RZ, RZ, 0, 0 ;  /* 0x00000000ff247431 */ /* 0x000fce00000001ff */
.L_x_15108:
        /* <DEDUP_REMOVED lines=14> */
.L_x_15112:
        /* <DEDUP_REMOVED lines=12> */
.L_x_15113:
        /* <DEDUP_REMOVED lines=39> */
[----:B------:R-:W-:Y:S02]  /*18850*/  LOP3.LUT R82, R103, R74, R37, 0x96, !PT ;  /* 0x0000004a67527212 */ /* 0x000fe400078e9625 */
[----:B------:R-:W-:Y:S01]  /*18860*/  MOV R74, R136 ;  /* 0x00000088004a7202 */ /* 0x000fe20000000f00 */
[----:B------:R-:W-:-:S07]  /*18870*/  IMAD.MOV.U32 R136, RZ, RZ, R36 ;  /* 0x000000ffff887224 */ /* 0x000fce00078e0024 */
.L_x_15111:
        /* <DEDUP_REMOVED lines=16> */
.L_x_15115:
        /* <DEDUP_REMOVED lines=12> */
.L_x_15116:
        /* <DEDUP_REMOVED lines=42> */
.L_x_15114:
        /* <DEDUP_REMOVED lines=14> */
.L_x_15118:
        /* <DEDUP_REMOVED lines=12> */
.L_x_15119:
        /* <DEDUP_REMOVED lines=42> */
.L_x_15117:
        /* <DEDUP_REMOVED lines=16> */
.L_x_15121:
        /* <DEDUP_REMOVED lines=14> */
.L_x_15122:
        /* <DEDUP_REMOVED lines=42> */
.L_x_15120:
        /* <DEDUP_REMOVED lines=35> */
.L_x_15098:
        /* <DEDUP_REMOVED lines=15> */
.L_x_15125:
        /* <DEDUP_REMOVED lines=12> */
.L_x_15126:
        /* <DEDUP_REMOVED lines=42> */
.L_x_15124:
        /* <DEDUP_REMOVED lines=15> */
.L_x_15128:
        /* <DEDUP_REMOVED lines=12> */
.L_x_15129:
        /* <DEDUP_REMOVED lines=42> */
.L_x_15127:
        /* <DEDUP_REMOVED lines=15> */
.L_x_15131:
        /* <DEDUP_REMOVED lines=12> */
.L_x_15132:
        /* <DEDUP_REMOVED lines=42> */
.L_x_15130:
        /* <DEDUP_REMOVED lines=15> */
.L_x_15134:
        /* <DEDUP_REMOVED lines=12> */
.L_x_15135:
        /* <DEDUP_REMOVED lines=42> */
.L_x_15133:
        /* <DEDUP_REMOVED lines=16> */
.L_x_15123:
        /* <DEDUP_REMOVED lines=8> */
[----:B------:R2:W-:Y:S01]  /*1aa90*/  STG.E.128 desc[UR8][R142.64], R36 ;  /* 0x000000248e007986 */ /* 0x0005e2000c101d08 */
[----:B------:R-:W-:Y:S01]  /*1aaa0*/  SEL R135, RZ, 0x1, !P2 ;  /* 0x00000001ff877807 */ /* 0x000fe20005000000 */
[----:B------:R-:W-:-:S04]  /*1aab0*/  IMAD.WIDE.U32 R72, R159, 0x10, R72 ;  /* 0x000000109f487825 */ /* 0x000fc800078e0048 */
[----:B------:R-:W-:Y:S02]  /*1aac0*/  IMAD.IADD R141, R134, 0x1, R135 ;  /* 0x00000001868d7824 */ /* 0x000fe400078e0287 */
[----:B------:R-:W-:-:S05]  /*1aad0*/  IMAD.WIDE.U32 R134, R157, 0x4, R128 ;  /* 0x000000049d867825 */ /* 0x000fca00078e0080 */
[----:B------:R2:W-:Y:S01]  /*1aae0*/  STG.E desc[UR8][R134.64], R141 ;  /* 0x0000008d86007986 */ /* 0x0005e2000c101908 */
[----:B0-----:R-:W-:-:S04]  /*1aaf0*/  @P0 IMAD.WIDE.U32 R132, R159, 0x10, R132 ;  /* 0x000000109f840825 */ /* 0x001fc800078e0084 */
[----:B-1----:R-:W-:Y:S01]  /*1ab00*/  @P1 IMAD.WIDE.U32 R170, R159, 0x10, R74 ;  /* 0x000000109faa1825 */ /* 0x002fe200078e004a */
[----:B--2---:R-:W-:Y:S06]  /*1ab10*/  @!P0 BRA `(.L_x_15136) ;  /* 0x00000000002c8947 */ /* 0x004fec0003800000 */
        /* <DEDUP_REMOVED lines=11> */
.L_x_15136:
[----:B------:R1:W5:Y:S04]  /*1abd0*/  @P0 LDG.E.128 R4, desc[UR8][R132.64] ;  /* 0x0000000884040981 */ /* 0x000368000c1e1d00 */
[----:B------:R1:W5:Y:S04]  /*1abe0*/  @P1 LDG.E.128 R8, desc[UR8][R170.64] ;  /* 0x00000008aa081981 */ /* 0x000368000c1e1d00 */
[----:B0-----:R-:W5:Y:S01]  /*1abf0*/  LDG.E.128 R72, desc[UR8][R72.64] ;  /* 0x0000000848487981 */ /* 0x001f62000c1e1d00 */
[----:B------:R-:W-:Y:S05]  /*1ac00*/  @!P0 BRA `(.L_x_15137) ;  /* 0x00000024003c8947 */ /* 0x000fea0003800000 */
        /* <DEDUP_REMOVED lines=15> */
.L_x_15139:
        /* <DEDUP_REMOVED lines=12> */
.L_x_15140:
        /* <DEDUP_REMOVED lines=42> */
.L_x_15138:
        /* <DEDUP_REMOVED lines=16> */
.L_x_15142:
        /* <DEDUP_REMOVED lines=12> */
.L_x_15143:
        /* <DEDUP_REMOVED lines=42> */
.L_x_15141:
        /* <DEDUP_REMOVED lines=14> */
.L_x_15145:
        /* <DEDUP_REMOVED lines=12> */
.L_x_15146:
        /* <DEDUP_REMOVED lines=42> */
.L_x_15144:
        /* <DEDUP_REMOVED lines=16> */
.L_x_15148:
        /* <DEDUP_REMOVED lines=12> */
.L_x_15149:
        /* <DEDUP_REMOVED lines=42> */
.L_x_15147:
        /* <DEDUP_REMOVED lines=14> */
.L_x_15151:
        /* <DEDUP_REMOVED lines=12> */
.L_x_15152:
        /* <DEDUP_REMOVED lines=42> */
.L_x_15150:
        /* <DEDUP_REMOVED lines=16> */
.L_x_15154:
        /* <DEDUP_REMOVED lines=12> */
.L_x_15155:
        /* <DEDUP_REMOVED lines=42> */
.L_x_15153:
        /* <DEDUP_REMOVED lines=14> */
.L_x_15157:
        /* <DEDUP_REMOVED lines=12> */
.L_x_15158:
        /* <DEDUP_REMOVED lines=40> */
[----:B------:R-:W-:Y:S01]  /*1ca20*/  IMAD.MOV.U32 R72, RZ, RZ, R138 ;  /* 0x000000ffff487224 */ /* 0x000fe200078e008a */
[----:B------:R-:W-:Y:S01]  /*1ca30*/  MOV R138, R132 ;  /* 0x00000084008a7202 */ /* 0x000fe20000000f00 */
[----:B------:R-:W-:-:S07]  /*1ca40*/  IMAD.MOV.U32 R132, RZ, RZ, RZ ;  /* 0x000000ffff847224 */ /* 0x000fce00078e00ff */
.L_x_15156:
        /* <DEDUP_REMOVED lines=16> */
.L_x_15160:
        /* <DEDUP_REMOVED lines=14> */
.L_x_15161:
        /* <DEDUP_REMOVED lines=42> */
.L_x_15159:
        /* <DEDUP_REMOVED lines=35> */
.L_x_15137:
        /* <DEDUP_REMOVED lines=15> */
.L_x_15164:
        /* <DEDUP_REMOVED lines=12> */
.L_x_15165:
        /* <DEDUP_REMOVED lines=42> */
.L_x_15163:
        /* <DEDUP_REMOVED lines=15> */
.L_x_15167:
        /* <DEDUP_REMOVED lines=12> */
.L_x_15168:
        /* <DEDUP_REMOVED lines=42> */
.L_x_15166:
        /* <DEDUP_REMOVED lines=15> */
.L_x_15170:
        /* <DEDUP_REMOVED lines=12> */
.L_x_15171:
        /* <DEDUP_REMOVED lines=42> */
.L_x_15169:
        /* <DEDUP_REMOVED lines=15> */
.L_x_15173:
        /* <DEDUP_REMOVED lines=12> */
.L_x_15174:
        /* <DEDUP_REMOVED lines=42> */
.L_x_15172:
        /* <DEDUP_REMOVED lines=16> */
.L_x_15162:
[----:B------:R-:W-:Y:S01]  /*1e340*/  SEL R132, RZ, 0x1000000, !P5 ;  /* 0x01000000ff847807 */ /* 0x000fe20006800000 */
[C---:B------:R-:W-:Y:S01]  /*1e350*/  IMAD.WIDE.U32 R126, R159.reuse, 0x10, R126 ;  /* 0x000000109f7e7825 */ /* 0x040fe200078e007e */
[----:B------:R-:W-:Y:S02]  /*1e360*/  SEL R133, RZ, 0x10000, !P4 ;  /* 0x00010000ff857807 */ /* 0x000fe40006000000 */
[----:B------:R-:W-:Y:S01]  /*1e370*/  SEL R134, RZ, 0x100, !P3 ;  /* 0x00000100ff867807 */ /* 0x000fe20005800000 */
[----:B------:R-:W-:Y:S01]  /*1e380*/  IMAD.WIDE.U32 R128, R159, 0x4, R128 ;  /* 0x000000049f807825 */ /* 0x000fe200078e0080 */
[----:B------:R-:W-:Y:S01]  /*1e390*/  SEL R135, RZ, 0x1, !P2 ;  /* 0x00000001ff877807 */ /* 0x000fe20005000000 */
[----:B------:R0:W-:Y:S01]  /*1e3a0*/  STG.E.128 desc[UR8][R126.64], R72 ;  /* 0x000000487e007986 */ /* 0x0001e2000c101d08 */
[----:B------:R-:W-:-:S05]  /*1e3b0*/  IADD3 R132, PT, PT, R134, R132, R133 ;  /* 0x0000008486847210 */ /* 0x000fca0007ffe085 */
[----:B------:R-:W-:-:S05]  /*1e3c0*/  IMAD.IADD R135, R132, 0x1, R135 ;  /* 0x0000000184877824 */ /* 0x000fca00078e0287 */
        /* <DEDUP_REMOVED lines=13> */
.L_x_15175:
[----:B01----:R-:W-:Y:S01]  /*1e4a0*/  FADD.FTZ R126, RZ, R12 ;  /* 0x0000000cff7e7221 */ /* 0x003fe20000010000 */
[----:B------:R-:W0:Y:S01]  /*1e4b0*/  S2UR UR5, SR_CgaCtaId ;  /* 0x00000000000579c3 */ /* 0x000e220000008800 */
[----:B------:R-:W-:Y:S01]  /*1e4c0*/  ISETP.NE.AND P1, PT, R122, RZ, PT ;  /* 0x000000ff7a00720c */ /* 0x000fe20003f25270 */
[----:B------:R-:W-:Y:S01]  /*1e4d0*/  UMOV UR4, 0x400 ;  /* 0x0000040000047882 */ /* 0x000fe20000000000 */
[----:B------:R-:W-:Y:S01]  /*1e4e0*/  FADD.FTZ R127, R126, R13 ;  /* 0x0000000d7e7f7221 */ /* 0x000fe20000010000 */
[----:B------:R-:W-:Y:S02]  /*1e4f0*/  ISETP.GT.U32.AND P2, PT, R122, 0x3, PT ;  /* 0x000000037a00780c */ /* 0x000fe40003f44070 */
[----:B------:R-:W-:Y:S01]  /*1e500*/  ISETP.NE.AND P3, PT, R125, RZ, PT ;  /* 0x000000ff7d00720c */ /* 0x000fe20003f65270 */
        /* <DEDUP_REMOVED lines=138> */
[----:B------:R-:W-:-:S06]  /*1edb0*/  I2FP.F32.S32 R133, R133 ;  /* 0x0000008500857245 */ /* 0x000fcc0000201400 */
[----:B------:R-:W2:Y:S01]  /*1edc0*/  MUFU.RCP R133, R133 ;  /* 0x0000008500857308 */ /* 0x000ea20000001000 */
[----:B0-----:R-:W-:-:S04]  /*1edd0*/  FMUL.FTZ R126, R135, R140 ;  /* 0x0000008c877e7220 */ /* 0x001fc80000410000 */
[----:B------:R-:W-:Y:S01]  /*1ede0*/  FFMA.FTZ R126, R127, R128, R126 ;  /* 0x000000807f7e7223 */ /* 0x000fe2000001007e */
[----:B------:R-:W-:-:S03]  /*1edf0*/  FADD.FTZ R128, -R135, R128 ;  /* 0x0000008087807221 */ /* 0x000fc60000010100 */
[----:B-1----:R-:W-:Y:S01]  /*1ee00*/  FMUL.FTZ R163, R143, R126 ;  /* 0x0000007e8fa37220 */ /* 0x002fe20000410000 */
[----:B------:R-:W-:Y:S01]  /*1ee10*/  FMUL.FTZ R128, R128, R128 ;  /* 0x0000008080807220 */ /* 0x000fe20000410000 */
[----:B------:R-:W0:Y:S03]  /*1ee20*/  SHFL.DOWN PT, R126, R129, 0x2, 0x1f ;  /* 0x08401f00817e7f89 */ /* 0x000e2600000e0000 */
[----:B------:R-:W-:Y:S01]  /*1ee30*/  FMUL.FTZ R128, R128, R127 ;  /* 0x0000007f80807220 */ /* 0x000fe20000410000 */
[----:B------:R-:W1:Y:S03]  /*1ee40*/  SHFL.DOWN PT, R134, R163, 0x1, 0x1f ;  /* 0x08201f00a3867f89 */ /* 0x000e6600000e0000 */
[----:B------:R-:W-:Y:S01]  /*1ee50*/  FMUL.FTZ R128, R128, R140 ;  /* 0x0000008c80807220 */ /* 0x000fe20000410000 */
[----:B0-----:R-:W-:-:S04]  /*1ee60*/  FADD.FTZ R126, R126, R129 ;  /* 0x000000817e7e7221 */ /* 0x001fc80000010000 */
[----:B------:R-:W-:Y:S01]  /*1ee70*/  FFMA.FTZ R126, R143, R128, R126 ;  /* 0x000000808f7e7223 */ /* 0x000fe2000001007e */
[----:B-1----:R-:W-:Y:S01]  /*1ee80*/  FMUL.FTZ R127, R134, R132 ;  /* 0x00000084867f7220 */ /* 0x002fe20000410000 */
[----:B------:R-:W-:-:S03]  /*1ee90*/  FADD.FTZ R134, R163, -R134 ;  /* 0x80000086a3867221 */ /* 0x000fc60000010000 */
[----:B------:R-:W0:Y:S01]  /*1eea0*/  SHFL.DOWN PT, R129, R126, 0x1, 0x1f ;  /* 0x08201f007e817f89 */ /* 0x000e2200000e0000 */
[----:B------:R-:W-:Y:S01]  /*1eeb0*/  FFMA.FTZ R128, R142, R163, R127 ;  /* 0x000000a38e807223 */ /* 0x000fe2000001007f */
[----:B------:R-:W-:-:S03]  /*1eec0*/  FMUL.FTZ R135, R134, R134 ;  /* 0x0000008686877220 */ /* 0x000fc60000410000 */
[----:B--2---:R-:W-:Y:S01]  /*1eed0*/  FMUL.FTZ R127, R133, R128 ;  /* 0x00000080857f7220 */ /* 0x004fe20000410000 */
[----:B------:R-:W-:-:S04]  /*1eee0*/  FMUL.FTZ R135, R142, R135 ;  /* 0x000000878e877220 */ /* 0x000fc80000410000 */
[----:B------:R-:W-:Y:S01]  /*1eef0*/  FMUL.FTZ R135, R135, R132 ;  /* 0x0000008487877220 */ /* 0x000fe20000410000 */
[----:B------:R-:W1:Y:S01]  /*1ef00*/  SHFL.IDX PT, R127, R127, RZ, 0x1f ;  /* 0x00001fff7f7f7589 */ /* 0x000e6200000e0000 */
[----:B0-----:R-:W-:Y:S02]  /*1ef10*/  FADD.FTZ R128, R126, R129 ;  /* 0x000000817e807221 */ /* 0x001fe40000010000 */
[----:B------:R-:W0:Y:S02]  /*1ef20*/  LDC R129, c[0x0][0x448] ;  /* 0x00011200ff817b82 */ /* 0x000e240000000800 */
[----:B------:R-:W-:-:S05]  /*1ef30*/  FFMA.FTZ R135, R133, R135, R128 ;  /* 0x0000008785877223 */ /* 0x000fca0000010080 */
[----:B------:R-:W0:Y:S01]  /*1ef40*/  SHFL.IDX PT, R132, R135, RZ, 0x1f ;  /* 0x00001fff87847589 */ /* 0x000e2200000e0000 */
[----:B-1----:R-:W-:-:S05]  /*1ef50*/  FSEL R204, R127, RZ, !P3 ;  /* 0x000000ff7fcc7208 */ /* 0x002fca0005800000 */
[C---:B------:R-:W-:Y:S01]  /*1ef60*/  FADD.FTZ R126, -R204.reuse, R16 ;  /* 0x00000010cc7e7221 */ /* 0x040fe20000010100 */
[----:B------:R-:W-:Y:S01]  /*1ef70*/  FMUL.FTZ R16, R127, R127 ;  /* 0x0000007f7f107220 */ /* 0x000fe20000410000 */
[C---:B------:R-:W-:Y:S01]  /*1ef80*/  FADD.FTZ R206, -R204.reuse, R12 ;  /* 0x0000000cccce7221 */ /* 0x040fe20000010100 */
[C---:B------:R-:W-:Y:S01]  /*1ef90*/  FADD.FTZ R208, -R204.reuse, R13 ;  /* 0x0000000dccd07221 */ /* 0x040fe20000010100 */
[----:B------:R-:W-:Y:S01]  /*1efa0*/  FADD.FTZ R210, -R204, R15 ;  /* 0x0000000fccd27221 */ /* 0x000fe20000010100 */
[----:B------:R-:W1:Y:S01]  /*1efb0*/  @!P1 LDC.64 R12, c[0x0][0x3c0] ;  /* 0x0000f000ff0c9b82 */ /* 0x000e620000000a00 */
[----:B------:R-:W-:Y:S01]  /*1efc0*/  FSEL R16, R16, RZ, P3 ;  /* 0x000000ff10107208 */ /* 0x000fe20001800000 */
[C---:B------:R-:W-:Y:S01]  /*1efd0*/  FADD.FTZ R198, -R204.reuse, R17 ;  /* 0x00000011ccc67221 */ /* 0x040fe20000010100 */
[C---:B------:R-:W-:Y:S01]  /*1efe0*/  FADD.FTZ R176, -R204.reuse, R35 ;  /* 0x00000023ccb07221 */ /* 0x040fe20000010100 */
[C---:B------:R-:W-:Y:S01]  /*1eff0*/  FADD.FTZ R174, -R204.reuse, R36 ;  /* 0x00000024ccae7221 */ /* 0x040fe20000010100 */
[C---:B------:R-:W-:Y:S01]  /*1f000*/  FADD.FTZ R36, -R204.reuse, R37 ;  /* 0x00000025cc247221 */ /* 0x040fe20000010100 */
[C---:B------:R-:W-:Y:S01]  /*1f010*/  FADD.FTZ R200, -R204.reuse, R72 ;  /* 0x00000048ccc87221 */ /* 0x040fe20000010100 */
[C---:B------:R-:W-:Y:S01]  /*1f020*/  FADD.FTZ R202, -R204.reuse, R73 ;  /* 0x00000049ccca7221 */ /* 0x040fe20000010100 */
[C---:B------:R-:W-:Y:S01]  /*1f030*/  FADD.FTZ R14, -R204.reuse, R14 ;  /* 0x0000000ecc0e7221 */ /* 0x040fe20000010100 */
[----:B------:R-:W2:Y:S01]  /*1f040*/  LDC.64 R72, c[0x0][0x430] ;  /* 0x00010c00ff487b82 */ /* 0x000ea20000000a00 */
[C---:B------:R-:W-:Y:S01]  /*1f050*/  FADD.FTZ R128, -R204.reuse, R18 ;  /* 0x00000012cc807221 */ /* 0x040fe20000010100 */
[----:B------:R-:W-:Y:S01]  /*1f060*/  FADD.FTZ R140, -R204, R19 ;  /* 0x00000013cc8c7221 */ /* 0x000fe20000010100 */
[----:B0-----:R-:W-:Y:S01]  /*1f070*/  FFMA.FTZ R15, R132, UR11, R129 ;  /* 0x0000000b840f7c23 */ /* 0x001fe20008010081 */
[C---:B------:R-:W-:Y:S01]  /*1f080*/  FADD.FTZ R132, -R204.reuse, R32 ;  /* 0x00000020cc847221 */ /* 0x040fe20000010100 */
[C---:B------:R-:W-:Y:S01]  /*1f090*/  FADD.FTZ R32, -R204.reuse, R34 ;  /* 0x00000022cc207221 */ /* 0x040fe20000010100 */
[C---:B------:R-:W-:Y:S01]  /*1f0a0*/  FADD.FTZ R148, -R204.reuse, R22 ;  /* 0x00000016cc947221 */ /* 0x040fe20000010100 */
[----:B------:R-:W-:Y:S01]  /*1f0b0*/  FADD.FTZ R15, R15, R16 ;  /* 0x000000100f0f7221 */ /* 0x000fe20000010000 */
[----:B------:R-:W0:Y:S01]  /*1f0c0*/  LDC.64 R34, c[0x0][0x428] ;  /* 0x00010a00ff227b82 */ /* 0x000e220000000a00 */
[C---:B------:R-:W-:Y:S01]  /*1f0d0*/  FADD.FTZ R168, -R204.reuse, R21 ;  /* 0x00000015cca87221 */ /* 0x040fe20000010100 */
[C---:B------:R-:W-:Y:S01]  /*1f0e0*/  FADD.FTZ R164, -R204.reuse, R23 ;  /* 0x00000017cca47221 */ /* 0x040fe20000010100 */
[----:B------:R3:W4:Y:S01]  /*1f0f0*/  MUFU.RSQ R37, R15 ;  /* 0x0000000f00257308 */ /* 0x0007220000001400 */
[C---:B------:R-:W-:Y:S01]  /*1f100*/  FADD.FTZ R192, -R204.reuse, R24 ;  /* 0x00000018ccc07221 */ /* 0x040fe20000010100 */
[C---:B------:R-:W-:Y:S01]  /*1f110*/  FADD.FTZ R144, -R204.reuse, R26 ;  /* 0x0000001acc907221 */ /* 0x040fe20000010100 */
[C---:B------:R-:W-:Y:S01]  /*1f120*/  FADD.FTZ R188, -R204.reuse, R27 ;  /* 0x0000001bccbc7221 */ /* 0x040fe20000010100 */
[----:B-1----:R-:W-:Y:S01]  /*1f130*/  @!P1 IMAD.WIDE R12, R123, 0x4, R12 ;  /* 0x000000047b0c9825 */ /* 0x002fe200078e020c */
[----:B------:R-:W1:Y:S03]  /*1f140*/  @!P1 LDC.64 R16, c[0x0][0x3c8] ;  /* 0x0000f200ff109b82 */ /* 0x000e660000000a00 */
[C---:B------:R-:W-:Y:S01]  /*1f150*/  FADD.FTZ R186, -R204.reuse, R28 ;  /* 0x0000001cccba7221 */ /* 0x040fe20000010100 */
[----:B------:R-:W-:Y:S01]  /*1f160*/  FADD.FTZ R166, -R204, R20 ;  /* 0x00000014cca67221 */ /* 0x000fe20000010100 */
[----:B------:R-:W-:-:S02]  /*1f170*/  HADD2.F32 R18, -RZ, R100.H0_H0 ;  /* 0x20000064ff127230 */ /* 0x000fc40000004100 */
[C---:B------:R-:W-:Y:S01]  /*1f180*/  FADD.FTZ R134, -R204.reuse, R25 ;  /* 0x00000019cc867221 */ /* 0x040fe20000010100 */
[----:B------:R-:W-:Y:S01]  /*1f190*/  HADD2.F32 R22, -RZ, R54.H0_H0 ;  /* 0x20000036ff167230 */ /* 0x000fe20000004100 */
[----:B------:R5:W-:Y:S01]  /*1f1a0*/  @!P1 STG.E desc[UR8][R12.64], R127 ;  /* 0x0000007f0c009986 */ /* 0x000be2000c101908 */
[----:B---3--:R-:W-:Y:S02]  /*1f1b0*/  HADD2.F32 R15, -RZ, R99.H0_H0 ;  /* 0x20000063ff0f7230 */ /* 0x008fe40000004100 */
[C---:B------:R-:W-:Y:S01]  /*1f1c0*/  FADD.FTZ R74, -R204.reuse, R74 ;  /* 0x0000004acc4a7221 */ /* 0x040fe20000010100 */
[----:B------:R-:W-:Y:S02]  /*1f1d0*/  HADD2.F32 R19, -RZ, R165.H0_H0 ;  /* 0x200000a5ff137230 */ /* 0x000fe40000004100 */
[C---:B------:R-:W-:Y:S01]  /*1f1e0*/  FADD.FTZ R182, -R204.reuse, R31 ;  /* 0x0000001fccb67221 */ /* 0x040fe20000010100 */
[----:B------:R-:W-:Y:S02]  /*1f1f0*/  HADD2.F32 R24, -RZ, R99.H1_H1 ;  /* 0x30000063ff187230 */ /* 0x000fe40000004100 */
[----:B------:R-:W-:Y:S01]  /*1f200*/  FADD.FTZ R146, -R204, R29 ;  /* 0x0000001dcc927221 */ /* 0x000fe20000010100 */
[----:B------:R-:W-:-:S02]  /*1f210*/  HADD2.F32 R28, -RZ, R55.H0_H0 ;  /* 0x20000037ff1c7230 */ /* 0x000fc40000004100 */
[C---:B----4-:R-:W-:Y:S01]  /*1f220*/  FMUL.FTZ R27, R37.reuse, R206 ;  /* 0x000000ce251b7220 */ /* 0x050fe20000410000 */
[----:B------:R-:W-:Y:S02]  /*1f230*/  HADD2.F32 R21, -RZ, R98.H1_H1 ;  /* 0x30000062ff157230 */ /* 0x000fe40000004100 */
[C---:B------:R-:W-:Y:S01]  /*1f240*/  FMUL.FTZ R26, R37.reuse, R208 ;  /* 0x000000d0251a7220 */ /* 0x040fe20000410000 */
[----:B------:R-:W-:Y:S02]  /*1f250*/  HADD2.F32 R23, -RZ, R167.H0_H0 ;  /* 0x200000a7ff177230 */ /* 0x000fe40000004100 */
[C---:B------:R-:W-:Y:S01]  /*1f260*/  FMUL.FTZ R25, R37.reuse, R14 ;  /* 0x0000000e25197220 */ /* 0x040fe20000410000 */
[----:B------:R-:W-:Y:S01]  /*1f270*/  FMUL.FTZ R20, R37, R210 ;  /* 0x000000d225147220 */ /* 0x000fe20000410000 */
[----:B-----5:R-:W-:Y:S01]  /*1f280*/  FFMA.FTZ R12, R27, R18, R22 ;  /* 0x000000121b0c7223 */ /* 0x020fe20000010016 */
[----:B------:R-:W-:Y:S01]  /*1f290*/  FFMA.FTZ R13, R26, R15, R19 ;  /* 0x0000000f1a0d7223 */ /* 0x000fe20000010013 */
[----:B------:R-:W-:Y:S01]  /*1f2a0*/  FFMA.FTZ R14, R25, R24, R28 ;  /* 0x00000018190e7223 */ /* 0x000fe2000001001c */
[----:B------:R-:W-:Y:S01]  /*1f2b0*/  FFMA.FTZ R15, R20, R21, R23 ;  /* 0x00000015140f7223 */ /* 0x000fe20000010017 */
[----:B-1----:R-:W-:-:S04]  /*1f2c0*/  @!P1 IMAD.WIDE R16, R123, 0x4, R16 ;  /* 0x000000047b109825 */ /* 0x002fc800078e0210 */
[C---:B------:R-:W-:Y:S01]  /*1f2d0*/  FADD.FTZ R142, -R204.reuse, R30 ;  /* 0x0000001ecc8e7221 */ /* 0x040fe20000010100 */
[C---:B------:R-:W-:Y:S01]  /*1f2e0*/  FADD.FTZ R178, -R204.reuse, R33 ;  /* 0x00000021ccb27221 */ /* 0x040fe20000010100 */
[C---:B------:R-:W-:Y:S01]  /*1f2f0*/  FADD.FTZ R38, -R204.reuse, R38 ;  /* 0x00000026cc267221 */ /* 0x040fe20000010100 */
[----:B0-----:R-:W-:Y:S01]  /*1f300*/  IMAD.WIDE.U32 R18, R145, 0x10, R34 ;  /* 0x0000001091127825 */ /* 0x001fe200078e0022 */
[----:B------:R0:W-:Y:S03]  /*1f310*/  @!P1 STG.E desc[UR8][R16.64], R37 ;  /* 0x0000002510009986 */ /* 0x0001e6000c101908 */
[C---:B------:R-:W-:Y:S01]  /*1f320*/  FADD.FTZ R170, -R204.reuse, R39 ;  /* 0x00000027ccaa7221 */ /* 0x040fe20000010100 */
[C---:B------:R-:W-:Y:S01]  /*1f330*/  FMUL.FTZ R31, R37.reuse, R164 ;  /* 0x000000a4251f7220 */ /* 0x040fe20000410000 */
[----:B------:R-:W-:Y:S01]  /*1f340*/  FADD.FTZ R204, -R204, R75 ;  /* 0x0000004bcccc7221 */ /* 0x000fe20000010100 */
[----:B------:R1:W-:Y:S01]  /*1f350*/  STG.E.128 desc[UR8][R18.64], R12 ;  /* 0x0000000c12007986 */ /* 0x0003e2000c101d08 */
[C---:B------:R-:W-:Y:S01]  /*1f360*/  FMUL.FTZ R24, R37.reuse, R126 ;  /* 0x0000007e25187220 */ /* 0x040fe20000410000 */
[C---:B------:R-:W-:Y:S01]  /*1f370*/  FMUL.FTZ R191, R37.reuse, R134 ;  /* 0x0000008625bf7220 */ /* 0x040fe20000410000 */
[C---:B------:R-:W-:Y:S01]  /*1f380*/  FMUL.FTZ R179, R37.reuse, R132 ;  /* 0x0000008425b37220 */ /* 0x040fe20000410000 */
[----:B------:R-:W-:Y:S01]  /*1f390*/  FMUL.FTZ R164, R37, R74 ;  /* 0x0000004a25a47220 */ /* 0x000fe20000410000 */
[----:B------:R-:W-:-:S04]  /*1f3a0*/  IMAD.WIDE.U32 R74, R151, 0x10, R34 ;  /* 0x00000010974a7825 */ /* 0x000fc800078e0022 */
[C---:B------:R-:W-:Y:S01]  /*1f3b0*/  FMUL.FTZ R29, R37.reuse, R168 ;  /* 0x000000a8251d7220 */ /* 0x040fe20000410000 */
[C---:B------:R-:W-:Y:S01]  /*1f3c0*/  FMUL.FTZ R21, R37.reuse, R198 ;  /* 0x000000c625157220 */ /* 0x040fe20000410000 */
[C---:B------:R-:W-:Y:S01]  /*1f3d0*/  FMUL.FTZ R168, R37.reuse, R200 ;  /* 0x000000c825a87220 */ /* 0x040fe20000410000 */
[----:B0-----:R-:W-:Y:S02]  /*1f3e0*/  HADD2.F32 R17, -RZ, R96.H1_H1 ;  /* 0x30000060ff117230 */ /* 0x001fe40000004100 */
[----:B------:R-:W-:Y:S01]  /*1f3f0*/  FMUL.FTZ R22, R37, R128 ;  /* 0x0000008025167220 */ /* 0x000fe20000410000 */
[----:B------:R-:W-:-:S04]  /*1f400*/  IMAD.WIDE.U32 R126, R153, 0x10, R34 ;  /* 0x00000010997e7825 */ /* 0x000fc800078e0022 */
[C---:B------:R-:W-:Y:S01]  /*1f410*/  FMUL.FTZ R23, R37.reuse, R140 ;  /* 0x0000008c25177220 */ /* 0x040fe20000410000 */
[C---:B------:R-:W-:Y:S01]  /*1f420*/  FMUL.FTZ R28, R37.reuse, R166 ;  /* 0x000000a6251c7220 */ /* 0x040fe20000410000 */
[----:B------:R-:W-:Y:S01]  /*1f430*/  FMUL.FTZ R166, R37, R202 ;  /* 0x000000ca25a67220 */ /* 0x000fe20000410000 */
[----:B--2---:R-:W-:-:S04]  /*1f440*/  IMAD.WIDE.U32 R132, R151, 0x10, R72 ;  /* 0x0000001097847825 */ /* 0x004fc800078e0048 */
[C---:B------:R-:W-:Y:S01]  /*1f450*/  FMUL.FTZ R163, R37.reuse, R204 ;  /* 0x000000cc25a37220 */ /* 0x040fe20000410000 */
[C---:B------:R-:W-:Y:S01]  /*1f460*/  FMUL.FTZ R189, R37.reuse, R144 ;  /* 0x0000009025bd7220 */ /* 0x040fe20000410000 */
[C---:B------:R-:W-:Y:S01]  /*1f470*/  FMUL.FTZ R30, R37.reuse, R148 ;  /* 0x00000094251e7220 */ /* 0x040fe20000410000 */
[----:B-1----:R-:W-:Y:S02]  /*1f480*/  HADD2.F32 R13, -RZ, R97.H0_H0 ;  /* 0x20000061ff0d7230 */ /* 0x002fe40000004100 */
[C---:B------:R-:W-:Y:S01]  /*1f490*/  FMUL.FTZ R192, R37.reuse, R192 ;  /* 0x000000c025c07220 */ /* 0x040fe20000410000 */
[----:B------:R-:W-:Y:S02]  /*1f4a0*/  HADD2.F32 R15, -RZ, R165.H1_H1 ;  /* 0x300000a5ff0f7230 */ /* 0x000fe40000004100 */
[C---:B------:R-:W-:Y:S01]  /*1f4b0*/  FMUL.FTZ R188, R37.reuse, R188 ;  /* 0x000000bc25bc7220 */ /* 0x040fe20000410000 */
[----:B------:R-:W-:Y:S02]  /*1f4c0*/  HADD2.F32 R12, -RZ, R98.H0_H0 ;  /* 0x20000062ff0c7230 */ /* 0x000fe40000004100 */
[----:B------:R-:W-:Y:S01]  /*1f4d0*/  FMUL.FTZ R186, R37, R186 ;  /* 0x000000ba25ba7220 */ /* 0x000fe20000410000 */
[----:B------:R-:W-:-:S02]  /*1f4e0*/  HADD2.F32 R14, -RZ, R2.H0_H0 ;  /* 0x20000002ff0e7230 */ /* 0x000fc40000004100 */
[----:B------:R-:W-:Y:S01]  /*1f4f0*/  FFMA.FTZ R13, R26, R13, R15 ;  /* 0x0000000d1a0d7223 */ /* 0x000fe2000001000f */
[----:B------:R-:W-:Y:S02]  /*1f500*/  HADD2.F32 R19, -RZ, R167.H1_H1 ;  /* 0x300000a7ff137230 */ /* 0x000fe40000004100 */
[----:B------:R-:W-:Y:S01]  /*1f510*/  FMUL.FTZ R185, R37, R146 ;  /* 0x0000009225b97220 */ /* 0x000fe20000410000 */
[----:B------:R-:W-:-:S04]  /*1f520*/  IMAD.WIDE.U32 R134, R153, 0x10, R72 ;  /* 0x0000001099867825 */ /* 0x000fc800078e0048 */
[----:B------:R-:W-:Y:S01]  /*1f530*/  FFMA.FTZ R12, R27, R12, R14 ;  /* 0x0000000c1b0c7223 */ /* 0x000fe2000001000e */
[C---:B------:R-:W-:Y:S01]  /*1f540*/  FMUL.FTZ R183, R37.reuse, R142 ;  /* 0x0000008e25b77220 */ /* 0x040fe20000410000 */
[----:B------:R-:W-:Y:S01]  /*1f550*/  FFMA.FTZ R15, R20, R17, R19 ;  /* 0x00000011140f7223 */ /* 0x000fe20000010013 */
[----:B------:R-:W-:Y:S02]  /*1f560*/  HADD2.F32 R16, -RZ, R97.H1_H1 ;  /* 0x30000061ff107230 */ /* 0x000fe40000004100 */
        /* <DEDUP_REMOVED lines=15> */
[----:B------:R-:W-:Y:S02]  /*1f660*/  HADD2.F32 R27, -RZ, R95.H1_H1 ;  /* 0x3000005fff1b7230 */ /* 0x000fe40000004100 */
[----:B------:R-:W-:Y:S01]  /*1f670*/  FMUL.FTZ R173, R37, R36 ;  /* 0x0000002425ad7220 */ /* 0x000fe20000410000 */
[----:B------:R-:W-:Y:S02]  /*1f680*/  HADD2.F32 R151, -RZ, R57.H0_H0 ;  /* 0x20000039ff977230 */ /* 0x000fe40000004100 */
[----:B------:R-:W-:Y:S01]  /*1f690*/  FFMA.FTZ R17, R21, R18, R26 ;  /* 0x0000001215117223 */ /* 0x000fe2000001001a */
[----:B------:R-:W-:Y:S02]  /*1f6a0*/  HADD2.F32 R198, -RZ, R93.H0_H0 ;  /* 0x2000005dffc67230 */ /* 0x000fe40000004100 */
[----:B------:R-:W-:Y:S01]  /*1f6b0*/  FMUL.FTZ R171, R37, R38 ;  /* 0x0000002625ab7220 */ /* 0x000fe20000410000 */
[----:B------:R-:W-:-:S02]  /*1f6c0*/  HADD2.F32 R25, -RZ, R169.H1_H1 ;  /* 0x300000a9ff197230 */ /* 0x000fc40000004100 */
[C---:B------:R-:W-:Y:S01]  /*1f6d0*/  FFMA.FTZ R18, R22.reuse, R27, R151 ;  /* 0x0000001b16127223 */ /* 0x040fe20000010097 */
[----:B------:R-:W-:Y:S02]  /*1f6e0*/  HADD2.F32 R153, -RZ, R93.H1_H1 ;  /* 0x3000005dff997230 */ /* 0x000fe40000004100 */
[----:B------:R-:W-:Y:S01]  /*1f6f0*/  FMUL.FTZ R170, R37, R170 ;  /* 0x000000aa25aa7220 */ /* 0x000fe20000410000 */
[----:B------:R-:W-:Y:S02]  /*1f700*/  HADD2.F32 R200, -RZ, R41.H0_H0 ;  /* 0x20000029ffc87230 */ /* 0x000fe40000004100 */
[----:B------:R-:W-:Y:S01]  /*1f710*/  FFMA.FTZ R21, R21, R198, R25 ;  /* 0x000000c615157223 */ /* 0x000fe20000010019 */
[----:B------:R-:W-:Y:S02]  /*1f720*/  HADD2.F32 R24, -RZ, R94.H1_H1 ;  /* 0x3000005eff187230 */ /* 0x000fe40000004100 */
[----:B------:R-:W-:Y:S02]  /*1f730*/  HADD2.F32 R26, -RZ, R172.H0_H0 ;  /* 0x200000acff1a7230 */ /* 0x000fe40000004100 */
[----:B------:R-:W-:Y:S01]  /*1f740*/  FFMA.FTZ R22, R22, R153, R200 ;  /* 0x0000009916167223 */ /* 0x000fe200000100c8 */
[----:B------:R-:W-:-:S02]  /*1f750*/  HADD2.F32 R27, -RZ, R92.H0_H0 ;  /* 0x2000005cff1b7230 */ /* 0x000fc40000004100 */
[----:B------:R-:W-:Y:S02]  /*1f760*/  HADD2.F32 R151, -RZ, R58.H0_H0 ;  /* 0x2000003aff977230 */ /* 0x000fe40000004100 */
        /* <DEDUP_REMOVED lines=9> */
[----:B------:R-:W-:Y:S01]  /*1f800*/  FFMA.FTZ R28, R28, R153, R200 ;  /* 0x000000991c1c7223 */ /* 0x000fe200000100c8 */
[----:B------:R-:W-:-:S04]  /*1f810*/  IMAD.WIDE.U32 R144, R145, 0x10, R72 ;  /* 0x0000001091907825 */ /* 0x000fc800078e0048 */
[----:B------:R-:W-:Y:S01]  /*1f820*/  FFMA.FTZ R25, R29, R202, R204 ;  /* 0x000000ca1d197223 */ /* 0x000fe200000100cc */
[--C-:B------:R-:W-:Y:S01]  /*1f830*/  IMAD.WIDE.U32 R140, R147, 0x10, R34.reuse ;  /* 0x00000010938c7825 */ /* 0x100fe200078e0022 */
[----:B------:R0:W-:Y:S03]  /*1f840*/  STG.E.128 desc[UR8][R144.64], R12 ;  /* 0x0000000c90007986 */ /* 0x0001e6000c101d08 */
[C---:B------:R-:W-:Y:S01]  /*1f850*/  IMAD.WIDE.U32 R128, R155.reuse, 0x10, R34 ;  /* 0x000000109b807825 */ /* 0x040fe200078e0022 */
[----:B------:R1:W-:Y:S03]  /*1f860*/  STG.E.128 desc[UR8][R140.64], R16 ;  /* 0x000000108c007986 */ /* 0x0003e6000c101d08 */
[----:B------:R-:W-:-:S04]  /*1f870*/  IMAD.WIDE.U32 R36, R155, 0x10, R72 ;  /* 0x000000109b247825 */ /* 0x000fc800078e0048 */
[----:B------:R-:W-:Y:S02]  /*1f880*/  HADD2.F32 R26, -RZ, R89.H0_H0 ;  /* 0x20000059ff1a7230 */ /* 0x000fe40000004100 */
[----:B------:R-:W-:Y:S02]  /*1f890*/  HADD2.F32 R206, -RZ, R175.H1_H1 ;  /* 0x300000afffce7230 */ /* 0x000fe40000004100 */
[----:B------:R-:W-:-:S04]  /*1f8a0*/  IMAD.WIDE.U32 R146, R147, 0x10, R72 ;  /* 0x0000001093927825 */ /* 0x000fc800078e0048 */
[----:B------:R-:W-:Y:S01]  /*1f8b0*/  FFMA.FTZ R29, R29, R26, R206 ;  /* 0x0000001a1d1d7223 */ /* 0x000fe200000100ce */
[----:B------:R-:W-:Y:S01]  /*1f8c0*/  HADD2.F32 R153, -RZ, R91.H1_H1 ;  /* 0x3000005bff997230 */ /* 0x000fe20000004100 */
[----:B------:R2:W-:Y:S01]  /*1f8d0*/  STG.E.128 desc[UR8][R146.64], R20 ;  /* 0x0000001492007986 */ /* 0x0005e2000c101d08 */
[----:B------:R-:W-:Y:S02]  /*1f8e0*/  HADD2.F32 R155, -RZ, R59.H0_H0 ;  /* 0x2000003bff9b7230 */ /* 0x000fe40000004100 */
[----:B------:R-:W-:Y:S02]  /*1f8f0*/  HADD2.F32 R27, -RZ, R89.H1_H1 ;  /* 0x30000059ff1b7230 */ /* 0x000fe40000004100 */
[----:B------:R-:W-:Y:S02]  /*1f900*/  HADD2.F32 R204, -RZ, R43.H0_H0 ;  /* 0x2000002bffcc7230 */ /* 0x000fe40000004100 */
[----:B------:R-:W-:Y:S01]  /*1f910*/  FFMA.FTZ R26, R30, R153, R155 ;  /* 0x000000991e1a7223 */ /* 0x000fe2000001009b */
[----:B------:R-:W-:-:S02]  /*1f920*/  HADD2.F32 R200, -RZ, R90.H1_H1 ;  /* 0x3000005affc87230 */ /* 0x000fc40000004100 */
[----:B------:R-:W-:Y:S02]  /*1f930*/  HADD2.F32 R202, -RZ, R180.H0_H0 ;  /* 0x200000b4ffca7230 */ /* 0x000fe40000004100 */
[----:B------:R-:W-:Y:S01]  /*1f940*/  FFMA.FTZ R30, R30, R27, R204 ;  /* 0x0000001b1e1e7223 */ /* 0x000fe200000100cc */
[----:B0-----:R-:W-:Y:S02]  /*1f950*/  HADD2.F32 R14, -RZ, R85.H0_H0 ;  /* 0x20000055ff0e7230 */ /* 0x001fe40000004100 */
[----:B-1----:R-:W-:Y:S02]  /*1f960*/  HADD2.F32 R17, -RZ, R181.H1_H1 ;  /* 0x300000b5ff117230 */ /* 0x002fe40000004100 */
[----:B------:R-:W-:Y:S01]  /*1f970*/  FFMA.FTZ R27, R31, R200, R202 ;  /* 0x000000c81f1b7223 */ /* 0x000fe200000100ca */
[----:B------:R-:W-:Y:S02]  /*1f980*/  HADD2.F32 R18, -RZ, R87.H1_H1 ;  /* 0x30000057ff127230 */ /* 0x000fe40000004100 */
[----:B------:R-:W-:-:S04]  /*1f990*/  IMAD.WIDE.U32 R142, R149, 0x10, R34 ;  /* 0x00000010958e7825 */ /* 0x000fc800078e0022 */
[----:B------:R-:W-:Y:S01]  /*1f9a0*/  FFMA.FTZ R17, R191, R14, R17 ;  /* 0x0000000ebf117223 */ /* 0x000fe20000010011 */
[----:B--2---:R-:W-:Y:S01]  /*1f9b0*/  HADD2.F32 R20, -RZ, R61.H0_H0 ;  /* 0x2000003dff147230 */ /* 0x004fe20000004100 */
[----:B------:R0:W-:Y:S01]  /*1f9c0*/  STG.E.128 desc[UR8][R142.64], R24 ;  /* 0x000000188e007986 */ /* 0x0001e2000c101d08 */
[----:B------:R-:W-:Y:S02]  /*1f9d0*/  HADD2.F32 R198, -RZ, R88.H1_H1 ;  /* 0x30000058ffc67230 */ /* 0x000fe40000004100 */
[----:B------:R-:W-:Y:S02]  /*1f9e0*/  HADD2.F32 R151, -RZ, R180.H1_H1 ;  /* 0x300000b4ff977230 */ /* 0x000fe40000004100 */
[----:B------:R-:W-:Y:S01]  /*1f9f0*/  FFMA.FTZ R14, R189, R18, R20 ;  /* 0x00000012bd0e7223 */ /* 0x000fe20000010014 */
[----:B------:R-:W-:Y:S02]  /*1fa00*/  HADD2.F32 R15, -RZ, R86.H1_H1 ;  /* 0x30000056ff0f7230 */ /* 0x000fe40000004100 */
[----:B------:R-:W-:-:S02]  /*1fa10*/  HADD2.F32 R19, -RZ, R184.H0_H0 ;  /* 0x200000b8ff137230 */ /* 0x000fc40000004100 */
[----:B------:R-:W-:Y:S01]  /*1fa20*/  FFMA.FTZ R31, R31, R198, R151 ;  /* 0x000000c61f1f7223 */ /* 0x000fe20000010097 */
[----:B------:R-:W-:Y:S02]  /*1fa30*/  HADD2.F32 R18, -RZ, R85.H1_H1 ;  /* 0x30000055ff127230 */ /* 0x000fe40000004100 */
[----:B------:R-:W-:Y:S02]  /*1fa40*/  HADD2.F32 R20, -RZ, R45.H0_H0 ;  /* 0x2000002dff147230 */ /* 0x000fe40000004100 */
[----:B------:R-:W-:Y:S01]  /*1fa50*/  FFMA.FTZ R15, R188, R15, R19 ;  /* 0x0000000fbc0f7223 */ /* 0x000fe20000010013 */
[----:B------:R-:W-:Y:S02]  /*1fa60*/  HADD2.F32 R21, -RZ, R84.H1_H1 ;  /* 0x30000054ff157230 */ /* 0x000fe40000004100 */
[----:B------:R-:W-:Y:S02]  /*1fa70*/  HADD2.F32 R22, -RZ, R184.H1_H1 ;  /* 0x300000b8ff167230 */ /* 0x000fe40000004100 */
[----:B------:R-:W-:Y:S01]  /*1fa80*/  FFMA.FTZ R18, R189, R18, R20 ;  /* 0x00000012bd127223 */ /* 0x000fe20000010014 */
[----:B------:R-:W-:-:S02]  /*1fa90*/  HADD2.F32 R23, -RZ, R84.H0_H0 ;  /* 0x20000054ff177230 */ /* 0x000fc40000004100 */
[----:B0-----:R-:W-:Y:S02]  /*1faa0*/  HADD2.F32 R25, -RZ, R62.H0_H0 ;  /* 0x2000003eff197230 */ /* 0x001fe40000004100 */
[----:B------:R-:W-:Y:S01]  /*1fab0*/  FFMA.FTZ R19, R188, R21, R22 ;  /* 0x00000015bc137223 */ /* 0x000fe20000010016 */
[----:B------:R-:W-:-:S04]  /*1fac0*/  IMAD.WIDE.U32 R148, R149, 0x10, R72 ;  /* 0x0000001095947825 */ /* 0x000fc800078e0048 */
[C---:B------:R-:W-:Y:S01]  /*1fad0*/  FFMA.FTZ R20, R186.reuse, R23, R25 ;  /* 0x00000017ba147223 */ /* 0x040fe20000010019 */
[----:B------:R-:W-:Y:S01]  /*1fae0*/  HADD2.F32 R27, -RZ, R77.H1_H1 ;  /* 0x3000004dff1b7230 */ /* 0x000fe20000004100 */
[----:B------:R0:W-:Y:S01]  /*1faf0*/  STG.E.128 desc[UR8][R148.64], R28 ;  /* 0x0000001c94007986 */ /* 0x0001e2000c101d08 */
[----:B------:R-:W-:Y:S02]  /*1fb00*/  HADD2.F32 R24, -RZ, R46.H0_H0 ;  /* 0x2000002eff187230 */ /* 0x000fe40000004100 */
[----:B------:R-:W-:Y:S02]  /*1fb10*/  HADD2.F32 R151, -RZ, R88.H0_H0 ;  /* 0x20000058ff977230 */ /* 0x000fe40000004100 */
[----:B------:R-:W-:Y:S02]  /*1fb20*/  HADD2.F32 R153, -RZ, R60.H0_H0 ;  /* 0x2000003cff997230 */ /* 0x000fe40000004100 */
[----:B------:R-:W-:Y:S01]  /*1fb30*/  FFMA.FTZ R24, R186, R27, R24 ;  /* 0x0000001bba187223 */ /* 0x000fe20000010018 */
[----:B------:R-:W-:-:S02]  /*1fb40*/  HADD2.F32 R200, -RZ, R87.H0_H0 ;  /* 0x20000057ffc87230 */ /* 0x000fc40000004100 */
[----:B------:R-:W-:Y:S02]  /*1fb50*/  HADD2.F32 R202, -RZ, R181.H0_H0 ;  /* 0x200000b5ffca7230 */ /* 0x000fe40000004100 */
[----:B------:R-:W-:Y:S01]  /*1fb60*/  FFMA.FTZ R12, R192, R151, R153 ;  /* 0x00000097c00c7223 */ /* 0x000fe20000010099 */
[----:B------:R-:W-:Y:S02]  /*1fb70*/  HADD2.F32 R22, -RZ, R83.H0_H0 ;  /* 0x20000053ff167230 */ /* 0x000fe40000004100 */
[----:B------:R-:W-:Y:S02]  /*1fb80*/  HADD2.F32 R26, -RZ, R187.H0_H0 ;  /* 0x200000bbff1a7230 */ /* 0x000fe40000004100 */
[----:B------:R-:W-:Y:S01]  /*1fb90*/  FFMA.FTZ R13, R191, R200, R202 ;  /* 0x000000c8bf0d7223 */ /* 0x000fe200000100ca */
[----:B------:R-:W-:Y:S02]  /*1fba0*/  HADD2.F32 R155, -RZ, R86.H0_H0 ;  /* 0x20000056ff9b7230 */ /* 0x000fe40000004100 */
[----:B------:R-:W-:-:S02]  /*1fbb0*/  HADD2.F32 R198, -RZ, R44.H0_H0 ;  /* 0x2000002cffc67230 */ /* 0x000fc40000004100 */
[----:B------:R-:W-:Y:S01]  /*1fbc0*/  FFMA.FTZ R21, R185, R22, R26 ;  /* 0x00000016b9157223 */ /* 0x000fe2000001001a */
[----:B------:R-:W-:Y:S01]  /*1fbd0*/  HADD2.F32 R142, -RZ, R76.H1_H1 ;  /* 0x3000004cff8e7230 */ /* 0x000fe20000004100 */
[----:B------:R1:W-:Y:S01]  /*1fbe0*/  STG.E.128 desc[UR8][R74.64], R12 ;  /* 0x0000000c4a007986 */ /* 0x0003e2000c101d08 */
[----:B------:R-:W-:Y:S02]  /*1fbf0*/  HADD2.F32 R23, -RZ, R47.H0_H0 ;  /* 0x2000002fff177230 */ /* 0x000fe40000004100 */
[----:B------:R-:W-:Y:S01]  /*1fc00*/  FFMA.FTZ R16, R192, R155, R198 ;  /* 0x0000009bc0107223 */ /* 0x000fe200000100c6 */
[----:B0-----:R-:W-:Y:S02]  /*1fc10*/  HADD2.F32 R30, -RZ, R83.H1_H1 ;  /* 0x30000053ff1e7230 */ /* 0x001fe40000004100 */
[----:B------:R-:W-:Y:S02]  /*1fc20*/  HADD2.F32 R140, -RZ, R63.H0_H0 ;  /* 0x2000003fff8c7230 */ /* 0x000fe40000004100 */
[----:B------:R-:W-:Y:S01]  /*1fc30*/  FFMA.FTZ R26, R183, R142, R23 ;  /* 0x0000008eb71a7223 */ /* 0x000fe20000010017 */
[----:B------:R-:W-:Y:S01]  /*1fc40*/  HADD2.F32 R27, -RZ, R78.H1_H1 ;  /* 0x3000004eff1b7230 */ /* 0x000fe20000004100 */
[----:B------:R0:W-:Y:S01]  /*1fc50*/  STG.E.128 desc[UR8][R132.64], R16 ;  /* 0x0000001084007986 */ /* 0x0001e2000c101d08 */
[----:B------:R-:W-:-:S02]  /*1fc60*/  HADD2.F32 R29, -RZ, R190.H0_H0 ;  /* 0x200000beff1d7230 */ /* 0x000fc40000004100 */
[----:B------:R-:W-:Y:S01]  /*1fc70*/  FFMA.FTZ R22, R183, R30, R140 ;  /* 0x0000001eb7167223 */ /* 0x000fe2000001008c */
[----:B------:R-:W-:Y:S02]  /*1fc80*/  HADD2.F32 R28, -RZ, R0.H1_H1 ;  /* 0x30000000ff1c7230 */ /* 0x000fe40000004100 */
[----:B------:R-:W-:Y:S02]  /*1fc90*/  HADD2.F32 R25, -RZ, R187.H1_H1 ;  /* 0x300000bbff197230 */ /* 0x000fe40000004100 */
[----:B------:R-:W-:Y:S01]  /*1fca0*/  FFMA.FTZ R23, R182, R27, R29 ;  /* 0x0000001bb6177223 */ /* 0x000fe2000001001d */
[----:B------:R-:W-:Y:S02]  /*1fcb0*/  HADD2.F32 R27, -RZ, R100.H1_H1 ;  /* 0x30000064ff1b7230 */ /* 0x000fe40000004100 */
[----:B------:R-:W-:Y:S02]  /*1fcc0*/  HADD2.F32 R29, -RZ, R190.H1_H1 ;  /* 0x300000beff1d7230 */ /* 0x000fe40000004100 */
[----:B------:R-:W-:Y:S01]  /*1fcd0*/  FFMA.FTZ R25, R185, R28, R25 ;  /* 0x0000001cb9197223 */ /* 0x000fe20000010019 */
[----:B------:R-:W-:Y:S01]  /*1fce0*/  HADD2.F32 R28, -RZ, R130.H0_H0 ;  /* 0x20000082ff1c7230 */ /* 0x000fe20000004100 */
[----:B------:R2:W-:Y:S01]  /*1fcf0*/  STG.E.128 desc[UR8][R126.64], R20 ;  /* 0x000000147e007986 */ /* 0x0005e2000c101d08 */
[----:B------:R-:W-:-:S02]  /*1fd00*/  HADD2.F32 R30, -RZ, R64.H0_H0 ;  /* 0x20000040ff1e7230 */ /* 0x000fc40000004100 */
[----:B------:R-:W-:Y:S01]  /*1fd10*/  FFMA.FTZ R27, R182, R27, R29 ;  /* 0x0000001bb61b7223 */ /* 0x000fe2000001001d */
[----:B------:R-:W-:Y:S02]  /*1fd20*/  HADD2.F32 R31, -RZ, R131.H0_H0 ;  /* 0x20000083ff1f7230 */ /* 0x000fe40000004100 */
[----:B------:R-:W-:Y:S02]  /*1fd30*/  HADD2.F32 R141, -RZ, R193.H0_H0 ;  /* 0x200000c1ff8d7230 */ /* 0x000fe40000004100 */
[----:B------:R-:W-:Y:S01]  /*1fd40*/  FFMA.FTZ R28, R179, R28, R30 ;  /* 0x0000001cb31c7223 */ /* 0x000fe2000001001e */
[----:B------:R-:W-:Y:S01]  /*1fd50*/  HADD2.F32 R140, -RZ, R130.H1_H1 ;  /* 0x30000082ff8c7230 */ /* 0x000fe20000004100 */
[----:B------:R3:W-:Y:S01]  /*1fd60*/  STG.E.128 desc[UR8][R134.64], R24 ;  /* 0x0000001886007986 */ /* 0x0007e2000c101d08 */
[----:B------:R-:W-:Y:S02]  /*1fd70*/  HADD2.F32 R142, -RZ, R65.H0_H0 ;  /* 0x20000041ff8e7230 */ /* 0x000fe40000004100 */
[----:B------:R-:W-:Y:S01]  /*1fd80*/  FFMA.FTZ R29, R178, R31, R141 ;  /* 0x0000001fb21d7223 */ /* 0x000fe2000001008d */
[----:B------:R-:W-:-:S02]  /*1fd90*/  HADD2.F32 R143, -RZ, R131.H1_H1 ;  /* 0x30000083ff8f7230 */ /* 0x000fc40000004100 */
[--C-:B------:R-:W-:Y:S02]  /*1fda0*/  HADD2.F32 R145, -RZ, R194.reuse.H0_H0 ;  /* 0x200000c2ff917230 */ /* 0x100fe40000004100 */
[----:B------:R-:W-:Y:S01]  /*1fdb0*/  FFMA.FTZ R30, R177, R140, R142 ;  /* 0x0000008cb11e7223 */ /* 0x000fe2000001008e */
[----:B-1----:R-:W-:Y:S02]  /*1fdc0*/  HADD2.F32 R15, -RZ, R139.H1_H1 ;  /* 0x3000008bff0f7230 */ /* 0x002fe40000004100 */
[----:B0-----:R-:W-:Y:S02]  /*1fdd0*/  HADD2.F32 R17, -RZ, R194.H1_H1 ;  /* 0x300000c2ff117230 */ /* 0x001fe40000004100 */
[----:B------:R-:W-:Y:S01]  /*1fde0*/  FFMA.FTZ R31, R176, R143, R145 ;  /* 0x0000008fb01f7223 */ /* 0x000fe20000010091 */
[----:B------:R-:W-:Y:S02]  /*1fdf0*/  HADD2.F32 R19, -RZ, R150.H0_H0 ;  /* 0x20000096ff137230 */ /* 0x000fe40000004100 */
[----:B--2---:R-:W-:-:S02]  /*1fe00*/  HADD2.F32 R21, -RZ, R66.H0_H0 ;  /* 0x20000042ff157230 */ /* 0x004fc40000004100 */
[----:B------:R-:W-:Y:S01]  /*1fe10*/  FFMA.FTZ R15, R176, R15, R17 ;  /* 0x0000000fb00f7223 */ /* 0x000fe20000010011 */
[----:B------:R-:W-:Y:S01]  /*1fe20*/  HADD2.F32 R17, -RZ, R154.H0_H0 ;  /* 0x2000009aff117230 */ /* 0x000fe20000004100 */
[----:B------:R0:W-:Y:S01]  /*1fe30*/  STG.E.128 desc[UR8][R128.64], R28 ;  /* 0x0000001c80007986 */ /* 0x0001e2000c101d08 */
[----:B------:R-:W-:Y:S02]  /*1fe40*/  HADD2.F32 R18, -RZ, R152.H0_H0 ;  /* 0x20000098ff127230 */ /* 0x000fe40000004100 */
[----:B------:R-:W-:Y:S01]  /*1fe50*/  FFMA.FTZ R16, R174, R19, R21 ;  /* 0x00000013ae107223 */ /* 0x000fe20000010015 */
[----:B------:R-:W-:Y:S02]  /*1fe60*/  HADD2.F32 R19, -RZ, R50.H0_H0 ;  /* 0x20000032ff137230 */ /* 0x000fe40000004100 */
[----:B------:R-:W-:Y:S02]  /*1fe70*/  HADD2.F32 R22, -RZ, R195.H0_H0 ;  /* 0x200000c3ff167230 */ /* 0x000fe40000004100 */
[----:B------:R-:W-:-:S02]  /*1fe80*/  HADD2.F32 R23, -RZ, R51.H0_H0 ;  /* 0x20000033ff177230 */ /* 0x000fc40000004100 */
[----:B------:R-:W-:Y:S01]  /*1fe90*/  FFMA.FTZ R20, R174, R17, R19 ;  /* 0x00000011ae147223 */ /* 0x000fe20000010013 */
[----:B---3--:R-:W-:Y:S02]  /*1fea0*/  HADD2.F32 R24, -RZ, R156.H0_H0 ;  /* 0x2000009cff187230 */ /* 0x008fe40000004100 */
[C---:B------:R-:W-:Y:S01]  /*1feb0*/  FFMA.FTZ R17, R173.reuse, R18, R22 ;  /* 0x00000012ad117223 */ /* 0x040fe20000010016 */
[----:B------:R-:W-:Y:S02]  /*1fec0*/  HADD2.F32 R21, -RZ, R195.H1_H1 ;  /* 0x300000c3ff157230 */ /* 0x000fe40000004100 */
[----:B------:R-:W-:Y:S02]  /*1fed0*/  HADD2.F32 R19, -RZ, R152.H1_H1 ;  /* 0x30000098ff137230 */ /* 0x000fe40000004100 */
[----:B------:R-:W-:Y:S02]  /*1fee0*/  HADD2.F32 R25, -RZ, R156.H1_H1 ;  /* 0x3000009cff197230 */ /* 0x000fe40000004100 */
[----:B------:R-:W-:Y:S01]  /*1fef0*/  FFMA.FTZ R21, R173, R24, R21 ;  /* 0x00000018ad157223 */ /* 0x000fe20000010015 */
[----:B------:R-:W-:-:S02]  /*1ff00*/  HADD2.F32 R24, -RZ, R196.H1_H1 ;  /* 0x300000c4ff187230 */ /* 0x000fc40000004100 */
[----:B0-----:R-:W-:Y:S02]  /*1ff10*/  HADD2.F32 R30, -RZ, R154.H1_H1 ;  /* 0x3000009aff1e7230 */ /* 0x001fe40000004100 */
[----:B------:R-:W-:Y:S02]  /*1ff20*/  HADD2.F32 R75, -RZ, R160.H0_H0 ;  /* 0x200000a0ff4b7230 */ /* 0x000fe40000004100 */
[----:B------:R-:W-:Y:S02]  /*1ff30*/  HADD2.F32 R127, -RZ, R197.H0_H0 ;  /* 0x200000c5ff7f7230 */ /* 0x000fe40000004100 */
[----:B------:R-:W-:Y:S01]  /*1ff40*/  FFMA.FTZ R22, R171, R30, R23 ;  /* 0x0000001eab167223 */ /* 0x000fe20000010017 */
[----:B------:R-:W-:Y:S02]  /*1ff50*/  HADD2.F32 R23, -RZ, R196.H0_H0 ;  /* 0x200000c4ff177230 */ /* 0x000fe40000004100 */
[----:B------:R-:W-:Y:S02]  /*1ff60*/  HADD2.F32 R26, -RZ, R150.H1_H1 ;  /* 0x30000096ff1a7230 */ /* 0x000fe40000004100 */
[----:B------:R-:W-:-:S02]  /*1ff70*/  HADD2.F32 R28, -RZ, R67.H0_H0 ;  /* 0x20000043ff1c7230 */ /* 0x000fc40000004100 */
[C---:B------:R-:W-:Y:S01]  /*1ff80*/  FFMA.FTZ R19, R170.reuse, R19, R23 ;  /* 0x00000013aa137223 */ /* 0x040fe20000010017 */
[----:B------:R-:W-:Y:S01]  /*1ff90*/  FFMA.FTZ R23, R170, R25, R24 ;  /* 0x00000019aa177223 */ /* 0x000fe20000010018 */
[----:B------:R-:W-:Y:S01]  /*1ffa0*/  FFMA.FTZ R25, R166, R75, R127 ;  /* 0x0000004ba6197223 */ /* 0x000fe2000001007f */
[----:B------:R-:W-:Y:S01]  /*1ffb0*/  HADD2.F32 R27, -RZ, R158.H0_H0 ;  /* 0x2000009eff1b7230 */ /* 0x000fe20000004100 */
[----:B------:R-:W0:Y:S01]  /*1ffc0*/  LDC.64 R74, c[0x0][0x380] ;  /* 0x0000e000ff4a7b82 */ /* 0x000e220000000a00 */
[----:B------:R-:W-:Y:S01]  /*1ffd0*/  FFMA.FTZ R18, R171, R26, R28 ;  /* 0x0000001aab127223 */ /* 0x000fe2000001001c */
[----:B------:R-:W-:Y:S02]  /*1ffe0*/  HADD2.F32 R29, -RZ, R68.H0_H0 ;  /* 0x20000044ff1d7230 */ /* 0x000fe40000004100 */
[----:B------:R-:W-:Y:S02]  /*1fff0*/  HADD2.F32 R31, -RZ, R161.H0_H0 ;  /* 0x200000a1ff1f7230 */ /* 0x000fe40000004100 */
[----:B------:R-:W-:-:S02]  /*20000*/  HADD2.F32 R28, -RZ, R52.H0_H0 ;  /* 0x20000034ff1c7230 */ /* 0x000fc40000004100 */
[C---:B------:R-:W-:Y:S01]  /*20010*/  FFMA.FTZ R24, R168.reuse, R27, R29 ;  /* 0x0000001ba8187223 */ /* 0x040fe2000001001d */
[----:B------:R-:W-:Y:S02]  /*20020*/  HADD2.F32 R140, -RZ, R137.H0_H0 ;  /* 0x20000089ff8c7230 */ /* 0x000fe40000004100 */
[----:B------:R-:W-:Y:S02]  /*20030*/  HADD2.F32 R142, -RZ, R48.H0_H0 ;  /* 0x20000030ff8e7230 */ /* 0x000fe40000004100 */
[----:B------:R-:W-:Y:S01]  /*20040*/  FFMA.FTZ R28, R168, R31, R28 ;  /* 0x0000001fa81c7223 */ /* 0x000fe2000001001c */
[----:B------:R-:W-:Y:S02]  /*20050*/  HADD2.F32 R141, -RZ, R139.H0_H0 ;  /* 0x2000008bff8d7230 */ /* 0x000fe40000004100 */
[----:B------:R-:W-:Y:S02]  /*20060*/  HADD2.F32 R143, -RZ, R193.H1_H1 ;  /* 0x300000c1ff8f7230 */ /* 0x000fe40000004100 */
[----:B------:R-:W-:Y:S01]  /*20070*/  FFMA.FTZ R12, R179, R140, R142 ;  /* 0x0000008cb30c7223 */ /* 0x000fe2000001008e */
[----:B------:R-:W-:-:S02]  /*20080*/  HADD2.F32 R144, -RZ, R137.H1_H1 ;  /* 0x30000089ff907230 */ /* 0x000fc40000004100 */
[----:B------:R-:W-:Y:S02]  /*20090*/  HADD2.F32 R146, -RZ, R49.H0_H0 ;  /* 0x20000031ff927230 */ /* 0x000fe40000004100 */
[----:B------:R-:W-:Y:S01]  /*200a0*/  FFMA.FTZ R13, R178, R141, R143 ;  /* 0x0000008db20d7223 */ /* 0x000fe2000001008f */
[----:B------:R-:W-:Y:S02]  /*200b0*/  HADD2.F32 R29, -RZ, R162.H0_H0 ;  /* 0x200000a2ff1d7230 */ /* 0x000fe40000004100 */
[----:B------:R-:W-:Y:S02]  /*200c0*/  HADD2.F32 R27, -RZ, R197.H1_H1 ;  /* 0x300000c5ff1b7230 */ /* 0x000fe40000004100 */
[----:B------:R-:W-:Y:S01]  /*200d0*/  FFMA.FTZ R14, R177, R144, R146 ;  /* 0x00000090b10e7223 */ /* 0x000fe20000010092 */
[----:B0-----:R-:W-:Y:S01]  /*200e0*/  IADD3 R123, PT, PT, R123, R74, RZ ;  /* 0x0000004a7b7b7210 */ /* 0x001fe20007ffe0ff */
[----:B------:R-:W-:Y:S02]  /*200f0*/  HADD2.F32 R31, -RZ, R158.H1_H1 ;  /* 0x3000009eff1f7230 */ /* 0x000fe40000004100 */
[----:B------:R-:W-:Y:S01]  /*20100*/  HADD2.F32 R127, -RZ, R69.H0_H0 ;  /* 0x20000045ff7f7230 */ /* 0x000fe20000004100 */
[----:B------:R-:W-:Y:S01]  /*20110*/  ISETP.GE.AND P1, PT, R123, R75, PT ;  /* 0x0000004b7b00720c */ /* 0x000fe20003f26270 */
[----:B------:R-:W-:-:S02]  /*20120*/  HADD2.F32 R126, -RZ, R160.H1_H1 ;  /* 0x300000a0ff7e7230 */ /* 0x000fc40000004100 */
[----:B------:R-:W-:Y:S01]  /*20130*/  FFMA.FTZ R29, R166, R29, R27 ;  /* 0x0000001da61d7223 */ /* 0x000fe2000001001b */
[----:B------:R-:W-:Y:S02]  /*20140*/  HADD2.F32 R128, -RZ, R199.H0_H0 ;  /* 0x200000c7ff807230 */ /* 0x000fe40000004100 */
[----:B------:R-:W-:Y:S01]  /*20150*/  FFMA.FTZ R26, R164, R31, R127 ;  /* 0x0000001fa41a7223 */ /* 0x000fe2000001007f */
[----:B------:R-:W-:Y:S01]  /*20160*/  HADD2.F32 R129, -RZ, R161.H1_H1 ;  /* 0x300000a1ff817230 */ /* 0x000fe20000004100 */
[----:B------:R0:W-:Y:S01]  /*20170*/  STG.E.128 desc[UR8][R36.64], R12 ;  /* 0x0000000c24007986 */ /* 0x0001e2000c101d08 */
[----:B------:R-:W-:Y:S02]  /*20180*/  HADD2.F32 R30, -RZ, R53.H0_H0 ;  /* 0x20000035ff1e7230 */ /* 0x000fe40000004100 */
[----:B------:R-:W-:Y:S01]  /*20190*/  FFMA.FTZ R27, R163, R126, R128 ;  /* 0x0000007ea31b7223 */ /* 0x000fe20000010080 */
[----:B------:R-:W-:Y:S02]  /*201a0*/  HADD2.F32 R132, -RZ, R162.H1_H1 ;  /* 0x300000a2ff847230 */ /* 0x000fe40000004100 */
[----:B------:R-:W-:-:S02]  /*201b0*/  HADD2.F32 R133, -RZ, R199.H1_H1 ;  /* 0x300000c7ff857230 */ /* 0x000fc40000004100 */
[----:B------:R-:W-:Y:S01]  /*201c0*/  FFMA.FTZ R30, R164, R129, R30 ;  /* 0x00000081a41e7223 */ /* 0x000fe2000001001e */
[----:B------:R-:W-:-:S04]  /*201d0*/  IMAD.WIDE.U32 R32, R157, 0x10, R34 ;  /* 0x000000109d207825 */ /* 0x000fc800078e0022 */
[----:B------:R-:W-:Y:S01]  /*201e0*/  FFMA.FTZ R31, R163, R132, R133 ;  /* 0x00000084a31f7223 */ /* 0x000fe20000010085 */
[----:B------:R-:W-:Y:S01]  /*201f0*/  IMAD.WIDE.U32 R38, R157, 0x10, R72 ;  /* 0x000000109d267825 */ /* 0x000fe200078e0048 */
[----:B------:R0:W-:Y:S03]  /*20200*/  STG.E.128 desc[UR8][R32.64], R16 ;  /* 0x0000001020007986 */ /* 0x0001e6000c101d08 */
[C---:B------:R-:W-:Y:S01]  /*20210*/  IMAD.WIDE.U32 R34, R159.reuse, 0x10, R34 ;  /* 0x000000109f227825 */ /* 0x040fe200078e0022 */
[----:B------:R0:W-:Y:S03]  /*20220*/  STG.E.128 desc[UR8][R38.64], R20 ;  /* 0x0000001426007986 */ /* 0x0001e6000c101d08 */
[----:B------:R-:W-:Y:S01]  /*20230*/  IMAD.WIDE.U32 R72, R159, 0x10, R72 ;  /* 0x000000109f487825 */ /* 0x000fe200078e0048 */
[----:B------:R0:W-:Y:S04]  /*20240*/  STG.E.128 desc[UR8][R34.64], R24 ;  /* 0x0000001822007986 */ /* 0x0001e8000c101d08 */
[----:B------:R0:W-:Y:S01]  /*20250*/  STG.E.128 desc[UR8][R72.64], R28 ;  /* 0x0000001c48007986 */ /* 0x0001e2000c101d08 */
[----:B------:R-:W-:Y:S05]  /*20260*/  @!P1 BRA `(.L_x_15176) ;  /* 0xfffffe1800289947 */ /* 0x000fea000383ffff */
[----:B------:R-:W-:Y:S05]  /*20270*/  EXIT ;  /* 0x000000000000794d */ /* 0x000fea0003800000 */
.L_x_15177:
        /* <DEDUP_REMOVED lines=16> */
.L_x_18009:


//--------------------- .text._ZN10layer_norm31ln_parallel_residual_fwd_kernelINS_13Kernel_traitsI6__halfffffjLj4096ELj1ELj1ELj4ELj16ENS_18Kernel_traits_baseILj4096ES2_ffffjLj128EEEEELb1ELb1ELb0EEEvNS_9FwdParamsE --------------------------
	.section	.text._ZN10layer_norm31ln_parallel_residual_fwd_kernelINS_13Kernel_traitsI6__halfffffjLj4096ELj1ELj1ELj4ELj16ENS_18Kernel_traits_baseILj4096ES2_ffffjLj128EEEEELb1ELb1ELb0EEEvNS_9FwdParamsE,"ax",@progbits
	.align	128
        .global         _ZN10layer_norm31ln_parallel_residual_fwd_kernelINS_13Kernel_traitsI6__halfffffjLj4096ELj1ELj1ELj4ELj16ENS_18Kernel_traits_baseILj4096ES2_ffffjLj128EEEEELb1ELb1ELb0EEEvNS_9FwdParamsE
        .type           _ZN10layer_norm31ln_parallel_residual_fwd_kernelINS_13Kernel_traitsI6__halfffffjLj4096ELj1ELj1ELj4ELj16ENS_18Kernel_traits_baseILj4096ES2_ffffjLj128EEEEELb1ELb1ELb0EEEvNS_9FwdParamsE,@function
        .size           _ZN10layer_norm31ln_parallel_residual_fwd_kernelINS_13Kernel_traitsI6__halfffffjLj4096ELj1ELj1ELj4ELj16ENS_18Kernel_traits_baseILj4096ES2_ffffjLj128EEEEELb1ELb1ELb0EEEvNS_9FwdParamsE,(.L_x_18010 - _ZN10layer_norm31ln_parallel_residual_fwd_kernelINS_13Kernel_traitsI6__halfffffjLj4096ELj1ELj1ELj4ELj16ENS_18Kernel_traits_baseILj4096ES2_ffffjLj128EEEEELb1ELb1ELb0EEEvNS_9FwdParamsE)
        .other          _ZN10layer_norm31ln_parallel_residual_fwd_kernelINS_13Kernel_traitsI6__halfffffjLj4096ELj1ELj1ELj4ELj16ENS_18Kernel_traits_baseILj4096ES2_ffffjLj128EEEEELb1ELb1ELb0EEEvNS_9FwdParamsE,@"STO_CUDA_ENTRY STV_DEFAULT"
_ZN10layer_norm31ln_parallel_residual_fwd_kernelINS_13Kernel_traitsI6__halfffffjLj4096ELj1ELj1ELj4ELj16ENS_18Kernel_traits_baseILj4096ES2_ffffjLj128EEEEELb1ELb1ELb0EEEvNS_9FwdParamsE:
.text._ZN10layer_norm31ln_parallel_residual_fwd_kernelINS_13Kernel_traitsI6__halfffffjLj4096ELj1ELj1ELj4ELj16ENS_18Kernel_traits_baseILj4096ES2_ffffjLj128EEEEELb1ELb1ELb0EEEvNS_9FwdParamsE:
        /* <DEDUP_REMOVED lines=15> */
[----:B----4-:R3:W1:Y:S01]  /*00f0*/  @P0 LDG.E.64 R6, desc[UR6][R8.64] ;  /* 0x0000000608060981 */ /* 0x010662000c1e1b00 */
[----:B0-----:R-:W-:Y:S01]  /*0100*/  UISETP.NE.U32.AND UP0, UPT, UR4, URZ, UPT ;  /* 0x000000ff0400728c */ /* 0x001fe2000bf05070 */
[----:B------:R-:W-:Y:S03]  /*0110*/  BSSY.RECONVERGENT B0, `(.L_x_15178) ;  /* 0x0000098000007945 */ /* 0x000fe60003800200 */
[----:B------:R-:W0:Y:S01]  /*0120*/  S2UR UR10, SR_CTAID.X ;  /* 0x00000000000a79c3 */ /* 0x000e220000002500 */
[C---:B-----5:R-:W-:Y:S01]  /*0130*/  LOP3.LUT R0, R85.reuse, 0x1f, RZ, 0xc0, !PT ;  /* 0x0000001f55007812 */ /* 0x060fe200078ec0ff */
[----:B------:R-:W-:Y:S01]  /*0140*/  UISETP.NE.AND.EX UP0, UPT, UR5, URZ, UPT, UP0 ;  /* 0x000000ff0500728c */ /* 0x000fe2000bf05300 */
[----:B---3--:R-:W-:-:S05]  /*0150*/  LOP3.LUT R9, R85, 0x60, RZ, 0xc0, !PT ;  /* 0x0000006055097812 */ /* 0x008fca00078ec0ff */
[----:B------:R-:W0:Y:S01]  /*0160*/  LDC R82, c[0x0][0x360] ;  /* 0x0000d800ff527b82 */ /* 0x000e220000000800 */
[----:B------:R-:W-:Y:S01]  /*0170*/  LOP3.LUT R4, R9, R0, RZ, 0xfc, !PT ;  /* 0x0000000009047212 */ /* 0x000fe200078efcff */
[----:B0-----:R-:W-:Y:S01]  /*0180*/  IMAD R82, R82, UR10, R85 ;  /* 0x0000000a52527c24 */ /* 0x001fe2000f8e0255 */
[----:B--2---:R-:W-:Y:S02]  /*0190*/  @P0 R2UR UR8, R2 ;  /* 0x00000000020802ca */ /* 0x004fe400000e0000 */
[----:B------:R-:W-:Y:S02]  /*01a0*/  SHF.R.S32.HI R2, RZ, 0x1f, R13 ;  /* 0x0000001fff027819 */ /* 0x000fe4000001140d */
[----:B------:R-:W-:Y:S02]  /*01b0*/  @P0 R2UR UR9, R3 ;  /* 0x00000000030902ca */ /* 0x000fe400000e0000 */
[----:B-1----:R-:W-:Y:S02]  /*01c0*/  @P0 IADD3 R8, P1, PT, R6, R5, RZ ;  /* 0x0000000506080210 */ /* 0x002fe40007f3e0ff */
[----:B------:R-:W-:-:S02]  /*01d0*/  LEA.HI R2, R2, R13, RZ, 0x2 ;  /* 0x0000000d02027211 */ /* 0x000fc400078f10ff */
[----:B------:R-:W-:Y:S01]  /*01e0*/  LOP3.LUT R6, R4, 0x7f, RZ, 0x3c, !PT ;  /* 0x0000007f04067812 */ /* 0x000fe200078e3cff */
[----:B------:R-:W-:Y:S01]  /*01f0*/  @P0 IMAD.X R11, RZ, RZ, R7, P1 ;  /* 0x000000ffff0b0224 */ /* 0x000fe200008e0607 */
[----:B------:R-:W-:Y:S01]  /*0200*/  SHF.R.S32.HI R5, RZ, 0x2, R2 ;  /* 0x00000002ff057819 */ /* 0x000fe20000011402 */
[----:B------:R-:W-:Y:S02]  /*0210*/  UIADD3 UR20, UPT, UPT, UR8, -0x61c88647, URZ ;  /* 0x9e3779b908147890 */ /* 0x000fe4000fffe0ff */
[----:B------:R-:W-:Y:S01]  /*0220*/  UIADD3 UR22, UPT, UPT, UR8, 0x3c6ef372, URZ ;  /* 0x3c6ef37208167890 */ /* 0x000fe2000fffe0ff */
[--C-:B------:R-:W-:Y:S01]  /*0230*/  SHF.R.U64 R81, R8, 0x2, R11.reuse ;  /* 0x0000000208517819 */ /* 0x100fe2000000120b */
[----:B------:R-:W-:Y:S01]  /*0240*/  IMAD.IADD R13, R5, 0x1, R6 ;  /* 0x00000001050d7824 */ /* 0x000fe200078e0206 */
[----:B------:R-:W-:Y:S01]  /*0250*/  SHF.R.U32.HI R80, RZ, 0x2, R11 ;  /* 0x00000002ff507819 */ /* 0x000fe2000001160b */
[----:B------:R-:W-:Y:S02]  /*0260*/  UIADD3 UR21, UPT, UPT, UR9, -0x4498517b, URZ ;  /* 0xbb67ae8509157890 */ /* 0x000fe4000fffe0ff */
        /* <DEDUP_REMOVED lines=18> */
[C---:B------:R-:W-:Y:S02]  /*0390*/  ISETP.GE.U32.AND P2, PT, R13.reuse, 0x180, PT ;  /* 0x000001800d00780c */ /* 0x040fe40003f46070 */
[C---:B------:R-:W-:Y:S02]  /*03a0*/  ISETP.GE.U32.AND P3, PT, R13.reuse, 0x200, PT ;  /* 0x000002000d00780c */ /* 0x040fe40003f66070 */
[C---:B------:R-:W-:Y:S02]  /*03b0*/  ISETP.GE.U32.AND P4, PT, R13.reuse, 0x280, PT ;  /* 0x000002800d00780c */ /* 0x040fe40003f86070 */
[----:B------:R-:W-:-:S02]  /*03c0*/  ISETP.GE.U32.AND P5, PT, R13, 0x300, PT ;  /* 0x000003000d00780c */ /* 0x000fc40003fa6070 */
[----:B------:R-:W-:Y:S01]  /*03d0*/  ISETP.GE.U32.AND P0, PT, R13, 0x380, PT ;  /* 0x000003800d00780c */ /* 0x000fe20003f06070 */
[----:B------:R-:W0:Y:S01]  /*03e0*/  @P6 LDC.64 R6, c[0x0][0x3d0] ;  /* 0x0000f400ff066b82 */ /* 0x000e220000000a00 */
[----:B------:R-:W-:-:S07]  /*03f0*/  P2R R83, PR, RZ, 0x40 ;  /* 0x00000040ff537803 */ /* 0x000fce0000000000 */
        /* <DEDUP_REMOVED lines=20> */
[----:B-1----:R-:W-:-:S04]  /*0540*/  @P2 IMAD.WIDE.U32 R46, R4, 0x8, R46 ;  /* 0x00000008042e2825 */ /* 0x002fc800078e002e */
[----:B------:R-:W-:Y:S01]  /*0550*/  @P2 VIADD R4, R4, 0x80 ;  /* 0x0000008004042836 */ /* 0x000fe20000000000 */
[----:B------:R0:W5:Y:S02]  /*0560*/  @P2 LD.E.64 R22, desc[UR6][R46.64] ;  /* 0x000000062e162980 */ /* 0x000164000c101b00 */
[----:B------:R-:W1:Y:S01]  /*0570*/  @P4 LDC.64 R54, c[0x0][0x438] ;  /* 0x00010e00ff364b82 */ /* 0x000e620000000a00 */
[----:B--2---:R-:W-:-:S05]  /*0580*/  @P3 IMAD.WIDE.U32 R48, R4, 0x8, R48 ;  /* 0x0000000804303825 */ /* 0x004fca00078e0030 */
[----:B------:R0:W5:Y:S02]  /*0590*/  @P3 LDG.E.64 R30, desc[UR6][R48.64] ;  /* 0x00000006301e3981 */ /* 0x000164000c1e1b00 */
[----:B------:R-:W2:Y:S01]  /*05a0*/  @P5 LDC.64 R56, c[0x0][0x3d0] ;  /* 0x0000f400ff385b82 */ /* 0x000ea20000000a00 */
[----:B---3--:R-:W-:-:S04]  /*05b0*/  @P3 IMAD.WIDE.U32 R50, R4, 0x8, R50 ;  /* 0x0000000804323825 */ /* 0x008fc800078e0032 */
[----:B------:R-:W-:Y:S01]  /*05c0*/  @P3 VIADD R4, R4, 0x80 ;  /* 0x0000008004043836 */ /* 0x000fe20000000000 */
        /* <DEDUP_REMOVED lines=11> */
[----:B---3--:R-:W-:-:S04]  /*0680*/  @P5 IMAD.WIDE.U32 R58, R4, 0x8, R58 ;  /* 0x00000008043a5825 */ /* 0x008fc800078e003a */
[----:B------:R-:W-:Y:S01]  /*0690*/  @P5 VIADD R4, R4, 0x80 ;  /* 0x0000008004045836 */ /* 0x000fe20000000000 */
[----:B------:R0:W5:Y:S03]  /*06a0*/  @P5 LD.E.64 R16, desc[UR6][R58.64] ;  /* 0x000000063a105980 */ /* 0x000166000c101b00 */
[----:B----4-:R-:W-:-:S05]  /*06b0*/  @P0 IMAD.WIDE.U32 R60, R4, 0x8, R60 ;  /* 0x00000008043c0825 */ /* 0x010fca00078e003c */
[----:B------:R0:W5:Y:S01]  /*06c0*/  @P0 LDG.E.64 R36, desc[UR6][R60.64] ;  /* 0x000000063c240981 */ /* 0x000162000c1e1b00 */
[----:B-1----:R-:W-:-:S05]  /*06d0*/  @P0 IMAD.WIDE.U32 R62, R4, 0x8, R62 ;  /* 0x00000008043e0825 */ /* 0x002fca00078e003e */
[----:B------:R0:W5:Y:S01]  /*06e0*/  @P0 LD.E.64 R14, desc[UR6][R62.64] ;  /* 0x000000063e0e0980 */ /* 0x000162000c101b00 */
[----:B------:R-:W-:Y:S01]  /*06f0*/  ISETP.GE.U32.AND P1, PT, R13, 0x400, PT ;  /* 0x000004000d00780c */ /* 0x000fe20003f26070 */
[----:B------:R-:W-:-:S12]  /*0700*/  @P0 VIADD R4, R4, 0x80 ;  /* 0x0000008004040836 */ /* 0x000fd80000000000 */
        /* <DEDUP_REMOVED lines=8> */
.L_x_15179:
        /* <DEDUP_REMOVED lines=21> */
[C---:B--2---:R-:W-:Y:S02]  /*08e0*/  @P4 IMAD.WIDE.U32 R46, R4.reuse, 0x8, R46 ;  /* 0x00000008042e4825 */ /* 0x044fe400078e002e */
[----:B------:R-:W2:Y:S02]  /*08f0*/  @P1 LDC.64 R50, c[0x0][0x3d0] ;  /* 0x0000f400ff321b82 */ /* 0x000ea40000000a00 */
[----:B------:R-:W-:Y:S01]  /*0900*/  @P4 VIADD R4, R4, 0x80 ;  /* 0x0000008004044836 */ /* 0x000fe20000000000 */
[----:B------:R3:W5:Y:S05]  /*0910*/  @P4 LDG.E.64 R28, desc[UR6][R46.64] ;  /* 0x000000062e1c4981 */ /* 0x00076a000c1e1b00 */
[----:B------:R-:W4:Y:S01]  /*0920*/  @P0 LDC.64 R52, c[0x0][0x3d0] ;  /* 0x0000f400ff340b82 */ /* 0x000f220000000a00 */
[----:B0-----:R-:W-:-:S04]  /*0930*/  @P3 IMAD.WIDE.U32 R44, R4, 0x8, R40 ;  /* 0x00000008042c3825 */ /* 0x001fc800078e0028 */
[----:B------:R-:W-:Y:S01]  /*0940*/  @P3 VIADD R4, R4, 0x80 ;  /* 0x0000008004043836 */ /* 0x000fe20000000000 */
[----:B------:R3:W5:Y:S02]  /*0950*/  @P3 LDG.E.64 R30, desc[UR6][R44.64] ;  /* 0x000000062c1e3981 */ /* 0x000764000c1e1b00 */
[----:B------:R-:W0:Y:S01]  /*0960*/  @P5 LDC.64 R54, c[0x0][0x3d0] ;  /* 0x0000f400ff365b82 */ /* 0x000e220000000a00 */
[C---:B-1----:R-:W-:Y:S01]  /*0970*/  @P2 IMAD.WIDE.U32 R48, R4.reuse, 0x8, R48 ;  /* 0x0000000804302825 */ /* 0x042fe200078e0030 */
[----:B------:R-:W-:-:S04]  /*0980*/  @P2 IADD3 R4, PT, PT, R4, 0x80, RZ ;  /* 0x0000008004042810 */ /* 0x000fc80007ffe0ff */
[----:B------:R3:W5:Y:S01]  /*0990*/  @P2 LDG.E.64 R32, desc[UR6][R48.64] ;  /* 0x0000000630202981 */ /* 0x000762000c1e1b00 */
[----:B--2---:R-:W-:-:S04]  /*09a0*/  @P1 IMAD.WIDE.U32 R50, R4, 0x8, R50 ;  /* 0x0000000804321825 */ /* 0x004fc800078e0032 */
[----:B------:R-:W-:Y:S01]  /*09b0*/  @P1 VIADD R4, R4, 0x80 ;  /* 0x0000008004041836 */ /* 0x000fe20000000000 */
[----:B------:R3:W5:Y:S03]  /*09c0*/  @P1 LDG.E.64 R34, desc[UR6][R50.64] ;  /* 0x0000000632221981 */ /* 0x000766000c1e1b00 */
[----:B----4-:R-:W-:-:S04]  /*09d0*/  @P0 IMAD.WIDE.U32 R52, R4, 0x8, R52 ;  /* 0x0000000804340825 */ /* 0x010fc800078e0034 */
[----:B------:R-:W-:Y:S01]  /*09e0*/  @P0 VIADD R4, R4, 0x80 ;  /* 0x0000008004040836 */ /* 0x000fe20000000000 */
[----:B------:R3:W5:Y:S03]  /*09f0*/  @P0 LDG.E.64 R36, desc[UR6][R52.64] ;  /* 0x0000000634240981 */ /* 0x000766000c1e1b00 */
        /* <DEDUP_REMOVED lines=9> */
.L_x_15180:
[----:B------:R-:W-:Y:S05]  /*0a90*/  BSYNC.RECONVERGENT B0 ;  /* 0x0000000000007941 */ /* 0x000fea0003800200 */
.L_x_15178:
[----:B------:R-:W0:Y:S02]  /*0aa0*/  LDCU UR4, c[0x0][0x384] ;  /* 0x00007080ff0477ac */ /* 0x000e240008000800 */
[----:B0-----:R-:W-:-:S06]  /*0ab0*/  UISETP.GE.AND UP0, UPT, UR10, UR4, UPT ;  /* 0x000000040a00728c */ /* 0x001fcc000bf06270 */
[----:B------:R-:W-:-:S13]  /*0ac0*/  PLOP3.LUT P0, PT, PT, PT, UP0, 0x80, 0x8 ;  /* 0x000000000008781c */ /* 0x000fda0003f0f008 */
[----:B------:R-:W-:Y:S05]  /*0ad0*/  @P0 EXIT ;  /* 0x000000000000094d */ /* 0x000fea0003800000 */
[----:B-----5:R-:W-:Y:S01]  /*0ae0*/  MOV R4, R2 ;  /* 0x0000000200047202 */ /* 0x020fe20000000f00 */
[--C-:B------:R-:W-:Y:S01]  /*0af0*/  IMAD.MOV.U32 R12, RZ, RZ, R3.reuse ;  /* 0x000000ffff0c7224 */ /* 0x100fe200078e0003 */
[----:B------:R-:W-:Y:S01]  /*0b00*/  SHF.R.U64 R44, R2, 0x10, R3 ;  /* 0x00000010022c7819 */ /* 0x000fe20000001203 */
[----:B------:R-:W-:Y:S01]  /*0b10*/  IMAD.MOV.U32 R97, RZ, RZ, R28 ;  /* 0x000000ffff617224 */ /* 0x000fe200078e001c */
[----:B------:R-:W-:Y:S01]  /*0b20*/  SHF.R.U64 R98, R28, 0x10, R29 ;  /* 0x000000101c627819 */ /* 0x000fe2000000121d */
[----:B------:R-:W-:Y:S01]  /*0b30*/  IMAD.MOV.U32 R28, RZ, RZ, R31 ;  /* 0x000000ffff1c7224 */ /* 0x000fe200078e001f */
[----:B------:R-:W-:Y:S01]  /*0b40*/  SHF.R.U64 R2, R38, 0x10, R39 ;  /* 0x0000001026027819 */ /* 0x000fe20000001227 */
[----:B------:R-:W-:Y:S01]  /*0b50*/  IMAD.MOV.U32 R43, RZ, RZ, R35 ;  /* 0x000000ffff2b7224 */ /* 0x000fe200078e0023 */
[--C-:B------:R-:W-:Y:S01]  /*0b60*/  SHF.R.U64 R100, R30, 0x10, R31.reuse ;  /* 0x000000101e647819 */ /* 0x100fe2000000121f */
[----:B------:R-:W-:Y:S01]  /*0b70*/  IMAD.MOV.U32 R101, RZ, RZ, R32 ;  /* 0x000000ffff657224 */ /* 0x000fe200078e0020 */
[----:B------:R-:W-:Y:S01]  /*0b80*/  SHF.R.U32.HI R48, RZ, 0x10, R31 ;  /* 0x00000010ff307819 */ /* 0x000fe2000001161f */
[----:B------:R-:W-:Y:S01]  /*0b90*/  IMAD.HI.U32 R31, R82, -0x326172a9, RZ ;  /* 0xcd9e8d57521f7827 */ /* 0x000fe200078e00ff */
[----:B------:R-:W-:-:S03]  /*0ba0*/  PRMT R2, R2, 0x5410, R12 ;  /* 0x0000541002027816 */ /* 0x000fc6000000000c */
[----:B------:R-:W-:Y:S01]  /*0bb0*/  HFMA2 R72, -RZ, RZ, 0, 0 ;  /* 0x00000000ff487431 */ /* 0x000fe200000001ff */
[----:B------:R-:W-:Y:S01]  /*0bc0*/  MOV R99, R30 ;  /* 0x0000001e00637202 */ /* 0x000fe20000000f00 */
[----:B------:R-:W-:Y:S01]  /*0bd0*/  IMAD.HI.U32 R12, R81, -0x2daee0ad, RZ ;  /* 0xd2511f53510c7827 */ /* 0x000fe200078e00ff */
[----:B------:R-:W-:Y:S01]  /*0be0*/  LOP3.LUT R31, R80, UR8, R31, 0x96, !PT ;  /* 0x00000008501f7c12 */ /* 0x000fe2000f8e961f */
[----:B------:R-:W0:Y:S01]  /*0bf0*/  LDCU UR11, c[0x0][0x408] ;  /* 0x00008100ff0b77ac */ /* 0x000e220008000800 */
[--C-:B------:R-:W-:Y:S01]  /*0c00*/  SHF.R.U64 R113, R34, 0x10, R35.reuse ;  /* 0x0000001022717819 */ /* 0x100fe20000001223 */
[----:B------:R-:W-:Y:S01]  /*0c10*/  IMAD.MOV.U32 R103, RZ, RZ, R34 ;  /* 0x000000ffff677224 */ /* 0x000fe200078e0022 */
[----:B------:R-:W-:Y:S01]  /*0c20*/  LOP3.LUT R12, R12, UR9, RZ, 0x3c, !PT ;  /* 0x000000090c0c7c12 */ /* 0x000fe2000f8e3cff */
[----:B------:R-:W-:Y:S01]  /*0c30*/  IMAD.HI.U32 R30, R31, -0x2daee0ad, RZ ;  /* 0xd2511f531f1e7827 */ /* 0x000fe200078e00ff */
[----:B------:R-:W-:Y:S01]  /*0c40*/  SHF.R.U32.HI R50, RZ, 0x10, R35 ;  /* 0x00000010ff327819 */ /* 0x000fe20000011623 */
[----:B------:R-:W1:Y:S01]  /*0c50*/  LDCU UR38, c[0x0][0x388] ;  /* 0x00007100ff2677ac */ /* 0x000e620008000800 */
[----:B------:R-:W-:Y:S01]  /*0c60*/  MOV R42, R33 ;  /* 0x00000021002a7202 */ /* 0x000fe20000000f00 */
[----:B------:R-:W-:Y:S01]  /*0c70*/  IMAD R35, R81, -0x2daee0ad, RZ ;  /* 0xd2511f5351237824 */ /* 0x000fe200078e02ff */
[--C-:B------:R-:W-:Y:S01]  /*0c80*/  SHF.R.U64 R102, R32, 0x10, R33.reuse ;  /* 0x0000001020667819 */ /* 0x100fe20000001221 */
[----:B------:R-:W-:Y:S01]  /*0c90*/  IMAD R32, R31, -0x2daee0ad, RZ ;  /* 0xd2511f531f207824 */ /* 0x000fe200078e02ff */
[----:B------:R-:W-:Y:S01]  /*0ca0*/  SHF.R.U32.HI R49, RZ, 0x10, R33 ;  /* 0x00000010ff317819 */ /* 0x000fe20000011621 */
[----:B------:R-:W-:Y:S01]  /*0cb0*/  IMAD R33, R82, -0x326172a9, RZ ;  /* 0xcd9e8d5752217824 */ /* 0x000fe200078e02ff */
[----:B------:R-:W-:Y:S01]  /*0cc0*/  PRMT R99, R99, 0x5410, R28 ;  /* 0x0000541063637816 */ /* 0x000fe2000000001c */
[C---:B------:R-:W-:Y:S01]  /*0cd0*/  IMAD.HI.U32 R28, R12.reuse, -0x326172a9, RZ ;  /* 0xcd9e8d570c1c7827 */ /* 0x040fe200078e00ff */
[----:B------:R-:W-:Y:S01]  /*0ce0*/  LOP3.LUT R30, R35, UR21, R30, 0x96, !PT ;  /* 0x00000015231e7c12 */ /* 0x000fe2000f8e961e */
[----:B------:R-:W2:Y:S01]  /*0cf0*/  LDCU.U8 UR16, c[0x0][0x410] ;  /* 0x00008200ff1077ac */ /* 0x000ea20008000000 */
[----:B------:R-:W-:Y:S01]  /*0d00*/  MOV R40, R11 ;  /* 0x0000000b00287202 */ /* 0x000fe20000000f00 */
[----:B------:R-:W-:Y:S01]  /*0d10*/  IMAD.MOV.U32 R34, RZ, RZ, R37 ;  /* 0x000000ffff227224 */ /* 0x000fe200078e0025 */
[----:B------:R-:W-:Y:S01]  /*0d20*/  LOP3.LUT R28, R33, UR20, R28, 0x96, !PT ;  /* 0x00000014211c7c12 */ /* 0x000fe2000f8e961c */
[----:B------:R-:W-:Y:S01]  /*0d30*/  IMAD R33, R12, -0x326172a9, RZ ;  /* 0xcd9e8d570c217824 */ /* 0x000fe200078e02ff */
[--C-:B------:R-:W-:Y:S01]  /*0d40*/  SHF.R.U64 R95, R10, 0x10, R11.reuse ;  /* 0x000000100a5f7819 */ /* 0x100fe2000000120b */
[----:B------:R-:W-:Y:S01]  /*0d50*/  IMAD.HI.U32 R12, R30, -0x326172a9, RZ ;  /* 0xcd9e8d571e0c7827 */ /* 0x000fe200078e00ff */
[----:B------:R-:W-:Y:S01]  /*0d60*/  SHF.R.U32.HI R46, RZ, 0x10, R11 ;  /* 0x00000010ff2e7819 */ /* 0x000fe2000001160b */
[----:B------:R-:W3:Y:S01]  /*0d70*/  LDCU UR17, c[0x0][0x400] ;  /* 0x00008000ff1177ac */ /* 0x000ee20008000800 */
[----:B------:R-:W-:Y:S01]  /*0d80*/  LOP3.LUT R11, R5, 0x7f, RZ, 0xc0, !PT ;  /* 0x0000007f050b7812 */ /* 0x000fe200078ec0ff */
[----:B------:R-:W-:Y:S01]  /*0d90*/  IMAD.HI.U32 R31, R28, -0x2daee0ad, RZ ;  /* 0xd2511f531c1f7827 */ /* 0x000fe200078e00ff */
[----:B------:R-:W-:Y:S01]  /*0da0*/  LOP3.LUT R12, R33, UR22, R12, 0x96, !PT ;  /* 0x00000016210c7c12 */ /* 0x000fe2000f8e960c */
[----:B------:R-:W4:Y:S01]  /*0db0*/  LDCU.64 UR12, c[0x0][0x398] ;  /* 0x00007300ff0c77ac */ /* 0x000f220008000a00 */
[----:B------:R-:W-:Y:S01]  /*0dc0*/  VIADDMNMX R9, R11, -R9, RZ, !PT ;  /* 0x800000090b097246 */ /* 0x000fe200078001ff */
[----:B------:R-:W-:Y:S01]  /*0dd0*/  IMAD R33, R30, -0x326172a9, RZ ;  /* 0xcd9e8d571e217824 */ /* 0x000fe200078e02ff */
[----:B------:R-:W-:Y:S01]  /*0de0*/  LOP3.LUT R31, R32, UR23, R31, 0x96, !PT ;  /* 0x00000017201f7c12 */ /* 0x000fe2000f8e961f */
[----:B------:R-:W-:Y:S01]  /*0df0*/  IMAD R35, R28, -0x2daee0ad, RZ ;  /* 0xd2511f531c237824 */ /* 0x000fe200078e02ff */
[----:B------:R-:W-:Y:S01]  /*0e00*/  LOP3.LUT R5, R5, 0xffffff80, RZ, 0xc0, !PT ;  /* 0xffffff8005057812 */ /* 0x000fe200078ec0ff */
[----:B------:R-:W-:Y:S01]  /*0e10*/  IMAD.HI.U32 R30, R12, -0x2daee0ad, RZ ;  /* 0xd2511f530c1e7827 */ /* 0x000fe200078e00ff */
[----:B------:R-:W-:Y:S01]  /*0e20*/  MOV R114, R36 ;  /* 0x0000002400727202 */ /* 0x000fe20000000f00 */
[----:B------:R-:W0:Y:S01]  /*0e30*/  LDCU.64 UR14, c[0x0][0x3a0] ;  /* 0x00007400ff0e77ac */ /* 0x000e220008000a00 */
[--C-:B------:R-:W-:Y:S01]  /*0e40*/  SHF.R.U64 R117, R26, 0x10, R27.reuse ;  /* 0x000000101a757819 */ /* 0x100fe2000000121b */
[----:B------:R-:W-:Y:S01]  /*0e50*/  IMAD.HI.U32 R28, R31, -0x326172a9, RZ ;  /* 0xcd9e8d571f1c7827 */ /* 0x000fe200078e00ff */
[----:B------:R-:W-:Y:S01]  /*0e60*/  LOP3.LUT R30, R35, UR25, R30, 0x96, !PT ;  /* 0x00000019231e7c12 */ /* 0x000fe2000f8e961e */
[----:B------:R-:W0:Y:S01]  /*0e70*/  LDCU.64 UR18, c[0x0][0x380] ;  /* 0x00007000ff1277ac */ /* 0x000e220008000a00 */
[----:B------:R-:W-:Y:S01]  /*0e80*/  PRMT R114, R114, 0x5410, R34 ;  /* 0x0000541072727816 */ /* 0x000fe20000000022 */
[----:B------:R-:W-:Y:S01]  /*0e90*/  IMAD R31, R31, -0x326172a9, RZ ;  /* 0xcd9e8d571f1f7824 */ /* 0x000fe200078e02ff */
[----:B------:R-:W-:Y:S01]  /*0ea0*/  LOP3.LUT R28, R33, UR24, R28, 0x96, !PT ;  /* 0x00000018211c7c12 */ /* 0x000fe2000f8e961c */
[----:B------:R-:W-:Y:S01]  /*0eb0*/  IMAD R33, R12, -0x2daee0ad, RZ ;  /* 0xd2511f530c217824 */ /* 0x000fe200078e02ff */
[----:B------:R-:W-:Y:S01]  /*0ec0*/  SHF.R.U32.HI R34, RZ, 0x10, R27 ;  /* 0x00000010ff227819 */ /* 0x000fe2000001161b */
[----:B------:R-:W-:Y:S01]  /*0ed0*/  IMAD.HI.U32 R12, R30, -0x326172a9, RZ ;  /* 0xcd9e8d571e0c7827 */ /* 0x000fe200078e00ff */
[----:B------:R-:W-:Y:S01]  /*0ee0*/  SHF.R.U64 R119, R22, 0x10, R23 ;  /* 0x0000001016777819 */ /* 0x000fe20000001217 */
[----:B------:R-:W-:Y:S01]  /*0ef0*/  UPLOP3.LUT UP1, UPT, UPT, UPT, UPT, 0x40, 0x4 ;  /* 0x000000000004789c */ /* 0x000fe20003f2e870 */
[----:B------:R-:W-:Y:S01]  /*0f00*/  PRMT R117, R117, 0x5410, R34 ;  /* 0x0000541075757816 */ /* 0x000fe20000000022 */
[----:B------:R-:W-:Y:S01]  /*0f10*/  IMAD.HI.U32 R32, R28, -0x2daee0ad, RZ ;  /* 0xd2511f531c207827 */ /* 0x000fe200078e00ff */
[----:B------:R-:W-:-:S02]  /*0f20*/  LOP3.LUT R12, R31, UR26, R12, 0x96, !PT ;  /* 0x0000001a1f0c7c12 */ /* 0x000fc4000f8e960c */
[----:B------:R-:W-:Y:S01]  /*0f30*/  SHF.R.U32.HI R34, RZ, 0x10, R23 ;  /* 0x00000010ff227819 */ /* 0x000fe20000011617 */
[----:B------:R-:W-:Y:S01]  /*0f40*/  IMAD R31, R30, -0x326172a9, RZ ;  /* 0xcd9e8d571e1f7824 */ /* 0x000fe200078e02ff */
[----:B------:R-:W-:Y:S01]  /*0f50*/  LOP3.LUT R32, R33, UR27, R32, 0x96, !PT ;  /* 0x0000001b21207c12 */ /* 0x000fe2000f8e9620 */
[----:B------:R-:W-:Y:S01]  /*0f60*/  IMAD R33, R28, -0x2daee0ad, RZ ;  /* 0xd2511f531c217824 */ /* 0x000fe200078e02ff */
[----:B------:R-:W-:Y:S01]  /*0f70*/  SHF.R.U32.HI R45, RZ, 0x10, R3 ;  /* 0x00000010ff2d7819 */ /* 0x000fe20000011603 */
[----:B------:R-:W-:Y:S01]  /*0f80*/  IMAD.HI.U32 R30, R12, -0x2daee0ad, RZ ;  /* 0xd2511f530c1e7827 */ /* 0x000fe200078e00ff */
[----:B------:R-:W-:Y:S02]  /*0f90*/  PRMT R119, R119, 0x5410, R34 ;  /* 0x0000541077777816 */ /* 0x000fe40000000022 */
[----:B------:R-:W-:Y:S01]  /*0fa0*/  SHF.R.U32.HI R3, RZ, 0x10, R39 ;  /* 0x00000010ff037819 */ /* 0x000fe20000011627 */
[----:B------:R-:W-:Y:S01]  /*0fb0*/  IMAD.HI.U32 R28, R32, -0x326172a9, RZ ;  /* 0xcd9e8d57201c7827 */ /* 0x000fe200078e00ff */
[----:B------:R-:W-:-:S02]  /*0fc0*/  LOP3.LUT R30, R33, UR29, R30, 0x96, !PT ;  /* 0x0000001d211e7c12 */ /* 0x000fc4000f8e961e */
[--C-:B------:R-:W-:Y:S01]  /*0fd0*/  SHF.R.U64 R118, R24, 0x10, R25.reuse ;  /* 0x0000001018767819 */ /* 0x100fe20000001219 */
[----:B------:R-:W-:Y:S01]  /*0fe0*/  IMAD R33, R12, -0x2daee0ad, RZ ;  /* 0xd2511f530c217824 */ /* 0x000fe200078e02ff */
[----:B------:R-:W-:Y:S01]  /*0ff0*/  LOP3.LUT R28, R31, UR28, R28, 0x96, !PT ;  /* 0x0000001c1f1c7c12 */ /* 0x000fe2000f8e961c */
[----:B------:R-:W-:Y:S01]  /*1000*/  IMAD R31, R32, -0x326172a9, RZ ;  /* 0xcd9e8d57201f7824 */ /* 0x000fe200078e02ff */
[----:B------:R-:W-:Y:S01]  /*1010*/  SHF.R.U32.HI R35, RZ, 0x10, R25 ;  /* 0x00000010ff237819 */ /* 0x000fe20000011619 */
[----:B------:R-:W-:Y:S01]  /*1020*/  IMAD.HI.U32 R12, R30, -0x326172a9, RZ ;  /* 0xcd9e8d571e0c7827 */ /* 0x000fe200078e00ff */
[--C-:B------:R-:W-:Y:S02]  /*1030*/  SHF.R.U64 R120, R20, 0x10, R21.reuse ;  /* 0x0000001014787819 */ /* 0x100fe40000001215 */
[----:B------:R-:W-:Y:S01]  /*1040*/  SHF.R.U32.HI R34, RZ, 0x10, R21 ;  /* 0x00000010ff227819 */ /* 0x000fe20000011615 */
[----:B------:R-:W-:Y:S01]  /*1050*/  IMAD.HI.U32 R32, R28, -0x2daee0ad, RZ ;  /* 0xd2511f531c207827 */ /* 0x000fe200078e00ff */
[----:B------:R-:W-:-:S02]  /*1060*/  LOP3.LUT R12, R31, UR30, R12, 0x96, !PT ;  /* 0x0000001e1f0c7c12 */ /* 0x000fc4000f8e960c */
[----:B------:R-:W-:Y:S01]  /*1070*/  SHF.R.U32.HI R47, RZ, 0x10, R29 ;  /* 0x00000010ff2f7819 */ /* 0x000fe2000001161d */
[----:B------:R-:W-:Y:S01]  /*1080*/  IMAD R31, R30, -0x326172a9, RZ ;  /* 0xcd9e8d571e1f7824 */ /* 0x000fe200078e02ff */
[----:B------:R-:W-:Y:S01]  /*1090*/  LOP3.LUT R32, R33, UR31, R32, 0x96, !PT ;  /* 0x0000001f21207c12 */ /* 0x000fe2000f8e9620 */
[----:B------:R-:W-:Y:S01]  /*10a0*/  IMAD R33, R28, -0x2daee0ad, RZ ;  /* 0xd2511f531c217824 */ /* 0x000fe200078e02ff */
[----:B------:R-:W-:Y:S01]  /*10b0*/  SHF.R.U64 R116, R36, 0x10, R37 ;  /* 0x0000001024747819 */ /* 0x000fe20000001225 */
        /* <DEDUP_REMOVED lines=8> */
[----:B------:R-:W-:Y:S01]  /*1140*/  IMAD R31, R32, -0x326172a9, RZ ;  /* 0xcd9e8d57201f7824 */ /* 0x000fe200078e02ff */
[----:B------:R-:W-:Y:S01]  /*1150*/  SHF.R.U32.HI R36, RZ, 0x10, R37 ;  /* 0x00000010ff247819 */ /* 0x000fe20000011625 */
[----:B------:R-:W-:Y:S01]  /*1160*/  IMAD.HI.U32 R12, R30, -0x326172a9, RZ ;  /* 0xcd9e8d571e0c7827 */ /* 0x000fe200078e00ff */
[--C-:B------:R-:W-:Y:S02]  /*1170*/  SHF.R.U64 R121, R18, 0x10, R19.reuse ;  /* 0x0000001012797819 */ /* 0x100fe40000001213 */
[----:B------:R-:W-:Y:S01]  /*1180*/  SHF.R.U32.HI R35, RZ, 0x10, R19 ;  /* 0x00000010ff237819 */ /* 0x000fe20000011613 */
[----:B------:R-:W-:Y:S01]  /*1190*/  IMAD R11, R0, -0x20, R11 ;  /* 0xffffffe0000b7824 */ /* 0x000fe200078e020b */
[----:B------:R-:W-:Y:S01]  /*11a0*/  LOP3.LUT R31, R31, UR34, R12, 0x96, !PT ;  /* 0x000000221f1f7c12 */ /* 0x000fe2000f8e960c */
[----:B------:R-:W-:Y:S01]  /*11b0*/  IMAD.HI.U32 R32, R28, -0x2daee0ad, RZ ;  /* 0xd2511f531c207827 */ /* 0x000fe200078e00ff */
[----:B------:R-:W-:-:S02]  /*11c0*/  VIMNMX R12, PT, PT, R9, 0x20, PT ;  /* 0x00000020090c7848 */ /* 0x000fc40003fe0100 */
[----:B------:R-:W-:Y:S01]  /*11d0*/  VIMNMX R11, PT, PT, RZ, R11, !PT ;  /* 0x0000000bff0b7248 */ /* 0x000fe20007fe0100 */
[----:B------:R-:W-:Y:S01]  /*11e0*/  IMAD R28, R28, -0x2daee0ad, RZ ;  /* 0xd2511f531c1c7824 */ /* 0x000fe200078e02ff */
[----:B------:R-:W-:Y:S01]  /*11f0*/  LOP3.LUT R32, R33, UR35, R32, 0x96, !PT ;  /* 0x0000002321207c12 */ /* 0x000fe2000f8e9620 */
[----:B------:R-:W-:Y:S01]  /*1200*/  IMAD R9, R12, 0x4, R5 ;  /* 0x000000040c097824 */ /* 0x000fe200078e0205 */
[----:B------:R-:W-:Y:S01]  /*1210*/  VIMNMX R78, PT, PT, R11, 0x20, PT ;  /* 0x000000200b4e7848 */ /* 0x000fe20003fe0100 */
[----:B------:R-:W-:Y:S01]  /*1220*/  IMAD.HI.U32 R77, R31, -0x2daee0ad, RZ ;  /* 0xd2511f531f4d7827 */ /* 0x000fe200078e00ff */
[----:B------:R-:W-:Y:S02]  /*1230*/  SHF.R.U64 R122, R16, 0x10, R17 ;  /* 0x00000010107a7819 */ /* 0x000fe40000001211 */
[----:B------:R-:W-:Y:S01]  /*1240*/  I2FP.F32.U32 R79, R9 ;  /* 0x00000009004f7245 */ /* 0x000fe20000201000 */
[----:B------:R-:W-:Y:S01]  /*1250*/  IMAD.MOV.U32 R93, RZ, RZ, R10 ;  /* 0x000000ffff5d7224 */ /* 0x000fe200078e000a */
[----:B------:R-:W-:Y:S01]  /*1260*/  LOP3.LUT R77, R28, UR37, R77, 0x96, !PT ;  /* 0x000000251c4d7c12 */ /* 0x000fe2000f8e964d */
[----:B------:R-:W-:Y:S01]  /*1270*/  IMAD.MOV.U32 R41, RZ, RZ, R29 ;  /* 0x000000ffff297224 */ /* 0x000fe200078e001d */
[----:B------:R-:W-:Y:S01]  /*1280*/  MOV R29, R39 ;  /* 0x00000027001d7202 */ /* 0x000fe20000000f00 */
[----:B------:R-:W-:Y:S01]  /*1290*/  IMAD R78, R78, 0x4, R5 ;  /* 0x000000044e4e7824 */ /* 0x000fe200078e0205 */
[----:B------:R-:W0:Y:S01]  /*12a0*/  MUFU.RCP R79, R79 ;  /* 0x0000004f004f7308 */ /* 0x000e220000001000 */
[----:B------:R-:W-:Y:S01]  /*12b0*/  IMAD.MOV.U32 R10, RZ, RZ, R38 ;  /* 0x000000ffff0a7224 */ /* 0x000fe200078e0026 */
[--C-:B------:R-:W-:Y:S01]  /*12c0*/  SHF.R.U64 R28, R6, 0x10, R7.reuse ;  /* 0x00000010061c7819 */ /* 0x100fe20000001207 */
[----:B------:R-:W-:Y:S01]  /*12d0*/  IMAD R30, R30, -0x326172a9, RZ ;  /* 0xcd9e8d571e1e7824 */ /* 0x000fe200078e02ff */
[----:B------:R-:W-:Y:S01]  /*12e0*/  SHF.R.U32.HI R5, RZ, 0x10, R7 ;  /* 0x00000010ff057819 */ /* 0x000fe20000011607 */
[----:B------:R-:W-:Y:S01]  /*12f0*/  IMAD.HI.U32 R75, R32, -0x326172a9, RZ ;  /* 0xcd9e8d57204b7827 */ /* 0x000fe200078e00ff */
[----:B------:R-:W-:-:S02]  /*1300*/  SHF.R.U32.HI R34, RZ, 0x10, R17 ;  /* 0x00000010ff227819 */ /* 0x000fc40000011611 */
[--C-:B------:R-:W-:Y:S01]  /*1310*/  SHF.R.U64 R123, R14, 0x10, R15.reuse ;  /* 0x000000100e7b7819 */ /* 0x100fe2000000120f */
[----:B------:R-:W-:Y:S01]  /*1320*/  HADD2.F32 R11, -RZ, R6.H0_H0 ;  /* 0x20000006ff0b7230 */ /* 0x000fe20000004100 */
[----:B------:R-:W-:Y:S01]  /*1330*/  SHF.R.U32.HI R33, RZ, 0x10, R15 ;  /* 0x00000010ff217819 */ /* 0x000fe2000001160f */
[----:B------:R-:W-:Y:S01]  /*1340*/  HADD2.F32 R12, -RZ, R7.H0_H0 ;  /* 0x20000007ff0c7230 */ /* 0x000fe20000004100 */
[----:B------:R-:W-:Y:S01]  /*1350*/  PRMT R0, R0, 0x5410, R4 ;  /* 0x0000541000007816 */ /* 0x000fe20000000004 */
[----:B------:R-:W-:Y:S01]  /*1360*/  HADD2.F32 R10, -RZ, R10.H0_H0 ;  /* 0x2000000aff0a7230 */ /* 0x000fe20000004100 */
[----:B------:R-:W-:Y:S01]  /*1370*/  LOP3.LUT R73, R8, 0x3, RZ, 0xc0, !PT ;  /* 0x0000000308497812 */ /* 0x000fe200078ec0ff */
[----:B------:R-:W-:Y:S01]  /*1380*/  HADD2.F32 R9, -RZ, R29.H0_H0 ;  /* 0x2000001dff097230 */ /* 0x000fe20000004100 */
[----:B------:R-:W-:Y:S01]  /*1390*/  PRMT R4, R4, 0x5410, R45 ;  /* 0x0000541004047816 */ /* 0x000fe2000000002d */
        /* <DEDUP_REMOVED lines=19> */
[----:B01234-:R-:W-:-:S07]  /*14d0*/  LOP3.LUT R75, R30, UR36, R75, 0x96, !PT ;  /* 0x000000241e4b7c12 */ /* 0x01ffce000f8e964b */
.L_x_15720:
[----:B------:R-:W-:Y:S01]  /*14e0*/  UIMAD UR4, UR10, UR38, URZ ;  /* 0x000000260a0472a4 */ /* 0x000fe2000f8e02ff */
[----:B------:R-:W-:Y:S01]  /*14f0*/  ISETP.NE.AND P0, PT, R83, RZ, PT ;  /* 0x000000ff5300720c */ /* 0x000fe20003f05270 */
[----:B------:R-:W-:Y:S02]  /*1500*/  BSSY.RECONVERGENT B0, `(.L_x_15181) ;  /* 0x00003d6000007945 */ /* 0x000fe40003800200 */
        /* <DEDUP_REMOVED lines=38> */
.L_x_15186:
        /* <DEDUP_REMOVED lines=13> */
.L_x_15188:
[----:B------:R-:W-:Y:S05]  /*1840*/  BSYNC.RECONVERGENT B2 ;  /* 0x0000000000027941 */ /* 0x000fea0003800200 */
.L_x_15187:
        /* <DEDUP_REMOVED lines=40> */
[----:B------:R-:W-:-:S07]  /*1ad0*/  IMAD.MOV.U32 R69, RZ, RZ, R74 ;  /* 0x000000ffff457224 */ /* 0x000fce00078e004a */
.L_x_15185:
[----:B------:R-:W-:Y:S05]  /*1ae0*/  BSYNC.RECONVERGENT B1 ;  /* 0x0000000000017941 */ /* 0x000fea0003800200 */
.L_x_15184:
[----:B------:R-:W0:Y:S01]  /*1af0*/  LDC R70, c[0x0][0x404] ;  /* 0x00010100ff467b82 */ /* 0x000e220000000800 */
[----:B------:R-:W-:Y:S01]  /*1b00*/  ISETP.NE.AND P3, PT, R71, 0x1, PT ;  /* 0x000000014700780c */ /* 0x000fe20003f65270 */
[----:B------:R-:W-:Y:S01]  /*1b10*/  BSSY.RECONVERGENT B1, `(.L_x_15189) ;  /* 0x0000048000017945 */ /* 0x000fe20003800200 */
[----:B------:R-:W-:Y:S01]  /*1b20*/  I2FP.F32.U32 R74, R69 ;  /* 0x00000045004a7245 */ /* 0x000fe20000201000 */
[----:B------:R-:W-:-:S05]  /*1b30*/  HFMA2 R69, -RZ, RZ, 0.1171875, 0 ;  /* 0x2f800000ff457431 */ /* 0x000fca00000001ff */
[----:B------:R-:W-:Y:S01]  /*1b40*/  FFMA.FTZ R73, R74, R69, 1.1641532182693481445e-10 ;  /* 0x2f0000004a497423 */ /* 0x000fe20000010045 */
[----:B------:R-:W-:-:S04]  /*1b50*/  IMAD.MOV.U32 R74, RZ, RZ, R76 ;  /* 0x000000ffff4a7224 */ /* 0x000fc800078e004c */
        /* <DEDUP_REMOVED lines=11> */
.L_x_15191:
        /* <DEDUP_REMOVED lines=13> */
.L_x_15193:
[----:B------:R-:W-:Y:S05]  /*1ce0*/  BSYNC.RECONVERGENT B2 ;  /* 0x0000000000027941 */ /* 0x000fea0003800200 */
.L_x_15192:
        /* <DEDUP_REMOVED lines=42> */
.L_x_15190:
[----:B------:R-:W-:Y:S05]  /*1f90*/  BSYNC.RECONVERGENT B1 ;  /* 0x0000000000017941 */ /* 0x000fea0003800200 */
.L_x_15189:
[----:B------:R-:W-:Y:S01]  /*1fa0*/  ISETP.NE.AND P4, PT, R73, 0x1, PT ;  /* 0x000000014900780c */ /* 0x000fe20003f85270 */
[----:B------:R-:W-:Y:S01]  /*1fb0*/  BSSY.RECONVERGENT B1, `(.L_x_15194) ;  /* 0x0000047000017945 */ /* 0x000fe20003800200 */
[----:B------:R-:W-:-:S05]  /*1fc0*/  I2FP.F32.U32 R74, R74 ;  /* 0x0000004a004a7245 */ /* 0x000fca0000201000 */
[----:B------:R-:W-:Y:S01]  /*1fd0*/  FFMA.FTZ R71, R74, R69, 1.1641532182693481445e-10 ;  /* 0x2f0000004a477423 */ /* 0x000fe20000010045 */
[----:B------:R-:W-:-:S04]  /*1fe0*/  IMAD.MOV.U32 R74, RZ, RZ, 0x2 ;  /* 0x00000002ff4a7424 */ /* 0x000fc800078e00ff */
        /* <DEDUP_REMOVED lines=11> */
.L_x_15196:
        /* <DEDUP_REMOVED lines=13> */
.L_x_15198:
[----:B------:R-:W-:Y:S05]  /*2170*/  BSYNC.RECONVERGENT B2 ;  /* 0x0000000000027941 */ /* 0x000fea0003800200 */
.L_x_15197:
        /* <DEDUP_REMOVED lines=42> */
.L_x_15195:
[----:B------:R-:W-:Y:S05]  /*2420*/  BSYNC.RECONVERGENT B1 ;  /* 0x0000000000017941 */ /* 0x000fea0003800200 */
.L_x_15194:
        /* <DEDUP_REMOVED lines=16> */
.L_x_15201:
        /* <DEDUP_REMOVED lines=13> */
.L_x_15203:
[----:B------:R-:W-:Y:S05]  /*2600*/  BSYNC.RECONVERGENT B2 ;  /* 0x0000000000027941 */ /* 0x000fea0003800200 */
.L_x_15202:
        /* <DEDUP_REMOVED lines=42> */
.L_x_15200:
[----:B------:R-:W-:Y:S05]  /*28b0*/  BSYNC.RECONVERGENT B1 ;  /* 0x0000000000017941 */ /* 0x000fea0003800200 */
.L_x_15199:
        /* <DEDUP_REMOVED lines=17> */
.L_x_15183:
        /* <DEDUP_REMOVED lines=16> */
.L_x_15207:
        /* <DEDUP_REMOVED lines=13> */
.L_x_15209:
[----:B------:R-:W-:Y:S05]  /*2ba0*/  BSYNC.RECONVERGENT B2 ;  /* 0x0000000000027941 */ /* 0x000fea0003800200 */
.L_x_15208:
        /* <DEDUP_REMOVED lines=40> */
[----:B------:R-:W-:-:S07]  /*2e30*/  IMAD.MOV.U32 R69, RZ, RZ, R74 ;  /* 0x000000ffff457224 */ /* 0x000fce00078e004a */
.L_x_15206:
[----:B------:R-:W-:Y:S05]  /*2e40*/  BSYNC.RECONVERGENT B1 ;  /* 0x0000000000017941 */ /* 0x000fea0003800200 */
.L_x_15205:
[----:B------:R-:W0:Y:S01]  /*2e50*/  LDC R74, c[0x0][0x404] ;  /* 0x00010100ff4a7b82 */ /* 0x000e220000000800 */
[----:B------:R-:W-:Y:S01]  /*2e60*/  ISETP.NE.AND P3, PT, R70, 0x1, PT ;  /* 0x000000014600780c */ /* 0x000fe20003f65270 */
[----:B------:R-:W-:Y:S01]  /*2e70*/  BSSY.RECONVERGENT B1, `(.L_x_15210) ;  /* 0x000004a000017945 */ /* 0x000fe20003800200 */
[----:B------:R-:W-:Y:S01]  /*2e80*/  I2FP.F32.U32 R86, R69 ;  /* 0x0000004500567245 */ /* 0x000fe20000201000 */
[----:B------:R-:W-:-:S04]  /*2e90*/  IMAD.MOV.U32 R69, RZ, RZ, 0x2f800000 ;  /* 0x2f800000ff457424 */ /* 0x000fc800078e00ff */
[----:B------:R-:W1:Y:S01]  /*2ea0*/  LDC R71, c[0x0][0x408] ;  /* 0x00010200ff477b82 */ /* 0x000e620000000800 */
[----:B------:R-:W-:Y:S01]  /*2eb0*/  FFMA.FTZ R73, R86, R69, 1.1641532182693481445e-10 ;  /* 0x2f00000056497423 */ /* 0x000fe20000010045 */
[----:B------:R-:W-:-:S04]  /*2ec0*/  IMAD.MOV.U32 R86, RZ, RZ, 0x2 ;  /* 0x00000002ff567424 */ /* 0x000fc800078e00ff */
        /* <DEDUP_REMOVED lines=12> */
.L_x_15212:
        /* <DEDUP_REMOVED lines=13> */
.L_x_15214:
[----:B------:R-:W-:Y:S05]  /*3060*/  BSYNC.RECONVERGENT B2 ;  /* 0x0000000000027941 */ /* 0x000fea0003800200 */
.L_x_15213:
        /* <DEDUP_REMOVED lines=42> */
.L_x_15211:
[----:B------:R-:W-:Y:S05]  /*3310*/  BSYNC.RECONVERGENT B1 ;  /* 0x0000000000017941 */ /* 0x000fea0003800200 */
.L_x_15210:
        /* <DEDUP_REMOVED lines=15> */
.L_x_15217:
        /* <DEDUP_REMOVED lines=13> */
.L_x_15219:
[----:B------:R-:W-:Y:S05]  /*34e0*/  BSYNC.RECONVERGENT B2 ;  /* 0x0000000000027941 */ /* 0x000fea0003800200 */
.L_x_15218:
        /* <DEDUP_REMOVED lines=42> */
.L_x_15216:
[----:B------:R-:W-:Y:S05]  /*3790*/  BSYNC.RECONVERGENT B1 ;  /* 0x0000000000017941 */ /* 0x000fea0003800200 */
.L_x_15215:
[----:B------:R-:W-:Y:S01]  /*37a0*/  ISETP.NE.AND P4, PT, R73, 0x1, PT ;  /* 0x000000014900780c */ /* 0x000fe20003f85270 */
[----:B------:R-:W-:Y:S01]  /*37b0*/  BSSY.RECONVERGENT B1, `(.L_x_15220) ;  /* 0x0000048000017945 */ /* 0x000fe20003800200 */
[----:B------:R-:W-:Y:S01]  /*37c0*/  I2FP.F32.U32 R70, R70 ;  /* 0x0000004600467245 */ /* 0x000fe20000201000 */
[----:B------:R-:W-:Y:S01]  /*37d0*/  FMUL.FTZ R37, R37, R71 ;  /* 0x0000004725257220 */ /* 0x000fe20000410000 */
[----:B------:R-:W-:-:S03]  /*37e0*/  IMAD.MOV.U32 R86, RZ, RZ, 0x2 ;  /* 0x00000002ff567424 */ /* 0x000fc600078e00ff */
        /* <DEDUP_REMOVED lines=12> */
.L_x_15222:
        /* <DEDUP_REMOVED lines=13> */
.L_x_15224:
[----:B------:R-:W-:Y:S05]  /*3980*/  BSYNC.RECONVERGENT B2 ;  /* 0x0000000000027941 */ /* 0x000fea0003800200 */
.L_x_15223:
        /* <DEDUP_REMOVED lines=42> */
.L_x_15221:
[----:B------:R-:W-:Y:S05]  /*3c30*/  BSYNC.RECONVERGENT B1 ;  /* 0x0000000000017941 */ /* 0x000fea0003800200 */
.L_x_15220:
        /* <DEDUP_REMOVED lines=15> */
.L_x_15227:
        /* <DEDUP_REMOVED lines=13> */
.L_x_15229:
[----:B------:R-:W-:Y:S05]  /*3e00*/  BSYNC.RECONVERGENT B2 ;  /* 0x0000000000027941 */ /* 0x000fea0003800200 */
.L_x_15228:
        /* <DEDUP_REMOVED lines=42> */
.L_x_15226:
[----:B------:R-:W-:Y:S05]  /*40b0*/  BSYNC.RECONVERGENT B1 ;  /* 0x0000000000017941 */ /* 0x000fea0003800200 */
.L_x_15225:
[----:B------:R-:W-:Y:S01]  /*40c0*/  ISETP.NE.AND P5, PT, R70, 0x1, PT ;  /* 0x000000014600780c */ /* 0x000fe20003fa5270 */
[----:B------:R-:W-:Y:S01]  /*40d0*/  BSSY.RECONVERGENT B1, `(.L_x_15230) ;  /* 0x0000048000017945 */ /* 0x000fe20003800200 */
[----:B------:R-:W-:Y:S01]  /*40e0*/  I2FP.F32.U32 R86, R73 ;  /* 0x0000004900567245 */ /* 0x000fe20000201000 */
[----:B------:R-:W-:-:S04]  /*40f0*/  FMUL.FTZ R38, R38, R71 ;  /* 0x0000004726267220 */ /* 0x000fc80000410000 */
[----:B------:R-:W-:Y:S01]  /*4100*/  FFMA.FTZ R73, R86, R69, 1.1641532182693481445e-10 ;  /* 0x2f00000056497423 */ /* 0x000fe20000010045 */
[----:B------:R-:W-:-:S04]  /*4110*/  HFMA2 R86, -RZ, RZ, 0, 1.1920928955078125e-07 ;  /* 0x00000002ff567431 */ /* 0x000fc800000001ff */
        /* <DEDUP_REMOVED lines=11> */
.L_x_15232:
        /* <DEDUP_REMOVED lines=13> */
.L_x_15234:
[----:B------:R-:W-:Y:S05]  /*42a0*/  BSYNC.RECONVERGENT B2 ;  /* 0x0000000000027941 */ /* 0x000fea0003800200 */
.L_x_15233:
        /* <DEDUP_REMOVED lines=42> */
.L_x_15231:
[----:B------:R-:W-:Y:S05]  /*4550*/  BSYNC.RECONVERGENT B1 ;  /* 0x0000000000017941 */ /* 0x000fea0003800200 */
.L_x_15230:
        /* <DEDUP_REMOVED lines=15> */
.L_x_15237:
        /* <DEDUP_REMOVED lines=13> */
.L_x_15239:
[----:B------:R-:W-:Y:S05]  /*4720*/  BSYNC.RECONVERGENT B2 ;  /* 0x0000000000027941 */ /* 0x000fea0003800200 */
.L_x_15238:
        /* <DEDUP_REMOVED lines=42> */
.L_x_15236:
[----:B------:R-:W-:Y:S05]  /*49d0*/  BSYNC.RECONVERGENT B1 ;  /* 0x0000000000017941 */ /* 0x000fea0003800200 */
.L_x_15235:
        /* <DEDUP_REMOVED lines=17> */
.L_x_15242:
        /* <DEDUP_REMOVED lines=15> */
.L_x_15244:
[----:B------:R-:W-:Y:S05]  /*4be0*/  BSYNC.RECONVERGENT B2 ;  /* 0x0000000000027941 */ /* 0x000fea0003800200 */
.L_x_15243:
        /* <DEDUP_REMOVED lines=42> */
.L_x_15241:
[----:B------:R-:W-:Y:S05]  /*4e90*/  BSYNC.RECONVERGENT B1 ;  /* 0x0000000000017941 */ /* 0x000fea0003800200 */
.L_x_15240:
[-C--:B------:R-:W-:Y:S01]  /*4ea0*/  FMUL.FTZ R89, R28, R71.reuse ;  /* 0x000000471c597220 */ /* 0x080fe20000410000 */
[-C--:B------:R-:W-:Y:S01]  /*4eb0*/  FSETP.GTU.FTZ.AND P6, PT, R85, R74.reuse, PT ;  /* 0x0000004a5500720b */ /* 0x080fe20003fdc000 */
[----:B------:R-:W-:Y:S01]  /*4ec0*/  FMUL.FTZ R86, R29, R71 ;  /* 0x000000471d567220 */ /* 0x000fe20000410000 */
[----:B------:R-:W-:Y:S01]  /*4ed0*/  I2FP.F32.U32 R90, R39 ;  /* 0x00000027005a7245 */ /* 0x000fe20000201000 */
[-C--:B------:R-:W-:Y:S01]  /*4ee0*/  FMUL.FTZ R39, R31, R71.reuse ;  /* 0x000000471f277220 */ /* 0x080fe20000410000 */
[----:B------:R-:W-:Y:S01]  /*4ef0*/  FSEL R89, R89, RZ, !P6 ;  /* 0x000000ff59597208 */ /* 0x000fe20007000000 */
[----:B------:R-:W-:Y:S01]  /*4f00*/  FMUL.FTZ R71, R30, R71 ;  /* 0x000000471e477220 */ /* 0x000fe20000410000 */
[----:B------:R-:W-:Y:S01]  /*4f10*/  SEL R85, RZ, 0x1, P6 ;  /* 0x00000001ff557807 */ /* 0x000fe20003000000 */
[----:B------:R-:W-:Y:S01]  /*4f20*/  FFMA.FTZ R69, R90, R69, 1.1641532182693481445e-10 ;  /* 0x2f0000005a457423 */ /* 0x000fe20000010045 */
[----:B------:R-:W-:Y:S02]  /*4f30*/  FSETP.GTU.FTZ.AND P6, PT, R91, R74, PT ;  /* 0x0000004a5b00720b */ /* 0x000fe40003fdc000 */
        /* <DEDUP_REMOVED lines=24> */
.L_x_15204:
        /* <DEDUP_REMOVED lines=24> */
.L_x_15245:
[----:B------:R-:W-:Y:S01]  /*5240*/  IMAD.MOV.U32 R74, RZ, RZ, R68 ;  /* 0x000000ffff4a7224 */ /* 0x000fe200078e0044 */
[----:B------:R-:W-:-:S07]  /*5250*/  IADD3 R68, PT, PT, R84, 0x80, RZ ;  /* 0x0000008054447810 */ /* 0x000fce0007ffe0ff */
.L_x_15182:
[----:B------:R-:W-:Y:S05]  /*5260*/  BSYNC.RECONVERGENT B0 ;  /* 0x0000000000007941 */ /* 0x000fea0003800200 */
.L_x_15181:
[----:B------:R-:W-:Y:S01]  /*5270*/  ISETP.GE.U32.AND P0, PT, R13, 0x100, PT ;  /* 0x000001000d00780c */ /* 0x000fe20003f06070 */
[----:B------:R-:W-:Y:S03]  /*5280*/  BSSY.RECONVERGENT B0, `(.L_x_15246) ;  /* 0x00003d1000007945 */ /* 0x000fe60003800200 */
[----:B01----:R-:W-:-:S09]  /*5290*/  P2R R86, PR, RZ, 0x1 ;  /* 0x00000001ff567803 */ /* 0x003fd20000000000 */
        /* <DEDUP_REMOVED lines=31> */
.L_x_15251:
        /* <DEDUP_REMOVED lines=13> */
.L_x_15253:
[----:B------:R-:W-:Y:S05]  /*5560*/  BSYNC.RECONVERGENT B2 ;  /* 0x0000000000027941 */ /* 0x000fea0003800200 */
.L_x_15252:
        /* <DEDUP_REMOVED lines=40> */
[----:B------:R-:W-:-:S07]  /*57f0*/  HFMA2 R71, -RZ, RZ, 0, 0 ;  /* 0x00000000ff477431 */ /* 0x000fce00000001ff */
.L_x_15250:
[----:B------:R-:W-:Y:S05]  /*5800*/  BSYNC.RECONVERGENT B1 ;  /* 0x0000000000017941 */ /* 0x000fea0003800200 */
.L_x_15249:
[----:B------:R-:W0:Y:S01]  /*5810*/  LDC R87, c[0x0][0x404] ;  /* 0x00010100ff577b82 */ /* 0x000e220000000800 */
[----:B------:R-:W-:Y:S01]  /*5820*/  ISETP.NE.AND P3, PT, R71, 0x1, PT ;  /* 0x000000014700780c */ /* 0x000fe20003f65270 */
[----:B------:R-:W-:Y:S01]  /*5830*/  IMAD.MOV.U32 R88, RZ, RZ, 0x2f800000 ;  /* 0x2f800000ff587424 */ /* 0x000fe200078e00ff */
[----:B------:R-:W-:Y:S01]  /*5840*/  I2FP.F32.U32 R73, R85 ;  /* 0x0000005500497245 */ /* 0x000fe20000201000 */
[----:B------:R-:W-:Y:S04]  /*5850*/  BSSY.RECONVERGENT B1, `(.L_x_15254) ;  /* 0x0000048000017945 */ /* 0x000fe80003800200 */
        /* <DEDUP_REMOVED lines=15> */
.L_x_15256:
        /* <DEDUP_REMOVED lines=13> */
.L_x_15258:
[----:B------:R-:W-:Y:S05]  /*5a20*/  BSYNC.RECONVERGENT B2 ;  /* 0x0000000000027941 */ /* 0x000fea0003800200 */
.L_x_15257:
        /* <DEDUP_REMOVED lines=42> */
.L_x_15255:
[----:B------:R-:W-:Y:S05]  /*5cd0*/  BSYNC.RECONVERGENT B1 ;  /* 0x0000000000017941 */ /* 0x000fea0003800200 */
.L_x_15254:
        /* <DEDUP_REMOVED lines=15> */
.L_x_15261:
        /* <DEDUP_REMOVED lines=13> */
.L_x_15263:
[----:B------:R-:W-:Y:S05]  /*5ea0*/  BSYNC.RECONVERGENT B2 ;  /* 0x0000000000027941 */ /* 0x000fea0003800200 */
.L_x_15262:
        /* <DEDUP_REMOVED lines=42> */
.L_x_15260:
[----:B------:R-:W-:Y:S05]  /*6150*/  BSYNC.RECONVERGENT B1 ;  /* 0x0000000000017941 */ /* 0x000fea0003800200 */
.L_x_15259:
        /* <DEDUP_REMOVED lines=17> */
.L_x_15266:
        /* <DEDUP_REMOVED lines=13> */
.L_x_15268:
[----:B------:R-:W-:Y:S05]  /*6340*/  BSYNC.RECONVERGENT B2 ;  /* 0x0000000000027941 */ /* 0x000fea0003800200 */
.L_x_15267:
        /* <DEDUP_REMOVED lines=42> */
.L_x_15265:
[----:B------:R-:W-:Y:S05]  /*65f0*/  BSYNC.RECONVERGENT B1 ;  /* 0x0000000000017941 */ /* 0x000fea0003800200 */
.L_x_15264:
        /* <DEDUP_REMOVED lines=15> */
.L_x_15271:
        /* <DEDUP_REMOVED lines=13> */
.L_x_15273:
[----:B------:R-:W-:Y:S05]  /*67c0*/  BSYNC.RECONVERGENT B2 ;  /* 0x0000000000027941 */ /* 0x000fea0003800200 */
.L_x_15272:
        /* <DEDUP_REMOVED lines=42> */
.L_x_15270:
[----:B------:R-:W-:Y:S05]  /*6a70*/  BSYNC.RECONVERGENT B1 ;  /* 0x0000000000017941 */ /* 0x000fea0003800200 */
.L_x_15269:
        /* <DEDUP_REMOVED lines=17> */
.L_x_15276:
        /* <DEDUP_REMOVED lines=13> */
.L_x_15278:
[----:B------:R-:W-:Y:S05]  /*6c60*/  BSYNC.RECONVERGENT B2 ;  /* 0x0000000000027941 */ /* 0x000fea0003800200 */
.L_x_15277:
        /* <DEDUP_REMOVED lines=42> */
.L_x_15275:
[----:B------:R-:W-:Y:S05]  /*6f10*/  BSYNC.RECONVERGENT B1 ;  /* 0x0000000000017941 */ /* 0x000fea0003800200 */
.L_x_15274:
        /* <DEDUP_REMOVED lines=15> */
.L_x_15281:
        /* <DEDUP_REMOVED lines=13> */
.L_x_15283:
[----:B------:R-:W-:Y:S05]  /*70e0*/  BSYNC.RECONVERGENT B2 ;  /* 0x0000000000027941 */ /* 0x000fea0003800200 */
.L_x_15282:
        /* <DEDUP_REMOVED lines=42> */
.L_x_15280:
[----:B------:R-:W-:Y:S05]  /*7390*/  BSYNC.RECONVERGENT B1 ;  /* 0x0000000000017941 */ /* 0x000fea0003800200 */
.L_x_15279:
[----:B------:R-:W-:Y:S01]  /*73a0*/  ISETP.NE.AND P6, PT, R71, 0x1, PT ;  /* 0x000000014700780c */ /* 0x000fe20003fc5270 */
[----:B------:R-:W-:Y:S01]  /*73b0*/  BSSY.RECONVERGENT B1, `(.L_x_15284) ;  /* 0x000004b000017945 */ /* 0x000fe20003800200 */
[----:B------:R-:W-:Y:S01]  /*73c0*/  I2FP.F32.U32 R73, R73 ;  /* 0x0000004900497245 */ /* 0x000fe20000201000 */
[----:B------:R-:W-:Y:S01]  /*73d0*/  FMUL.FTZ R90, R43, R69 ;  /* 0x000000452b5a7220 */ /* 0x000fe20000410000 */
        /* <DEDUP_REMOVED lines=13> */
.L_x_15286:
        /* <DEDUP_REMOVED lines=15> */
.L_x_15288:
[----:B------:R-:W-:Y:S05]  /*75a0*/  BSYNC.RECONVERGENT B2 ;  /* 0x0000000000027941 */ /* 0x000fea0003800200 */
.L_x_15287:
        /* <DEDUP_REMOVED lines=43> */
.L_x_15285:
[----:B------:R-:W-:Y:S05]  /*7860*/  BSYNC.RECONVERGENT B1 ;  /* 0x0000000000017941 */ /* 0x000fea0003800200 */
.L_x_15284:
[----:B------:R-:W-:Y:S01]  /*7870*/  FMUL.FTZ R91, R28, R69 ;  /* 0x000000451c5b7220 */ /* 0x000fe20000410000 */
[----:B------:R-:W-:Y:S01]  /*7880*/  FSETP.GTU.FTZ.AND P6, PT, R94, R87, PT ;  /* 0x000000575e00720b */ /* 0x000fe20003fdc000 */
[-C--:B------:R-:W-:Y:S01]  /*7890*/  FMUL.FTZ R43, R29, R69.reuse ;  /* 0x000000451d2b7220 */ /* 0x080fe20000410000 */
        /* <DEDUP_REMOVED lines=9> */
[----:B------:R-:W-:Y:S01]  /*7930*/  SEL R74, RZ, 0x1, P6 ;  /* 0x00000001ff4a7807 */ /* 0x000fe20003000000 */
[----:B------:R-:W-:Y:S01]  /*7940*/  FADD.FTZ R40, R40, R91 ;  /* 0x0000005b28287221 */ /* 0x000fe20000010000 */
[----:B------:R-:W-:Y:S02]  /*7950*/  FSETP.GTU.FTZ.AND P6, PT, R42, R87, PT ;  /* 0x000000572a00720b */ /* 0x000fe40003fdc000 */
[----:B------:R-:W-:Y:S01]  /*7960*/  FSEL R89, R89, RZ, P4 ;  /* 0x000000ff59597208 */ /* 0x000fe20002000000 */
[----:B------:R-:W-:Y:S01]  /*7970*/  @P1 FADD.FTZ R40, R32, R40 ;  /* 0x0000002820281221 */ /* 0x000fe20000010000 */
[----:B------:R-:W-:Y:S02]  /*7980*/  FSEL R42, R71, RZ, !P6 ;  /* 0x000000ff472a7208 */ /* 0x000fe40007000000 */
[----:B------:R-:W-:-:S02]  /*7990*/  SEL R71, RZ, 0x1, P6 ;  /* 0x00000001ff477807 */ /* 0x000fc40003000000 */
[----:B------:R-:W-:Y:S01]  /*79a0*/  FSETP.GTU.FTZ.AND P6, PT, R88, R87, PT ;  /* 0x000000575800720b */ /* 0x000fe20003fdc000 */
[----:B------:R-:W-:Y:S01]  /*79b0*/  FADD.FTZ R42, R89, R42 ;  /* 0x0000002a592a7221 */ /* 0x000fe20000010000 */
[----:B------:R-:W-:Y:S02]  /*79c0*/  FSEL R88, R41, RZ, P3 ;  /* 0x000000ff29587208 */ /* 0x000fe40001800000 */
[----:B------:R-:W-:Y:S01]  /*79d0*/  FSEL R87, R69, RZ, !P6 ;  /* 0x000000ff45577208 */ /* 0x000fe20007000000 */
[----:B------:R-:W-:Y:S01]  /*79e0*/  @P1 FADD.FTZ R42, R34, R42 ;  /* 0x0000002a222a1221 */ /* 0x000fe20000010000 */
        /* <DEDUP_REMOVED lines=11> */
.L_x_15248:
        /* <DEDUP_REMOVED lines=16> */
.L_x_15292:
        /* <DEDUP_REMOVED lines=13> */
.L_x_15294:
[----:B------:R-:W-:Y:S05]  /*7c70*/  BSYNC.RECONVERGENT B2 ;  /* 0x0000000000027941 */ /* 0x000fea0003800200 */
.L_x_15293:
        /* <DEDUP_REMOVED lines=40> */
[----:B------:R-:W-:-:S07]  /*7f00*/  IMAD.MOV.U32 R71, RZ, RZ, R74 ;  /* 0x000000ffff477224 */ /* 0x000fce00078e004a */
.L_x_15291:
[----:B------:R-:W-:Y:S05]  /*7f10*/  BSYNC.RECONVERGENT B1 ;  /* 0x0000000000017941 */ /* 0x000fea0003800200 */
.L_x_15290:
[----:B------:R-:W0:Y:S01]  /*7f20*/  LDC R69, c[0x0][0x404] ;  /* 0x00010100ff457b82 */ /* 0x000e220000000800 */
[----:B------:R-:W-:Y:S01]  /*7f30*/  ISETP.NE.AND P3, PT, R85, 0x1, PT ;  /* 0x000000015500780c */ /* 0x000fe20003f65270 */
[----:B------:R-:W-:Y:S01]  /*7f40*/  BSSY.RECONVERGENT B1, `(.L_x_15295) ;  /* 0x0000048000017945 */ /* 0x000fe20003800200 */
[----:B------:R-:W-:Y:S01]  /*7f50*/  I2FP.F32.U32 R74, R71 ;  /* 0x00000047004a7245 */ /* 0x000fe20000201000 */
[----:B------:R-:W-:Y:S02]  /*7f60*/  IMAD.MOV.U32 R71, RZ, RZ, 0x2f800000 ;  /* 0x2f800000ff477424 */ /* 0x000fe400078e00ff */
[----:B------:R-:W-:Y:S02]  /*7f70*/  IMAD.MOV.U32 R73, RZ, RZ, 0x2 ;  /* 0x00000002ff497424 */ /* 0x000fe400078e00ff */
[----:B------:R-:W-:-:S05]  /*7f80*/  FFMA.FTZ R74, R74, R71, 1.1641532182693481445e-10 ;  /* 0x2f0000004a4a7423 */ /* 0x000fca0000010047 */
[----:B0-----:R-:W-:Y:S02]  /*7f90*/  FSETP.LE.FTZ.AND P2, PT, R74, R69, PT ;  /* 0x000000454a00720b */ /* 0x001fe40003f53000 */
        /* <DEDUP_REMOVED lines=10> */
.L_x_15297:
        /* <DEDUP_REMOVED lines=13> */
.L_x_15299:
[----:B------:R-:W-:Y:S05]  /*8110*/  BSYNC.RECONVERGENT B2 ;  /* 0x0000000000027941 */ /* 0x000fea0003800200 */
.L_x_15298:
        /* <DEDUP_REMOVED lines=42> */
.L_x_15296:
[----:B------:R-:W-:Y:S05]  /*83c0*/  BSYNC.RECONVERGENT B1 ;  /* 0x0000000000017941 */ /* 0x000fea0003800200 */
.L_x_15295:
        /* <DEDUP_REMOVED lines=16> */
.L_x_15302:
        /* <DEDUP_REMOVED lines=13> */
.L_x_15304:
[----:B------:R-:W-:Y:S05]  /*85a0*/  BSYNC.RECONVERGENT B2 ;  /* 0x0000000000027941 */ /* 0x000fea0003800200 */
.L_x_15303:
        /* <DEDUP_REMOVED lines=42> */
.L_x_15301:
[----:B------:R-:W-:Y:S05]  /*8850*/  BSYNC.RECONVERGENT B1 ;  /* 0x0000000000017941 */ /* 0x000fea0003800200 */
.L_x_15300:
        /* <DEDUP_REMOVED lines=16> */
.L_x_15307:
        /* <DEDUP_REMOVED lines=13> */
.L_x_15309:
[----:B------:R-:W-:Y:S05]  /*8a30*/  BSYNC.RECONVERGENT B2 ;  /* 0x0000000000027941 */ /* 0x000fea0003800200 */
.L_x_15308:
        /* <DEDUP_REMOVED lines=42> */
.L_x_15306:
[----:B------:R-:W-:Y:S05]  /*8ce0*/  BSYNC.RECONVERGENT B1 ;  /* 0x0000000000017941 */ /* 0x000fea0003800200 */
.L_x_15305:
        /* <DEDUP_REMOVED lines=16> */
.L_x_15289:
        /* <DEDUP_REMOVED lines=24> */
.L_x_15310:
[----:B------:R-:W-:Y:S02]  /*8f70*/  IMAD.MOV.U32 R74, RZ, RZ, R70 ;  /* 0x000000ffff4a7224 */ /* 0x000fe400078e0046 */
[----:B------:R-:W-:-:S07]  /*8f80*/  VIADD R68, R68, 0x80 ;  /* 0x0000008044447836 */ /* 0x000fce0000000000 */
.L_x_15247:
[----:B------:R-:W-:Y:S05]  /*8f90*/  BSYNC.RECONVERGENT B0 ;  /* 0x0000000000007941 */ /* 0x000fea0003800200 */
.L_x_15246:
        /* <DEDUP_REMOVED lines=11> */
[----:B--2---:R-:W-:-:S06]  /*9050*/  IMAD.WIDE.U32 R44, R68, 0x10, R44 ;  /* 0x00000010442c7825 */ /* 0x004fcc00078e002c */
[----:B------:R-:W5:Y:S01]  /*9060*/  LDG.E.128 R44, desc[UR6][R44.64] ;  /* 0x000000062c2c7981 */ /* 0x000f62000c1e1d00 */
[----:B0-----:R-:W-:-:S05]  /*9070*/  @P0 IMAD.WIDE.U32 R88, R68, 0x10, R88 ;  /* 0x0000001044580825 */ /* 0x001fca00078e0058 */
[----:B------:R0:W5:Y:S01]  /*9080*/  @P0 LDG.E.128 R28, desc[UR6][R88.64] ;  /* 0x00000006581c0981 */ /* 0x000162000c1e1d00 */
[----:B-1----:R-:W-:-:S05]  /*9090*/  @P1 IMAD.WIDE.U32 R70, R68, 0x10, R70 ;  /* 0x0000001044461825 */ /* 0x002fca00078e0046 */
        /* <DEDUP_REMOVED lines=18> */
.L_x_15316:
        /* <DEDUP_REMOVED lines=13> */
.L_x_15318:
[----:B------:R-:W-:Y:S05]  /*9290*/  BSYNC.RECONVERGENT B2 ;  /* 0x0000000000027941 */ /* 0x000fea0003800200 */
.L_x_15317:
        /* <DEDUP_REMOVED lines=41> */
.L_x_15315:
[----:B------:R-:W-:Y:S05]  /*9530*/  BSYNC.RECONVERGENT B1 ;  /* 0x0000000000017941 */ /* 0x000fea0003800200 */
.L_x_15314:
        /* <DEDUP_REMOVED lines=20> */
.L_x_15321:
        /* <DEDUP_REMOVED lines=13> */
.L_x_15323:
[----:B------:R-:W-:Y:S05]  /*9750*/  BSYNC.RECONVERGENT B2 ;  /* 0x0000000000027941 */ /* 0x000fea0003800200 */
.L_x_15322:
        /* <DEDUP_REMOVED lines=42> */
.L_x_15320:
[----:B------:R-:W-:Y:S05]  /*9a00*/  BSYNC.RECONVERGENT B1 ;  /* 0x0000000000017941 */ /* 0x000fea0003800200 */
.L_x_15319:
        /* <DEDUP_REMOVED lines=15> */
.L_x_15326:
        /* <DEDUP_REMOVED lines=13> */
.L_x_15328:
[----:B------:R-:W-:Y:S05]  /*9bd0*/  BSYNC.RECONVERGENT B2 ;  /* 0x0000000000027941 */ /* 0x000fea0003800200 */
.L_x_15327:
        /* <DEDUP_REMOVED lines=42> */
.L_x_15325:
[----:B------:R-:W-:Y:S05]  /*9e80*/  BSYNC.RECONVERGENT B1 ;  /* 0x0000000000017941 */ /* 0x000fea0003800200 */
.L_x_15324:
        /* <DEDUP_REMOVED lines=17> */
.L_x_15331:
        /* <DEDUP_REMOVED lines=13> */
.L_x_15333:
[----:B------:R-:W-:Y:S05]  /*a070*/  BSYNC.RECONVERGENT B2 ;  /* 0x0000000000027941 */ /* 0x000fea0003800200 */
.L_x_15332:
        /* <DEDUP_REMOVED lines=42> */
.L_x_15330:
[----:B------:R-:W-:Y:S05]  /*a320*/  BSYNC.RECONVERGENT B1 ;  /* 0x0000000000017941 */ /* 0x000fea0003800200 */
.L_x_15329:
        /* <DEDUP_REMOVED lines=15> */
.L_x_15336:
        /* <DEDUP_REMOVED lines=13> */
.L_x_15338:
[----:B------:R-:W-:Y:S05]  /*a4f0*/  BSYNC.RECONVERGENT B2 ;  /* 0x0000000000027941 */ /* 0x000fea0003800200 */
.L_x_15337:
        /* <DEDUP_REMOVED lines=42> */
.L_x_15335:
[----:B------:R-:W-:Y:S05]  /*a7a0*/  BSYNC.RECONVERGENT B1 ;  /* 0x0000000000017941 */ /* 0x000fea0003800200 */
.L_x_15334:
        /* <DEDUP_REMOVED lines=17> */
.L_x_15341:
        /* <DEDUP_REMOVED lines=13> */
.L_x_15343:
[----:B------:R-:W-:Y:S05]  /*a990*/  BSYNC.RECONVERGENT B2 ;  /* 0x0000000000027941 */ /* 0x000fea0003800200 */
.L_x_15342:
        /* <DEDUP_REMOVED lines=41> */
[----:B------:R-:W-:-:S07]  /*ac30*/  IMAD.MOV.U32 R74, RZ, RZ, RZ ;  /* 0x000000ffff4a7224 */ /* 0x000fce00078e00ff */
.L_x_15340:
[----:B------:R-:W-:Y:S05]  /*ac40*/  BSYNC.RECONVERGENT B1 ;  /* 0x0000000000017941 */ /* 0x000fea0003800200 */
.L_x_15339:
        /* <DEDUP_REMOVED lines=15> */
.L_x_15346:
        /* <DEDUP_REMOVED lines=13> */
.L_x_15348:
[----:B------:R-:W-:Y:S05]  /*ae10*/  BSYNC.RECONVERGENT B2 ;  /* 0x0000000000027941 */ /* 0x000fea0003800200 */
.L_x_15347:
        /* <DEDUP_REMOVED lines=42> */
.L_x_15345:
[----:B------:R-:W-:Y:S05]  /*b0c0*/  BSYNC.RECONVERGENT B1 ;  /* 0x0000000000017941 */ /* 0x000fea0003800200 */
.L_x_15344:
        /* <DEDUP_REMOVED lines=17> */
.L_x_15351:
        /* <DEDUP_REMOVED lines=15> */
.L_x_15353:
[----:B------:R-:W-:Y:S05]  /*b2d0*/  BSYNC.RECONVERGENT B2 ;  /* 0x0000000000027941 */ /* 0x000fea0003800200 */
.L_x_15352:
        /* <DEDUP_REMOVED lines=42> */
.L_x_15350:
[----:B------:R-:W-:Y:S05]  /*b580*/  BSYNC.RECONVERGENT B1 ;  /* 0x0000000000017941 */ /* 0x000fea0003800200 */
.L_x_15349:
[-C--:B------:R-:W-:Y:S01]  /*b590*/  FMUL.FTZ R92, R28, R69.reuse ;  /* 0x000000451c5c7220 */ /* 0x080fe20000410000 */
        /* <DEDUP_REMOVED lines=12> */
[----:B------:R-:W-:Y:S01]  /*b660*/  FSETP.GTU.FTZ.AND P6, PT, R71, R88, PT ;  /* 0x000000584700720b */ /* 0x000fe20003fdc000 */
[----:B------:R-:W-:Y:S01]  /*b670*/  FADD.FTZ R45, R94, R47 ;  /* 0x0000002f5e2d7221 */ /* 0x000fe20000010000 */
[----:B------:R-:W-:Y:S02]  /*b680*/  FSEL R105, R90, RZ, P4 ;  /* 0x000000ff5a697208 */ /* 0x000fe40002000000 */
[----:B------:R-:W-:Y:S01]  /*b690*/  FSEL R46, R46, RZ, !P6 ;  /* 0x000000ff2e2e7208 */ /* 0x000fe20007000000 */
[----:B------:R-:W-:Y:S01]  /*b6a0*/  @P1 FADD.FTZ R45, R33, R45 ;  /* 0x0000002d212d1221 */ /* 0x000fe20000010000 */
        /* <DEDUP_REMOVED lines=17> */
.L_x_15313:
        /* <DEDUP_REMOVED lines=16> */
.L_x_15357:
        /* <DEDUP_REMOVED lines=13> */
.L_x_15359:
[----:B------:R-:W-:Y:S05]  /*b990*/  BSYNC.RECONVERGENT B2 ;  /* 0x0000000000027941 */ /* 0x000fea0003800200 */
.L_x_15358:
        /* <DEDUP_REMOVED lines=41> */
.L_x_15356:
[----:B------:R-:W-:Y:S05]  /*bc30*/  BSYNC.RECONVERGENT B1 ;  /* 0x0000000000017941 */ /* 0x000fea0003800200 */
.L_x_15355:
[----:B------:R-:W0:Y:S01]  /*bc40*/  LDC R69, c[0x0][0x404] ;  /* 0x00010100ff457b82 */ /* 0x000e220000000800 */
[----:B------:R-:W-:Y:S01]  /*bc50*/  ISETP.NE.AND P3, PT, R85, 0x1, PT ;  /* 0x000000015500780c */ /* 0x000fe20003f65270 */
[----:B------:R-:W-:Y:S01]  /*bc60*/  BSSY.RECONVERGENT B1, `(.L_x_15360) ;  /* 0x0000049000017945 */ /* 0x000fe20003800200 */
[----:B------:R-:W-:Y:S01]  /*bc70*/  I2FP.F32.U32 R74, R71 ;  /* 0x00000047004a7245 */ /* 0x000fe20000201000 */
[----:B------:R-:W-:Y:S02]  /*bc80*/  IMAD.MOV.U32 R71, RZ, RZ, 0x2f800000 ;  /* 0x2f800000ff477424 */ /* 0x000fe400078e00ff */
[----:B------:R-:W-:Y:S02]  /*bc90*/  HFMA2 R88, -RZ, RZ, 0, 1.1920928955078125e-07 ;  /* 0x00000002ff587431 */ /* 0x000fe400000001ff */
[----:B------:R-:W-:Y:S02]  /*bca0*/  IMAD.MOV.U32 R73, RZ, RZ, R76 ;  /* 0x000000ffff497224 */ /* 0x000fe400078e004c */
        /* <DEDUP_REMOVED lines=11> */
.L_x_15362:
        /* <DEDUP_REMOVED lines=13> */
.L_x_15364:
[----:B------:R-:W-:Y:S05]  /*be30*/  BSYNC.RECONVERGENT B2 ;  /* 0x0000000000027941 */ /* 0x000fea0003800200 */
.L_x_15363:
        /* <DEDUP_REMOVED lines=43> */
.L_x_15361:
[----:B------:R-:W-:Y:S05]  /*c0f0*/  BSYNC.RECONVERGENT B1 ;  /* 0x0000000000017941 */ /* 0x000fea0003800200 */
.L_x_15360:
        /* <DEDUP_REMOVED lines=16> */
.L_x_15367:
        /* <DEDUP_REMOVED lines=13> */
.L_x_15369:
[----:B------:R-:W-:Y:S05]  /*c2d0*/  BSYNC.RECONVERGENT B2 ;  /* 0x0000000000027941 */ /* 0x000fea0003800200 */
.L_x_15368:
        /* <DEDUP_REMOVED lines=43> */
.L_x_15366:
[----:B------:R-:W-:Y:S05]  /*c590*/  BSYNC.RECONVERGENT B1 ;  /* 0x0000000000017941 */ /* 0x000fea0003800200 */
.L_x_15365:
        /* <DEDUP_REMOVED lines=16> */
.L_x_15372:
        /* <DEDUP_REMOVED lines=13> */
.L_x_15374:
[----:B------:R-:W-:Y:S05]  /*c770*/  BSYNC.RECONVERGENT B2 ;  /* 0x0000000000027941 */ /* 0x000fea0003800200 */
.L_x_15373:
        /* <DEDUP_REMOVED lines=43> */
.L_x_15371:
[----:B------:R-:W-:Y:S05]  /*ca30*/  BSYNC.RECONVERGENT B1 ;  /* 0x0000000000017941 */ /* 0x000fea0003800200 */
.L_x_15370:
        /* <DEDUP_REMOVED lines=16> */
.L_x_15354:
        /* <DEDUP_REMOVED lines=24> */
.L_x_15375:
[----:B------:R-:W-:Y:S01]  /*ccc0*/  IMAD.MOV.U32 R74, RZ, RZ, R70 ;  /* 0x000000ffff4a7224 */ /* 0x000fe200078e0046 */
[----:B------:R-:W-:-:S07]  /*ccd0*/  IADD3 R68, PT, PT, R68, 0x80, RZ ;  /* 0x0000008044447810 */ /* 0x000fce0007ffe0ff */
.L_x_15312:
[----:B------:R-:W-:Y:S05]  /*cce0*/  BSYNC.RECONVERGENT B0 ;  /* 0x0000000000007941 */ /* 0x000fea0003800200 */
.L_x_15311:
        /* <DEDUP_REMOVED lines=34> */
.L_x_15381:
        /* <DEDUP_REMOVED lines=13> */
.L_x_15383:
[----:B------:R-:W-:Y:S05]  /*cfe0*/  BSYNC.RECONVERGENT B2 ;  /* 0x0000000000027941 */ /* 0x000fea0003800200 */
.L_x_15382:
        /* <DEDUP_REMOVED lines=41> */
.L_x_15380:
[----:B------:R-:W-:Y:S05]  /*d280*/  BSYNC.RECONVERGENT B1 ;  /* 0x0000000000017941 */ /* 0x000fea0003800200 */
.L_x_15379:
        /* <DEDUP_REMOVED lines=20> */
.L_x_15386:
        /* <DEDUP_REMOVED lines=13> */
.L_x_15388:
[----:B------:R-:W-:Y:S05]  /*d4a0*/  BSYNC.RECONVERGENT B2 ;  /* 0x0000000000027941 */ /* 0x000fea0003800200 */
.L_x_15387:
        /* <DEDUP_REMOVED lines=42> */
.L_x_15385:
[----:B------:R-:W-:Y:S05]  /*d750*/  BSYNC.RECONVERGENT B1 ;  /* 0x0000000000017941 */ /* 0x000fea0003800200 */
.L_x_15384:
        /* <DEDUP_REMOVED lines=15> */
.L_x_15391:
        /* <DEDUP_REMOVED lines=13> */
.L_x_15393:
[----:B------:R-:W-:Y:S05]  /*d920*/  BSYNC.RECONVERGENT B2 ;  /* 0x0000000000027941 */ /* 0x000fea0003800200 */
.L_x_15392:
        /* <DEDUP_REMOVED lines=42> */
.L_x_15390:
[----:B------:R-:W-:Y:S05]  /*dbd0*/  BSYNC.RECONVERGENT B1 ;  /* 0x0000000000017941 */ /* 0x000fea0003800200 */
.L_x_15389:
        /* <DEDUP_REMOVED lines=17> */
.L_x_15396:
        /* <DEDUP_REMOVED lines=13> */
.L_x_15398:
[----:B------:R-:W-:Y:S05]  /*ddc0*/  BSYNC.RECONVERGENT B2 ;  /* 0x0000000000027941 */ /* 0x000fea0003800200 */
.L_x_15397:
        /* <DEDUP_REMOVED lines=42> */
.L_x_15395:
[----:B------:R-:W-:Y:S05]  /*e070*/  BSYNC.RECONVERGENT B1 ;  /* 0x0000000000017941 */ /* 0x000fea0003800200 */
.L_x_15394:
        /* <DEDUP_REMOVED lines=15> */
.L_x_15401:
        /* <DEDUP_REMOVED lines=13> */
.L_x_15403:
[----:B------:R-:W-:Y:S05]  /*e240*/  BSYNC.RECONVERGENT B2 ;  /* 0x0000000000027941 */ /* 0x000fea0003800200 */
.L_x_15402:
        /* <DEDUP_REMOVED lines=42> */
.L_x_15400:
[----:B------:R-:W-:Y:S05]  /*e4f0*/  BSYNC.RECONVERGENT B1 ;  /* 0x0000000000017941 */ /* 0x000fea0003800200 */
.L_x_15399:
        /* <DEDUP_REMOVED lines=17> */
.L_x_15406:
        /* <DEDUP_REMOVED lines=13> */
.L_x_15408:
[----:B------:R-:W-:Y:S05]  /*e6e0*/  BSYNC.RECONVERGENT B2 ;  /* 0x0000000000027941 */ /* 0x000fea0003800200 */
.L_x_15407:
        /* <DEDUP_REMOVED lines=42> */
.L_x_15405:
[----:B------:R-:W-:Y:S05]  /*e990*/  BSYNC.RECONVERGENT B1 ;  /* 0x0000000000017941 */ /* 0x000fea0003800200 */
.L_x_15404:
        /* <DEDUP_REMOVED lines=15> */
.L_x_15411:
        /* <DEDUP_REMOVED lines=13> */
.L_x_15413:
[----:B------:R-:W-:Y:S05]  /*eb60*/  BSYNC.RECONVERGENT B2 ;  /* 0x0000000000027941 */ /* 0x000fea0003800200 */
.L_x_15412:
        /* <DEDUP_REMOVED lines=42> */
.L_x_15410:
[----:B------:R-:W-:Y:S05]  /*ee10*/  BSYNC.RECONVERGENT B1 ;  /* 0x0000000000017941 */ /* 0x000fea0003800200 */
.L_x_15409:
        /* <DEDUP_REMOVED lines=17> */
.L_x_15416:
        /* <DEDUP_REMOVED lines=15> */
.L_x_15418:
[----:B------:R-:W-:Y:S05]  /*f020*/  BSYNC.RECONVERGENT B2 ;  /* 0x0000000000027941 */ /* 0x000fea0003800200 */
.L_x_15417:
        /* <DEDUP_REMOVED lines=42> */
.L_x_15415:
[----:B------:R-:W-:Y:S05]  /*f2d0*/  BSYNC.RECONVERGENT B1 ;  /* 0x0000000000017941 */ /* 0x000fea0003800200 */
.L_x_15414:
[----:B------:R-:W-:Y:S01]  /*f2e0*/  FMUL.FTZ R51, R28, R69 ;  /* 0x000000451c337220 */ /* 0x000fe20000410000 */
[----:B------:R-:W-:Y:S01]  /*f2f0*/  FSETP.GTU.FTZ.AND P6, PT, R94, R89, PT ;  /* 0x000000595e00720b */ /* 0x000fe20003fdc000 */
[-C--:B------:R-:W-:Y:S01]  /*f300*/  FMUL.FTZ R71, R30, R69.reuse ;  /* 0x000000451e477220 */ /* 0x080fe20000410000 */
[----:B------:R-:W-:Y:S02]  /*f310*/  I2FP.F32.U32 R105, R96 ;  /* 0x0000006000697245 */ /* 0x000fe40000201000 */
[----:B------:R-:W-:Y:S01]  /*f320*/  FSEL R94, R51, RZ, !P6 ;  /* 0x000000ff335e7208 */ /* 0x000fe20007000000 */
[----:B------:R-:W-:Y:S01]  /*f330*/  FMUL.FTZ R51, R29, R69 ;  /* 0x000000451d337220 */ /* 0x000fe20000410000 */
[----:B------:R-:W-:Y:S01]  /*f340*/  SEL R85, RZ, 0x1, P6 ;  /* 0x00000001ff557807 */ /* 0x000fe20003000000 */
[----:B------:R-:W-:Y:S01]  /*f350*/  FFMA.FTZ R90, R105, R90, 1.1641532182693481445e-10 ;  /* 0x2f000000695a7423 */ /* 0x000fe2000001005a */
[----:B------:R-:W-:Y:S01]  /*f360*/  FSETP.GTU.FTZ.AND P6, PT, R74, R89, PT ;  /* 0x000000594a00720b */ /* 0x000fe20003fdc000 */
[----:B------:R-:W-:Y:S01]  /*f370*/  FMUL.FTZ R69, R31, R69 ;  /* 0x000000451f457220 */ /* 0x000fe20000410000 */
        /* <DEDUP_REMOVED lines=25> */
.L_x_15378:
        /* <DEDUP_REMOVED lines=16> */
.L_x_15422:
        /* <DEDUP_REMOVED lines=13> */
.L_x_15424:
[----:B------:R-:W-:Y:S05]  /*f6e0*/  BSYNC.RECONVERGENT B2 ;  /* 0x0000000000027941 */ /* 0x000fea0003800200 */
.L_x_15423:
        /* <DEDUP_REMOVED lines=41> */
.L_x_15421:
[----:B------:R-:W-:Y:S05]  /*f980*/  BSYNC.RECONVERGENT B1 ;  /* 0x0000000000017941 */ /* 0x000fea0003800200 */
.L_x_15420:
[----:B------:R-:W0:Y:S01]  /*f990*/  LDC R69, c[0x0][0x404] ;  /* 0x00010100ff457b82 */ /* 0x000e220000000800 */
[----:B------:R-:W-:Y:S01]  /*f9a0*/  ISETP.NE.AND P3, PT, R85, 0x1, PT ;  /* 0x000000015500780c */ /* 0x000fe20003f65270 */
[----:B------:R-:W-:Y:S01]  /*f9b0*/  BSSY.RECONVERGENT B1, `(.L_x_15425) ;  /* 0x0000048000017945 */ /* 0x000fe20003800200 */
[----:B------:R-:W-:Y:S01]  /*f9c0*/  I2FP.F32.U32 R74, R71 ;  /* 0x00000047004a7245 */ /* 0x000fe20000201000 */
[----:B------:R-:W-:Y:S02]  /*f9d0*/  HFMA2 R71, -RZ, RZ, 0.1171875, 0 ;  /* 0x2f800000ff477431 */ /* 0x000fe400000001ff */
[----:B------:R-:W-:Y:S02]  /*f9e0*/  IMAD.MOV.U32 R89, RZ, RZ, 0x2 ;  /* 0x00000002ff597424 */ /* 0x000fe400078e00ff */
        /* <DEDUP_REMOVED lines=12> */
.L_x_15427:
        /* <DEDUP_REMOVED lines=13> */
.L_x_15429:
[----:B------:R-:W-:Y:S05]  /*fb80*/  BSYNC.RECONVERGENT B2 ;  /* 0x0000000000027941 */ /* 0x000fea0003800200 */
.L_x_15428:
        /* <DEDUP_REMOVED lines=42> */
.L_x_15426:
[----:B------:R-:W-:Y:S05]  /*fe30*/  BSYNC.RECONVERGENT B1 ;  /* 0x0000000000017941 */ /* 0x000fea0003800200 */
.L_x_15425:
        /* <DEDUP_REMOVED lines=16> */
.L_x_15432:
        /* <DEDUP_REMOVED lines=13> */
.L_x_15434:
[----:B------:R-:W-:Y:S05]  /*10010*/  BSYNC.RECONVERGENT B2 ;  /* 0x0000000000027941 */ /* 0x000fea0003800200 */
.L_x_15433:
        /* <DEDUP_REMOVED lines=41> */
[----:B------:R-:W-:-:S07]  /*102b0*/  LOP3.LUT R77, R90, UR37, R105, 0x96, !PT ;  /* 0x000000255a4d7c12 */ /* 0x000fce000f8e9669 */
.L_x_15431:
[----:B------:R-:W-:Y:S05]  /*102c0*/  BSYNC.RECONVERGENT B1 ;  /* 0x0000000000017941 */ /* 0x000fea0003800200 */
.L_x_15430:
        /* <DEDUP_REMOVED lines=16> */
.L_x_15437:
        /* <DEDUP_REMOVED lines=13> */
.L_x_15439:
[----:B------:R-:W-:Y:S05]  /*104a0*/  BSYNC.RECONVERGENT B2 ;  /* 0x0000000000027941 */ /* 0x000fea0003800200 */
.L_x_15438:
        /* <DEDUP_REMOVED lines=42> */
.L_x_15436:
[----:B------:R-:W-:Y:S05]  /*10750*/  BSYNC.RECONVERGENT B1 ;  /* 0x0000000000017941 */ /* 0x000fea0003800200 */
.L_x_15435:
        /* <DEDUP_REMOVED lines=16> */
.L_x_15419:
        /* <DEDUP_REMOVED lines=24> */
.L_x_15440:
[----:B------:R-:W-:Y:S01]  /*109e0*/  MOV R74, R70 ;  /* 0x00000046004a7202 */ /* 0x000fe20000000f00 */
[----:B------:R-:W-:-:S07]  /*109f0*/  VIADD R68, R68, 0x80 ;  /* 0x0000008044447836 */ /* 0x000fce0000000000 */
.L_x_15377:
[----:B------:R-:W-:Y:S05]  /*10a00*/  BSYNC.RECONVERGENT B0 ;  /* 0x0000000000007941 */ /* 0x000fea0003800200 */
.L_x_15376:
        /* <DEDUP_REMOVED lines=34> */
.L_x_15446:
        /* <DEDUP_REMOVED lines=13> */
.L_x_15448:
[----:B------:R-:W-:Y:S05]  /*10d00*/  BSYNC.RECONVERGENT B2 ;  /* 0x0000000000027941 */ /* 0x000fea0003800200 */
.L_x_15447:
        /* <DEDUP_REMOVED lines=41> */
.L_x_15445:
[----:B------:R-:W-:Y:S05]  /*10fa0*/  BSYNC.RECONVERGENT B1 ;  /* 0x0000000000017941 */ /* 0x000fea0003800200 */
.L_x_15444:
[----:B------:R-:W0:Y:S01]  /*10fb0*/  LDC R69, c[0x0][0x408] ;  /* 0x00010200ff457b82 */ /* 0x000e220000000800 */
[----:B------:R-:W-:Y:S01]  /*10fc0*/  ISETP.NE.AND P3, PT, R85, 0x1, PT ;  /* 0x000000015500780c */ /* 0x000fe20003f65270 */
[----:B------:R-:W-:Y:S01]  /*10fd0*/  IMAD.MOV.U32 R91, RZ, RZ, 0x2f800000 ;  /* 0x2f800000ff5b7424 */ /* 0x000fe200078e00ff */
[----:B------:R-:W-:Y:S01]  /*10fe0*/  I2FP.F32.U32 R74, R71 ;  /* 0x00000047004a7245 */ /* 0x000fe20000201000 */
[----:B------:R-:W-:Y:S01]  /*10ff0*/  BSSY.RECONVERGENT B1, `(.L_x_15449) ;  /* 0x0000048000017945 */ /* 0x000fe20003800200 */
[----:B------:R-:W-:Y:S02]  /*11000*/  HFMA2 R71, -RZ, RZ, 0, 1.1920928955078125e-07 ;  /* 0x00000002ff477431 */ /* 0x000fe400000001ff */
[----:B------:R-:W-:Y:S01]  /*11010*/  IMAD.MOV.U32 R73, RZ, RZ, R76 ;  /* 0x000000ffff497224 */ /* 0x000fe200078e004c */
        /* <DEDUP_REMOVED lines=13> */
.L_x_15451:
        /* <DEDUP_REMOVED lines=13> */
.L_x_15453:
[----:B------:R-:W-:Y:S05]  /*111c0*/  BSYNC.RECONVERGENT B2 ;  /* 0x0000000000027941 */ /* 0x000fea0003800200 */
.L_x_15452:
        /* <DEDUP_REMOVED lines=42> */
.L_x_15450:
[----:B------:R-:W-:Y:S05]  /*11470*/  BSYNC.RECONVERGENT B1 ;  /* 0x0000000000017941 */ /* 0x000fea0003800200 */
.L_x_15449:
        /* <DEDUP_REMOVED lines=15> */
.L_x_15456:
        /* <DEDUP_REMOVED lines=13> */
.L_x_15458:
[----:B------:R-:W-:Y:S05]  /*11640*/  BSYNC.RECONVERGENT B2 ;  /* 0x0000000000027941 */ /* 0x000fea0003800200 */
.L_x_15457:
        /* <DEDUP_REMOVED lines=42> */
.L_x_15455:
[----:B------:R-:W-:Y:S05]  /*118f0*/  BSYNC.RECONVERGENT B1 ;  /* 0x0000000000017941 */ /* 0x000fea0003800200 */
.L_x_15454:
        /* <DEDUP_REMOVED lines=17> */
.L_x_15461:
        /* <DEDUP_REMOVED lines=13> */
.L_x_15463:
[----:B------:R-:W-:Y:S05]  /*11ae0*/  BSYNC.RECONVERGENT B2 ;  /* 0x0000000000027941 */ /* 0x000fea0003800200 */
.L_x_15462:
        /* <DEDUP_REMOVED lines=42> */
.L_x_15460:
[----:B------:R-:W-:Y:S05]  /*11d90*/  BSYNC.RECONVERGENT B1 ;  /* 0x0000000000017941 */ /* 0x000fea0003800200 */
.L_x_15459:
        /* <DEDUP_REMOVED lines=15> */
.L_x_15466:
        /* <DEDUP_REMOVED lines=13> */
.L_x_15468:
[----:B------:R-:W-:Y:S05]  /*11f60*/  BSYNC.RECONVERGENT B2 ;  /* 0x0000000000027941 */ /* 0x000fea0003800200 */
.L_x_15467:
        /* <DEDUP_REMOVED lines=36> */
[----:B------:R-:W-:-:S04]  /*121b0*/  IMAD.WIDE.U32 R106, R73, -0x2daee0ad, RZ ;  /* 0xd2511f53496a7825 */ /* 0x000fc800078e00ff */
[----:B------:R-:W-:Y:S01]  /*121c0*/  HFMA2 R73, -RZ, RZ, 0, 0 ;  /* 0x00000000ff497431 */ /* 0x000fe200000001ff */
[----:B------:R-:W-:Y:S01]  /*121d0*/  LOP3.LUT R75, R108, UR36, R77, 0x96, !PT ;  /* 0x000000246c4b7c12 */ /* 0x000fe2000f8e964d */
[----:B------:R-:W-:Y:S01]  /*121e0*/  IMAD.MOV.U32 R71, RZ, RZ, R70 ;  /* 0x000000ffff477224 */ /* 0x000fe200078e0046 */
[----:B------:R-:W-:Y:S01]  /*121f0*/  LOP3.LUT R77, R74, UR37, R107, 0x96, !PT ;  /* 0x000000254a4d7c12 */ /* 0x000fe2000f8e966b */
[----:B------:R-:W-:-:S07]  /*12200*/  IMAD.MOV.U32 R70, RZ, RZ, R106 ;  /* 0x000000ffff467224 */ /* 0x000fce00078e006a */
.L_x_15465:
[----:B------:R-:W-:Y:S05]  /*12210*/  BSYNC.RECONVERGENT B1 ;  /* 0x0000000000017941 */ /* 0x000fea0003800200 */
.L_x_15464:
[----:B------:R-:W-:Y:S01]  /*12220*/  ISETP.NE.AND P5, PT, R73, 0x1, PT ;  /* 0x000000014900780c */ /* 0x000fe20003fa5270 */
[----:B------:R-:W-:Y:S01]  /*12230*/  BSSY.RECONVERGENT B1, `(.L_x_15469) ;  /* 0x0000048000017945 */ /* 0x000fe20003800200 */
[----:B------:R-:W-:Y:S01]  /*12240*/  I2FP.F32.U32 R74, R71 ;  /* 0x00000047004a7245 */ /* 0x000fe20000201000 */
[----:B------:R-:W-:Y:S01]  /*12250*/  FMUL.FTZ R92, R54, R69 ;  /* 0x00000045365c7220 */ /* 0x000fe20000410000 */
[----:B------:R-:W-:-:S03]  /*12260*/  IMAD.MOV.U32 R54, RZ, RZ, R76 ;  /* 0x000000ffff367224 */ /* 0x000fc600078e004c */
        /* <DEDUP_REMOVED lines=12> */
.L_x_15471:
        /* <DEDUP_REMOVED lines=13> */
.L_x_15473:
[----:B------:R-:W-:Y:S05]  /*12400*/  BSYNC.RECONVERGENT B2 ;  /* 0x0000000000027941 */ /* 0x000fea0003800200 */
.L_x_15472:
        /* <DEDUP_REMOVED lines=42> */
.L_x_15470:
[----:B------:R-:W-:Y:S05]  /*126b0*/  BSYNC.RECONVERGENT B1 ;  /* 0x0000000000017941 */ /* 0x000fea0003800200 */
.L_x_15469:
        /* <DEDUP_REMOVED lines=15> */
.L_x_15476:
        /* <DEDUP_REMOVED lines=13> */
.L_x_15478:
[----:B------:R-:W-:Y:S05]  /*12880*/  BSYNC.RECONVERGENT B2 ;  /* 0x0000000000027941 */ /* 0x000fea0003800200 */
.L_x_15477:
        /* <DEDUP_REMOVED lines=42> */
.L_x_15475:
[----:B------:R-:W-:Y:S05]  /*12b30*/  BSYNC.RECONVERGENT B1 ;  /* 0x0000000000017941 */ /* 0x000fea0003800200 */
.L_x_15474:
        /* <DEDUP_REMOVED lines=17> */
.L_x_15481:
        /* <DEDUP_REMOVED lines=15> */
.L_x_15483:
[----:B------:R-:W-:Y:S05]  /*12d40*/  BSYNC.RECONVERGENT B2 ;  /* 0x0000000000027941 */ /* 0x000fea0003800200 */
.L_x_15482:
        /* <DEDUP_REMOVED lines=42> */
.L_x_15480:
[----:B------:R-:W-:Y:S05]  /*12ff0*/  BSYNC.RECONVERGENT B1 ;  /* 0x0000000000017941 */ /* 0x000fea0003800200 */
.L_x_15479:
        /* <DEDUP_REMOVED lines=35> */
.L_x_15443:
        /* <DEDUP_REMOVED lines=16> */
.L_x_15487:
        /* <DEDUP_REMOVED lines=13> */
.L_x_15489:
[----:B------:R-:W-:Y:S05]  /*13400*/  BSYNC.RECONVERGENT B2 ;  /* 0x0000000000027941 */ /* 0x000fea0003800200 */
.L_x_15488:
        /* <DEDUP_REMOVED lines=42> */
.L_x_15486:
[----:B------:R-:W-:Y:S05]  /*136b0*/  BSYNC.RECONVERGENT B1 ;  /* 0x0000000000017941 */ /* 0x000fea0003800200 */
.L_x_15485:
        /* <DEDUP_REMOVED lines=18> */
.L_x_15492:
        /* <DEDUP_REMOVED lines=13> */
.L_x_15494:
[----:B------:R-:W-:Y:S05]  /*138b0*/  BSYNC.RECONVERGENT B2 ;  /* 0x0000000000027941 */ /* 0x000fea0003800200 */
.L_x_15493:
        /* <DEDUP_REMOVED lines=42> */
.L_x_15491:
[----:B------:R-:W-:Y:S05]  /*13b60*/  BSYNC.RECONVERGENT B1 ;  /* 0x0000000000017941 */ /* 0x000fea0003800200 */
.L_x_15490:
        /* <DEDUP_REMOVED lines=16> */
.L_x_15497:
        /* <DEDUP_REMOVED lines=13> */
.L_x_15499:
[----:B------:R-:W-:Y:S05]  /*13d40*/  BSYNC.RECONVERGENT B2 ;  /* 0x0000000000027941 */ /* 0x000fea0003800200 */
.L_x_15498:
        /* <DEDUP_REMOVED lines=42> */
.L_x_15496:
[----:B------:R-:W-:Y:S05]  /*13ff0*/  BSYNC.RECONVERGENT B1 ;  /* 0x0000000000017941 */ /* 0x000fea0003800200 */
.L_x_15495:
        /* <DEDUP_REMOVED lines=16> */
.L_x_15502:
        /* <DEDUP_REMOVED lines=13> */
.L_x_15504:
[----:B------:R-:W-:Y:S05]  /*141d0*/  BSYNC.RECONVERGENT B2 ;  /* 0x0000000000027941 */ /* 0x000fea0003800200 */
.L_x_15503:
        /* <DEDUP_REMOVED lines=42> */
.L_x_15501:
[----:B------:R-:W-:Y:S05]  /*14480*/  BSYNC.RECONVERGENT B1 ;  /* 0x0000000000017941 */ /* 0x000fea0003800200 */
.L_x_15500:
        /* <DEDUP_REMOVED lines=16> */
.L_x_15484:
        /* <DEDUP_REMOVED lines=24> */
.L_x_15505:
[----:B------:R-:W-:Y:S01]  /*14710*/  IMAD.MOV.U32 R74, RZ, RZ, R70 ;  /* 0x000000ffff4a7224 */ /* 0x000fe200078e0046 */
[----:B------:R-:W-:-:S07]  /*14720*/  IADD3 R68, PT, PT, R68, 0x80, RZ ;  /* 0x0000008044447810 */ /* 0x000fce0007ffe0ff */
.L_x_15442:
[----:B------:R-:W-:Y:S05]  /*14730*/  BSYNC.RECONVERGENT B0 ;  /* 0x0000000000007941 */ /* 0x000fea0003800200 */
.L_x_15441:
        /* <DEDUP_REMOVED lines=34> */
.L_x_15511:
        /* <DEDUP_REMOVED lines=13> */
.L_x_15513:
[----:B------:R-:W-:Y:S05]  /*14a30*/  BSYNC.RECONVERGENT B2 ;  /* 0x0000000000027941 */ /* 0x000fea0003800200 */
.L_x_15512:
        /* <DEDUP_REMOVED lines=41> */
.L_x_15510:
[----:B------:R-:W-:Y:S05]  /*14cd0*/  BSYNC.RECONVERGENT B1 ;  /* 0x0000000000017941 */ /* 0x000fea0003800200 */
.L_x_15509:
[----:B------:R-:W0:Y:S01]  /*14ce0*/  LDC R69, c[0x0][0x408] ;  /* 0x00010200ff457b82 */ /* 0x000e220000000800 */
[----:B------:R-:W-:Y:S01]  /*14cf0*/  ISETP.NE.AND P3, PT, R71, 0x1, PT ;  /* 0x000000014700780c */ /* 0x000fe20003f65270 */
[----:B------:R-:W-:Y:S01]  /*14d00*/  IMAD.MOV.U32 R92, RZ, RZ, 0x2f800000 ;  /* 0x2f800000ff5c7424 */ /* 0x000fe200078e00ff */
[----:B------:R-:W-:Y:S01]  /*14d10*/  I2FP.F32.U32 R73, R85 ;  /* 0x0000005500497245 */ /* 0x000fe20000201000 */
[----:B------:R-:W-:Y:S01]  /*14d20*/  BSSY.RECONVERGENT B1, `(.L_x_15514) ;  /* 0x0000048000017945 */ /* 0x000fe20003800200 */
[----:B------:R-:W-:-:S03]  /*14d30*/  MOV R74, R76 ;  /* 0x0000004c004a7202 */ /* 0x000fc60000000f00 */
[----:B------:R-:W1:Y:S01]  /*14d40*/  LDC R91, c[0x0][0x404] ;  /* 0x00010100ff5b7b82 */ /* 0x000e620000000800 */
[----:B------:R-:W-:Y:S01]  /*14d50*/  FFMA.FTZ R94, R73, R92, 1.1641532182693481445e-10 ;  /* 0x2f000000495e7423 */ /* 0x000fe2000001005c */
[----:B------:R-:W-:Y:S02]  /*14d60*/  IMAD.MOV.U32 R73, RZ, RZ, 0x2 ;  /* 0x00000002ff497424 */ /* 0x000fe400078e00ff */
[----:B0----5:R-:W-:Y:S02]  /*14d70*/  FMUL.FTZ R56, R56, R69 ;  /* 0x0000004538387220 */ /* 0x021fe40000410000 */
[----:B-1----:R-:W-:Y:S01]  /*14d80*/  FSETP.LE.FTZ.AND P2, PT, R94, R91, PT ;  /* 0x0000005b5e00720b */ /* 0x002fe20003f53000 */
        /* <DEDUP_REMOVED lines=9> */
.L_x_15516:
        /* <DEDUP_REMOVED lines=13> */
.L_x_15518:
[----:B------:R-:W-:Y:S05]  /*14ef0*/  BSYNC.RECONVERGENT B2 ;  /* 0x0000000000027941 */ /* 0x000fea0003800200 */
.L_x_15517:
        /* <DEDUP_REMOVED lines=42> */
.L_x_15515:
[----:B------:R-:W-:Y:S05]  /*151a0*/  BSYNC.RECONVERGENT B1 ;  /* 0x0000000000017941 */ /* 0x000fea0003800200 */
.L_x_15514:
        /* <DEDUP_REMOVED lines=15> */
.L_x_15521:
        /* <DEDUP_REMOVED lines=13> */
.L_x_15523:
[----:B------:R-:W-:Y:S05]  /*15370*/  BSYNC.RECONVERGENT B2 ;  /* 0x0000000000027941 */ /* 0x000fea0003800200 */
.L_x_15522:
        /* <DEDUP_REMOVED lines=42> */
.L_x_15520:
[----:B------:R-:W-:Y:S05]  /*15620*/  BSYNC.RECONVERGENT B1 ;  /* 0x0000000000017941 */ /* 0x000fea0003800200 */
.L_x_15519:
        /* <DEDUP_REMOVED lines=17> */
.L_x_15526:
        /* <DEDUP_REMOVED lines=13> */
.L_x_15528:
[----:B------:R-:W-:Y:S05]  /*15810*/  BSYNC.RECONVERGENT B2 ;  /* 0x0000000000027941 */ /* 0x000fea0003800200 */
.L_x_15527:
        /* <DEDUP_REMOVED lines=42> */
.L_x_15525:
[----:B------:R-:W-:Y:S05]  /*15ac0*/  BSYNC.RECONVERGENT B1 ;  /* 0x0000000000017941 */ /* 0x000fea0003800200 */
.L_x_15524:
        /* <DEDUP_REMOVED lines=15> */
.L_x_15531:
        /* <DEDUP_REMOVED lines=13> */
.L_x_15533:
[----:B------:R-:W-:Y:S05]  /*15c90*/  BSYNC.RECONVERGENT B2 ;  /* 0x0000000000027941 */ /* 0x000fea0003800200 */
.L_x_15532:
        /* <DEDUP_REMOVED lines=42> */
.L_x_15530:
[----:B------:R-:W-:Y:S05]  /*15f40*/  BSYNC.RECONVERGENT B1 ;  /* 0x0000000000017941 */ /* 0x000fea0003800200 */
.L_x_15529:
        /* <DEDUP_REMOVED lines=17> */
.L_x_15536:
        /* <DEDUP_REMOVED lines=13> */
.L_x_15538:
[----:B------:R-:W-:Y:S05]  /*16130*/  BSYNC.RECONVERGENT B2 ;  /* 0x0000000000027941 */ /* 0x000fea0003800200 */
.L_x_15537:
        /* <DEDUP_REMOVED lines=42> */
.L_x_15535:
[----:B------:R-:W-:Y:S05]  /*163e0*/  BSYNC.RECONVERGENT B1 ;  /* 0x0000000000017941 */ /* 0x000fea0003800200 */
.L_x_15534:
        /* <DEDUP_REMOVED lines=15> */
.L_x_15541:
        /* <DEDUP_REMOVED lines=13> */
.L_x_15543:
[----:B------:R-:W-:Y:S05]  /*165b0*/  BSYNC.RECONVERGENT B2 ;  /* 0x0000000000027941 */ /* 0x000fea0003800200 */
.L_x_15542:
        /* <DEDUP_REMOVED lines=42> */
.L_x_15540:
[----:B------:R-:W-:Y:S05]  /*16860*/  BSYNC.RECONVERGENT B1 ;  /* 0x0000000000017941 */ /* 0x000fea0003800200 */
.L_x_15539:
        /* <DEDUP_REMOVED lines=17> */
.L_x_15546:
        /* <DEDUP_REMOVED lines=15> */
.L_x_15548:
[----:B------:R-:W-:Y:S05]  /*16a70*/  BSYNC.RECONVERGENT B2 ;  /* 0x0000000000027941 */ /* 0x000fea0003800200 */
.L_x_15547:
        /* <DEDUP_REMOVED lines=42> */
.L_x_15545:
[----:B------:R-:W-:Y:S05]  /*16d20*/  BSYNC.RECONVERGENT B1 ;  /* 0x0000000000017941 */ /* 0x000fea0003800200 */
.L_x_15544:
[----:B------:R-:W-:Y:S01]  /*16d30*/  FMUL.FTZ R59, R28, R69 ;  /* 0x000000451c3b7220 */ /* 0x000fe20000410000 */
[----:B------:R-:W-:Y:S01]  /*16d40*/  FSETP.GTU.FTZ.AND P6, PT, R104, R91, PT ;  /* 0x0000005b6800720b */ /* 0x000fe20003fdc000 */
[----:B------:R-:W-:Y:S01]  /*16d50*/  FMUL.FTZ R71, R30, R69 ;  /* 0x000000451e477220 */ /* 0x000fe20000410000 */
        /* <DEDUP_REMOVED lines=32> */
.L_x_15508:
        /* <DEDUP_REMOVED lines=16> */
.L_x_15552:
        /* <DEDUP_REMOVED lines=13> */
.L_x_15554:
[----:B------:R-:W-:Y:S05]  /*17130*/  BSYNC.RECONVERGENT B2 ;  /* 0x0000000000027941 */ /* 0x000fea0003800200 */
.L_x_15553:
        /* <DEDUP_REMOVED lines=41> */
.L_x_15551:
[----:B------:R-:W-:Y:S05]  /*173d0*/  BSYNC.RECONVERGENT B1 ;  /* 0x0000000000017941 */ /* 0x000fea0003800200 */
.L_x_15550:
        /* <DEDUP_REMOVED lines=18> */
.L_x_15557:
        /* <DEDUP_REMOVED lines=13> */
.L_x_15559:
[----:B------:R-:W-:Y:S05]  /*175d0*/  BSYNC.RECONVERGENT B2 ;  /* 0x0000000000027941 */ /* 0x000fea0003800200 */
.L_x_15558:
        /* <DEDUP_REMOVED lines=42> */
.L_x_15556:
[----:B------:R-:W-:Y:S05]  /*17880*/  BSYNC.RECONVERGENT B1 ;  /* 0x0000000000017941 */ /* 0x000fea0003800200 */
.L_x_15555:
        /* <DEDUP_REMOVED lines=16> */
.L_x_15562:
        /* <DEDUP_REMOVED lines=13> */
.L_x_15564:
[----:B------:R-:W-:Y:S05]  /*17a60*/  BSYNC.RECONVERGENT B2 ;  /* 0x0000000000027941 */ /* 0x000fea0003800200 */
.L_x_15563:
        /* <DEDUP_REMOVED lines=42> */
.L_x_15561:
[----:B------:R-:W-:Y:S05]  /*17d10*/  BSYNC.RECONVERGENT B1 ;  /* 0x0000000000017941 */ /* 0x000fea0003800200 */
.L_x_15560:
        /* <DEDUP_REMOVED lines=16> */
.L_x_15567:
        /* <DEDUP_REMOVED lines=13> */
.L_x_15569:
[----:B------:R-:W-:Y:S05]  /*17ef0*/  BSYNC.RECONVERGENT B2 ;  /* 0x0000000000027941 */ /* 0x000fea0003800200 */
.L_x_15568:
        /* <DEDUP_REMOVED lines=42> */
.L_x_15566:
[----:B------:R-:W-:Y:S05]  /*181a0*/  BSYNC.RECONVERGENT B1 ;  /* 0x0000000000017941 */ /* 0x000fea0003800200 */
.L_x_15565:
        /* <DEDUP_REMOVED lines=16> */
.L_x_15549:
        /* <DEDUP_REMOVED lines=24> */
.L_x_15570:
[----:B------:R-:W-:Y:S01]  /*18430*/  MOV R74, R70 ;  /* 0x00000046004a7202 */ /* 0x000fe20000000f00 */
[----:B------:R-:W-:-:S07]  /*18440*/  VIADD R68, R68, 0x80 ;  /* 0x0000008044447836 */ /* 0x000fce0000000000 */
.L_x_15507:
[----:B------:R-:W-:Y:S05]  /*18450*/  BSYNC.RECONVERGENT B0 ;  /* 0x0000000000007941 */ /* 0x000fea0003800200 */
.L_x_15506:
        /* <DEDUP_REMOVED lines=34> */
.L_x_15576:
        /* <DEDUP_REMOVED lines=13> */
.L_x_15578:
[----:B------:R-:W-:Y:S05]  /*18750*/  BSYNC.RECONVERGENT B2 ;  /* 0x0000000000027941 */ /* 0x000fea0003800200 */
.L_x_15577:
        /* <DEDUP_REMOVED lines=41> */
.L_x_15575:
[----:B------:R-:W-:Y:S05]  /*189f0*/  BSYNC.RECONVERGENT B1 ;  /* 0x0000000000017941 */ /* 0x000fea0003800200 */
.L_x_15574:
        /* <DEDUP_REMOVED lines=20> */
.L_x_15581:
        /* <DEDUP_REMOVED lines=13> */
.L_x_15583:
[----:B------:R-:W-:Y:S05]  /*18c10*/  BSYNC.RECONVERGENT B2 ;  /* 0x0000000000027941 */ /* 0x000fea0003800200 */
.L_x_15582:
        /* <DEDUP_REMOVED lines=42> */
.L_x_15580:
[----:B------:R-:W-:Y:S05]  /*18ec0*/  BSYNC.RECONVERGENT B1 ;  /* 0x0000000000017941 */ /* 0x000fea0003800200 */
.L_x_15579:
        /* <DEDUP_REMOVED lines=15> */
.L_x_15586:
        /* <DEDUP_REMOVED lines=13> */
.L_x_15588:
[----:B------:R-:W-:Y:S05]  /*19090*/  BSYNC.RECONVERGENT B2 ;  /* 0x0000000000027941 */ /* 0x000fea0003800200 */
.L_x_15587:
        /* <DEDUP_REMOVED lines=42> */
.L_x_15585:
[----:B------:R-:W-:Y:S05]  /*19340*/  BSYNC.RECONVERGENT B1 ;  /* 0x0000000000017941 */ /* 0x000fea0003800200 */
.L_x_15584:
        /* <DEDUP_REMOVED lines=17> */
.L_x_15591:
        /* <DEDUP_REMOVED lines=13> */
.L_x_15593:
[----:B------:R-:W-:Y:S05]  /*19530*/  BSYNC.RECONVERGENT B2 ;  /* 0x0000000000027941 */ /* 0x000fea0003800200 */
.L_x_15592:
        /* <DEDUP_REMOVED lines=42> */
.L_x_15590:
[----:B------:R-:W-:Y:S05]  /*197e0*/  BSYNC.RECONVERGENT B1 ;  /* 0x0000000000017941 */ /* 0x000fea0003800200 */
.L_x_15589:
        /* <DEDUP_REMOVED lines=15> */
.L_x_15596:
        /* <DEDUP_REMOVED lines=13> */
.L_x_15598:
[----:B------:R-:W-:Y:S05]  /*199b0*/  BSYNC.RECONVERGENT B2 ;  /* 0x0000000000027941 */ /* 0x000fea0003800200 */
.L_x_15597:
        /* <DEDUP_REMOVED lines=42> */
.L_x_15595:
[----:B------:R-:W-:Y:S05]  /*19c60*/  BSYNC.RECONVERGENT B1 ;  /* 0x0000000000017941 */ /* 0x000fea0003800200 */
.L_x_15594:
        /* <DEDUP_REMOVED lines=17> */
.L_x_15601:
        /* <DEDUP_REMOVED lines=13> */
.L_x_15603:
[----:B------:R-:W-:Y:S05]  /*19e50*/  BSYNC.RECONVERGENT B2 ;  /* 0x0000000000027941 */ /* 0x000fea0003800200 */
.L_x_15602:
        /* <DEDUP_REMOVED lines=42> */
.L_x_15600:
[----:B------:R-:W-:Y:S05]  /*1a100*/  BSYNC.RECONVERGENT B1 ;  /* 0x0000000000017941 */ /* 0x000fea0003800200 */
.L_x_15599:
        /* <DEDUP_REMOVED lines=15> */
.L_x_15606:
        /* <DEDUP_REMOVED lines=13> */
.L_x_15608:
[----:B------:R-:W-:Y:S05]  /*1a2d0*/  BSYNC.RECONVERGENT B2 ;  /* 0x0000000000027941 */ /* 0x000fea0003800200 */
.L_x_15607:
        /* <DEDUP_REMOVED lines=42> */
.L_x_15605:
[----:B------:R-:W-:Y:S05]  /*1a580*/  BSYNC.RECONVERGENT B1 ;  /* 0x0000000000017941 */ /* 0x000fea0003800200 */
.L_x_15604:
        /* <DEDUP_REMOVED lines=17> */
.L_x_15611:
        /* <DEDUP_REMOVED lines=15> */
.L_x_15613:
[----:B------:R-:W-:Y:S05]  /*1a790*/  BSYNC.RECONVERGENT B2 ;  /* 0x0000000000027941 */ /* 0x000fea0003800200 */
.L_x_15612:
        /* <DEDUP_REMOVED lines=42> */
.L_x_15610:
[----:B------:R-:W-:Y:S05]  /*1aa40*/  BSYNC.RECONVERGENT B1 ;  /* 0x0000000000017941 */ /* 0x000fea0003800200 */
.L_x_15609:
[-C--:B------:R-:W-:Y:S01]  /*1aa50*/  FMUL.FTZ R105, R28, R69.reuse ;  /* 0x000000451c697220 */ /* 0x080fe20000410000 */
[-C--:B------:R-:W-:Y:S01]  /*1aa60*/  FSETP.GTU.FTZ.AND P6, PT, R85, R92.reuse, PT ;  /* 0x0000005c5500720b */ /* 0x080fe20003fdc000 */
[-C--:B------:R-:W-:Y:S01]  /*1aa70*/  FMUL.FTZ R63, R29, R69.reuse ;  /* 0x000000451d3f7220 */ /* 0x080fe20000410000 */
[-C--:B------:R-:W-:Y:S01]  /*1aa80*/  FMUL.FTZ R62, R30, R69.reuse ;  /* 0x000000451e3e7220 */ /* 0x080fe20000410000 */
[----:B------:R-:W-:Y:S01]  /*1aa90*/  FMUL.FTZ R69, R31, R69 ;  /* 0x000000451f457220 */ /* 0x000fe20000410000 */
[----:B------:R-:W-:Y:S02]  /*1aaa0*/  FSEL R105, R105, RZ, !P6 ;  /* 0x000000ff69697208 */ /* 0x000fe40007000000 */
[----:B------:R-:W-:Y:S02]  /*1aab0*/  SEL R85, RZ, 0x1, P6 ;  /* 0x00000001ff557807 */ /* 0x000fe40003000000 */
[----:B------:R-:W-:Y:S02]  /*1aac0*/  FSETP.GTU.FTZ.AND P6, PT, R107, R92, PT ;  /* 0x0000005c6b00720b */ /* 0x000fe40003fdc000 */
[----:B------:R-:W-:-:S02]  /*1aad0*/  I2FP.F32.U32 R107, R106 ;  /* 0x0000006a006b7245 */ /* 0x000fc40000201000 */
[----:B------:R-:W-:Y:S02]  /*1aae0*/  FSEL R63, R63, RZ, !P6 ;  /* 0x000000ff3f3f7208 */ /* 0x000fe40007000000 */
[----:B------:R-:W-:Y:S01]  /*1aaf0*/  SEL R74, RZ, 0x1, P6 ;  /* 0x00000001ff4a7807 */ /* 0x000fe20003000000 */
[----:B------:R-:W-:Y:S01]  /*1ab00*/  FFMA.FTZ R107, R107, R94, 1.1641532182693481445e-10 ;  /* 0x2f0000006b6b7423 */ /* 0x000fe2000001005e */
        /* <DEDUP_REMOVED lines=11> */
[----:B------:R-:W-:Y:S02]  /*1abc0*/  FSEL R107, R104, RZ, P5 ;  /* 0x000000ff686b7208 */ /* 0x000fe40002800000 */
[----:B------:R-:W-:Y:S01]  /*1abd0*/  SEL R69, RZ, 0x1, P6 ;  /* 0x00000001ff457807 */ /* 0x000fe20003000000 */
[----:B------:R-:W-:Y:S01]  /*1abe0*/  FADD.FTZ R62, R109, R62 ;  /* 0x0000003e6d3e7221 */ /* 0x000fe20000010000 */
[----:B------:R-:W-:Y:S01]  /*1abf0*/  @P1 FADD.FTZ R60, R32, R60 ;  /* 0x0000003c203c1221 */ /* 0x000fe20000010000 */
[----:B------:R-:W-:Y:S01]  /*1ac00*/  FADD.FTZ R63, R92, R107 ;  /* 0x0000006b5c3f7221 */ /* 0x000fe20000010000 */
[----:B------:R-:W-:Y:S01]  /*1ac10*/  PRMT R4, R85, 0x7610, R4 ;  /* 0x0000761055047816 */ /* 0x000fe20000000004 */
[----:B------:R-:W-:Y:S01]  /*1ac20*/  @P1 FADD.FTZ R62, R34, R62 ;  /* 0x0000003e223e1221 */ /* 0x000fe20000010000 */
[----:B------:R-:W-:Y:S01]  /*1ac30*/  PRMT R3, R74, 0x7610, R3 ;  /* 0x000076104a037816 */ /* 0x000fe20000000003 */
[----:B------:R-:W-:Y:S01]  /*1ac40*/  @P1 FADD.FTZ R63, R35, R63 ;  /* 0x0000003f233f1221 */ /* 0x000fe20000010000 */
[----:B------:R-:W-:-:S02]  /*1ac50*/  PRMT R2, R71, 0x7610, R2 ;  /* 0x0000761047027816 */ /* 0x000fc40000000002 */
[----:B------:R-:W-:Y:S01]  /*1ac60*/  PRMT R0, R69, 0x7610, R0 ;  /* 0x0000761045007816 */ /* 0x000fe20000000000 */
[----:B------:R-:W-:Y:S06]  /*1ac70*/  BRA `(.L_x_15614) ;  /* 0x0000001000d47947 */ /* 0x000fec0003800000 */
.L_x_15573:
        /* <DEDUP_REMOVED lines=16> */
.L_x_15617:
        /* <DEDUP_REMOVED lines=13> */
.L_x_15619:
[----:B------:R-:W-:Y:S05]  /*1ae50*/  BSYNC.RECONVERGENT B2 ;  /* 0x0000000000027941 */ /* 0x000fea0003800200 */
.L_x_15618:
        /* <DEDUP_REMOVED lines=41> */
.L_x_15616:
[----:B------:R-:W-:Y:S05]  /*1b0f0*/  BSYNC.RECONVERGENT B1 ;  /* 0x0000000000017941 */ /* 0x000fea0003800200 */
.L_x_15615:
[----:B------:R-:W0:Y:S01]  /*1b100*/  LDC R69, c[0x0][0x404] ;  /* 0x00010100ff457b82 */ /* 0x000e220000000800 */
[----:B------:R-:W-:Y:S01]  /*1b110*/  ISETP.NE.AND P3, PT, R85, 0x1, PT ;  /* 0x000000015500780c */ /* 0x000fe20003f65270 */
[----:B------:R-:W-:Y:S01]  /*1b120*/  BSSY.RECONVERGENT B1, `(.L_x_15620) ;  /* 0x0000048000017945 */ /* 0x000fe20003800200 */
[----:B------:R-:W-:Y:S01]  /*1b130*/  I2FP.F32.U32 R74, R71 ;  /* 0x00000047004a7245 */ /* 0x000fe20000201000 */
[----:B------:R-:W-:Y:S01]  /*1b140*/  IMAD.MOV.U32 R71, RZ, RZ, 0x2f800000 ;  /* 0x2f800000ff477424 */ /* 0x000fe200078e00ff */
[----:B------:R-:W-:Y:S01]  /*1b150*/  MOV R73, R76 ;  /* 0x0000004c00497202 */ /* 0x000fe20000000f00 */
[----:B------:R-:W-:Y:S02]  /*1b160*/  IMAD.MOV.U32 R92, RZ, RZ, 0x2 ;  /* 0x00000002ff5c7424 */ /* 0x000fe400078e00ff */
[----:B------:R-:W-:-:S05]  /*1b170*/  FFMA.FTZ R74, R74, R71, 1.1641532182693481445e-10 ;  /* 0x2f0000004a4a7423 */ /* 0x000fca0000010047 */
[----:B0-----:R-:W-:Y:S01]  /*1b180*/  FSETP.LE.FTZ.AND P2, PT, R74, R69, PT ;  /* 0x000000454a00720b */ /* 0x001fe20003f53000 */
        /* <DEDUP_REMOVED lines=9> */
.L_x_15622:
        /* <DEDUP_REMOVED lines=13> */
.L_x_15624:
[----:B------:R-:W-:Y:S05]  /*1b2f0*/  BSYNC.RECONVERGENT B2 ;  /* 0x0000000000027941 */ /* 0x000fea0003800200 */
.L_x_15623:
        /* <DEDUP_REMOVED lines=42> */
.L_x_15621:
[----:B------:R-:W-:Y:S05]  /*1b5a0*/  BSYNC.RECONVERGENT B1 ;  /* 0x0000000000017941 */ /* 0x000fea0003800200 */
.L_x_15620:
        /* <DEDUP_REMOVED lines=16> */
.L_x_15627:
        /* <DEDUP_REMOVED lines=13> */
.L_x_15629:
[----:B------:R-:W-:Y:S05]  /*1b780*/  BSYNC.RECONVERGENT B2 ;  /* 0x0000000000027941 */ /* 0x000fea0003800200 */
.L_x_15628:
        /* <DEDUP_REMOVED lines=42> */
.L_x_15626:
[----:B------:R-:W-:Y:S05]  /*1ba30*/  BSYNC.RECONVERGENT B1 ;  /* 0x0000000000017941 */ /* 0x000fea0003800200 */
.L_x_15625:
        /* <DEDUP_REMOVED lines=16> */
.L_x_15632:
        /* <DEDUP_REMOVED lines=13> */
.L_x_15634:
[----:B------:R-:W-:Y:S05]  /*1bc10*/  BSYNC.RECONVERGENT B2 ;  /* 0x0000000000027941 */ /* 0x000fea0003800200 */
.L_x_15633:
        /* <DEDUP_REMOVED lines=42> */
.L_x_15631:
[----:B------:R-:W-:Y:S05]  /*1bec0*/  BSYNC.RECONVERGENT B1 ;  /* 0x0000000000017941 */ /* 0x000fea0003800200 */
.L_x_15630:
        /* <DEDUP_REMOVED lines=16> */
.L_x_15614:
        /* <DEDUP_REMOVED lines=24> */
.L_x_15635:
[----:B------:R-:W-:Y:S02]  /*1c150*/  IMAD.MOV.U32 R74, RZ, RZ, R70 ;  /* 0x000000ffff4a7224 */ /* 0x000fe400078e0046 */
[----:B------:R-:W-:-:S07]  /*1c160*/  VIADD R68, R68, 0x80 ;  /* 0x0000008044447836 */ /* 0x000fce0000000000 */
.L_x_15572:
[----:B------:R-:W-:Y:S05]  /*1c170*/  BSYNC.RECONVERGENT B0 ;  /* 0x0000000000007941 */ /* 0x000fea0003800200 */
.L_x_15571:
        /* <DEDUP_REMOVED lines=34> */
.L_x_15641:
        /* <DEDUP_REMOVED lines=13> */
.L_x_15643:
[----:B------:R-:W-:Y:S05]  /*1c470*/  BSYNC.RECONVERGENT B2 ;  /* 0x0000000000027941 */ /* 0x000fea0003800200 */
.L_x_15642:
        /* <DEDUP_REMOVED lines=41> */
.L_x_15640:
[----:B------:R-:W-:Y:S05]  /*1c710*/  BSYNC.RECONVERGENT B1 ;  /* 0x0000000000017941 */ /* 0x000fea0003800200 */
.L_x_15639:
[----:B------:R-:W0:Y:S01]  /*1c720*/  LDC R69, c[0x0][0x408] ;  /* 0x00010200ff457b82 */ /* 0x000e220000000800 */
[----:B------:R-:W-:Y:S01]  /*1c730*/  ISETP.NE.AND P3, PT, R85, 0x1, PT ;  /* 0x000000015500780c */ /* 0x000fe20003f65270 */
[----:B------:R-:W-:Y:S01]  /*1c740*/  HFMA2 R96, -RZ, RZ, 0.1171875, 0 ;  /* 0x2f800000ff607431 */ /* 0x000fe200000001ff */
[----:B------:R-:W-:Y:S01]  /*1c750*/  I2FP.F32.U32 R105, R71 ;  /* 0x0000004700697245 */ /* 0x000fe20000201000 */
[----:B------:R-:W-:Y:S01]  /*1c760*/  BSSY.RECONVERGENT B1, `(.L_x_15644) ;  /* 0x0000048000017945 */ /* 0x000fe20003800200 */
[----:B------:R-:W-:Y:S02]  /*1c770*/  IMAD.MOV.U32 R71, RZ, RZ, 0x2 ;  /* 0x00000002ff477424 */ /* 0x000fe400078e00ff */
        /* <DEDUP_REMOVED lines=14> */
.L_x_15646:
        /* <DEDUP_REMOVED lines=13> */
.L_x_15648:
[----:B------:R-:W-:Y:S05]  /*1c930*/  BSYNC.RECONVERGENT B2 ;  /* 0x0000000000027941 */ /* 0x000fea0003800200 */
.L_x_15647:
        /* <DEDUP_REMOVED lines=42> */
.L_x_15645:
[----:B------:R-:W-:Y:S05]  /*1cbe0*/  BSYNC.RECONVERGENT B1 ;  /* 0x0000000000017941 */ /* 0x000fea0003800200 */
.L_x_15644:
        /* <DEDUP_REMOVED lines=15> */
.L_x_15651:
        /* <DEDUP_REMOVED lines=13> */
.L_x_15653:
[----:B------:R-:W-:Y:S05]  /*1cdb0*/  BSYNC.RECONVERGENT B2 ;  /* 0x0000000000027941 */ /* 0x000fea0003800200 */
.L_x_15652:
        /* <DEDUP_REMOVED lines=42> */
.L_x_15650:
[----:B------:R-:W-:Y:S05]  /*1d060*/  BSYNC.RECONVERGENT B1 ;  /* 0x0000000000017941 */ /* 0x000fea0003800200 */
.L_x_15649:
        /* <DEDUP_REMOVED lines=17> */
.L_x_15656:
        /* <DEDUP_REMOVED lines=13> */
.L_x_15658:
[----:B------:R-:W-:Y:S05]  /*1d250*/  BSYNC.RECONVERGENT B2 ;  /* 0x0000000000027941 */ /* 0x000fea0003800200 */
.L_x_15657:
        /* <DEDUP_REMOVED lines=42> */
.L_x_15655:
[----:B------:R-:W-:Y:S05]  /*1d500*/  BSYNC.RECONVERGENT B1 ;  /* 0x0000000000017941 */ /* 0x000fea0003800200 */
.L_x_15654:
        /* <DEDUP_REMOVED lines=15> */
.L_x_15661:
        /* <DEDUP_REMOVED lines=13> */
.L_x_15663:
[----:B------:R-:W-:Y:S05]  /*1d6d0*/  BSYNC.RECONVERGENT B2 ;  /* 0x0000000000027941 */ /* 0x000fea0003800200 */
.L_x_15662:
        /* <DEDUP_REMOVED lines=42> */
.L_x_15660:
[----:B------:R-:W-:Y:S05]  /*1d980*/  BSYNC.RECONVERGENT B1 ;  /* 0x0000000000017941 */ /* 0x000fea0003800200 */
.L_x_15659:
        /* <DEDUP_REMOVED lines=17> */
.L_x_15666:
        /* <DEDUP_REMOVED lines=13> */
.L_x_15668:
[----:B------:R-:W-:Y:S05]  /*1db70*/  BSYNC.RECONVERGENT B2 ;  /* 0x0000000000027941 */ /* 0x000fea0003800200 */
.L_x_15667:
        /* <DEDUP_REMOVED lines=42> */
.L_x_15665:
[----:B------:R-:W-:Y:S05]  /*1de20*/  BSYNC.RECONVERGENT B1 ;  /* 0x0000000000017941 */ /* 0x000fea0003800200 */
.L_x_15664:
        /* <DEDUP_REMOVED lines=15> */
.L_x_15671:
        /* <DEDUP_REMOVED lines=13> */
.L_x_15673:
[----:B------:R-:W-:Y:S05]  /*1dff0*/  BSYNC.RECONVERGENT B2 ;  /* 0x0000000000027941 */ /* 0x000fea0003800200 */
.L_x_15672:
        /* <DEDUP_REMOVED lines=42> */
.L_x_15670:
[----:B------:R-:W-:Y:S05]  /*1e2a0*/  BSYNC.RECONVERGENT B1 ;  /* 0x0000000000017941 */ /* 0x000fea0003800200 */
.L_x_15669:
        /* <DEDUP_REMOVED lines=17> */
.L_x_15676:
        /* <DEDUP_REMOVED lines=15> */
.L_x_15678:
[----:B------:R-:W-:Y:S05]  /*1e4b0*/  BSYNC.RECONVERGENT B2 ;  /* 0x0000000000027941 */ /* 0x000fea0003800200 */
.L_x_15677:
        /* <DEDUP_REMOVED lines=42> */
.L_x_15675:
[----:B------:R-:W-:Y:S05]  /*1e760*/  BSYNC.RECONVERGENT B1 ;  /* 0x0000000000017941 */ /* 0x000fea0003800200 */
.L_x_15674:
[-C--:B------:R-:W-:Y:S01]  /*1e770*/  FMUL.FTZ R106, R28, R69.reuse ;  /* 0x000000451c6a7220 */ /* 0x080fe20000410000 */
[----:B------:R-:W-:Y:S01]  /*1e780*/  FSETP.GTU.FTZ.AND P6, PT, R85, R94, PT ;  /* 0x0000005e5500720b */ /* 0x000fe20003fdc000 */
        /* <DEDUP_REMOVED lines=33> */
.L_x_15638:
[----:B------:R-:W-:Y:S01]  /*1e9a0*/  ISETP.NE.AND P2, PT, R73, 0x1, PT ;  /* 0x000000014900780c */ /* 0x000fe20003f45270 */
[----:B------:R-:W-:Y:S01]  /*1e9b0*/  BSSY.RECONVERGENT B1, `(.L_x_15680) ;  /* 0x0000046000017945 */ /* 0x000fe20003800200 */
[----:B------:R-:W-:Y:S02]  /*1e9c0*/  HFMA2 R85, -RZ, RZ, 0, 1.1920928955078125e-07 ;  /* 0x00000002ff557431 */ /* 0x000fe400000001ff */
[----:B0-----:R-:W-:Y:S01]  /*1e9d0*/  IMAD.MOV.U32 R71, RZ, RZ, R76 ;  /* 0x000000ffff477224 */ /* 0x001fe200078e004c */
        /* <DEDUP_REMOVED lines=12> */
.L_x_15682:
        /* <DEDUP_REMOVED lines=13> */
.L_x_15684:
[----:B------:R-:W-:Y:S05]  /*1eb70*/  BSYNC.RECONVERGENT B2 ;  /* 0x0000000000027941 */ /* 0x000fea0003800200 */
.L_x_15683:
        /* <DEDUP_REMOVED lines=41> */
.L_x_15681:
[----:B------:R-:W-:Y:S05]  /*1ee10*/  BSYNC.RECONVERGENT B1 ;  /* 0x0000000000017941 */ /* 0x000fea0003800200 */
.L_x_15680:
        /* <DEDUP_REMOVED lines=18> */
.L_x_15687:
        /* <DEDUP_REMOVED lines=13> */
.L_x_15689:
[----:B------:R-:W-:Y:S05]  /*1f010*/  BSYNC.RECONVERGENT B2 ;  /* 0x0000000000027941 */ /* 0x000fea0003800200 */
.L_x_15688:
        /* <DEDUP_REMOVED lines=42> */
.L_x_15686:
[----:B------:R-:W-:Y:S05]  /*1f2c0*/  BSYNC.RECONVERGENT B1 ;  /* 0x0000000000017941 */ /* 0x000fea0003800200 */
.L_x_15685:
        /* <DEDUP_REMOVED lines=16> */
.L_x_15692:
        /* <DEDUP_REMOVED lines=13> */
.L_x_15694:
[----:B------:R-:W-:Y:S05]  /*1f4a0*/  BSYNC.RECONVERGENT B2 ;  /* 0x0000000000027941 */ /* 0x000fea0003800200 */
.L_x_15693:
        /* <DEDUP_REMOVED lines=42> */
.L_x_15691:
[----:B------:R-:W-:Y:S05]  /*1f750*/  BSYNC.RECONVERGENT B1 ;  /* 0x0000000000017941 */ /* 0x000fea0003800200 */
.L_x_15690:
        /* <DEDUP_REMOVED lines=16> */
.L_x_15697:
        /* <DEDUP_REMOVED lines=13> */
.L_x_15699:
[----:B------:R-:W-:Y:S05]  /*1f930*/  BSYNC.RECONVERGENT B2 ;  /* 0x0000000000027941 */ /* 0x000fea0003800200 */
.L_x_15698:
        /* <DEDUP_REMOVED lines=42> */
.L_x_15696:
[----:B------:R-:W-:Y:S05]  /*1fbe0*/  BSYNC.RECONVERGENT B1 ;  /* 0x0000000000017941 */ /* 0x000fea0003800200 */
.L_x_15695:
        /* <DEDUP_REMOVED lines=16> */
.L_x_15679:
[----:B------:R-:W0:Y:S01]  /*1fcf0*/  LDC.64 R106, c[0x0][0x3a8] ;  /* 0x0000ea00ff6a7b82 */ /* 0x000e220000000a00 */
[----:B------:R-:W-:Y:S02]  /*1fd00*/  SEL R85, RZ, 0x1000000, !P5 ;  /* 0x01000000ff557807 */ /* 0x000fe40006800000 */
[----:B------:R-:W-:Y:S02]  /*1fd10*/  SEL R74, RZ, 0x10000, !P4 ;  /* 0x00010000ff4a7807 */ /* 0x000fe40006000000 */
[----:B------:R-:W-:Y:S02]  /*1fd20*/  SEL R71, RZ, 0x100, !P3 ;  /* 0x00000100ff477807 */ /* 0x000fe40005800000 */
[----:B------:R-:W-:Y:S01]  /*1fd30*/  SEL R69, RZ, 0x1, !P2 ;  /* 0x00000001ff457807 */ /* 0x000fe20005000000 */
[----:B------:R-:W1:Y:S01]  /*1fd40*/  LDC.64 R104, c[0x0][0x3b0] ;  /* 0x0000ec00ff687b82 */ /* 0x000e620000000a00 */
[----:B------:R-:W-:-:S05]  /*1fd50*/  IADD3 R74, PT, PT, R71, R85, R74 ;  /* 0x00000055474a7210 */ /* 0x000fca0007ffe04a */
[----:B------:R-:W-:Y:S01]  /*1fd60*/  IMAD.IADD R69, R74, 0x1, R69 ;  /* 0x000000014a457824 */ /* 0x000fe200078e0245 */
[----:B------:R-:W-:Y:S01]  /*1fd70*/  MOV R74, R70 ;  /* 0x00000046004a7202 */ /* 0x000fe20000000f00 */
[----:B0-----:R-:W-:-:S05]  /*1fd80*/  IMAD.WIDE.U32 R106, R68, 0x10, R106 ;  /* 0x00000010446a7825 */ /* 0x001fca00078e006a */
[----:B------:R2:W-:Y:S01]  /*1fd90*/  STG.E.128 desc[UR6][R106.64], R64 ;  /* 0x000000406a007986 */ /* 0x0005e2000c101d06 */
[----:B-1----:R-:W-:-:S05]  /*1fda0*/  IMAD.WIDE.U32 R104, R68, 0x4, R104 ;  /* 0x0000000444687825 */ /* 0x002fca00078e0068 */
[----:B------:R2:W-:Y:S01]  /*1fdb0*/  STG.E desc[UR6][R104.64], R69 ;  /* 0x0000004568007986 */ /* 0x0005e2000c101906 */
[----:B------:R-:W-:Y:S05]  /*1fdc0*/  @!P0 BRA `(.L_x_15637) ;  /* 0x00000000002c8947 */ /* 0x000fea0003800000 */
[----:B--2---:R-:W0:Y:S01]  /*1fdd0*/  LDC.64 R104, c[0x0][0x3b8] ;  /* 0x0000ee00ff687b82 */ /* 0x004e220000000a00 */
[----:B------:R-:W-:Y:S01]  /*1fde0*/  IMAD.U32 R71, R2, 0x10000, RZ ;  /* 0x0001000002477824 */ /* 0x000fe200078e00ff */
[----:B------:R-:W-:Y:S02]  /*1fdf0*/  LOP3.LUT R94, R0, 0xffff, RZ, 0xc0, !PT ;  /* 0x0000ffff005e7812 */ /* 0x000fe400078ec0ff */
[----:B------:R-:W-:Y:S02]  /*1fe00*/  LOP3.LUT R70, R3, 0xff, RZ, 0xc0, !PT ;  /* 0x000000ff03467812 */ /* 0x000fe400078ec0ff */
[----:B------:R-:W-:Y:S02]  /*1fe10*/  LOP3.LUT R71, R71, 0xff0000, RZ, 0xc0, !PT ;  /* 0x00ff000047477812 */ /* 0x000fe400078ec0ff */
[----:B------:R-:W-:Y:S02]  /*1fe20*/  LOP3.LUT R69, R4, 0xff, RZ, 0xc0, !PT ;  /* 0x000000ff04457812 */ /* 0x000fe400078ec0ff */
[----:B------:R-:W-:-:S05]  /*1fe30*/  LEA R71, R94, R71, 0x18 ;  /* 0x000000475e477211 */ /* 0x000fca00078ec0ff */
[----:B------:R-:W-:-:S05]  /*1fe40*/  IMAD R70, R70, 0x100, R71 ;  /* 0x0000010046467824 */ /* 0x000fca00078e0247 */
[----:B------:R-:W-:Y:S01]  /*1fe50*/  IADD3 R69, PT, PT, R70, R69, RZ ;  /* 0x0000004546457210 */ /* 0x000fe20007ffe0ff */
[----:B0-----:R-:W-:-:S05]  /*1fe60*/  IMAD.WIDE.U32 R104, R68, 0x4, R104 ;  /* 0x0000000444687825 */ /* 0x001fca00078e0068 */
[----:B------:R3:W-:Y:S02]  /*1fe70*/  STG.E desc[UR6][R104.64], R69 ;  /* 0x0000004568007986 */ /* 0x0007e4000c101906 */
.L_x_15637:
[----:B------:R-:W-:Y:S05]  /*1fe80*/  BSYNC.RECONVERGENT B0 ;  /* 0x0000000000007941 */ /* 0x000fea0003800200 */
.L_x_15636:
[----:B------:R-:W-:Y:S01]  /*1fe90*/  FADD.FTZ R68, RZ, R36 ;  /* 0x00000024ff447221 */ /* 0x000fe20000010000 */
[C---:B------:R-:W-:Y:S01]  /*1fea0*/  ISETP.GE.U32.AND P0, PT, R13.reuse, 0x80, PT ;  /* 0x000000800d00780c */ /* 0x040fe20003f06070 */
[----:B------:R-:W-:Y:S01]  /*1feb0*/  BSSY.RECONVERGENT B0, `(.L_x_15700) ;  /* 0x000008d000007945 */ /* 0x000fe20003800200 */
[----:B------:R-:W-:Y:S01]  /*1fec0*/  ISETP.GT.U32.AND P6, PT, R13, 0xff, PT ;  /* 0x000000ff0d00780c */ /* 0x000fe20003fc4070 */
[----:B0123--:R-:W-:Y:S01]  /*1fed0*/  FADD.FTZ R69, R37, R68 ;  /* 0x0000004425457221 */ /* 0x00ffe20000010000 */
[C---:B------:R-:W-:Y:S02]  /*1fee0*/  ISETP.GT.U32.AND P5, PT, R13.reuse, 0x17f, PT ;  /* 0x0000017f0d00780c */ /* 0x040fe40003fa4070 */
[C---:B------:R-:W-:Y:S01]  /*1fef0*/  ISETP.GT.U32.AND P4, PT, R13.reuse, 0x1ff, PT ;  /* 0x000001ff0d00780c */ /* 0x040fe20003f84070 */
[----:B------:R-:W-:Y:S01]  /*1ff00*/  FADD.FTZ R68, R38, R69 ;  /* 0x0000004526447221 */ /* 0x000fe20000010000 */
[C---:B------:R-:W-:Y:S02]  /*1ff10*/  ISETP.GT.U32.AND P3, PT, R13.reuse, 0x27f, PT ;  /* 0x0000027f0d00780c */ /* 0x040fe40003f64070 */
[----:B------:R-:W-:Y:S01]  /*1ff20*/  ISETP.GT.U32.AND P2, PT, R13, 0x2ff, PT ;  /* 0x000002ff0d00780c */ /* 0x000fe20003f44070 */
        /* <DEDUP_REMOVED lines=44> */
[----:B------:R-:W0:Y:S02]  /*201f0*/  S2R R85, SR_TID.X ;  /* 0x0000000000557919 */ /* 0x000e240000002100 */
[----:B------:R-:W-:-:S04]  /*20200*/  FMUL.FTZ R68, R79, R68 ;  /* 0x000000444f447220 */ /* 0x000fc80000410000 */
[--C-:B------:R-:W-:Y:S01]  /*20210*/  FADD.FTZ R94, R36, -R68.reuse ;  /* 0x80000044245e7221 */ /* 0x100fe20000010000 */
[--C-:B------:R-:W-:Y:S01]  /*20220*/  FADD.FTZ R71, R37, -R68.reuse ;  /* 0x8000004425477221 */ /* 0x100fe20000010000 */
[--C-:B------:R-:W-:Y:S01]  /*20230*/  FADD.FTZ R70, R38, -R68.reuse ;  /* 0x8000004426467221 */ /* 0x100fe20000010000 */
[----:B------:R-:W-:Y:S01]  /*20240*/  FADD.FTZ R69, R39, -R68 ;  /* 0x8000004427457221 */ /* 0x000fe20000010000 */
[----:B------:R-:W-:-:S04]  /*20250*/  FFMA.FTZ R94, R94, R94, RZ ;  /* 0x0000005e5e5e7223 */ /* 0x000fc800000100ff */
[----:B------:R-:W-:-:S04]  /*20260*/  FFMA.FTZ R71, R71, R71, R94 ;  /* 0x0000004747477223 */ /* 0x000fc8000001005e */
[----:B------:R-:W-:Y:S01]  /*20270*/  FFMA.FTZ R70, R70, R70, R71 ;  /* 0x0000004646467223 */ /* 0x000fe20000010047 */
[----:B------:R-:W-:-:S03]  /*20280*/  FADD.FTZ R71, R41, -R68 ;  /* 0x8000004429477221 */ /* 0x000fc60000010000 */
[----:B------:R-:W-:Y:S01]  /*20290*/  FFMA.FTZ R70, R69, R69, R70 ;  /* 0x0000004545467223 */ /* 0x000fe20000010046 */
[----:B------:R-:W-:-:S04]  /*202a0*/  FADD.FTZ R69, R40, -R68 ;  /* 0x8000004428457221 */ /* 0x000fc80000010000 */
[----:B------:R-:W-:Y:S01]  /*202b0*/  FSEL R104, R70, RZ, P0 ;  /* 0x000000ff46687208 */ /* 0x000fe20000000000 */
[----:B------:R-:W-:-:S04]  /*202c0*/  FADD.FTZ R70, R42, -R68 ;  /* 0x800000442a467221 */ /* 0x000fc80000010000 */
[----:B------:R-:W-:Y:S01]  /*202d0*/  FFMA.FTZ R94, R69, R69, R104 ;  /* 0x00000045455e7223 */ /* 0x000fe20000010068 */
[----:B------:R-:W-:-:S03]  /*202e0*/  FADD.FTZ R69, R43, -R68 ;  /* 0x800000442b457221 */ /* 0x000fc60000010000 */
[----:B------:R-:W-:-:S04]  /*202f0*/  FFMA.FTZ R71, R71, R71, R94 ;  /* 0x0000004747477223 */ /* 0x000fc8000001005e */
[----:B------:R-:W-:Y:S01]  /*20300*/  FFMA.FTZ R70, R70, R70, R71 ;  /* 0x0000004646467223 */ /* 0x000fe20000010047 */
[----:B------:R-:W-:-:S03]  /*20310*/  FADD.FTZ R71, R45, -R68 ;  /* 0x800000442d477221 */ /* 0x000fc60000010000 */
[----:B------:R-:W-:Y:S01]  /*20320*/  @P6 FFMA.FTZ R104, R69, R69, R70 ;  /* 0x0000004545686223 */ /* 0x000fe20000010046 */
[--C-:B------:R-:W-:Y:S01]  /*20330*/  FADD.FTZ R69, R44, -R68.reuse ;  /* 0x800000442c457221 */ /* 0x100fe20000010000 */
[----:B------:R-:W-:Y:S01]  /*20340*/  FADD.FTZ R70, R46, -R68 ;  /* 0x800000442e467221 */ /* 0x000fe20000010000 */
[----:B------:R-:W-:Y:S02]  /*20350*/  ISETP.GT.U32.AND P6, PT, R13, 0x3ff, PT ;  /* 0x000003ff0d00780c */ /* 0x000fe40003fc4070 */
[----:B------:R-:W-:Y:S01]  /*20360*/  FFMA.FTZ R94, R69, R69, R104 ;  /* 0x00000045455e7223 */ /* 0x000fe20000010068 */
[----:B------:R-:W-:-:S03]  /*20370*/  FADD.FTZ R69, R47, -R68 ;  /* 0x800000442f457221 */ /* 0x000fc60000010000 */
[----:B------:R-:W-:-:S04]  /*20380*/  FFMA.FTZ R71, R71, R71, R94 ;  /* 0x0000004747477223 */ /* 0x000fc8000001005e */
[----:B------:R-:W-:Y:S01]  /*20390*/  FFMA.FTZ R70, R70, R70, R71 ;  /* 0x0000004646467223 */ /* 0x000fe20000010047 */
[----:B------:R-:W-:-:S03]  /*203a0*/  FADD.FTZ R71, R49, -R68 ;  /* 0x8000004431477221 */ /* 0x000fc60000010000 */
[----:B------:R-:W-:Y:S01]  /*203b0*/  @P5 FFMA.FTZ R104, R69, R69, R70 ;  /* 0x0000004545685223 */ /* 0x000fe20000010046 */
[--C-:B------:R-:W-:Y:S01]  /*203c0*/  FADD.FTZ R69, R48, -R68.reuse ;  /* 0x8000004430457221 */ /* 0x100fe20000010000 */
[----:B------:R-:W-:-:S03]  /*203d0*/  FADD.FTZ R70, R50, -R68 ;  /* 0x8000004432467221 */ /* 0x000fc60000010000 */
        /* <DEDUP_REMOVED lines=32> */
[----:B0-----:R-:W-:Y:S02]  /*205e0*/  LOP3.LUT P1, RZ, R85, 0x1f, RZ, 0xc0, !PT ;  /* 0x0000001f55ff7812 */ /* 0x001fe4000782c0ff */
[----:B------:R-:W-:Y:S01]  /*205f0*/  FFMA.FTZ R94, R69, R69, R104 ;  /* 0x00000045455e7223 */ /* 0x000fe20000010068 */
[----:B------:R-:W-:-:S03]  /*20600*/  FADD.FTZ R69, R67, -R68 ;  /* 0x8000004443457221 */ /* 0x000fc60000010000 */
[----:B------:R-:W-:Y:S01]  /*20610*/  FFMA.FTZ R71, R71, R71, R94 ;  /* 0x0000004747477223 */ /* 0x000fe2000001005e */
[----:B------:R-:W-:-:S03]  /*20620*/  IMAD.MOV.U32 R94, RZ, RZ, RZ ;  /* 0x000000ffff5e7224 */ /* 0x000fc600078e00ff */
[----:B------:R-:W-:-:S04]  /*20630*/  FFMA.FTZ R70, R70, R70, R71 ;  /* 0x0000004646467223 */ /* 0x000fc80000010047 */
[----:B------:R-:W-:Y:S01]  /*20640*/  @P6 FFMA.FTZ R104, R69, R69, R70 ;  /* 0x0000004545686223 */ /* 0x000fe20000010046 */
[----:B------:R-:W-:-:S04]  /*20650*/  LOP3.LUT R70, R85, 0x1f, RZ, 0xc0, !PT ;  /* 0x0000001f55467812 */ /* 0x000fc800078ec0ff */
        /* <DEDUP_REMOVED lines=18> */
.L_x_15701:
[----:B------:R-:W-:Y:S05]  /*20780*/  BSYNC.RECONVERGENT B0 ;  /* 0x0000000000007941 */ /* 0x000fea0003800200 */
.L_x_15700:
[----:B------:R-:W-:Y:S01]  /*20790*/  BAR.SYNC.DEFER_BLOCKING 0x0 ;  /* 0x0000000000007b1d */ /* 0x000fe20000010000 */
[----:B------:R-:W-:Y:S02]  /*207a0*/  ISETP.GT.U32.AND P1, PT, R70, 0x3, PT ;  /* 0x000000034600780c */ /* 0x000fe40003f24070 */
[----:B0-----:R-:W-:-:S03]  /*207b0*/  CS2R R68, SRZ ;  /* 0x0000000000447805 */ /* 0x001fc6000001ff00 */
[----:B------:R-:W-:Y:S08]  /*207c0*/  BSSY.RECONVERGENT B0, `(.L_x_15702) ;  /* 0x000000a000007945 */ /* 0x000ff00003800200 */
        /* <DEDUP_REMOVED lines=9> */
.L_x_15703:
[----:B------:R-:W-:Y:S05]  /*20860*/  BSYNC.RECONVERGENT B0 ;  /* 0x0000000000007941 */ /* 0x000fea0003800200 */
.L_x_15702:
[----:B------:R-:W1:Y:S01]  /*20870*/  SHFL.DOWN PT, R105, R94, 0x2, 0x1f ;  /* 0x08401f005e697f89 */ /* 0x000e6200000e0000 */
[----:B------:R-:W-:Y:S01]  /*20880*/  ISETP.NE.AND P1, PT, RZ, UR16, PT ;  /* 0x00000010ff007c0c */ /* 0x000fe2000bf25270 */
[----:B------:R-:W-:Y:S02]  /*20890*/  BSSY.RECONVERGENT B0, `(.L_x_15704) ;  /* 0x000004c000007945 */ /* 0x000fe40003800200 */
[----:B0-----:R-:W0:Y:S04]  /*208a0*/  SHFL.DOWN PT, R71, R68, 0x2, 0x1f ;  /* 0x08401f0044477f89 */ /* 0x001e2800000e0000 */
[----:B------:R-:W2:Y:S01]  /*208b0*/  SHFL.DOWN PT, R112, R69, 0x2, 0x1f ;  /* 0x08401f0045707f89 */ /* 0x000ea200000e0000 */
[----:B-1----:R-:W-:Y:S02]  /*208c0*/  IADD3 R70, PT, PT, R105, R94, RZ ;  /* 0x0000005e69467210 */ /* 0x002fe40007ffe0ff */
[----:B------:R-:W-:-:S02]  /*208d0*/  I2FP.F32.S32 R106, R105 ;  /* 0x00000069006a7245 */ /* 0x000fc40000201400 */
[----:B------:R-:W-:Y:S01]  /*208e0*/  I2FP.F32.S32 R96, R70 ;  /* 0x0000004600607245 */ /* 0x000fe20000201400 */
[----:B------:R-:W1:Y:S01]  /*208f0*/  SHFL.DOWN PT, R111, R70, 0x1, 0x1f ;  /* 0x08201f00466f7f89 */ /* 0x000e6200000e0000 */
[----:B------:R-:W-:Y:S01]  /*20900*/  I2FP.F32.S32 R105, R94 ;  /* 0x0000005e00697245 */ /* 0x000fe20000201400 */
[----:B0-----:R-:W-:Y:S01]  /*20910*/  FMUL.FTZ R108, R71, R106 ;  /* 0x0000006a476c7220 */ /* 0x001fe20000410000 */
[----:B------:R-:W0:Y:S03]  /*20920*/  MUFU.RCP R104, R96 ;  /* 0x0000006000687308 */ /* 0x000e260000001000 */
[----:B------:R-:W-:Y:S01]  /*20930*/  FFMA.FTZ R107, R105, R68, R108 ;  /* 0x00000044696b7223 */ /* 0x000fe2000001006c */
[----:B------:R-:W-:Y:S01]  /*20940*/  FADD.FTZ R68, -R71, R68 ;  /* 0x0000004447447221 */ /* 0x000fe20000010100 */
[----:B--2---:R-:W-:Y:S02]  /*20950*/  FADD.FTZ R71, R112, R69 ;  /* 0x0000004570477221 */ /* 0x004fe40000010000 */
[----:B------:R-:W2:Y:S01]  /*20960*/  LDC R69, c[0x0][0x448] ;  /* 0x00011200ff457b82 */ /* 0x000ea20000000800 */
        /* <DEDUP_REMOVED lines=9> */
[----:B------:R-:W1:Y:S05]  /*20a00*/  SHFL.DOWN PT, R68, R71, 0x1, 0x1f ;  /* 0x08201f0047447f89 */ /* 0x000e6a00000e0000 */
[----:B------:R-:W3:Y:S01]  /*20a10*/  MUFU.RCP R109, R109 ;  /* 0x0000006d006d7308 */ /* 0x000ee20000001000 */
[----:B0-----:R-:W-:-:S04]  /*20a20*/  FMUL.FTZ R115, R108, R111 ;  /* 0x0000006f6c737220 */ /* 0x001fc80000410000 */
[----:B------:R-:W-:Y:S01]  /*20a30*/  FFMA.FTZ R70, R96, R107, R115 ;  /* 0x0000006b60467223 */ /* 0x000fe20000010073 */
[----:B------:R-:W-:Y:S01]  /*20a40*/  FADD.FTZ R107, R107, -R108 ;  /* 0x8000006c6b6b7221 */ /* 0x000fe20000010000 */
[----:B-1----:R-:W-:Y:S02]  /*20a50*/  FADD.FTZ R68, R71, R68 ;  /* 0x0000004447447221 */ /* 0x002fe40000010000 */
[----:B---3--:R-:W-:Y:S01]  /*20a60*/  FMUL.FTZ R70, R109, R70 ;  /* 0x000000466d467220 */ /* 0x008fe20000410000 */
[----:B------:R-:W-:-:S04]  /*20a70*/  FMUL.FTZ R107, R107, R107 ;  /* 0x0000006b6b6b7220 */ /* 0x000fc80000410000 */
[----:B------:R-:W-:Y:S01]  /*20a80*/  FMUL.FTZ R96, R96, R107 ;  /* 0x0000006b60607220 */ /* 0x000fe20000410000 */
[----:B------:R-:W0:Y:S03]  /*20a90*/  SHFL.IDX PT, R70, R70, RZ, 0x1f ;  /* 0x00001fff46467589 */ /* 0x000e2600000e0000 */
[----:B------:R-:W-:-:S04]  /*20aa0*/  FMUL.FTZ R96, R96, R111 ;  /* 0x0000006f60607220 */ /* 0x000fc80000410000 */
[----:B------:R-:W-:-:S05]  /*20ab0*/  FFMA.FTZ R109, R109, R96, R68 ;  /* 0x000000606d6d7223 */ /* 0x000fca0000010044 */
[----:B------:R-:W2:Y:S01]  /*20ac0*/  SHFL.IDX PT, R68, R109, RZ, 0x1f ;  /* 0x00001fff6d447589 */ /* 0x000ea200000e0000 */
[C---:B0-----:R-:W-:Y:S01]  /*20ad0*/  FMUL.FTZ R110, R70.reuse, R70 ;  /* 0x00000046466e7220 */ /* 0x041fe20000410000 */
[----:B------:R-:W-:-:S04]  /*20ae0*/  FSEL R94, R70, RZ, !P1 ;  /* 0x000000ff465e7208 */ /* 0x000fc80004800000 */
[----:B------:R-:W-:Y:S02]  /*20af0*/  FSEL R110, R110, RZ, P1 ;  /* 0x000000ff6e6e7208 */ /* 0x000fe40000800000 */
[----:B------:R-:W-:Y:S01]  /*20b00*/  ISETP.NE.AND P1, PT, R85, RZ, PT ;  /* 0x000000ff5500720c */ /* 0x000fe20003f25270 */
[----:B--2---:R-:W-:Y:S01]  /*20b10*/  FFMA.FTZ R69, R68, UR17, R69 ;  /* 0x0000001144457c23 */ /* 0x004fe20008010045 */
[----:B------:R-:W-:-:S03]  /*20b20*/  IMAD.U32 R68, RZ, RZ, UR10 ;  /* 0x0000000aff447e24 */ /* 0x000fc6000f8e00ff */
[----:B------:R-:W-:Y:S01]  /*20b30*/  FADD.FTZ R96, R69, R110 ;  /* 0x0000006e45607221 */ /* 0x000fe20000010000 */
[----:B------:R-:W-:-:S07]  /*20b40*/  MOV R69, UR10 ;  /* 0x0000000a00457c02 */ /* 0x000fce0008000f00 */
        /* <DEDUP_REMOVED lines=10> */
[--C-:B0-----:R-:W-:Y:S01]  /*20bf0*/  FADD.FTZ R107, R37, -R94.reuse ;  /* 0x8000005e256b7221 */ /* 0x101fe20000010000 */
        /* <DEDUP_REMOVED lines=15> */
[----:B------:R-:W-:-:S02]  /*20cf0*/  HADD2.F32 R71, -RZ, R117.H1_H1 ;  /* 0x30000075ff477230 */ /* 0x000fc40000004100 */
[----:B------:R-:W-:-:S03]  /*20d00*/  FFMA.FTZ R70, R107, R105, R70 ;  /* 0x000000696b467223 */ /* 0x000fc60000010046 */
[----:B------:R-:W-:Y:S01]  /*20d10*/  FFMA.FTZ R71, R106, R104, R71 ;  /* 0x000000686a477223 */ /* 0x000fe20000010047 */
[C---:B-1----:R-:W-:Y:S01]  /*20d20*/  IMAD.WIDE.U32 R110, R84.reuse, 0x10, R110 ;  /* 0x00000010546e7825 */ /* 0x042fe200078e006e */
[----:B------:R-:W-:-:S04]  /*20d30*/  IADD3 R84, PT, PT, R84, 0x80, RZ ;  /* 0x0000008054547810 */ /* 0x000fc80007ffe0ff */
[----:B------:R1:W-:Y:S03]  /*20d40*/  STG.E.128 desc[UR6][R110.64], R68 ;  /* 0x000000446e007986 */ /* 0x0003e6000c101d06 */
.L_x_15705:
[----:B------:R-:W-:Y:S05]  /*20d50*/  BSYNC.RECONVERGENT B0 ;  /* 0x0000000000007941 */ /* 0x000fea0003800200 */
.L_x_15704:
[----:B------:R-:W-:Y:S01]  /*20d60*/  ISETP.NE.AND P0, PT, R86, RZ, PT ;  /* 0x000000ff5600720c */ /* 0x000fe20003f05270 */
[----:B------:R-:W-:-:S12]  /*20d70*/  BSSY.RECONVERGENT B0, `(.L_x_15706) ;  /* 0x000001a000007945 */ /* 0x000fd80003800200 */
[----:B------:R-:W-:Y:S05]  /*20d80*/  @!P0 BRA `(.L_x_15707) ;  /* 0x0000000000608947 */ /* 0x000fea0003800000 */
[----:B-1----:R-:W1:Y:S01]  /*20d90*/  LDC.64 R110, c[0x0][0x428] ;  /* 0x00010a00ff6e7b82 */ /* 0x002e620000000a00 */
[--C-:B------:R-:W-:Y:S01]  /*20da0*/  FADD.FTZ R105, R40, -R94.reuse ;  /* 0x8000005e28697221 */ /* 0x100fe20000010000 */
[--C-:B0-----:R-:W-:Y:S01]  /*20db0*/  FADD.FTZ R107, R41, -R94.reuse ;  /* 0x8000005e296b7221 */ /* 0x101fe20000010000 */
[----:B------:R-:W-:Y:S02]  /*20dc0*/  HADD2.F32 R71, -RZ, R93.H0_H0 ;  /* 0x2000005dff477230 */ /* 0x000fe40000004100 */
        /* <DEDUP_REMOVED lines=17> */
[----:B-1----:R-:W-:-:S04]  /*20ee0*/  IMAD.WIDE.U32 R110, R84, 0x10, R110 ;  /* 0x00000010546e7825 */ /* 0x002fc800078e006e */
[----:B------:R-:W-:Y:S01]  /*20ef0*/  VIADD R84, R84, 0x80 ;  /* 0x0000008054547836 */ /* 0x000fe20000000000 */
[----:B------:R2:W-:Y:S06]  /*20f00*/  STG.E.128 desc[UR6][R110.64], R68 ;  /* 0x000000446e007986 */ /* 0x0005ec000c101d06 */
.L_x_15707:
[----:B------:R-:W-:Y:S05]  /*20f10*/  BSYNC.RECONVERGENT B0 ;  /* 0x0000000000007941 */ /* 0x000fea0003800200 */
.L_x_15706:
[----:B------:R-:W-:Y:S01]  /*20f20*/  ISETP.NE.AND P0, PT, R87, RZ, PT ;  /* 0x000000ff5700720c */ /* 0x000fe20003f05270 */
[----:B------:R-:W-:-:S12]  /*20f30*/  BSSY.RECONVERGENT B0, `(.L_x_15708) ;  /* 0x000001a000007945 */ /* 0x000fd80003800200 */
[----:B------:R-:W-:Y:S05]  /*20f40*/  @!P0 BRA `(.L_x_15709) ;  /* 0x0000000000608947 */ /* 0x000fea0003800000 */
[----:B------:R-:W3:Y:S01]  /*20f50*/  LDC.64 R108, c[0x0][0x428] ;  /* 0x00010a00ff6c7b82 */ /* 0x000ee20000000a00 */
[--C-:B------:R-:W-:Y:S01]  /*20f60*/  FADD.FTZ R87, R44, -R94.reuse ;  /* 0x8000005e2c577221 */ /* 0x100fe20000010000 */
[----:B-12---:R-:W-:Y:S02]  /*20f70*/  HADD2.F32 R71, -RZ, R97.H0_H0 ;  /* 0x20000061ff477230 */ /* 0x006fe40000004100 */
[----:B------:R-:W-:Y:S01]  /*20f80*/  FADD.FTZ R105, R45, -R94 ;  /* 0x8000005e2d697221 */ /* 0x000fe20000010000 */
[----:B0-----:R-:W-:Y:S02]  /*20f90*/  HADD2.F32 R68, -RZ, R22.H0_H0 ;  /* 0x20000016ff447230 */ /* 0x001fe40000004100 */
[C---:B------:R-:W-:Y:S01]  /*20fa0*/  FMUL.FTZ R87, R96.reuse, R87 ;  /* 0x0000005760577220 */ /* 0x040fe20000410000 */
[----:B------:R-:W-:Y:S02]  /*20fb0*/  HADD2.F32 R70, -RZ, R98.H0_H0 ;  /* 0x20000062ff467230 */ /* 0x000fe40000004100 */
[----:B------:R-:W-:Y:S01]  /*20fc0*/  FMUL.FTZ R86, R96, R105 ;  /* 0x0000006960567220 */ /* 0x000fe20000410000 */
[----:B------:R-:W-:-:S02]  /*20fd0*/  HADD2.F32 R69, -RZ, R119.H0_H0 ;  /* 0x20000077ff457230 */ /* 0x000fc40000004100 */
[----:B------:R-:W-:Y:S01]  /*20fe0*/  FFMA.FTZ R68, R87, R71, R68 ;  /* 0x0000004757447223 */ /* 0x000fe20000010044 */
[--C-:B------:R-:W-:Y:S01]  /*20ff0*/  FADD.FTZ R107, R46, -R94.reuse ;  /* 0x8000005e2e6b7221 */ /* 0x100fe20000010000 */
[----:B------:R-:W-:Y:S01]  /*21000*/  FADD.FTZ R87, R47, -R94 ;  /* 0x8000005e2f577221 */ /* 0x000fe20000010000 */
[----:B------:R-:W-:Y:S02]  /*21010*/  HADD2.F32 R105, -RZ, R97.H1_H1 ;  /* 0x30000061ff697230 */ /* 0x000fe40000004100 */
[----:B------:R-:W-:Y:S01]  /*21020*/  FFMA.FTZ R69, R86, R70, R69 ;  /* 0x0000004656457223 */ /* 0x000fe20000010045 */
[----:B------:R-:W-:Y:S02]  /*21030*/  HADD2.F32 R70, -RZ, R23.H0_H0 ;  /* 0x20000017ff467230 */ /* 0x000fe40000004100 */
[C---:B------:R-:W-:Y:S01]  /*21040*/  FMUL.FTZ R107, R96.reuse, R107 ;  /* 0x0000006b606b7220 */ /* 0x040fe20000410000 */
[----:B------:R-:W-:Y:S02]  /*21050*/  HADD2.F32 R71, -RZ, R98.H1_H1 ;  /* 0x30000062ff477230 */ /* 0x000fe40000004100 */
[----:B------:R-:W-:Y:S01]  /*21060*/  FMUL.FTZ R87, R96, R87 ;  /* 0x0000005760577220 */ /* 0x000fe20000410000 */
[----:B------:R-:W-:-:S02]  /*21070*/  HADD2.F32 R86, -RZ, R119.H1_H1 ;  /* 0x30000077ff567230 */ /* 0x000fc40000004100 */
[----:B------:R-:W-:-:S03]  /*21080*/  FFMA.FTZ R70, R107, R105, R70 ;  /* 0x000000696b467223 */ /* 0x000fc60000010046 */
[----:B------:R-:W-:Y:S01]  /*21090*/  FFMA.FTZ R71, R87, R71, R86 ;  /* 0x0000004757477223 */ /* 0x000fe20000010056 */
[C---:B---3--:R-:W-:Y:S01]  /*210a0*/  IMAD.WIDE.U32 R108, R84.reuse, 0x10, R108 ;  /* 0x00000010546c7825 */ /* 0x048fe200078e006c */
[----:B------:R-:W-:-:S04]  /*210b0*/  IADD3 R84, PT, PT, R84, 0x80, RZ ;  /* 0x0000008054547810 */ /* 0x000fc80007ffe0ff */
[----:B------:R3:W-:Y:S03]  /*210c0*/  STG.E.128 desc[UR6][R108.64], R68 ;  /* 0x000000446c007986 */ /* 0x0007e6000c101d06 */
.L_x_15709:
[----:B------:R-:W-:Y:S05]  /*210d0*/  BSYNC.RECONVERGENT B0 ;  /* 0x0000000000007941 */ /* 0x000fea0003800200 */
.L_x_15708:
[----:B------:R-:W-:Y:S01]  /*210e0*/  ISETP.NE.AND P0, PT, R88, RZ, PT ;  /* 0x000000ff5800720c */ /* 0x000fe20003f05270 */
[----:B------:R-:W-:-:S12]  /*210f0*/  BSSY.RECONVERGENT B0, `(.L_x_15710) ;  /* 0x000001a000007945 */ /* 0x000fd80003800200 */
[----:B------:R-:W-:Y:S05]  /*21100*/  @!P0 BRA `(.L_x_15711) ;  /* 0x0000000000608947 */ /* 0x000fea0003800000 */
[----:B---3--:R-:W3:Y:S01]  /*21110*/  LDC.64 R108, c[0x0][0x428] ;  /* 0x00010a00ff6c7b82 */ /* 0x008ee20000000a00 */
[--C-:B------:R-:W-:Y:S01]  /*21120*/  FADD.FTZ R87, R48, -R94.reuse ;  /* 0x8000005e30577221 */ /* 0x100fe20000010000 */
[--C-:B------:R-:W-:Y:S01]  /*21130*/  FADD.FTZ R105, R49, -R94.reuse ;  /* 0x8000005e31697221 */ /* 0x100fe20000010000 */
[----:B-12---:R-:W-:Y:S02]  /*21140*/  HADD2.F32 R71, -RZ, R99.H0_H0 ;  /* 0x20000063ff477230 */ /* 0x006fe40000004100 */
[----:B0-----:R-:W-:Y:S01]  /*21150*/  FADD.FTZ R107, R51, -R94 ;  /* 0x8000005e336b7221 */ /* 0x001fe20000010000 */
        /* <DEDUP_REMOVED lines=16> */
[----:B---3--:R-:W-:-:S04]  /*21260*/  IMAD.WIDE.U32 R108, R84, 0x10, R108 ;  /* 0x00000010546c7825 */ /* 0x008fc800078e006c */
[----:B------:R-:W-:Y:S01]  /*21270*/  VIADD R84, R84, 0x80 ;  /* 0x0000008054547836 */ /* 0x000fe20000000000 */
[----:B------:R4:W-:Y:S06]  /*21280*/  STG.E.128 desc[UR6][R108.64], R68 ;  /* 0x000000446c007986 */ /* 0x0009ec000c101d06 */
.L_x_15711:
[----:B------:R-:W-:Y:S05]  /*21290*/  BSYNC.RECONVERGENT B0 ;  /* 0x0000000000007941 */ /* 0x000fea0003800200 */
.L_x_15710:
[----:B------:R-:W-:Y:S01]  /*212a0*/  ISETP.NE.AND P0, PT, R89, RZ, PT ;  /* 0x000000ff5900720c */ /* 0x000fe20003f05270 */
[----:B------:R-:W-:-:S12]  /*212b0*/  BSSY.RECONVERGENT B0, `(.L_x_15712) ;  /* 0x000001a000007945 */ /* 0x000fd80003800200 */
[----:B------:R-:W-:Y:S05]  /*212c0*/  @!P0 BRA `(.L_x_15713) ;  /* 0x0000000000608947 */ /* 0x000fea0003800000 */
[----:B0-----:R-:W0:Y:S01]  /*212d0*/  LDC.64 R106, c[0x0][0x428] ;  /* 0x00010a00ff6a7b82 */ /* 0x001e220000000a00 */
[--C-:B------:R-:W-:Y:S01]  /*212e0*/  FADD.FTZ R87, R52, -R94.reuse ;  /* 0x8000005e34577221 */ /* 0x100fe20000010000 */
[--C-:B------:R-:W-:Y:S01]  /*212f0*/  FADD.FTZ R89, R53, -R94.reuse ;  /* 0x8000005e35597221 */ /* 0x100fe20000010000 */
[----:B-1234-:R-:W-:Y:S02]  /*21300*/  HADD2.F32 R71, -RZ, R101.H0_H0 ;  /* 0x20000065ff477230 */ /* 0x01efe40000004100 */
        /* <DEDUP_REMOVED lines=17> */
[C---:B0-----:R-:W-:Y:S01]  /*21420*/  IMAD.WIDE.U32 R106, R84.reuse, 0x10, R106 ;  /* 0x00000010546a7825 */ /* 0x041fe200078e006a */
[----:B------:R-:W-:-:S04]  /*21430*/  IADD3 R84, PT, PT, R84, 0x80, RZ ;  /* 0x0000008054547810 */ /* 0x000fc80007ffe0ff */
[----:B------:R0:W-:Y:S03]  /*21440*/  STG.E.128 desc[UR6][R106.64], R68 ;  /* 0x000000446a007986 */ /* 0x0001e6000c101d06 */
.L_x_15713:
[----:B------:R-:W-:Y:S05]  /*21450*/  BSYNC.RECONVERGENT B0 ;  /* 0x0000000000007941 */ /* 0x000fea0003800200 */
.L_x_15712:
        /* <DEDUP_REMOVED lines=24> */
[----:B0-----:R-:W-:-:S04]  /*215e0*/  IMAD.WIDE.U32 R106, R84, 0x10, R106 ;  /* 0x00000010546a7825 */ /* 0x001fc800078e006a */
[----:B------:R-:W-:Y:S01]  /*215f0*/  VIADD R84, R84, 0x80 ;  /* 0x0000008054547836 */ /* 0x000fe20000000000 */
[----:B------:R0:W-:Y:S06]  /*21600*/  STG.E.128 desc[UR6][R106.64], R68 ;  /* 0x000000446a007986 */ /* 0x0001ec000c101d06 */
.L_x_15715:
[----:B------:R-:W-:Y:S05]  /*21610*/  BSYNC.RECONVERGENT B0 ;  /* 0x0000000000007941 */ /* 0x000fea0003800200 */
.L_x_15714:
[----:B------:R-:W-:Y:S01]  /*21620*/  ISETP.NE.AND P0, PT, R91, RZ, PT ;  /* 0x000000ff5b00720c */ /* 0x000fe20003f05270 */
[----:B------:R-:W-:-:S12]  /*21630*/  BSSY.RECONVERGENT B0, `(.L_x_15716) ;  /* 0x000001a000007945 */ /* 0x000fd80003800200 */
[----:B------:R-:W-:Y:S05]  /*21640*/  @!P0 BRA `(.L_x_15717) ;  /* 0x0000000000608947 */ /* 0x000fea0003800000 */
[----:B------:R-:W5:Y:S01]  /*21650*/  LDC.64 R104, c[0x0][0x428] ;  /* 0x00010a00ff687b82 */ /* 0x000f620000000a00 */
[--C-:B------:R-:W-:Y:S01]  /*21660*/  FADD.FTZ R87, R60, -R94.reuse ;  /* 0x8000005e3c577221 */ /* 0x100fe20000010000 */
[--C-:B------:R-:W-:Y:S01]  /*21670*/  FADD.FTZ R89, R61, -R94.reuse ;  /* 0x8000005e3d597221 */ /* 0x100fe20000010000 */
[----:B01234-:R-:W-:Y:S02]  /*21680*/  HADD2.F32 R71, -RZ, R114.H0_H0 ;  /* 0x20000072ff477230 */ /* 0x01ffe40000004100 */
        /* <DEDUP_REMOVED lines=17> */
[C---:B-----5:R-:W-:Y:S01]  /*217a0*/  IMAD.WIDE.U32 R104, R84.reuse, 0x10, R104 ;  /* 0x0000001054687825 */ /* 0x060fe200078e0068 */
[----:B------:R-:W-:-:S04]  /*217b0*/  IADD3 R84, PT, PT, R84, 0x80, RZ ;  /* 0x0000008054547810 */ /* 0x000fc80007ffe0ff */
[----:B------:R0:W-:Y:S03]  /*217c0*/  STG.E.128 desc[UR6][R104.64], R68 ;  /* 0x0000004468007986 */ /* 0x0001e6000c101d06 */
.L_x_15717:
[----:B------:R-:W-:Y:S05]  /*217d0*/  BSYNC.RECONVERGENT B0 ;  /* 0x0000000000007941 */ /* 0x000fea0003800200 */
.L_x_15716:
[----:B------:R-:W-:Y:S01]  /*217e0*/  ISETP.NE.AND P0, PT, R92, RZ, PT ;  /* 0x000000ff5c00720c */ /* 0x000fe20003f05270 */
[----:B------:R-:W-:-:S12]  /*217f0*/  BSSY.RECONVERGENT B0, `(.L_x_15718) ;  /* 0x0000011000007945 */ /* 0x000fd80003800200 */
[----:B------:R-:W-:Y:S05]  /*21800*/  @!P0 BRA `(.L_x_15719) ;  /* 0x00000000003c8947 */ /* 0x000fea0003800000 */
[----:B------:R-:W5:Y:S01]  /*21810*/  LDC.64 R90, c[0x0][0x428] ;  /* 0x00010a00ff5a7b82 */ /* 0x000f620000000a00 */
[--C-:B------:R-:W-:Y:S01]  /*21820*/  FADD.FTZ R89, R64, -R94.reuse ;  /* 0x8000005e40597221 */ /* 0x100fe20000010000 */
[--C-:B01234-:R-:W-:Y:S01]  /*21830*/  FADD.FTZ R69, R65, -R94.reuse ;  /* 0x8000005e41457221 */ /* 0x11ffe20000010000 */
[--C-:B------:R-:W-:Y:S01]  /*21840*/  FADD.FTZ R71, R66, -R94.reuse ;  /* 0x8000005e42477221 */ /* 0x100fe20000010000 */
[----:B------:R-:W-:Y:S01]  /*21850*/  FADD.FTZ R87, R67, -R94 ;  /* 0x8000005e43577221 */ /* 0x000fe20000010000 */
        /* <DEDUP_REMOVED lines=8> */
[----:B-----5:R-:W-:-:S05]  /*218e0*/  IMAD.WIDE.U32 R90, R84, 0x10, R90 ;  /* 0x00000010545a7825 */ /* 0x020fca00078e005a */
[----:B------:R0:W-:Y:S02]  /*218f0*/  STG.E.128 desc[UR6][R90.64], R68 ;  /* 0x000000445a007986 */ /* 0x0001e4000c101d06 */
.L_x_15719:
[----:B------:R-:W-:Y:S05]  /*21900*/  BSYNC.RECONVERGENT B0 ;  /* 0x0000000000007941 */ /* 0x000fea0003800200 */
.L_x_15718:
[----:B------:R-:W-:Y:S02]  /*21910*/  UIADD3 UR10, UPT, UPT, UR10, UR18, URZ ;  /* 0x000000120a0a7290 */ /* 0x000fe4000fffe0ff */
[----:B------:R-:W-:Y:S02]  /*21920*/  UPLOP3.LUT UP1, UPT, UPT, UPT, UP1, 0x40, 0x4 ;  /* 0x000000000004789c */ /* 0x000fe40003f2e810 */
[----:B------:R-:W-:-:S09]  /*21930*/  UISETP.GE.AND UP0, UPT, UR10, UR19, UPT ;  /* 0x000000130a00728c */ /* 0x000fd2000bf06270 */
[----:B------:R-:W-:Y:S05]  /*21940*/  BRA.U !UP0, `(.L_x_15720) ;  /* 0xfffffdf908e47547 */ /* 0x000fea000b83ffff */
[----:B------:R-:W-:Y:S05]  /*21950*/  EXIT ;  /* 0x000000000000794d */ /* 0x000fea0003800000 */
.L_x_15721:
        /* <DEDUP_REMOVED lines=10> */
.L_x_18010:


//--------------------- .text._ZN10layer_norm31ln_parallel_residual_fwd_kernelINS_13Kernel_traitsI6__halfffffjLj4096ELj1ELj1ELj4ELj16ENS_18Kernel_traits_baseILj4096ES2_ffffjLj128EEEEELb1ELb1ELb1EEEvNS_9FwdParamsE --------------------------
	.section	.text._ZN10layer_norm31ln_parallel_residual_fwd_kernelINS_13Kernel_traitsI6__halfffffjLj4096ELj1ELj1ELj4ELj16ENS_18Kernel_traits_baseILj4096ES2_ffffjLj128EEEEELb1ELb1ELb1EEEvNS_9FwdParamsE,"ax",@progbits
	.align	128
        .global         _ZN10layer_norm31ln_parallel_residual_fwd_kernelINS_13Kernel_traitsI6__halfffffjLj4096ELj1ELj1ELj4ELj16ENS_18Kernel_traits_baseILj4096ES2_ffffjLj128EEEEELb1ELb1ELb1EEEvNS_9FwdParamsE
        .type           _ZN10layer_norm31ln_parallel_residual_fwd_kernelINS_13Kernel_traitsI6__halfffffjLj4096ELj1ELj1ELj4ELj16ENS_18Kernel_traits_baseILj4096ES2_ffffjLj128EEEEELb1ELb1ELb1EEEvNS_9FwdParamsE,@function
        .size           _ZN10layer_norm31ln_parallel_residual_fwd_kernelINS_13Kernel_traitsI6__halfffffjLj4096ELj1ELj1ELj4ELj16ENS_18Kernel_traits_baseILj4096ES2_ffffjLj128EEEEELb1ELb1ELb1EEEvNS_9FwdParamsE,(.L_x_18011 - _ZN10layer_norm31ln_parallel_residual_fwd_kernelINS_13Kernel_traitsI6__halfffffjLj4096ELj1ELj1ELj4ELj16ENS_18Kernel_traits_baseILj4096ES2_ffffjLj128EEEEELb1ELb1ELb1EEEvNS_9FwdParamsE)
        .other          _ZN10layer_norm31ln_parallel_residual_fwd_kernelINS_13Kernel_traitsI6__halfffffjLj4096ELj1ELj1ELj4ELj16ENS_18Kernel_traits_baseILj4096ES2_ffffjLj128EEEEELb1ELb1ELb1EEEvNS_9FwdParamsE,@"STO_CUDA_ENTRY STV_DEFAULT"
_ZN10layer_norm31ln_parallel_residual_fwd_kernelINS_13Kernel_traitsI6__halfffffjLj4096ELj1ELj1ELj4ELj16ENS_18Kernel_traits_baseILj4096ES2_ffffjLj128EEEEELb1ELb1ELb1EEEvNS_9FwdParamsE:
.text._ZN10layer_norm31ln_parallel_residual_fwd_kernelINS_13Kernel_traitsI6__halfffffjLj4096ELj1ELj1ELj4ELj16ENS_18Kernel_traits_baseILj4096ES2_ffffjLj128EEEEELb1ELb1ELb1EEEvNS_9FwdParamsE:
        /* <DEDUP_REMOVED lines=67> */
.L_x_15722:
        /* <DEDUP_REMOVED lines=18> */
.L_x_15723:
[----:B------:R-:W1:Y:S02]  /*0550*/  LDCU UR4, c[0x0][0x384] ;  /* 0x00007080ff0477ac */ /* 0x000e640008000800 */
[----:B-1----:R-:W-:-:S06]  /*0560*/  UISETP.GE.AND UP0, UPT, UR18, UR4, UPT ;  /* 0x000000041200728c */ /* 0x002fcc000bf06270 */
[----:B------:R-:W-:-:S13]  /*0570*/  PLOP3.LUT P0, PT, PT, PT, UP0, 0x80, 0x8 ;  /* 0x000000000008781c */ /* 0x000fda0003f0f008 */
[----:B------:R-:W-:Y:S05]  /*0580*/  @P0 EXIT ;  /* 0x000000000000094d */ /* 0x000fea0003800000 */
[----:B0-----:R-:W-:Y:S01]  /*0590*/  IMAD.HI.U32 R30, R116, -0x2daee0ad, RZ ;  /* 0xd2511f53741e7827 */ /* 0x001fe200078e00ff */
[----:B-----5:R-:W-:Y:S01]  /*05a0*/  MOV R107, R20 ;  /* 0x00000014006b7202 */ /* 0x020fe20000000f00 */
[----:B------:R-:W0:Y:S01]  /*05b0*/  LDCU.64 UR4, c[0x0][0x398] ;  /* 0x00007300ff0477ac */ /* 0x000e220008000a00 */
[--C-:B------:R-:W-:Y:S01]  /*05c0*/  SHF.R.U64 R41, R20, 0x10, R21.reuse ;  /* 0x0000001014297819 */ /* 0x100fe20000001215 */
[C---:B------:R-:W-:Y:S01]  /*05d0*/  IMAD.HI.U32 R0, R117.reuse, -0x326172a9, RZ ;  /* 0xcd9e8d5775007827 */ /* 0x040fe200078e00ff */
[----:B------:R-:W-:Y:S01]  /*05e0*/  LOP3.LUT R30, R30, UR11, RZ, 0x3c, !PT ;  /* 0x0000000b1e1e7c12 */ /* 0x000fe2000f8e3cff */
[----:B------:R-:W-:Y:S01]  /*05f0*/  UPLOP3.LUT UP1, UPT, UPT, UPT, UPT, 0x40, 0x4 ;  /* 0x000000000004789c */ /* 0x000fe20003f2e870 */
[----:B------:R-:W-:Y:S01]  /*0600*/  SHF.R.U32.HI R39, RZ, 0x10, R21 ;  /* 0x00000010ff277819 */ /* 0x000fe20000011615 */
[----:B------:R-:W-:Y:S01]  /*0610*/  IMAD R32, R117, -0x326172a9, RZ ;  /* 0xcd9e8d5775207824 */ /* 0x000fe200078e02ff */
[----:B------:R-:W-:Y:S01]  /*0620*/  LOP3.LUT R0, R115, UR10, R0, 0x96, !PT ;  /* 0x0000000a73007c12 */ /* 0x000fe2000f8e9600 */
[----:B------:R-:W-:Y:S01]  /*0630*/  IMAD.HI.U32 R31, R30, -0x326172a9, RZ ;  /* 0xcd9e8d571e1f7827 */ /* 0x000fe200078e00ff */
[----:B------:R-:W-:Y:S01]  /*0640*/  SHF.R.U64 R81, R22, 0x10, R23 ;  /* 0x0000001016517819 */ /* 0x000fe20000001217 */
[----:B------:R-:W1:Y:S01]  /*0650*/  LDCU UR6, c[0x0][0x404] ;  /* 0x00008080ff0677ac */ /* 0x000e620008000800 */
[----:B------:R-:W-:Y:S01]  /*0660*/  MOV R83, R23 ;  /* 0x0000001700537202 */ /* 0x000fe20000000f00 */
[----:B------:R-:W-:Y:S01]  /*0670*/  IMAD R34, R116, -0x2daee0ad, RZ ;  /* 0xd2511f5374227824 */ /* 0x000fe200078e02ff */
[----:B------:R-:W-:Y:S01]  /*0680*/  LOP3.LUT R31, R32, UR21, R31, 0x96, !PT ;  /* 0x00000015201f7c12 */ /* 0x000fe2000f8e961f */
[----:B------:R-:W-:Y:S01]  /*0690*/  IMAD.HI.U32 R33, R0, -0x2daee0ad, RZ ;  /* 0xd2511f5300217827 */ /* 0x000fe200078e00ff */
[----:B------:R-:W-:Y:S01]  /*06a0*/  SHF.R.U32.HI R82, RZ, 0x10, R23 ;  /* 0x00000010ff527819 */ /* 0x000fe20000011617 */
[----:B------:R-:W2:Y:S01]  /*06b0*/  LDCU UR7, c[0x0][0x408] ;  /* 0x00008100ff0777ac */ /* 0x000ea20008000800 */
[----:B------:R-:W-:Y:S01]  /*06c0*/  SHF.R.U64 R77, R24, 0x10, R25 ;  /* 0x00000010184d7819 */ /* 0x000fe20000001219 */
[----:B------:R-:W-:Y:S01]  /*06d0*/  IMAD R35, R30, -0x326172a9, RZ ;  /* 0xcd9e8d571e237824 */ /* 0x000fe200078e02ff */
[----:B------:R-:W-:Y:S01]  /*06e0*/  LOP3.LUT R33, R34, UR22, R33, 0x96, !PT ;  /* 0x0000001622217c12 */ /* 0x000fe2000f8e9621 */
[----:B------:R-:W-:Y:S01]  /*06f0*/  IMAD R37, R0, -0x2daee0ad, RZ ;  /* 0xd2511f5300257824 */ /* 0x000fe200078e02ff */
[----:B------:R-:W-:Y:S01]  /*0700*/  SHF.R.U32.HI R78, RZ, 0x10, R25 ;  /* 0x00000010ff4e7819 */ /* 0x000fe20000011619 */
[----:B------:R-:W-:Y:S01]  /*0710*/  IMAD.HI.U32 R30, R31, -0x2daee0ad, RZ ;  /* 0xd2511f531f1e7827 */ /* 0x000fe200078e00ff */
[--C-:B------:R-:W-:Y:S01]  /*0720*/  SHF.R.U64 R73, R26, 0x10, R27.reuse ;  /* 0x000000101a497819 */ /* 0x100fe2000000121b */
[----:B0-----:R-:W-:Y:S01]  /*0730*/  UISETP.NE.U32.AND UP0, UPT, UR4, URZ, UPT ;  /* 0x000000ff0400728c */ /* 0x001fe2000bf05070 */
[----:B------:R-:W-:Y:S01]  /*0740*/  SHF.R.U32.HI R74, RZ, 0x10, R27 ;  /* 0x00000010ff4a7819 */ /* 0x000fe2000001161b */
[----:B------:R-:W-:Y:S01]  /*0750*/  IMAD.HI.U32 R0, R33, -0x326172a9, RZ ;  /* 0xcd9e8d5721007827 */ /* 0x000fe200078e00ff */
[----:B------:R-:W-:Y:S01]  /*0760*/  LOP3.LUT R30, R37, UR24, R30, 0x96, !PT ;  /* 0x00000018251e7c12 */ /* 0x000fe2000f8e961e */
[----:B------:R-:W-:Y:S01]  /*0770*/  UISETP.NE.AND.EX UP0, UPT, UR5, URZ, UPT, UP0 ;  /* 0x000000ff0500728c */ /* 0x000fe2000bf05300 */
[----:B------:R-:W-:Y:S01]  /*0780*/  MOV R76, R26 ;  /* 0x0000001a004c7202 */ /* 0x000fe20000000f00 */
[----:B------:R-:W-:Y:S01]  /*0790*/  IMAD R33, R33, -0x326172a9, RZ ;  /* 0xcd9e8d5721217824 */ /* 0x000fe200078e02ff */
[----:B------:R-:W-:Y:S01]  /*07a0*/  LOP3.LUT R0, R35, UR23, R0, 0x96, !PT ;  /* 0x0000001723007c12 */ /* 0x000fe2000f8e9600 */
[----:B------:R-:W-:Y:S01]  /*07b0*/  IMAD.HI.U32 R20, R30, -0x326172a9, RZ ;  /* 0xcd9e8d571e147827 */ /* 0x000fe200078e00ff */
[----:B------:R-:W-:Y:S01]  /*07c0*/  SHF.R.U32.HI R26, RZ, 0x10, R19 ;  /* 0x00000010ff1a7819 */ /* 0x000fe20000011613 */
[----:B------:R-:W0:Y:S01]  /*07d0*/  LDCU UR19, c[0x0][0x388] ;  /* 0x00007100ff1377ac */ /* 0x000e220008000800 */
[----:B------:R-:W-:Y:S01]  /*07e0*/  SHF.R.U64 R38, R12, 0x10, R13 ;  /* 0x000000100c267819 */ /* 0x000fe2000000120d */
[----:B------:R-:W-:Y:S01]  /*07f0*/  IMAD.MOV.U32 R85, RZ, RZ, R21 ;  /* 0x000000ffff557224 */ /* 0x000fe200078e0015 */
[----:B------:R-:W-:Y:S01]  /*0800*/  LOP3.LUT R20, R33, UR25, R20, 0x96, !PT ;  /* 0x0000001921147c12 */ /* 0x000fe2000f8e9614 */
[----:B------:R-:W-:Y:S01]  /*0810*/  IMAD R32, R31, -0x2daee0ad, RZ ;  /* 0xd2511f531f207824 */ /* 0x000fe200078e02ff */
[----:B------:R-:W-:Y:S01]  /*0820*/  MOV R44, R15 ;  /* 0x0000000f002c7202 */ /* 0x000fe20000000f00 */
[----:B------:R-:W-:Y:S01]  /*0830*/  IMAD.HI.U32 R21, R0, -0x2daee0ad, RZ ;  /* 0xd2511f5300157827 */ /* 0x000fe200078e00ff */
[----:B------:R-:W-:Y:S01]  /*0840*/  SHF.R.U64 R40, R104, 0x10, R105 ;  /* 0x0000001068287819 */ /* 0x000fe20000001269 */
[----:B------:R-:W3:Y:S01]  /*0850*/  LDCU.U8 UR39, c[0x0][0x410] ;  /* 0x00008200ff2777ac */ /* 0x000ee20008000000 */
[----:B------:R-:W-:Y:S01]  /*0860*/  SHF.R.U32.HI R37, RZ, 0x10, R13 ;  /* 0x00000010ff257819 */ /* 0x000fe2000001160d */
[----:B------:R-:W-:Y:S01]  /*0870*/  IMAD.MOV.U32 R84, RZ, RZ, R22 ;  /* 0x000000ffff547224 */ /* 0x000fe200078e0016 */
[----:B------:R-:W-:Y:S01]  /*0880*/  LOP3.LUT R21, R32, UR26, R21, 0x96, !PT ;  /* 0x0000001a20157c12 */ /* 0x000fe2000f8e9615 */
[----:B------:R-:W-:Y:S01]  /*0890*/  IMAD R31, R0, -0x2daee0ad, RZ ;  /* 0xd2511f53001f7824 */ /* 0x000fe200078e02ff */
[----:B------:R-:W-:Y:S01]  /*08a0*/  SHF.R.U32.HI R36, RZ, 0x10, R11 ;  /* 0x00000010ff247819 */ /* 0x000fe2000001160b */
[----:B------:R-:W-:Y:S01]  /*08b0*/  IMAD.HI.U32 R22, R20, -0x2daee0ad, RZ ;  /* 0xd2511f5314167827 */ /* 0x000fe200078e00ff */
[----:B------:R-:W-:Y:S01]  /*08c0*/  SHF.R.U32.HI R35, RZ, 0x10, R9 ;  /* 0x00000010ff237819 */ /* 0x000fe20000011609 */
[----:B------:R-:W4:Y:S01]  /*08d0*/  LDCU UR20, c[0x0][0x400] ;  /* 0x00008000ff1477ac */ /* 0x000f220008000800 */
[----:B------:R-:W-:Y:S01]  /*08e0*/  SHF.R.U32.HI R34, RZ, 0x10, R7 ;  /* 0x00000010ff227819 */ /* 0x000fe20000011607 */
[----:B------:R-:W-:Y:S01]  /*08f0*/  IMAD R23, R30, -0x326172a9, RZ ;  /* 0xcd9e8d571e177824 */ /* 0x000fe200078e02ff */
[----:B------:R-:W-:Y:S01]  /*0900*/  LOP3.LUT R22, R31, UR28, R22, 0x96, !PT ;  /* 0x0000001c1f167c12 */ /* 0x000fe2000f8e9616 */
[----:B------:R-:W-:Y:S01]  /*0910*/  IMAD.HI.U32 R0, R21, -0x326172a9, RZ ;  /* 0xcd9e8d5715007827 */ /* 0x000fe200078e00ff */
[----:B------:R-:W-:Y:S01]  /*0920*/  MOV R31, R29 ;  /* 0x0000001d001f7202 */ /* 0x000fe20000000f00 */
[----:B------:R-:W0:Y:S01]  /*0930*/  LDCU.64 UR12, c[0x0][0x398] ;  /* 0x00007300ff0c77ac */ /* 0x000e220008000a00 */
[----:B------:R-:W-:Y:S01]  /*0940*/  SHF.R.U32.HI R30, RZ, 0x10, R29 ;  /* 0x00000010ff1e7819 */ /* 0x000fe2000001161d */
[----:B------:R-:W-:Y:S01]  /*0950*/  IMAD.MOV.U32 R80, RZ, RZ, R24 ;  /* 0x000000ffff507224 */ /* 0x000fe200078e0018 */
[----:B------:R-:W-:Y:S01]  /*0960*/  LOP3.LUT R0, R23, UR27, R0, 0x96, !PT ;  /* 0x0000001b17007c12 */ /* 0x000fe2000f8e9600 */
[----:B------:R-:W-:Y:S01]  /*0970*/  IMAD R24, R20, -0x2daee0ad, RZ ;  /* 0xd2511f5314187824 */ /* 0x000fe200078e02ff */
[----:B------:R-:W-:Y:S01]  /*0980*/  SHF.R.U32.HI R33, RZ, 0x10, R5 ;  /* 0x00000010ff217819 */ /* 0x000fe20000011605 */
[----:B------:R-:W-:Y:S01]  /*0990*/  IMAD R21, R21, -0x326172a9, RZ ;  /* 0xcd9e8d5715157824 */ /* 0x000fe200078e02ff */
[----:B------:R-:W-:Y:S01]  /*09a0*/  SHF.R.U32.HI R32, RZ, 0x10, R3 ;  /* 0x00000010ff207819 */ /* 0x000fe20000011603 */
[----:B------:R-:W-:Y:S01]  /*09b0*/  IMAD.HI.U32 R20, R22, -0x326172a9, RZ ;  /* 0xcd9e8d5716147827 */ /* 0x000fe200078e00ff */
[----:B------:R-:W-:Y:S01]  /*09c0*/  LOP3.LUT R118, R118, 0x3, RZ, 0xc0, !PT ;  /* 0x0000000376767812 */ /* 0x000fe200078ec0ff */
[----:B------:R-:W0:Y:S01]  /*09d0*/  LDCU.64 UR14, c[0x0][0x3a0] ;  /* 0x00007400ff0e77ac */ /* 0x000e220008000a00 */
[----:B------:R-:W-:Y:S01]  /*09e0*/  PLOP3.LUT P0, PT, PT, PT, UP0, 0x80, 0x8 ;  /* 0x000000000008781c */ /* 0x000fe20003f0f008 */
[----:B------:R-:W-:Y:S01]  /*09f0*/  IMAD.HI.U32 R23, R0, -0x2daee0ad, RZ ;  /* 0xd2511f5300177827 */ /* 0x000fe200078e00ff */
[----:B------:R-:W-:Y:S01]  /*0a00*/  LOP3.LUT R20, R21, UR29, R20, 0x96, !PT ;  /* 0x0000001d15147c12 */ /* 0x000fe2000f8e9614 */
[----:B------:R-:W0:Y:S02]  /*0a10*/  LDCU.64 UR16, c[0x0][0x380] ;  /* 0x00007000ff1077ac */ /* 0x000e240008000a00 */
[----:B------:R-:W-:Y:S01]  /*0a20*/  IMAD.MOV.U32 R79, RZ, RZ, R25 ;  /* 0x000000ffff4f7224 */ /* 0x000fe200078e0019 */
[----:B------:R-:W-:Y:S01]  /*0a30*/  LOP3.LUT R23, R24, UR30, R23, 0x96, !PT ;  /* 0x0000001e18177c12 */ /* 0x000fe2000f8e9617 */
[----:B------:R-:W-:-:S02]  /*0a40*/  IMAD R21, R22, -0x326172a9, RZ ;  /* 0xcd9e8d5716157824 */ /* 0x000fc400078e02ff */
[----:B------:R-:W-:Y:S02]  /*0a50*/  IMAD R25, R0, -0x2daee0ad, RZ ;  /* 0xd2511f5300197824 */ /* 0x000fe400078e02ff */
[----:B------:R-:W-:-:S04]  /*0a60*/  IMAD.HI.U32 R22, R20, -0x2daee0ad, RZ ;  /* 0xd2511f5314167827 */ /* 0x000fc800078e00ff */
[----:B------:R-:W-:Y:S01]  /*0a70*/  IMAD.HI.U32 R0, R23, -0x326172a9, RZ ;  /* 0xcd9e8d5717007827 */ /* 0x000fe200078e00ff */
[----:B------:R-:W-:Y:S02]  /*0a80*/  LOP3.LUT R22, R25, UR32, R22, 0x96, !PT ;  /* 0x0000002019167c12 */ /* 0x000fe4000f8e9616 */
[----:B------:R-:W-:Y:S01]  /*0a90*/  SHF.R.U64 R25, R18, 0x10, R19 ;  /* 0x0000001012197819 */ /* 0x000fe20000001213 */
[----:B------:R-:W-:Y:S01]  /*0aa0*/  IMAD R24, R20, -0x2daee0ad, RZ ;  /* 0xd2511f5314187824 */ /* 0x000fe200078e02ff */
[----:B------:R-:W-:Y:S01]  /*0ab0*/  LOP3.LUT R0, R21, UR31, R0, 0x96, !PT ;  /* 0x0000001f15007c12 */ /* 0x000fe2000f8e9600 */
[----:B------:R-:W-:Y:S02]  /*0ac0*/  IMAD R23, R23, -0x326172a9, RZ ;  /* 0xcd9e8d5717177824 */ /* 0x000fe400078e02ff */
[----:B------:R-:W-:-:S04]  /*0ad0*/  IMAD.HI.U32 R20, R22, -0x326172a9, RZ ;  /* 0xcd9e8d5716147827 */ /* 0x000fc800078e00ff */
[----:B------:R-:W-:Y:S01]  /*0ae0*/  IMAD.HI.U32 R21, R0, -0x2daee0ad, RZ ;  /* 0xd2511f5300157827 */ /* 0x000fe200078e00ff */
[----:B------:R-:W-:-:S03]  /*0af0*/  LOP3.LUT R20, R23, UR33, R20, 0x96, !PT ;  /* 0x0000002117147c12 */ /* 0x000fc6000f8e9614 */
[----:B------:R-:W-:Y:S01]  /*0b00*/  IMAD.MOV.U32 R75, RZ, RZ, R27 ;  /* 0x000000ffff4b7224 */ /* 0x000fe200078e001b */
[----:B------:R-:W-:Y:S01]  /*0b10*/  SHF.R.U64 R27, R28, 0x10, R29 ;  /* 0x000000101c1b7819 */ /* 0x000fe2000000121d */
[----:B------:R-:W-:Y:S01]  /*0b20*/  IMAD.MOV.U32 R72, RZ, RZ, R28 ;  /* 0x000000ffff487224 */ /* 0x000fe200078e001c */
[----:B------:R-:W-:Y:S01]  /*0b30*/  LOP3.LUT R21, R24, UR34, R21, 0x96, !PT ;  /* 0x0000002218157c12 */ /* 0x000fe2000f8e9615 */
[----:B------:R-:W-:Y:S01]  /*0b40*/  IMAD.MOV.U32 R28, RZ, RZ, R18 ;  /* 0x000000ffff1c7224 */ /* 0x000fe200078e0012 */
[----:B------:R-:W-:Y:S01]  /*0b50*/  MOV R24, R16 ;  /* 0x0000001000187202 */ /* 0x000fe20000000f00 */
[----:B------:R-:W-:Y:S01]  /*0b60*/  IMAD R23, R0, -0x2daee0ad, RZ ;  /* 0xd2511f5300177824 */ /* 0x000fe200078e02ff */
[----:B------:R-:W-:Y:S01]  /*0b70*/  SHF.R.U64 R16, R16, 0x10, R17 ;  /* 0x0000001010107819 */ /* 0x000fe20000001211 */
[----:B------:R-:W-:-:S04]  /*0b80*/  IMAD.HI.U32 R18, R20, -0x2daee0ad, RZ ;  /* 0xd2511f5314127827 */ /* 0x000fc800078e00ff */
[----:B------:R-:W-:Y:S01]  /*0b90*/  IMAD.MOV.U32 R42, RZ, RZ, R19 ;  /* 0x000000ffff2a7224 */ /* 0x000fe200078e0013 */
[----:B------:R-:W-:Y:S01]  /*0ba0*/  LOP3.LUT R112, R23, UR36, R18, 0x96, !PT ;  /* 0x0000002417707c12 */ /* 0x000fe2000f8e9612 */
[----:B------:R-:W-:Y:S01]  /*0bb0*/  IMAD R19, R22, -0x326172a9, RZ ;  /* 0xcd9e8d5716137824 */ /* 0x000fe200078e02ff */
[----:B------:R-:W-:Y:S01]  /*0bc0*/  SHF.R.U32.HI R22, RZ, 0x10, R17 ;  /* 0x00000010ff167819 */ /* 0x000fe20000011611 */
[----:B------:R-:W-:-:S04]  /*0bd0*/  IMAD.HI.U32 R0, R21, -0x326172a9, RZ ;  /* 0xcd9e8d5715007827 */ /* 0x000fc800078e00ff */
[----:B------:R-:W-:Y:S01]  /*0be0*/  IMAD.HI.U32 R113, R112, -0x326172a9, RZ ;  /* 0xcd9e8d5770717827 */ /* 0x000fe200078e00ff */
[----:B------:R-:W-:Y:S02]  /*0bf0*/  LOP3.LUT R120, R19, UR35, R0, 0x96, !PT ;  /* 0x0000002313787c12 */ /* 0x000fe4000f8e9600 */
[----:B------:R-:W-:Y:S01]  /*0c00*/  SHF.R.U64 R19, R14, 0x10, R15 ;  /* 0x000000100e137819 */ /* 0x000fe2000000120f */
[----:B------:R-:W-:Y:S02]  /*0c10*/  IMAD R0, R21, -0x326172a9, RZ ;  /* 0xcd9e8d5715007824 */ /* 0x000fe400078e02ff */
[----:B------:R-:W-:Y:S01]  /*0c20*/  HADD2.F32 R101, -RZ, R12.H0_H0 ;  /* 0x2000000cff657230 */ /* 0x000fe20000004100 */
[----:B------:R-:W-:Y:S01]  /*0c30*/  SHF.R.U64 R12, R10, 0x10, R11 ;  /* 0x000000100a0c7819 */ /* 0x000fe2000000120b */
[----:B------:R-:W-:Y:S01]  /*0c40*/  HADD2.F32 R99, -RZ, R10.H0_H0 ;  /* 0x2000000aff637230 */ /* 0x000fe20000004100 */
[----:B------:R-:W-:Y:S01]  /*0c50*/  SHF.R.U64 R10, R8, 0x10, R9 ;  /* 0x00000010080a7819 */ /* 0x000fe20000001209 */
[----:B------:R-:W-:Y:S01]  /*0c60*/  HADD2.F32 R97, -RZ, R8.H0_H0 ;  /* 0x20000008ff617230 */ /* 0x000fe20000004100 */
[----:B------:R-:W-:Y:S01]  /*0c70*/  SHF.R.U64 R8, R6, 0x10, R7 ;  /* 0x0000001006087819 */ /* 0x000fe20000001207 */
[----:B------:R-:W-:Y:S01]  /*0c80*/  IMAD.MOV.U32 R43, RZ, RZ, R17 ;  /* 0x000000ffff2b7224 */ /* 0x000fe200078e0011 */
[----:B------:R-:W-:Y:S01]  /*0c90*/  LOP3.LUT R113, R0, UR37, R113, 0x96, !PT ;  /* 0x0000002500717c12 */ /* 0x000fe2000f8e9671 */
[----:B------:R-:W-:Y:S01]  /*0ca0*/  HADD2.F32 R95, -RZ, R6.H0_H0 ;  /* 0x20000006ff5f7230 */ /* 0x000fe20000004100 */
[----:B------:R-:W-:Y:S01]  /*0cb0*/  SHF.R.U64 R6, R4, 0x10, R5 ;  /* 0x0000001004067819 */ /* 0x000fe20000001205 */
[----:B------:R-:W-:Y:S01]  /*0cc0*/  IMAD.MOV.U32 R18, RZ, RZ, R14 ;  /* 0x000000ffff127224 */ /* 0x000fe200078e000e */
[----:B------:R-:W-:Y:S01]  /*0cd0*/  SHF.R.U32.HI R14, RZ, 0x10, R15 ;  /* 0x00000010ff0e7819 */ /* 0x000fe2000001160f */
[----:B------:R-:W-:Y:S01]  /*0ce0*/  IMAD R17, R20, -0x2daee0ad, RZ ;  /* 0xd2511f5314117824 */ /* 0x000fe200078e02ff */
[----:B------:R-:W-:Y:S01]  /*0cf0*/  SHF.R.U32.HI R15, RZ, 0x10, R105 ;  /* 0x00000010ff0f7819 */ /* 0x000fe20000011669 */
[----:B------:R-:W-:Y:S01]  /*0d00*/  IMAD.HI.U32 R114, R120, -0x2daee0ad, RZ ;  /* 0xd2511f5378727827 */ /* 0x000fe200078e00ff */
[----:B------:R-:W-:-:S03]  /*0d10*/  SHF.R.U32.HI R0, RZ, 0x10, R87 ;  /* 0x00000010ff007819 */ /* 0x000fc60000011657 */
[----:B------:R-:W-:Y:S01]  /*0d20*/  HADD2.F32 R93, -RZ, R4.H0_H0 ;  /* 0x20000004ff5d7230 */ /* 0x000fe20000004100 */
[----:B------:R-:W-:Y:S01]  /*0d30*/  SHF.R.U64 R4, R2, 0x10, R3 ;  /* 0x0000001002047819 */ /* 0x000fe20000001203 */
[----:B------:R-:W-:Y:S01]  /*0d40*/  HADD2.F32 R91, -RZ, R2.H0_H0 ;  /* 0x20000002ff5b7230 */ /* 0x000fe20000004100 */
[----:B------:R-:W-:Y:S01]  /*0d50*/  SHF.R.U64 R2, R86, 0x10, R87 ;  /* 0x0000001056027819 */ /* 0x000fe20000001257 */
[----:B------:R-:W-:Y:S01]  /*0d60*/  HADD2.F32 R100, -RZ, R105.H0_H0 ;  /* 0x20000069ff647230 */ /* 0x000fe20000004100 */
[----:B------:R-:W-:Y:S01]  /*0d70*/  LOP3.LUT R114, R17, UR38, R114, 0x96, !PT ;  /* 0x0000002611727c12 */ /* 0x000fe2000f8e9672 */
[----:B------:R-:W-:Y:S02]  /*0d80*/  HADD2.F32 R98, -RZ, R13.H0_H0 ;  /* 0x2000000dff627230 */ /* 0x000fe40000004100 */
[----:B------:R-:W-:Y:S02]  /*0d90*/  HADD2.F32 R96, -RZ, R11.H0_H0 ;  /* 0x2000000bff607230 */ /* 0x000fe40000004100 */
[----:B------:R-:W-:-:S02]  /*0da0*/  HADD2.F32 R94, -RZ, R9.H0_H0 ;  /* 0x20000009ff5e7230 */ /* 0x000fc40000004100 */
[----:B------:R-:W-:Y:S02]  /*0db0*/  HADD2.F32 R92, -RZ, R7.H0_H0 ;  /* 0x20000007ff5c7230 */ /* 0x000fe40000004100 */
[----:B------:R-:W-:Y:S02]  /*0dc0*/  HADD2.F32 R90, -RZ, R5.H0_H0 ;  /* 0x20000005ff5a7230 */ /* 0x000fe40000004100 */
[----:B------:R-:W-:Y:S02]  /*0dd0*/  HADD2.F32 R88, -RZ, R3.H0_H0 ;  /* 0x20000003ff587230 */ /* 0x000fe40000004100 */
[----:B------:R-:W-:Y:S02]  /*0de0*/  HADD2.F32 R89, -RZ, R86.H0_H0 ;  /* 0x20000056ff597230 */ /* 0x000fe40000004100 */
[----:B------:R-:W-:Y:S02]  /*0df0*/  HADD2.F32 R29, -RZ, R27.H0_H0 ;  /* 0x2000001bff1d7230 */ /* 0x000fe40000004100 */
[----:B------:R-:W-:-:S02]  /*0e00*/  HADD2.F32 R21, -RZ, R16.H0_H0 ;  /* 0x20000010ff157230 */ /* 0x000fc40000004100 */
[----:B------:R-:W-:Y:S02]  /*0e10*/  HADD2.F32 R20, -RZ, R18.H0_H0 ;  /* 0x20000012ff147230 */ /* 0x000fe40000004100 */
[----:B------:R-:W-:Y:S02]  /*0e20*/  HADD2.F32 R17, -RZ, R14.H0_H0 ;  /* 0x2000000eff117230 */ /* 0x000fe40000004100 */
[----:B------:R-:W-:Y:S02]  /*0e30*/  HADD2.F32 R104, -RZ, R104.H0_H0 ;  /* 0x20000068ff687230 */ /* 0x000fe40000004100 */
[----:B------:R-:W-:Y:S02]  /*0e40*/  HADD2.F32 R87, -RZ, R87.H0_H0 ;  /* 0x20000057ff577230 */ /* 0x000fe40000004100 */
[----:B------:R-:W-:Y:S02]  /*0e50*/  IMAD.MOV.U32 R111, RZ, RZ, RZ ;  /* 0x000000ffff6f7224 */ /* 0x000fe400078e00ff */
        /* <DEDUP_REMOVED lines=44> */
[----:B------:R-:W-:Y:S02]  /*1120*/  IMAD R120, R120, -0x2daee0ad, RZ ;  /* 0xd2511f5378787824 */ /* 0x000fe400078e02ff */
[----:B01234-:R-:W-:-:S07]  /*1130*/  IMAD R112, R112, -0x326172a9, RZ ;  /* 0xcd9e8d5770707824 */ /* 0x01ffce00078e02ff */
.L_x_16040:
[----:B------:R-:W-:Y:S01]  /*1140*/  ISETP.NE.U32.AND P1, PT, RZ, UR14, PT ;  /* 0x0000000eff007c0c */ /* 0x000fe2000bf25070 */
[----:B------:R-:W-:Y:S01]  /*1150*/  UIMAD UR4, UR18, UR19, URZ ;  /* 0x00000013120472a4 */ /* 0x000fe2000f8e02ff */
[----:B------:R-:W0:Y:S02]  /*1160*/  LDC.64 R68, c[0x0][0x390] ;  /* 0x0000e400ff447b82 */ /* 0x000e240000000a00 */
[----:B------:R-:W-:Y:S01]  /*1170*/  ISETP.NE.AND.EX P1, PT, RZ, UR15, PT, P1 ;  /* 0x0000000fff007c0c */ /* 0x000fe2000bf25310 */
[----:B------:R-:W-:-:S04]  /*1180*/  USHF.R.S32.HI UR5, URZ, 0x1f, UR4 ;  /* 0x0000001fff057899 */ /* 0x000fc80008011404 */
[----:B------:R-:W-:Y:S01]  /*1190*/  ULEA.HI UR5, UR5, UR4, URZ, 0x2 ;  /* 0x0000000405057291 */ /* 0x000fe2000f8f10ff */
[----:B---3--:R-:W1:Y:S05]  /*11a0*/  @P0 LDC.64 R34, c[0x0][0x398] ;  /* 0x0000e600ff220b82 */ /* 0x008e6a0000000a00 */
[----:B------:R-:W-:-:S03]  /*11b0*/  IMAD.U32 R36, RZ, RZ, UR5 ;  /* 0x00000005ff247e24 */ /* 0x000fc6000f8e00ff */
[----:B------:R-:W2:Y:S02]  /*11c0*/  @P1 LDC.64 R32, c[0x0][0x3a0] ;  /* 0x0000e800ff201b82 */ /* 0x000ea40000000a00 */
[----:B------:R-:W-:-:S05]  /*11d0*/  LEA.HI.SX32 R121, R36, R119, 0x1e ;  /* 0x0000007724797211 */ /* 0x000fca00078ff2ff */
[----:B-1----:R-:W-:-:S05]  /*11e0*/  @P0 IMAD.WIDE.U32 R36, R121, 0x10, R34 ;  /* 0x0000001079240825 */ /* 0x002fca00078e0022 */
[----:B------:R1:W5:Y:S01]  /*11f0*/  @P0 LDG.E.128 R64, desc[UR8][R36.64] ;  /* 0x0000000824400981 */ /* 0x000362000c1e1d00 */
[----:B--2---:R-:W-:-:S04]  /*1200*/  @P1 IMAD.WIDE.U32 R38, R121, 0x10, R32 ;  /* 0x0000001079261825 */ /* 0x004fc800078e0020 */
[----:B0-----:R-:W-:Y:S01]  /*1210*/  IMAD.WIDE.U32 R32, R121, 0x10, R68 ;  /* 0x0000001079207825 */ /* 0x001fe200078e0044 */
[----:B------:R1:W5:Y:S05]  /*1220*/  @P1 LDG.E.128 R60, desc[UR8][R38.64] ;  /* 0x00000008263c1981 */ /* 0x00036a000c1e1d00 */
[----:B------:R-:W5:Y:S01]  /*1230*/  LDG.E.128 R32, desc[UR8][R32.64] ;  /* 0x0000000820207981 */ /* 0x000f62000c1e1d00 */
[----:B------:R-:W-:-:S04]  /*1240*/  UISETP.NE.U32.AND UP0, UPT, UR12, URZ, UPT ;  /* 0x000000ff0c00728c */ /* 0x000fc8000bf05070 */
[----:B------:R-:W-:Y:S01]  /*1250*/  UISETP.NE.AND.EX UP0, UPT, UR13, URZ, UPT, UP0 ;  /* 0x000000ff0d00728c */ /* 0x000fe2000bf05300 */
[----:B------:R-:W-:-:S08]  /*1260*/  HFMA2 R119, -RZ, RZ, 0.1171875, 0 ;  /* 0x2f800000ff777431 */ /* 0x000fd000000001ff */
[----:B-1----:R-:W-:Y:S05]  /*1270*/  BRA.U UP0, `(.L_x_15724) ;  /* 0x0000001100987547 */ /* 0x002fea000b800000 */
        /* <DEDUP_REMOVED lines=15> */
.L_x_15726:
        /* <DEDUP_REMOVED lines=12> */
.L_x_15727:
        /* <DEDUP_REMOVED lines=41> */
.L_x_15725:
[----:B------:R-:W-:Y:S01]  /*16c0*/  ISETP.NE.AND P0, PT, R38, 0x1, PT ;  /* 0x000000012600780c */ /* 0x000fe20003f05270 */
[----:B------:R-:W-:Y:S01]  /*16d0*/  UMOV UR4, UR6 ;  /* 0x0000000600047c82 */ /* 0x000fe20008000000 */
        /* <DEDUP_REMOVED lines=14> */
.L_x_15729:
        /* <DEDUP_REMOVED lines=12> */
.L_x_15730:
        /* <DEDUP_REMOVED lines=42> */
.L_x_15728:
[----:B------:R-:W-:Y:S01]  /*1b20*/  ISETP.NE.AND P0, PT, R39, 0x1, PT ;  /* 0x000000012700780c */ /* 0x000fe20003f05270 */
[----:B------:R-:W-:Y:S01]  /*1b30*/  IMAD.MOV.U32 R38, RZ, RZ, 0x2 ;  /* 0x00000002ff267424 */ /* 0x000fe200078e00ff */
[----:B------:R-:W-:Y:S02]  /*1b40*/  I2FP.F32.U32 R36, R37 ;  /* 0x0000002500247245 */ /* 0x000fe40000201000 */
        /* <DEDUP_REMOVED lines=12> */
.L_x_15732:
        /* <DEDUP_REMOVED lines=12> */
.L_x_15733:
        /* <DEDUP_REMOVED lines=42> */
.L_x_15731:
[----:B------:R-:W-:Y:S01]  /*1f70*/  ISETP.NE.AND P0, PT, R38, 0x1, PT ;  /* 0x000000012600780c */ /* 0x000fe20003f05270 */
[----:B------:R-:W-:Y:S01]  /*1f80*/  HFMA2 R49, -RZ, RZ, 0, 1.1920928955078125e-07 ;  /* 0x00000002ff317431 */ /* 0x000fe200000001ff */
[----:B------:R-:W-:Y:S01]  /*1f90*/  I2FP.F32.U32 R36, R37 ;  /* 0x0000002500247245 */ /* 0x000fe20000201000 */
[----:B------:R-:W-:-:S04]  /*1fa0*/  IMAD.MOV.U32 R37, RZ, RZ, R112 ;  /* 0x000000ffff257224 */ /* 0x000fc800078e0070 */
        /* <DEDUP_REMOVED lines=11> */
.L_x_15735:
        /* <DEDUP_REMOVED lines=12> */
.L_x_15736:
        /* <DEDUP_REMOVED lines=42> */
.L_x_15734:
        /* <DEDUP_REMOVED lines=18> */
.L_x_15724:
        /* <DEDUP_REMOVED lines=15> */
.L_x_15739:
        /* <DEDUP_REMOVED lines=12> */
.L_x_15740:
        /* <DEDUP_REMOVED lines=41> */
.L_x_15738:
[----:B------:R-:W-:Y:S01]  /*2920*/  ISETP.NE.AND P0, PT, R38, 0x1, PT ;  /* 0x000000012600780c */ /* 0x000fe20003f05270 */
[----:B------:R-:W-:Y:S01]  /*2930*/  UMOV UR4, UR6 ;  /* 0x0000000600047c82 */ /* 0x000fe20008000000 */
[----:B------:R-:W-:Y:S01]  /*2940*/  I2FP.F32.U32 R36, R36 ;  /* 0x0000002400247245 */ /* 0x000fe20000201000 */
[----:B------:R-:W-:Y:S01]  /*2950*/  UMOV UR5, UR7 ;  /* 0x0000000700057c82 */ /* 0x000fe20008000000 */
[----:B------:R-:W-:Y:S02]  /*2960*/  IMAD.MOV.U32 R37, RZ, RZ, R112 ;  /* 0x000000ffff257224 */ /* 0x000fe400078e0070 */
[----:B-----5:R-:W-:Y:S01]  /*2970*/  FMUL.FTZ R44, R32, UR5 ;  /* 0x00000005202c7c20 */ /* 0x020fe20008410000 */
[----:B------:R-:W-:-:S05]  /*2980*/  FFMA.FTZ R36, R36, R119, 1.1641532182693481445e-10 ;  /* 0x2f00000024247423 */ /* 0x000fca0000010077 */
        /* <DEDUP_REMOVED lines=11> */
.L_x_15742:
        /* <DEDUP_REMOVED lines=12> */
.L_x_15743:
        /* <DEDUP_REMOVED lines=42> */
.L_x_15741:
        /* <DEDUP_REMOVED lines=14> */
.L_x_15745:
        /* <DEDUP_REMOVED lines=12> */
.L_x_15746:
        /* <DEDUP_REMOVED lines=42> */
.L_x_15744:
        /* <DEDUP_REMOVED lines=16> */
.L_x_15748:
        /* <DEDUP_REMOVED lines=12> */
.L_x_15749:
        /* <DEDUP_REMOVED lines=42> */
.L_x_15747:
        /* <DEDUP_REMOVED lines=14> */
.L_x_15751:
        /* <DEDUP_REMOVED lines=12> */
.L_x_15752:
        /* <DEDUP_REMOVED lines=42> */
.L_x_15750:
[----:B------:R-:W-:Y:S01]  /*3a80*/  ISETP.NE.AND P0, PT, R38, 0x1, PT ;  /* 0x000000012600780c */ /* 0x000fe20003f05270 */
[----:B------:R-:W-:Y:S01]  /*3a90*/  FMUL.FTZ R47, R34, UR5 ;  /* 0x00000005222f7c20 */ /* 0x000fe20008410000 */
[----:B------:R-:W-:Y:S02]  /*3aa0*/  I2FP.F32.U32 R36, R37 ;  /* 0x0000002500247245 */ /* 0x000fe40000201000 */
[----:B------:R-:W-:-:S03]  /*3ab0*/  MOV R34, R112 ;  /* 0x0000007000227202 */ /* 0x000fc60000000f00 */
        /* <DEDUP_REMOVED lines=12> */
.L_x_15754:
        /* <DEDUP_REMOVED lines=12> */
.L_x_15755:
        /* <DEDUP_REMOVED lines=42> */
.L_x_15753:
        /* <DEDUP_REMOVED lines=14> */
.L_x_15757:
        /* <DEDUP_REMOVED lines=12> */
.L_x_15758:
        /* <DEDUP_REMOVED lines=42> */
.L_x_15756:
        /* <DEDUP_REMOVED lines=16> */
.L_x_15760:
        /* <DEDUP_REMOVED lines=12> */
.L_x_15761:
        /* <DEDUP_REMOVED lines=42> */
.L_x_15759:
[----:B------:R-:W-:Y:S01]  /*4780*/  I2FP.F32.U32 R36, R35 ;  /* 0x0000002300247245 */ /* 0x000fe20000201000 */
[----:B------:R-:W-:Y:S01]  /*4790*/  FMUL.FTZ R34, R64, UR5 ;  /* 0x0000000540227c20 */ /* 0x000fe20008410000 */
[----:B------:R-:W-:Y:S01]  /*47a0*/  FSETP.GTU.FTZ.AND P0, PT, R33, UR4, PT ;  /* 0x0000000421007c0b */ /* 0x000fe2000bf1c000 */
[----:B------:R-:W-:Y:S01]  /*47b0*/  FMUL.FTZ R33, R65, UR5 ;  /* 0x0000000541217c20 */ /* 0x000fe20008410000 */
[----:B------:R-:W-:Y:S01]  /*47c0*/  FSETP.GTU.FTZ.AND P6, PT, R32, UR4, PT ;  /* 0x0000000420007c0b */ /* 0x000fe2000bfdc000 */
[----:B------:R-:W-:Y:S01]  /*47d0*/  FFMA.FTZ R36, R36, R119, 1.1641532182693481445e-10 ;  /* 0x2f00000024247423 */ /* 0x000fe20000010077 */
[----:B------:R-:W-:Y:S01]  /*47e0*/  FMUL.FTZ R32, R66, UR5 ;  /* 0x0000000542207c20 */ /* 0x000fe20008410000 */
[----:B------:R-:W-:Y:S02]  /*47f0*/  SEL R108, RZ, 0x1, P0 ;  /* 0x00000001ff6c7807 */ /* 0x000fe40000000000 */
[----:B------:R-:W-:Y:S02]  /*4800*/  FSEL R35, R34, RZ, !P6 ;  /* 0x000000ff22237208 */ /* 0x000fe40007000000 */
[----:B------:R-:W-:Y:S01]  /*4810*/  FSEL R34, R33, RZ, !P0 ;  /* 0x000000ff21227208 */ /* 0x000fe20004000000 */
[----:B------:R-:W-:Y:S01]  /*4820*/  FMUL.FTZ R33, R67, UR5 ;  /* 0x0000000543217c20 */ /* 0x000fe20008410000 */
[----:B------:R-:W-:-:S02]  /*4830*/  SEL R109, RZ, 0x1, P6 ;  /* 0x00000001ff6d7807 */ /* 0x000fc40003000000 */
[----:B------:R-:W-:Y:S02]  /*4840*/  FSETP.GTU.FTZ.AND P6, PT, R48, UR4, PT ;  /* 0x0000000430007c0b */ /* 0x000fe4000bfdc000 */
[----:B------:R-:W-:Y:S02]  /*4850*/  FSETP.GTU.FTZ.AND P0, PT, R36, UR4, PT ;  /* 0x0000000424007c0b */ /* 0x000fe4000bf1c000 */
[----:B------:R-:W-:Y:S02]  /*4860*/  FSEL R47, R47, RZ, P4 ;  /* 0x000000ff2f2f7208 */ /* 0x000fe40002000000 */
[----:B------:R-:W-:Y:S02]  /*4870*/  FSEL R32, R32, RZ, !P6 ;  /* 0x000000ff20207208 */ /* 0x000fe40007000000 */
[----:B------:R-:W-:Y:S02]  /*4880*/  FSEL R45, R45, RZ, P3 ;  /* 0x000000ff2d2d7208 */ /* 0x000fe40001800000 */
[----:B------:R-:W-:Y:S01]  /*4890*/  FSEL R44, R44, RZ, P2 ;  /* 0x000000ff2c2c7208 */ /* 0x000fe20001000000 */
[----:B------:R-:W-:Y:S01]  /*48a0*/  FADD.FTZ R58, R47, R32 ;  /* 0x000000202f3a7221 */ /* 0x000fe20000010000 */
[----:B------:R-:W-:Y:S01]  /*48b0*/  FSEL R42, R42, RZ, P5 ;  /* 0x000000ff2a2a7208 */ /* 0x000fe20002800000 */
[----:B------:R-:W-:Y:S01]  /*48c0*/  FADD.FTZ R57, R45, R34 ;  /* 0x000000222d397221 */ /* 0x000fe20000010000 */
[----:B------:R-:W-:Y:S01]  /*48d0*/  FSEL R33, R33, RZ, !P0 ;  /* 0x000000ff21217208 */ /* 0x000fe20004000000 */
[----:B------:R-:W-:Y:S01]  /*48e0*/  FADD.FTZ R56, R44, R35 ;  /* 0x000000232c387221 */ /* 0x000fe20000010000 */
[----:B------:R-:W-:Y:S01]  /*48f0*/  SEL R106, RZ, 0x1, P6 ;  /* 0x00000001ff6a7807 */ /* 0x000fe20003000000 */
[----:B------:R-:W-:Y:S01]  /*4900*/  @P1 FADD.FTZ R58, R62, R58 ;  /* 0x0000003a3e3a1221 */ /* 0x000fe20000010000 */
[----:B------:R-:W-:Y:S01]  /*4910*/  SEL R110, RZ, 0x1, P0 ;  /* 0x00000001ff6e7807 */ /* 0x000fe20000000000 */
[----:B------:R-:W-:Y:S01]  /*4920*/  FADD.FTZ R59, R33, R42 ;  /* 0x0000002a213b7221 */ /* 0x000fe20000010000 */
[----:B------:R-:W-:Y:S01]  /*4930*/  @P1 FADD.FTZ R57, R61, R57 ;  /* 0x000000393d391221 */ /* 0x000fe20000010000 */
[----:B------:R-:W-:-:S02]  /*4940*/  @P1 FADD.FTZ R56, R60, R56 ;  /* 0x000000383c381221 */ /* 0x000fc40000010000 */
[----:B------:R-:W-:-:S07]  /*4950*/  @P1 FADD.FTZ R59, R63, R59 ;  /* 0x0000003b3f3b1221 */ /* 0x000fce0000010000 */
.L_x_15737:
[----:B------:R-:W0:Y:S01]  /*4960*/  LDC.64 R136, c[0x0][0x3a8] ;  /* 0x0000ea00ff887b82 */ /* 0x000e220000000a00 */
[----:B------:R-:W-:Y:S01]  /*4970*/  ISETP.NE.U32.AND P0, PT, RZ, UR12, PT ;  /* 0x0000000cff007c0c */ /* 0x000fe2000bf05070 */
[----:B------:R-:W-:Y:S01]  /*4980*/  VIADD R125, R121, 0x80 ;  /* 0x00000080797d7836 */ /* 0x000fe20000000000 */
[----:B------:R-:W-:Y:S02]  /*4990*/  SEL R36, RZ, 0x1000000, !P5 ;  /* 0x01000000ff247807 */ /* 0x000fe40006800000 */
[----:B------:R-:W-:Y:S02]  /*49a0*/  ISETP.NE.AND.EX P0, PT, RZ, UR13, PT, P0 ;  /* 0x0000000dff007c0c */ /* 0x000fe4000bf05300 */
[----:B------:R-:W-:Y:S01]  /*49b0*/  SEL R37, RZ, 0x10000, !P4 ;  /* 0x00010000ff257807 */ /* 0x000fe20006000000 */
[----:B------:R-:W1:Y:S01]  /*49c0*/  LDC.64 R102, c[0x0][0x3b0] ;  /* 0x0000ec00ff667b82 */ /* 0x000e620000000a00 */
[----:B------:R-:W-:-:S04]  /*49d0*/  SEL R38, RZ, 0x100, !P3 ;  /* 0x00000100ff267807 */ /* 0x000fc80005800000 */
[----:B------:R-:W-:Y:S02]  /*49e0*/  IADD3 R36, PT, PT, R38, R36, R37 ;  /* 0x0000002426247210 */ /* 0x000fe40007ffe025 */
[----:B------:R-:W-:Y:S01]  /*49f0*/  SEL R37, RZ, 0x1, !P2 ;  /* 0x00000001ff257807 */ /* 0x000fe20005000000 */
[----:B------:R-:W2:Y:S03]  /*4a00*/  @P1 LDC.64 R32, c[0x0][0x3a0] ;  /* 0x0000e800ff201b82 */ /* 0x000ea60000000a00 */
[----:B------:R-:W-:Y:S01]  /*4a10*/  IADD3 R47, PT, PT, R36, R37, RZ ;  /* 0x00000025242f7210 */ /* 0x000fe20007ffe0ff */
[----:B------:R-:W-:-:S04]  /*4a20*/  IMAD.WIDE.U32 R36, R125, 0x10, R68 ;  /* 0x000000107d247825 */ /* 0x000fc800078e0044 */
[C---:B0-----:R-:W-:Y:S01]  /*4a30*/  IMAD.WIDE.U32 R44, R121.reuse, 0x10, R136 ;  /* 0x00000010792c7825 */ /* 0x041fe200078e0088 */
[----:B------:R-:W0:Y:S04]  /*4a40*/  @P0 LDC.64 R34, c[0x0][0x398] ;  /* 0x0000e600ff220b82 */ /* 0x000e280000000a00 */
[----:B------:R3:W-:Y:S01]  /*4a50*/  STG.E.128 desc[UR8][R44.64], R56 ;  /* 0x000000382c007986 */ /* 0x0007e2000c101d08 */
[----:B-1----:R-:W-:-:S05]  /*4a60*/  IMAD.WIDE.U32 R38, R121, 0x4, R102 ;  /* 0x0000000479267825 */ /* 0x002fca00078e0066 */
[----:B------:R3:W-:Y:S01]  /*4a70*/  STG.E desc[UR8][R38.64], R47 ;  /* 0x0000002f26007986 */ /* 0x0007e2000c101908 */
[----:B--2---:R-:W-:-:S04]  /*4a80*/  @P1 IMAD.WIDE.U32 R40, R125, 0x10, R32 ;  /* 0x000000107d281825 */ /* 0x004fc800078e0020 */
[----:B0-----:R-:W-:Y:S01]  /*4a90*/  @P0 IMAD.WIDE.U32 R42, R125, 0x10, R34 ;  /* 0x000000107d2a0825 */ /* 0x001fe200078e0022 */
[----:B---3--:R-:W-:Y:S06]  /*4aa0*/  @!P0 BRA `(.L_x_15762) ;  /* 0x00000000002c8947 */ /* 0x008fec0003800000 */
        /* <DEDUP_REMOVED lines=11> */
.L_x_15762:
[----:B------:R1:W5:Y:S04]  /*4b60*/  @P0 LDG.E.128 R64, desc[UR8][R42.64] ;  /* 0x000000082a400981 */ /* 0x000368000c1e1d00 */
[----:B------:R1:W5:Y:S04]  /*4b70*/  @P1 LDG.E.128 R60, desc[UR8][R40.64] ;  /* 0x00000008283c1981 */ /* 0x000368000c1e1d00 */
[----:B0-----:R1:W5:Y:S01]  /*4b80*/  LDG.E.128 R32, desc[UR8][R36.64] ;  /* 0x0000000824207981 */ /* 0x001362000c1e1d00 */
[----:B------:R-:W-:Y:S05]  /*4b90*/  @!P0 BRA `(.L_x_15763) ;  /* 0x0000002400248947 */ /* 0x000fea0003800000 */
        /* <DEDUP_REMOVED lines=15> */
.L_x_15765:
        /* <DEDUP_REMOVED lines=12> */
.L_x_15766:
        /* <DEDUP_REMOVED lines=41> */
.L_x_15764:
[----:B------:R-:W-:Y:S01]  /*4fe0*/  ISETP.NE.AND P3, PT, R37, 0x1, PT ;  /* 0x000000012500780c */ /* 0x000fe20003f65270 */
[----:B-----5:R-:W-:Y:S01]  /*4ff0*/  FMUL.FTZ R43, R32, UR5 ;  /* 0x00000005202b7c20 */ /* 0x020fe20008410000 */
        /* <DEDUP_REMOVED lines=14> */
.L_x_15768:
        /* <DEDUP_REMOVED lines=12> */
.L_x_15769:
        /* <DEDUP_REMOVED lines=42> */
.L_x_15767:
        /* <DEDUP_REMOVED lines=14> */
.L_x_15771:
        /* <DEDUP_REMOVED lines=12> */
.L_x_15772:
        /* <DEDUP_REMOVED lines=42> */
.L_x_15770:
        /* <DEDUP_REMOVED lines=16> */
.L_x_15774:
        /* <DEDUP_REMOVED lines=12> */
.L_x_15775:
        /* <DEDUP_REMOVED lines=42> */
.L_x_15773:
        /* <DEDUP_REMOVED lines=14> */
.L_x_15777:
        /* <DEDUP_REMOVED lines=12> */
.L_x_15778:
        /* <DEDUP_REMOVED lines=42> */
.L_x_15776:
        /* <DEDUP_REMOVED lines=16> */
.L_x_15780:
        /* <DEDUP_REMOVED lines=12> */
.L_x_15781:
        /* <DEDUP_REMOVED lines=42> */
.L_x_15779:
        /* <DEDUP_REMOVED lines=14> */
.L_x_15783:
        /* <DEDUP_REMOVED lines=12> */
.L_x_15784:
        /* <DEDUP_REMOVED lines=42> */
.L_x_15782:
        /* <DEDUP_REMOVED lines=16> */
.L_x_15786:
        /* <DEDUP_REMOVED lines=14> */
.L_x_15787:
        /* <DEDUP_REMOVED lines=42> */
.L_x_15785:
        /* <DEDUP_REMOVED lines=16> */
[----:B------:R-:W-:Y:S01]  /*6f40*/  SEL R106, RZ, 0x1, P6 ;  /* 0x00000001ff6a7807 */ /* 0x000fe20003000000 */
[----:B------:R-:W-:Y:S01]  /*6f50*/  FADD.FTZ R53, R44, R53 ;  /* 0x000000352c357221 */ /* 0x000fe20000010000 */
[----:B------:R-:W-:Y:S01]  /*6f60*/  FSETP.GTU.FTZ.AND P6, PT, R32, UR4, PT ;  /* 0x0000000420007c0b */ /* 0x000fe2000bfdc000 */
[----:B------:R-:W-:Y:S01]  /*6f70*/  FADD.FTZ R54, R46, R33 ;  /* 0x000000212e367221 */ /* 0x000fe20000010000 */
[----:B------:R-:W-:Y:S01]  /*6f80*/  FSEL R43, R43, RZ, P2 ;  /* 0x000000ff2b2b7208 */ /* 0x000fe20001000000 */
[----:B------:R-:W-:Y:S01]  /*6f90*/  @P1 FADD.FTZ R53, R61, R53 ;  /* 0x000000353d351221 */ /* 0x000fe20000010000 */
[----:B------:R-:W-:Y:S01]  /*6fa0*/  FSEL R40, R40, RZ, P5 ;  /* 0x000000ff28287208 */ /* 0x000fe20002800000 */
[----:B------:R-:W-:Y:S01]  /*6fb0*/  @P1 FADD.FTZ R54, R62, R54 ;  /* 0x000000363e361221 */ /* 0x000fe20000010000 */
[----:B------:R-:W-:Y:S01]  /*6fc0*/  FSEL R55, R55, RZ, !P6 ;  /* 0x000000ff37377208 */ /* 0x000fe20007000000 */
[----:B------:R-:W-:Y:S01]  /*6fd0*/  FADD.FTZ R52, R43, R52 ;  /* 0x000000342b347221 */ /* 0x000fe20000010000 */
[----:B------:R-:W-:-:S03]  /*6fe0*/  SEL R110, RZ, 0x1, P6 ;  /* 0x00000001ff6e7807 */ /* 0x000fc60003000000 */
[----:B------:R-:W-:Y:S01]  /*6ff0*/  FADD.FTZ R55, R55, R40 ;  /* 0x0000002837377221 */ /* 0x000fe20000010000 */
[----:B------:R-:W-:-:S03]  /*7000*/  @P1 FADD.FTZ R52, R60, R52 ;  /* 0x000000343c341221 */ /* 0x000fc60000010000 */
[----:B------:R-:W-:Y:S01]  /*7010*/  @P1 FADD.FTZ R55, R63, R55 ;  /* 0x000000373f371221 */ /* 0x000fe20000010000 */
[----:B------:R-:W-:Y:S06]  /*7020*/  BRA `(.L_x_15788) ;  /* 0x00000010008c7947 */ /* 0x000fec0003800000 */
.L_x_15763:
        /* <DEDUP_REMOVED lines=15> */
.L_x_15790:
        /* <DEDUP_REMOVED lines=12> */
.L_x_15791:
        /* <DEDUP_REMOVED lines=41> */
.L_x_15789:
[----:B------:R-:W-:Y:S01]  /*7470*/  ISETP.NE.AND P3, PT, R38, 0x1, PT ;  /* 0x000000012600780c */ /* 0x000fe20003f65270 */
[----:B------:R-:W-:Y:S01]  /*7480*/  IMAD.MOV.U32 R37, RZ, RZ, R112 ;  /* 0x000000ffff257224 */ /* 0x000fe200078e0070 */
[----:B------:R-:W-:Y:S02]  /*7490*/  I2FP.F32.U32 R36, R36 ;  /* 0x0000002400247245 */ /* 0x000fe40000201000 */
        /* <DEDUP_REMOVED lines=12> */
.L_x_15793:
        /* <DEDUP_REMOVED lines=12> */
.L_x_15794:
        /* <DEDUP_REMOVED lines=42> */
.L_x_15792:
[----:B------:R-:W-:Y:S01]  /*78c0*/  ISETP.NE.AND P4, PT, R39, 0x1, PT ;  /* 0x000000012700780c */ /* 0x000fe20003f85270 */
[----:B------:R-:W-:Y:S01]  /*78d0*/  IMAD.MOV.U32 R38, RZ, RZ, 0x2 ;  /* 0x00000002ff267424 */ /* 0x000fe200078e00ff */
        /* <DEDUP_REMOVED lines=13> */
.L_x_15796:
        /* <DEDUP_REMOVED lines=12> */
.L_x_15797:
        /* <DEDUP_REMOVED lines=42> */
.L_x_15795:
        /* <DEDUP_REMOVED lines=15> */
.L_x_15799:
        /* <DEDUP_REMOVED lines=12> */
.L_x_15800:
        /* <DEDUP_REMOVED lines=42> */
.L_x_15798:
        /* <DEDUP_REMOVED lines=16> */
.L_x_15788:
[----:B------:R-:W-:Y:S01]  /*8260*/  SEL R36, RZ, 0x1000000, !P5 ;  /* 0x01000000ff247807 */ /* 0x000fe20006800000 */
[----:B------:R-:W-:Y:S01]  /*8270*/  IMAD.WIDE.U32 R44, R125, 0x10, R136 ;  /* 0x000000107d2c7825 */ /* 0x000fe200078e0088 */
[----:B------:R-:W-:Y:S01]  /*8280*/  SEL R37, RZ, 0x10000, !P4 ;  /* 0x00010000ff257807 */ /* 0x000fe20006000000 */
[----:B------:R-:W0:Y:S01]  /*8290*/  @P0 LDC.64 R34, c[0x0][0x398] ;  /* 0x0000e600ff220b82 */ /* 0x000e220000000a00 */
[----:B------:R-:W-:Y:S02]  /*82a0*/  SEL R38, RZ, 0x100, !P3 ;  /* 0x00000100ff267807 */ /* 0x000fe40005800000 */
[----:B------:R1:W-:Y:S01]  /*82b0*/  STG.E.128 desc[UR8][R44.64], R52 ;  /* 0x000000342c007986 */ /* 0x0003e2000c101d08 */
[----:B------:R-:W-:Y:S02]  /*82c0*/  IADD3 R127, PT, PT, R121, 0x100, RZ ;  /* 0x00000100797f7810 */ /* 0x000fe40007ffe0ff */
[----:B------:R-:W-:Y:S01]  /*82d0*/  IADD3 R36, PT, PT, R38, R36, R37 ;  /* 0x0000002426247210 */ /* 0x000fe20007ffe025 */
[----:B------:R-:W-:Y:S01]  /*82e0*/  IMAD.WIDE.U32 R38, R125, 0x4, R102 ;  /* 0x000000047d267825 */ /* 0x000fe200078e0066 */
[----:B------:R-:W-:Y:S01]  /*82f0*/  SEL R37, RZ, 0x1, !P2 ;  /* 0x00000001ff257807 */ /* 0x000fe20005000000 */
[----:B------:R-:W2:Y:S04]  /*8300*/  @P1 LDC.64 R32, c[0x0][0x3a0] ;  /* 0x0000e800ff201b82 */ /* 0x000ea80000000a00 */
[----:B------:R-:W-:-:S02]  /*8310*/  IMAD.IADD R47, R36, 0x1, R37 ;  /* 0x00000001242f7824 */ /* 0x000fc400078e0225 */
[----:B------:R-:W-:-:S03]  /*8320*/  IMAD.WIDE.U32 R36, R127, 0x10, R68 ;  /* 0x000000107f247825 */ /* 0x000fc600078e0044 */
        /* <DEDUP_REMOVED lines=15> */
.L_x_15801:
[----:B------:R1:W5:Y:S04]  /*8420*/  @P0 LDG.E.128 R64, desc[UR8][R40.64] ;  /* 0x0000000828400981 */ /* 0x000368000c1e1d00 */
[----:B------:R1:W5:Y:S04]  /*8430*/  @P1 LDG.E.128 R60, desc[UR8][R42.64] ;  /* 0x000000082a3c1981 */ /* 0x000368000c1e1d00 */
[----:B0-----:R1:W5:Y:S01]  /*8440*/  LDG.E.128 R32, desc[UR8][R36.64] ;  /* 0x0000000824207981 */ /* 0x001362000c1e1d00 */
[----:B------:R-:W-:Y:S05]  /*8450*/  @!P0 BRA `(.L_x_15802) ;  /* 0x0000002400248947 */ /* 0x000fea0003800000 */
[----:B------:R-:W-:Y:S01]  /*8460*/  ISETP.NE.AND P2, PT, R49, 0x1, PT ;  /* 0x000000013100780c */ /* 0x000fe20003f45270 */
[----:B-1----:R-:W-:Y:S02]  /*8470*/  HFMA2 R37, -RZ, RZ, 0, 1.1920928955078125e-07 ;  /* 0x00000002ff257431 */ /* 0x002fe400000001ff */
        /* <DEDUP_REMOVED lines=13> */
.L_x_15804:
        /* <DEDUP_REMOVED lines=12> */
.L_x_15805:
        /* <DEDUP_REMOVED lines=41> */
.L_x_15803:
[----:B------:R-:W-:Y:S01]  /*88a0*/  ISETP.NE.AND P3, PT, R37, 0x1, PT ;  /* 0x000000012500780c */ /* 0x000fe20003f65270 */
[----:B-----5:R-:W-:Y:S01]  /*88b0*/  FMUL.FTZ R43, R32, UR5 ;  /* 0x00000005202b7c20 */ /* 0x020fe20008410000 */
[----:B------:R-:W-:Y:S01]  /*88c0*/  I2FP.F32.U32 R36, R36 ;  /* 0x0000002400247245 */ /* 0x000fe20000201000 */
[----:B------:R-:W-:-:S04]  /*88d0*/  IMAD.MOV.U32 R32, RZ, RZ, R112 ;  /* 0x000000ffff207224 */ /* 0x000fc800078e0070 */
[----:B------:R-:W-:-:S05]  /*88e0*/  FFMA.FTZ R36, R36, R119, 1.1641532182693481445e-10 ;  /* 0x2f00000024247423 */ /* 0x000fca0000010077 */
[----:B------:R-:W-:Y:S02]  /*88f0*/  FSETP.LE.FTZ.AND P2, PT, R36, UR4, PT ;  /* 0x0000000424007c0b */ /* 0x000fe4000bf53000 */
[----:B------:R-:W-:Y:S01]  /*8900*/  MOV R36, 0x2 ;  /* 0x0000000200247802 */ /* 0x000fe20000000f00 */
        /* <DEDUP_REMOVED lines=9> */
.L_x_15807:
        /* <DEDUP_REMOVED lines=12> */
.L_x_15808:
        /* <DEDUP_REMOVED lines=42> */
.L_x_15806:
        /* <DEDUP_REMOVED lines=14> */
.L_x_15810:
        /* <DEDUP_REMOVED lines=12> */
.L_x_15811:
        /* <DEDUP_REMOVED lines=42> */
.L_x_15809:
        /* <DEDUP_REMOVED lines=16> */
.L_x_15813:
        /* <DEDUP_REMOVED lines=12> */
.L_x_15814:
        /* <DEDUP_REMOVED lines=42> */
.L_x_15812:
        /* <DEDUP_REMOVED lines=14> */
.L_x_15816:
        /* <DEDUP_REMOVED lines=12> */
.L_x_15817:
        /* <DEDUP_REMOVED lines=42> */
.L_x_15815:
[----:B------:R-:W-:Y:S01]  /*99e0*/  ISETP.NE.AND P5, PT, R36, 0x1, PT ;  /* 0x000000012400780c */ /* 0x000fe20003fa5270 */
[----:B------:R-:W-:Y:S01]  /*99f0*/  FMUL.FTZ R47, R34, UR5 ;  /* 0x00000005222f7c20 */ /* 0x000fe20008410000 */
[----:B------:R-:W-:Y:S01]  /*9a00*/  I2FP.F32.U32 R32, R33 ;  /* 0x0000002100207245 */ /* 0x000fe20000201000 */
[----:B------:R-:W-:-:S04]  /*9a10*/  IMAD.MOV.U32 R33, RZ, RZ, R112 ;  /* 0x000000ffff217224 */ /* 0x000fc800078e0070 */
        /* <DEDUP_REMOVED lines=12> */
.L_x_15819:
        /* <DEDUP_REMOVED lines=12> */
.L_x_15820:
        /* <DEDUP_REMOVED lines=42> */
.L_x_15818:
        /* <DEDUP_REMOVED lines=14> */
.L_x_15822:
        /* <DEDUP_REMOVED lines=12> */
.L_x_15823:
        /* <DEDUP_REMOVED lines=42> */
.L_x_15821:
        /* <DEDUP_REMOVED lines=16> */
.L_x_15825:
        /* <DEDUP_REMOVED lines=14> */
.L_x_15826:
        /* <DEDUP_REMOVED lines=42> */
.L_x_15824:
        /* <DEDUP_REMOVED lines=31> */
.L_x_15802:
        /* <DEDUP_REMOVED lines=15> */
.L_x_15829:
        /* <DEDUP_REMOVED lines=12> */
.L_x_15830:
        /* <DEDUP_REMOVED lines=41> */
.L_x_15828:
        /* <DEDUP_REMOVED lines=15> */
.L_x_15832:
        /* <DEDUP_REMOVED lines=12> */
.L_x_15833:
        /* <DEDUP_REMOVED lines=42> */
.L_x_15831:
        /* <DEDUP_REMOVED lines=15> */
.L_x_15835:
        /* <DEDUP_REMOVED lines=12> */
.L_x_15836:
        /* <DEDUP_REMOVED lines=42> */
.L_x_15834:
        /* <DEDUP_REMOVED lines=15> */
.L_x_15838:
        /* <DEDUP_REMOVED lines=12> */
.L_x_15839:
        /* <DEDUP_REMOVED lines=42> */
.L_x_15837:
        /* <DEDUP_REMOVED lines=16> */
.L_x_15827:
[----:B------:R-:W-:Y:S01]  /*bb20*/  SEL R36, RZ, 0x1000000, !P5 ;  /* 0x01000000ff247807 */ /* 0x000fe20006800000 */
[----:B------:R-:W-:Y:S01]  /*bb30*/  IMAD.WIDE.U32 R44, R127, 0x10, R136 ;  /* 0x000000107f2c7825 */ /* 0x000fe200078e0088 */
[----:B------:R-:W-:Y:S01]  /*bb40*/  SEL R37, RZ, 0x10000, !P4 ;  /* 0x00010000ff257807 */ /* 0x000fe20006000000 */
[----:B------:R-:W0:Y:S01]  /*bb50*/  @P0 LDC.64 R34, c[0x0][0x398] ;  /* 0x0000e600ff220b82 */ /* 0x000e220000000a00 */
[----:B------:R-:W-:Y:S01]  /*bb60*/  SEL R38, RZ, 0x100, !P3 ;  /* 0x00000100ff267807 */ /* 0x000fe20005800000 */
[----:B------:R-:W-:Y:S01]  /*bb70*/  VIADD R131, R121, 0x180 ;  /* 0x0000018079837836 */ /* 0x000fe20000000000 */
[----:B------:R1:W-:Y:S02]  /*bb80*/  STG.E.128 desc[UR8][R44.64], R48 ;  /* 0x000000302c007986 */ /* 0x0003e4000c101d08 */
        /* <DEDUP_REMOVED lines=21> */
.L_x_15840:
        /* <DEDUP_REMOVED lines=19> */
.L_x_15843:
        /* <DEDUP_REMOVED lines=12> */
.L_x_15844:
        /* <DEDUP_REMOVED lines=42> */
.L_x_15842:
        /* <DEDUP_REMOVED lines=16> */
.L_x_15846:
        /* <DEDUP_REMOVED lines=12> */
.L_x_15847:
        /* <DEDUP_REMOVED lines=42> */
.L_x_15845:
        /* <DEDUP_REMOVED lines=14> */
.L_x_15849:
        /* <DEDUP_REMOVED lines=12> */
.L_x_15850:
        /* <DEDUP_REMOVED lines=42> */
.L_x_15848:
        /* <DEDUP_REMOVED lines=16> */
.L_x_15852:
        /* <DEDUP_REMOVED lines=12> */
.L_x_15853:
        /* <DEDUP_REMOVED lines=42> */
.L_x_15851:
        /* <DEDUP_REMOVED lines=14> */
.L_x_15855:
        /* <DEDUP_REMOVED lines=12> */
.L_x_15856:
        /* <DEDUP_REMOVED lines=42> */
.L_x_15854:
        /* <DEDUP_REMOVED lines=16> */
.L_x_15858:
        /* <DEDUP_REMOVED lines=12> */
.L_x_15859:
        /* <DEDUP_REMOVED lines=42> */
.L_x_15857:
        /* <DEDUP_REMOVED lines=14> */
.L_x_15861:
        /* <DEDUP_REMOVED lines=12> */
.L_x_15862:
        /* <DEDUP_REMOVED lines=42> */
.L_x_15860:
        /* <DEDUP_REMOVED lines=16> */
.L_x_15864:
        /* <DEDUP_REMOVED lines=14> */
.L_x_15865:
        /* <DEDUP_REMOVED lines=42> */
.L_x_15863:
[----:B------:R-:W-:Y:S01]  /*dfd0*/  FMUL.FTZ R32, R64, UR5 ;  /* 0x0000000540207c20 */ /* 0x000fe20008410000 */
[----:B------:R-:W-:Y:S01]  /*dfe0*/  FSETP.GTU.FTZ.AND P6, PT, R42, UR4, PT ;  /* 0x000000042a007c0b */ /* 0x000fe2000bfdc000 */
[----:B------:R-:W-:Y:S01]  /*dff0*/  FMUL.FTZ R35, R65, UR5 ;  /* 0x0000000541237c20 */ /* 0x000fe20008410000 */
[----:B------:R-:W-:Y:S01]  /*e000*/  I2FP.F32.U32 R34, R33 ;  /* 0x0000002100227245 */ /* 0x000fe20000201000 */
[----:B------:R-:W-:Y:S01]  /*e010*/  FMUL.FTZ R33, R66, UR5 ;  /* 0x0000000542217c20 */ /* 0x000fe20008410000 */
[----:B------:R-:W-:Y:S02]  /*e020*/  FSEL R32, R32, RZ, !P6 ;  /* 0x000000ff20207208 */ /* 0x000fe40007000000 */
[----:B------:R-:W-:Y:S01]  /*e030*/  SEL R109, RZ, 0x1, P6 ;  /* 0x00000001ff6d7807 */ /* 0x000fe20003000000 */
[----:B------:R-:W-:Y:S01]  /*e040*/  FFMA.FTZ R34, R34, R119, 1.1641532182693481445e-10 ;  /* 0x2f00000022227423 */ /* 0x000fe20000010077 */
[----:B------:R-:W-:Y:S02]  /*e050*/  FSETP.GTU.FTZ.AND P6, PT, R45, UR4, PT ;  /* 0x000000042d007c0b */ /* 0x000fe4000bfdc000 */
[----:B------:R-:W-:-:S02]  /*e060*/  FSEL R44, R44, RZ, P3 ;  /* 0x000000ff2c2c7208 */ /* 0x000fc40001800000 */
[----:B------:R-:W-:Y:S02]  /*e070*/  FSEL R45, R35, RZ, !P6 ;  /* 0x000000ff232d7208 */ /* 0x000fe40007000000 */
[----:B------:R-:W-:Y:S02]  /*e080*/  SEL R108, RZ, 0x1, P6 ;  /* 0x00000001ff6c7807 */ /* 0x000fe40003000000 */
[----:B------:R-:W-:Y:S01]  /*e090*/  FSETP.GTU.FTZ.AND P6, PT, R47, UR4, PT ;  /* 0x000000042f007c0b */ /* 0x000fe2000bfdc000 */
[----:B------:R-:W-:Y:S01]  /*e0a0*/  FMUL.FTZ R47, R67, UR5 ;  /* 0x00000005432f7c20 */ /* 0x000fe20008410000 */
[----:B------:R-:W-:Y:S01]  /*e0b0*/  FSEL R46, R46, RZ, P4 ;  /* 0x000000ff2e2e7208 */ /* 0x000fe20002000000 */
[----:B------:R-:W-:Y:S01]  /*e0c0*/  FADD.FTZ R45, R44, R45 ;  /* 0x0000002d2c2d7221 */ /* 0x000fe20000010000 */
[----:B------:R-:W-:Y:S02]  /*e0d0*/  FSEL R33, R33, RZ, !P6 ;  /* 0x000000ff21217208 */ /* 0x000fe40007000000 */
[----:B------:R-:W-:Y:S01]  /*e0e0*/  SEL R106, RZ, 0x1, P6 ;  /* 0x00000001ff6a7807 */ /* 0x000fe20003000000 */
[----:B------:R-:W-:Y:S01]  /*e0f0*/  @P1 FADD.FTZ R45, R61, R45 ;  /* 0x0000002d3d2d1221 */ /* 0x000fe20000010000 */
[----:B------:R-:W-:Y:S01]  /*e100*/  FSETP.GTU.FTZ.AND P6, PT, R34, UR4, PT ;  /* 0x0000000422007c0b */ /* 0x000fe2000bfdc000 */
[----:B------:R-:W-:Y:S01]  /*e110*/  FADD.FTZ R46, R46, R33 ;  /* 0x000000212e2e7221 */ /* 0x000fe20000010000 */
[----:B------:R-:W-:-:S02]  /*e120*/  FSEL R43, R43, RZ, P2 ;  /* 0x000000ff2b2b7208 */ /* 0x000fc40001000000 */
        /* <DEDUP_REMOVED lines=9> */
.L_x_15841:
        /* <DEDUP_REMOVED lines=15> */
.L_x_15868:
        /* <DEDUP_REMOVED lines=12> */
.L_x_15869:
        /* <DEDUP_REMOVED lines=42> */
.L_x_15867:
        /* <DEDUP_REMOVED lines=15> */
.L_x_15871:
        /* <DEDUP_REMOVED lines=12> */
.L_x_15872:
        /* <DEDUP_REMOVED lines=42> */
.L_x_15870:
        /* <DEDUP_REMOVED lines=15> */
.L_x_15874:
        /* <DEDUP_REMOVED lines=12> */
.L_x_15875:
        /* <DEDUP_REMOVED lines=42> */
.L_x_15873:
        /* <DEDUP_REMOVED lines=15> */
.L_x_15877:
        /* <DEDUP_REMOVED lines=12> */
.L_x_15878:
        /* <DEDUP_REMOVED lines=42> */
.L_x_15876:
        /* <DEDUP_REMOVED lines=16> */
.L_x_15866:
        /* <DEDUP_REMOVED lines=28> */
.L_x_15879:
        /* <DEDUP_REMOVED lines=19> */
.L_x_15882:
        /* <DEDUP_REMOVED lines=12> */
.L_x_15883:
        /* <DEDUP_REMOVED lines=42> */
.L_x_15881:
        /* <DEDUP_REMOVED lines=16> */
.L_x_15885:
        /* <DEDUP_REMOVED lines=12> */
.L_x_15886:
        /* <DEDUP_REMOVED lines=42> */
.L_x_15884:
        /* <DEDUP_REMOVED lines=14> */
.L_x_15888:
        /* <DEDUP_REMOVED lines=12> */
.L_x_15889:
        /* <DEDUP_REMOVED lines=42> */
.L_x_15887:
        /* <DEDUP_REMOVED lines=16> */
.L_x_15891:
        /* <DEDUP_REMOVED lines=12> */
.L_x_15892:
        /* <DEDUP_REMOVED lines=42> */
.L_x_15890:
        /* <DEDUP_REMOVED lines=14> */
.L_x_15894:
        /* <DEDUP_REMOVED lines=12> */
.L_x_15895:
        /* <DEDUP_REMOVED lines=42> */
.L_x_15893:
[----:B------:R-:W-:Y:S01]  /*10b90*/  ISETP.NE.AND P5, PT, R36, 0x1, PT ;  /* 0x000000012400780c */ /* 0x000fe20003fa5270 */
[----:B------:R-:W-:Y:S01]  /*10ba0*/  FMUL.FTZ R106, R34, UR5 ;  /* 0x00000005226a7c20 */ /* 0x000fe20008410000 */
[----:B------:R-:W-:Y:S01]  /*10bb0*/  I2FP.F32.U32 R32, R33 ;  /* 0x0000002100207245 */ /* 0x000fe20000201000 */
[----:B------:R-:W-:-:S04]  /*10bc0*/  IMAD.MOV.U32 R33, RZ, RZ, R112 ;  /* 0x000000ffff217224 */ /* 0x000fc800078e0070 */
[----:B------:R-:W-:-:S05]  /*10bd0*/  FFMA.FTZ R32, R32, R119, 1.1641532182693481445e-10 ;  /* 0x2f00000020207423 */ /* 0x000fca0000010077 */
[----:B------:R-:W-:Y:S01]  /*10be0*/  FSETP.LE.FTZ.AND P4, PT, R32, UR4, PT ;  /* 0x0000000420007c0b */ /* 0x000fe2000bf93000 */
        /* <DEDUP_REMOVED lines=10> */
.L_x_15897:
        /* <DEDUP_REMOVED lines=12> */
.L_x_15898:
        /* <DEDUP_REMOVED lines=42> */
.L_x_15896:
        /* <DEDUP_REMOVED lines=14> */
.L_x_15900:
        /* <DEDUP_REMOVED lines=12> */
.L_x_15901:
        /* <DEDUP_REMOVED lines=42> */
.L_x_15899:
        /* <DEDUP_REMOVED lines=16> */
.L_x_15903:
        /* <DEDUP_REMOVED lines=14> */
.L_x_15904:
        /* <DEDUP_REMOVED lines=42> */
.L_x_15902:
        /* <DEDUP_REMOVED lines=19> */
[----:B------:R-:W-:Y:S02]  /*119e0*/  FSEL R71, R71, RZ, P3 ;  /* 0x000000ff47477208 */ /* 0x000fe40001800000 */
[----:B------:R-:W-:Y:S01]  /*119f0*/  FSEL R36, R40, RZ, P5 ;  /* 0x000000ff28247208 */ /* 0x000fe20002800000 */
[----:B------:R-:W-:Y:S01]  /*11a00*/  FADD.FTZ R40, R43, R34 ;  /* 0x000000222b287221 */ /* 0x000fe20000010000 */
[----:B------:R-:W-:Y:S01]  /*11a10*/  FSEL R35, R35, RZ, !P6 ;  /* 0x000000ff23237208 */ /* 0x000fe20007000000 */
[----:B------:R-:W-:Y:S01]  /*11a20*/  FADD.FTZ R41, R71, R32 ;  /* 0x0000002047297221 */ /* 0x000fe20000010000 */
[----:B------:R-:W-:Y:S01]  /*11a30*/  PRMT R108, R37, 0x7610, R108 ;  /* 0x00007610256c7816 */ /* 0x000fe2000000006c */
[----:B------:R-:W-:Y:S01]  /*11a40*/  @P1 FADD.FTZ R42, R62, R42 ;  /* 0x0000002a3e2a1221 */ /* 0x000fe20000010000 */
[----:B------:R-:W-:Y:S01]  /*11a50*/  PRMT R106, R38, 0x7610, R106 ;  /* 0x00007610266a7816 */ /* 0x000fe2000000006a */
[----:B------:R-:W-:Y:S01]  /*11a60*/  FADD.FTZ R43, R35, R36 ;  /* 0x00000024232b7221 */ /* 0x000fe20000010000 */
[----:B------:R-:W-:Y:S01]  /*11a70*/  SEL R110, RZ, 0x1, P6 ;  /* 0x00000001ff6e7807 */ /* 0x000fe20003000000 */
[----:B------:R-:W-:Y:S01]  /*11a80*/  @P1 FADD.FTZ R41, R61, R41 ;  /* 0x000000293d291221 */ /* 0x000fe20000010000 */
[----:B------:R-:W-:Y:S01]  /*11a90*/  @P1 FADD.FTZ R40, R60, R40 ;  /* 0x000000283c281221 */ /* 0x000fe20000010000 */
[----:B------:R-:W-:Y:S01]  /*11aa0*/  @P1 FADD.FTZ R43, R63, R43 ;  /* 0x0000002b3f2b1221 */ /* 0x000fe20000010000 */
[----:B------:R-:W-:Y:S06]  /*11ab0*/  BRA `(.L_x_15905) ;  /* 0x0000001000907947 */ /* 0x000fec0003800000 */
.L_x_15880:
        /* <DEDUP_REMOVED lines=15> */
.L_x_15907:
        /* <DEDUP_REMOVED lines=12> */
.L_x_15908:
        /* <DEDUP_REMOVED lines=42> */
.L_x_15906:
        /* <DEDUP_REMOVED lines=15> */
.L_x_15910:
        /* <DEDUP_REMOVED lines=12> */
.L_x_15911:
        /* <DEDUP_REMOVED lines=42> */
.L_x_15909:
        /* <DEDUP_REMOVED lines=15> */
.L_x_15913:
        /* <DEDUP_REMOVED lines=12> */
.L_x_15914:
        /* <DEDUP_REMOVED lines=42> */
.L_x_15912:
        /* <DEDUP_REMOVED lines=15> */
.L_x_15916:
        /* <DEDUP_REMOVED lines=12> */
.L_x_15917:
        /* <DEDUP_REMOVED lines=42> */
.L_x_15915:
        /* <DEDUP_REMOVED lines=16> */
.L_x_15905:
        /* <DEDUP_REMOVED lines=28> */
.L_x_15918:
        /* <DEDUP_REMOVED lines=19> */
.L_x_15921:
        /* <DEDUP_REMOVED lines=12> */
.L_x_15922:
        /* <DEDUP_REMOVED lines=42> */
.L_x_15920:
        /* <DEDUP_REMOVED lines=16> */
.L_x_15924:
        /* <DEDUP_REMOVED lines=12> */
.L_x_15925:
        /* <DEDUP_REMOVED lines=42> */
.L_x_15923:
        /* <DEDUP_REMOVED lines=14> */
.L_x_15927:
        /* <DEDUP_REMOVED lines=12> */
.L_x_15928:
        /* <DEDUP_REMOVED lines=42> */
.L_x_15926:
        /* <DEDUP_REMOVED lines=16> */
.L_x_15930:
        /* <DEDUP_REMOVED lines=12> */
.L_x_15931:
        /* <DEDUP_REMOVED lines=42> */
.L_x_15929:
        /* <DEDUP_REMOVED lines=14> */
.L_x_15933:
        /* <DEDUP_REMOVED lines=12> */
.L_x_15934:
        /* <DEDUP_REMOVED lines=42> */
.L_x_15932:
        /* <DEDUP_REMOVED lines=16> */
.L_x_15936:
        /* <DEDUP_REMOVED lines=12> */
.L_x_15937:
        /* <DEDUP_REMOVED lines=42> */
.L_x_15935:
        /* <DEDUP_REMOVED lines=14> */
.L_x_15939:
        /* <DEDUP_REMOVED lines=12> */
.L_x_15940:
        /* <DEDUP_REMOVED lines=42> */
.L_x_15938:
        /* <DEDUP_REMOVED lines=16> */
.L_x_15942:
        /* <DEDUP_REMOVED lines=14> */
.L_x_15943:
        /* <DEDUP_REMOVED lines=42> */
.L_x_15941:
        /* <DEDUP_REMOVED lines=26> */
[----:B------:R-:W-:-:S02]  /*15350*/  PRMT R108, R106, 0x7610, R108 ;  /* 0x000076106a6c7816 */ /* 0x000fc4000000006c */
[----:B------:R-:W-:Y:S01]  /*15360*/  PRMT R106, R110, 0x7610, R106 ;  /* 0x000076106e6a7816 */ /* 0x000fe2000000006a */
[----:B------:R-:W-:Y:S01]  /*15370*/  FADD.FTZ R39, R39, R70 ;  /* 0x0000004627277221 */ /* 0x000fe20000010000 */
[----:B------:R-:W-:Y:S01]  /*15380*/  PRMT R109, R71, 0x7610, R109 ;  /* 0x00007610476d7816 */ /* 0x000fe2000000006d */
[----:B------:R-:W-:Y:S01]  /*15390*/  @P1 FADD.FTZ R36, R60, R36 ;  /* 0x000000243c241221 */ /* 0x000fe20000010000 */
[----:B------:R-:W-:Y:S01]  /*153a0*/  SEL R110, RZ, 0x1, P6 ;  /* 0x00000001ff6e7807 */ /* 0x000fe20003000000 */
[----:B------:R-:W-:Y:S01]  /*153b0*/  @P1 FADD.FTZ R39, R63, R39 ;  /* 0x000000273f271221 */ /* 0x000fe20000010000 */
[----:B------:R-:W-:Y:S06]  /*153c0*/  BRA `(.L_x_15944) ;  /* 0x0000001000907947 */ /* 0x000fec0003800000 */
.L_x_15919:
        /* <DEDUP_REMOVED lines=15> */
.L_x_15946:
        /* <DEDUP_REMOVED lines=12> */
.L_x_15947:
        /* <DEDUP_REMOVED lines=42> */
.L_x_15945:
        /* <DEDUP_REMOVED lines=15> */
.L_x_15949:
        /* <DEDUP_REMOVED lines=12> */
.L_x_15950:
        /* <DEDUP_REMOVED lines=42> */
.L_x_15948:
        /* <DEDUP_REMOVED lines=15> */
.L_x_15952:
        /* <DEDUP_REMOVED lines=12> */
.L_x_15953:
        /* <DEDUP_REMOVED lines=42> */
.L_x_15951:
        /* <DEDUP_REMOVED lines=15> */
.L_x_15955:
        /* <DEDUP_REMOVED lines=12> */
.L_x_15956:
        /* <DEDUP_REMOVED lines=42> */
.L_x_15954:
        /* <DEDUP_REMOVED lines=16> */
.L_x_15944:
[----:B------:R-:W-:Y:S01]  /*16610*/  SEL R70, RZ, 0x1000000, !P5 ;  /* 0x01000000ff467807 */ /* 0x000fe20006800000 */
[C---:B------:R-:W-:Y:S01]  /*16620*/  IMAD.WIDE.U32 R142, R135.reuse, 0x10, R136 ;  /* 0x00000010878e7825 */ /* 0x040fe200078e0088 */
[----:B------:R-:W-:Y:S01]  /*16630*/  SEL R71, RZ, 0x10000, !P4 ;  /* 0x00010000ff477807 */ /* 0x000fe20006000000 */
[----:B------:R-:W0:Y:S01]  /*16640*/  @P0 LDC.64 R34, c[0x0][0x398] ;  /* 0x0000e600ff220b82 */ /* 0x000e220000000a00 */
[----:B------:R-:W-:Y:S01]  /*16650*/  SEL R118, RZ, 0x100, !P3 ;  /* 0x00000100ff767807 */ /* 0x000fe20005800000 */
[----:B------:R-:W-:Y:S01]  /*16660*/  IMAD.WIDE.U32 R128, R135, 0x4, R102 ;  /* 0x0000000487807825 */ /* 0x000fe200078e0066 */
[----:B------:R1:W-:Y:S02]  /*16670*/  STG.E.128 desc[UR8][R142.64], R36 ;  /* 0x000000248e007986 */ /* 0x0003e4000c101d08 */
[----:B------:R-:W-:Y:S01]  /*16680*/  IADD3 R70, PT, PT, R118, R70, R71 ;  /* 0x0000004676467210 */ /* 0x000fe20007ffe047 */
[----:B------:R-:W-:Y:S01]  /*16690*/  VIADD R123, R121, 0x300 ;  /* 0x00000300797b7836 */ /* 0x000fe20000000000 */
[----:B------:R-:W-:Y:S01]  /*166a0*/  SEL R71, RZ, 0x1, !P2 ;  /* 0x00000001ff477807 */ /* 0x000fe20005000000 */
[----:B------:R-:W2:Y:S03]  /*166b0*/  @P1 LDC.64 R32, c[0x0][0x3a0] ;  /* 0x0000e800ff201b82 */ /* 0x000ea60000000a00 */
        /* <DEDUP_REMOVED lines=17> */
.L_x_15957:
        /* <DEDUP_REMOVED lines=19> */
.L_x_15960:
        /* <DEDUP_REMOVED lines=12> */
.L_x_15961:
        /* <DEDUP_REMOVED lines=42> */
.L_x_15959:
[----:B------:R-:W-:Y:S01]  /*16c60*/  ISETP.NE.AND P3, PT, R71, 0x1, PT ;  /* 0x000000014700780c */ /* 0x000fe20003f65270 */
[----:B-----5:R-:W-:Y:S01]  /*16c70*/  FMUL.FTZ R110, R32, UR5 ;  /* 0x00000005206e7c20 */ /* 0x020fe20008410000 */
        /* <DEDUP_REMOVED lines=14> */
.L_x_15963:
        /* <DEDUP_REMOVED lines=12> */
.L_x_15964:
        /* <DEDUP_REMOVED lines=42> */
.L_x_15962:
[----:B------:R-:W-:Y:S02]  /*170c0*/  ISETP.NE.AND P3, PT, R70, 0x1, PT ;  /* 0x000000014600780c */ /* 0x000fe40003f65270 */
[----:B------:R-:W-:Y:S01]  /*170d0*/  I2FP.F32.U32 R106, R32 ;  /* 0x00000020006a7245 */ /* 0x000fe20000201000 */
[----:B------:R-:W-:Y:S01]  /*170e0*/  IMAD.MOV.U32 R32, RZ, RZ, R112 ;  /* 0x000000ffff207224 */ /* 0x000fe200078e0070 */
[----:B------:R-:W-:-:S03]  /*170f0*/  MOV R71, 0x2 ;  /* 0x0000000200477802 */ /* 0x000fc60000000f00 */
        /* <DEDUP_REMOVED lines=10> */
.L_x_15966:
        /* <DEDUP_REMOVED lines=12> */
.L_x_15967:
        /* <DEDUP_REMOVED lines=42> */
.L_x_15965:
        /* <DEDUP_REMOVED lines=16> */
.L_x_15969:
        /* <DEDUP_REMOVED lines=12> */
.L_x_15970:
        /* <DEDUP_REMOVED lines=42> */
.L_x_15968:
        /* <DEDUP_REMOVED lines=14> */
.L_x_15972:
        /* <DEDUP_REMOVED lines=12> */
.L_x_15973:
        /* <DEDUP_REMOVED lines=42> */
.L_x_15971:
        /* <DEDUP_REMOVED lines=16> */
.L_x_15975:
        /* <DEDUP_REMOVED lines=12> */
.L_x_15976:
        /* <DEDUP_REMOVED lines=42> */
.L_x_15974:
        /* <DEDUP_REMOVED lines=14> */
.L_x_15978:
        /* <DEDUP_REMOVED lines=12> */
.L_x_15979:
        /* <DEDUP_REMOVED lines=42> */
.L_x_15977:
        /* <DEDUP_REMOVED lines=16> */
.L_x_15981:
        /* <DEDUP_REMOVED lines=11> */
[----:B------:R-:W-:Y:S02]  /*187f0*/  @P0 IADD3 R33, PT, PT, R111, RZ, RZ ;  /* 0x000000ff6f210210 */ /* 0x000fe40007ffe0ff */
[----:B------:R-:W-:-:S03]  /*18800*/  ISETP.NE.AND P0, PT, R32, RZ, PT ;  /* 0x000000ff2000720c */ /* 0x000fc60003f05270 */
[----:B------:R-:W-:-:S10]  /*18810*/  @!P6 IMAD.MOV.U32 R111, RZ, RZ, R33 ;  /* 0x000000ffff6fe224 */ /* 0x000fd400078e0021 */
.L_x_15982:
        /* <DEDUP_REMOVED lines=42> */
.L_x_15980:
        /* <DEDUP_REMOVED lines=17> */
[----:B------:R-:W-:Y:S01]  /*18bd0*/  FMUL.FTZ R32, R67, UR5 ;  /* 0x0000000543207c20 */ /* 0x000fe20008410000 */
[----:B------:R-:W-:Y:S01]  /*18be0*/  FSEL R122, R122, RZ, P3 ;  /* 0x000000ff7a7a7208 */ /* 0x000fe20001800000 */
[----:B------:R-:W-:Y:S01]  /*18bf0*/  FADD.FTZ R34, R34, R33 ;  /* 0x0000002122227221 */ /* 0x000fe20000010000 */
[----:B------:R-:W-:Y:S02]  /*18c00*/  FSEL R110, R110, RZ, P2 ;  /* 0x000000ff6e6e7208 */ /* 0x000fe40001000000 */
[----:B------:R-:W-:Y:S01]  /*18c10*/  FSEL R35, R32, RZ, !P6 ;  /* 0x000000ff20237208 */ /* 0x000fe20007000000 */
[----:B------:R-:W-:Y:S01]  /*18c20*/  FADD.FTZ R33, R122, R71 ;  /* 0x000000477a217221 */ /* 0x000fe20000010000 */
[----:B------:R-:W-:Y:S01]  /*18c30*/  @P1 FADD.FTZ R34, R62, R34 ;  /* 0x000000223e221221 */ /* 0x000fe20000010000 */
[--C-:B------:R-:W-:Y:S01]  /*18c40*/  FADD.FTZ R32, R110, R109.reuse ;  /* 0x0000006d6e207221 */ /* 0x100fe20000010000 */
[----:B------:R-:W-:Y:S01]  /*18c50*/  PRMT R109, R106, 0x7610, R109 ;  /* 0x000076106a6d7816 */ /* 0x000fe2000000006d */
[----:B------:R-:W-:Y:S01]  /*18c60*/  FADD.FTZ R35, R35, R70 ;  /* 0x0000004623237221 */ /* 0x000fe20000010000 */
[----:B------:R-:W-:Y:S01]  /*18c70*/  PRMT R106, R120, 0x7610, R106 ;  /* 0x00007610786a7816 */ /* 0x000fe2000000006a */
[----:B------:R-:W-:Y:S01]  /*18c80*/  @P1 FADD.FTZ R33, R61, R33 ;  /* 0x000000213d211221 */ /* 0x000fe20000010000 */
[----:B------:R-:W-:Y:S01]  /*18c90*/  SEL R110, RZ, 0x1, P6 ;  /* 0x00000001ff6e7807 */ /* 0x000fe20003000000 */
[----:B------:R-:W-:Y:S01]  /*18ca0*/  @P1 FADD.FTZ R32, R60, R32 ;  /* 0x000000203c201221 */ /* 0x000fe20000010000 */
[----:B------:R-:W-:Y:S01]  /*18cb0*/  @P1 FADD.FTZ R35, R63, R35 ;  /* 0x000000233f231221 */ /* 0x000fe20000010000 */
[----:B------:R-:W-:Y:S06]  /*18cc0*/  BRA `(.L_x_15983) ;  /* 0x0000001000907947 */ /* 0x000fec0003800000 */
.L_x_15958:
        /* <DEDUP_REMOVED lines=15> */
.L_x_15985:
        /* <DEDUP_REMOVED lines=12> */
.L_x_15986:
        /* <DEDUP_REMOVED lines=42> */
.L_x_15984:
        /* <DEDUP_REMOVED lines=15> */
.L_x_15988:
        /* <DEDUP_REMOVED lines=12> */
.L_x_15989:
        /* <DEDUP_REMOVED lines=42> */
.L_x_15987:
        /* <DEDUP_REMOVED lines=15> */
.L_x_15991:
        /* <DEDUP_REMOVED lines=12> */
.L_x_15992:
        /* <DEDUP_REMOVED lines=42> */
.L_x_15990:
        /* <DEDUP_REMOVED lines=15> */
.L_x_15994:
        /* <DEDUP_REMOVED lines=12> */
.L_x_15995:
        /* <DEDUP_REMOVED lines=42> */
.L_x_15993:
        /* <DEDUP_REMOVED lines=16> */
.L_x_15983:
[----:B------:R-:W-:Y:S01]  /*19f10*/  SEL R120, RZ, 0x1000000, !P5 ;  /* 0x01000000ff787807 */ /* 0x000fe20006800000 */
[----:B------:R-:W-:Y:S01]  /*19f20*/  IMAD.WIDE.U32 R142, R123, 0x10, R136 ;  /* 0x000000107b8e7825 */ /* 0x000fe200078e0088 */
[----:B------:R-:W-:Y:S01]  /*19f30*/  SEL R129, RZ, 0x10000, !P4 ;  /* 0x00010000ff817807 */ /* 0x000fe20006000000 */
[----:B------:R-:W0:Y:S01]  /*19f40*/  @P0 LDC.64 R138, c[0x0][0x398] ;  /* 0x0000e600ff8a0b82 */ /* 0x000e220000000a00 */
[----:B------:R-:W-:Y:S02]  /*19f50*/  SEL R122, RZ, 0x100, !P3 ;  /* 0x00000100ff7a7807 */ /* 0x000fe40005800000 */
[----:B------:R-:W-:Y:S01]  /*19f60*/  SEL R141, RZ, 0x1, !P2 ;  /* 0x00000001ff8d7807 */ /* 0x000fe20005000000 */
[----:B------:R1:W-:Y:S01]  /*19f70*/  STG.E.128 desc[UR8][R142.64], R32 ;  /* 0x000000208e007986 */ /* 0x0003e2000c101d08 */
[----:B------:R-:W-:Y:S01]  /*19f80*/  IADD3 R120, PT, PT, R122, R120, R129 ;  /* 0x000000787a787210 */ /* 0x000fe20007ffe081 */
[----:B------:R-:W-:Y:S02]  /*19f90*/  VIADD R129, R121, 0x380 ;  /* 0x0000038079817836 */ /* 0x000fe40000000000 */
[----:B------:R-:W2:Y:S01]  /*19fa0*/  @P1 LDC.64 R70, c[0x0][0x3a0] ;  /* 0x0000e800ff461b82 */ /* 0x000ea20000000a00 */
[----:B------:R-:W-:Y:S01]  /*19fb0*/  IADD3 R147, PT, PT, R120, R141, RZ ;  /* 0x0000008d78937210 */ /* 0x000fe20007ffe0ff */
[----:B------:R-:W-:-:S04]  /*19fc0*/  IMAD.WIDE.U32 R140, R123, 0x4, R102 ;  /* 0x000000047b8c7825 */ /* 0x000fc800078e0066 */
[C---:B------:R-:W-:Y:S01]  /*19fd0*/  IMAD.WIDE.U32 R68, R129.reuse, 0x10, R68 ;  /* 0x0000001081447825 */ /* 0x040fe200078e0044 */
[----:B------:R1:W-:Y:S03]  /*19fe0*/  STG.E desc[UR8][R140.64], R147 ;  /* 0x000000938c007986 */ /* 0x0003e6000c101908 */
        /* <DEDUP_REMOVED lines=14> */
.L_x_15996:
[----:B------:R1:W5:Y:S04]  /*1a0d0*/  @P0 LDG.E.128 R64, desc[UR8][R138.64] ;  /* 0x000000088a400981 */ /* 0x000368000c1e1d00 */
[----:B------:R1:W5:Y:S04]  /*1a0e0*/  @P1 LDG.E.128 R60, desc[UR8][R144.64] ;  /* 0x00000008903c1981 */ /* 0x000368000c1e1d00 */
[----:B0-----:R-:W5:Y:S01]  /*1a0f0*/  LDG.E.128 R68, desc[UR8][R68.64] ;  /* 0x0000000844447981 */ /* 0x001f62000c1e1d00 */
        /* <DEDUP_REMOVED lines=16> */
.L_x_15999:
        /* <DEDUP_REMOVED lines=12> */
.L_x_16000:
        /* <DEDUP_REMOVED lines=42> */
.L_x_15998:
[----:B------:R-:W-:Y:S01]  /*1a560*/  ISETP.NE.AND P3, PT, R108, 0x1, PT ;  /* 0x000000016c00780c */ /* 0x000fe20003f65270 */
[----:B-----5:R-:W-:Y:S01]  /*1a570*/  FMUL.FTZ R110, R68, UR5 ;  /* 0x00000005446e7c20 */ /* 0x020fe20008410000 */
        /* <DEDUP_REMOVED lines=14> */
.L_x_16002:
        /* <DEDUP_REMOVED lines=12> */
.L_x_16003:
[----:B-1----:R-:W-:Y:S01]  /*1a720*/  IMAD.WIDE.U32 R138, R117, -0x326172a9, RZ ;  /* 0xcd9e8d57758a7825 */ /* 0x002fe200078e00ff */
        /* <DEDUP_REMOVED lines=41> */
.L_x_16001:
        /* <DEDUP_REMOVED lines=14> */
.L_x_16005:
        /* <DEDUP_REMOVED lines=12> */
.L_x_16006:
        /* <DEDUP_REMOVED lines=42> */
.L_x_16004:
        /* <DEDUP_REMOVED lines=16> */
.L_x_16008:
[----:B------:R-:W-:-:S04]  /*1af00*/  IADD3 R116, PT, PT, R116, 0x1, RZ ;  /* 0x0000000174747810 */ /* 0x000fc80007ffe0ff */
        /* <DEDUP_REMOVED lines=11> */
.L_x_16009:
        /* <DEDUP_REMOVED lines=42> */
.L_x_16007:
        /* <DEDUP_REMOVED lines=14> */
.L_x_16011:
        /* <DEDUP_REMOVED lines=12> */
.L_x_16012:
        /* <DEDUP_REMOVED lines=42> */
.L_x_16010:
        /* <DEDUP_REMOVED lines=16> */
.L_x_16014:
        /* <DEDUP_REMOVED lines=12> */
.L_x_16015:
        /* <DEDUP_REMOVED lines=42> */
.L_x_16013:
        /* <DEDUP_REMOVED lines=14> */
.L_x_16017:
        /* <DEDUP_REMOVED lines=12> */
.L_x_16018:
        /* <DEDUP_REMOVED lines=42> */
.L_x_16016:
        /* <DEDUP_REMOVED lines=16> */
.L_x_16020:
        /* <DEDUP_REMOVED lines=14> */
.L_x_16021:
        /* <DEDUP_REMOVED lines=42> */
.L_x_16019:
        /* <DEDUP_REMOVED lines=24> */
[--C-:B------:R-:W-:Y:S01]  /*1c540*/  FADD.FTZ R68, R110, R109.reuse ;  /* 0x0000006d6e447221 */ /* 0x100fe20000010000 */
[----:B------:R-:W-:Y:S01]  /*1c550*/  PRMT R109, R108, 0x7610, R109 ;  /* 0x000076106c6d7816 */ /* 0x000fe2000000006d */
[----:B------:R-:W-:Y:S01]  /*1c560*/  @P1 FADD.FTZ R69, R61, R69 ;  /* 0x000000453d451221 */ /* 0x000fe20000010000 */
[----:B------:R-:W-:Y:S01]  /*1c570*/  PRMT R108, R122, 0x7610, R108 ;  /* 0x000076107a6c7816 */ /* 0x000fe2000000006c */
[----:B------:R-:W-:Y:S01]  /*1c580*/  FADD.FTZ R71, R106, R119 ;  /* 0x000000776a477221 */ /* 0x000fe20000010000 */
[----:B------:R-:W-:Y:S01]  /*1c590*/  PRMT R106, R126, 0x7610, R106 ;  /* 0x000076107e6a7816 */ /* 0x000fe2000000006a */
[----:B------:R-:W-:Y:S01]  /*1c5a0*/  @P1 FADD.FTZ R68, R60, R68 ;  /* 0x000000443c441221 */ /* 0x000fe20000010000 */
[----:B------:R-:W-:Y:S01]  /*1c5b0*/  SEL R110, RZ, 0x1, P6 ;  /* 0x00000001ff6e7807 */ /* 0x000fe20003000000 */
[----:B------:R-:W-:Y:S01]  /*1c5c0*/  @P1 FADD.FTZ R71, R63, R71 ;  /* 0x000000473f471221 */ /* 0x000fe20000010000 */
[----:B------:R-:W-:Y:S06]  /*1c5d0*/  BRA `(.L_x_16022) ;  /* 0x0000001000907947 */ /* 0x000fec0003800000 */
.L_x_15997:
        /* <DEDUP_REMOVED lines=15> */
.L_x_16024:
        /* <DEDUP_REMOVED lines=12> */
.L_x_16025:
[----:B------:R-:W-:Y:S01]  /*1c790*/  IMAD.WIDE.U32 R140, R117, -0x326172a9, RZ ;  /* 0xcd9e8d57758c7825 */ /* 0x000fe200078e00ff */
[----:B------:R-:W-:-:S03]  /*1c7a0*/  LOP3.LUT R112, R111, UR11, R143, 0x96, !PT ;  /* 0x0000000b6f707c12 */ /* 0x000fc6000f8e968f */
[----:B------:R-:W-:Y:S02]  /*1c7b0*/  HFMA2 R124, -RZ, RZ, 0, 0 ;  /* 0x00000000ff7c7431 */ /* 0x000fe400000001ff */
        /* <DEDUP_REMOVED lines=39> */
.L_x_16023:
        /* <DEDUP_REMOVED lines=15> */
.L_x_16027:
        /* <DEDUP_REMOVED lines=12> */
.L_x_16028:
[----:B------:R-:W-:Y:S01]  /*1cbe0*/  IMAD.WIDE.U32 R140, R117, -0x326172a9, RZ ;  /* 0xcd9e8d57758c7825 */ /* 0x000fe200078e00ff */
[----:B------:R-:W-:-:S03]  /*1cbf0*/  LOP3.LUT R112, R111, UR11, R143, 0x96, !PT ;  /* 0x0000000b6f707c12 */ /* 0x000fc6000f8e968f */
[----:B------:R-:W-:Y:S01]  /*1cc00*/  HFMA2 R122, -RZ, RZ, 0, 0 ;  /* 0x00000000ff7a7431 */ /* 0x000fe200000001ff */
[----:B------:R-:W-:Y:S02]  /*1cc10*/  MOV R118, R120 ;  /* 0x0000007800767202 */ /* 0x000fe40000000f00 */
        /* <DEDUP_REMOVED lines=38> */
.L_x_16026:
        /* <DEDUP_REMOVED lines=15> */
.L_x_16030:
        /* <DEDUP_REMOVED lines=12> */
.L_x_16031:
        /* <DEDUP_REMOVED lines=42> */
.L_x_16029:
[----:B------:R-:W-:Y:S02]  /*1d2d0*/  ISETP.NE.AND P5, PT, R124, 0x1, PT ;  /* 0x000000017c00780c */ /* 0x000fe40003fa5270 */
        /* <DEDUP_REMOVED lines=14> */
.L_x_16033:
        /* <DEDUP_REMOVED lines=12> */
.L_x_16034:
        /* <DEDUP_REMOVED lines=42> */
.L_x_16032:
        /* <DEDUP_REMOVED lines=16> */
.L_x_16022:
[----:B------:R-:W-:Y:S01]  /*1d820*/  FADD.FTZ R122, RZ, R56 ;  /* 0x00000038ff7a7221 */ /* 0x000fe20000010000 */
[----:B------:R-:W-:Y:S01]  /*1d830*/  SEL R124, RZ, 0x100, !P3 ;  /* 0x00000100ff7c7807 */ /* 0x000fe20005800000 */
[----:B------:R-:W-:Y:S01]  /*1d840*/  IMAD.WIDE.U32 R136, R129, 0x10, R136 ;  /* 0x0000001081887825 */ /* 0x000fe200078e0088 */
[----:B------:R-:W-:-:S03]  /*1d850*/  SEL R126, RZ, 0x1, !P2 ;  /* 0x00000001ff7e7807 */ /* 0x000fc60005000000 */
[----:B------:R-:W-:Y:S01]  /*1d860*/  FADD.FTZ R119, R122, R57 ;  /* 0x000000397a777221 */ /* 0x000fe20000010000 */
[----:B------:R-:W-:Y:S01]  /*1d870*/  IMAD.WIDE.U32 R102, R129, 0x4, R102 ;  /* 0x0000000481667825 */ /* 0x000fe200078e0066 */
[----:B------:R0:W-:Y:S03]  /*1d880*/  STG.E.128 desc[UR8][R136.64], R68 ;  /* 0x0000004488007986 */ /* 0x0001e6000c101d08 */
        /* <DEDUP_REMOVED lines=25> */
[----:B------:R-:W-:-:S03]  /*1da20*/  SEL R119, RZ, 0x1000000, !P5 ;  /* 0x01000000ff777807 */ /* 0x000fc60006800000 */
[----:B-1----:R-:W-:Y:S01]  /*1da30*/  FADD.FTZ R139, R122, R35 ;  /* 0x000000237a8b7221 */ /* 0x002fe20000010000 */
[----:B------:R-:W-:-:S03]  /*1da40*/  SEL R122, RZ, 0x10000, !P4 ;  /* 0x00010000ff7a7807 */ /* 0x000fc60006000000 */
[----:B------:R-:W-:Y:S01]  /*1da50*/  FADD.FTZ R128, R139, R68 ;  /* 0x000000448b807221 */ /* 0x000fe20000010000 */
[----:B------:R-:W-:-:S03]  /*1da60*/  IADD3 R119, PT, PT, R124, R119, R122 ;  /* 0x000000777c777210 */ /* 0x000fc60007ffe07a */
[----:B------:R-:W-:Y:S02]  /*1da70*/  FADD.FTZ R139, R128, R69 ;  /* 0x00000045808b7221 */ /* 0x000fe40000010000 */
[----:B------:R-:W-:Y:S02]  /*1da80*/  IMAD.IADD R119, R119, 0x1, R126 ;  /* 0x0000000177777824 */ /* 0x000fe400078e027e */
[----:B------:R-:W-:-:S03]  /*1da90*/  FADD.FTZ R122, R139, R70 ;  /* 0x000000468b7a7221 */ /* 0x000fc60000010000 */
[----:B------:R0:W-:Y:S01]  /*1daa0*/  STG.E desc[UR8][R102.64], R119 ;  /* 0x0000007766007986 */ /* 0x0001e2000c101908 */
[----:B------:R-:W-:Y:S01]  /*1dab0*/  FADD.FTZ R122, R122, R71 ;  /* 0x000000477a7a7221 */ /* 0x000fe20000010000 */
[----:B------:R-:W-:Y:S06]  /*1dac0*/  @!P0 BRA `(.L_x_16035) ;  /* 0x00000000002c8947 */ /* 0x000fec0003800000 */
        /* <DEDUP_REMOVED lines=11> */
.L_x_16035:
        /* <DEDUP_REMOVED lines=96> */
.L_x_16037:
[----:B------:R-:W-:Y:S05]  /*1e180*/  BSYNC.RECONVERGENT B0 ;  /* 0x0000000000007941 */ /* 0x000fea0003800200 */
.L_x_16036:
[----:B0-----:R-:W-:Y:S01]  /*1e190*/  LOP3.LUT R102, R119, 0x1f, RZ, 0xc0, !PT ;  /* 0x0000001f77667812 */ /* 0x001fe200078ec0ff */
[----:B------:R-:W-:Y:S01]  /*1e1a0*/  BAR.SYNC.DEFER_BLOCKING 0x0 ;  /* 0x0000000000007b1d */ /* 0x000fe20000010000 */
[----:B------:R-:W-:Y:S02]  /*1e1b0*/  MOV R122, RZ ;  /* 0x000000ff007a7202 */ /* 0x000fe40000000f00 */
[----:B------:R-:W-:Y:S02]  /*1e1c0*/  ISETP.GT.U32.AND P1, PT, R102, 0x3, PT ;  /* 0x000000036600780c */ /* 0x000fe40003f24070 */
[----:B------:R-:W-:Y:S01]  /*1e1d0*/  CS2R R102, SRZ ;  /* 0x0000000000667805 */ /* 0x000fe2000001ff00 */
[----:B------:R-:W-:Y:S10]  /*1e1e0*/  BSSY.RECONVERGENT B0, `(.L_x_16038) ;  /* 0x000000a000007945 */ /* 0x000ff40003800200 */
[----:B------:R-:W-:Y:S05]  /*1e1f0*/  @P1 BRA `(.L_x_16039) ;  /* 0x0000000000201947 */ /* 0x000fea0003800000 */
[----:B------:R-:W0:Y:S01]  /*1e200*/  S2UR UR5, SR_CgaCtaId ;  /* 0x00000000000579c3 */ /* 0x000e220000008800 */
[----:B------:R-:W-:Y:S01]  /*1e210*/  UMOV UR4, 0x400 ;  /* 0x0000040000047882 */ /* 0x000fe20000000000 */
[----:B------:R-:W-:Y:S02]  /*1e220*/  IMAD.SHL.U32 R102, R119, 0x8, RZ ;  /* 0x0000000877667824 */ /* 0x000fe400078e00ff */
[----:B------:R-:W-:-:S03]  /*1e230*/  HFMA2 R122, -RZ, RZ, 0, 6.103515625e-05 ;  /* 0x00000400ff7a7431 */ /* 0x000fc600000001ff */
[----:B------:R-:W-:Y:S01]  /*1e240*/  LOP3.LUT R102, R102, 0xf8, RZ, 0xc0, !PT ;  /* 0x000000f866667812 */ /* 0x000fe200078ec0ff */
[----:B0-----:R-:W-:-:S04]  /*1e250*/  ULEA UR4, UR5, UR4, 0x18 ;  /* 0x0000000405047291 */ /* 0x001fc8000f8ec0ff */
[----:B------:R-:W-:-:S09]  /*1e260*/  @UP1 UIADD3 UR4, UPT, UPT, UR4, 0x20, URZ ;  /* 0x0000002004041890 */ /* 0x000fd2000fffe0ff */
[----:B------:R-:W0:Y:S03]  /*1e270*/  LDS.64 R102, [R102+UR4] ;  /* 0x0000000466667984 */ /* 0x000e260008000a00 */
.L_x_16039:
[----:B------:R-:W-:Y:S05]  /*1e280*/  BSYNC.RECONVERGENT B0 ;  /* 0x0000000000007941 */ /* 0x000fea0003800200 */
.L_x_16038:
        /* <DEDUP_REMOVED lines=11> */
[----:B0-----:R-:W-:Y:S02]  /*1e340*/  FMUL.FTZ R134, R139, R132 ;  /* 0x000000848b867220 */ /* 0x001fe40000410000 */
[----:B------:R-:W0:Y:S02]  /*1e350*/  MUFU.RCP R130, R128 ;  /* 0x0000008000827308 */ /* 0x000e240000001000 */
        /* <DEDUP_REMOVED lines=22> */
[----:B------:R-:W-:Y:S01]  /*1e4c0*/  FMUL.FTZ R139, R139, R143 ;  /* 0x0000008f8b8b7220 */ /* 0x000fe20000410000 */
[----:B------:R-:W1:Y:S03]  /*1e4d0*/  SHFL.IDX PT, R137, R137, RZ, 0x1f ;  /* 0x00001fff89897589 */ /* 0x000e6600000e0000 */
[----:B------:R-:W-:-:S06]  /*1e4e0*/  FFMA.FTZ R139, R134, R139, R103 ;  /* 0x0000008b868b7223 */ /* 0x000fcc0000010067 */
[----:B------:R-:W0:Y:S01]  /*1e4f0*/  SHFL.IDX PT, R139, R139, RZ, 0x1f ;  /* 0x00001fff8b8b7589 */ /* 0x000e2200000e0000 */
[----:B-1----:R-:W-:-:S05]  /*1e500*/  FSEL R103, R137, RZ, !P2 ;  /* 0x000000ff89677208 */ /* 0x002fca0005000000 */
[C---:B------:R-:W-:Y:S01]  /*1e510*/  FADD.FTZ R154, -R103.reuse, R48 ;  /* 0x00000030679a7221 */ /* 0x040fe20000010100 */
[C---:B------:R-:W-:Y:S01]  /*1e520*/  FADD.FTZ R156, -R103.reuse, R49 ;  /* 0x00000031679c7221 */ /* 0x040fe20000010100 */
[----:B------:R-:W-:Y:S01]  /*1e530*/  FADD.FTZ R136, -R103, R54 ;  /* 0x0000003667887221 */ /* 0x000fe20000010100 */
[----:B------:R-:W1:Y:S01]  /*1e540*/  @!P1 LDC.64 R48, c[0x0][0x3c8] ;  /* 0x0000f200ff309b82 */ /* 0x000e620000000a00 */
[----:B------:R-:W-:Y:S01]  /*1e550*/  FMUL.FTZ R54, R137, R137 ;  /* 0x0000008989367220 */ /* 0x000fe20000410000 */
[C---:B------:R-:W-:Y:S01]  /*1e560*/  FADD.FTZ R162, -R103.reuse, R52 ;  /* 0x0000003467a27221 */ /* 0x040fe20000010100 */
[C---:B------:R-:W-:Y:S01]  /*1e570*/  FADD.FTZ R164, -R103.reuse, R53 ;  /* 0x0000003567a47221 */ /* 0x040fe20000010100 */
[C---:B------:R-:W-:Y:S01]  /*1e580*/  FADD.FTZ R148, -R103.reuse, R51 ;  /* 0x0000003367947221 */ /* 0x040fe20000010100 */
[----:B------:R-:W-:Y:S01]  /*1e590*/  FADD.FTZ R134, -R103, R50 ;  /* 0x0000003267867221 */ /* 0x000fe20000010100 */
[----:B------:R-:W-:Y:S01]  /*1e5a0*/  FSEL R51, R54, RZ, P2 ;  /* 0x000000ff36337208 */ /* 0x000fe20001000000 */
[----:B0-----:R-:W-:Y:S01]  /*1e5b0*/  FFMA.FTZ R50, R139, UR20, R122 ;  /* 0x000000148b327c23 */ /* 0x001fe2000801007a */
[----:B------:R-:W0:Y:S01]  /*1e5c0*/  @!P1 LDC.64 R52, c[0x0][0x3c0] ;  /* 0x0000f000ff349b82 */ /* 0x000e220000000a00 */
[C---:B------:R-:W-:Y:S01]  /*1e5d0*/  FADD.FTZ R54, -R103.reuse, R33 ;  /* 0x0000002167367221 */ /* 0x040fe20000010100 */
[----:B------:R-:W-:Y:S01]  /*1e5e0*/  MOV R33, UR18 ;  /* 0x0000001200217c02 */ /* 0x000fe20008000f00 */
[----:B------:R-:W-:Y:S01]  /*1e5f0*/  FADD.FTZ R50, R50, R51 ;  /* 0x0000003332327221 */ /* 0x000fe20000010000 */
[C---:B------:R-:W-:Y:S01]  /*1e600*/  FADD.FTZ R126, -R103.reuse, R32 ;  /* 0x00000020677e7221 */ /* 0x040fe20000010100 */
        /* <DEDUP_REMOVED lines=11> */
[----:B-1----:R-:W-:-:S04]  /*1e6c0*/  @!P1 IMAD.WIDE R48, R33, 0x4, R48 ;  /* 0x0000000421309825 */ /* 0x002fc800078e0230 */
[C---:B------:R-:W-:Y:S01]  /*1e6d0*/  FADD.FTZ R152, -R103.reuse, R55 ;  /* 0x0000003767987221 */ /* 0x040fe20000010100 */
[----:B------:R-:W1:Y:S01]  /*1e6e0*/  LDC.64 R32, c[0x0][0x428] ;  /* 0x00010a00ff207b82 */ /* 0x000e620000000a00 */
[C---:B------:R-:W-:Y:S01]  /*1e6f0*/  FADD.FTZ R150, -R103.reuse, R44 ;  /* 0x0000002c67967221 */ /* 0x040fe20000010100 */
[C---:B------:R-:W-:Y:S01]  /*1e700*/  FADD.FTZ R132, -R103.reuse, R43 ;  /* 0x0000002b67847221 */ /* 0x040fe20000010100 */
[C---:B------:R-:W-:Y:S01]  /*1e710*/  FADD.FTZ R42, -R103.reuse, R38 ;  /* 0x00000026672a7221 */ /* 0x040fe20000010100 */
[C---:B------:R-:W-:Y:S01]  /*1e720*/  FADD.FTZ R138, -R103.reuse, R46 ;  /* 0x0000002e678a7221 */ /* 0x040fe20000010100 */
[----:B------:R-:W-:Y:S01]  /*1e730*/  FADD.FTZ R140, -R103, R47 ;  /* 0x0000002f678c7221 */ /* 0x000fe20000010100 */
[----:B0-----:R-:W-:-:S04]  /*1e740*/  @!P1 IMAD.WIDE R34, R37, 0x4, R52 ;  /* 0x0000000425229825 */ /* 0x001fc800078e0234 */
[----:B--2---:R-:W-:Y:S01]  /*1e750*/  FMUL.FTZ R50, R151, R154 ;  /* 0x0000009a97327220 */ /* 0x004fe20000410000 */
[----:B------:R-:W-:Y:S01]  /*1e760*/  FADD.FTZ R52, -R103, R69 ;  /* 0x0000004567347221 */ /* 0x000fe20000010100 */
[C---:B------:R-:W-:Y:S01]  /*1e770*/  FMUL.FTZ R43, R151.reuse, R158 ;  /* 0x0000009e972b7220 */ /* 0x040fe20000410000 */
[----:B------:R-:W-:Y:S01]  /*1e780*/  FMUL.FTZ R51, R151, R134 ;  /* 0x0000008697337220 */ /* 0x000fe20000410000 */
[C---:B------:R-:W-:Y:S01]  /*1e790*/  FADD.FTZ R144, -R103.reuse, R41 ;  /* 0x0000002967907221 */ /* 0x040fe20000010100 */
[C---:B------:R-:W-:Y:S01]  /*1e7a0*/  FADD.FTZ R68, -R103.reuse, R68 ;  /* 0x0000004467447221 */ /* 0x040fe20000010100 */
[----:B------:R-:W-:Y:S01]  /*1e7b0*/  FADD.FTZ R70, -R103, R70 ;  /* 0x0000004667467221 */ /* 0x000fe20000010100 */
[----:B------:R0:W-:Y:S01]  /*1e7c0*/  @!P1 STG.E desc[UR8][R34.64], R137 ;  /* 0x0000008922009986 */ /* 0x0001e2000c101908 */
[C---:B------:R-:W-:Y:S01]  /*1e7d0*/  FMUL.FTZ R46, R151.reuse, R160 ;  /* 0x000000a0972e7220 */ /* 0x040fe20000410000 */
[C---:B------:R-:W-:Y:S01]  /*1e7e0*/  FMUL.FTZ R149, R151.reuse, R156 ;  /* 0x0000009c97957220 */ /* 0x040fe20000410000 */
[----:B------:R-:W-:Y:S01]  /*1e7f0*/  FMUL.FTZ R134, R151, R148 ;  /* 0x0000009497867220 */ /* 0x000fe20000410000 */
[----:B------:R-:W-:Y:S01]  /*1e800*/  FADD.FTZ R146, -R103, R45 ;  /* 0x0000002d67927221 */ /* 0x000fe20000010100 */
[C---:B------:R-:W-:Y:S01]  /*1e810*/  FMUL.FTZ R153, R151.reuse, R56 ;  /* 0x0000003897997220 */ /* 0x040fe20000410000 */
[C---:B------:R-:W-:Y:S01]  /*1e820*/  FMUL.FTZ R41, R151.reuse, R102 ;  /* 0x0000006697297220 */ /* 0x040fe20000410000 */
[C---:B------:R-:W-:Y:S01]  /*1e830*/  FMUL.FTZ R47, R151.reuse, R136 ;  /* 0x00000088972f7220 */ /* 0x040fe20000410000 */
[----:B------:R2:W-:Y:S01]  /*1e840*/  @!P1 STG.E desc[UR8][R48.64], R151 ;  /* 0x0000009730009986 */ /* 0x0005e2000c101908 */
[C---:B------:R-:W-:Y:S01]  /*1e850*/  FMUL.FTZ R44, R151.reuse, R162 ;  /* 0x000000a2972c7220 */ /* 0x040fe20000410000 */
[C---:B------:R-:W-:Y:S01]  /*1e860*/  FMUL.FTZ R45, R151.reuse, R164 ;  /* 0x000000a4972d7220 */ /* 0x040fe20000410000 */
[C---:B------:R-:W-:Y:S01]  /*1e870*/  FMUL.FTZ R136, R151.reuse, R152 ;  /* 0x0000009897887220 */ /* 0x040fe20000410000 */
[C---:B0-----:R-:W-:Y:S01]  /*1e880*/  FMUL.FTZ R34, R151.reuse, R150 ;  /* 0x0000009697227220 */ /* 0x041fe20000410000 */
[----:B------:R-:W-:Y:S01]  /*1e890*/  FMUL.FTZ R143, R151, R42 ;  /* 0x0000002a978f7220 */ /* 0x000fe20000410000 */
[C---:B------:R-:W-:Y:S01]  /*1e8a0*/  FADD.FTZ R130, -R103.reuse, R36 ;  /* 0x0000002467827221 */ /* 0x040fe20000010100 */
[----:B------:R-:W-:Y:S01]  /*1e8b0*/  FADD.FTZ R128, -R103, R39 ;  /* 0x0000002767807221 */ /* 0x000fe20000010100 */
[C---:B------:R-:W-:Y:S01]  /*1e8c0*/  FMUL.FTZ R35, R151.reuse, R138 ;  /* 0x0000008a97237220 */ /* 0x040fe20000410000 */
[C---:B------:R-:W-:Y:S01]  /*1e8d0*/  FMUL.FTZ R145, R151.reuse, R122 ;  /* 0x0000007a97917220 */ /* 0x040fe20000410000 */
[----:B------:R-:W-:Y:S01]  /*1e8e0*/  FMUL.FTZ R137, R151, R52 ;  /* 0x0000003497897220 */ /* 0x000fe20000410000 */
[----:B------:R-:W-:Y:S01]  /*1e8f0*/  FFMA.FTZ R42, R43, R85, R100 ;  /* 0x000000552b2a7223 */ /* 0x000fe20000010064 */
[----:B--2---:R-:W-:Y:S01]  /*1e900*/  FFMA.FTZ R48, R50, R80, R99 ;  /* 0x0000005032307223 */ /* 0x004fe20000010063 */
[----:B------:R-:W-:Y:S01]  /*1e910*/  FFMA.FTZ R50, R51, R79, R96 ;  /* 0x0000004f33327223 */ /* 0x000fe20000010060 */
[----:B------:R-:W-:Y:S01]  /*1e920*/  FADD.FTZ R103, -R103, R71 ;  /* 0x0000004767677221 */ /* 0x000fe20000010100 */
[C---:B------:R-:W-:Y:S01]  /*1e930*/  FMUL.FTZ R38, R151.reuse, R140 ;  /* 0x0000008c97267220 */ /* 0x040fe20000410000 */
[C---:B------:R-:W-:Y:S01]  /*1e940*/  FMUL.FTZ R39, R151.reuse, R58 ;  /* 0x0000003a97277220 */ /* 0x040fe20000410000 */
[C---:B------:R-:W-:Y:S01]  /*1e950*/  FMUL.FTZ R141, R151.reuse, R54 ;  /* 0x00000036978d7220 */ /* 0x040fe20000410000 */
[C---:B------:R-:W-:Y:S01]  /*1e960*/  FMUL.FTZ R139, R151.reuse, R40 ;  /* 0x00000028978b7220 */ /* 0x040fe20000410000 */
[C---:B------:R-:W-:Y:S01]  /*1e970*/  FMUL.FTZ R122, R151.reuse, R68 ;  /* 0x00000044977a7220 */ /* 0x040fe20000410000 */
[----:B------:R-:W-:Y:S01]  /*1e980*/  FMUL.FTZ R102, R151, R70 ;  /* 0x0000004697667220 */ /* 0x000fe20000410000 */
[----:B-1----:R-:W-:-:S04]  /*1e990*/  IMAD.WIDE.U32 R52, R135, 0x10, R32 ;  /* 0x0000001087347825 */ /* 0x002fc800078e0020 */
[----:B------:R-:W-:Y:S01]  /*1e9a0*/  FFMA.FTZ R43, R46, R86, R15 ;  /* 0x000000562e2b7223 */ /* 0x000fe2000001000f */
[----:B------:R-:W-:Y:S01]  /*1e9b0*/  FFMA.FTZ R49, R149, R77, R12 ;  /* 0x0000004d95317223 */ /* 0x000fe2000001000c */
[----:B------:R-:W-:Y:S01]  /*1e9c0*/  FFMA.FTZ R51, R134, R78, R11 ;  /* 0x0000004e86337223 */ /* 0x000fe2000001000b */
[----:B------:R-:W-:Y:S01]  /*1e9d0*/  FMUL.FTZ R147, R151, R146 ;  /* 0x0000009297937220 */ /* 0x000fe20000410000 */
[----:B------:R-:W-:-:S04]  /*1e9e0*/  IMAD.WIDE.U32 R70, R121, 0x10, R32 ;  /* 0x0000001079467825 */ /* 0x000fc800078e0020 */
[----:B------:R-:W-:Y:S01]  /*1e9f0*/  FFMA.FTZ R40, R153, R107, R104 ;  /* 0x0000006b99287223 */ /* 0x000fe20000010068 */
[----:B------:R-:W-:Y:S01]  /*1ea00*/  FFMA.FTZ R41, R41, R105, R16 ;  /* 0x0000006929297223 */ /* 0x000fe20000010010 */
[----:B------:R-:W-:Y:S01]  /*1ea10*/  FFMA.FTZ R46, R47, R83, R98 ;  /* 0x000000532f2e7223 */ /* 0x000fe20000010062 */
[----:B------:R-:W-:-:S04]  /*1ea20*/  IMAD.WIDE.U32 R68, R125, 0x10, R32 ;  /* 0x000000107d447825 */ /* 0x000fc800078e0020 */
[C---:B------:R-:W-:Y:S01]  /*1ea30*/  FMUL.FTZ R36, R151.reuse, R142 ;  /* 0x0000008e97247220 */ /* 0x040fe20000410000 */
[C---:B------:R-:W-:Y:S01]  /*1ea40*/  FMUL.FTZ R37, R151.reuse, R144 ;  /* 0x0000009097257220 */ /* 0x040fe20000410000 */
        /* <DEDUP_REMOVED lines=10> */
[C---:B------:R-:W-:Y:S01]  /*1eaf0*/  FMUL.FTZ R124, R151.reuse, R124 ;  /* 0x0000007c977c7220 */ /* 0x040fe20000410000 */
[----:B------:R-:W-:Y:S01]  /*1eb00*/  FMUL.FTZ R103, R151, R103 ;  /* 0x0000006797677220 */ /* 0x000fe20000410000 */
[----:B------:R0:W-:Y:S01]  /*1eb10*/  STG.E.128 desc[UR8][R70.64], R40 ;  /* 0x0000002846007986 */ /* 0x0001e2000c101d08 */
[----:B------:R-:W-:-:S04]  /*1eb20*/  IMAD.WIDE.U32 R134, R123, 0x10, R32 ;  /* 0x000000107b867825 */ /* 0x000fc800078e0020 */
[----:B------:R-:W-:Y:S01]  /*1eb30*/  FFMA.FTZ R36, R36, R72, R95 ;  /* 0x0000004824247223 */ /* 0x000fe2000001005f */
[----:B------:R-:W-:Y:S01]  /*1eb40*/  FFMA.FTZ R37, R37, R29, R8 ;  /* 0x0000001d25257223 */ /* 0x000fe20000010008 */
[----:B------:R1:W-:Y:S01]  /*1eb50*/  STG.E.128 desc[UR8][R68.64], R44 ;  /* 0x0000002c44007986 */ /* 0x0003e2000c101d08 */
[----:B------:R-:W-:-:S04]  /*1eb60*/  IMAD.WIDE.U32 R148, R129, 0x10, R32 ;  /* 0x0000001081947825 */ /* 0x000fc800078e0020 */
[----:B------:R-:W-:Y:S01]  /*1eb70*/  FFMA.FTZ R32, R34, R76, R97 ;  /* 0x0000004c22207223 */ /* 0x000fe20000010061 */
[----:B------:R-:W-:Y:S01]  /*1eb80*/  FFMA.FTZ R34, R35, R75, R94 ;  /* 0x0000004b23227223 */ /* 0x000fe2000001005e */
[----:B------:R-:W-:Y:S01]  /*1eb90*/  FFMA.FTZ R35, R38, R74, R9 ;  /* 0x0000004a26237223 */ /* 0x000fe20000010009 */
[----:B------:R-:W-:Y:S01]  /*1eba0*/  FFMA.FTZ R33, R147, R73, R10 ;  /* 0x0000004993217223 */ /* 0x000fe2000001000a */
[----:B------:R-:W-:Y:S01]  /*1ebb0*/  FFMA.FTZ R38, R39, R31, R92 ;  /* 0x0000001f27267223 */ /* 0x000fe2000001005c */
[----:B------:R-:W-:Y:S01]  /*1ebc0*/  FFMA.FTZ R39, R132, R30, R7 ;  /* 0x0000001e84277223 */ /* 0x000fe20000010007 */
[----:B------:R2:W-:Y:S01]  /*1ebd0*/  STG.E.128 desc[UR8][R58.64], R48 ;  /* 0x000000303a007986 */ /* 0x0005e2000c101d08 */
[----:B------:R-:W-:-:S03]  /*1ebe0*/  UIADD3 UR18, UPT, UPT, UR18, UR16, URZ ;  /* 0x0000001012127290 */ /* 0x000fc6000fffe0ff */
[----:B------:R3:W-:Y:S01]  /*1ebf0*/  STG.E.128 desc[UR8][R56.64], R32 ;  /* 0x0000002038007986 */ /* 0x0007e2000c101d08 */
[----:B------:R-:W-:Y:S01]  /*1ec00*/  UISETP.GE.AND UP0, UPT, UR18, UR17, UPT ;  /* 0x000000111200728c */ /* 0x000fe2000bf06270 */
[----:B0-----:R-:W-:Y:S01]  /*1ec10*/  FFMA.FTZ R40, R130, R28, R93 ;  /* 0x0000001c82287223 */ /* 0x001fe2000001005d */
[----:B------:R-:W-:Y:S01]  /*1ec20*/  FFMA.FTZ R41, R145, R25, R6 ;  /* 0x0000001991297223 */ /* 0x000fe20000010006 */
[----:B------:R-:W-:Y:S01]  /*1ec30*/  FFMA.FTZ R42, R143, R27, R90 ;  /* 0x0000001b8f2a7223 */ /* 0x000fe2000001005a */
[----:B------:R-:W-:Y:S01]  /*1ec40*/  FFMA.FTZ R43, R128, R26, R5 ;  /* 0x0000001a802b7223 */ /* 0x000fe20000010005 */
[----:B-1----:R-:W-:Y:S01]  /*1ec50*/  FFMA.FTZ R44, R126, R24, R91 ;  /* 0x000000187e2c7223 */ /* 0x002fe2000001005b */
[----:B------:R-:W-:Y:S01]  /*1ec60*/  FFMA.FTZ R45, R141, R21, R4 ;  /* 0x000000158d2d7223 */ /* 0x000fe20000010004 */
[----:B------:R-:W-:Y:S01]  /*1ec70*/  FFMA.FTZ R46, R139, R23, R88 ;  /* 0x000000178b2e7223 */ /* 0x000fe20000010058 */
[----:B------:R-:W-:Y:S01]  /*1ec80*/  FFMA.FTZ R47, R124, R22, R3 ;  /* 0x000000167c2f7223 */ /* 0x000fe20000010003 */
[----:B------:R3:W-:Y:S01]  /*1ec90*/  STG.E.128 desc[UR8][R54.64], R36 ;  /* 0x0000002436007986 */ /* 0x0007e2000c101d08 */
[----:B--2---:R-:W-:Y:S01]  /*1eca0*/  FFMA.FTZ R48, R122, R20, R89 ;  /* 0x000000147a307223 */ /* 0x004fe20000010059 */
[----:B------:R-:W-:Y:S01]  /*1ecb0*/  FFMA.FTZ R49, R137, R19, R2 ;  /* 0x0000001389317223 */ /* 0x000fe20000010002 */
[----:B------:R-:W-:Y:S01]  /*1ecc0*/  FFMA.FTZ R50, R102, R18, R87 ;  /* 0x0000001266327223 */ /* 0x000fe20000010057 */
[----:B------:R-:W-:Y:S01]  /*1ecd0*/  FFMA.FTZ R51, R103, R17, R0 ;  /* 0x0000001167337223 */ /* 0x000fe20000010000 */
[----:B------:R3:W-:Y:S04]  /*1ece0*/  STG.E.128 desc[UR8][R52.64], R40 ;  /* 0x0000002834007986 */ /* 0x0007e8000c101d08 */
[----:B------:R3:W-:Y:S04]  /*1ecf0*/  STG.E.128 desc[UR8][R134.64], R44 ;  /* 0x0000002c86007986 */ /* 0x0007e8000c101d08 */
[----:B------:R3:W-:Y:S01]  /*1ed00*/  STG.E.128 desc[UR8][R148.64], R48 ;  /* 0x0000003094007986 */ /* 0x0007e2000c101d08 */
[----:B------:R-:W-:Y:S05]  /*1ed10*/  BRA.U !UP0, `(.L_x_16040) ;  /* 0xfffffe2508087547 */ /* 0x000fea000b83ffff */
[----:B------:R-:W-:Y:S05]  /*1ed20*/  EXIT ;  /* 0x000000000000794d */ /* 0x000fea0003800000 */
.L_x_16041:
        /* <DEDUP_REMOVED lines=13> */
.L_x_18011:


//--------------------- .text._ZN10layer_norm31ln_parallel_residual_fwd_kernelINS_13Kernel_traitsIfffffjLj4096ELj1ELj1ELj4ELj16ENS_18Kernel_traits_baseILj4096EfffffjLj128EEEEELb0ELb0ELb0EEEvNS_9FwdParamsE --------------------------
	.section	.text._ZN10layer_norm31ln_parallel_residual_fwd_kernelINS_13Kernel_traitsIfffffjLj4096ELj1ELj1ELj4ELj16ENS_18Kernel_traits_baseILj4096EfffffjLj128EEEEELb0ELb0ELb0EEEvNS_9FwdParamsE,"ax",@progbits
	.align	128
        .global         _ZN10layer_norm31ln_parallel_residual_fwd_kernelINS_13Kernel_traitsIfffffjLj4096ELj1ELj1ELj4ELj16ENS_18Kernel_traits_baseILj4096EfffffjLj128EEEEELb0ELb0ELb0EEEvNS_9FwdParamsE
        .type           _ZN10layer_norm31ln_parallel_residual_fwd_kernelINS_13Kernel_traitsIfffffjLj4096ELj1ELj1ELj4ELj16ENS_18Kernel_traits_baseILj4096EfffffjLj128EEEEELb0ELb0ELb0EEEvNS_9FwdParamsE,@function
        .size           _ZN10layer_norm31ln_parallel_residual_fwd_kernelINS_13Kernel_traitsIfffffjLj4096ELj1ELj1ELj4ELj16ENS_18Kernel_traits_baseILj4096EfffffjLj128EEEEELb0ELb0ELb0EEEvNS_9FwdParamsE,(.L_x_18012 - _ZN10layer_norm31ln_parallel_residual_fwd_kernelINS_13Kernel_traitsIfffffjLj4096ELj1ELj1ELj4ELj16ENS_18Kernel_traits_baseILj4096EfffffjLj128EEEEELb0ELb0ELb0EEEvNS_9FwdParamsE)
        .other          _ZN10layer_norm31ln_parallel_residual_fwd_kernelINS_13Kernel_traitsIfffffjLj4096ELj1ELj1ELj4ELj16ENS_18Kernel_traits_baseILj4096EfffffjLj128EEEEELb0ELb0ELb0EEEvNS_9FwdParamsE,@"STO_CUDA_ENTRY STV_DEFAULT"
_ZN10layer_norm31ln_parallel_residual_fwd_kernelINS_13Kernel_traitsIfffffjLj4096ELj1ELj1ELj4ELj16ENS_18Kernel_traits_baseILj4096EfffffjLj128EEEEELb0ELb0ELb0EEEvNS_9FwdParamsE:
.text._ZN10layer_norm31ln_parallel_residual_fwd_kernelINS_13Kernel_traitsIfffffjLj4096ELj1ELj1ELj4ELj16ENS_18Kernel_traits_baseILj4096EfffffjLj128EEEEELb0ELb0ELb0EEEvNS_9FwdParamsE:
        /* <DEDUP_REMOVED lines=35> */
[----:B------:R1:W5:Y:S05]  /*0230*/  @P0 LDG.E.128 R52, desc[UR6][R8.64] ;  /* 0x0000000608340981 */ /* 0x00036a000c1e1d00 */
[----:B------:R-:W4:Y:S01]  /*0240*/  LDC.64 R20, c[0x0][0x3d8] ;  /* 0x0000f600ff147b82 */ /* 0x000f220000000a00 */
[----:B--2---:R-:W-:-:S07]  /*0250*/  @P2 IMAD.WIDE.U32 R14, R3, 0x10, R14 ;  /* 0x00000010030e2825 */ /* 0x004fce00078e000e */
[----:B------:R-:W2:Y:S01]  /*0260*/  LDC.64 R22, c[0x0][0x3d0] ;  /* 0x0000f400ff167b82 */ /* 0x000ea20000000a00 */
[C---:B---3--:R-:W-:Y:S01]  /*0270*/  @P2 IMAD.WIDE.U32 R16, R3.reuse, 0x10, R16 ;  /* 0x0000001003102825 */ /* 0x048fe200078e0010 */
[----:B------:R-:W-:Y:S01]  /*0280*/  @P2 IADD3 R3, PT, PT, R3, 0x80, RZ ;  /* 0x0000008003032810 */ /* 0x000fe20007ffe0ff */
[----:B------:R1:W5:Y:S05]  /*0290*/  @P0 LDG.E.128 R56, desc[UR6][R12.64] ;  /* 0x000000060c380981 */ /* 0x00036a000c1e1d00 */
[----:B------:R-:W3:Y:S01]  /*02a0*/  LDC.64 R24, c[0x0][0x3d8] ;  /* 0x0000f600ff187b82 */ /* 0x000ee20000000a00 */
[----:B0-----:R-:W-:-:S07]  /*02b0*/  @P3 IMAD.WIDE.U32 R18, R3, 0x10, R18 ;  /* 0x0000001003123825 */ /* 0x001fce00078e0012 */
[----:B------:R-:W0:Y:S01]  /*02c0*/  LDC.64 R26, c[0x0][0x3d0] ;  /* 0x0000f400ff1a7b82 */ /* 0x000e220000000a00 */
[C---:B----4-:R-:W-:Y:S01]  /*02d0*/  @P3 IMAD.WIDE.U32 R20, R3.reuse, 0x10, R20 ;  /* 0x0000001003143825 */ /* 0x050fe200078e0014 */
[----:B------:R-:W-:Y:S01]  /*02e0*/  @P3 IADD3 R3, PT, PT, R3, 0x80, RZ ;  /* 0x0000008003033810 */ /* 0x000fe20007ffe0ff */
[----:B------:R1:W5:Y:S05]  /*02f0*/  @P3 LDG.E.128 R68, desc[UR6][R18.64] ;  /* 0x0000000612443981 */ /* 0x00036a000c1e1d00 */
[----:B------:R-:W4:Y:S01]  /*0300*/  LDC.64 R28, c[0x0][0x3d8] ;  /* 0x0000f600ff1c7b82 */ /* 0x000f220000000a00 */
[----:B--2---:R-:W-:-:S07]  /*0310*/  @P4 IMAD.WIDE.U32 R22, R3, 0x10, R22 ;  /* 0x0000001003164825 */ /* 0x004fce00078e0016 */
[----:B------:R-:W2:Y:S01]  /*0320*/  LDC.64 R30, c[0x0][0x3d0] ;  /* 0x0000f400ff1e7b82 */ /* 0x000ea20000000a00 */
[C---:B---3--:R-:W-:Y:S01]  /*0330*/  @P4 IMAD.WIDE.U32 R24, R3.reuse, 0x10, R24 ;  /* 0x0000001003184825 */ /* 0x048fe200078e0018 */
[----:B------:R-:W-:Y:S01]  /*0340*/  @P4 IADD3 R3, PT, PT, R3, 0x80, RZ ;  /* 0x0000008003034810 */ /* 0x000fe20007ffe0ff */
[----:B------:R1:W5:Y:S05]  /*0350*/  @P3 LDG.E.128 R72, desc[UR6][R20.64] ;  /* 0x0000000614483981 */ /* 0x00036a000c1e1d00 */
[----:B------:R-:W3:Y:S08]  /*0360*/  LDC.64 R32, c[0x0][0x3d8] ;  /* 0x0000f600ff207b82 */ /* 0x000ef00000000a00 */
[----:B------:R-:W1:Y:S08]  /*0370*/  LDC.64 R34, c[0x0][0x3d0] ;  /* 0x0000f400ff227b82 */ /* 0x000e700000000a00 */
[----:B------:R-:W1:Y:S01]  /*0380*/  LDC.64 R36, c[0x0][0x3d8] ;  /* 0x0000f600ff247b82 */ /* 0x000e620000000a00 */
[C---:B------:R-:W-:Y:S01]  /*0390*/  ISETP.GE.U32.AND P1, PT, R6.reuse, 0x380, PT ;  /* 0x000003800600780c */ /* 0x040fe20003f26070 */
[C---:B0-----:R-:W-:Y:S01]  /*03a0*/  @P5 IMAD.WIDE.U32 R26, R3.reuse, 0x10, R26 ;  /* 0x00000010031a5825 */ /* 0x041fe200078e001a */
[----:B------:R0:W5:Y:S03]  /*03b0*/  @P4 LDG.E.128 R76, desc[UR6][R22.64] ;  /* 0x00000006164c4981 */ /* 0x000166000c1e1d00 */
[C---:B----4-:R-:W-:Y:S01]  /*03c0*/  @P5 IMAD.WIDE.U32 R28, R3.reuse, 0x10, R28 ;  /* 0x00000010031c5825 */ /* 0x050fe200078e001c */
[----:B------:R-:W-:Y:S01]  /*03d0*/  @P5 IADD3 R3, PT, PT, R3, 0x80, RZ ;  /* 0x0000008003035810 */ /* 0x000fe20007ffe0ff */
[----:B------:R0:W5:Y:S04]  /*03e0*/  @P4 LDG.E.128 R80, desc[UR6][R24.64] ;  /* 0x0000000618504981 */ /* 0x000168000c1e1d00 */
[C---:B--2---:R-:W-:Y:S01]  /*03f0*/  @P6 IMAD.WIDE.U32 R30, R3.reuse, 0x10, R30 ;  /* 0x00000010031e6825 */ /* 0x044fe200078e001e */
[----:B------:R0:W5:Y:S03]  /*0400*/  @P5 LDG.E.128 R84, desc[UR6][R26.64] ;  /* 0x000000061a545981 */ /* 0x000166000c1e1d00 */
[C---:B---3--:R-:W-:Y:S01]  /*0410*/  @P6 IMAD.WIDE.U32 R32, R3.reuse, 0x10, R32 ;  /* 0x0000001003206825 */ /* 0x048fe200078e0020 */
[----:B------:R-:W-:Y:S01]  /*0420*/  @P6 IADD3 R3, PT, PT, R3, 0x80, RZ ;  /* 0x0000008003036810 */ /* 0x000fe20007ffe0ff */
[----:B------:R0:W5:Y:S04]  /*0430*/  @P5 LDG.E.128 R88, desc[UR6][R28.64] ;  /* 0x000000061c585981 */ /* 0x000168000c1e1d00 */
[C---:B-1----:R-:W-:Y:S01]  /*0440*/  @P1 IMAD.WIDE.U32 R34, R3.reuse, 0x10, R34 ;  /* 0x0000001003221825 */ /* 0x042fe200078e0022 */
[----:B------:R0:W5:Y:S03]  /*0450*/  @P6 LDG.E.128 R92, desc[UR6][R30.64] ;  /* 0x000000061e5c6981 */ /* 0x000166000c1e1d00 */
[----:B------:R-:W-:Y:S01]  /*0460*/  @P1 IMAD.WIDE.U32 R36, R3, 0x10, R36 ;  /* 0x0000001003241825 */ /* 0x000fe200078e0024 */
[----:B------:R0:W5:Y:S04]  /*0470*/  @P6 LDG.E.128 R96, desc[UR6][R32.64] ;  /* 0x0000000620606981 */ /* 0x000168000c1e1d00 */
        /* <DEDUP_REMOVED lines=74> */
.L_x_16044:
[C---:B------:R-:W-:Y:S01]  /*0920*/  ISETP.GE.U32.AND P0, PT, R6.reuse, 0x80, PT ;  /* 0x000000800600780c */ /* 0x040fe20003f06070 */
[----:B------:R-:W0:Y:S01]  /*0930*/  LDC.64 R12, c[0x0][0x3d0] ;  /* 0x0000f400ff0c7b82 */ /* 0x000e220000000a00 */
[C---:B------:R-:W-:Y:S02]  /*0940*/  ISETP.GE.U32.AND P2, PT, R6.reuse, 0x100, PT ;  /* 0x000001000600780c */ /* 0x040fe40003f46070 */
[C---:B------:R-:W-:Y:S02]  /*0950*/  ISETP.GE.U32.AND P3, PT, R6.reuse, 0x180, PT ;  /* 0x000001800600780c */ /* 0x040fe40003f66070 */
[C---:B------:R-:W-:Y:S02]  /*0960*/  ISETP.GE.U32.AND P4, PT, R6.reuse, 0x200, PT ;  /* 0x000002000600780c */ /* 0x040fe40003f86070 */
[C---:B------:R-:W-:Y:S01]  /*0970*/  ISETP.GE.U32.AND P5, PT, R6.reuse, 0x280, PT ;  /* 0x000002800600780c */ /* 0x040fe20003fa6070 */
[----:B------:R-:W1:Y:S08]  /*0980*/  LDC.64 R14, c[0x0][0x3d8] ;  /* 0x0000f600ff0e7b82 */ /* 0x000e700000000a00 */
[----:B------:R-:W2:Y:S08]  /*0990*/  @P0 LDC.64 R8, c[0x0][0x440] ;  /* 0x00011000ff080b82 */ /* 0x000eb00000000a00 */
[----:B------:R-:W3:Y:S08]  /*09a0*/  LDC.64 R16, c[0x0][0x3d0] ;  /* 0x0000f400ff107b82 */ /* 0x000ef00000000a00 */
[----:B------:R-:W4:Y:S01]  /*09b0*/  LDC.64 R18, c[0x0][0x3d8] ;  /* 0x0000f600ff127b82 */ /* 0x000f220000000a00 */
[----:B------:R-:W-:Y:S01]  /*09c0*/  ISETP.GE.U32.AND P6, PT, R6, 0x300, PT ;  /* 0x000003000600780c */ /* 0x000fe20003fc6070 */
[----:B0-----:R-:W-:-:S06]  /*09d0*/  @P0 IMAD.WIDE.U32 R12, R3, 0x10, R12 ;  /* 0x00000010030c0825 */ /* 0x001fcc00078e000c */
[----:B------:R-:W0:Y:S01]  /*09e0*/  LDC.64 R22, c[0x0][0x3d0] ;  /* 0x0000f400ff167b82 */ /* 0x000e220000000a00 */
[----:B------:R4:W5:Y:S07]  /*09f0*/  @P0 LDG.E.128 R52, desc[UR6][R12.64] ;  /* 0x000000060c340981 */ /* 0x00096e000c1e1d00 */
[----:B------:R-:W0:Y:S01]  /*0a00*/  LDC.64 R24, c[0x0][0x3d8] ;  /* 0x0000f600ff187b82 */ /* 0x000e220000000a00 */
[----:B------:R-:W-:Y:S01]  /*0a10*/  ISETP.GE.U32.AND P1, PT, R6, 0x380, PT ;  /* 0x000003800600780c */ /* 0x000fe20003f26070 */
[----:B-1----:R-:W-:-:S06]  /*0a20*/  @P0 IMAD.WIDE.U32 R14, R3, 0x10, R14 ;  /* 0x00000010030e0825 */ /* 0x002fcc00078e000e */
[----:B------:R-:W1:Y:S08]  /*0a30*/  @P2 LDC.64 R20, c[0x0][0x440] ;  /* 0x00011000ff142b82 */ /* 0x000e700000000a00 */
[----:B------:R-:W0:Y:S01]  /*0a40*/  @P3 LDC.64 R26, c[0x0][0x440] ;  /* 0x00011000ff1a3b82 */ /* 0x000e220000000a00 */
[----:B--2---:R-:W-:-:S07]  /*0a50*/  @P0 IMAD.WIDE.U32 R8, R3, 0x10, R8 ;  /* 0x0000001003080825 */ /* 0x004fce00078e0008 */
[----:B------:R-:W2:Y:S01]  /*0a60*/  LDC.64 R28, c[0x0][0x3d0] ;  /* 0x0000f400ff1c7b82 */ /* 0x000ea20000000a00 */
[----:B------:R-:W-:Y:S01]  /*0a70*/  @P0 LOP3.LUT R3, R3, 0x80, RZ, 0xfc, !PT ;  /* 0x0000008003030812 */ /* 0x000fe200078efcff */
[----:B------:R1:W5:Y:S06]  /*0a80*/  @P0 LDG.E.128 R56, desc[UR6][R14.64] ;  /* 0x000000060e380981 */ /* 0x00036c000c1e1d00 */
[----:B------:R-:W2:Y:S08]  /*0a90*/  LDC.64 R30, c[0x0][0x3d8] ;  /* 0x0000f600ff1e7b82 */ /* 0x000eb00000000a00 */
[----:B------:R-:W2:Y:S01]  /*0aa0*/  @P4 LDC.64 R32, c[0x0][0x440] ;  /* 0x00011000ff204b82 */ /* 0x000ea20000000a00 */
[C---:B---3--:R-:W-:Y:S01]  /*0ab0*/  @P2 IMAD.WIDE.U32 R16, R3.reuse, 0x10, R16 ;  /* 0x0000001003102825 */ /* 0x048fe200078e0010 */
[----:B------:R3:W5:Y:S06]  /*0ac0*/  @P0 LDG.E.128 R160, desc[UR6][R8.64] ;  /* 0x0000000608a00981 */ /* 0x00076c000c1e1d00 */
[----:B------:R-:W3:Y:S01]  /*0ad0*/  LDC.64 R34, c[0x0][0x3d0] ;  /* 0x0000f400ff227b82 */ /* 0x000ee20000000a00 */
[C---:B----4-:R-:W-:Y:S01]  /*0ae0*/  @P2 IMAD.WIDE.U32 R18, R3.reuse, 0x10, R18 ;  /* 0x0000001003122825 */ /* 0x050fe200078e0012 */
[----:B------:R4:W5:Y:S06]  /*0af0*/  @P2 LDG.E.128 R60, desc[UR6][R16.64] ;  /* 0x00000006103c2981 */ /* 0x00096c000c1e1d00 */
[----:B------:R-:W4:Y:S01]  /*0b00*/  LDC.64 R36, c[0x0][0x3d8] ;  /* 0x0000f600ff247b82 */ /* 0x000f220000000a00 */
[----:B-1----:R-:W-:-:S07]  /*0b10*/  @P2 IMAD.WIDE.U32 R20, R3, 0x10, R20 ;  /* 0x0000001003142825 */ /* 0x002fce00078e0014 */
[----:B------:R-:W1:Y:S01]  /*0b20*/  @P5 LDC.64 R12, c[0x0][0x440] ;  /* 0x00011000ff0c5b82 */ /* 0x000e620000000a00 */
[----:B------:R-:W-:Y:S01]  /*0b30*/  @P2 IADD3 R3, PT, PT, R3, 0x80, RZ ;  /* 0x0000008003032810 */ /* 0x000fe20007ffe0ff */
[----:B------:R1:W5:Y:S06]  /*0b40*/  @P2 LDG.E.128 R64, desc[UR6][R18.64] ;  /* 0x0000000612402981 */ /* 0x00036c000c1e1d00 */
[----:B------:R-:W1:Y:S01]  /*0b50*/  LDC.64 R14, c[0x0][0x3d0] ;  /* 0x0000f400ff0e7b82 */ /* 0x000e620000000a00 */
[C---:B0-----:R-:W-:Y:S01]  /*0b60*/  @P3 IMAD.WIDE.U32 R22, R3.reuse, 0x10, R22 ;  /* 0x0000001003163825 */ /* 0x041fe200078e0016 */
[----:B------:R0:W5:Y:S06]  /*0b70*/  @P2 LDG.E.128 R156, desc[UR6][R20.64] ;  /* 0x00000006149c2981 */ /* 0x00016c000c1e1d00 */
[----:B------:R-:W0:Y:S01]  /*0b80*/  LDC.64 R38, c[0x0][0x3d8] ;  /* 0x0000f600ff267b82 */ /* 0x000e220000000a00 */
[C---:B------:R-:W-:Y:S01]  /*0b90*/  @P3 IMAD.WIDE.U32 R24, R3.reuse, 0x10, R24 ;  /* 0x0000001003183825 */ /* 0x040fe200078e0018 */
[----:B------:R0:W5:Y:S06]  /*0ba0*/  @P3 LDG.E.128 R68, desc[UR6][R22.64] ;  /* 0x0000000616443981 */ /* 0x00016c000c1e1d00 */
[----:B------:R-:W0:Y:S01]  /*0bb0*/  @P6 LDC.64 R40, c[0x0][0x440] ;  /* 0x00011000ff286b82 */ /* 0x000e220000000a00 */
[C---:B------:R-:W-:Y:S01]  /*0bc0*/  @P3 IMAD.WIDE.U32 R26, R3.reuse, 0x10, R26 ;  /* 0x00000010031a3825 */ /* 0x040fe200078e001a */
[----:B------:R-:W-:Y:S01]  /*0bd0*/  @P3 IADD3 R3, PT, PT, R3, 0x80, RZ ;  /* 0x0000008003033810 */ /* 0x000fe20007ffe0ff */
[----:B------:R0:W5:Y:S05]  /*0be0*/  @P3 LDG.E.128 R72, desc[UR6][R24.64] ;  /* 0x0000000618483981 */ /* 0x00016a000c1e1d00 */
[----:B------:R-:W0:Y:S01]  /*0bf0*/  LDC.64 R42, c[0x0][0x3d0] ;  /* 0x0000f400ff2a7b82 */ /* 0x000e220000000a00 */
[C---:B--2---:R-:W-:Y:S01]  /*0c00*/  @P4 IMAD.WIDE.U32 R28, R3.reuse, 0x10, R28 ;  /* 0x00000010031c4825 */ /* 0x044fe200078e001c */
[----:B------:R2:W5:Y:S06]  /*0c10*/  @P3 LDG.E.128 R152, desc[UR6][R26.64] ;  /* 0x000000061a983981 */ /* 0x00056c000c1e1d00 */
[----:B------:R-:W2:Y:S01]  /*0c20*/  LDC.64 R44, c[0x0][0x3d8] ;  /* 0x0000f600ff2c7b82 */ /* 0x000ea20000000a00 */
[C---:B------:R-:W-:Y:S01]  /*0c30*/  @P4 IMAD.WIDE.U32 R30, R3.reuse, 0x10, R30 ;  /* 0x00000010031e4825 */ /* 0x040fe200078e001e */
[----:B------:R0:W5:Y:S06]  /*0c40*/  @P4 LDG.E.128 R76, desc[UR6][R28.64] ;  /* 0x000000061c4c4981 */ /* 0x00016c000c1e1d00 */
[----:B---3--:R-:W3:Y:S01]  /*0c50*/  @P1 LDC.64 R8, c[0x0][0x440] ;  /* 0x00011000ff081b82 */ /* 0x008ee20000000a00 */
[C---:B------:R-:W-:Y:S01]  /*0c60*/  @P4 IMAD.WIDE.U32 R32, R3.reuse, 0x10, R32 ;  /* 0x0000001003204825 */ /* 0x040fe200078e0020 */
[----:B------:R-:W-:Y:S01]  /*0c70*/  @P4 IADD3 R3, PT, PT, R3, 0x80, RZ ;  /* 0x0000008003034810 */ /* 0x000fe20007ffe0ff */
[----:B------:R0:W5:Y:S04]  /*0c80*/  @P4 LDG.E.128 R80, desc[UR6][R30.64] ;  /* 0x000000061e504981 */ /* 0x000168000c1e1d00 */
[C---:B------:R-:W-:Y:S01]  /*0c90*/  @P5 IMAD.WIDE.U32 R34, R3.reuse, 0x10, R34 ;  /* 0x0000001003225825 */ /* 0x040fe200078e0022 */
[----:B------:R0:W5:Y:S03]  /*0ca0*/  @P4 LDG.E.128 R148, desc[UR6][R32.64] ;  /* 0x0000000620944981 */ /* 0x000166000c1e1d00 */
[C---:B----4-:R-:W-:Y:S01]  /*0cb0*/  @P5 IMAD.WIDE.U32 R36, R3.reuse, 0x10, R36 ;  /* 0x0000001003245825 */ /* 0x050fe200078e0024 */
[----:B------:R4:W5:Y:S03]  /*0cc0*/  @P5 LDG.E.128 R84, desc[UR6][R34.64] ;  /* 0x0000000622545981 */ /* 0x000966000c1e1d00 */
[C---:B-1----:R-:W-:Y:S01]  /*0cd0*/  @P5 IMAD.WIDE.U32 R12, R3.reuse, 0x10, R12 ;  /* 0x00000010030c5825 */ /* 0x042fe200078e000c */
[----:B------:R-:W-:Y:S01]  /*0ce0*/  @P5 IADD3 R3, PT, PT, R3, 0x80, RZ ;  /* 0x0000008003035810 */ /* 0x000fe20007ffe0ff */
[----:B------:R4:W5:Y:S04]  /*0cf0*/  @P5 LDG.E.128 R88, desc[UR6][R36.64] ;  /* 0x0000000624585981 */ /* 0x000968000c1e1d00 */
[C---:B------:R-:W-:Y:S01]  /*0d00*/  @P6 IMAD.WIDE.U32 R14, R3.reuse, 0x10, R14 ;  /* 0x00000010030e6825 */ /* 0x040fe200078e000e */
[----:B------:R4:W5:Y:S03]  /*0d10*/  @P5 LDG.E.128 R144, desc[UR6][R12.64] ;  /* 0x000000060c905981 */ /* 0x000966000c1e1d00 */
[C---:B0-----:R-:W-:Y:S01]  /*0d20*/  @P6 IMAD.WIDE.U32 R38, R3.reuse, 0x10, R38 ;  /* 0x0000001003266825 */ /* 0x041fe200078e0026 */
[----:B------:R4:W5:Y:S03]  /*0d30*/  @P6 LDG.E.128 R92, desc[UR6][R14.64] ;  /* 0x000000060e5c6981 */ /* 0x000966000c1e1d00 */
[C---:B------:R-:W-:Y:S01]  /*0d40*/  @P6 IMAD.WIDE.U32 R40, R3.reuse, 0x10, R40 ;  /* 0x0000001003286825 */ /* 0x040fe200078e0028 */
[----:B------:R-:W-:Y:S01]  /*0d50*/  @P6 IADD3 R3, PT, PT, R3, 0x80, RZ ;  /* 0x0000008003036810 */ /* 0x000fe20007ffe0ff */
[----:B------:R4:W5:Y:S04]  /*0d60*/  @P6 LDG.E.128 R96, desc[UR6][R38.64] ;  /* 0x0000000626606981 */ /* 0x000968000c1e1d00 */
[C---:B------:R-:W-:Y:S01]  /*0d70*/  @P1 IMAD.WIDE.U32 R42, R3.reuse, 0x10, R42 ;  /* 0x00000010032a1825 */ /* 0x040fe200078e002a */
[----:B------:R4:W5:Y:S03]  /*0d80*/  @P6 LDG.E.128 R140, desc[UR6][R40.64] ;  /* 0x00000006288c6981 */ /* 0x000966000c1e1d00 */
[C---:B--2---:R-:W-:Y:S01]  /*0d90*/  @P1 IMAD.WIDE.U32 R44, R3.reuse, 0x10, R44 ;  /* 0x00000010032c1825 */ /* 0x044fe200078e002c */
[----:B------:R4:W5:Y:S03]  /*0da0*/  @P1 LDG.E.128 R100, desc[UR6][R42.64] ;  /* 0x000000062a641981 */ /* 0x000966000c1e1d00 */
[----:B---3--:R-:W-:Y:S01]  /*0db0*/  @P1 IMAD.WIDE.U32 R8, R3, 0x10, R8 ;  /* 0x0000001003081825 */ /* 0x008fe200078e0008 */
        /* <DEDUP_REMOVED lines=17> */
[----:B------:R-:W-:Y:S01]  /*0ed0*/  @P1 IADD3 R3, PT, PT, R3, 0x80, RZ ;  /* 0x0000008003031810 */ /* 0x000fe20007ffe0ff */
[----:B----4-:R-:W-:Y:S06]  /*0ee0*/  @!P2 BRA `(.L_x_16045) ;  /* 0x000000100014a947 */ /* 0x010fec0003800000 */
        /* <DEDUP_REMOVED lines=26> */
.L_x_16043:
        /* <DEDUP_REMOVED lines=10> */
[----:B------:R-:W3:Y:S08]  /*1130*/  @P0 LDC.64 R16, c[0x0][0x440] ;  /* 0x00011000ff100b82 */ /* 0x000ef00000000a00 */
[----:B------:R-:W4:Y:S01]  /*1140*/  LDC.64 R18, c[0x0][0x3d0] ;  /* 0x0000f400ff127b82 */ /* 0x000f220000000a00 */
[----:B------:R-:W-:Y:S01]  /*1150*/  ISETP.GE.U32.AND P4, PT, R6, 0x200, PT ;  /* 0x000002000600780c */ /* 0x000fe20003f86070 */
[----:B0-----:R-:W-:-:S06]  /*1160*/  @P0 IMAD.WIDE.U32 R12, R3, 0x10, R12 ;  /* 0x00000010030c0825 */ /* 0x001fcc00078e000c */
[----:B------:R-:W0:Y:S01]  /*1170*/  LDC.64 R22, c[0x0][0x3d8] ;  /* 0x0000f600ff167b82 */ /* 0x000e220000000a00 */
[----:B------:R-:W-:Y:S01]  /*1180*/  ISETP.GE.U32.AND P5, PT, R6, 0x280, PT ;  /* 0x000002800600780c */ /* 0x000fe20003fa6070 */
[C---:B--2---:R-:W-:Y:S01]  /*1190*/  @P0 IMAD.WIDE.U32 R8, R3.reuse, 0x10, R8 ;  /* 0x0000001003080825 */ /* 0x044fe200078e0008 */
[----:B------:R-:W5:Y:S03]  /*11a0*/  @P0 LDG.E.128 R52, desc[UR6][R12.64] ;  /* 0x000000060c340981 */ /* 0x000f66000c1e1d00 */
[C---:B-1----:R-:W-:Y:S01]  /*11b0*/  @P0 IMAD.WIDE.U32 R14, R3.reuse, 0x10, R14 ;  /* 0x00000010030e0825 */ /* 0x042fe200078e000e */
[----:B------:R1:W5:Y:S01]  /*11c0*/  @P0 LDG.E.128 R132, desc[UR6][R8.64] ;  /* 0x0000000608840981 */ /* 0x000362000c1e1d00 */
[----:B------:R-:W2:Y:S02]  /*11d0*/  @P2 LDC.64 R20, c[0x0][0x438] ;  /* 0x00010e00ff142b82 */ /* 0x000ea40000000a00 */
[----:B---3--:R-:W-:-:S06]  /*11e0*/  @P0 IMAD.WIDE.U32 R16, R3, 0x10, R16 ;  /* 0x0000001003100825 */ /* 0x008fcc00078e0010 */
[----:B------:R-:W3:Y:S01]  /*11f0*/  @P2 LDC.64 R24, c[0x0][0x440] ;  /* 0x00011000ff182b82 */ /* 0x000ee20000000a00 */
[----:B------:R-:W-:Y:S01]  /*1200*/  @P0 LOP3.LUT R3, R3, 0x80, RZ, 0xfc, !PT ;  /* 0x0000008003030812 */ /* 0x000fe200078efcff */
[----:B------:R3:W5:Y:S06]  /*1210*/  @P0 LDG.E.128 R56, desc[UR6][R14.64] ;  /* 0x000000060e380981 */ /* 0x00076c000c1e1d00 */
[----:B------:R-:W3:Y:S01]  /*1220*/  LDC.64 R26, c[0x0][0x3d0] ;  /* 0x0000f400ff1a7b82 */ /* 0x000ee20000000a00 */
[----:B------:R3:W5:Y:S07]  /*1230*/  @P0 LDG.E.128 R160, desc[UR6][R16.64] ;  /* 0x0000000610a00981 */ /* 0x00076e000c1e1d00 */
[----:B------:R-:W3:Y:S08]  /*1240*/  @P3 LDC.64 R28, c[0x0][0x438] ;  /* 0x00010e00ff1c3b82 */ /* 0x000ef00000000a00 */
[----:B------:R-:W3:Y:S01]  /*1250*/  LDC.64 R30, c[0x0][0x3d8] ;  /* 0x0000f600ff1e7b82 */ /* 0x000ee20000000a00 */
[----:B------:R-:W-:Y:S01]  /*1260*/  ISETP.GE.U32.AND P6, PT, R6, 0x300, PT ;  /* 0x000003000600780c */ /* 0x000fe20003fc6070 */
[----:B----4-:R-:W-:-:S06]  /*1270*/  @P2 IMAD.WIDE.U32 R18, R3, 0x10, R18 ;  /* 0x0000001003122825 */ /* 0x010fcc00078e0012 */
[----:B------:R-:W4:Y:S01]  /*1280*/  @P3 LDC.64 R32, c[0x0][0x440] ;  /* 0x00011000ff203b82 */ /* 0x000f220000000a00 */
[----:B--2---:R-:W-:Y:S01]  /*1290*/  @P2 IMAD.WIDE.U32 R20, R3, 0x10, R20 ;  /* 0x0000001003142825 */ /* 0x004fe200078e0014 */
[----:B------:R2:W5:Y:S01]  /*12a0*/  @P2 LDG.E.128 R60, desc[UR6][R18.64] ;  /* 0x00000006123c2981 */ /* 0x000562000c1e1d00 */
[----:B------:R-:W-:-:S05]  /*12b0*/  ISETP.GE.U32.AND P1, PT, R6, 0x380, PT ;  /* 0x000003800600780c */ /* 0x000fca0003f26070 */
[----:B-1----:R-:W1:Y:S01]  /*12c0*/  LDC.64 R8, c[0x0][0x3d0] ;  /* 0x0000f400ff087b82 */ /* 0x002e620000000a00 */
[----:B------:R2:W5:Y:S01]  /*12d0*/  @P2 LDG.E.128 R128, desc[UR6][R20.64] ;  /* 0x0000000614802981 */ /* 0x000562000c1e1d00 */
[----:B0-----:R-:W-:-:S06]  /*12e0*/  @P2 IMAD.WIDE.U32 R22, R3, 0x10, R22 ;  /* 0x0000001003162825 */ /* 0x001fcc00078e0016 */
[----:B------:R-:W0:Y:S01]  /*12f0*/  @P4 LDC.64 R12, c[0x0][0x438] ;  /* 0x00010e00ff0c4b82 */ /* 0x000e220000000a00 */
[----:B---3--:R-:W-:-:S07]  /*1300*/  @P2 IMAD.WIDE.U32 R24, R3, 0x10, R24 ;  /* 0x0000001003182825 */ /* 0x008fce00078e0018 */
[----:B------:R-:W3:Y:S01]  /*1310*/  LDC.64 R14, c[0x0][0x3d8] ;  /* 0x0000f600ff0e7b82 */ /* 0x000ee20000000a00 */
[----:B------:R-:W-:Y:S01]  /*1320*/  @P2 IADD3 R3, PT, PT, R3, 0x80, RZ ;  /* 0x0000008003032810 */ /* 0x000fe20007ffe0ff */
[----:B------:R4:W5:Y:S04]  /*1330*/  @P2 LDG.E.128 R64, desc[UR6][R22.64] ;  /* 0x0000000616402981 */ /* 0x000968000c1e1d00 */
[----:B------:R4:W5:Y:S02]  /*1340*/  @P2 LDG.E.128 R156, desc[UR6][R24.64] ;  /* 0x00000006189c2981 */ /* 0x000964000c1e1d00 */
[----:B------:R-:W3:Y:S01]  /*1350*/  @P4 LDC.64 R16, c[0x0][0x440] ;  /* 0x00011000ff104b82 */ /* 0x000ee20000000a00 */
[----:B------:R-:W-:-:S07]  /*1360*/  @P3 IMAD.WIDE.U32 R26, R3, 0x10, R26 ;  /* 0x00000010031a3825 */ /* 0x000fce00078e001a */
[----:B------:R-:W3:Y:S01]  /*1370*/  LDC.64 R34, c[0x0][0x3d0] ;  /* 0x0000f400ff227b82 */ /* 0x000ee20000000a00 */
[C---:B------:R-:W-:Y:S01]  /*1380*/  @P3 IMAD.WIDE.U32 R28, R3.reuse, 0x10, R28 ;  /* 0x00000010031c3825 */ /* 0x040fe200078e001c */
[----:B------:R0:W5:Y:S06]  /*1390*/  @P3 LDG.E.128 R68, desc[UR6][R26.64] ;  /* 0x000000061a443981 */ /* 0x00016c000c1e1d00 */
[----:B------:R-:W3:Y:S01]  /*13a0*/  LDC.64 R36, c[0x0][0x3d8] ;  /* 0x0000f600ff247b82 */ /* 0x000ee20000000a00 */
[C---:B------:R-:W-:Y:S01]  /*13b0*/  @P3 IMAD.WIDE.U32 R30, R3.reuse, 0x10, R30 ;  /* 0x00000010031e3825 */ /* 0x040fe200078e001e */
[----:B------:R3:W5:Y:S06]  /*13c0*/  @P3 LDG.E.128 R124, desc[UR6][R28.64] ;  /* 0x000000061c7c3981 */ /* 0x00076c000c1e1d00 */
[----:B--2---:R-:W2:Y:S01]  /*13d0*/  @P5 LDC.64 R18, c[0x0][0x438] ;  /* 0x00010e00ff125b82 */ /* 0x004ea20000000a00 */
[----:B------:R3:W5:Y:S07]  /*13e0*/  @P3 LDG.E.128 R72, desc[UR6][R30.64] ;  /* 0x000000061e483981 */ /* 0x00076e000c1e1d00 */
[----:B------:R-:W2:Y:S01]  /*13f0*/  @P5 LDC.64 R20, c[0x0][0x440] ;  /* 0x00011000ff145b82 */ /* 0x000ea20000000a00 */
[----:B----4-:R-:W-:-:S07]  /*1400*/  @P3 IMAD.WIDE.U32 R32, R3, 0x10, R32 ;  /* 0x0000001003203825 */ /* 0x010fce00078e0020 */
[----:B------:R-:W4:Y:S01]  /*1410*/  LDC.64 R22, c[0x0][0x3d0] ;  /* 0x0000f400ff167b82 */ /* 0x000f220000000a00 */
[----:B------:R-:W-:Y:S01]  /*1420*/  @P3 IADD3 R3, PT, PT, R3, 0x80, RZ ;  /* 0x0000008003033810 */ /* 0x000fe20007ffe0ff */
[----:B------:R0:W5:Y:S06]  /*1430*/  @P3 LDG.E.128 R152, desc[UR6][R32.64] ;  /* 0x0000000620983981 */ /* 0x00016c000c1e1d00 */
[----:B------:R-:W4:Y:S08]  /*1440*/  @P6 LDC.64 R24, c[0x0][0x438] ;  /* 0x00010e00ff186b82 */ /* 0x000f300000000a00 */
[----:B------:R-:W4:Y:S08]  /*1450*/  LDC.64 R38, c[0x0][0x3d8] ;  /* 0x0000f600ff267b82 */ /* 0x000f300000000a00 */
[----:B------:R-:W4:Y:S01]  /*1460*/  @P6 LDC.64 R40, c[0x0][0x440] ;  /* 0x00011000ff286b82 */ /* 0x000f220000000a00 */
[----:B-1----:R-:W-:-:S07]  /*1470*/  @P4 IMAD.WIDE.U32 R8, R3, 0x10, R8 ;  /* 0x0000001003084825 */ /* 0x002fce00078e0008 */
[----:B------:R-:W1:Y:S01]  /*1480*/  LDC.64 R42, c[0x0][0x3d0] ;  /* 0x0000f400ff2a7b82 */ /* 0x000e620000000a00 */
[C---:B0-----:R-:W-:Y:S01]  /*1490*/  @P4 IMAD.WIDE.U32 R12, R3.reuse, 0x10, R12 ;  /* 0x00000010030c4825 */ /* 0x041fe200078e000c */
[----:B------:R0:W5:Y:S06]  /*14a0*/  @P4 LDG.E.128 R76, desc[UR6][R8.64] ;  /* 0x00000006084c4981 */ /* 0x00016c000c1e1d00 */
[----:B------:R-:W0:Y:S01]  /*14b0*/  @P1 LDC.64 R26, c[0x0][0x438] ;  /* 0x00010e00ff1a1b82 */ /* 0x000e220000000a00 */
[C---:B---3--:R-:W-:Y:S01]  /*14c0*/  @P4 IMAD.WIDE.U32 R14, R3.reuse, 0x10, R14 ;  /* 0x00000010030e4825 */ /* 0x048fe200078e000e */
[----:B------:R3:W5:Y:S06]  /*14d0*/  @P4 LDG.E.128 R120, desc[UR6][R12.64] ;  /* 0x000000060c784981 */ /* 0x00076c000c1e1d00 */
[----:B------:R-:W3:Y:S01]  /*14e0*/  LDC.64 R28, c[0x0][0x3d8] ;  /* 0x0000f600ff1c7b82 */ /* 0x000ee20000000a00 */
[----:B------:R-:W-:-:S07]  /*14f0*/  @P4 IMAD.WIDE.U32 R16, R3, 0x10, R16 ;  /* 0x0000001003104825 */ /* 0x000fce00078e0010 */
[----:B------:R-:W3:Y:S01]  /*1500*/  @P1 LDC.64 R30, c[0x0][0x440] ;  /* 0x00011000ff1e1b82 */ /* 0x000ee20000000a00 */
[----:B------:R-:W-:Y:S01]  /*1510*/  @P4 IADD3 R3, PT, PT, R3, 0x80, RZ ;  /* 0x0000008003034810 */ /* 0x000fe20007ffe0ff */
[----:B------:R0:W5:Y:S04]  /*1520*/  @P4 LDG.E.128 R80, desc[UR6][R14.64] ;  /* 0x000000060e504981 */ /* 0x000168000c1e1d00 */
[C---:B------:R-:W-:Y:S01]  /*1530*/  @P5 IMAD.WIDE.U32 R34, R3.reuse, 0x10, R34 ;  /* 0x0000001003225825 */ /* 0x040fe200078e0022 */
[----:B------:R0:W5:Y:S03]  /*1540*/  @P4 LDG.E.128 R148, desc[UR6][R16.64] ;  /* 0x0000000610944981 */ /* 0x000166000c1e1d00 */
[C---:B--2---:R-:W-:Y:S01]  /*1550*/  @P5 IMAD.WIDE.U32 R18, R3.reuse, 0x10, R18 ;  /* 0x0000001003125825 */ /* 0x044fe200078e0012 */
[----:B------:R2:W5:Y:S03]  /*1560*/  @P5 LDG.E.128 R84, desc[UR6][R34.64] ;  /* 0x0000000622545981 */ /* 0x000566000c1e1d00 */
[C---:B------:R-:W-:Y:S01]  /*1570*/  @P5 IMAD.WIDE.U32 R36, R3.reuse, 0x10, R36 ;  /* 0x0000001003245825 */ /* 0x040fe200078e0024 */
[----:B------:R2:W5:Y:S03]  /*1580*/  @P5 LDG.E.128 R116, desc[UR6][R18.64] ;  /* 0x0000000612745981 */ /* 0x000566000c1e1d00 */
[C---:B------:R-:W-:Y:S01]  /*1590*/  @P5 IMAD.WIDE.U32 R20, R3.reuse, 0x10, R20 ;  /* 0x0000001003145825 */ /* 0x040fe200078e0014 */
[----:B------:R-:W-:Y:S01]  /*15a0*/  @P5 IADD3 R3, PT, PT, R3, 0x80, RZ ;  /* 0x0000008003035810 */ /* 0x000fe20007ffe0ff */
[----:B------:R2:W5:Y:S04]  /*15b0*/  @P5 LDG.E.128 R88, desc[UR6][R36.64] ;  /* 0x0000000624585981 */ /* 0x000568000c1e1d00 */
[C---:B----4-:R-:W-:Y:S01]  /*15c0*/  @P6 IMAD.WIDE.U32 R22, R3.reuse, 0x10, R22 ;  /* 0x0000001003166825 */ /* 0x050fe200078e0016 */
[----:B------:R2:W5:Y:S03]  /*15d0*/  @P5 LDG.E.128 R144, desc[UR6][R20.64] ;  /* 0x0000000614905981 */ /* 0x000566000c1e1d00 */
[C---:B------:R-:W-:Y:S01]  /*15e0*/  @P6 IMAD.WIDE.U32 R24, R3.reuse, 0x10, R24 ;  /* 0x0000001003186825 */ /* 0x040fe200078e0018 */
[----:B------:R2:W5:Y:S03]  /*15f0*/  @P6 LDG.E.128 R92, desc[UR6][R22.64] ;  /* 0x00000006165c6981 */ /* 0x000566000c1e1d00 */
[C---:B------:R-:W-:Y:S01]  /*1600*/  @P6 IMAD.WIDE.U32 R38, R3.reuse, 0x10, R38 ;  /* 0x0000001003266825 */ /* 0x040fe200078e0026 */
[----:B------:R2:W5:Y:S03]  /*1610*/  @P6 LDG.E.128 R112, desc[UR6][R24.64] ;  /* 0x0000000618706981 */ /* 0x000566000c1e1d00 */
[C---:B------:R-:W-:Y:S01]  /*1620*/  @P6 IMAD.WIDE.U32 R40, R3.reuse, 0x10, R40 ;  /* 0x0000001003286825 */ /* 0x040fe200078e0028 */
[----:B------:R-:W-:Y:S01]  /*1630*/  @P6 IADD3 R3, PT, PT, R3, 0x80, RZ ;  /* 0x0000008003036810 */ /* 0x000fe20007ffe0ff */
[----:B------:R2:W5:Y:S04]  /*1640*/  @P6 LDG.E.128 R96, desc[UR6][R38.64] ;  /* 0x0000000626606981 */ /* 0x000568000c1e1d00 */
[C---:B-1----:R-:W-:Y:S01]  /*1650*/  @P1 IMAD.WIDE.U32 R42, R3.reuse, 0x10, R42 ;  /* 0x00000010032a1825 */ /* 0x042fe200078e002a */
[----:B------:R2:W5:Y:S03]  /*1660*/  @P6 LDG.E.128 R140, desc[UR6][R40.64] ;  /* 0x00000006288c6981 */ /* 0x000566000c1e1d00 */
[C---:B0-----:R-:W-:Y:S01]  /*1670*/  @P1 IMAD.WIDE.U32 R26, R3.reuse, 0x10, R26 ;  /* 0x00000010031a1825 */ /* 0x041fe200078e001a */
[----:B------:R2:W5:Y:S03]  /*1680*/  @P1 LDG.E.128 R100, desc[UR6][R42.64] ;  /* 0x000000062a641981 */ /* 0x000566000c1e1d00 */
[C---:B---3--:R-:W-:Y:S01]  /*1690*/  @P1 IMAD.WIDE.U32 R28, R3.reuse, 0x10, R28 ;  /* 0x00000010031c1825 */ /* 0x048fe200078e001c */
[----:B------:R2:W5:Y:S03]  /*16a0*/  @P1 LDG.E.128 R108, desc[UR6][R26.64] ;  /* 0x000000061a6c1981 */ /* 0x000566000c1e1d00 */
[----:B------:R-:W-:Y:S01]  /*16b0*/  @P1 IMAD.WIDE.U32 R30, R3, 0x10, R30 ;  /* 0x00000010031e1825 */ /* 0x000fe200078e001e */
[----:B------:R2:W5:Y:S04]  /*16c0*/  @P1 LDG.E.128 R104, desc[UR6][R28.64] ;  /* 0x000000061c681981 */ /* 0x000568000c1e1d00 */
[----:B------:R2:W5:Y:S01]  /*16d0*/  @P1 LDG.E.128 R136, desc[UR6][R30.64] ;  /* 0x000000061e881981 */ /* 0x000562000c1e1d00 */
        /* <DEDUP_REMOVED lines=10> */
[----:B------:R-:W5:Y:S01]  /*1780*/  LDG.E.128 R168, desc[UR6][R168.64] ;  /* 0x00000006a8a87981 */ /* 0x000f62000c1e1d00 */
[----:B--2---:R-:W-:-:S06]  /*1790*/  IMAD.WIDE.U32 R172, R3, 0x10, R172 ;  /* 0x0000001003ac7825 */ /* 0x004fcc00078e00ac */
[----:B------:R-:W5:Y:S01]  /*17a0*/  LDG.E.128 R172, desc[UR6][R172.64] ;  /* 0x00000006acac7981 */ /* 0x000f62000c1e1d00 */
[----:B---3--:R-:W-:-:S06]  /*17b0*/  IMAD.WIDE.U32 R164, R3, 0x10, R164 ;  /* 0x0000001003a47825 */ /* 0x008fcc00078e00a4 */
[----:B------:R-:W5:Y:S01]  /*17c0*/  LDG.E.128 R164, desc[UR6][R164.64] ;  /* 0x00000006a4a47981 */ /* 0x000f62000c1e1d00 */
[----:B------:R-:W-:Y:S05]  /*17d0*/  BRA `(.L_x_16045) ;  /* 0x0000000400d87947 */ /* 0x000fea0003800000 */
.L_x_16046:
        /* <DEDUP_REMOVED lines=12> */
[----:B------:R-:W0:Y:S01]  /*18a0*/  @P2 LDC.64 R18, c[0x0][0x438] ;  /* 0x00010e00ff122b82 */ /* 0x000e220000000a00 */
[----:B------:R4:W5:Y:S07]  /*18b0*/  @P0 LDG.E.128 R52, desc[UR6][R8.64] ;  /* 0x0000000608340981 */ /* 0x00096e000c1e1d00 */
[----:B------:R-:W4:Y:S08]  /*18c0*/  LDC.64 R22, c[0x0][0x3d0] ;  /* 0x0000f400ff167b82 */ /* 0x000f300000000a00 */
[----:B------:R-:W4:Y:S01]  /*18d0*/  LDC.64 R26, c[0x0][0x3d8] ;  /* 0x0000f600ff1a7b82 */ /* 0x000f220000000a00 */
[----:B------:R-:W-:Y:S01]  /*18e0*/  ISETP.GE.U32.AND P1, PT, R6, 0x380, PT ;  /* 0x000003800600780c */ /* 0x000fe20003f26070 */
[----:B--2---:R-:W-:-:S06]  /*18f0*/  @P0 IMAD.WIDE.U32 R12, R3, 0x10, R12 ;  /* 0x00000010030c0825 */ /* 0x004fcc00078e000c */
[----:B------:R-:W2:Y:S01]  /*1900*/  @P3 LDC.64 R24, c[0x0][0x438] ;  /* 0x00010e00ff183b82 */ /* 0x000ea20000000a00 */
[----:B-1----:R-:W-:-:S07]  /*1910*/  @P0 IMAD.WIDE.U32 R14, R3, 0x10, R14 ;  /* 0x00000010030e0825 */ /* 0x002fce00078e000e */
[----:B------:R-:W1:Y:S01]  /*1920*/  LDC.64 R28, c[0x0][0x3d0] ;  /* 0x0000f400ff1c7b82 */ /* 0x000e620000000a00 */
[----:B------:R-:W-:Y:S01]  /*1930*/  @P0 LOP3.LUT R3, R3, 0x80, RZ, 0xfc, !PT ;  /* 0x0000008003030812 */ /* 0x000fe200078efcff */
[----:B------:R4:W5:Y:S06]  /*1940*/  @P0 LDG.E.128 R132, desc[UR6][R12.64] ;  /* 0x000000060c840981 */ /* 0x00096c000c1e1d00 */
[----:B------:R-:W1:Y:S08]  /*1950*/  LDC.64 R32, c[0x0][0x3d8] ;  /* 0x0000f600ff207b82 */ /* 0x000e700000000a00 */
[----:B------:R-:W1:Y:S01]  /*1960*/  @P4 LDC.64 R30, c[0x0][0x438] ;  /* 0x00010e00ff1e4b82 */ /* 0x000e620000000a00 */
[C---:B---3--:R-:W-:Y:S01]  /*1970*/  @P2 IMAD.WIDE.U32 R16, R3.reuse, 0x10, R16 ;  /* 0x0000001003102825 */ /* 0x048fe200078e0010 */
[----:B------:R3:W5:Y:S06]  /*1980*/  @P0 LDG.E.128 R56, desc[UR6][R14.64] ;  /* 0x000000060e380981 */ /* 0x00076c000c1e1d00 */
[----:B------:R-:W3:Y:S01]  /*1990*/  LDC.64 R34, c[0x0][0x3d0] ;  /* 0x0000f400ff227b82 */ /* 0x000ee20000000a00 */
[C---:B0-----:R-:W-:Y:S01]  /*19a0*/  @P2 IMAD.WIDE.U32 R18, R3.reuse, 0x10, R18 ;  /* 0x0000001003122825 */ /* 0x041fe200078e0012 */
[----:B------:R0:W5:Y:S06]  /*19b0*/  @P2 LDG.E.128 R60, desc[UR6][R16.64] ;  /* 0x00000006103c2981 */ /* 0x00016c000c1e1d00 */
[----:B------:R-:W0:Y:S01]  /*19c0*/  LDC.64 R36, c[0x0][0x3d8] ;  /* 0x0000f600ff247b82 */ /* 0x000e220000000a00 */
[----:B----4-:R-:W-:-:S07]  /*19d0*/  @P2 IMAD.WIDE.U32 R20, R3, 0x10, R20 ;  /* 0x0000001003142825 */ /* 0x010fce00078e0014 */
[----:B------:R-:W4:Y:S01]  /*19e0*/  @P5 LDC.64 R8, c[0x0][0x438] ;  /* 0x00010e00ff085b82 */ /* 0x000f220000000a00 */
[----:B------:R-:W-:Y:S01]  /*19f0*/  @P2 IADD3 R3, PT, PT, R3, 0x80, RZ ;  /* 0x0000008003032810 */ /* 0x000fe20007ffe0ff */
[----:B------:R0:W5:Y:S06]  /*1a00*/  @P2 LDG.E.128 R128, desc[UR6][R18.64] ;  /* 0x0000000612802981 */ /* 0x00016c000c1e1d00 */
[----:B------:R-:W0:Y:S01]  /*1a10*/  LDC.64 R12, c[0x0][0x3d0] ;  /* 0x0000f400ff0c7b82 */ /* 0x000e220000000a00 */
[C---:B------:R-:W-:Y:S01]  /*1a20*/  @P3 IMAD.WIDE.U32 R22, R3.reuse, 0x10, R22 ;  /* 0x0000001003163825 */ /* 0x040fe200078e0016 */
[----:B------:R0:W5:Y:S06]  /*1a30*/  @P2 LDG.E.128 R64, desc[UR6][R20.64] ;  /* 0x0000000614402981 */ /* 0x00016c000c1e1d00 */
[----:B------:R-:W0:Y:S01]  /*1a40*/  LDC.64 R40, c[0x0][0x3d8] ;  /* 0x0000f600ff287b82 */ /* 0x000e220000000a00 */
[C---:B--2---:R-:W-:Y:S01]  /*1a50*/  @P3 IMAD.WIDE.U32 R24, R3.reuse, 0x10, R24 ;  /* 0x0000001003183825 */ /* 0x044fe200078e0018 */
[----:B------:R2:W5:Y:S06]  /*1a60*/  @P3 LDG.E.128 R68, desc[UR6][R22.64] ;  /* 0x0000000616443981 */ /* 0x00056c000c1e1d00 */
[----:B------:R-:W2:Y:S01]  /*1a70*/  @P6 LDC.64 R38, c[0x0][0x438] ;  /* 0x00010e00ff266b82 */ /* 0x000ea20000000a00 */
[C---:B------:R-:W-:Y:S01]  /*1a80*/  @P3 IMAD.WIDE.U32 R26, R3.reuse, 0x10, R26 ;  /* 0x00000010031a3825 */ /* 0x040fe200078e001a */
[----:B------:R-:W-:Y:S01]  /*1a90*/  @P3 IADD3 R3, PT, PT, R3, 0x80, RZ ;  /* 0x0000008003033810 */ /* 0x000fe20007ffe0ff */
[----:B------:R0:W5:Y:S05]  /*1aa0*/  @P3 LDG.E.128 R124, desc[UR6][R24.64] ;  /* 0x00000006187c3981 */ /* 0x00016a000c1e1d00 */
[----:B------:R-:W2:Y:S01]  /*1ab0*/  LDC.64 R42, c[0x0][0x3d0] ;  /* 0x0000f400ff2a7b82 */ /* 0x000ea20000000a00 */
[C---:B-1----:R-:W-:Y:S01]  /*1ac0*/  @P4 IMAD.WIDE.U32 R28, R3.reuse, 0x10, R28 ;  /* 0x00000010031c4825 */ /* 0x042fe200078e001c */
[----:B------:R1:W5:Y:S06]  /*1ad0*/  @P3 LDG.E.128 R72, desc[UR6][R26.64] ;  /* 0x000000061a483981 */ /* 0x00036c000c1e1d00 */
[----:B------:R-:W1:Y:S01]  /*1ae0*/  LDC.64 R44, c[0x0][0x3d8] ;  /* 0x0000f600ff2c7b82 */ /* 0x000e620000000a00 */
        /* <DEDUP_REMOVED lines=10> */
[C---:B0-----:R-:W-:Y:S01]  /*1b90*/  @P5 IMAD.WIDE.U32 R36, R3.reuse, 0x10, R36 ;  /* 0x0000001003245825 */ /* 0x041fe200078e0024 */
[----:B------:R-:W-:Y:S01]  /*1ba0*/  @P5 IADD3 R3, PT, PT, R3, 0x80, RZ ;  /* 0x0000008003035810 */ /* 0x000fe20007ffe0ff */
[----:B------:R4:W5:Y:S04]  /*1bb0*/  @P5 LDG.E.128 R116, desc[UR6][R8.64] ;  /* 0x0000000608745981 */ /* 0x000968000c1e1d00 */
[C---:B------:R-:W-:Y:S01]  /*1bc0*/  @P6 IMAD.WIDE.U32 R12, R3.reuse, 0x10, R12 ;  /* 0x00000010030c6825 */ /* 0x040fe200078e000c */
[----:B------:R4:W5:Y:S03]  /*1bd0*/  @P5 LDG.E.128 R88, desc[UR6][R36.64] ;  /* 0x0000000624585981 */ /* 0x000966000c1e1d00 */
[C---:B--2---:R-:W-:Y:S01]  /*1be0*/  @P6 IMAD.WIDE.U32 R38, R3.reuse, 0x10, R38 ;  /* 0x0000001003266825 */ /* 0x044fe200078e0026 */
[----:B------:R4:W5:Y:S03]  /*1bf0*/  @P6 LDG.E.128 R92, desc[UR6][R12.64] ;  /* 0x000000060c5c6981 */ /* 0x000966000c1e1d00 */
[C---:B------:R-:W-:Y:S01]  /*1c00*/  @P6 IMAD.WIDE.U32 R40, R3.reuse, 0x10, R40 ;  /* 0x0000001003286825 */ /* 0x040fe200078e0028 */
[----:B------:R-:W-:Y:S01]  /*1c10*/  @P6 IADD3 R3, PT, PT, R3, 0x80, RZ ;  /* 0x0000008003036810 */ /* 0x000fe20007ffe0ff */
[----:B------:R4:W5:Y:S04]  /*1c20*/  @P6 LDG.E.128 R112, desc[UR6][R38.64] ;  /* 0x0000000626706981 */ /* 0x000968000c1e1d00 */
[C---:B------:R-:W-:Y:S01]  /*1c30*/  @P1 IMAD.WIDE.U32 R42, R3.reuse, 0x10, R42 ;  /* 0x00000010032a1825 */ /* 0x040fe200078e002a */
[----:B------:R4:W5:Y:S03]  /*1c40*/  @P6 LDG.E.128 R96, desc[UR6][R40.64] ;  /* 0x0000000628606981 */ /* 0x000966000c1e1d00 */
[C---:B---3--:R-:W-:Y:S01]  /*1c50*/  @P1 IMAD.WIDE.U32 R14, R3.reuse, 0x10, R14 ;  /* 0x00000010030e1825 */ /* 0x048fe200078e000e */
[----:B------:R4:W5:Y:S03]  /*1c60*/  @P1 LDG.E.128 R100, desc[UR6][R42.64] ;  /* 0x000000062a641981 */ /* 0x000966000c1e1d00 */
[----:B-1----:R-:W-:Y:S01]  /*1c70*/  @P1 IMAD.WIDE.U32 R44, R3, 0x10, R44 ;  /* 0x00000010032c1825 */ /* 0x002fe200078e002c */
        /* <DEDUP_REMOVED lines=43> */
[----:B------:R-:W-:-:S07]  /*1f30*/  CS2R R160, SRZ ;  /* 0x0000000000a07805 */ /* 0x000fce000001ff00 */
.L_x_16045:
[----:B------:R-:W-:Y:S05]  /*1f40*/  BSYNC.RECONVERGENT B0 ;  /* 0x0000000000007941 */ /* 0x000fea0003800200 */
.L_x_16042:
[----:B------:R-:W0:Y:S02]  /*1f50*/  LDCU UR4, c[0x0][0x384] ;  /* 0x00007080ff0477ac */ /* 0x000e240008000800 */
[----:B0-----:R-:W-:-:S13]  /*1f60*/  ISETP.GE.AND P1, PT, R4, UR4, PT ;  /* 0x0000000404007c0c */ /* 0x001fda000bf26270 */
[----:B------:R-:W-:Y:S05]  /*1f70*/  @P1 EXIT ;  /* 0x000000000000194d */ /* 0x000fea0003800000 */
[----:B------:R-:W-:Y:S01]  /*1f80*/  SHF.R.S32.HI R0, RZ, 0x2, R0 ;  /* 0x00000002ff007819 */ /* 0x000fe20000011400 */
[----:B------:R-:W0:Y:S01]  /*1f90*/  LDC.64 R12, c[0x0][0x398] ;  /* 0x0000e600ff0c7b82 */ /* 0x000e220000000a00 */
[----:B------:R-:W0:Y:S01]  /*1fa0*/  LDCU.64 UR4, c[0x0][0x3a0] ;  /* 0x00007400ff0477ac */ /* 0x000e220008000a00 */
[----:B------:R-:W-:Y:S02]  /*1fb0*/  SHF.L.U32 R7, R10, 0x5, RZ ;  /* 0x000000050a077819 */ /* 0x000fe400000006ff */
[C---:B------:R-:W-:Y:S01]  /*1fc0*/  LOP3.LUT R3, R0.reuse, 0x7f, RZ, 0xc0, !PT ;  /* 0x0000007f00037812 */ /* 0x040fe200078ec0ff */
[----:B------:R-:W1:Y:S01]  /*1fd0*/  LDCU UR10, c[0x0][0x388] ;  /* 0x00007100ff0a77ac */ /* 0x000e620008000800 */
[----:B------:R-:W-:Y:S02]  /*1fe0*/  LOP3.LUT R0, R0, 0xffffff80, RZ, 0xc0, !PT ;  /* 0xffffff8000007812 */ /* 0x000fe400078ec0ff */
[----:B------:R-:W-:Y:S01]  /*1ff0*/  VIADDMNMX R2, R3, -R2, RZ, !PT ;  /* 0x8000000203027246 */ /* 0x000fe200078001ff */
[----:B------:R-:W2:Y:S01]  /*2000*/  LDCU.U8 UR8, c[0x0][0x410] ;  /* 0x00008200ff0877ac */ /* 0x000ea20008000000 */
[----:B------:R-:W-:-:S02]  /*2010*/  LOP3.LUT R8, R7, 0x3e0, RZ, 0xc0, !PT ;  /* 0x000003e007087812 */ /* 0x000fc400078ec0ff */
[----:B------:R-:W-:Y:S01]  /*2020*/  VIMNMX R5, PT, PT, R2, 0x20, PT ;  /* 0x0000002002057848 */ /* 0x000fe20003fe0100 */
[----:B------:R-:W3:Y:S01]  /*2030*/  LDCU UR9, c[0x0][0x400] ;  /* 0x00008000ff0977ac */ /* 0x000ee20008000800 */
[----:B------:R-:W-:Y:S02]  /*2040*/  VIADDMNMX R8, R3, -R8, RZ, !PT ;  /* 0x8000000803087246 */ /* 0x000fe400078001ff */
[-C--:B------:R-:W-:Y:S01]  /*2050*/  LEA R5, R5, R0.reuse, 0x2 ;  /* 0x0000000005057211 */ /* 0x080fe200078e10ff */
[----:B------:R-:W4:Y:S01]  /*2060*/  LDCU.64 UR12, c[0x0][0x398] ;  /* 0x00007300ff0c77ac */ /* 0x000f220008000a00 */
[----:B------:R-:W-:Y:S02]  /*2070*/  VIMNMX R3, PT, PT, R8, 0x20, PT ;  /* 0x0000002008037848 */ /* 0x000fe40003fe0100 */
[----:B------:R-:W-:Y:S01]  /*2080*/  I2FP.F32.U32 R2, R5 ;  /* 0x0000000500027245 */ /* 0x000fe20000201000 */
[----:B------:R-:W0:Y:S01]  /*2090*/  LDCU.64 UR14, c[0x0][0x3a0] ;  /* 0x00007400ff0e77ac */ /* 0x000e220008000a00 */
[----:B------:R-:W-:-:S02]  /*20a0*/  LEA R0, R3, R0, 0x2 ;  /* 0x0000000003007211 */ /* 0x000fc400078e10ff */
[----:B0-----:R-:W-:Y:S01]  /*20b0*/  LOP3.LUT P1, RZ, R12, UR4, RZ, 0xfc, !PT ;  /* 0x000000040cff7c12 */ /* 0x001fe2000f82fcff */
[----:B------:R-:W-:Y:S01]  /*20c0*/  UPLOP3.LUT UP1, UPT, UPT, UPT, UPT, 0x40, 0x4 ;  /* 0x000000000004789c */ /* 0x000fe20003f2e870 */
[----:B------:R-:W0:Y:S02]  /*20d0*/  MUFU.RCP R2, R2 ;  /* 0x0000000200027308 */ /* 0x000e240000001000 */
[----:B-1234-:R-:W-:-:S13]  /*20e0*/  LOP3.LUT P1, RZ, R13, UR5, RZ, 0xfc, P1 ;  /* 0x000000050dff7c12 */ /* 0x01efda000882fcff */
.L_x_16100:
        /* <DEDUP_REMOVED lines=35> */
.L_x_16050:
        /* <DEDUP_REMOVED lines=9> */
.L_x_16049:
        /* <DEDUP_REMOVED lines=12> */
.L_x_16051:
[----:B------:R-:W2:Y:S01]  /*2470*/  @P1 LDC.64 R192, c[0x0][0x3a8] ;  /* 0x0000ea00ffc01b82 */ /* 0x000ea20000000a00 */
[C---:B------:R-:W-:Y:S01]  /*2480*/  IADD3 R10, PT, PT, R8.reuse, 0x80, RZ ;  /* 0x00000080080a7810 */ /* 0x040fe20007ffe0ff */
[----:B--2---:R-:W-:-:S05]  /*2490*/  @P1 IMAD.WIDE.U32 R192, R8, 0x10, R192 ;  /* 0x0000001008c01825 */ /* 0x004fca00078e00c0 */
[----:B------:R2:W-:Y:S02]  /*24a0*/  @P1 STG.E.128 desc[UR6][R192.64], R188 ;  /* 0x000000bcc0001986 */ /* 0x0005e4000c101d06 */
.L_x_16048:
[----:B------:R-:W-:Y:S05]  /*24b0*/  BSYNC.RECONVERGENT B0 ;  /* 0x0000000000007941 */ /* 0x000fea0003800200 */
.L_x_16047:
[----:B------:R-:W-:Y:S01]  /*24c0*/  ISETP.GE.U32.AND P0, PT, R6, 0x100, PT ;  /* 0x000001000600780c */ /* 0x000fe20003f06070 */
[----:B------:R-:W-:Y:S03]  /*24d0*/  BSSY.RECONVERGENT B0, `(.L_x_16052) ;  /* 0x000003d000007945 */ /* 0x000fe60003800200 */
[----:B------:R-:W-:-:S09]  /*24e0*/  P2R R12, PR, RZ, 0x1 ;  /* 0x00000001ff0c7803 */ /* 0x000fd20000000000 */
[----:B------:R-:W-:Y:S05]  /*24f0*/  @!P0 BRA `(.L_x_16053) ;  /* 0x0000000000e88947 */ /* 0x000fea0003800000 */
[----:B------:R-:W-:Y:S01]  /*2500*/  ISETP.NE.U32.AND P0, PT, RZ, UR12, PT ;  /* 0x0000000cff007c0c */ /* 0x000fe2000bf05070 */
[----:B--2---:R-:W2:Y:S01]  /*2510*/  LDC.64 R192, c[0x0][0x390] ;  /* 0x0000e400ffc07b82 */ /* 0x004ea20000000a00 */
        /* <DEDUP_REMOVED lines=10> */
[----:B------:R2:W5:Y:S01]  /*25c0*/  @P2 LDG.E.128 R184, desc[UR6][R14.64] ;  /* 0x000000060eb82981 */ /* 0x000562000c1e1d00 */
[----:B------:R-:W-:-:S04]  /*25d0*/  UISETP.NE.U32.AND UP0, UPT, UR12, URZ, UPT ;  /* 0x000000ff0c00728c */ /* 0x000fc8000bf05070 */
[----:B------:R-:W-:-:S09]  /*25e0*/  UISETP.NE.AND.EX UP0, UPT, UR13, URZ, UPT, UP0 ;  /* 0x000000ff0d00728c */ /* 0x000fd2000bf05300 */
[----:B--2---:R-:W-:Y:S05]  /*25f0*/  BRA.U UP0, `(.L_x_16054) ;  /* 0x00000001003c7547 */ /* 0x004fea000b800000 */
        /* <DEDUP_REMOVED lines=15> */
.L_x_16054:
        /* <DEDUP_REMOVED lines=23> */
.L_x_16055:
[----:B------:R-:W2:Y:S02]  /*2860*/  @P1 LDC.64 R192, c[0x0][0x3a8] ;  /* 0x0000ea00ffc01b82 */ /* 0x000ea40000000a00 */
[C---:B--2---:R-:W-:Y:S01]  /*2870*/  @P1 IMAD.WIDE.U32 R192, R10.reuse, 0x10, R192 ;  /* 0x000000100ac01825 */ /* 0x044fe200078e00c0 */
[----:B------:R-:W-:-:S04]  /*2880*/  IADD3 R10, PT, PT, R10, 0x80, RZ ;  /* 0x000000800a0a7810 */ /* 0x000fc80007ffe0ff */
[----:B------:R3:W-:Y:S03]  /*2890*/  @P1 STG.E.128 desc[UR6][R192.64], R188 ;  /* 0x000000bcc0001986 */ /* 0x0007e6000c101d06 */
.L_x_16053:
[----:B------:R-:W-:Y:S05]  /*28a0*/  BSYNC.RECONVERGENT B0 ;  /* 0x0000000000007941 */ /* 0x000fea0003800200 */
.L_x_16052:
[----:B------:R-:W-:Y:S01]  /*28b0*/  ISETP.GE.U32.AND P0, PT, R6, 0x180, PT ;  /* 0x000001800600780c */ /* 0x000fe20003f06070 */
[----:B------:R-:W-:Y:S03]  /*28c0*/  BSSY.RECONVERGENT B0, `(.L_x_16056) ;  /* 0x000003d000007945 */ /* 0x000fe60003800200 */
[----:B------:R-:W-:-:S09]  /*28d0*/  P2R R12, PR, RZ, 0x1 ;  /* 0x00000001ff0c7803 */ /* 0x000fd20000000000 */
        /* <DEDUP_REMOVED lines=8> */
[----:B----4-:R-:W-:-:S05]  /*2960*/  IMAD.WIDE.U32 R18, R10, 0x10, R18 ;  /* 0x000000100a127825 */ /* 0x010fca00078e0012 */
[----:B--23--:R2:W5:Y:S01]  /*2970*/  LDG.E.128 R192, desc[UR6][R18.64] ;  /* 0x0000000612c07981 */ /* 0x00c562000c1e1d00 */
[----:B0-----:R-:W-:-:S05]  /*2980*/  @P0 IMAD.WIDE.U32 R20, R10, 0x10, R20 ;  /* 0x000000100a140825 */ /* 0x001fca00078e0014 */
[----:B------:R2:W5:Y:S01]  /*2990*/  @P0 LDG.E.128 R180, desc[UR6][R20.64] ;  /* 0x0000000614b40981 */ /* 0x000562000c1e1d00 */
[----:B-1----:R-:W-:-:S05]  /*29a0*/  @P2 IMAD.WIDE.U32 R22, R10, 0x10, R22 ;  /* 0x000000100a162825 */ /* 0x002fca00078e0016 */
        /* <DEDUP_REMOVED lines=19> */
.L_x_16058:
        /* <DEDUP_REMOVED lines=23> */
.L_x_16059:
[----:B------:R-:W0:Y:S02]  /*2c50*/  @P1 LDC.64 R192, c[0x0][0x3a8] ;  /* 0x0000ea00ffc01b82 */ /* 0x000e240000000a00 */
[C---:B0-----:R-:W-:Y:S01]  /*2c60*/  @P1 IMAD.WIDE.U32 R192, R10.reuse, 0x10, R192 ;  /* 0x000000100ac01825 */ /* 0x041fe200078e00c0 */
[----:B------:R-:W-:-:S04]  /*2c70*/  IADD3 R10, PT, PT, R10, 0x80, RZ ;  /* 0x000000800a0a7810 */ /* 0x000fc80007ffe0ff */
[----:B------:R4:W-:Y:S03]  /*2c80*/  @P1 STG.E.128 desc[UR6][R192.64], R188 ;  /* 0x000000bcc0001986 */ /* 0x0009e6000c101d06 */
.L_x_16057:
[----:B------:R-:W-:Y:S05]  /*2c90*/  BSYNC.RECONVERGENT B0 ;  /* 0x0000000000007941 */ /* 0x000fea0003800200 */
.L_x_16056:
        /* <DEDUP_REMOVED lines=10> */
[----:B------:R-:W1:Y:S01]  /*2d40*/  @P2 LDC.64 R30, c[0x0][0x3a0] ;  /* 0x0000e800ff1e2b82 */ /* 0x000e620000000a00 */
[----:B0-----:R-:W-:-:S05]  /*2d50*/  IMAD.WIDE.U32 R26, R10, 0x10, R26 ;  /* 0x000000100a1a7825 */ /* 0x001fca00078e001a */
[----:B--234-:R0:W5:Y:S01]  /*2d60*/  LDG.E.128 R192, desc[UR6][R26.64] ;  /* 0x000000061ac07981 */ /* 0x01c162000c1e1d00 */
[----:B-1----:R-:W-:-:S05]  /*2d70*/  @P0 IMAD.WIDE.U32 R28, R10, 0x10, R28 ;  /* 0x000000100a1c0825 */ /* 0x002fca00078e001c */
[----:B------:R0:W5:Y:S01]  /*2d80*/  @P0 LDG.E.128 R180, desc[UR6][R28.64] ;  /* 0x000000061cb40981 */ /* 0x000162000c1e1d00 */
[----:B------:R-:W-:-:S05]  /*2d90*/  @P2 IMAD.WIDE.U32 R30, R10, 0x10, R30 ;  /* 0x000000100a1e2825 */ /* 0x000fca00078e001e */
        /* <DEDUP_REMOVED lines=19> */
.L_x_16062:
        /* <DEDUP_REMOVED lines=23> */
.L_x_16063:
[----:B------:R-:W0:Y:S02]  /*3040*/  @P1 LDC.64 R192, c[0x0][0x3a8] ;  /* 0x0000ea00ffc01b82 */ /* 0x000e240000000a00 */
[C---:B0-----:R-:W-:Y:S01]  /*3050*/  @P1 IMAD.WIDE.U32 R192, R10.reuse, 0x10, R192 ;  /* 0x000000100ac01825 */ /* 0x041fe200078e00c0 */
[----:B------:R-:W-:-:S04]  /*3060*/  IADD3 R10, PT, PT, R10, 0x80, RZ ;  /* 0x000000800a0a7810 */ /* 0x000fc80007ffe0ff */
[----:B------:R0:W-:Y:S03]  /*3070*/  @P1 STG.E.128 desc[UR6][R192.64], R188 ;  /* 0x000000bcc0001986 */ /* 0x0001e6000c101d06 */
.L_x_16061:
[----:B------:R-:W-:Y:S05]  /*3080*/  BSYNC.RECONVERGENT B0 ;  /* 0x0000000000007941 */ /* 0x000fea0003800200 */
.L_x_16060:
        /* <DEDUP_REMOVED lines=34> */
.L_x_16066:
        /* <DEDUP_REMOVED lines=23> */
.L_x_16067:
[----:B------:R-:W0:Y:S02]  /*3420*/  @P1 LDC.64 R192, c[0x0][0x3a8] ;  /* 0x0000ea00ffc01b82 */ /* 0x000e240000000a00 */
[C---:B0-----:R-:W-:Y:S01]  /*3430*/  @P1 IMAD.WIDE.U32 R192, R10.reuse, 0x10, R192 ;  /* 0x000000100ac01825 */ /* 0x041fe200078e00c0 */
[----:B------:R-:W-:-:S04]  /*3440*/  IADD3 R10, PT, PT, R10, 0x80, RZ ;  /* 0x000000800a0a7810 */ /* 0x000fc80007ffe0ff */
[----:B------:R0:W-:Y:S03]  /*3450*/  @P1 STG.E.128 desc[UR6][R192.64], R188 ;  /* 0x000000bcc0001986 */ /* 0x0001e6000c101d06 */
.L_x_16065:
[----:B------:R-:W-:Y:S05]  /*3460*/  BSYNC.RECONVERGENT B0 ;  /* 0x0000000000007941 */ /* 0x000fea0003800200 */
.L_x_16064:
[----:B------:R-:W-:Y:S01]  /*3470*/  ISETP.GE.U32.AND P3, PT, R6, 0x300, PT ;  /* 0x000003000600780c */ /* 0x000fe20003f66070 */
[----:B------:R-:W-:-:S12]  /*3480*/  BSSY.RECONVERGENT B0, `(.L_x_16068) ;  /* 0x000003c000007945 */ /* 0x000fd80003800200 */
[----:B------:R-:W-:Y:S05]  /*3490*/  @!P3 BRA `(.L_x_16069) ;  /* 0x0000000000e8b947 */ /* 0x000fea0003800000 */
[----:B------:R-:W-:-:S04]  /*34a0*/  ISETP.NE.U32.AND P0, PT, RZ, UR12, PT ;  /* 0x0000000cff007c0c */ /* 0x000fc8000bf05070 */
[----:B------:R-:W-:-:S13]  /*34b0*/  ISETP.NE.AND.EX P0, PT, RZ, UR13, PT, P0 ;  /* 0x0000000dff007c0c */ /* 0x000fda000bf05300 */
[----:B------:R-:W0:Y:S02]  /*34c0*/  @P0 LDC.64 R42, c[0x0][0x398] ;  /* 0x0000e600ff2a0b82 */ /* 0x000e240000000a00 */
[----:B0-----:R-:W-:-:S06]  /*34d0*/  @P0 IMAD.WIDE.U32 R44, R10, 0x10, R42 ;  /* 0x000000100a2c0825 */ /* 0x001fcc00078e002a */
[----:B------:R-:W0:Y:S01]  /*34e0*/  LDC.64 R42, c[0x0][0x390] ;  /* 0x0000e400ff2a7b82 */ /* 0x000e220000000a00 */
[----:B------:R0:W5:Y:S01]  /*34f0*/  @P0 LDG.E.128 R180, desc[UR6][R44.64] ;  /* 0x000000062cb40981 */ /* 0x000162000c1e1d00 */
[----:B------:R-:W-:-:S04]  /*3500*/  ISETP.NE.U32.AND P0, PT, RZ, UR14, PT ;  /* 0x0000000eff007c0c */ /* 0x000fc8000bf05070 */
[----:B------:R-:W-:-:S13]  /*3510*/  ISETP.NE.AND.EX P0, PT, RZ, UR15, PT, P0 ;  /* 0x0000000fff007c0c */ /* 0x000fda000bf05300 */
[----:B------:R-:W1:Y:S01]  /*3520*/  @P0 LDC.64 R46, c[0x0][0x3a0] ;  /* 0x0000e800ff2e0b82 */ /* 0x000e620000000a00 */
[----:B0-----:R-:W-:-:S05]  /*3530*/  IMAD.WIDE.U32 R42, R10, 0x10, R42 ;  /* 0x000000100a2a7825 */ /* 0x001fca00078e002a */
[----:B--234-:R0:W5:Y:S01]  /*3540*/  LDG.E.128 R192, desc[UR6][R42.64] ;  /* 0x000000062ac07981 */ /* 0x01c162000c1e1d00 */
[----:B-1----:R-:W-:-:S05]  /*3550*/  @P0 IMAD.WIDE.U32 R46, R10, 0x10, R46 ;  /* 0x000000100a2e0825 */ /* 0x002fca00078e002e */
        /* <DEDUP_REMOVED lines=19> */
.L_x_16070:
        /* <DEDUP_REMOVED lines=23> */
.L_x_16071:
[----:B------:R-:W0:Y:S02]  /*3800*/  @P1 LDC.64 R192, c[0x0][0x3a8] ;  /* 0x0000ea00ffc01b82 */ /* 0x000e240000000a00 */
[C---:B0-----:R-:W-:Y:S01]  /*3810*/  @P1 IMAD.WIDE.U32 R192, R10.reuse, 0x10, R192 ;  /* 0x000000100ac01825 */ /* 0x041fe200078e00c0 */
[----:B------:R-:W-:-:S04]  /*3820*/  IADD3 R10, PT, PT, R10, 0x80, RZ ;  /* 0x000000800a0a7810 */ /* 0x000fc80007ffe0ff */
[----:B------:R0:W-:Y:S03]  /*3830*/  @P1 STG.E.128 desc[UR6][R192.64], R188 ;  /* 0x000000bcc0001986 */ /* 0x0001e6000c101d06 */
.L_x_16069:
[----:B------:R-:W-:Y:S05]  /*3840*/  BSYNC.RECONVERGENT B0 ;  /* 0x0000000000007941 */ /* 0x000fea0003800200 */
.L_x_16068:
[----:B------:R-:W-:Y:S01]  /*3850*/  ISETP.GE.U32.AND P4, PT, R6, 0x380, PT ;  /* 0x000003800600780c */ /* 0x000fe20003f86070 */
[----:B------:R-:W-:-:S12]  /*3860*/  BSSY.RECONVERGENT B0, `(.L_x_16072) ;  /* 0x000003c000007945 */ /* 0x000fd80003800200 */
[----:B------:R-:W-:Y:S05]  /*3870*/  @!P4 BRA `(.L_x_16073) ;  /* 0x0000000000e8c947 */ /* 0x000fea0003800000 */
[----:B------:R-:W-:-:S04]  /*3880*/  ISETP.NE.U32.AND P0, PT, RZ, UR12, PT ;  /* 0x0000000cff007c0c */ /* 0x000fc8000bf05070 */
[----:B------:R-:W-:-:S13]  /*3890*/  ISETP.NE.AND.EX P0, PT, RZ, UR13, PT, P0 ;  /* 0x0000000dff007c0c */ /* 0x000fda000bf05300 */
[----:B------:R-:W1:Y:S02]  /*38a0*/  @P0 LDC.64 R50, c[0x0][0x398] ;  /* 0x0000e600ff320b82 */ /* 0x000e640000000a00 */
[----:B-1----:R-:W-:-:S05]  /*38b0*/  @P0 IMAD.WIDE.U32 R196, R10, 0x10, R50 ;  /* 0x000000100ac40825 */ /* 0x002fca00078e0032 */
[----:B------:R1:W5:Y:S01]  /*38c0*/  @P0 LDG.E.128 R180, desc[UR6][R196.64] ;  /* 0x00000006c4b40981 */ /* 0x000362000c1e1d00 */
[----:B------:R-:W-:-:S04]  /*38d0*/  ISETP.NE.U32.AND P0, PT, RZ, UR14, PT ;  /* 0x0000000eff007c0c */ /* 0x000fc8000bf05070 */
[----:B------:R-:W-:-:S13]  /*38e0*/  ISETP.NE.AND.EX P0, PT, RZ, UR15, PT, P0 ;  /* 0x0000000fff007c0c */ /* 0x000fda000bf05300 */
[----:B------:R-:W0:Y:S02]  /*38f0*/  @P0 LDC.64 R50, c[0x0][0x3a0] ;  /* 0x0000e800ff320b82 */ /* 0x000e240000000a00 */
[----:B0-----:R-:W-:-:S06]  /*3900*/  @P0 IMAD.WIDE.U32 R198, R10, 0x10, R50 ;  /* 0x000000100ac60825 */ /* 0x001fcc00078e0032 */
[----:B------:R-:W0:Y:S01]  /*3910*/  LDC.64 R50, c[0x0][0x390] ;  /* 0x0000e400ff327b82 */ /* 0x000e220000000a00 */
[----:B------:R1:W5:Y:S01]  /*3920*/  @P0 LDG.E.128 R184, desc[UR6][R198.64] ;  /* 0x00000006c6b80981 */ /* 0x000362000c1e1d00 */
[----:B0-----:R-:W-:-:S05]  /*3930*/  IMAD.WIDE.U32 R50, R10, 0x10, R50 ;  /* 0x000000100a327825 */ /* 0x001fca00078e0032 */
[----:B--234-:R1:W5:Y:S01]  /*3940*/  LDG.E.128 R192, desc[UR6][R50.64] ;  /* 0x0000000632c07981 */ /* 0x01c362000c1e1d00 */
        /* <DEDUP_REMOVED lines=18> */
.L_x_16074:
        /* <DEDUP_REMOVED lines=23> */
.L_x_16075:
[----:B------:R-:W0:Y:S02]  /*3be0*/  @P1 LDC.64 R192, c[0x0][0x3a8] ;  /* 0x0000ea00ffc01b82 */ /* 0x000e240000000a00 */
[C---:B0-----:R-:W-:Y:S01]  /*3bf0*/  @P1 IMAD.WIDE.U32 R192, R10.reuse, 0x10, R192 ;  /* 0x000000100ac01825 */ /* 0x041fe200078e00c0 */
[----:B------:R-:W-:-:S04]  /*3c00*/  IADD3 R10, PT, PT, R10, 0x80, RZ ;  /* 0x000000800a0a7810 */ /* 0x000fc80007ffe0ff */
[----:B------:R0:W-:Y:S03]  /*3c10*/  @P1 STG.E.128 desc[UR6][R192.64], R188 ;  /* 0x000000bcc0001986 */ /* 0x0001e6000c101d06 */
.L_x_16073:
[----:B------:R-:W-:Y:S05]  /*3c20*/  BSYNC.RECONVERGENT B0 ;  /* 0x0000000000007941 */ /* 0x000fea0003800200 */
.L_x_16072:
[----:B------:R-:W-:Y:S01]  /*3c30*/  ISETP.GE.U32.AND P5, PT, R6, 0x400, PT ;  /* 0x000004000600780c */ /* 0x000fe20003fa6070 */
[----:B------:R-:W-:-:S12]  /*3c40*/  BSSY.RECONVERGENT B0, `(.L_x_16076) ;  /* 0x000003b000007945 */ /* 0x000fd80003800200 */
[----:B------:R-:W-:Y:S05]  /*3c50*/  @!P5 BRA `(.L_x_16077) ;  /* 0x0000000000e4d947 */ /* 0x000fea0003800000 */
[----:B------:R-:W-:Y:S01]  /*3c60*/  ISETP.NE.U32.AND P0, PT, RZ, UR12, PT ;  /* 0x0000000cff007c0c */ /* 0x000fe2000bf05070 */
[----:B0-234-:R-:W0:Y:S03]  /*3c70*/  LDC.64 R192, c[0x0][0x390] ;  /* 0x0000e400ffc07b82 */ /* 0x01de260000000a00 */
[----:B------:R-:W-:-:S13]  /*3c80*/  ISETP.NE.AND.EX P0, PT, RZ, UR13, PT, P0 ;  /* 0x0000000dff007c0c */ /* 0x000fda000bf05300 */
[----:B-1----:R-:W1:Y:S02]  /*3c90*/  @P0 LDC.64 R196, c[0x0][0x398] ;  /* 0x0000e600ffc40b82 */ /* 0x002e640000000a00 */
        /* <DEDUP_REMOVED lines=27> */
.L_x_16078:
        /* <DEDUP_REMOVED lines=23> */
.L_x_16079:
[----:B------:R-:W0:Y:S02]  /*3fc0*/  @P1 LDC.64 R192, c[0x0][0x3a8] ;  /* 0x0000ea00ffc01b82 */ /* 0x000e240000000a00 */
[----:B0-----:R-:W-:-:S05]  /*3fd0*/  @P1 IMAD.WIDE.U32 R192, R10, 0x10, R192 ;  /* 0x000000100ac01825 */ /* 0x001fca00078e00c0 */
[----:B------:R0:W-:Y:S02]  /*3fe0*/  @P1 STG.E.128 desc[UR6][R192.64], R188 ;  /* 0x000000bcc0001986 */ /* 0x0001e4000c101d06 */
.L_x_16077:
[----:B------:R-:W-:Y:S05]  /*3ff0*/  BSYNC.RECONVERGENT B0 ;  /* 0x0000000000007941 */ /* 0x000fea0003800200 */
.L_x_16076:
[----:B------:R-:W-:Y:S01]  /*4000*/  FADD.FTZ R10, RZ, R9 ;  /* 0x00000009ff0a7221 */ /* 0x000fe20000010000 */
[C---:B------:R-:W-:Y:S01]  /*4010*/  ISETP.GE.U32.AND P0, PT, R6.reuse, 0x80, PT ;  /* 0x000000800600780c */ /* 0x040fe20003f06070 */
[----:B------:R-:W-:Y:S01]  /*4020*/  BSSY.RECONVERGENT B0, `(.L_x_16080) ;  /* 0x0000092000007945 */ /* 0x000fe20003800200 */
[C---:B------:R-:W-:Y:S01]  /*4030*/  ISETP.GT.U32.AND P6, PT, R6.reuse, 0xff, PT ;  /* 0x000000ff0600780c */ /* 0x040fe20003fc4070 */
[----:B------:R-:W-:Y:S01]  /*4040*/  FADD.FTZ R10, R7, R10 ;  /* 0x0000000a070a7221 */ /* 0x000fe20000010000 */
[----:B------:R-:W-:Y:S01]  /*4050*/  P2R R14, PR, RZ, 0x2 ;  /* 0x00000002ff0e7803 */ /* 0x000fe20000000000 */
[----:B------:R-:W-:Y:S01]  /*4060*/  HFMA2 R24, -RZ, RZ, 0, 0 ;  /* 0x00000000ff187431 */ /* 0x000fe200000001ff */
        /* <DEDUP_REMOVED lines=38> */
[----:B0-234-:R-:W0:Y:S02]  /*42d0*/  SHFL.BFLY PT, R193, R10, 0x1, 0x1f ;  /* 0x0c201f000ac17f89 */ /* 0x01de2400000e0000 */
[----:B0-----:R-:W-:-:S05]  /*42e0*/  FADD.FTZ R193, R10, R193 ;  /* 0x000000c10ac17221 */ /* 0x001fca0000010000 */
[----:B------:R-:W0:Y:S02]  /*42f0*/  SHFL.BFLY PT, R12, R193, 0x2, 0x1f ;  /* 0x0c401f00c10c7f89 */ /* 0x000e2400000e0000 */
[----:B0-----:R-:W-:-:S05]  /*4300*/  FADD.FTZ R12, R193, R12 ;  /* 0x0000000cc10c7221 */ /* 0x001fca0000010000 */
[----:B------:R-:W0:Y:S02]  /*4310*/  SHFL.BFLY PT, R195, R12, 0x4, 0x1f ;  /* 0x0c801f000cc37f89 */ /* 0x000e2400000e0000 */
[----:B0-----:R-:W-:-:S05]  /*4320*/  FADD.FTZ R195, R12, R195 ;  /* 0x000000c30cc37221 */ /* 0x001fca0000010000 */
[----:B------:R-:W0:Y:S02]  /*4330*/  SHFL.BFLY PT, R14, R195, 0x8, 0x1f ;  /* 0x0d001f00c30e7f89 */ /* 0x000e2400000e0000 */
[----:B0-----:R-:W-:-:S05]  /*4340*/  FADD.FTZ R14, R195, R14 ;  /* 0x0000000ec30e7221 */ /* 0x001fca0000010000 */
[----:B-1----:R-:W0:Y:S02]  /*4350*/  SHFL.BFLY PT, R197, R14, 0x10, 0x1f ;  /* 0x0e001f000ec57f89 */ /* 0x002e2400000e0000 */
        /* <DEDUP_REMOVED lines=94> */
.L_x_16081:
[----:B------:R-:W-:Y:S05]  /*4940*/  BSYNC.RECONVERGENT B0 ;  /* 0x0000000000007941 */ /* 0x000fea0003800200 */
.L_x_16080:
        /* <DEDUP_REMOVED lines=13> */
.L_x_16083:
[----:B------:R-:W-:Y:S05]  /*4a20*/  BSYNC.RECONVERGENT B0 ;  /* 0x0000000000007941 */ /* 0x000fea0003800200 */
.L_x_16082:
[----:B------:R-:W0:Y:S01]  /*4a30*/  SHFL.DOWN PT, R195, R24, 0x2, 0x1f ;  /* 0x08401f0018c37f89 */ /* 0x000e2200000e0000 */
[----:B------:R-:W-:Y:S01]  /*4a40*/  ISETP.NE.AND P6, PT, RZ, UR8, PT ;  /* 0x00000008ff007c0c */ /* 0x000fe2000bfc5270 */
[----:B------:R-:W-:Y:S02]  /*4a50*/  BSSY.RECONVERGENT B0, `(.L_x_16084) ;  /* 0x0000049000007945 */ /* 0x000fe40003800200 */
[----:B-1----:R-:W1:Y:S01]  /*4a60*/  SHFL.DOWN PT, R197, R192, 0x2, 0x1f ;  /* 0x08401f00c0c57f89 */ /* 0x002e6200000e0000 */
[----:B0-----:R-:W-:Y:S02]  /*4a70*/  IADD3 R12, PT, PT, R195, R24, RZ ;  /* 0x00000018c30c7210 */ /* 0x001fe40007ffe0ff */
[----:B------:R-:W-:Y:S02]  /*4a80*/  I2FP.F32.S32 R20, R195 ;  /* 0x000000c300147245 */ /* 0x000fe40000201400 */
[----:B------:R-:W-:Y:S01]  /*4a90*/  I2FP.F32.S32 R16, R12 ;  /* 0x0000000c00107245 */ /* 0x000fe20000201400 */
[----:B------:R-:W0:Y:S01]  /*4aa0*/  SHFL.DOWN PT, R215, R12, 0x1, 0x1f ;  /* 0x08201f000cd77f89 */ /* 0x000e2200000e0000 */
[----:B------:R-:W-:Y:S01]  /*4ab0*/  I2FP.F32.S32 R195, R24 ;  /* 0x0000001800c37245 */ /* 0x000fe20000201400 */
[----:B-1----:R-:W-:Y:S01]  /*4ac0*/  FMUL.FTZ R14, R197, R20 ;  /* 0x00000014c50e7220 */ /* 0x002fe20000410000 */
[----:B------:R-:W1:Y:S03]  /*4ad0*/  MUFU.RCP R18, R16 ;  /* 0x0000001000127308 */ /* 0x000e660000001000 */
[----:B------:R-:W-:Y:S01]  /*4ae0*/  FFMA.FTZ R199, R195, R192, R14 ;  /* 0x000000c0c3c77223 */ /* 0x000fe2000001000e */
[----:B------:R-:W-:-:S04]  /*4af0*/  FADD.FTZ R192, -R197, R192 ;  /* 0x000000c0c5c07221 */ /* 0x000fc80000010100 */
[----:B------:R-:W-:-:S04]  /*4b00*/  FMUL.FTZ R192, R192, R192 ;  /* 0x000000c0c0c07220 */ /* 0x000fc80000410000 */
[----:B------:R-:W-:-:S04]  /*4b10*/  FMUL.FTZ R192, R192, R195 ;  /* 0x000000c3c0c07220 */ /* 0x000fc80000410000 */
[----:B------:R-:W-:Y:S01]  /*4b20*/  FMUL.FTZ R192, R192, R20 ;  /* 0x00000014c0c07220 */ /* 0x000fe20000410000 */
[----:B-1----:R-:W-:Y:S01]  /*4b30*/  FMUL.FTZ R199, R18, R199 ;  /* 0x000000c712c77220 */ /* 0x002fe20000410000 */
[----:B0-----:R-:W-:-:S04]  /*4b40*/  IADD3 R14, PT, PT, R12, R215, RZ ;  /* 0x000000d70c0e7210 */ /* 0x001fc80007ffe0ff */
[----:B------:R-:W0:Y:S01]  /*4b50*/  SHFL.DOWN PT, R22, R199, 0x1, 0x1f ;  /* 0x08201f00c7167f89 */ /* 0x000e2200000e0000 */
[----:B------:R-:W-:Y:S02]  /*4b60*/  I2FP.F32.S32 R215, R215 ;  /* 0x000000d700d77245 */ /* 0x000fe40000201400 */
[----:B------:R-:W-:-:S06]  /*4b70*/  I2FP.F32.S32 R24, R14 ;  /* 0x0000000e00187245 */ /* 0x000fcc0000201400 */
[----:B------:R-:W1:Y:S01]  /*4b80*/  MUFU.RCP R24, R24 ;  /* 0x0000001800187308 */ /* 0x000e620000001000 */
[----:B0-----:R-:W-:Y:S01]  /*4b90*/  FMUL.FTZ R217, R22, R215 ;  /* 0x000000d716d97220 */ /* 0x001fe20000410000 */
[----:B------:R-:W-:-:S03]  /*4ba0*/  FADD.FTZ R22, R199, -R22 ;  /* 0x80000016c7167221 */ /* 0x000fc60000010000 */
[----:B------:R-:W-:Y:S01]  /*4bb0*/  FFMA.FTZ R217, R16, R199, R217 ;  /* 0x000000c710d97223 */ /* 0x000fe200000100d9 */
[----:B------:R-:W-:-:S03]  /*4bc0*/  FMUL.FTZ R197, R22, R22 ;  /* 0x0000001616c57220 */ /* 0x000fc60000410000 */
[----:B-1----:R-:W-:Y:S01]  /*4bd0*/  FMUL.FTZ R217, R24, R217 ;  /* 0x000000d918d97220 */ /* 0x002fe20000410000 */
[----:B------:R-:W-:-:S04]  /*4be0*/  FMUL.FTZ R197, R16, R197 ;  /* 0x000000c510c57220 */ /* 0x000fc80000410000 */
[----:B------:R-:W-:Y:S01]  /*4bf0*/  FMUL.FTZ R197, R197, R215 ;  /* 0x000000d7c5c57220 */ /* 0x000fe20000410000 */
[----:B------:R-:W0:Y:S02]  /*4c00*/  SHFL.IDX PT, R217, R217, RZ, 0x1f ;  /* 0x00001fffd9d97589 */ /* 0x000e2400000e0000 */
[C---:B0-----:R-:W-:Y:S01]  /*4c10*/  FMUL.FTZ R14, R217.reuse, R217 ;  /* 0x000000d9d90e7220 */ /* 0x041fe20000410000 */
[----:B------:R-:W-:-:S04]  /*4c20*/  FSEL R12, R217, RZ, !P6 ;  /* 0x000000ffd90c7208 */ /* 0x000fc80007000000 */
[----:B------:R-:W-:Y:S02]  /*4c30*/  FSEL R219, R14, RZ, P6 ;  /* 0x000000ff0edb7208 */ /* 0x000fe40003000000 */
[----:B------:R-:W0:Y:S01]  /*4c40*/  SHFL.DOWN PT, R14, R193, 0x2, 0x1f ;  /* 0x08401f00c10e7f89 */ /* 0x000e2200000e0000 */
[----:B------:R-:W-:Y:S01]  /*4c50*/  ISETP.NE.AND P6, PT, R10, RZ, PT ;  /* 0x000000ff0a00720c */ /* 0x000fe20003fc5270 */
[----:B0-----:R-:W-:-:S04]  /*4c60*/  FADD.FTZ R195, R14, R193 ;  /* 0x000000c10ec37221 */ /* 0x001fc80000010000 */
[----:B------:R-:W-:-:S05]  /*4c70*/  FFMA.FTZ R195, R18, R192, R195 ;  /* 0x000000c012c37223 */ /* 0x000fca00000100c3 */
[----:B------:R-:W0:Y:S02]  /*4c80*/  SHFL.DOWN PT, R14, R195, 0x1, 0x1f ;  /* 0x08201f00c30e7f89 */ /* 0x000e2400000e0000 */
[----:B0-----:R-:W-:Y:S02]  /*4c90*/  FADD.FTZ R193, R195, R14 ;  /* 0x0000000ec3c17221 */ /* 0x001fe40000010000 */
[----:B------:R-:W0:Y:S02]  /*4ca0*/  LDC R14, c[0x0][0x448] ;  /* 0x00011200ff0e7b82 */ /* 0x000e240000000800 */
[----:B------:R-:W-:-:S06]  /*4cb0*/  FFMA.FTZ R197, R24, R197, R193 ;  /* 0x000000c518c57223 */ /* 0x000fcc00000100c1 */
[----:B------:R-:W0:Y:S01]  /*4cc0*/  SHFL.IDX PT, R197, R197, RZ, 0x1f ;  /* 0x00001fffc5c57589 */ /* 0x000e2200000e0000 */
[----:B------:R-:W1:Y:S08]  /*4cd0*/  @!P6 LDC.64 R192, c[0x0][0x3c0] ;  /* 0x0000f000ffc0eb82 */ /* 0x000e700000000a00 */
[----:B------:R-:W2:Y:S01]  /*4ce0*/  @!P6 LDC.64 R194, c[0x0][0x3c8] ;  /* 0x0000f200ffc2eb82 */ /* 0x000ea20000000a00 */
[----:B0-----:R-:W-:Y:S01]  /*4cf0*/  FFMA.FTZ R14, R197, UR9, R14 ;  /* 0x00000009c50e7c23 */ /* 0x001fe2000801000e */
[----:B-1----:R-:W-:-:S04]  /*4d00*/  @!P6 IMAD.WIDE R192, R4, 0x4, R192 ;  /* 0x0000000404c0e825 */ /* 0x002fc800078e02c0 */
[----:B------:R-:W-:Y:S01]  /*4d10*/  FADD.FTZ R14, R14, R219 ;  /* 0x000000db0e0e7221 */ /* 0x000fe20000010000 */
[----:B------:R0:W-:Y:S01]  /*4d20*/  @!P6 STG.E desc[UR6][R192.64], R217 ;  /* 0x000000d9c000e986 */ /* 0x0001e2000c101906 */
[----:B--2---:R-:W-:-:S04]  /*4d30*/  @!P6 IMAD.WIDE R194, R4, 0x4, R194 ;  /* 0x0000000404c2e825 */ /* 0x004fc800078e02c2 */
[----:B------:R-:W1:Y:S02]  /*4d40*/  MUFU.RSQ R14, R14 ;  /* 0x0000000e000e7308 */ /* 0x000e640000001400 */
[----:B-1----:R0:W-:Y:S01]  /*4d50*/  @!P6 STG.E desc[UR6][R194.64], R14 ;  /* 0x0000000ec200e986 */ /* 0x0021e2000c101906 */
[----:B------:R-:W-:Y:S05]  /*4d60*/  @!P0 BRA `(.L_x_16085) ;  /* 0x00000000005c8947 */ /* 0x000fea0003800000 */
[----:B------:R-:W1:Y:S01]  /*4d70*/  LDC.64 R214, c[0x0][0x428] ;  /* 0x00010a00ffd67b82 */ /* 0x000e620000000a00 */
[--C-:B0-----:R-:W-:Y:S01]  /*4d80*/  FADD.FTZ R195, R7, -R12.reuse ;  /* 0x8000000c07c37221 */ /* 0x101fe20000010000 */
[--C-:B------:R-:W-:Y:S01]  /*4d90*/  FADD.FTZ R193, R9, -R12.reuse ;  /* 0x8000000c09c17221 */ /* 0x100fe20000010000 */
[--C-:B------:R-:W-:Y:S01]  /*4da0*/  FADD.FTZ R197, R5, -R12.reuse ;  /* 0x8000000c05c57221 */ /* 0x100fe20000010000 */
[----:B------:R-:W-:Y:S01]  /*4db0*/  FADD.FTZ R199, R3, -R12 ;  /* 0x8000000c03c77221 */ /* 0x000fe20000010000 */
[C---:B------:R-:W-:Y:S01]  /*4dc0*/  FMUL.FTZ R16, R14.reuse, R195 ;  /* 0x000000c30e107220 */ /* 0x040fe20000410000 */
[C---:B------:R-:W-:Y:S01]  /*4dd0*/  FMUL.FTZ R193, R14.reuse, R193 ;  /* 0x000000c10ec17220 */ /* 0x040fe20000410000 */
[C---:B------:R-:W-:Y:S01]  /*4de0*/  FMUL.FTZ R195, R14.reuse, R197 ;  /* 0x000000c50ec37220 */ /* 0x040fe20000410000 */
[----:B------:R-:W0:Y:S01]  /*4df0*/  LDC.64 R216, c[0x0][0x430] ;  /* 0x00010c00ffd87b82 */ /* 0x000e220000000a00 */
[----:B------:R-:W-:Y:S01]  /*4e00*/  FMUL.FTZ R18, R14, R199 ;  /* 0x000000c70e127220 */ /* 0x000fe20000410000 */
[C---:B-----5:R-:W-:Y:S01]  /*4e10*/  FFMA.FTZ R192, R193.reuse, R52, R132 ;  /* 0x00000034c1c07223 */ /* 0x060fe20000010084 */
[----:B------:R-:W-:Y:S01]  /*4e20*/  FFMA.FTZ R196, R193, R56, R160 ;  /* 0x00000038c1c47223 */ /* 0x000fe200000100a0 */
[C---:B------:R-:W-:Y:S01]  /*4e30*/  FFMA.FTZ R194, R195.reuse, R54, R134 ;  /* 0x00000036c3c27223 */ /* 0x040fe20000010086 */
[----:B------:R-:W-:Y:S01]  /*4e40*/  FFMA.FTZ R198, R195, R58, R162 ;  /* 0x0000003ac3c67223 */ /* 0x000fe200000100a2 */
[----:B------:R-:W-:Y:S01]  /*4e50*/  FFMA.FTZ R193, R16, R53, R133 ;  /* 0x0000003510c17223 */ /* 0x000fe20000010085 */
[----:B------:R-:W-:Y:S01]  /*4e60*/  FFMA.FTZ R195, R18, R55, R135 ;  /* 0x0000003712c37223 */ /* 0x000fe20000010087 */
[----:B------:R-:W-:Y:S01]  /*4e70*/  FFMA.FTZ R197, R16, R57, R161 ;  /* 0x0000003910c57223 */ /* 0x000fe200000100a1 */
[----:B------:R-:W-:Y:S01]  /*4e80*/  FFMA.FTZ R199, R18, R59, R163 ;  /* 0x0000003b12c77223 */ /* 0x000fe200000100a3 */
[----:B-1----:R-:W-:-:S05]  /*4e90*/  IMAD.WIDE.U32 R214, R8, 0x10, R214 ;  /* 0x0000001008d67825 */ /* 0x002fca00078e00d6 */
[----:B------:R1:W-:Y:S01]  /*4ea0*/  STG.E.128 desc[UR6][R214.64], R192 ;  /* 0x000000c0d6007986 */ /* 0x0003e2000c101d06 */
[C---:B0-----:R-:W-:Y:S01]  /*4eb0*/  IMAD.WIDE.U32 R216, R8.reuse, 0x10, R216 ;  /* 0x0000001008d87825 */ /* 0x041fe200078e00d8 */
[----:B------:R-:W-:-:S04]  /*4ec0*/  IADD3 R8, PT, PT, R8, 0x80, RZ ;  /* 0x0000008008087810 */ /* 0x000fc80007ffe0ff */
[----:B------:R1:W-:Y:S03]  /*4ed0*/  STG.E.128 desc[UR6][R216.64], R196 ;  /* 0x000000c4d8007986 */ /* 0x0003e6000c101d06 */
.L_x_16085:
[----:B------:R-:W-:Y:S05]  /*4ee0*/  BSYNC.RECONVERGENT B0 ;  /* 0x0000000000007941 */ /* 0x000fea0003800200 */
.L_x_16084:
        /* <DEDUP_REMOVED lines=13> */
[----:B-----5:R-:W-:Y:S01]  /*4fc0*/  FFMA.FTZ R196, R197, R64, R156 ;  /* 0x00000040c5c47223 */ /* 0x020fe2000001009c */
[----:B------:R-:W-:Y:S01]  /*4fd0*/  FFMA.FTZ R198, R199, R66, R158 ;  /* 0x00000042c7c67223 */ /* 0x000fe2000001009e */
[----:B0-----:R-:W-:-:S04]  /*4fe0*/  IMAD.WIDE.U32 R214, R8, 0x10, R192 ;  /* 0x0000001008d67825 */ /* 0x001fc800078e00c0 */
[----:B------:R-:W-:Y:S01]  /*4ff0*/  FFMA.FTZ R192, R197, R60, R128 ;  /* 0x0000003cc5c07223 */ /* 0x000fe20000010080 */
[C---:B------:R-:W-:Y:S01]  /*5000*/  FFMA.FTZ R193, R16.reuse, R61, R129 ;  /* 0x0000003d10c17223 */ /* 0x040fe20000010081 */
[----:B------:R-:W-:Y:S01]  /*5010*/  FFMA.FTZ R197, R16, R65, R157 ;  /* 0x0000004110c57223 */ /* 0x000fe2000001009d */
[----:B-1----:R-:W-:-:S04]  /*5020*/  IMAD.WIDE.U32 R216, R8, 0x10, R194 ;  /* 0x0000001008d87825 */ /* 0x002fc800078e00c2 */
[----:B------:R-:W-:Y:S01]  /*5030*/  FFMA.FTZ R194, R199, R62, R130 ;  /* 0x0000003ec7c27223 */ /* 0x000fe20000010082 */
[C---:B------:R-:W-:Y:S01]  /*5040*/  FFMA.FTZ R195, R18.reuse, R63, R131 ;  /* 0x0000003f12c37223 */ /* 0x040fe20000010083 */
[----:B------:R-:W-:Y:S01]  /*5050*/  FFMA.FTZ R199, R18, R67, R159 ;  /* 0x0000004312c77223 */ /* 0x000fe2000001009f */
[----:B------:R-:W-:-:S03]  /*5060*/  IADD3 R8, PT, PT, R8, 0x80, RZ ;  /* 0x0000008008087810 */ /* 0x000fc60007ffe0ff */
[----:B------:R2:W-:Y:S04]  /*5070*/  STG.E.128 desc[UR6][R214.64], R192 ;  /* 0x000000c0d6007986 */ /* 0x0005e8000c101d06 */
[----:B------:R2:W-:Y:S02]  /*5080*/  STG.E.128 desc[UR6][R216.64], R196 ;  /* 0x000000c4d8007986 */ /* 0x0005e4000c101d06 */
.L_x_16087:
[----:B------:R-:W-:Y:S05]  /*5090*/  BSYNC.RECONVERGENT B0 ;  /* 0x0000000000007941 */ /* 0x000fea0003800200 */
.L_x_16086:
[----:B------:R-:W-:Y:S01]  /*50a0*/  ISETP.GE.U32.AND P6, PT, R6, 0x180, PT ;  /* 0x000001800600780c */ /* 0x000fe20003fc6070 */
[----:B------:R-:W-:-:S12]  /*50b0*/  BSSY.RECONVERGENT B0, `(.L_x_16088) ;  /* 0x0000019000007945 */ /* 0x000fd80003800200 */
[----:B------:R-:W-:Y:S05]  /*50c0*/  @!P6 BRA `(.L_x_16089) ;  /* 0x00000000005ce947 */ /* 0x000fea0003800000 */
[----:B012---:R-:W0:Y:S01]  /*50d0*/  LDC.64 R192, c[0x0][0x428] ;  /* 0x00010a00ffc07b82 */ /* 0x007e220000000a00 */
        /* <DEDUP_REMOVED lines=22> */
.L_x_16089:
[----:B------:R-:W-:Y:S05]  /*5240*/  BSYNC.RECONVERGENT B0 ;  /* 0x0000000000007941 */ /* 0x000fea0003800200 */
.L_x_16088:
[----:B------:R-:W-:Y:S01]  /*5250*/  ISETP.GE.U32.AND P6, PT, R6, 0x200, PT ;  /* 0x000002000600780c */ /* 0x000fe20003fc6070 */
[----:B------:R-:W-:-:S12]  /*5260*/  BSSY.RECONVERGENT B0, `(.L_x_16090) ;  /* 0x0000019000007945 */ /* 0x000fd80003800200 */
[----:B------:R-:W-:Y:S05]  /*5270*/  @!P6 BRA `(.L_x_16091) ;  /* 0x00000000005ce947 */ /* 0x000fea0003800000 */
[----:B0123--:R-:W0:Y:S01]  /*5280*/  LDC.64 R192, c[0x0][0x428] ;  /* 0x00010a00ffc07b82 */ /* 0x00fe220000000a00 */
        /* <DEDUP_REMOVED lines=22> */
.L_x_16091:
[----:B------:R-:W-:Y:S05]  /*53f0*/  BSYNC.RECONVERGENT B0 ;  /* 0x0000000000007941 */ /* 0x000fea0003800200 */
.L_x_16090:
        /* <DEDUP_REMOVED lines=25> */
.L_x_16093:
[----:B------:R-:W-:Y:S05]  /*5590*/  BSYNC.RECONVERGENT B0 ;  /* 0x0000000000007941 */ /* 0x000fea0003800200 */
.L_x_16092:
        /* <DEDUP_REMOVED lines=25> */
.L_x_16095:
[----:B------:R-:W-:Y:S05]  /*5730*/  BSYNC.RECONVERGENT B0 ;  /* 0x0000000000007941 */ /* 0x000fea0003800200 */
.L_x_16094:
        /* <DEDUP_REMOVED lines=25> */
.L_x_16097:
[----:B------:R-:W-:Y:S05]  /*58d0*/  BSYNC.RECONVERGENT B0 ;  /* 0x0000000000007941 */ /* 0x000fea0003800200 */
.L_x_16096:
        /* <DEDUP_REMOVED lines=20> */
[----:B0-----:R-:W-:-:S05]  /*5a20*/  IMAD.WIDE.U32 R214, R8, 0x10, R214 ;  /* 0x0000001008d67825 */ /* 0x001fca00078e00d6 */
[----:B------:R0:W-:Y:S01]  /*5a30*/  STG.E.128 desc[UR6][R214.64], R192 ;  /* 0x000000c0d6007986 */ /* 0x0001e2000c101d06 */
[----:B-1----:R-:W-:-:S05]  /*5a40*/  IMAD.WIDE.U32 R216, R8, 0x10, R216 ;  /* 0x0000001008d87825 */ /* 0x002fca00078e00d8 */
[----:B------:R0:W-:Y:S02]  /*5a50*/  STG.E.128 desc[UR6][R216.64], R196 ;  /* 0x000000c4d8007986 */ /* 0x0001e4000c101d06 */
.L_x_16099:
[----:B------:R-:W-:Y:S05]  /*5a60*/  BSYNC.RECONVERGENT B0 ;  /* 0x0000000000007941 */ /* 0x000fea0003800200 */
.L_x_16098:
[----:B01234-:R-:W0:Y:S01]  /*5a70*/  LDC.64 R192, c[0x0][0x380] ;  /* 0x0000e000ffc07b82 */ /* 0x01fe220000000a00 */
[----:B------:R-:W-:Y:S01]  /*5a80*/  UPLOP3.LUT UP1, UPT, UPT, UPT, UP1, 0x40, 0x4 ;  /* 0x000000000004789c */ /* 0x000fe20003f2e810 */
[----:B0-----:R-:W-:-:S04]  /*5a90*/  IADD3 R4, PT, PT, R4, R192, RZ ;  /* 0x000000c004047210 */ /* 0x001fc80007ffe0ff */
[----:B------:R-:W-:-:S13]  /*5aa0*/  ISETP.GE.AND P2, PT, R4, R193, PT ;  /* 0x000000c10400720c */ /* 0x000fda0003f46270 */
[----:B------:R-:W-:Y:S05]  /*5ab0*/  @!P2 BRA `(.L_x_16100) ;  /* 0xffffffc4008ca947 */ /* 0x000fea000383ffff */
[----:B------:R-:W-:Y:S05]  /*5ac0*/  EXIT ;  /* 0x000000000000794d */ /* 0x000fea0003800000 */
.L_x_16101:
        /* <DEDUP_REMOVED lines=11> */
.L_x_18012:


//--------------------- .text._ZN10layer_norm31ln_parallel_residual_fwd_kernelINS_13Kernel_traitsIfffffjLj4096ELj1ELj1ELj4ELj16ENS_18Kernel_traits_baseILj4096EfffffjLj128EEEEELb0ELb0ELb1EEEvNS_9FwdParamsE --------------------------
	.section	.text._ZN10layer_norm31ln_parallel_residual_fwd_kernelINS_13Kernel_traitsIfffffjLj4096ELj1ELj1ELj4ELj16ENS_18Kernel_traits_baseILj4096EfffffjLj128EEEEELb0ELb0ELb1EEEvNS_9FwdParamsE,"ax",@progbits
	.align	128
        .global         _ZN10layer_norm31ln_parallel_residual_fwd_kernelINS_13Kernel_traitsIfffffjLj4096ELj1ELj1ELj4ELj16ENS_18Kernel_traits_baseILj4096EfffffjLj128EEEEELb0ELb0ELb1EEEvNS_9FwdParamsE
        .type           _ZN10layer_norm31ln_parallel_residual_fwd_kernelINS_13Kernel_traitsIfffffjLj4096ELj1ELj1ELj4ELj16ENS_18Kernel_traits_baseILj4096EfffffjLj128EEEEELb0ELb0ELb1EEEvNS_9FwdParamsE,@function
        .size           _ZN10layer_norm31ln_parallel_residual_fwd_kernelINS_13Kernel_traitsIfffffjLj4096ELj1ELj1ELj4ELj16ENS_18Kernel_traits_baseILj4096EfffffjLj128EEEEELb0ELb0ELb1EEEvNS_9FwdParamsE,(.L_x_18013 - _ZN10layer_norm31ln_parallel_residual_fwd_kernelINS_13Kernel_traitsIfffffjLj4096ELj1ELj1ELj4ELj16ENS_18Kernel_traits_baseILj4096EfffffjLj128EEEEELb0ELb0ELb1EEEvNS_9FwdParamsE)
        .other          _ZN10layer_norm31ln_parallel_residual_fwd_kernelINS_13Kernel_traitsIfffffjLj4096ELj1ELj1ELj4ELj16ENS_18Kernel_traits_baseILj4096EfffffjLj128EEEEELb0ELb0ELb1EEEvNS_9FwdParamsE,@"STO_CUDA_ENTRY STV_DEFAULT"
_ZN10layer_norm31ln_parallel_residual_fwd_kernelINS_13Kernel_traitsIfffffjLj4096ELj1ELj1ELj4ELj16ENS_18Kernel_traits_baseILj4096EfffffjLj128EEEEELb0ELb0ELb1EEEvNS_9FwdParamsE:
.text._ZN10layer_norm31ln_parallel_residual_fwd_kernelINS_13Kernel_traitsIfffffjLj4096ELj1ELj1ELj4ELj16ENS_18Kernel_traits_baseILj4096EfffffjLj128EEEEELb0ELb0ELb1EEEvNS_9FwdParamsE:
        /* <DEDUP_REMOVED lines=70> */
.L_x_16103:
        /* <DEDUP_REMOVED lines=31> */
.L_x_16102:
        /* <DEDUP_REMOVED lines=45> */
.L_x_16105:
        /* <DEDUP_REMOVED lines=46> */
.L_x_16104:
        /* <DEDUP_REMOVED lines=10> */
.L_x_16127:
[----:B0-----:R-:W-:Y:S01]  /*0ca0*/  ISETP.NE.U32.AND P2, PT, RZ, UR10, PT ;  /* 0x0000000aff007c0c */ /* 0x001fe2000bf45070 */
[----:B------:R-:W0:Y:S01]  /*0cb0*/  @P1 LDC.64 R146, c[0x0][0x398] ;  /* 0x0000e600ff921b82 */ /* 0x000e220000000a00 */
[----:B-1----:R-:W-:Y:S02]  /*0cc0*/  IMAD R144, R178, UR8, RZ ;  /* 0x00000008b2907c24 */ /* 0x002fe4000f8e02ff */
[----:B------:R-:W-:-:S03]  /*0cd0*/  ISETP.NE.AND.EX P2, PT, RZ, UR11, PT, P2 ;  /* 0x0000000bff007c0c */ /* 0x000fc6000bf45320 */
[----:B------:R-:W-:Y:S02]  /*0ce0*/  SHF.R.S32.HI R145, RZ, 0x1f, R144 ;  /* 0x0000001fff917819 */ /* 0x000fe40000011490 */
[----:B----4-:R-:W1:Y:S02]  /*0cf0*/  LDC.64 R2, c[0x0][0x390] ;  /* 0x0000e400ff027b82 */ /* 0x010e640000000a00 */
[----:B------:R-:W-:-:S04]  /*0d00*/  LEA.HI R145, R145, R144, RZ, 0x2 ;  /* 0x0000009091917211 */ /* 0x000fc800078f10ff */
[----:B------:R-:W-:Y:S02]  /*0d10*/  LEA.HI.SX32 R157, R145, R0, 0x1e ;  /* 0x00000000919d7211 */ /* 0x000fe400078ff2ff */
[----:B------:R-:W4:Y:S03]  /*0d20*/  @P2 LDC.64 R148, c[0x0][0x3a0] ;  /* 0x0000e800ff942b82 */ /* 0x000f260000000a00 */
[----:B0-----:R-:W-:-:S05]  /*0d30*/  @P1 IMAD.WIDE.U32 R146, R157, 0x10, R146 ;  /* 0x000000109d921825 */ /* 0x001fca00078e0092 */
[----:B-----5:R0:W5:Y:S01]  /*0d40*/  @P1 LDG.E.128 R12, desc[UR6][R146.64] ;  /* 0x00000006920c1981 */ /* 0x020162000c1e1d00 */
[----:B-1----:R-:W-:-:S05]  /*0d50*/  IMAD.WIDE.U32 R144, R157, 0x10, R2 ;  /* 0x000000109d907825 */ /* 0x002fca00078e0002 */
[----:B------:R0:W5:Y:S01]  /*0d60*/  LDG.E.128 R152, desc[UR6][R144.64] ;  /* 0x0000000690987981 */ /* 0x000162000c1e1d00 */
[----:B----4-:R-:W-:-:S05]  /*0d70*/  @P2 IMAD.WIDE.U32 R148, R157, 0x10, R148 ;  /* 0x000000109d942825 */ /* 0x010fca00078e0094 */
        /* <DEDUP_REMOVED lines=16> */
.L_x_16107:
        /* <DEDUP_REMOVED lines=9> */
.L_x_16106:
        /* <DEDUP_REMOVED lines=12> */
.L_x_16108:
[----:B------:R-:W1:Y:S01]  /*0fd0*/  LDC.64 R152, c[0x0][0x398] ;  /* 0x0000e600ff987b82 */ /* 0x000e620000000a00 */
[----:B------:R-:W-:-:S05]  /*0fe0*/  IADD3 R155, PT, PT, R157, 0x80, RZ ;  /* 0x000000809d9b7810 */ /* 0x000fca0007ffe0ff */
[----:B0-----:R-:W-:Y:S02]  /*0ff0*/  IMAD.WIDE.U32 R146, R155, 0x10, R2 ;  /* 0x000000109b927825 */ /* 0x001fe400078e0002 */
[----:B------:R-:W0:Y:S08]  /*1000*/  @P0 LDC.64 R144, c[0x0][0x3a8] ;  /* 0x0000ea00ff900b82 */ /* 0x000e300000000a00 */
[----:B------:R-:W4:Y:S01]  /*1010*/  @P2 LDC.64 R150, c[0x0][0x3a0] ;  /* 0x0000e800ff962b82 */ /* 0x000f220000000a00 */
[----:B-1----:R-:W-:-:S04]  /*1020*/  ISETP.NE.U32.AND P1, PT, R152, RZ, PT ;  /* 0x000000ff9800720c */ /* 0x002fc80003f25070 */
[----:B------:R-:W-:Y:S01]  /*1030*/  ISETP.NE.AND.EX P1, PT, R153, RZ, PT, P1 ;  /* 0x000000ff9900720c */ /* 0x000fe20003f25310 */
[----:B0-----:R-:W-:-:S05]  /*1040*/  @P0 IMAD.WIDE.U32 R144, R157, 0x10, R144 ;  /* 0x000000109d900825 */ /* 0x001fca00078e0090 */
[----:B------:R0:W-:Y:S01]  /*1050*/  @P0 STG.E.128 desc[UR6][R144.64], R4 ;  /* 0x0000000490000986 */ /* 0x0001e2000c101d06 */
[----:B----4-:R-:W-:-:S06]  /*1060*/  @P2 IMAD.WIDE.U32 R150, R155, 0x10, R150 ;  /* 0x000000109b962825 */ /* 0x010fcc00078e0096 */
[----:B------:R-:W1:Y:S01]  /*1070*/  @P1 LDC.64 R148, c[0x0][0x398] ;  /* 0x0000e600ff941b82 */ /* 0x000e620000000a00 */
[----:B------:R0:W5:Y:S04]  /*1080*/  LDG.E.128 R180, desc[UR6][R146.64] ;  /* 0x0000000692b47981 */ /* 0x000168000c1e1d00 */
[----:B------:R0:W5:Y:S01]  /*1090*/  @P2 LDG.E.128 R8, desc[UR6][R150.64] ;  /* 0x0000000696082981 */ /* 0x000162000c1e1d00 */
        /* <DEDUP_REMOVED lines=21> */
.L_x_16109:
        /* <DEDUP_REMOVED lines=23> */
.L_x_16110:
        /* <DEDUP_REMOVED lines=8> */
[----:B------:R0:W5:Y:S04]  /*13e0*/  LDG.E.128 R180, desc[UR6][R146.64] ;  /* 0x0000000692b47981 */ /* 0x000168000c1e1d00 */
[----:B------:R0:W5:Y:S01]  /*13f0*/  @P1 LDG.E.128 R12, desc[UR6][R148.64] ;  /* 0x00000006940c1981 */ /* 0x000162000c1e1d00 */
[----:B----4-:R-:W-:-:S05]  /*1400*/  @P2 IMAD.WIDE.U32 R152, R151, 0x10, R152 ;  /* 0x0000001097982825 */ /* 0x010fca00078e0098 */
[----:B------:R0:W5:Y:S01]  /*1410*/  @P2 LDG.E.128 R8, desc[UR6][R152.64] ;  /* 0x0000000698082981 */ /* 0x000162000c1e1d00 */
        /* <DEDUP_REMOVED lines=14> */
.L_x_16111:
        /* <DEDUP_REMOVED lines=21> */
.L_x_16112:
        /* <DEDUP_REMOVED lines=26> */
.L_x_16113:
        /* <DEDUP_REMOVED lines=21> */
.L_x_16114:
        /* <DEDUP_REMOVED lines=26> */
.L_x_16115:
        /* <DEDUP_REMOVED lines=21> */
.L_x_16116:
        /* <DEDUP_REMOVED lines=26> */
.L_x_16117:
        /* <DEDUP_REMOVED lines=21> */
.L_x_16118:
        /* <DEDUP_REMOVED lines=26> */
.L_x_16119:
        /* <DEDUP_REMOVED lines=21> */
.L_x_16120:
        /* <DEDUP_REMOVED lines=26> */
.L_x_16121:
        /* <DEDUP_REMOVED lines=21> */
.L_x_16122:
        /* <DEDUP_REMOVED lines=131> */
.L_x_16124:
[----:B--23--:R-:W-:Y:S05]  /*2d30*/  BSYNC.RECONVERGENT B0 ;  /* 0x0000000000007941 */ /* 0x00cfea0003800200 */
.L_x_16123:
        /* <DEDUP_REMOVED lines=15> */
.L_x_16126:
[----:B------:R-:W-:Y:S05]  /*2e30*/  BSYNC.RECONVERGENT B0 ;  /* 0x0000000000007941 */ /* 0x000fea0003800200 */
.L_x_16125:
[----:B------:R-:W1:Y:S01]  /*2e40*/  SHFL.DOWN PT, R147, R2, 0x2, 0x1f ;  /* 0x08401f0002937f89 */ /* 0x000e6200000e0000 */
[----:B------:R-:W-:Y:S01]  /*2e50*/  ISETP.NE.AND P2, PT, R0, RZ, PT ;  /* 0x000000ff0000720c */ /* 0x000fe20003f45270 */
[----:B------:R-:W-:Y:S01]  /*2e60*/  UPLOP3.LUT UP1, UPT, UPT, UPT, UP1, 0x40, 0x4 ;  /* 0x000000000004789c */ /* 0x000fe20003f2e810 */
[----:B------:R-:W-:Y:S01]  /*2e70*/  ISETP.NE.AND P3, PT, RZ, UR12, PT ;  /* 0x0000000cff007c0c */ /* 0x000fe2000bf65270 */
        /* <DEDUP_REMOVED lines=26> */
[----:B------:R-:W-:-:S03]  /*3020*/  FFMA.FTZ R181, R150, R229, R181 ;  /* 0x000000e596b57223 */ /* 0x000fc600000100b5 */
[----:B------:R-:W-:Y:S01]  /*3030*/  FMUL.FTZ R150, R150, R147 ;  /* 0x0000009396967220 */ /* 0x000fe20000410000 */
[----:B--2---:R-:W-:Y:S01]  /*3040*/  FMUL.FTZ R181, R148, R181 ;  /* 0x000000b594b57220 */ /* 0x004fe20000410000 */
[----:B-1----:R-:W-:Y:S02]  /*3050*/  FADD.FTZ R147, R145, R144 ;  /* 0x0000009091937221 */ /* 0x002fe40000010000 */
[----:B------:R-:W-:Y:S01]  /*3060*/  FMUL.FTZ R150, R150, R231 ;  /* 0x000000e796967220 */ /* 0x000fe20000410000 */
[----:B------:R-:W0:Y:S01]  /*3070*/  LDC R144, c[0x0][0x448] ;  /* 0x00011200ff907b82 */ /* 0x000e220000000800 */
[----:B------:R1:W2:Y:S02]  /*3080*/  SHFL.IDX PT, R229, R181, RZ, 0x1f ;  /* 0x00001fffb5e57589 */ /* 0x0002a400000e0000 */
[----:B------:R-:W-:-:S05]  /*3090*/  FFMA.FTZ R150, R148, R150, R147 ;  /* 0x0000009694967223 */ /* 0x000fca0000010093 */
[----:B------:R-:W0:Y:S01]  /*30a0*/  SHFL.IDX PT, R231, R150, RZ, 0x1f ;  /* 0x00001fff96e77589 */ /* 0x000e2200000e0000 */
[----:B------:R-:W3:Y:S08]  /*30b0*/  @!P2 LDC.64 R146, c[0x0][0x3c0] ;  /* 0x0000f000ff92ab82 */ /* 0x000ef00000000a00 */
[----:B-1----:R-:W1:Y:S01]  /*30c0*/  LDC.64 R180, c[0x0][0x428] ;  /* 0x00010a00ffb47b82 */ /* 0x002e620000000a00 */
[C---:B--2---:R-:W-:Y:S01]  /*30d0*/  FMUL.FTZ R2, R229.reuse, R229 ;  /* 0x000000e5e5027220 */ /* 0x044fe20000410000 */
[----:B------:R-:W-:-:S04]  /*30e0*/  FSEL R148, R229, RZ, !P3 ;  /* 0x000000ffe5947208 */ /* 0x000fc80005800000 */
[----:B------:R-:W-:Y:S01]  /*30f0*/  FSEL R145, R2, RZ, P3 ;  /* 0x000000ff02917208 */ /* 0x000fe20001800000 */
[C---:B------:R-:W-:Y:S01]  /*3100*/  FADD.FTZ R162, -R148.reuse, R167 ;  /* 0x000000a794a27221 */ /* 0x040fe20000010100 */
[----:B0-----:R-:W-:Y:S01]  /*3110*/  FFMA.FTZ R2, R231, UR9, R144 ;  /* 0x00000009e7027c23 */ /* 0x001fe20008010090 */
[C---:B------:R-:W-:Y:S01]  /*3120*/  FADD.FTZ R167, -R148.reuse, R189 ;  /* 0x000000bd94a77221 */ /* 0x040fe20000010100 */
[C---:B------:R-:W-:Y:S01]  /*3130*/  FADD.FTZ R172, -R148.reuse, R195 ;  /* 0x000000c394ac7221 */ /* 0x040fe20000010100 */
[----:B------:R-:W-:Y:S01]  /*3140*/  FADD.FTZ R152, -R148, R161 ;  /* 0x000000a194987221 */ /* 0x000fe20000010100 */
[----:B------:R-:W-:Y:S01]  /*3150*/  FADD.FTZ R2, R2, R145 ;  /* 0x0000009102027221 */ /* 0x000fe20000010000 */
[----:B------:R-:W0:Y:S01]  /*3160*/  LDC.64 R194, c[0x0][0x430] ;  /* 0x00010c00ffc27b82 */ /* 0x000e220000000a00 */
[C---:B------:R-:W-:Y:S01]  /*3170*/  FADD.FTZ R150, -R148.reuse, R159 ;  /* 0x0000009f94967221 */ /* 0x040fe20000010100 */
[C---:B------:R-:W-:Y:S01]  /*3180*/  FADD.FTZ R154, -R148.reuse, R163 ;  /* 0x000000a3949a7221 */ /* 0x040fe20000010100 */
[----:B------:R-:W2:Y:S01]  /*3190*/  MUFU.RSQ R189, R2 ;  /* 0x0000000200bd7308 */ /* 0x000ea20000001400 */
[C---:B------:R-:W-:Y:S01]  /*31a0*/  FADD.FTZ R156, -R148.reuse, R165 ;  /* 0x000000a5949c7221 */ /* 0x040fe20000010100 */
[C---:B------:R-:W-:Y:S01]  /*31b0*/  FADD.FTZ R164, -R148.reuse, R173 ;  /* 0x000000ad94a47221 */ /* 0x040fe20000010100 */
[C---:B------:R-:W-:Y:S01]  /*31c0*/  FADD.FTZ R163, -R148.reuse, R169 ;  /* 0x000000a994a37221 */ /* 0x040fe20000010100 */
[C---:B------:R-:W-:Y:S01]  /*31d0*/  FADD.FTZ R166, -R148.reuse, R179 ;  /* 0x000000b394a67221 */ /* 0x040fe20000010100 */
[----:B------:R-:W4:Y:S01]  /*31e0*/  @!P2 LDC.64 R144, c[0x0][0x3c8] ;  /* 0x0000f200ff90ab82 */ /* 0x000f220000000a00 */
[C---:B------:R-:W-:Y:S01]  /*31f0*/  FADD.FTZ R218, -R148.reuse, R197 ;  /* 0x000000c594da7221 */ /* 0x040fe20000010100 */
[C---:B------:R-:W-:Y:S01]  /*3200*/  FADD.FTZ R173, -R148.reuse, R199 ;  /* 0x000000c794ad7221 */ /* 0x040fe20000010100 */
[C---:B------:R-:W-:Y:S01]  /*3210*/  FADD.FTZ R216, -R148.reuse, R201 ;  /* 0x000000c994d87221 */ /* 0x040fe20000010100 */
[C---:B------:R-:W-:Y:S01]  /*3220*/  FADD.FTZ R174, -R148.reuse, R203 ;  /* 0x000000cb94ae7221 */ /* 0x040fe20000010100 */
[----:B------:R-:W-:Y:S01]  /*3230*/  FADD.FTZ R214, -R148, R205 ;  /* 0x000000cd94d67221 */ /* 0x000fe20000010100 */
[----:B---3--:R-:W-:-:S04]  /*3240*/  @!P2 IMAD.WIDE R146, R178, 0x4, R146 ;  /* 0x00000004b292a825 */ /* 0x008fc800078e0292 */
        /* <DEDUP_REMOVED lines=21> */
[----:B----4-:R-:W-:Y:S01]  /*33a0*/  @!P2 IMAD.WIDE R160, R178, 0x4, R144 ;  /* 0x00000004b2a0a825 */ /* 0x010fe200078e0290 */
[----:B------:R2:W-:Y:S03]  /*33b0*/  @!P2 STG.E desc[UR6][R146.64], R229 ;  /* 0x000000e59200a986 */ /* 0x0005e6000c101906 */
[----:B------:R-:W-:Y:S01]  /*33c0*/  FMUL.FTZ R156, R189, R164 ;  /* 0x000000a4bd9c7220 */ /* 0x000fe20000410000 */
[----:B------:R-:W-:Y:S01]  /*33d0*/  FFMA.FTZ R144, R219, R108, R112 ;  /* 0x0000006cdb907223 */ /* 0x000fe20000010070 */
[----:B-1----:R-:W-:-:S04]  /*33e0*/  IMAD.WIDE.U32 R158, R157, 0x10, R180 ;  /* 0x000000109d9e7825 */ /* 0x002fc800078e00b4 */
[----:B------:R-:W-:Y:S01]  /*33f0*/  FFMA.FTZ R145, R148, R109, R113 ;  /* 0x0000006d94917223 */ /* 0x000fe20000010071 */
[C---:B------:R-:W-:Y:S01]  /*3400*/  FMUL.FTZ R217, R189.reuse, R162 ;  /* 0x000000a2bdd97220 */ /* 0x040fe20000410000 */
[C---:B------:R-:W-:Y:S01]  /*3410*/  FMUL.FTZ R150, R189.reuse, R163 ;  /* 0x000000a3bd967220 */ /* 0x040fe20000410000 */
[C---:B------:R-:W-:Y:S01]  /*3420*/  FMUL.FTZ R164, R189.reuse, R167 ;  /* 0x000000a7bda47220 */ /* 0x040fe20000410000 */
[C---:B------:R-:W-:Y:S01]  /*3430*/  FMUL.FTZ R162, R189.reuse, R165 ;  /* 0x000000a5bda27220 */ /* 0x040fe20000410000 */
        /* <DEDUP_REMOVED lines=26> */
[----:B------:R-:W-:-:S04]  /*35e0*/  IMAD.WIDE.U32 R172, R183, 0x10, R180 ;  /* 0x00000010b7ac7825 */ /* 0x000fc800078e00b4 */
[----:B------:R-:W-:Y:S01]  /*35f0*/  FFMA.FTZ R154, R171, R74, R22 ;  /* 0x0000004aab9a7223 */ /* 0x000fe20000010016 */
[----:B------:R-:W-:Y:S01]  /*3600*/  FFMA.FTZ R168, R165, R64, R28 ;  /* 0x00000040a5a87223 */ /* 0x000fe2000001001c */
[----:B------:R2:W-:Y:S01]  /*3610*/  STG.E.128 desc[UR6][R158.64], R144 ;  /* 0x000000909e007986 */ /* 0x0005e2000c101d06 */
[----:B------:R-:W-:-:S04]  /*3620*/  IMAD.WIDE.U32 R176, R185, 0x10, R180 ;  /* 0x00000010b9b07825 */ /* 0x000fc800078e00b4 */
[----:B------:R-:W-:Y:S01]  /*3630*/  FFMA.FTZ R170, R167, R66, R30 ;  /* 0x00000042a7aa7223 */ /* 0x000fe2000001001e */
[----:B------:R-:W-:-:S04]  /*3640*/  IMAD.WIDE.U32 R174, R187, 0x10, R180 ;  /* 0x00000010bbae7825 */ /* 0x000fc800078e00b4 */
[----:B-1----:R-:W-:Y:S01]  /*3650*/  FFMA.FTZ R161, R162, R69, R25 ;  /* 0x00000045a2a17223 */ /* 0x002fe20000010019 */
[----:B------:R-:W-:-:S04]  /*3660*/  IMAD.WIDE.U32 R190, R155, 0x10, R180 ;  /* 0x000000109bbe7825 */ /* 0x000fc800078e00b4 */
[----:B------:R-:W-:Y:S01]  /*3670*/  FFMA.FTZ R160, R169, R68, R24 ;  /* 0x00000044a9a07223 */ /* 0x000fe20000010018 */
[----:B------:R-:W-:-:S04]  /*3680*/  IMAD.WIDE.U32 R192, R151, 0x10, R180 ;  /* 0x0000001097c07825 */ /* 0x000fc800078e00b4 */
[----:B------:R-:W-:-:S04]  /*3690*/  IMAD.WIDE.U32 R2, R149, 0x10, R180 ;  /* 0x0000001095027825 */ /* 0x000fc800078e00b4 */
[----:B--2---:R-:W-:Y:S01]  /*36a0*/  FFMA.FTZ R144, R219, R76, R16 ;  /* 0x0000004cdb907223 */ /* 0x004fe20000010010 */
[----:B------:R-:W-:Y:S01]  /*36b0*/  FFMA.FTZ R145, R148, R77, R17 ;  /* 0x0000004d94917223 */ /* 0x000fe20000010011 */
[----:B------:R-:W-:Y:S01]  /*36c0*/  FFMA.FTZ R146, R221, R78, R18 ;  /* 0x0000004edd927223 */ /* 0x000fe20000010012 */
[----:B0-----:R-:W-:-:S04]  /*36d0*/  IMAD.WIDE.U32 R208, R157, 0x10, R194 ;  /* 0x000000109dd07825 */ /* 0x001fc800078e00c2 */
[----:B------:R-:W-:Y:S01]  /*36e0*/  FFMA.FTZ R147, R152, R79, R19 ;  /* 0x0000004f98937223 */ /* 0x000fe20000010013 */
[----:B------:R-:W-:Y:S01]  /*36f0*/  FFMA.FTZ R148, R217, R104, R116 ;  /* 0x00000068d9947223 */ /* 0x000fe20000010074 */
[----:B------:R-:W-:Y:S01]  /*3700*/  FFMA.FTZ R157, R162, R101, R121 ;  /* 0x00000065a29d7223 */ /* 0x000fe20000010079 */
[----:B------:R-:W-:-:S04]  /*3710*/  IMAD.WIDE.U32 R210, R155, 0x10, R194 ;  /* 0x000000109bd27825 */ /* 0x000fc800078e00c2 */
[C---:B------:R-:W-:Y:S01]  /*3720*/  FFMA.FTZ R158, R163.reuse, R102, R122 ;  /* 0x00000066a39e7223 */ /* 0x040fe2000001007a */
[----:B------:R0:W-:Y:S01]  /*3730*/  STG.E.128 desc[UR6][R208.64], R144 ;  /* 0x00000090d0007986 */ /* 0x0001e2000c101d06 */
[----:B------:R-:W-:Y:S01]  /*3740*/  FFMA.FTZ R162, R163, R70, R26 ;  /* 0x00000046a3a27223 */ /* 0x000fe2000001001a */
[----:B------:R-:W-:-:S04]  /*3750*/  IMAD.WIDE.U32 R212, R151, 0x10, R194 ;  /* 0x0000001097d47825 */ /* 0x000fc800078e00c2 */
[C---:B------:R-:W-:Y:S01]  /*3760*/  FFMA.FTZ R151, R156.reuse, R107, R119 ;  /* 0x0000006b9c977223 */ /* 0x040fe20000010077 */
        /* <DEDUP_REMOVED lines=8> */
[C---:B------:R-:W-:Y:S01]  /*37f0*/  FFMA.FTZ R165, R166.reuse, R97, R125 ;  /* 0x00000061a6a57223 */ /* 0x040fe2000001007d */
[----:B------:R-:W-:Y:S01]  /*3800*/  FFMA.FTZ R169, R166, R65, R29 ;  /* 0x00000041a6a97223 */ /* 0x000fe2000001001d */
[----:B------:R-:W-:-:S04]  /*3810*/  IMAD.WIDE.U32 R186, R187, 0x10, R194 ;  /* 0x00000010bbba7825 */ /* 0x000fc800078e00c2 */
[----:B------:R-:W-:Y:S01]  /*3820*/  FFMA.FTZ R166, R167, R98, R126 ;  /* 0x00000062a7a67223 */ /* 0x000fe2000001007e */
[----:B------:R-:W-:Y:S01]  /*3830*/  FFMA.FTZ R167, R218, R99, R127 ;  /* 0x00000063daa77223 */ /* 0x000fe2000001007f */
[----:B------:R-:W-:-:S04]  /*3840*/  IMAD.WIDE.U32 R188, R149, 0x10, R194 ;  /* 0x0000001095bc7825 */ /* 0x000fc800078e00c2 */
[----:B------:R-:W-:Y:S01]  /*3850*/  FFMA.FTZ R149, R150, R105, R117 ;  /* 0x0000006996957223 */ /* 0x000fe20000010075 */
[----:B0-----:R-:W-:Y:S01]  /*3860*/  FFMA.FTZ R144, R215, R92, R128 ;  /* 0x0000005cd7907223 */ /* 0x001fe20000010080 */
[----:B------:R-:W-:Y:S01]  /*3870*/  FFMA.FTZ R145, R216, R93, R129 ;  /* 0x0000005dd8917223 */ /* 0x000fe20000010081 */
[----:B------:R-:W-:-:S04]  /*3880*/  IMAD.WIDE.U32 R180, R153, 0x10, R180 ;  /* 0x0000001099b47825 */ /* 0x000fc800078e00b4 */
[----:B------:R-:W-:Y:S01]  /*3890*/  FFMA.FTZ R146, R207, R94, R130 ;  /* 0x0000005ecf927223 */ /* 0x000fe20000010082 */
[----:B------:R-:W-:Y:S01]  /*38a0*/  FFMA.FTZ R147, R214, R95, R131 ;  /* 0x0000005fd6937223 */ /* 0x000fe20000010083 */
[----:B------:R-:W-:-:S04]  /*38b0*/  IMAD.WIDE.U32 R194, R153, 0x10, R194 ;  /* 0x0000001099c27825 */ /* 0x000fc800078e00c2 */
[----:B------:R-:W-:Y:S01]  /*38c0*/  FFMA.FTZ R153, R150, R73, R21 ;  /* 0x0000004996997223 */ /* 0x000fe20000010015 */
[----:B------:R-:W-:Y:S01]  /*38d0*/  FFMA.FTZ R150, R171, R106, R118 ;  /* 0x0000006aab967223 */ /* 0x000fe20000010076 */
[----:B------:R-:W-:-:S04]  /*38e0*/  FFMA.FTZ R171, R218, R67, R31 ;  /* 0x00000043daab7223 */ /* 0x000fc8000001001f */
[----:B------:R0:W-:Y:S04]  /*38f0*/  STG.E.128 desc[UR6][R190.64], R148 ;  /* 0x00000094be007986 */ /* 0x0001e8000c101d06 */
[----:B------:R1:W-:Y:S04]  /*3900*/  STG.E.128 desc[UR6][R210.64], R152 ;  /* 0x00000098d2007986 */ /* 0x0003e8000c101d06 */
[----:B------:R2:W-:Y:S04]  /*3910*/  STG.E.128 desc[UR6][R192.64], R156 ;  /* 0x0000009cc0007986 */ /* 0x0005e8000c101d06 */
[----:B------:R3:W-:Y:S04]  /*3920*/  STG.E.128 desc[UR6][R212.64], R160 ;  /* 0x000000a0d4007986 */ /* 0x0007e8000c101d06 */
[----:B------:R4:W-:Y:S01]  /*3930*/  STG.E.128 desc[UR6][R172.64], R164 ;  /* 0x000000a4ac007986 */ /* 0x0009e2000c101d06 */
[----:B0-----:R-:W0:Y:S01]  /*3940*/  LDC.64 R190, c[0x0][0x380] ;  /* 0x0000e000ffbe7b82 */ /* 0x001e220000000a00 */
[----:B------:R-:W-:Y:S01]  /*3950*/  FFMA.FTZ R148, R215, R60, R32 ;  /* 0x0000003cd7947223 */ /* 0x000fe20000010020 */
[----:B------:R-:W-:Y:S01]  /*3960*/  FFMA.FTZ R149, R216, R61, R33 ;  /* 0x0000003dd8957223 */ /* 0x000fe20000010021 */
[----:B------:R-:W-:Y:S01]  /*3970*/  FFMA.FTZ R150, R207, R62, R34 ;  /* 0x0000003ecf967223 */ /* 0x000fe20000010022 */
[----:B------:R-:W-:Y:S01]  /*3980*/  FFMA.FTZ R151, R214, R63, R35 ;  /* 0x0000003fd6977223 */ /* 0x000fe20000010023 */
[----:B-1----:R-:W-:Y:S01]  /*3990*/  FFMA.FTZ R152, R179, R88, R132 ;  /* 0x00000058b3987223 */ /* 0x002fe20000010084 */
[----:B------:R-:W-:Y:S01]  /*39a0*/  FFMA.FTZ R153, R196, R89, R133 ;  /* 0x00000059c4997223 */ /* 0x000fe20000010085 */
[----:B------:R-:W-:Y:S01]  /*39b0*/  FFMA.FTZ R154, R197, R90, R134 ;  /* 0x0000005ac59a7223 */ /* 0x000fe20000010086 */
[----:B------:R-:W-:Y:S01]  /*39c0*/  FFMA.FTZ R155, R198, R91, R135 ;  /* 0x0000005bc69b7223 */ /* 0x000fe20000010087 */
[----:B--2---:R-:W-:Y:S01]  /*39d0*/  FFMA.FTZ R156, R179, R56, R36 ;  /* 0x00000038b39c7223 */ /* 0x004fe20000010024 */
[----:B------:R-:W-:Y:S01]  /*39e0*/  FFMA.FTZ R157, R196, R57, R37 ;  /* 0x00000039c49d7223 */ /* 0x000fe20000010025 */
[----:B------:R-:W-:Y:S01]  /*39f0*/  FFMA.FTZ R158, R197, R58, R38 ;  /* 0x0000003ac59e7223 */ /* 0x000fe20000010026 */
[----:B------:R-:W-:Y:S01]  /*3a00*/  FFMA.FTZ R159, R198, R59, R39 ;  /* 0x0000003bc69f7223 */ /* 0x000fe20000010027 */
[----:B------:R-:W-:Y:S01]  /*3a10*/  STG.E.128 desc[UR6][R182.64], R168 ;  /* 0x000000a8b6007986 */ /* 0x000fe2000c101d06 */
[----:B---3--:R-:W-:Y:S01]  /*3a20*/  FFMA.FTZ R160, R199, R84, R136 ;  /* 0x00000054c7a07223 */ /* 0x008fe20000010088 */
[----:B------:R-:W-:Y:S01]  /*3a30*/  FFMA.FTZ R161, R200, R85, R137 ;  /* 0x00000055c8a17223 */ /* 0x000fe20000010089 */
[----:B------:R-:W-:Y:S01]  /*3a40*/  FFMA.FTZ R162, R201, R86, R138 ;  /* 0x00000056c9a27223 */ /* 0x000fe2000001008a */
[----:B------:R-:W-:Y:S01]  /*3a50*/  FFMA.FTZ R163, R202, R87, R139 ;  /* 0x00000057caa37223 */ /* 0x000fe2000001008b */
[----:B------:R1:W-:Y:S01]  /*3a60*/  STG.E.128 desc[UR6][R176.64], R144 ;  /* 0x00000090b0007986 */ /* 0x0003e2000c101d06 */
[----:B----4-:R-:W-:Y:S01]  /*3a70*/  FFMA.FTZ R164, R199, R52, R40 ;  /* 0x00000034c7a47223 */ /* 0x010fe20000010028 */
[----:B------:R-:W-:Y:S01]  /*3a80*/  FFMA.FTZ R165, R200, R53, R41 ;  /* 0x00000035c8a57223 */ /* 0x000fe20000010029 */
[----:B------:R-:W-:Y:S01]  /*3a90*/  FFMA.FTZ R166, R201, R54, R42 ;  /* 0x00000036c9a67223 */ /* 0x000fe2000001002a */
[----:B------:R-:W-:Y:S01]  /*3aa0*/  FFMA.FTZ R167, R202, R55, R43 ;  /* 0x00000037caa77223 */ /* 0x000fe2000001002b */
[----:B------:R2:W-:Y:S01]  /*3ab0*/  STG.E.128 desc[UR6][R184.64], R148 ;  /* 0x00000094b8007986 */ /* 0x0005e2000c101d06 */
[----:B0-----:R-:W-:-:S03]  /*3ac0*/  IADD3 R178, PT, PT, R178, R190, RZ ;  /* 0x000000beb2b27210 */ /* 0x001fc60007ffe0ff */
[----:B------:R0:W-:Y:S01]  /*3ad0*/  STG.E.128 desc[UR6][R174.64], R152 ;  /* 0x00000098ae007986 */ /* 0x0001e2000c101d06 */
[----:B------:R-:W-:-:S03]  /*3ae0*/  ISETP.GE.AND P2, PT, R178, R191, PT ;  /* 0x000000bfb200720c */ /* 0x000fc60003f46270 */
[----:B------:R0:W-:Y:S04]  /*3af0*/  STG.E.128 desc[UR6][R186.64], R156 ;  /* 0x0000009cba007986 */ /* 0x0001e8000c101d06 */
[----:B------:R0:W-:Y:S01]  /*3b00*/  STG.E.128 desc[UR6][R2.64], R160 ;  /* 0x000000a002007986 */ /* 0x0001e2000c101d06 */
        /* <DEDUP_REMOVED lines=10> */
[----:B------:R0:W-:Y:S01]  /*3bb0*/  STG.E.128 desc[UR6][R194.64], R148 ;  /* 0x00000094c2007986 */ /* 0x0001e2000c101d06 */
[----:B------:R-:W-:Y:S05]  /*3bc0*/  @!P2 BRA `(.L_x_16127) ;  /* 0xffffffd00034a947 */ /* 0x000fea000383ffff */
[----:B------:R-:W-:Y:S05]  /*3bd0*/  EXIT ;  /* 0x000000000000794d */ /* 0x000fea0003800000 */
.L_x_16128:
        /* <DEDUP_REMOVED lines=10> */
.L_x_18013:


//--------------------- .text._ZN10layer_norm31ln_parallel_residual_fwd_kernelINS_13Kernel_traitsIfffffjLj4096ELj1ELj1ELj4ELj16ENS_18Kernel_traits_baseILj4096EfffffjLj128EEEEELb0ELb1ELb0EEEvNS_9FwdParamsE --------------------------
	.section	.text._ZN10layer_norm31ln_parallel_residual_fwd_kernelINS_13Kernel_traitsIfffffjLj4096ELj1ELj1ELj4ELj16ENS_18Kernel_traits_baseILj4096EfffffjLj128EEEEELb0ELb1ELb0EEEvNS_9FwdParamsE,"ax",@progbits
	.align	128
        .global         _ZN10layer_norm31ln_parallel_residual_fwd_kernelINS_13Kernel_traitsIfffffjLj4096ELj1ELj1ELj4ELj16ENS_18Kernel_traits_baseILj4096EfffffjLj128EEEEELb0ELb1ELb0EEEvNS_9FwdParamsE
        .type           _ZN10layer_norm31ln_parallel_residual_fwd_kernelINS_13Kernel_traitsIfffffjLj4096ELj1ELj1ELj4ELj16ENS_18Kernel_traits_baseILj4096EfffffjLj128EEEEELb0ELb1ELb0EEEvNS_9FwdParamsE,@function
        .size           _ZN10layer_norm31ln_parallel_residual_fwd_kernelINS_13Kernel_traitsIfffffjLj4096ELj1ELj1ELj4ELj16ENS_18Kernel_traits_baseILj4096EfffffjLj128EEEEELb0ELb1ELb0EEEvNS_9FwdParamsE,(.L_x_18014 - _ZN10layer_norm31ln_parallel_residual_fwd_kernelINS_13Kernel_traitsIfffffjLj4096ELj1ELj1ELj4ELj16ENS_18Kernel_traits_baseILj4096EfffffjLj128EEEEELb0ELb1ELb0EEEvNS_9FwdParamsE)
        .other          _ZN10layer_norm31ln_parallel_residual_fwd_kernelINS_13Kernel_traitsIfffffjLj4096ELj1ELj1ELj4ELj16ENS_18Kernel_traits_baseILj4096EfffffjLj128EEEEELb0ELb1ELb0EEEvNS_9FwdParamsE,@"STO_CUDA_ENTRY STV_DEFAULT"
_ZN10layer_norm31ln_parallel_residual_fwd_kernelINS_13Kernel_traitsIfffffjLj4096ELj1ELj1ELj4ELj16ENS_18Kernel_traits_baseILj4096EfffffjLj128EEEEELb0ELb1ELb0EEEvNS_9FwdParamsE:
.text._ZN10layer_norm31ln_parallel_residual_fwd_kernelINS_13Kernel_traitsIfffffjLj4096ELj1ELj1ELj4ELj16ENS_18Kernel_traits_baseILj4096EfffffjLj128EEEEELb0ELb1ELb0EEEvNS_9FwdParamsE:
        /* <DEDUP_REMOVED lines=33> */
[----:B------:R0:W5:Y:S02]  /*0210*/  @P0 LDG.E.128 R80, desc[UR8][R8.64] ;  /* 0x0000000808500981 */ /* 0x000164000c1e1d00 */
[----:B------:R-:W1:Y:S01]  /*0220*/  @P3 LDC.64 R16, c[0x0][0x438] ;  /* 0x00010e00ff103b82 */ /* 0x000e620000000a00 */
[----:B--2---:R-:W-:-:S05]  /*0230*/  @P2 IMAD.WIDE.U32 R10, R4, 0x10, R10 ;  /* 0x00000010040a2825 */ /* 0x004fca00078e000a */
[----:B------:R0:W5:Y:S02]  /*0240*/  @P2 LDG.E.128 R76, desc[UR8][R10.64] ;  /* 0x000000080a4c2981 */ /* 0x000164000c1e1d00 */
[----:B------:R-:W2:Y:S01]  /*0250*/  @P4 LDC.64 R18, c[0x0][0x3d0] ;  /* 0x0000f400ff124b82 */ /* 0x000ea20000000a00 */
[C---:B---3--:R-:W-:Y:S01]  /*0260*/  @P2 IMAD.WIDE.U32 R12, R4.reuse, 0x10, R12 ;  /* 0x00000010040c2825 */ /* 0x048fe200078e000c */
[----:B------:R-:W-:-:S04]  /*0270*/  @P2 IADD3 R4, PT, PT, R4, 0x80, RZ ;  /* 0x0000008004042810 */ /* 0x000fc80007ffe0ff */
[----:B------:R0:W5:Y:S02]  /*0280*/  @P2 LDG.E.128 R72, desc[UR8][R12.64] ;  /* 0x000000080c482981 */ /* 0x000164000c1e1d00 */
[----:B------:R-:W3:Y:S01]  /*0290*/  @P4 LDC.64 R20, c[0x0][0x438] ;  /* 0x00010e00ff144b82 */ /* 0x000ee20000000a00 */
[----:B----4-:R-:W-:-:S05]  /*02a0*/  @P3 IMAD.WIDE.U32 R14, R4, 0x10, R14 ;  /* 0x00000010040e3825 */ /* 0x010fca00078e000e */
[----:B------:R0:W5:Y:S02]  /*02b0*/  @P3 LDG.E.128 R68, desc[UR8][R14.64] ;  /* 0x000000080e443981 */ /* 0x000164000c1e1d00 */
[----:B------:R-:W4:Y:S01]  /*02c0*/  @P5 LDC.64 R22, c[0x0][0x3d0] ;  /* 0x0000f400ff165b82 */ /* 0x000f220000000a00 */
[C---:B-1----:R-:W-:Y:S01]  /*02d0*/  @P3 IMAD.WIDE.U32 R16, R4.reuse, 0x10, R16 ;  /* 0x0000001004103825 */ /* 0x042fe200078e0010 */
[----:B------:R-:W-:-:S04]  /*02e0*/  @P3 IADD3 R4, PT, PT, R4, 0x80, RZ ;  /* 0x0000008004043810 */ /* 0x000fc80007ffe0ff */
        /* <DEDUP_REMOVED lines=8> */
[----:B------:R-:W3:Y:S08]  /*0370*/  @P6 LDC.64 R28, c[0x0][0x438] ;  /* 0x00010e00ff1c6b82 */ /* 0x000ef00000000a00 */
[----:B------:R-:W0:Y:S08]  /*0380*/  @P1 LDC.64 R30, c[0x0][0x3d0] ;  /* 0x0000f400ff1e1b82 */ /* 0x000e300000000a00 */
[----:B------:R-:W0:Y:S01]  /*0390*/  @P1 LDC.64 R88, c[0x0][0x438] ;  /* 0x00010e00ff581b82 */ /* 0x000e220000000a00 */
[----:B----4-:R-:W-:-:S04]  /*03a0*/  @P5 IMAD.WIDE.U32 R22, R4, 0x10, R22 ;  /* 0x0000001004165825 */ /* 0x010fc800078e0016 */
[C---:B-1----:R-:W-:Y:S01]  /*03b0*/  @P5 IMAD.WIDE.U32 R24, R4.reuse, 0x10, R24 ;  /* 0x0000001004185825 */ /* 0x042fe200078e0018 */
[----:B------:R-:W-:Y:S01]  /*03c0*/  @P5 IADD3 R4, PT, PT, R4, 0x80, RZ ;  /* 0x0000008004045810 */ /* 0x000fe20007ffe0ff */
[----:B------:R1:W5:Y:S04]  /*03d0*/  @P5 LDG.E.128 R52, desc[UR8][R22.64] ;  /* 0x0000000816345981 */ /* 0x000368000c1e1d00 */
[C---:B--2---:R-:W-:Y:S01]  /*03e0*/  @P6 IMAD.WIDE.U32 R26, R4.reuse, 0x10, R26 ;  /* 0x00000010041a6825 */ /* 0x044fe200078e001a */
[----:B------:R1:W5:Y:S03]  /*03f0*/  @P5 LDG.E.128 R48, desc[UR8][R24.64] ;  /* 0x0000000818305981 */ /* 0x000366000c1e1d00 */
[C---:B---3--:R-:W-:Y:S01]  /*0400*/  @P6 IMAD.WIDE.U32 R28, R4.reuse, 0x10, R28 ;  /* 0x00000010041c6825 */ /* 0x048fe200078e001c */
[----:B------:R-:W-:Y:S01]  /*0410*/  @P6 IADD3 R4, PT, PT, R4, 0x80, RZ ;  /* 0x0000008004046810 */ /* 0x000fe20007ffe0ff */
[----:B------:R1:W5:Y:S04]  /*0420*/  @P6 LDG.E.128 R44, desc[UR8][R26.64] ;  /* 0x000000081a2c6981 */ /* 0x000368000c1e1d00 */
[C---:B0-----:R-:W-:Y:S01]  /*0430*/  @P1 IMAD.WIDE.U32 R30, R4.reuse, 0x10, R30 ;  /* 0x00000010041e1825 */ /* 0x041fe200078e001e */
[----:B------:R1:W5:Y:S03]  /*0440*/  @P6 LDG.E.128 R40, desc[UR8][R28.64] ;  /* 0x000000081c286981 */ /* 0x000366000c1e1d00 */
[----:B------:R-:W-:Y:S01]  /*0450*/  @P1 IMAD.WIDE.U32 R88, R4, 0x10, R88 ;  /* 0x0000001004581825 */ /* 0x000fe200078e0058 */
[----:B------:R1:W5:Y:S04]  /*0460*/  @P1 LDG.E.128 R36, desc[UR8][R30.64] ;  /* 0x000000081e241981 */ /* 0x000368000c1e1d00 */
[----:B------:R1:W5:Y:S01]  /*0470*/  @P1 LDG.E.128 R32, desc[UR8][R88.64] ;  /* 0x0000000858201981 */ /* 0x000362000c1e1d00 */
[----:B------:R-:W-:-:S02]  /*0480*/  ISETP.GE.U32.AND P2, PT, R113, 0x400, PT ;  /* 0x000004007100780c */ /* 0x000fc40003f46070 */
[----:B------:R-:W-:-:S11]  /*0490*/  @P1 IADD3 R4, PT, PT, R4, 0x80, RZ ;  /* 0x0000008004041810 */ /* 0x000fd60007ffe0ff */
[----:B-1----:R-:W-:Y:S05]  /*04a0*/  @!P2 BRA `(.L_x_16131) ;  /* 0x0000000000f8a947 */ /* 0x002fea0003800000 */
[----:B------:R-:W0:Y:S08]  /*04b0*/  LDC.64 R28, c[0x0][0x3d0] ;  /* 0x0000f400ff1c7b82 */ /* 0x000e300000000a00 */
[----:B------:R-:W1:Y:S01]  /*04c0*/  LDC.64 R6, c[0x0][0x438] ;  /* 0x00010e00ff067b82 */ /* 0x000e620000000a00 */
[----:B0-----:R-:W-:-:S06]  /*04d0*/  IMAD.WIDE.U32 R28, R4, 0x10, R28 ;  /* 0x00000010041c7825 */ /* 0x001fcc00078e001c */
[----:B------:R-:W5:Y:S01]  /*04e0*/  LDG.E.128 R28, desc[UR8][R28.64] ;  /* 0x000000081c1c7981 */ /* 0x000f62000c1e1d00 */
[----:B-1----:R-:W-:-:S05]  /*04f0*/  IMAD.WIDE.U32 R4, R4, 0x10, R6 ;  /* 0x0000001004047825 */ /* 0x002fca00078e0006 */
[----:B------:R0:W5:Y:S01]  /*0500*/  LDG.E.128 R24, desc[UR8][R4.64] ;  /* 0x0000000804187981 */ /* 0x000162000c1e1d00 */
[----:B------:R-:W-:Y:S05]  /*0510*/  BRA `(.L_x_16131) ;  /* 0x0000000000dc7947 */ /* 0x000fea0003800000 */
.L_x_16130:
        /* <DEDUP_REMOVED lines=13> */
[----:B------:R3:W5:Y:S01]  /*05f0*/  @P0 LDG.E.128 R84, desc[UR8][R6.64] ;  /* 0x0000000806540981 */ /* 0x000762000c1e1d00 */
[----:B-1----:R-:W-:-:S06]  /*0600*/  @P6 IMAD.WIDE.U32 R8, R4, 0x10, R8 ;  /* 0x0000001004086825 */ /* 0x002fcc00078e0008 */
[----:B------:R-:W1:Y:S01]  /*0610*/  @P3 LDC.64 R14, c[0x0][0x3d0] ;  /* 0x0000f400ff0e3b82 */ /* 0x000e620000000a00 */
[----:B------:R-:W-:Y:S01]  /*0620*/  @P6 IADD3 R4, PT, PT, R4, 0x80, RZ ;  /* 0x0000008004046810 */ /* 0x000fe20007ffe0ff */
[----:B------:R3:W5:Y:S01]  /*0630*/  @P6 LDG.E.128 R76, desc[UR8][R8.64] ;  /* 0x00000008084c6981 */ /* 0x000762000c1e1d00 */
[----:B------:R-:W-:-:S03]  /*0640*/  ISETP.GE.U32.AND P6, PT, R113, 0x400, PT ;  /* 0x000004007100780c */ /* 0x000fc60003fc6070 */
[C---:B--2---:R-:W-:Y:S01]  /*0650*/  @P5 IMAD.WIDE.U32 R10, R4.reuse, 0x10, R10 ;  /* 0x00000010040a5825 */ /* 0x044fe200078e000a */
[----:B------:R-:W-:Y:S01]  /*0660*/  @P5 IADD3 R4, PT, PT, R4, 0x80, RZ ;  /* 0x0000008004045810 */ /* 0x000fe20007ffe0ff */
[----:B------:R-:W2:Y:S03]  /*0670*/  @P2 LDC.64 R16, c[0x0][0x3d0] ;  /* 0x0000f400ff102b82 */ /* 0x000ea60000000a00 */
[----:B------:R3:W5:Y:S05]  /*0680*/  @P5 LDG.E.128 R68, desc[UR8][R10.64] ;  /* 0x000000080a445981 */ /* 0x00076a000c1e1d00 */
[----:B------:R-:W4:Y:S01]  /*0690*/  @P1 LDC.64 R18, c[0x0][0x3d0] ;  /* 0x0000f400ff121b82 */ /* 0x000f220000000a00 */
[C---:B0-----:R-:W-:Y:S01]  /*06a0*/  @P4 IMAD.WIDE.U32 R12, R4.reuse, 0x10, R12 ;  /* 0x00000010040c4825 */ /* 0x041fe200078e000c */
[----:B------:R-:W-:-:S04]  /*06b0*/  @P4 IADD3 R4, PT, PT, R4, 0x80, RZ ;  /* 0x0000008004044810 */ /* 0x000fc80007ffe0ff */
[----:B------:R3:W5:Y:S02]  /*06c0*/  @P4 LDG.E.128 R60, desc[UR8][R12.64] ;  /* 0x000000080c3c4981 */ /* 0x000764000c1e1d00 */
[----:B------:R-:W0:Y:S01]  /*06d0*/  @P6 LDC.64 R20, c[0x0][0x3d0] ;  /* 0x0000f400ff146b82 */ /* 0x000e220000000a00 */
[C---:B-1----:R-:W-:Y:S01]  /*06e0*/  @P3 IMAD.WIDE.U32 R14, R4.reuse, 0x10, R14 ;  /* 0x00000010040e3825 */ /* 0x042fe200078e000e */
[----:B------:R-:W-:-:S04]  /*06f0*/  @P3 IADD3 R4, PT, PT, R4, 0x80, RZ ;  /* 0x0000008004043810 */ /* 0x000fc80007ffe0ff */
[----:B------:R3:W5:Y:S01]  /*0700*/  @P3 LDG.E.128 R52, desc[UR8][R14.64] ;  /* 0x000000080e343981 */ /* 0x000762000c1e1d00 */
[C---:B--2---:R-:W-:Y:S01]  /*0710*/  @P2 IMAD.WIDE.U32 R16, R4.reuse, 0x10, R16 ;  /* 0x0000001004102825 */ /* 0x044fe200078e0010 */
[----:B------:R-:W-:-:S04]  /*0720*/  @P2 IADD3 R4, PT, PT, R4, 0x80, RZ ;  /* 0x0000008004042810 */ /* 0x000fc80007ffe0ff */
[----:B------:R3:W5:Y:S01]  /*0730*/  @P2 LDG.E.128 R44, desc[UR8][R16.64] ;  /* 0x00000008102c2981 */ /* 0x000762000c1e1d00 */
[C---:B----4-:R-:W-:Y:S01]  /*0740*/  @P1 IMAD.WIDE.U32 R18, R4.reuse, 0x10, R18 ;  /* 0x0000001004121825 */ /* 0x050fe200078e0012 */
[----:B------:R-:W-:-:S04]  /*0750*/  @P1 IADD3 R4, PT, PT, R4, 0x80, RZ ;  /* 0x0000008004041810 */ /* 0x000fc80007ffe0ff */
[----:B------:R3:W5:Y:S01]  /*0760*/  @P1 LDG.E.128 R36, desc[UR8][R18.64] ;  /* 0x0000000812241981 */ /* 0x000762000c1e1d00 */
[----:B0-----:R-:W-:-:S05]  /*0770*/  @P6 IMAD.WIDE.U32 R4, R4, 0x10, R20 ;  /* 0x0000001004046825 */ /* 0x001fca00078e0014 */
[----:B------:R3:W5:Y:S01]  /*0780*/  @P6 LDG.E.128 R28, desc[UR8][R4.64] ;  /* 0x00000008041c6981 */ /* 0x000762000c1e1d00 */
        /* <DEDUP_REMOVED lines=14> */
[----:B------:R-:W-:Y:S02]  /*0870*/  @P6 CS2R R26, SRZ ;  /* 0x00000000001a6805 */ /* 0x000fe4000001ff00 */
[----:B---3--:R-:W-:-:S07]  /*0880*/  @P6 CS2R R24, SRZ ;  /* 0x0000000000186805 */ /* 0x008fce000001ff00 */
.L_x_16131:
[----:B------:R-:W-:Y:S05]  /*0890*/  BSYNC.RECONVERGENT B0 ;  /* 0x0000000000007941 */ /* 0x000fea0003800200 */
.L_x_16129:
[----:B------:R-:W1:Y:S02]  /*08a0*/  LDCU UR4, c[0x0][0x384] ;  /* 0x00007080ff0477ac */ /* 0x000e640008000800 */
[----:B-1----:R-:W-:-:S06]  /*08b0*/  UISETP.GE.AND UP0, UPT, UR6, UR4, UPT ;  /* 0x000000040600728c */ /* 0x002fcc000bf06270 */
[----:B------:R-:W-:-:S13]  /*08c0*/  PLOP3.LUT P1, PT, PT, PT, UP0, 0x80, 0x8 ;  /* 0x000000000008781c */ /* 0x000fda0003f2f008 */
[----:B------:R-:W-:Y:S05]  /*08d0*/  @P1 EXIT ;  /* 0x000000000000194d */ /* 0x000fea0003800000 */
[----:B------:R-:W-:Y:S01]  /*08e0*/  SHF.R.S32.HI R2, RZ, 0x2, R2 ;  /* 0x00000002ff027819 */ /* 0x000fe20000011402 */
[----:B------:R-:W1:Y:S03]  /*08f0*/  LDCU.64 UR4, c[0x0][0x3a0] ;  /* 0x00007400ff0477ac */ /* 0x000e660008000a00 */
[C---:B0-----:R-:W-:Y:S01]  /*0900*/  LOP3.LUT R4, R2.reuse, 0x7f, RZ, 0xc0, !PT ;  /* 0x0000007f02047812 */ /* 0x041fe200078ec0ff */
[----:B------:R-:W1:Y:S01]  /*0910*/  LDCU.64 UR10, c[0x0][0x398] ;  /* 0x00007300ff0a77ac */ /* 0x000e620008000a00 */
[----:B------:R-:W-:Y:S02]  /*0920*/  LOP3.LUT R2, R2, 0xffffff80, RZ, 0xc0, !PT ;  /* 0xffffff8002027812 */ /* 0x000fe400078ec0ff */
[----:B------:R-:W-:Y:S01]  /*0930*/  VIADDMNMX R3, R4, -R3, RZ, !PT ;  /* 0x8000000304037246 */ /* 0x000fe200078001ff */
[----:B------:R-:W-:Y:S01]  /*0940*/  IMAD R0, R0, -0x20, R4 ;  /* 0xffffffe000007824 */ /* 0x000fe200078e0204 */
[----:B------:R-:W0:Y:S02]  /*0950*/  LDCU UR13, c[0x0][0x388] ;  /* 0x00007100ff0d77ac */ /* 0x000e240008000800 */
[----:B------:R-:W-:-:S02]  /*0960*/  VIMNMX R3, PT, PT, R3, 0x20, PT ;  /* 0x0000002003037848 */ /* 0x000fc40003fe0100 */
[----:B------:R-:W-:Y:S01]  /*0970*/  VIMNMX R0, PT, PT, RZ, R0, !PT ;  /* 0x00000000ff007248 */ /* 0x000fe20007fe0100 */
[----:B------:R-:W2:Y:S01]  /*0980*/  LDCU.U8 UR7, c[0x0][0x410] ;  /* 0x00008200ff0777ac */ /* 0x000ea20008000000 */
[-C--:B------:R-:W-:Y:S02]  /*0990*/  LEA R3, R3, R2.reuse, 0x2 ;  /* 0x0000000203037211 */ /* 0x080fe400078e10ff */
[----:B------:R-:W-:Y:S01]  /*09a0*/  VIMNMX R111, PT, PT, R0, 0x20, PT ;  /* 0x00000020006f7848 */ /* 0x000fe20003fe0100 */
[----:B------:R-:W3:Y:S01]  /*09b0*/  LDCU UR12, c[0x0][0x400] ;  /* 0x00008000ff0c77ac */ /* 0x000ee20008000800 */
[----:B------:R-:W-:Y:S02]  /*09c0*/  I2FP.F32.U32 R3, R3 ;  /* 0x0000000300037245 */ /* 0x000fe40000201000 */
[----:B------:R-:W-:Y:S01]  /*09d0*/  LEA R111, R111, R2, 0x2 ;  /* 0x000000026f6f7211 */ /* 0x000fe200078e10ff */
[----:B-1----:R-:W-:Y:S01]  /*09e0*/  ULOP3.LUT UP0, URZ, UR4, UR10, URZ, 0xfc, !UPT ;  /* 0x0000000a04ff7292 */ /* 0x002fe2000f80fcff */
[----:B------:R1:W4:Y:S01]  /*09f0*/  MUFU.RCP R112, R3 ;  /* 0x0000000300707308 */ /* 0x0003220000001000 */
[----:B------:R-:W0:Y:S01]  /*0a00*/  LDCU.64 UR16, c[0x0][0x398] ;  /* 0x00007300ff1077ac */ /* 0x000e220008000a00 */
[----:B------:R-:W0:Y:S01]  /*0a10*/  LDCU.64 UR18, c[0x0][0x3a0] ;  /* 0x00007400ff1277ac */ /* 0x000e220008000a00 */
[----:B------:R-:W0:Y:S01]  /*0a20*/  LDCU.64 UR14, c[0x0][0x380] ;  /* 0x00007000ff0e77ac */ /* 0x000e220008000a00 */
[----:B------:R-:W-:-:S02]  /*0a30*/  ULOP3.LUT UP0, URZ, UR5, UR11, URZ, 0xfc, UP0 ;  /* 0x0000000b05ff7292 */ /* 0x000fc4000800fcff */
[----:B------:R-:W-:-:S11]  /*0a40*/  UPLOP3.LUT UP2, UPT, UPT, UPT, UPT, 0x40, 0x4 ;  /* 0x000000000004789c */ /* 0x000fd60003f4e870 */
.L_x_16185:
[----:B0-----:R-:W-:Y:S01]  /*0a50*/  UIMAD UR4, UR6, UR13, URZ ;  /* 0x0000000d060472a4 */ /* 0x001fe2000f8e02ff */
[----:B------:R-:W-:Y:S03]  /*0a60*/  BSSY.RECONVERGENT B0, `(.L_x_16132) ;  /* 0x000003f000007945 */ /* 0x000fe60003800200 */
[----:B------:R-:W-:-:S04]  /*0a70*/  USHF.R.S32.HI UR5, URZ, 0x1f, UR4 ;  /* 0x0000001fff057899 */ /* 0x000fc80008011404 */
[----:B------:R-:W-:-:S06]  /*0a80*/  ULEA.HI UR5, UR5, UR4, URZ, 0x2 ;  /* 0x0000000405057291 */ /* 0x000fcc000f8f10ff */
[----:B------:R-:W-:-:S04]  /*0a90*/  MOV R116, UR5 ;  /* 0x0000000500747c02 */ /* 0x000fc80008000f00 */
[----:B------:R-:W-:-:S04]  /*0aa0*/  LEA.HI.SX32 R116, R116, R117, 0x1e ;  /* 0x0000007574747211 */ /* 0x000fc800078ff2ff */
[----:B------:R-:W-:Y:S01]  /*0ab0*/  MOV R117, R116 ;  /* 0x0000007400757202 */ /* 0x000fe20000000f00 */
[----:B--234-:R-:W-:Y:S06]  /*0ac0*/  @!P0 BRA `(.L_x_16133) ;  /* 0x0000000000e08947 */ /* 0x01cfec0003800000 */
        /* <DEDUP_REMOVED lines=21> */
[----:B0-----:R-:W-:Y:S01]  /*0c20*/  FADD.FTZ R114, R18, R15 ;  /* 0x0000000f12727221 */ /* 0x001fe20000010000 */
[----:B------:R-:W-:Y:S02]  /*0c30*/  FADD.FTZ R115, R19, R12 ;  /* 0x0000000c13737221 */ /* 0x000fe40000010000 */
[----:B------:R-:W-:Y:S02]  /*0c40*/  MOV R12, R0 ;  /* 0x00000000000c7202 */ /* 0x000fe40000000f00 */
[----:B------:R-:W-:-:S02]  /*0c50*/  MOV R13, R2 ;  /* 0x00000002000d7202 */ /* 0x000fc40000000f00 */
[----:B------:R-:W-:Y:S02]  /*0c60*/  MOV R14, R114 ;  /* 0x00000072000e7202 */ /* 0x000fe40000000f00 */
[----:B------:R-:W-:Y:S01]  /*0c70*/  MOV R15, R115 ;  /* 0x00000073000f7202 */ /* 0x000fe20000000f00 */
[----:B------:R-:W-:Y:S06]  /*0c80*/  BRA `(.L_x_16136) ;  /* 0x0000000000547947 */ /* 0x000fec0003800000 */
.L_x_16135:
[----:B-----5:R-:W-:Y:S01]  /*0c90*/  FADD.FTZ R0, R88, R20 ;  /* 0x0000001458007221 */ /* 0x020fe20000010000 */
[----:B------:R-:W-:Y:S01]  /*0ca0*/  FADD.FTZ R2, R89, R21 ;  /* 0x0000001559027221 */ /* 0x000fe20000010000 */
[----:B0-----:R-:W-:Y:S01]  /*0cb0*/  FADD.FTZ R114, R90, R22 ;  /* 0x000000165a727221 */ /* 0x001fe20000010000 */
[----:B------:R-:W-:Y:S02]  /*0cc0*/  FADD.FTZ R115, R91, R23 ;  /* 0x000000175b737221 */ /* 0x000fe40000010000 */
[----:B------:R-:W-:Y:S02]  /*0cd0*/  MOV R12, R0 ;  /* 0x00000000000c7202 */ /* 0x000fe40000000f00 */
[----:B------:R-:W-:Y:S02]  /*0ce0*/  MOV R13, R2 ;  /* 0x00000002000d7202 */ /* 0x000fe40000000f00 */
[----:B------:R-:W-:Y:S02]  /*0cf0*/  MOV R14, R114 ;  /* 0x00000072000e7202 */ /* 0x000fe40000000f00 */
[----:B------:R-:W-:Y:S01]  /*0d00*/  MOV R15, R115 ;  /* 0x00000073000f7202 */ /* 0x000fe20000000f00 */
[----:B------:R-:W-:Y:S06]  /*0d10*/  BRA `(.L_x_16136) ;  /* 0x0000000000307947 */ /* 0x000fec0003800000 */
.L_x_16134:
[----:B-----5:R-:W-:Y:S01]  /*0d20*/  @P1 FADD.FTZ R12, R88, R16 ;  /* 0x00000010580c1221 */ /* 0x020fe20000010000 */
[----:B------:R-:W-:Y:S01]  /*0d30*/  @P1 FADD.FTZ R13, R89, R17 ;  /* 0x00000011590d1221 */ /* 0x000fe20000010000 */
[----:B------:R-:W-:Y:S01]  /*0d40*/  @P1 FADD.FTZ R14, R90, R18 ;  /* 0x000000125a0e1221 */ /* 0x000fe20000010000 */
[----:B------:R-:W-:Y:S02]  /*0d50*/  @P1 FADD.FTZ R15, R91, R19 ;  /* 0x000000135b0f1221 */ /* 0x000fe40000010000 */
[----:B------:R-:W-:Y:S02]  /*0d60*/  @P1 MOV R0, R12 ;  /* 0x0000000c00001202 */ /* 0x000fe40000000f00 */
[----:B------:R-:W-:Y:S02]  /*0d70*/  @P1 MOV R2, R13 ;  /* 0x0000000d00021202 */ /* 0x000fe40000000f00 */
[----:B0-----:R-:W-:Y:S02]  /*0d80*/  @P1 MOV R114, R14 ;  /* 0x0000000e00721202 */ /* 0x001fe40000000f00 */
[----:B------:R-:W-:-:S02]  /*0d90*/  @P1 MOV R115, R15 ;  /* 0x0000000f00731202 */ /* 0x000fc40000000f00 */
[----:B------:R-:W-:Y:S02]  /*0da0*/  @!P1 MOV R0, R88 ;  /* 0x0000005800009202 */ /* 0x000fe40000000f00 */
[----:B------:R-:W-:Y:S02]  /*0db0*/  @!P1 MOV R2, R89 ;  /* 0x0000005900029202 */ /* 0x000fe40000000f00 */
[----:B------:R-:W-:Y:S02]  /*0dc0*/  @!P1 MOV R114, R90 ;  /* 0x0000005a00729202 */ /* 0x000fe40000000f00 */
[----:B------:R-:W-:-:S07]  /*0dd0*/  @!P1 MOV R115, R91 ;  /* 0x0000005b00739202 */ /* 0x000fce0000000f00 */
.L_x_16136:
[----:B------:R-:W0:Y:S01]  /*0de0*/  @UP0 LDCU.64 UR4, c[0x0][0x3a8] ;  /* 0x00007500ff0407ac */ /* 0x000e220008000a00 */
[----:B------:R-:W-:Y:S01]  /*0df0*/  PLOP3.LUT P0, PT, PT, PT, UP0, 0x80, 0x8 ;  /* 0x000000000008781c */ /* 0x000fe20003f0f008 */
[----:B------:R-:W-:Y:S01]  /*0e00*/  HFMA2 R89, -RZ, RZ, 0, 9.5367431640625e-07 ;  /* 0x00000010ff597431 */ /* 0x000fe200000001ff */
[----:B------:R-:W-:Y:S02]  /*0e10*/  PLOP3.LUT P1, PT, PT, PT, UP0, 0x80, 0x8 ;  /* 0x000000000008781c */ /* 0x000fe40003f2f008 */
[----:B------:R-:W-:-:S09]  /*0e20*/  IADD3 R117, PT, PT, R116, 0x80, RZ ;  /* 0x0000008074757810 */ /* 0x000fd20007ffe0ff */
[----:B0-----:R-:W-:-:S05]  /*0e30*/  @P0 IMAD.WIDE.U32 R88, R116, R89, UR4 ;  /* 0x0000000474580e25 */ /* 0x001fca000f8e0059 */
[----:B------:R0:W-:Y:S02]  /*0e40*/  @P1 STG.E.128 desc[UR8][R88.64], R12 ;  /* 0x0000000c58001986 */ /* 0x0001e4000c101d08 */
.L_x_16133:
[----:B--23--:R-:W-:Y:S05]  /*0e50*/  BSYNC.RECONVERGENT B0 ;  /* 0x0000000000007941 */ /* 0x00cfea0003800200 */
.L_x_16132:
[----:B------:R-:W-:Y:S01]  /*0e60*/  ISETP.GE.U32.AND P0, PT, R113, 0x100, PT ;  /* 0x000001007100780c */ /* 0x000fe20003f06070 */
[----:B------:R-:W-:Y:S03]  /*0e70*/  BSSY.RECONVERGENT B0, `(.L_x_16137) ;  /* 0x0000040000007945 */ /* 0x000fe60003800200 */
[----:B0-----:R-:W-:-:S09]  /*0e80*/  P2R R88, PR, RZ, 0x1 ;  /* 0x00000001ff587803 */ /* 0x001fd20000000000 */
        /* <DEDUP_REMOVED lines=8> */
[----:B0-----:R-:W-:-:S04]  /*0f10*/  IMAD.WIDE.U32 R90, R117, 0x10, R90 ;  /* 0x00000010755a7825 */ /* 0x001fc800078e005a */
[----:B--2---:R-:W-:-:S05]  /*0f20*/  @P0 IMAD.WIDE.U32 R88, R117, 0x10, R88 ;  /* 0x0000001075580825 */ /* 0x004fca00078e0058 */
[----:B------:R0:W5:Y:S01]  /*0f30*/  @P0 LDG.E.128 R20, desc[UR8][R88.64] ;  /* 0x0000000858140981 */ /* 0x000162000c1e1d00 */
[----:B---3--:R-:W-:-:S05]  /*0f40*/  @P1 IMAD.WIDE.U32 R4, R117, 0x10, R4 ;  /* 0x0000001075041825 */ /* 0x008fca00078e0004 */
[----:B------:R0:W5:Y:S04]  /*0f50*/  @P1 LDG.E.128 R16, desc[UR8][R4.64] ;  /* 0x0000000804101981 */ /* 0x000168000c1e1d00 */
[----:B------:R-:W5:Y:S01]  /*0f60*/  LDG.E.128 R88, desc[UR8][R90.64] ;  /* 0x000000085a587981 */ /* 0x000f62000c1e1d00 */
[----:B------:R-:W-:-:S04]  /*0f70*/  UISETP.NE.U32.AND UP1, UPT, UR16, URZ, UPT ;  /* 0x000000ff1000728c */ /* 0x000fc8000bf25070 */
[----:B------:R-:W-:-:S09]  /*0f80*/  UISETP.NE.AND.EX UP1, UPT, UR17, URZ, UPT, UP1 ;  /* 0x000000ff1100728c */ /* 0x000fd2000bf25310 */
[----:B0-----:R-:W-:Y:S05]  /*0f90*/  BRA.U UP1, `(.L_x_16139) ;  /* 0x00000001013c7547 */ /* 0x001fea000b800000 */
[----:B------:R-:W-:-:S04]  /*0fa0*/  ISETP.NE.U32.AND P0, PT, RZ, UR18, PT ;  /* 0x00000012ff007c0c */ /* 0x000fc8000bf05070 */
[----:B------:R-:W-:-:S13]  /*0fb0*/  ISETP.NE.AND.EX P0, PT, RZ, UR19, PT, P0 ;  /* 0x00000013ff007c0c */ /* 0x000fda000bf05300 */
[----:B-1---5:R-:W-:Y:S01]  /*0fc0*/  @!P0 MOV R3, R88 ;  /* 0x0000005800038202 */ /* 0x022fe20000000f00 */
        /* <DEDUP_REMOVED lines=12> */
.L_x_16139:
[----:B------:R-:W-:-:S04]  /*1090*/  ISETP.NE.U32.AND P0, PT, RZ, UR18, PT ;  /* 0x00000012ff007c0c */ /* 0x000fc8000bf05070 */
[----:B------:R-:W-:-:S13]  /*10a0*/  ISETP.NE.AND.EX P0, PT, RZ, UR19, PT, P0 ;  /* 0x00000013ff007c0c */ /* 0x000fda000bf05300 */
[----:B-1---5:R-:W-:Y:S01]  /*10b0*/  @!P0 FADD.FTZ R3, R20, R88 ;  /* 0x0000005814038221 */ /* 0x022fe20000010000 */
        /* <DEDUP_REMOVED lines=20> */
.L_x_16140:
[----:B------:R-:W0:Y:S01]  /*1200*/  @UP0 LDCU.64 UR4, c[0x0][0x3a8] ;  /* 0x00007500ff0407ac */ /* 0x000e220008000a00 */
[----:B------:R-:W-:Y:S01]  /*1210*/  PLOP3.LUT P0, PT, PT, PT, UP0, 0x80, 0x8 ;  /* 0x000000000008781c */ /* 0x000fe20003f0f008 */
[----:B------:R-:W-:Y:S01]  /*1220*/  HFMA2 R88, -RZ, RZ, 0, 9.5367431640625e-07 ;  /* 0x00000010ff587431 */ /* 0x000fe200000001ff */
[----:B------:R-:W-:-:S11]  /*1230*/  PLOP3.LUT P1, PT, PT, PT, UP0, 0x80, 0x8 ;  /* 0x000000000008781c */ /* 0x000fd60003f2f008 */
[C---:B0-----:R-:W-:Y:S01]  /*1240*/  @P0 IMAD.WIDE.U32 R88, R117.reuse, R88, UR4 ;  /* 0x0000000475580e25 */ /* 0x041fe2000f8e0058 */
[----:B------:R-:W-:-:S04]  /*1250*/  IADD3 R117, PT, PT, R117, 0x80, RZ ;  /* 0x0000008075757810 */ /* 0x000fc80007ffe0ff */
[----:B------:R0:W-:Y:S03]  /*1260*/  @P1 STG.E.128 desc[UR8][R88.64], R12 ;  /* 0x0000000c58001986 */ /* 0x0001e6000c101d08 */
.L_x_16138:
[----:B------:R-:W-:Y:S05]  /*1270*/  BSYNC.RECONVERGENT B0 ;  /* 0x0000000000007941 */ /* 0x000fea0003800200 */
.L_x_16137:
        /* <DEDUP_REMOVED lines=35> */
.L_x_16143:
        /* <DEDUP_REMOVED lines=23> */
.L_x_16144:
[----:B------:R-:W0:Y:S01]  /*1620*/  @UP0 LDCU.64 UR4, c[0x0][0x3a8] ;  /* 0x00007500ff0407ac */ /* 0x000e220008000a00 */
[----:B------:R-:W-:Y:S01]  /*1630*/  PLOP3.LUT P0, PT, PT, PT, UP0, 0x80, 0x8 ;  /* 0x000000000008781c */ /* 0x000fe20003f0f008 */
[----:B------:R-:W-:Y:S01]  /*1640*/  HFMA2 R88, -RZ, RZ, 0, 9.5367431640625e-07 ;  /* 0x00000010ff587431 */ /* 0x000fe200000001ff */
[----:B------:R-:W-:-:S11]  /*1650*/  PLOP3.LUT P1, PT, PT, PT, UP0, 0x80, 0x8 ;  /* 0x000000000008781c */ /* 0x000fd60003f2f008 */
[C---:B0-----:R-:W-:Y:S01]  /*1660*/  @P0 IMAD.WIDE.U32 R88, R117.reuse, R88, UR4 ;  /* 0x0000000475580e25 */ /* 0x041fe2000f8e0058 */
[----:B------:R-:W-:-:S04]  /*1670*/  IADD3 R117, PT, PT, R117, 0x80, RZ ;  /* 0x0000008075757810 */ /* 0x000fc80007ffe0ff */
[----:B------:R0:W-:Y:S03]  /*1680*/  @P1 STG.E.128 desc[UR8][R88.64], R12 ;  /* 0x0000000c58001986 */ /* 0x0001e6000c101d08 */
.L_x_16142:
[----:B------:R-:W-:Y:S05]  /*1690*/  BSYNC.RECONVERGENT B0 ;  /* 0x0000000000007941 */ /* 0x000fea0003800200 */
.L_x_16141:
        /* <DEDUP_REMOVED lines=9> */
[----:B0-----:R-:W0:Y:S01]  /*1730*/  @P2 LDC.64 R88, c[0x0][0x3a0] ;  /* 0x0000e800ff582b82 */ /* 0x001e220000000a00 */
        /* <DEDUP_REMOVED lines=24> */
.L_x_16147:
        /* <DEDUP_REMOVED lines=23> */
.L_x_16148:
[----:B------:R-:W0:Y:S01]  /*1a30*/  @UP0 LDCU.64 UR4, c[0x0][0x3a8] ;  /* 0x00007500ff0407ac */ /* 0x000e220008000a00 */
[----:B------:R-:W-:Y:S01]  /*1a40*/  PLOP3.LUT P0, PT, PT, PT, UP0, 0x80, 0x8 ;  /* 0x000000000008781c */ /* 0x000fe20003f0f008 */
[----:B------:R-:W-:Y:S01]  /*1a50*/  HFMA2 R88, -RZ, RZ, 0, 9.5367431640625e-07 ;  /* 0x00000010ff587431 */ /* 0x000fe200000001ff */
[----:B------:R-:W-:-:S11]  /*1a60*/  PLOP3.LUT P2, PT, PT, PT, UP0, 0x80, 0x8 ;  /* 0x000000000008781c */ /* 0x000fd60003f4f008 */
[C---:B0-----:R-:W-:Y:S01]  /*1a70*/  @P0 IMAD.WIDE.U32 R88, R117.reuse, R88, UR4 ;  /* 0x0000000475580e25 */ /* 0x041fe2000f8e0058 */
[----:B------:R-:W-:-:S04]  /*1a80*/  IADD3 R117, PT, PT, R117, 0x80, RZ ;  /* 0x0000008075757810 */ /* 0x000fc80007ffe0ff */
[----:B------:R2:W-:Y:S03]  /*1a90*/  @P2 STG.E.128 desc[UR8][R88.64], R12 ;  /* 0x0000000c58002986 */ /* 0x0005e6000c101d08 */
.L_x_16146:
[----:B------:R-:W-:Y:S05]  /*1aa0*/  BSYNC.RECONVERGENT B0 ;  /* 0x0000000000007941 */ /* 0x000fea0003800200 */
.L_x_16145:
        /* <DEDUP_REMOVED lines=8> */
[----:B------:R-:W1:Y:S08]  /*1b30*/  @P0 LDC.64 R90, c[0x0][0x398] ;  /* 0x0000e600ff5a0b82 */ /* 0x000e700000000a00 */
[----:B0-2---:R-:W0:Y:S01]  /*1b40*/  @P3 LDC.64 R88, c[0x0][0x3a0] ;  /* 0x0000e800ff583b82 */ /* 0x005e220000000a00 */
[----:B-1----:R-:W-:-:S05]  /*1b50*/  @P0 IMAD.WIDE.U32 R90, R117, 0x10, R90 ;  /* 0x00000010755a0825 */ /* 0x002fca00078e005a */
        /* <DEDUP_REMOVED lines=23> */
.L_x_16151:
        /* <DEDUP_REMOVED lines=23> */
.L_x_16152:
[----:B------:R-:W0:Y:S01]  /*1e40*/  @UP0 LDCU.64 UR4, c[0x0][0x3a8] ;  /* 0x00007500ff0407ac */ /* 0x000e220008000a00 */
[----:B------:R-:W-:Y:S01]  /*1e50*/  PLOP3.LUT P0, PT, PT, PT, UP0, 0x80, 0x8 ;  /* 0x000000000008781c */ /* 0x000fe20003f0f008 */
[----:B------:R-:W-:Y:S01]  /*1e60*/  HFMA2 R88, -RZ, RZ, 0, 9.5367431640625e-07 ;  /* 0x00000010ff587431 */ /* 0x000fe200000001ff */
[----:B------:R-:W-:-:S11]  /*1e70*/  PLOP3.LUT P3, PT, PT, PT, UP0, 0x80, 0x8 ;  /* 0x000000000008781c */ /* 0x000fd60003f6f008 */
[C---:B0-----:R-:W-:Y:S01]  /*1e80*/  @P0 IMAD.WIDE.U32 R88, R117.reuse, R88, UR4 ;  /* 0x0000000475580e25 */ /* 0x041fe2000f8e0058 */
[----:B------:R-:W-:-:S04]  /*1e90*/  IADD3 R117, PT, PT, R117, 0x80, RZ ;  /* 0x0000008075757810 */ /* 0x000fc80007ffe0ff */
[----:B------:R3:W-:Y:S03]  /*1ea0*/  @P3 STG.E.128 desc[UR8][R88.64], R12 ;  /* 0x0000000c58003986 */ /* 0x0007e6000c101d08 */
.L_x_16150:
[----:B------:R-:W-:Y:S05]  /*1eb0*/  BSYNC.RECONVERGENT B0 ;  /* 0x0000000000007941 */ /* 0x000fea0003800200 */
.L_x_16149:
        /* <DEDUP_REMOVED lines=8> */
[----:B------:R-:W4:Y:S08]  /*1f40*/  @P0 LDC.64 R90, c[0x0][0x398] ;  /* 0x0000e600ff5a0b82 */ /* 0x000f300000000a00 */
[----:B0-23--:R-:W0:Y:S01]  /*1f50*/  @P4 LDC.64 R88, c[0x0][0x3a0] ;  /* 0x0000e800ff584b82 */ /* 0x00de220000000a00 */
[----:B----4-:R-:W-:-:S05]  /*1f60*/  @P0 IMAD.WIDE.U32 R90, R117, 0x10, R90 ;  /* 0x00000010755a0825 */ /* 0x010fca00078e005a */
[----:B------:R1:W5:Y:S01]  /*1f70*/  @P0 LDG.E.128 R20, desc[UR8][R90.64] ;  /* 0x000000085a140981 */ /* 0x000362000c1e1d00 */
[----:B0-----:R-:W-:-:S05]  /*1f80*/  @P4 IMAD.WIDE.U32 R88, R117, 0x10, R88 ;  /* 0x0000001075584825 */ /* 0x001fca00078e0058 */
        /* <DEDUP_REMOVED lines=21> */
.L_x_16155:
        /* <DEDUP_REMOVED lines=23> */
.L_x_16156:
[----:B------:R-:W0:Y:S01]  /*2250*/  @UP0 LDCU.64 UR4, c[0x0][0x3a8] ;  /* 0x00007500ff0407ac */ /* 0x000e220008000a00 */
[----:B------:R-:W-:Y:S01]  /*2260*/  PLOP3.LUT P0, PT, PT, PT, UP0, 0x80, 0x8 ;  /* 0x000000000008781c */ /* 0x000fe20003f0f008 */
[----:B------:R-:W-:Y:S01]  /*2270*/  HFMA2 R88, -RZ, RZ, 0, 9.5367431640625e-07 ;  /* 0x00000010ff587431 */ /* 0x000fe200000001ff */
[----:B------:R-:W-:-:S11]  /*2280*/  PLOP3.LUT P4, PT, PT, PT, UP0, 0x80, 0x8 ;  /* 0x000000000008781c */ /* 0x000fd60003f8f008 */
[C---:B0-----:R-:W-:Y:S01]  /*2290*/  @P0 IMAD.WIDE.U32 R88, R117.reuse, R88, UR4 ;  /* 0x0000000475580e25 */ /* 0x041fe2000f8e0058 */
[----:B------:R-:W-:-:S04]  /*22a0*/  IADD3 R117, PT, PT, R117, 0x80, RZ ;  /* 0x0000008075757810 */ /* 0x000fc80007ffe0ff */
[----:B------:R0:W-:Y:S03]  /*22b0*/  @P4 STG.E.128 desc[UR8][R88.64], R12 ;  /* 0x0000000c58004986 */ /* 0x0001e6000c101d08 */
.L_x_16154:
[----:B------:R-:W-:Y:S05]  /*22c0*/  BSYNC.RECONVERGENT B0 ;  /* 0x0000000000007941 */ /* 0x000fea0003800200 */
.L_x_16153:
[----:B------:R-:W-:Y:S01]  /*22d0*/  ISETP.GE.U32.AND P4, PT, R113, 0x380, PT ;  /* 0x000003807100780c */ /* 0x000fe20003f86070 */
[----:B------:R-:W-:-:S12]  /*22e0*/  BSSY.RECONVERGENT B0, `(.L_x_16157) ;  /* 0x000003f000007945 */ /* 0x000fd80003800200 */
[----:B------:R-:W-:Y:S05]  /*22f0*/  @!P4 BRA `(.L_x_16158) ;  /* 0x0000000000f4c947 */ /* 0x000fea0003800000 */
[----:B------:R-:W-:Y:S01]  /*2300*/  ISETP.NE.U32.AND P0, PT, RZ, UR16, PT ;  /* 0x00000010ff007c0c */ /* 0x000fe2000bf05070 */
[----:B------:R-:W1:Y:S03]  /*2310*/  LDC.64 R90, c[0x0][0x390] ;  /* 0x0000e400ff5a7b82 */ /* 0x000e660000000a00 */
[----:B------:R-:W-:-:S13]  /*2320*/  ISETP.NE.AND.EX P0, PT, RZ, UR17, PT, P0 ;  /* 0x00000011ff007c0c */ /* 0x000fda000bf05300 */
[----:B0-23--:R-:W0:Y:S02]  /*2330*/  @P0 LDC.64 R88, c[0x0][0x398] ;  /* 0x0000e600ff580b82 */ /* 0x00de240000000a00 */
[----:B0-----:R-:W-:-:S05]  /*2340*/  @P0 IMAD.WIDE.U32 R104, R117, 0x10, R88 ;  /* 0x0000001075680825 */ /* 0x001fca00078e0058 */
[----:B------:R0:W5:Y:S01]  /*2350*/  @P0 LDG.E.128 R20, desc[UR8][R104.64] ;  /* 0x0000000868140981 */ /* 0x000162000c1e1d00 */
[----:B------:R-:W-:Y:S01]  /*2360*/  ISETP.NE.U32.AND P0, PT, RZ, UR18, PT ;  /* 0x00000012ff007c0c */ /* 0x000fe2000bf05070 */
[----:B-1----:R-:W-:-:S03]  /*2370*/  IMAD.WIDE.U32 R90, R117, 0x10, R90 ;  /* 0x00000010755a7825 */ /* 0x002fc600078e005a */
[----:B------:R-:W-:-:S13]  /*2380*/  ISETP.NE.AND.EX P0, PT, RZ, UR19, PT, P0 ;  /* 0x00000013ff007c0c */ /* 0x000fda000bf05300 */
[----:B------:R-:W1:Y:S02]  /*2390*/  @P0 LDC.64 R88, c[0x0][0x3a0] ;  /* 0x0000e800ff580b82 */ /* 0x000e640000000a00 */
[----:B-1----:R-:W-:-:S05]  /*23a0*/  @P0 IMAD.WIDE.U32 R88, R117, 0x10, R88 ;  /* 0x0000001075580825 */ /* 0x002fca00078e0058 */
        /* <DEDUP_REMOVED lines=20> */
.L_x_16159:
        /* <DEDUP_REMOVED lines=23> */
.L_x_16160:
[----:B------:R-:W0:Y:S01]  /*2660*/  @UP0 LDCU.64 UR4, c[0x0][0x3a8] ;  /* 0x00007500ff0407ac */ /* 0x000e220008000a00 */
[----:B------:R-:W-:Y:S01]  /*2670*/  PLOP3.LUT P0, PT, PT, PT, UP0, 0x80, 0x8 ;  /* 0x000000000008781c */ /* 0x000fe20003f0f008 */
[----:B------:R-:W-:-:S12]  /*2680*/  HFMA2 R88, -RZ, RZ, 0, 9.5367431640625e-07 ;  /* 0x00000010ff587431 */ /* 0x000fd800000001ff */
[C---:B0-----:R-:W-:Y:S01]  /*2690*/  @P0 IMAD.WIDE.U32 R88, R117.reuse, R88, UR4 ;  /* 0x0000000475580e25 */ /* 0x041fe2000f8e0058 */
[----:B------:R-:W-:Y:S02]  /*26a0*/  PLOP3.LUT P0, PT, PT, PT, UP0, 0x80, 0x8 ;  /* 0x000000000008781c */ /* 0x000fe40003f0f008 */
[----:B------:R-:W-:-:S11]  /*26b0*/  IADD3 R117, PT, PT, R117, 0x80, RZ ;  /* 0x0000008075757810 */ /* 0x000fd60007ffe0ff */
[----:B------:R0:W-:Y:S02]  /*26c0*/  @P0 STG.E.128 desc[UR8][R88.64], R12 ;  /* 0x0000000c58000986 */ /* 0x0001e4000c101d08 */
.L_x_16158:
[----:B------:R-:W-:Y:S05]  /*26d0*/  BSYNC.RECONVERGENT B0 ;  /* 0x0000000000007941 */ /* 0x000fea0003800200 */
.L_x_16157:
[----:B------:R-:W-:Y:S01]  /*26e0*/  ISETP.GE.U32.AND P5, PT, R113, 0x400, PT ;  /* 0x000004007100780c */ /* 0x000fe20003fa6070 */
[----:B------:R-:W-:-:S12]  /*26f0*/  BSSY.RECONVERGENT B0, `(.L_x_16161) ;  /* 0x000003e000007945 */ /* 0x000fd80003800200 */
[----:B------:R-:W-:Y:S05]  /*2700*/  @!P5 BRA `(.L_x_16162) ;  /* 0x0000000000f0d947 */ /* 0x000fea0003800000 */
[----:B------:R-:W-:-:S04]  /*2710*/  ISETP.NE.U32.AND P0, PT, RZ, UR16, PT ;  /* 0x00000010ff007c0c */ /* 0x000fc8000bf05070 */
[----:B------:R-:W-:-:S13]  /*2720*/  ISETP.NE.AND.EX P0, PT, RZ, UR17, PT, P0 ;  /* 0x00000011ff007c0c */ /* 0x000fda000bf05300 */
[----:B0-23--:R-:W0:Y:S02]  /*2730*/  @P0 LDC.64 R88, c[0x0][0x398] ;  /* 0x0000e600ff580b82 */ /* 0x00de240000000a00 */
[----:B0-----:R-:W-:-:S05]  /*2740*/  @P0 IMAD.WIDE.U32 R88, R117, 0x10, R88 ;  /* 0x0000001075580825 */ /* 0x001fca00078e0058 */
[----:B------:R0:W5:Y:S01]  /*2750*/  @P0 LDG.E.128 R20, desc[UR8][R88.64] ;  /* 0x0000000858140981 */ /* 0x000162000c1e1d00 */
[----:B------:R-:W-:-:S04]  /*2760*/  ISETP.NE.U32.AND P0, PT, RZ, UR18, PT ;  /* 0x00000012ff007c0c */ /* 0x000fc8000bf05070 */
[----:B------:R-:W-:-:S13]  /*2770*/  ISETP.NE.AND.EX P0, PT, RZ, UR19, PT, P0 ;  /* 0x00000013ff007c0c */ /* 0x000fda000bf05300 */
[----:B0-----:R-:W0:Y:S02]  /*2780*/  @P0 LDC.64 R88, c[0x0][0x3a0] ;  /* 0x0000e800ff580b82 */ /* 0x001e240000000a00 */
[----:B0-----:R-:W-:-:S05]  /*2790*/  @P0 IMAD.WIDE.U32 R88, R117, 0x10, R88 ;  /* 0x0000001075580825 */ /* 0x001fca00078e0058 */
[----:B------:R0:W5:Y:S02]  /*27a0*/  @P0 LDG.E.128 R16, desc[UR8][R88.64] ;  /* 0x0000000858100981 */ /* 0x000164000c1e1d00 */
[----:B0-----:R-:W0:Y:S02]  /*27b0*/  LDC.64 R88, c[0x0][0x390] ;  /* 0x0000e400ff587b82 */ /* 0x001e240000000a00 */
[----:B0-----:R-:W-:-:S06]  /*27c0*/  IMAD.WIDE.U32 R88, R117, 0x10, R88 ;  /* 0x0000001075587825 */ /* 0x001fcc00078e0058 */
[----:B------:R-:W5:Y:S01]  /*27d0*/  LDG.E.128 R88, desc[UR8][R88.64] ;  /* 0x0000000858587981 */ /* 0x000f62000c1e1d00 */
[----:B------:R-:W-:-:S04]  /*27e0*/  UISETP.NE.U32.AND UP1, UPT, UR16, URZ, UPT ;  /* 0x000000ff1000728c */ /* 0x000fc8000bf25070 */
[----:B------:R-:W-:-:S09]  /*27f0*/  UISETP.NE.AND.EX UP1, UPT, UR17, URZ, UPT, UP1 ;  /* 0x000000ff1100728c */ /* 0x000fd2000bf25310 */
[----:B------:R-:W-:Y:S05]  /*2800*/  BRA.U UP1, `(.L_x_16163) ;  /* 0x00000001013c7547 */ /* 0x000fea000b800000 */
        /* <DEDUP_REMOVED lines=15> */
.L_x_16163:
        /* <DEDUP_REMOVED lines=23> */
.L_x_16164:
[----:B------:R-:W0:Y:S01]  /*2a70*/  @UP0 LDCU.64 UR4, c[0x0][0x3a8] ;  /* 0x00007500ff0407ac */ /* 0x000e220008000a00 */
[----:B------:R-:W-:Y:S01]  /*2a80*/  PLOP3.LUT P0, PT, PT, PT, UP0, 0x80, 0x8 ;  /* 0x000000000008781c */ /* 0x000fe20003f0f008 */
[----:B------:R-:W-:-:S12]  /*2a90*/  HFMA2 R88, -RZ, RZ, 0, 9.5367431640625e-07 ;  /* 0x00000010ff587431 */ /* 0x000fd800000001ff */
[----:B0-----:R-:W-:Y:S01]  /*2aa0*/  @P0 IMAD.WIDE.U32 R88, R117, R88, UR4 ;  /* 0x0000000475580e25 */ /* 0x001fe2000f8e0058 */
[----:B------:R-:W-:-:S13]  /*2ab0*/  PLOP3.LUT P0, PT, PT, PT, UP0, 0x80, 0x8 ;  /* 0x000000000008781c */ /* 0x000fda0003f0f008 */
[----:B------:R0:W-:Y:S02]  /*2ac0*/  @P0 STG.E.128 desc[UR8][R88.64], R12 ;  /* 0x0000000c58000986 */ /* 0x0001e4000c101d08 */
.L_x_16162:
[----:B------:R-:W-:Y:S05]  /*2ad0*/  BSYNC.RECONVERGENT B0 ;  /* 0x0000000000007941 */ /* 0x000fea0003800200 */
.L_x_16161:
[----:B0-23--:R-:W-:Y:S01]  /*2ae0*/  FADD.FTZ R89, RZ, R0 ;  /* 0x00000000ff597221 */ /* 0x00dfe20000010000 */
        /* <DEDUP_REMOVED lines=48> */
[----:B0-----:R-:W-:Y:S02]  /*2df0*/  FADD.FTZ R118, R117, R88 ;  /* 0x0000005875767221 */ /* 0x001fe40000010000 */
[----:B------:R-:W0:Y:S03]  /*2e00*/  S2R R117, SR_TID.X ;  /* 0x0000000000757919 */ /* 0x000e260000002100 */
[----:B------:R-:W2:Y:S02]  /*2e10*/  SHFL.BFLY PT, R89, R118, 0x8, 0x1f ;  /* 0x0d001f0076597f89 */ /* 0x000ea400000e0000 */
[----:B--2---:R-:W-:-:S05]  /*2e20*/  FADD.FTZ R119, R118, R89 ;  /* 0x0000005976777221 */ /* 0x004fca0000010000 */
[----:B------:R-:W2:Y:S02]  /*2e30*/  SHFL.BFLY PT, R88, R119, 0x10, 0x1f ;  /* 0x0e001f0077587f89 */ /* 0x000ea400000e0000 */
[----:B--2---:R-:W-:-:S04]  /*2e40*/  FADD.FTZ R89, R119, R88 ;  /* 0x0000005877597221 */ /* 0x004fc80000010000 */
[----:B----4-:R-:W-:-:S04]  /*2e50*/  FMUL.FTZ R88, R112, R89 ;  /* 0x0000005970587220 */ /* 0x010fc80000410000 */
        /* <DEDUP_REMOVED lines=8> */
[----:B------:R-:W-:-:S05]  /*2ee0*/  FFMA.FTZ R89, R90, R90, R89 ;  /* 0x0000005a5a597223 */ /* 0x000fca0000010059 */
[----:B------:R-:W-:Y:S01]  /*2ef0*/  FSEL R90, R89, RZ, P0 ;  /* 0x000000ff595a7208 */ /* 0x000fe20000000000 */
[----:B------:R-:W-:-:S04]  /*2f00*/  FADD.FTZ R89, R3, -R88 ;  /* 0x8000005803597221 */ /* 0x000fc80000010000 */
[----:B------:R-:W-:-:S04]  /*2f10*/  FFMA.FTZ R89, R89, R89, R90 ;  /* 0x0000005959597223 */ /* 0x000fc8000001005a */
        /* <DEDUP_REMOVED lines=58> */
[----:B------:R-:W-:-:S05]  /*32c0*/  @P6 FFMA.FTZ R90, R118, R118, R89 ;  /* 0x00000076765a6223 */ /* 0x000fca0000010059 */
[----:B------:R-:W2:Y:S02]  /*32d0*/  SHFL.BFLY PT, R89, R90, 0x1, 0x1f ;  /* 0x0c201f005a597f89 */ /* 0x000ea400000e0000 */
[----:B--2---:R-:W-:Y:S01]  /*32e0*/  FADD.FTZ R91, R90, R89 ;  /* 0x000000595a5b7221 */ /* 0x004fe20000010000 */
        /* <DEDUP_REMOVED lines=17> */
.L_x_16166:
[----:B------:R-:W-:Y:S05]  /*3400*/  BSYNC.RECONVERGENT B0 ;  /* 0x0000000000007941 */ /* 0x000fea0003800200 */
.L_x_16165:
        /* <DEDUP_REMOVED lines=14> */
.L_x_16168:
[----:B------:R-:W-:Y:S05]  /*34f0*/  BSYNC.RECONVERGENT B0 ;  /* 0x0000000000007941 */ /* 0x000fea0003800200 */
.L_x_16167:
[----:B------:R-:W2:Y:S01]  /*3500*/  SHFL.DOWN PT, R90, R119, 0x2, 0x1f ;  /* 0x08401f00775a7f89 */ /* 0x000ea200000e0000 */
[-C--:B------:R-:W-:Y:S01]  /*3510*/  I2FP.F32.S32 R121, R119.reuse ;  /* 0x0000007700797245 */ /* 0x080fe20000201400 */
[----:B------:R-:W-:Y:S01]  /*3520*/  BSSY.RECONVERGENT B0, `(.L_x_16169) ;  /* 0x0000045000007945 */ /* 0x000fe20003800200 */
[----:B------:R-:W-:Y:S01]  /*3530*/  ISETP.NE.AND P6, PT, RZ, UR7, PT ;  /* 0x00000007ff007c0c */ /* 0x000fe2000bfc5270 */
[----:B0-----:R-:W0:Y:S01]  /*3540*/  SHFL.DOWN PT, R91, R88, 0x2, 0x1f ;  /* 0x08401f00585b7f89 */ /* 0x001e2200000e0000 */
[----:B------:R-:W-:Y:S02]  /*3550*/  MOV R125, UR6 ;  /* 0x00000006007d7c02 */ /* 0x000fe40008000f00 */
[----:B--2---:R-:W-:Y:S02]  /*3560*/  I2FP.F32.S32 R118, R90 ;  /* 0x0000005a00767245 */ /* 0x004fe40000201400 */
        /* <DEDUP_REMOVED lines=9> */
[----:B------:R-:W2:Y:S02]  /*3600*/  MUFU.RCP R120, R91 ;  /* 0x0000005b00787308 */ /* 0x000ea40000001000 */
[----:B------:R-:W-:Y:S01]  /*3610*/  FMUL.FTZ R118, R121, R118 ;  /* 0x0000007679767220 */ /* 0x000fe20000410000 */
[----:B--2---:R-:W-:Y:S01]  /*3620*/  FMUL.FTZ R88, R120, R123 ;  /* 0x0000007b78587220 */ /* 0x004fe20000410000 */
[----:B0-----:R-:W-:-:S04]  /*3630*/  FADD.FTZ R123, R122, R89 ;  /* 0x000000597a7b7221 */ /* 0x001fc80000010000 */
[----:B------:R-:W0:Y:S01]  /*3640*/  SHFL.DOWN PT, R121, R88, 0x1, 0x1f ;  /* 0x08201f0058797f89 */ /* 0x000e2200000e0000 */
[----:B------:R-:W-:Y:S01]  /*3650*/  FFMA.FTZ R123, R120, R118, R123 ;  /* 0x00000076787b7223 */ /* 0x000fe2000001007b */
[-C--:B------:R-:W-:Y:S02]  /*3660*/  IADD3 R120, PT, PT, R90, R119.reuse, RZ ;  /* 0x000000775a787210 */ /* 0x080fe40007ffe0ff */
[----:B------:R-:W-:Y:S02]  /*3670*/  I2FP.F32.S32 R119, R119 ;  /* 0x0000007700777245 */ /* 0x000fe40000201400 */
[----:B------:R-:W-:Y:S01]  /*3680*/  I2FP.F32.S32 R120, R120 ;  /* 0x0000007800787245 */ /* 0x000fe20000201400 */
[----:B------:R-:W2:Y:S03]  /*3690*/  SHFL.DOWN PT, R118, R123, 0x1, 0x1f ;  /* 0x08201f007b767f89 */ /* 0x000ea600000e0000 */
[----:B------:R-:W3:Y:S01]  /*36a0*/  MUFU.RCP R89, R120 ;  /* 0x0000007800597308 */ /* 0x000ee20000001000 */
[----:B0-----:R-:W-:Y:S01]  /*36b0*/  FMUL.FTZ R90, R121, R119 ;  /* 0x00000077795a7220 */ /* 0x001fe20000410000 */
[----:B------:R-:W-:-:S03]  /*36c0*/  FADD.FTZ R122, R88, -R121 ;  /* 0x80000079587a7221 */ /* 0x000fc60000010000 */
[----:B------:R-:W-:Y:S01]  /*36d0*/  FFMA.FTZ R90, R91, R88, R90 ;  /* 0x000000585b5a7223 */ /* 0x000fe2000001005a */
[----:B------:R-:W-:-:S03]  /*36e0*/  FMUL.FTZ R122, R122, R122 ;  /* 0x0000007a7a7a7220 */ /* 0x000fc60000410000 */
[----:B---3--:R-:W-:Y:S01]  /*36f0*/  FMUL.FTZ R121, R89, R90 ;  /* 0x0000005a59797220 */ /* 0x008fe20000410000 */
[----:B------:R-:W-:Y:S01]  /*3700*/  FMUL.FTZ R122, R91, R122 ;  /* 0x0000007a5b7a7220 */ /* 0x000fe20000410000 */
[----:B--2---:R-:W-:Y:S01]  /*3710*/  FADD.FTZ R118, R123, R118 ;  /* 0x000000767b767221 */ /* 0x004fe20000010000 */
[----:B------:R-:W-:Y:S02]  /*3720*/  MOV R123, UR6 ;  /* 0x00000006007b7c02 */ /* 0x000fe40008000f00 */
[----:B------:R-:W-:Y:S01]  /*3730*/  FMUL.FTZ R122, R122, R119 ;  /* 0x000000777a7a7220 */ /* 0x000fe20000410000 */
[----:B------:R-:W0:Y:S01]  /*3740*/  SHFL.IDX PT, R121, R121, RZ, 0x1f ;  /* 0x00001fff79797589 */ /* 0x000e2200000e0000 */
[----:B------:R-:W2:Y:S02]  /*3750*/  LDC R119, c[0x0][0x448] ;  /* 0x00011200ff777b82 */ /* 0x000ea40000000800 */
[----:B------:R-:W-:-:S06]  /*3760*/  FFMA.FTZ R118, R89, R122, R118 ;  /* 0x0000007a59767223 */ /* 0x000fcc0000010076 */
[----:B------:R-:W2:Y:S01]  /*3770*/  SHFL.IDX PT, R118, R118, RZ, 0x1f ;  /* 0x00001fff76767589 */ /* 0x000ea200000e0000 */
[----:B0-----:R-:W-:-:S05]  /*3780*/  FMUL.FTZ R88, R121, R121 ;  /* 0x0000007979587220 */ /* 0x001fca0000410000 */
[----:B------:R-:W-:Y:S02]  /*3790*/  FSEL R120, R88, RZ, P6 ;  /* 0x000000ff58787208 */ /* 0x000fe40003000000 */
[----:B------:R-:W-:Y:S01]  /*37a0*/  ISETP.NE.AND P6, PT, R117, RZ, PT ;  /* 0x000000ff7500720c */ /* 0x000fe20003fc5270 */
[----:B--2---:R-:W-:-:S04]  /*37b0*/  FFMA.FTZ R119, R118, UR12, R119 ;  /* 0x0000000c76777c23 */ /* 0x004fc80008010077 */
[----:B------:R-:W-:-:S06]  /*37c0*/  FADD.FTZ R119, R119, R120 ;  /* 0x0000007877777221 */ /* 0x000fcc0000010000 */
[----:B------:R-:W0:Y:S02]  /*37d0*/  MUFU.RSQ R119, R119 ;  /* 0x0000007700777308 */ /* 0x000e240000001400 */
[----:B------:R-:W2:Y:S08]  /*37e0*/  @!P6 LDC.64 R90, c[0x0][0x3c0] ;  /* 0x0000f000ff5aeb82 */ /* 0x000eb00000000a00 */
[----:B------:R-:W3:Y:S01]  /*37f0*/  @!P6 LDC.64 R88, c[0x0][0x3c8] ;  /* 0x0000f200ff58eb82 */ /* 0x000ee20000000a00 */
[----:B--2---:R-:W-:-:S05]  /*3800*/  @!P6 IMAD.WIDE R90, R123, 0x4, R90 ;  /* 0x000000047b5ae825 */ /* 0x004fca00078e025a */
[----:B------:R2:W-:Y:S01]  /*3810*/  @!P6 STG.E desc[UR8][R90.64], R121 ;  /* 0x000000795a00e986 */ /* 0x0005e2000c101908 */
[----:B---3--:R-:W-:-:S05]  /*3820*/  @!P6 IMAD.WIDE R88, R125, 0x4, R88 ;  /* 0x000000047d58e825 */ /* 0x008fca00078e0258 */
[----:B0-----:R2:W-:Y:S01]  /*3830*/  @!P6 STG.E desc[UR8][R88.64], R119 ;  /* 0x000000775800e986 */ /* 0x0015e2000c101908 */
[----:B------:R-:W-:-:S04]  /*3840*/  ISETP.NE.AND P6, PT, RZ, UR7, PT ;  /* 0x00000007ff007c0c */ /* 0x000fc8000bfc5270 */
[----:B------:R-:W-:Y:S01]  /*3850*/  FSEL R118, R121, RZ, !P6 ;  /* 0x000000ff79767208 */ /* 0x000fe20007000000 */
[----:B------:R-:W-:Y:S08]  /*3860*/  @!P0 BRA `(.L_x_16170) ;  /* 0x0000000000408947 */ /* 0x000ff00003800000 */
[----:B--2---:R-:W0:Y:S01]  /*3870*/  LDC.64 R120, c[0x0][0x428] ;  /* 0x00010a00ff787b82 */ /* 0x004e220000000a00 */
[--C-:B------:R-:W-:Y:S01]  /*3880*/  FADD.FTZ R88, R0, -R118.reuse ;  /* 0x8000007600587221 */ /* 0x100fe20000010000 */
[--C-:B------:R-:W-:Y:S01]  /*3890*/  FADD.FTZ R90, R2, -R118.reuse ;  /* 0x80000076025a7221 */ /* 0x100fe20000010000 */
[--C-:B------:R-:W-:Y:S02]  /*38a0*/  FADD.FTZ R122, R115, -R118.reuse ;  /* 0x80000076737a7221 */ /* 0x100fe40000010000 */
[C---:B------:R-:W-:Y:S01]  /*38b0*/  FMUL.FTZ R89, R119.reuse, R88 ;  /* 0x0000005877597220 */ /* 0x040fe20000410000 */
[----:B------:R-:W-:Y:S01]  /*38c0*/  FADD.FTZ R88, R114, -R118 ;  /* 0x8000007672587221 */ /* 0x000fe20000010000 */
[C---:B------:R-:W-:Y:S01]  /*38d0*/  FMUL.FTZ R90, R119.reuse, R90 ;  /* 0x0000005a775a7220 */ /* 0x040fe20000410000 */
[C---:B------:R-:W-:Y:S02]  /*38e0*/  FMUL.FTZ R122, R119.reuse, R122 ;  /* 0x0000007a777a7220 */ /* 0x040fe40000410000 */
[----:B------:R-:W-:Y:S01]  /*38f0*/  FMUL.FTZ R91, R119, R88 ;  /* 0x00000058775b7220 */ /* 0x000fe20000410000 */
[----:B-----5:R-:W-:Y:S01]  /*3900*/  FFMA.FTZ R88, R89, R84, R80 ;  /* 0x0000005459587223 */ /* 0x020fe20000010050 */
[----:B------:R-:W-:-:S02]  /*3910*/  FFMA.FTZ R89, R90, R85, R81 ;  /* 0x000000555a597223 */ /* 0x000fc40000010051 */
[----:B------:R-:W-:Y:S01]  /*3920*/  FFMA.FTZ R90, R91, R86, R82 ;  /* 0x000000565b5a7223 */ /* 0x000fe20000010052 */
[----:B------:R-:W-:Y:S01]  /*3930*/  FFMA.FTZ R91, R122, R87, R83 ;  /* 0x000000577a5b7223 */ /* 0x000fe20000010053 */
[C---:B0-----:R-:W-:Y:S01]  /*3940*/  IMAD.WIDE.U32 R120, R116.reuse, 0x10, R120 ;  /* 0x0000001074787825 */ /* 0x041fe200078e0078 */
[----:B------:R-:W-:-:S04]  /*3950*/  IADD3 R116, PT, PT, R116, 0x80, RZ ;  /* 0x0000008074747810 */ /* 0x000fc80007ffe0ff */
[----:B------:R0:W-:Y:S03]  /*3960*/  STG.E.128 desc[UR8][R120.64], R88 ;  /* 0x0000005878007986 */ /* 0x0001e6000c101d08 */
.L_x_16170:
[----:B------:R-:W-:Y:S05]  /*3970*/  BSYNC.RECONVERGENT B0 ;  /* 0x0000000000007941 */ /* 0x000fea0003800200 */
.L_x_16169:
[----:B------:R-:W-:Y:S01]  /*3980*/  ISETP.GE.U32.AND P6, PT, R113, 0x100, PT ;  /* 0x000001007100780c */ /* 0x000fe20003fc6070 */
[----:B------:R-:W-:-:S12]  /*3990*/  BSSY.RECONVERGENT B0, `(.L_x_16171) ;  /* 0x0000012000007945 */ /* 0x000fd80003800200 */
[----:B------:R-:W-:Y:S05]  /*39a0*/  @!P6 BRA `(.L_x_16172) ;  /* 0x000000000040e947 */ /* 0x000fea0003800000 */
[----:B0-2---:R-:W0:Y:S01]  /*39b0*/  LDC.64 R120, c[0x0][0x428] ;  /* 0x00010a00ff787b82 */ /* 0x005e220000000a00 */
[--C-:B------:R-:W-:Y:S01]  /*39c0*/  FADD.FTZ R88, R3, -R118.reuse ;  /* 0x8000007603587221 */ /* 0x100fe20000010000 */
[--C-:B------:R-:W-:Y:S01]  /*39d0*/  FADD.FTZ R90, R4, -R118.reuse ;  /* 0x80000076045a7221 */ /* 0x100fe20000010000 */
[--C-:B------:R-:W-:Y:S02]  /*39e0*/  FADD.FTZ R122, R6, -R118.reuse ;  /* 0x80000076067a7221 */ /* 0x100fe40000010000 */
[----:B------:R-:W-:Y:S01]  /*39f0*/  FMUL.FTZ R89, R119, R88 ;  /* 0x0000005877597220 */ /* 0x000fe20000410000 */
        /* <DEDUP_REMOVED lines=11> */
.L_x_16172:
[----:B------:R-:W-:Y:S05]  /*3ab0*/  BSYNC.RECONVERGENT B0 ;  /* 0x0000000000007941 */ /* 0x000fea0003800200 */
.L_x_16171:
[----:B------:R-:W-:Y:S01]  /*3ac0*/  ISETP.GE.U32.AND P6, PT, R113, 0x180, PT ;  /* 0x000001807100780c */ /* 0x000fe20003fc6070 */
[----:B------:R-:W-:-:S12]  /*3ad0*/  BSSY.RECONVERGENT B0, `(.L_x_16173) ;  /* 0x0000012000007945 */ /* 0x000fd80003800200 */
[----:B------:R-:W-:Y:S05]  /*3ae0*/  @!P6 BRA `(.L_x_16174) ;  /* 0x000000000040e947 */ /* 0x000fea0003800000 */
[----:B0-23--:R-:W0:Y:S01]  /*3af0*/  LDC.64 R120, c[0x0][0x428] ;  /* 0x00010a00ff787b82 */ /* 0x00de220000000a00 */
        /* <DEDUP_REMOVED lines=15> */
.L_x_16174:
[----:B------:R-:W-:Y:S05]  /*3bf0*/  BSYNC.RECONVERGENT B0 ;  /* 0x0000000000007941 */ /* 0x000fea0003800200 */
.L_x_16173:
[----:B------:R-:W-:Y:S04]  /*3c00*/  BSSY.RECONVERGENT B0, `(.L_x_16175) ;  /* 0x0000012000007945 */ /* 0x000fe80003800200 */
[----:B------:R-:W-:Y:S05]  /*3c10*/  @!P1 BRA `(.L_x_16176) ;  /* 0x0000000000409947 */ /* 0x000fea0003800000 */
[----:B0-234-:R-:W0:Y:S01]  /*3c20*/  LDC.64 R120, c[0x0][0x428] ;  /* 0x00010a00ff787b82 */ /* 0x01de220000000a00 */
        /* <DEDUP_REMOVED lines=15> */
.L_x_16176:
[----:B------:R-:W-:Y:S05]  /*3d20*/  BSYNC.RECONVERGENT B0 ;  /* 0x0000000000007941 */ /* 0x000fea0003800200 */
.L_x_16175:
        /* <DEDUP_REMOVED lines=18> */
.L_x_16178:
[----:B------:R-:W-:Y:S05]  /*3e50*/  BSYNC.RECONVERGENT B0 ;  /* 0x0000000000007941 */ /* 0x000fea0003800200 */
.L_x_16177:
        /* <DEDUP_REMOVED lines=18> */
.L_x_16180:
[----:B------:R-:W-:Y:S05]  /*3f80*/  BSYNC.RECONVERGENT B0 ;  /* 0x0000000000007941 */ /* 0x000fea0003800200 */
.L_x_16179:
        /* <DEDUP_REMOVED lines=18> */
.L_x_16182:
[----:B------:R-:W-:Y:S05]  /*40b0*/  BSYNC.RECONVERGENT B0 ;  /* 0x0000000000007941 */ /* 0x000fea0003800200 */
.L_x_16181:
[----:B------:R-:W-:Y:S04]  /*40c0*/  BSSY.RECONVERGENT B0, `(.L_x_16183) ;  /* 0x0000011000007945 */ /* 0x000fe80003800200 */
[----:B------:R-:W-:Y:S05]  /*40d0*/  @!P5 BRA `(.L_x_16184) ;  /* 0x00000000003cd947 */ /* 0x000fea0003800000 */
[----:B0-234-:R-:W0:Y:S01]  /*40e0*/  LDC.64 R88, c[0x0][0x428] ;  /* 0x00010a00ff587b82 */ /* 0x01de220000000a00 */
        /* <DEDUP_REMOVED lines=8> */
[----:B-----5:R-:W-:Y:S01]  /*4170*/  FFMA.FTZ R90, R121, R30, R26 ;  /* 0x0000001e795a7223 */ /* 0x020fe2000001001a */
[----:B0-----:R-:W-:-:S04]  /*4180*/  IMAD.WIDE.U32 R118, R116, 0x10, R88 ;  /* 0x0000001074767825 */ /* 0x001fc800078e0058 */
[----:B------:R-:W-:Y:S01]  /*4190*/  FFMA.FTZ R88, R91, R28, R24 ;  /* 0x0000001c5b587223 */ /* 0x000fe20000010018 */
[----:B------:R-:W-:Y:S01]  /*41a0*/  FFMA.FTZ R89, R120, R29, R25 ;  /* 0x0000001d78597223 */ /* 0x000fe20000010019 */
[----:B------:R-:W-:-:S05]  /*41b0*/  FFMA.FTZ R91, R122, R31, R27 ;  /* 0x0000001f7a5b7223 */ /* 0x000fca000001001b */
[----:B------:R0:W-:Y:S02]  /*41c0*/  STG.E.128 desc[UR8][R118.64], R88 ;  /* 0x0000005876007986 */ /* 0x0001e4000c101d08 */
.L_x_16184:
[----:B------:R-:W-:Y:S05]  /*41d0*/  BSYNC.RECONVERGENT B0 ;  /* 0x0000000000007941 */ /* 0x000fea0003800200 */
.L_x_16183:
[----:B------:R-:W-:Y:S02]  /*41e0*/  UIADD3 UR6, UPT, UPT, UR6, UR14, URZ ;  /* 0x0000000e06067290 */ /* 0x000fe4000fffe0ff */
[----:B------:R-:W-:Y:S02]  /*41f0*/  UPLOP3.LUT UP2, UPT, UPT, UPT, UP2, 0x40, 0x4 ;  /* 0x000000000004789c */ /* 0x000fe40003f4e820 */
[----:B------:R-:W-:-:S09]  /*4200*/  UISETP.GE.AND UP1, UPT, UR6, UR15, UPT ;  /* 0x0000000f0600728c */ /* 0x000fd2000bf26270 */
[----:B------:R-:W-:Y:S05]  /*4210*/  BRA.U !UP1, `(.L_x_16185) ;  /* 0xffffffc9090c7547 */ /* 0x000fea000b83ffff */
[----:B------:R-:W-:Y:S05]  /*4220*/  EXIT ;  /* 0x000000000000794d */ /* 0x000fea0003800000 */
.L_x_16186:
        /* <DEDUP_REMOVED lines=13> */
.L_x_18014:


//--------------------- .text._ZN10layer_norm31ln_parallel_residual_fwd_kernelINS_13Kernel_traitsIfffffjLj4096ELj1ELj1ELj4ELj16ENS_18Kernel_traits_baseILj4096EfffffjLj128EEEEELb0ELb1ELb1EEEvNS_9FwdParamsE --------------------------
	.section	.text._ZN10layer_norm31ln_parallel_residual_fwd_kernelINS_13Kernel_traitsIfffffjLj4096ELj1ELj1ELj4ELj16ENS_18Kernel_traits_baseILj4096EfffffjLj128EEEEELb0ELb1ELb1EEEvNS_9FwdParamsE,"ax",@progbits
	.align	128
        .global         _ZN10layer_norm31ln_parallel_residual_fwd_kernelINS_13Kernel_traitsIfffffjLj4096ELj1ELj1ELj4ELj16ENS_18Kernel_traits_baseILj4096EfffffjLj128EEEEELb0ELb1ELb1EEEvNS_9FwdParamsE
        .type           _ZN10layer_norm31ln_parallel_residual_fwd_kernelINS_13Kernel_traitsIfffffjLj4096ELj1ELj1ELj4ELj16ENS_18Kernel_traits_baseILj4096EfffffjLj128EEEEELb0ELb1ELb1EEEvNS_9FwdParamsE,@function
        .size           _ZN10layer_norm31ln_parallel_residual_fwd_kernelINS_13Kernel_traitsIfffffjLj4096ELj1ELj1ELj4ELj16ENS_18Kernel_traits_baseILj4096EfffffjLj128EEEEELb0ELb1ELb1EEEvNS_9FwdParamsE,(.L_x_18015 - _ZN10layer_norm31ln_parallel_residual_fwd_kernelINS_13Kernel_traitsIfffffjLj4096ELj1ELj1ELj4ELj16ENS_18Kernel_traits_baseILj4096EfffffjLj128EEEEELb0ELb1ELb1EEEvNS_9FwdParamsE)
        .other          _ZN10layer_norm31ln_parallel_residual_fwd_kernelINS_13Kernel_traitsIfffffjLj4096ELj1ELj1ELj4ELj16ENS_18Kernel_traits_baseILj4096EfffffjLj128EEEEELb0ELb1ELb1EEEvNS_9FwdParamsE,@"STO_CUDA_ENTRY STV_DEFAULT"
_ZN10layer_norm31ln_parallel_residual_fwd_kernelINS_13Kernel_traitsIfffffjLj4096ELj1ELj1ELj4ELj16ENS_18Kernel_traits_baseILj4096EfffffjLj128EEEEELb0ELb1ELb1EEEvNS_9FwdParamsE:
.text._ZN10layer_norm31ln_parallel_residual_fwd_kernelINS_13Kernel_traitsIfffffjLj4096ELj1ELj1ELj4ELj16ENS_18Kernel_traits_baseILj4096EfffffjLj128EEEEELb0ELb1ELb1EEEvNS_9FwdParamsE:
        /* <DEDUP_REMOVED lines=34> */
.L_x_16187:
        /* <DEDUP_REMOVED lines=26> */
.L_x_16188:
        /* <DEDUP_REMOVED lines=9> */
[----:B------:R-:W-:-:S11]  /*0450*/  UPLOP3.LUT UP1, UPT, UPT, UPT, UPT, 0x40, 0x4 ;  /* 0x000000000004789c */ /* 0x000fd60003f2e870 */
.L_x_16210:
[----:B----4-:R-:W-:Y:S01]  /*0460*/  ISETP.NE.U32.AND P2, PT, RZ, UR10, PT ;  /* 0x0000000aff007c0c */ /* 0x010fe2000bf45070 */
[----:B-1----:R-:W4:Y:S01]  /*0470*/  LDC.64 R102, c[0x0][0x390] ;  /* 0x0000e400ff667b82 */ /* 0x002f220000000a00 */
[----:B01----:R-:W-:Y:S02]  /*0480*/  IMAD R4, R0, UR8, RZ ;  /* 0x0000000800047c24 */ /* 0x003fe4000f8e02ff */
[----:B------:R-:W-:-:S03]  /*0490*/  ISETP.NE.AND.EX P2, PT, RZ, UR11, PT, P2 ;  /* 0x0000000bff007c0c */ /* 0x000fc6000bf45320 */
[----:B------:R-:W-:Y:S02]  /*04a0*/  SHF.R.S32.HI R5, RZ, 0x1f, R4 ;  /* 0x0000001fff057819 */ /* 0x000fe40000011404 */
[----:B------:R-:W0:Y:S02]  /*04b0*/  @P1 LDC.64 R2, c[0x0][0x398] ;  /* 0x0000e600ff021b82 */ /* 0x000e240000000a00 */
[----:B------:R-:W-:-:S04]  /*04c0*/  LEA.HI R4, R5, R4, RZ, 0x2 ;  /* 0x0000000405047211 */ /* 0x000fc800078f10ff */
[----:B------:R-:W-:Y:S02]  /*04d0*/  LEA.HI.SX32 R4, R4, R117, 0x1e ;  /* 0x0000007504047211 */ /* 0x000fe400078ff2ff */
[----:B------:R-:W1:Y:S03]  /*04e0*/  @P2 LDC.64 R6, c[0x0][0x3a0] ;  /* 0x0000e800ff062b82 */ /* 0x000e660000000a00 */
[----:B----4-:R-:W-:-:S05]  /*04f0*/  IMAD.WIDE.U32 R8, R4, 0x10, R102 ;  /* 0x0000001004087825 */ /* 0x010fca00078e0066 */
[----:B------:R-:W4:Y:S01]  /*0500*/  LDC.64 R90, c[0x0][0x398] ;  /* 0x0000e600ff5a7b82 */ /* 0x000f220000000a00 */
[----:B-----5:R-:W5:Y:S01]  /*0510*/  LDG.E.128 R8, desc[UR6][R8.64] ;  /* 0x0000000608087981 */ /* 0x020f62000c1e1d00 */
[----:B0-----:R-:W-:-:S05]  /*0520*/  @P1 IMAD.WIDE.U32 R2, R4, 0x10, R2 ;  /* 0x0000001004021825 */ /* 0x001fca00078e0002 */
[----:B------:R0:W5:Y:S01]  /*0530*/  @P1 LDG.E.128 R20, desc[UR6][R2.64] ;  /* 0x0000000602141981 */ /* 0x000162000c1e1d00 */
[----:B-1----:R-:W-:-:S05]  /*0540*/  @P2 IMAD.WIDE.U32 R6, R4, 0x10, R6 ;  /* 0x0000001004062825 */ /* 0x002fca00078e0006 */
[----:B------:R0:W5:Y:S01]  /*0550*/  @P2 LDG.E.128 R16, desc[UR6][R6.64] ;  /* 0x0000000606102981 */ /* 0x000162000c1e1d00 */
[----:B----4-:R-:W-:-:S04]  /*0560*/  ISETP.NE.U32.AND P1, PT, R90, RZ, PT ;  /* 0x000000ff5a00720c */ /* 0x010fc80003f25070 */
[----:B------:R-:W-:-:S13]  /*0570*/  ISETP.NE.AND.EX P1, PT, R91, RZ, PT, P1 ;  /* 0x000000ff5b00720c */ /* 0x000fda0003f25310 */
[----:B0-----:R-:W-:Y:S05]  /*0580*/  @!P1 BRA `(.L_x_16189) ;  /* 0x00000000005c9947 */ /* 0x001fea0003800000 */
        /* <DEDUP_REMOVED lines=14> */
.L_x_16190:
        /* <DEDUP_REMOVED lines=9> */
.L_x_16189:
        /* <DEDUP_REMOVED lines=12> */
.L_x_16191:
        /* <DEDUP_REMOVED lines=31> */
.L_x_16192:
        /* <DEDUP_REMOVED lines=23> */
.L_x_16193:
        /* <DEDUP_REMOVED lines=26> */
.L_x_16194:
        /* <DEDUP_REMOVED lines=21> */
.L_x_16195:
        /* <DEDUP_REMOVED lines=26> */
.L_x_16196:
        /* <DEDUP_REMOVED lines=21> */
.L_x_16197:
        /* <DEDUP_REMOVED lines=26> */
.L_x_16198:
        /* <DEDUP_REMOVED lines=21> */
.L_x_16199:
[----:B------:R-:W0:Y:S01]  /*13f0*/  @P0 LDC.64 R108, c[0x0][0x3a8] ;  /* 0x0000ea00ff6c0b82 */ /* 0x000e220000000a00 */
[----:B------:R-:W-:-:S07]  /*1400*/  IADD3 R110, PT, PT, R4, 0x280, RZ ;  /* 0x00000280046e7810 */ /* 0x000fce0007ffe0ff */
[----:B------:R-:W1:Y:S08]  /*1410*/  @P1 LDC.64 R90, c[0x0][0x398] ;  /* 0x0000e600ff5a1b82 */ /* 0x000e700000000a00 */
[----:B------:R-:W4:Y:S01]  /*1420*/  @P2 LDC.64 R88, c[0x0][0x3a0] ;  /* 0x0000e800ff582b82 */ /* 0x000f220000000a00 */
[----:B0-----:R-:W-:-:S04]  /*1430*/  @P0 IMAD.WIDE.U32 R108, R107, 0x10, R108 ;  /* 0x000000106b6c0825 */ /* 0x001fc800078e006c */
[C---:B------:R-:W-:Y:S01]  /*1440*/  IMAD.WIDE.U32 R106, R110.reuse, 0x10, R102 ;  /* 0x000000106e6a7825 */ /* 0x040fe200078e0066 */
[----:B------:R0:W-:Y:S03]  /*1450*/  @P0 STG.E.128 desc[UR6][R108.64], R12 ;  /* 0x0000000c6c000986 */ /* 0x0001e6000c101d06 */
[----:B-1----:R-:W-:-:S05]  /*1460*/  @P1 IMAD.WIDE.U32 R90, R110, 0x10, R90 ;  /* 0x000000106e5a1825 */ /* 0x002fca00078e005a */
[----:B------:R0:W5:Y:S01]  /*1470*/  @P1 LDG.E.128 R20, desc[UR6][R90.64] ;  /* 0x000000065a141981 */ /* 0x000162000c1e1d00 */
[----:B----4-:R-:W-:-:S05]  /*1480*/  @P2 IMAD.WIDE.U32 R88, R110, 0x10, R88 ;  /* 0x000000106e582825 */ /* 0x010fca00078e0058 */
        /* <DEDUP_REMOVED lines=16> */
.L_x_16200:
        /* <DEDUP_REMOVED lines=21> */
.L_x_16201:
        /* <DEDUP_REMOVED lines=26> */
.L_x_16202:
        /* <DEDUP_REMOVED lines=21> */
.L_x_16203:
        /* <DEDUP_REMOVED lines=26> */
.L_x_16204:
        /* <DEDUP_REMOVED lines=21> */
.L_x_16205:
[----:B------:R-:W-:Y:S01]  /*1cc0*/  FADD.FTZ R88, RZ, R98 ;  /* 0x00000062ff587221 */ /* 0x000fe20000010000 */
[----:B------:R-:W0:Y:S01]  /*1cd0*/  S2R R117, SR_TID.X ;  /* 0x0000000000757919 */ /* 0x000e220000002100 */
        /* <DEDUP_REMOVED lines=110> */
[----:B-1----:R-:W-:Y:S01]  /*23c0*/  FADD.FTZ R103, R102, R91 ;  /* 0x0000005b66677221 */ /* 0x002fe20000010000 */
[----:B0-----:R-:W-:-:S04]  /*23d0*/  LOP3.LUT P2, R102, R117, 0x1f, RZ, 0xc0, !PT ;  /* 0x0000001f75667812 */ /* 0x001fc8000784c0ff */
        /* <DEDUP_REMOVED lines=17> */
.L_x_16207:
[----:B--23--:R-:W-:Y:S05]  /*24f0*/  BSYNC.RECONVERGENT B0 ;  /* 0x0000000000007941 */ /* 0x00cfea0003800200 */
.L_x_16206:
        /* <DEDUP_REMOVED lines=14> */
.L_x_16209:
[----:B------:R-:W-:Y:S05]  /*25e0*/  BSYNC.RECONVERGENT B0 ;  /* 0x0000000000007941 */ /* 0x000fea0003800200 */
.L_x_16208:
        /* <DEDUP_REMOVED lines=14> */
[----:B------:R-:W-:-:S02]  /*26d0*/  FFMA.FTZ R119, R122, R88, R123 ;  /* 0x000000587a777223 */ /* 0x000fc4000001007b */
        /* <DEDUP_REMOVED lines=14> */
[----:B------:R-:W-:-:S04]  /*27c0*/  FMUL.FTZ R91, R118, R118 ;  /* 0x00000076765b7220 */ /* 0x000fc80000410000 */
[C---:B------:R-:W-:Y:S01]  /*27d0*/  FMUL.FTZ R91, R90.reuse, R91 ;  /* 0x0000005b5a5b7220 */ /* 0x040fe20000410000 */
[----:B------:R-:W-:-:S03]  /*27e0*/  FFMA.FTZ R90, R90, R119, R121 ;  /* 0x000000775a5a7223 */ /* 0x000fc60000010079 */
[----:B------:R-:W-:Y:S01]  /*27f0*/  FMUL.FTZ R91, R91, R88 ;  /* 0x000000585b5b7220 */ /* 0x000fe20000410000 */
[----:B--2---:R-:W-:Y:S01]  /*2800*/  FMUL.FTZ R121, R103, R90 ;  /* 0x0000005a67797220 */ /* 0x004fe20000410000 */
[----:B-1----:R-:W-:-:S04]  /*2810*/  FADD.FTZ R88, R102, R89 ;  /* 0x0000005966587221 */ /* 0x002fc80000010000 */
[----:B------:R-:W-:Y:S01]  /*2820*/  FFMA.FTZ R102, R103, R91, R88 ;  /* 0x0000005b67667223 */ /* 0x000fe20000010058 */
[----:B------:R-:W0:Y:S01]  /*2830*/  SHFL.IDX PT, R121, R121, RZ, 0x1f ;  /* 0x00001fff79797589 */ /* 0x000e2200000e0000 */
[----:B------:R-:W1:Y:S04]  /*2840*/  LDC R103, c[0x0][0x448] ;  /* 0x00011200ff677b82 */ /* 0x000e680000000800 */
[----:B------:R-:W1:Y:S04]  /*2850*/  SHFL.IDX PT, R102, R102, RZ, 0x1f ;  /* 0x00001fff66667589 */ /* 0x000e6800000e0000 */
[----:B------:R-:W2:Y:S01]  /*2860*/  @!P2 LDC.64 R90, c[0x0][0x3c0] ;  /* 0x0000f000ff5aab82 */ /* 0x000ea20000000a00 */
[C---:B0-----:R-:W-:Y:S01]  /*2870*/  FMUL.FTZ R88, R121.reuse, R121 ;  /* 0x0000007979587220 */ /* 0x041fe20000410000 */
[----:B------:R-:W-:-:S04]  /*2880*/  FSEL R119, R121, RZ, !P3 ;  /* 0x000000ff79777208 */ /* 0x000fc80005800000 */
[----:B------:R-:W-:Y:S01]  /*2890*/  FSEL R118, R88, RZ, P3 ;  /* 0x000000ff58767208 */ /* 0x000fe20001800000 */
[----:B-1----:R-:W-:Y:S01]  /*28a0*/  FFMA.FTZ R103, R102, UR9, R103 ;  /* 0x0000000966677c23 */ /* 0x002fe20008010067 */
[----:B------:R-:W0:Y:S01]  /*28b0*/  @!P2 LDC.64 R88, c[0x0][0x3c8] ;  /* 0x0000f200ff58ab82 */ /* 0x000e220000000a00 */
[----:B------:R-:W-:Y:S01]  /*28c0*/  FADD.FTZ R97, -R119, R97 ;  /* 0x0000006177617221 */ /* 0x000fe20000010100 */
[----:B--2---:R-:W-:-:S04]  /*28d0*/  @!P2 IMAD.WIDE R90, R0, 0x4, R90 ;  /* 0x00000004005aa825 */ /* 0x004fc800078e025a */
[----:B------:R-:W-:Y:S01]  /*28e0*/  FADD.FTZ R118, R103, R118 ;  /* 0x0000007667767221 */ /* 0x000fe20000010000 */
[C---:B------:R-:W-:Y:S01]  /*28f0*/  FADD.FTZ R123, -R119.reuse, R98 ;  /* 0x00000062777b7221 */ /* 0x040fe20000010100 */
[C---:B------:R-:W-:Y:S01]  /*2900*/  FADD.FTZ R125, -R119.reuse, R96 ;  /* 0x00000060777d7221 */ /* 0x040fe20000010100 */
[C---:B------:R-:W-:Y:S01]  /*2910*/  FADD.FTZ R95, -R119.reuse, R95 ;  /* 0x0000005f775f7221 */ /* 0x040fe20000010100 */
[----:B------:R1:W-:Y:S01]  /*2920*/  @!P2 STG.E desc[UR6][R90.64], R121 ;  /* 0x000000795a00a986 */ /* 0x0003e2000c101906 */
[----:B------:R-:W2:Y:S01]  /*2930*/  LDC.64 R102, c[0x0][0x428] ;  /* 0x00010a00ff667b82 */ /* 0x000ea20000000a00 */
[----:B------:R-:W3:Y:S01]  /*2940*/  MUFU.RSQ R118, R118 ;  /* 0x0000007600767308 */ /* 0x000ee20000001400 */
        /* <DEDUP_REMOVED lines=10> */
[C---:B---3--:R-:W-:Y:S01]  /*29f0*/  FMUL.FTZ R96, R118.reuse, R97 ;  /* 0x0000006176607220 */ /* 0x048fe20000410000 */
[C---:B------:R-:W-:Y:S01]  /*2a00*/  FMUL.FTZ R123, R118.reuse, R123 ;  /* 0x0000007b767b7220 */ /* 0x040fe20000410000 */
[C---:B------:R-:W-:Y:S01]  /*2a10*/  FMUL.FTZ R125, R118.reuse, R125 ;  /* 0x0000007d767d7220 */ /* 0x040fe20000410000 */
[----:B------:R-:W-:Y:S01]  /*2a20*/  FMUL.FTZ R98, R118, R95 ;  /* 0x0000005f76627220 */ /* 0x000fe20000410000 */
[----:B------:R0:W-:Y:S01]  /*2a30*/  @!P2 STG.E desc[UR6][R88.64], R118 ;  /* 0x000000765800a986 */ /* 0x0001e2000c101906 */
[----:B------:R-:W-:Y:S01]  /*2a40*/  FADD.FTZ R95, -R119, R99 ;  /* 0x00000063775f7221 */ /* 0x000fe20000010100 */
[----:B-1----:R-:W-:Y:S01]  /*2a50*/  FFMA.FTZ R90, R125, R86, R54 ;  /* 0x000000567d5a7223 */ /* 0x002fe20000010036 */
[----:B------:R-:W-:Y:S01]  /*2a60*/  FFMA.FTZ R91, R98, R87, R55 ;  /* 0x00000057625b7223 */ /* 0x000fe20000010037 */
[C---:B------:R-:W-:Y:S01]  /*2a70*/  FADD.FTZ R99, -R119.reuse, R105 ;  /* 0x0000006977637221 */ /* 0x040fe20000010100 */
[C---:B------:R-:W-:Y:S01]  /*2a80*/  FADD.FTZ R105, -R119.reuse, R109 ;  /* 0x0000006d77697221 */ /* 0x040fe20000010100 */
[C---:B------:R-:W-:Y:S01]  /*2a90*/  FADD.FTZ R98, -R119.reuse, R106 ;  /* 0x0000006a77627221 */ /* 0x040fe20000010100 */
[----:B------:R-:W-:Y:S01]  /*2aa0*/  IADD3 R109, PT, PT, R4, 0x100, RZ ;  /* 0x00000100046d7810 */ /* 0x000fe20007ffe0ff */
[C---:B------:R-:W-:Y:S01]  /*2ab0*/  FMUL.FTZ R6, R118.reuse, R6 ;  /* 0x0000000676067220 */ /* 0x040fe20000410000 */
[----:B------:R-:W-:Y:S01]  /*2ac0*/  FADD.FTZ R106, -R119, R114 ;  /* 0x00000072776a7221 */ /* 0x000fe20000010100 */
[C---:B------:R-:W-:Y:S01]  /*2ad0*/  FMUL.FTZ R5, R118.reuse, R5 ;  /* 0x0000000576057220 */ /* 0x040fe20000410000 */
[----:B------:R-:W-:Y:S01]  /*2ae0*/  FMUL.FTZ R95, R118, R95 ;  /* 0x0000005f765f7220 */ /* 0x000fe20000410000 */
[----:B0-----:R-:W-:Y:S01]  /*2af0*/  FFMA.FTZ R89, R96, R85, R53 ;  /* 0x0000005560597223 */ /* 0x001fe20000010035 */
[----:B------:R-:W-:Y:S01]  /*2b00*/  FFMA.FTZ R88, R123, R84, R52 ;  /* 0x000000547b587223 */ /* 0x000fe20000010034 */
[C---:B--2---:R-:W-:Y:S01]  /*2b10*/  IMAD.WIDE.U32 R96, R4.reuse, 0x10, R102 ;  /* 0x0000001004607825 */ /* 0x044fe200078e0066 */
[----:B------:R-:W-:-:S03]  /*2b20*/  IADD3 R123, PT, PT, R4, 0x380, RZ ;  /* 0x00000380047b7810 */ /* 0x000fc60007ffe0ff */
[C---:B------:R-:W-:Y:S01]  /*2b30*/  FMUL.FTZ R98, R118.reuse, R98 ;  /* 0x0000006276627220 */ /* 0x040fe20000410000 */
[C---:B------:R-:W-:Y:S01]  /*2b40*/  FMUL.FTZ R99, R118.reuse, R99 ;  /* 0x0000006376637220 */ /* 0x040fe20000410000 */
[C---:B------:R-:W-:Y:S01]  /*2b50*/  FMUL.FTZ R105, R118.reuse, R105 ;  /* 0x0000006976697220 */ /* 0x040fe20000410000 */
[----:B------:R0:W-:Y:S01]  /*2b60*/  STG.E.128 desc[UR6][R96.64], R88 ;  /* 0x0000005860007986 */ /* 0x0001e2000c101d06 */
[----:B------:R-:W-:Y:S01]  /*2b70*/  FMUL.FTZ R106, R118, R106 ;  /* 0x0000006a766a7220 */ /* 0x000fe20000410000 */
[----:B------:R-:W-:Y:S01]  /*2b80*/  FFMA.FTZ R95, R95, R71, R39 ;  /* 0x000000475f5f7223 */ /* 0x000fe20000010027 */
[----:B------:R-:W-:Y:S01]  /*2b90*/  FFMA.FTZ R98, R98, R66, R34 ;  /* 0x0000004262627223 */ /* 0x000fe20000010022 */
[----:B------:R-:W-:Y:S01]  /*2ba0*/  FFMA.FTZ R99, R99, R67, R35 ;  /* 0x0000004363637223 */ /* 0x000fe20000010023 */
[----:B0-----:R-:W-:Y:S01]  /*2bb0*/  IADD3 R88, PT, PT, R4, 0x80, RZ ;  /* 0x0000008004587810 */ /* 0x001fe20007ffe0ff */
        /* <DEDUP_REMOVED lines=8> */
[----:B------:R-:W-:-:S04]  /*2c40*/  IMAD.WIDE.U32 R120, R88, 0x10, R102 ;  /* 0x0000001058787825 */ /* 0x000fc800078e0066 */
[C---:B------:R-:W-:Y:S01]  /*2c50*/  FMUL.FTZ R111, R118.reuse, R7 ;  /* 0x00000007766f7220 */ /* 0x040fe20000410000 */
[C---:B------:R-:W-:Y:S01]  /*2c60*/  FADD.FTZ R96, -R119.reuse, R108 ;  /* 0x0000006c77607221 */ /* 0x040fe20000010100 */
[C---:B------:R-:W-:Y:S01]  /*2c70*/  FADD.FTZ R97, -R119.reuse, R107 ;  /* 0x0000006b77617221 */ /* 0x040fe20000010100 */
[C---:B------:R-:W-:Y:S01]  /*2c80*/  FADD.FTZ R100, -R119.reuse, R112 ;  /* 0x0000007077647221 */ /* 0x040fe20000010100 */
[C---:B------:R-:W-:Y:S01]  /*2c90*/  FMUL.FTZ R88, R118.reuse, R2 ;  /* 0x0000000276587220 */ /* 0x040fe20000410000 */
[C---:B------:R-:W-:Y:S01]  /*2ca0*/  FMUL.FTZ R110, R118.reuse, R3 ;  /* 0x00000003766e7220 */ /* 0x040fe20000410000 */
[C---:B------:R-:W-:Y:S01]  /*2cb0*/  FMUL.FTZ R7, R118.reuse, R10 ;  /* 0x0000000a76077220 */ /* 0x040fe20000410000 */
[C---:B------:R-:W-:Y:S01]  /*2cc0*/  FADD.FTZ R107, -R119.reuse, R115 ;  /* 0x00000073776b7221 */ /* 0x040fe20000010100 */
[C---:B------:R-:W-:Y:S01]  /*2cd0*/  FADD.FTZ R108, -R119.reuse, R116 ;  /* 0x00000074776c7221 */ /* 0x040fe20000010100 */
[C---:B------:R-:W-:Y:S01]  /*2ce0*/  FMUL.FTZ R112, R118.reuse, R8 ;  /* 0x0000000876707220 */ /* 0x040fe20000410000 */
[C---:B------:R-:W-:Y:S01]  /*2cf0*/  FMUL.FTZ R3, R118.reuse, R9 ;  /* 0x0000000976037220 */ /* 0x040fe20000410000 */
[----:B------:R-:W-:Y:S01]  /*2d00*/  FADD.FTZ R119, -R119, R113 ;  /* 0x0000007177777221 */ /* 0x000fe20000010100 */
        /* <DEDUP_REMOVED lines=12> */
[--C-:B------:R-:W-:Y:S01]  /*2dd0*/  IMAD.WIDE.U32 R6, R109, 0x10, R102.reuse ;  /* 0x000000106d067825 */ /* 0x100fe200078e0066 */
[C---:B------:R-:W-:Y:S01]  /*2de0*/  IADD3 R5, PT, PT, R4.reuse, 0x280, RZ ;  /* 0x0000028004057810 */ /* 0x040fe20007ffe0ff */
[----:B------:R-:W-:Y:S01]  /*2df0*/  STG.E.128 desc[UR6][R120.64], R8 ;  /* 0x0000000878007986 */ /* 0x000fe2000c101d06 */
[----:B------:R-:W-:Y:S01]  /*2e00*/  IADD3 R111, PT, PT, R4, 0x180, RZ ;  /* 0x00000180046f7810 */ /* 0x000fe20007ffe0ff */
[----:B------:R-:W-:Y:S01]  /*2e10*/  FMUL.FTZ R92, R118, R92 ;  /* 0x0000005c765c7220 */ /* 0x000fe20000410000 */
[C---:B------:R-:W-:Y:S01]  /*2e20*/  IADD3 R3, PT, PT, R4.reuse, 0x200, RZ ;  /* 0x0000020004037810 */ /* 0x040fe20007ffe0ff */
[----:B------:R0:W-:Y:S01]  /*2e30*/  STG.E.128 desc[UR6][R6.64], R88 ;  /* 0x0000005806007986 */ /* 0x0001e2000c101d06 */
[----:B------:R-:W-:Y:S01]  /*2e40*/  IADD3 R109, PT, PT, R4, 0x300, RZ ;  /* 0x00000300046d7810 */ /* 0x000fe20007ffe0ff */
        /* <DEDUP_REMOVED lines=16> */
[----:B0-----:R-:W-:-:S04]  /*2f50*/  IMAD.WIDE.U32 R88, R5, 0x10, R102 ;  /* 0x0000001005587825 */ /* 0x001fc800078e0066 */
[----:B------:R-:W-:Y:S01]  /*2f60*/  FFMA.FTZ R93, R93, R69, R37 ;  /* 0x000000455d5d7223 */ /* 0x000fe20000010025 */
[----:B------:R-:W0:Y:S01]  /*2f70*/  LDC.64 R4, c[0x0][0x380] ;  /* 0x0000e000ff047b82 */ /* 0x000e220000000a00 */
[----:B------:R-:W-:Y:S01]  /*2f80*/  FFMA.FTZ R94, R94, R70, R38 ;  /* 0x000000465e5e7223 */ /* 0x000fe20000010026 */
[----:B------:R-:W-:-:S04]  /*2f90*/  IMAD.WIDE.U32 R90, R3, 0x10, R102 ;  /* 0x00000010035a7825 */ /* 0x000fc800078e0066 */
        /* <DEDUP_REMOVED lines=11> */
[----:B------:R-:W-:Y:S01]  /*3050*/  FFMA.FTZ R11, R119, R59, R27 ;  /* 0x0000003b770b7223 */ /* 0x000fe2000001001b */
[----:B------:R1:W-:Y:S04]  /*3060*/  STG.E.128 desc[UR6][R110.64], R112 ;  /* 0x000000706e007986 */ /* 0x0003e8000c101d06 */
[----:B------:R1:W-:Y:S04]  /*3070*/  STG.E.128 desc[UR6][R90.64], R92 ;  /* 0x0000005c5a007986 */ /* 0x0003e8000c101d06 */
[----:B------:R1:W-:Y:S01]  /*3080*/  STG.E.128 desc[UR6][R88.64], R96 ;  /* 0x0000006058007986 */ /* 0x0003e2000c101d06 */
[----:B0-----:R-:W-:-:S03]  /*3090*/  IADD3 R0, PT, PT, R0, R4, RZ ;  /* 0x0000000400007210 */ /* 0x001fc60007ffe0ff */
[----:B------:R1:W-:Y:S01]  /*30a0*/  STG.E.128 desc[UR6][R6.64], R100 ;  /* 0x0000006406007986 */ /* 0x0003e2000c101d06 */
[----:B------:R-:W-:-:S03]  /*30b0*/  ISETP.GE.AND P2, PT, R0, R5, PT ;  /* 0x000000050000720c */ /* 0x000fc60003f46270 */
[----:B------:R1:W-:Y:S10]  /*30c0*/  STG.E.128 desc[UR6][R120.64], R8 ;  /* 0x0000000878007986 */ /* 0x0003f4000c101d06 */
[----:B------:R-:W-:Y:S05]  /*30d0*/  @!P2 BRA `(.L_x_16210) ;  /* 0xffffffd000e0a947 */ /* 0x000fea000383ffff */
[----:B------:R-:W-:Y:S05]  /*30e0*/  EXIT ;  /* 0x000000000000794d */ /* 0x000fea0003800000 */
.L_x_16211:
        /* <DEDUP_REMOVED lines=9> */
.L_x_18015:


//--------------------- .text._ZN10layer_norm31ln_parallel_residual_fwd_kernelINS_13Kernel_traitsIfffffjLj4096ELj1ELj1ELj4ELj16ENS_18Kernel_traits_baseILj4096EfffffjLj128EEEEELb1ELb0ELb0EEEvNS_9FwdParamsE --------------------------
	.section	.text._ZN10layer_norm31ln_parallel_residual_fwd_kernelINS_13Kernel_traitsIfffffjLj4096ELj1ELj1ELj4ELj16ENS_18Kernel_traits_baseILj4096EfffffjLj128EEEEELb1ELb0ELb0EEEvNS_9FwdParamsE,"ax",@progbits
	.align	128
        .global         _ZN10layer_norm31ln_parallel_residual_fwd_kernelINS_13Kernel_traitsIfffffjLj4096ELj1ELj1ELj4ELj16ENS_18Kernel_traits_baseILj4096EfffffjLj128EEEEELb1ELb0ELb0EEEvNS_9FwdParamsE
        .type           _ZN10layer_norm31ln_parallel_residual_fwd_kernelINS_13Kernel_traitsIfffffjLj4096ELj1ELj1ELj4ELj16ENS_18Kernel_traits_baseILj4096EfffffjLj128EEEEELb1ELb0ELb0EEEvNS_9FwdParamsE,@function
        .size           _ZN10layer_norm31ln_parallel_residual_fwd_kernelINS_13Kernel_traitsIfffffjLj4096ELj1ELj1ELj4ELj16ENS_18Kernel_traits_baseILj4096EfffffjLj128EEEEELb1ELb0ELb0EEEvNS_9FwdParamsE,(.L_x_18016 - _ZN10layer_norm31ln_parallel_residual_fwd_kernelINS_13Kernel_traitsIfffffjLj4096ELj1ELj1ELj4ELj16ENS_18Kernel_traits_baseILj4096EfffffjLj128EEEEELb1ELb0ELb0EEEvNS_9FwdParamsE)
        .other          _ZN10layer_norm31ln_parallel_residual_fwd_kernelINS_13Kernel_traitsIfffffjLj4096ELj1ELj1ELj4ELj16ENS_18Kernel_traits_baseILj4096EfffffjLj128EEEEELb1ELb0ELb0EEEvNS_9FwdParamsE,@"STO_CUDA_ENTRY STV_DEFAULT"
_ZN10layer_norm31ln_parallel_residual_fwd_kernelINS_13Kernel_traitsIfffffjLj4096ELj1ELj1ELj4ELj16ENS_18Kernel_traits_baseILj4096EfffffjLj128EEEEELb1ELb0ELb0EEEvNS_9FwdParamsE:
.text._ZN10layer_norm31ln_parallel_residual_fwd_kernelINS_13Kernel_traitsIfffffjLj4096ELj1ELj1ELj4ELj16ENS_18Kernel_traits_baseILj4096EfffffjLj128EEEEELb1ELb0ELb0EEEvNS_9FwdParamsE:
[----:B------:R-:W-:Y:S01]  /*0000*/  LDC R1, c[0x0][0x37c] ;  /* 0x0000df00ff017b82 */ /* 0x000fe20000000800 */
[----:B------:R-:W0:Y:S07]  /*0010*/  LDCU.U8 UR4, c[0x0][0x464] ;  /* 0x00008c80ff0477ac */ /* 0x000e2e0008000000 */
[----:B------:R-:W1:Y:S01]  /*0020*/  LDC R10, c[0x0][0x458] ;  /* 0x00011600ff0a7b82 */ /* 0x000e620000000800 */
[----:B------:R-:W2:Y:S07]  /*0030*/  LDCU.64 UR6, c[0x0][0x358] ;  /* 0x00006b00ff0677ac */ /* 0x000eae0008000a00 */
[----:B------:R-:W3:Y:S01]  /*0040*/  LDC R11, c[0x0][0x45c] ;  /* 0x00011700ff0b7b82 */ /* 0x000ee20000000800 */
[----:B------:R-:W4:Y:S07]  /*0050*/  S2R R0, SR_TID.X ;  /* 0x0000000000007919 */ /* 0x000f2e0000002100 */
        /* <DEDUP_REMOVED lines=8> */
[----:B------:R-:W-:Y:S01]  /*00e0*/  IMAD.U32 R197, RZ, RZ, UR5 ;  /* 0x00000005ffc57e24 */ /* 0x000fe2000f8e00ff */
[----:B------:R-:W0:Y:S05]  /*00f0*/  LDCU.64 UR4, c[0x0][0x438] ;  /* 0x00008700ff0477ac */ /* 0x000e2a0008000a00 */
[----:B------:R-:W5:Y:S01]  /*0100*/  @P0 LDG.E.64 R196, desc[UR6][R196.64] ;  /* 0x00000006c4c40981 */ /* 0x000f62000c1e1b00 */
[----:B----4-:R-:W-:Y:S01]  /*0110*/  IMAD.MOV.U32 R5, RZ, RZ, R0 ;  /* 0x000000ffff057224 */ /* 0x010fe200078e0000 */
[----:B------:R-:W-:Y:S01]  /*0120*/  SHF.R.S32.HI R4, RZ, 0x1f, R9 ;  /* 0x0000001fff047819 */ /* 0x000fe20000011409 */
[----:B------:R-:W-:Y:S03]  /*0130*/  BSSY.RECONVERGENT B0, `(.L_x_16212) ;  /* 0x00001f6000007945 */ /* 0x000fe60003800200 */
[----:B------:R-:W-:Y:S01]  /*0140*/  LEA.HI R4, R4, R9, RZ, 0x2 ;  /* 0x0000000904047211 */ /* 0x000fe200078f10ff */
[----:B0-----:R-:W-:-:S04]  /*0150*/  UISETP.NE.U32.AND UP0, UPT, UR4, URZ, UPT ;  /* 0x000000ff0400728c */ /* 0x001fc8000bf05070 */
[----:B------:R-:W-:Y:S01]  /*0160*/  UISETP.NE.AND.EX UP0, UPT, UR5, URZ, UPT, UP0 ;  /* 0x000000ff0500728c */ /* 0x000fe2000bf05300 */
[----:B-1----:R-:W-:Y:S02]  /*0170*/  @P0 IADD3 R10, P1, PT, R2, R7, RZ ;  /* 0x00000007020a0210 */ /* 0x002fe40007f3e0ff */
[----:B------:R-:W-:Y:S02]  /*0180*/  LOP3.LUT R7, R5, 0x7f, RZ, 0x3c, !PT ;  /* 0x0000007f05077812 */ /* 0x000fe400078e3cff */
[----:B------:R-:W-:Y:S02]  /*0190*/  @P0 IADD3.X R11, PT, PT, RZ, R3, RZ, P1, !PT ;  /* 0x00000003ff0b0210 */ /* 0x000fe40000ffe4ff */
[----:B------:R-:W-:Y:S02]  /*01a0*/  LEA.HI.SX32 R2, R4, R7, 0x1e ;  /* 0x0000000704027211 */ /* 0x000fe400078ff2ff */
        /* <DEDUP_REMOVED lines=14> */
[----:B------:R-:W-:-:S02]  /*0290*/  ISETP.GE.U32.AND P5, PT, R2, 0x300, PT ;  /* 0x000003000200780c */ /* 0x000fc40003fa6070 */
[----:B------:R-:W-:-:S03]  /*02a0*/  LOP3.LUT R18, R18, 0xffffffbf, RZ, 0xc0, !PT ;  /* 0xffffffbf12127812 */ /* 0x000fc600078ec0ff */
[----:B------:R-:W2:Y:S08]  /*02b0*/  LDC.64 R12, c[0x0][0x3d0] ;  /* 0x0000f400ff0c7b82 */ /* 0x000eb00000000a00 */
[----:B------:R-:W3:Y:S01]  /*02c0*/  LDC.64 R14, c[0x0][0x3d8] ;  /* 0x0000f600ff0e7b82 */ /* 0x000ee20000000a00 */
[----:B0-----:R-:W-:-:S07]  /*02d0*/  @P6 IMAD.WIDE.U32 R6, R5, 0x10, R6 ;  /* 0x0000001005066825 */ /* 0x001fce00078e0006 */
[----:B------:R-:W0:Y:S01]  /*02e0*/  LDC.64 R76, c[0x0][0x3d0] ;  /* 0x0000f400ff4c7b82 */ /* 0x000e220000000a00 */
[C---:B-1----:R-:W-:Y:S01]  /*02f0*/  @P6 IMAD.WIDE.U32 R8, R5.reuse, 0x10, R8 ;  /* 0x0000001005086825 */ /* 0x042fe200078e0008 */
[----:B------:R-:W5:Y:S01]  /*0300*/  @P6 LDG.E.128 R20, desc[UR6][R6.64] ;  /* 0x0000000606146981 */ /* 0x000f62000c1e1d00 */
[----:B------:R-:W-:-:S05]  /*0310*/  @P6 LOP3.LUT R5, R5, 0x80, RZ, 0xfc, !PT ;  /* 0x0000008005056812 */ /* 0x000fca00078efcff */
[----:B------:R-:W1:Y:S01]  /*0320*/  LDC.64 R78, c[0x0][0x3d8] ;  /* 0x0000f600ff4e7b82 */ /* 0x000e620000000a00 */
[----:B------:R-:W5:Y:S01]  /*0330*/  @P6 LDG.E.128 R24, desc[UR6][R8.64] ;  /* 0x0000000608186981 */ /* 0x000f62000c1e1d00 */
[----:B--2---:R-:W-:-:S06]  /*0340*/  @P1 IMAD.WIDE.U32 R12, R5, 0x10, R12 ;  /* 0x00000010050c1825 */ /* 0x004fcc00078e000c */
[----:B------:R-:W2:Y:S01]  /*0350*/  LDC.64 R80, c[0x0][0x3d0] ;  /* 0x0000f400ff507b82 */ /* 0x000ea20000000a00 */
[----:B---3--:R-:W-:-:S07]  /*0360*/  @P1 IMAD.WIDE.U32 R14, R5, 0x10, R14 ;  /* 0x00000010050e1825 */ /* 0x008fce00078e000e */
[----:B------:R-:W3:Y:S01]  /*0370*/  LDC.64 R82, c[0x0][0x3d8] ;  /* 0x0000f600ff527b82 */ /* 0x000ee20000000a00 */
[----:B------:R-:W-:-:S07]  /*0380*/  @P1 VIADD R5, R5, 0x80 ;  /* 0x0000008005051836 */ /* 0x000fce0000000000 */
[----:B------:R-:W4:Y:S01]  /*0390*/  LDC.64 R84, c[0x0][0x3d0] ;  /* 0x0000f400ff547b82 */ /* 0x000f220000000a00 */
[----:B0-----:R-:W-:-:S07]  /*03a0*/  @P2 IMAD.WIDE.U32 R76, R5, 0x10, R76 ;  /* 0x00000010054c2825 */ /* 0x001fce00078e004c */
[----:B------:R-:W0:Y:S01]  /*03b0*/  LDC.64 R86, c[0x0][0x3d8] ;  /* 0x0000f600ff567b82 */ /* 0x000e220000000a00 */
[----:B-1----:R-:W-:-:S07]  /*03c0*/  @P2 IMAD.WIDE.U32 R78, R5, 0x10, R78 ;  /* 0x00000010054e2825 */ /* 0x002fce00078e004e */
[----:B------:R-:W1:Y:S01]  /*03d0*/  LDC.64 R88, c[0x0][0x3d0] ;  /* 0x0000f400ff587b82 */ /* 0x000e620000000a00 */
[----:B------:R-:W-:-:S07]  /*03e0*/  @P2 VIADD R5, R5, 0x80 ;  /* 0x0000008005052836 */ /* 0x000fce0000000000 */
[----:B------:R-:W1:Y:S01]  /*03f0*/  LDC.64 R90, c[0x0][0x3d8] ;  /* 0x0000f600ff5a7b82 */ /* 0x000e620000000a00 */
[----:B--2---:R-:W-:-:S07]  /*0400*/  @P3 IMAD.WIDE.U32 R80, R5, 0x10, R80 ;  /* 0x0000001005503825 */ /* 0x004fce00078e0050 */
[----:B------:R-:W2:Y:S01]  /*0410*/  LDC.64 R92, c[0x0][0x3d0] ;  /* 0x0000f400ff5c7b82 */ /* 0x000ea20000000a00 */
[C---:B---3--:R-:W-:Y:S01]  /*0420*/  @P3 IMAD.WIDE.U32 R82, R5.reuse, 0x10, R82 ;  /* 0x0000001005523825 */ /* 0x048fe200078e0052 */
[----:B------:R-:W-:Y:S01]  /*0430*/  @P3 IADD3 R5, PT, PT, R5, 0x80, RZ ;  /* 0x0000008005053810 */ /* 0x000fe20007ffe0ff */
[----:B------:R-:W5:Y:S05]  /*0440*/  @P1 LDG.E.128 R28, desc[UR6][R12.64] ;  /* 0x000000060c1c1981 */ /* 0x000f6a000c1e1d00 */
[----:B------:R-:W3:Y:S01]  /*0450*/  LDC.64 R94, c[0x0][0x3d8] ;  /* 0x0000f600ff5e7b82 */ /* 0x000ee20000000a00 */
[C---:B------:R-:W-:Y:S01]  /*0460*/  ISETP.GE.U32.AND P0, PT, R2.reuse, 0x380, PT ;  /* 0x000003800200780c */ /* 0x040fe20003f06070 */
[----:B----4-:R-:W-:Y:S01]  /*0470*/  @P4 IMAD.WIDE.U32 R84, R5, 0x10, R84 ;  /* 0x0000001005544825 */ /* 0x010fe200078e0054 */
[----:B------:R-:W5:Y:S01]  /*0480*/  @P1 LDG.E.128 R32, desc[UR6][R14.64] ;  /* 0x000000060e201981 */ /* 0x000f62000c1e1d00 */
[----:B------:R-:W-:-:S02]  /*0490*/  ISETP.GE.U32.AND P1, PT, R2, 0x400, PT ;  /* 0x000004000200780c */ /* 0x000fc40003f26070 */
[C---:B0-----:R-:W-:Y:S01]  /*04a0*/  @P4 IMAD.WIDE.U32 R86, R5.reuse, 0x10, R86 ;  /* 0x0000001005564825 */ /* 0x041fe200078e0056 */
[----:B------:R-:W5:Y:S01]  /*04b0*/  @P2 LDG.E.128 R36, desc[UR6][R76.64] ;  /* 0x000000064c242981 */ /* 0x000f62000c1e1d00 */
[----:B------:R-:W-:Y:S02]  /*04c0*/  @P6 LOP3.LUT R18, R18, 0x40, RZ, 0xfc, !PT ;  /* 0x0000004012126812 */ /* 0x000fe400078efcff */
[----:B------:R-:W-:Y:S01]  /*04d0*/  @P4 VIADD R5, R5, 0x80 ;  /* 0x0000008005054836 */ /* 0x000fe20000000000 */
[----:B------:R0:W5:Y:S03]  /*04e0*/  @P2 LDG.E.128 R40, desc[UR6][R78.64] ;  /* 0x000000064e282981 */ /* 0x000166000c1e1d00 */
[C---:B-1----:R-:W-:Y:S01]  /*04f0*/  @P5 IMAD.WIDE.U32 R88, R5.reuse, 0x10, R88 ;  /* 0x0000001005585825 */ /* 0x042fe200078e0058 */
[----:B------:R-:W5:Y:S03]  /*0500*/  @P3 LDG.E.128 R44, desc[UR6][R80.64] ;  /* 0x00000006502c3981 */ /* 0x000f66000c1e1d00 */
[C---:B------:R-:W-:Y:S01]  /*0510*/  @P5 IMAD.WIDE.U32 R90, R5.reuse, 0x10, R90 ;  /* 0x00000010055a5825 */ /* 0x040fe200078e005a */
[----:B------:R1:W5:Y:S03]  /*0520*/  @P3 LDG.E.128 R48, desc[UR6][R82.64] ;  /* 0x0000000652303981 */ /* 0x000366000c1e1d00 */
[----:B------:R-:W-:Y:S01]  /*0530*/  @P5 VIADD R5, R5, 0x80 ;  /* 0x0000008005055836 */ /* 0x000fe20000000000 */
[----:B------:R-:W5:Y:S03]  /*0540*/  @P4 LDG.E.128 R52, desc[UR6][R84.64] ;  /* 0x0000000654344981 */ /* 0x000f66000c1e1d00 */
[C---:B--2---:R-:W-:Y:S01]  /*0550*/  @P0 IMAD.WIDE.U32 R92, R5.reuse, 0x10, R92 ;  /* 0x00000010055c0825 */ /* 0x044fe200078e005c */
[----:B------:R2:W5:Y:S03]  /*0560*/  @P4 LDG.E.128 R56, desc[UR6][R86.64] ;  /* 0x0000000656384981 */ /* 0x000566000c1e1d00 */
[----:B---3--:R-:W-:Y:S01]  /*0570*/  @P0 IMAD.WIDE.U32 R94, R5, 0x10, R94 ;  /* 0x00000010055e0825 */ /* 0x008fe200078e005e */
[----:B------:R3:W5:Y:S01]  /*0580*/  @P5 LDG.E.128 R60, desc[UR6][R88.64] ;  /* 0x00000006583c5981 */ /* 0x000762000c1e1d00 */
[----:B0-----:R-:W-:-:S02]  /*0590*/  CS2R R78, SRZ ;  /* 0x00000000004e7805 */ /* 0x001fc4000001ff00 */
[----:B------:R-:W-:Y:S02]  /*05a0*/  CS2R R76, SRZ ;  /* 0x00000000004c7805 */ /* 0x000fe4000001ff00 */
[----:B-1----:R-:W-:Y:S01]  /*05b0*/  CS2R R82, SRZ ;  /* 0x0000000000527805 */ /* 0x002fe2000001ff00 */
[----:B------:R0:W5:Y:S01]  /*05c0*/  @P5 LDG.E.128 R64, desc[UR6][R90.64] ;  /* 0x000000065a405981 */ /* 0x000162000c1e1d00 */
[----:B------:R-:W-:Y:S02]  /*05d0*/  CS2R R80, SRZ ;  /* 0x0000000000507805 */ /* 0x000fe4000001ff00 */
[----:B--2---:R-:W-:Y:S02]  /*05e0*/  CS2R R86, SRZ ;  /* 0x0000000000567805 */ /* 0x004fe4000001ff00 */
[----:B------:R-:W-:Y:S01]  /*05f0*/  CS2R R84, SRZ ;  /* 0x0000000000547805 */ /* 0x000fe2000001ff00 */
[----:B------:R1:W5:Y:S01]  /*0600*/  @P0 LDG.E.128 R68, desc[UR6][R92.64] ;  /* 0x000000065c440981 */ /* 0x000362000c1e1d00 */
[----:B------:R-:W-:-:S02]  /*0610*/  CS2R R98, SRZ ;  /* 0x0000000000627805 */ /* 0x000fc4000001ff00 */
[----:B---3--:R-:W-:Y:S02]  /*0620*/  CS2R R88, SRZ ;  /* 0x0000000000587805 */ /* 0x008fe4000001ff00 */
[----:B------:R-:W-:Y:S01]  /*0630*/  CS2R R96, SRZ ;  /* 0x0000000000607805 */ /* 0x000fe2000001ff00 */
[----:B------:R2:W5:Y:S01]  /*0640*/  @P0 LDG.E.128 R72, desc[UR6][R94.64] ;  /* 0x000000065e480981 */ /* 0x000562000c1e1d00 */
[----:B------:R-:W-:Y:S02]  /*0650*/  CS2R R102, SRZ ;  /* 0x0000000000667805 */ /* 0x000fe4000001ff00 */
[----:B0-----:R-:W-:Y:S02]  /*0660*/  CS2R R90, SRZ ;  /* 0x00000000005a7805 */ /* 0x001fe4000001ff00 */
[----:B------:R-:W-:Y:S02]  /*0670*/  CS2R R100, SRZ ;  /* 0x0000000000647805 */ /* 0x000fe4000001ff00 */
[----:B------:R-:W-:-:S02]  /*0680*/  CS2R R106, SRZ ;  /* 0x00000000006a7805 */ /* 0x000fc4000001ff00 */
[----:B------:R-:W-:Y:S02]  /*0690*/  CS2R R104, SRZ ;  /* 0x0000000000687805 */ /* 0x000fe4000001ff00 */
[----:B-1----:R-:W-:Y:S02]  /*06a0*/  CS2R R92, SRZ ;  /* 0x00000000005c7805 */ /* 0x002fe4000001ff00 */
[----:B------:R-:W-:Y:S02]  /*06b0*/  CS2R R110, SRZ ;  /* 0x00000000006e7805 */ /* 0x000fe4000001ff00 */
[----:B------:R-:W-:Y:S02]  /*06c0*/  CS2R R108, SRZ ;  /* 0x00000000006c7805 */ /* 0x000fe4000001ff00 */
[----:B------:R-:W-:Y:S02]  /*06d0*/  CS2R R114, SRZ ;  /* 0x0000000000727805 */ /* 0x000fe4000001ff00 */
[----:B--2---:R-:W-:-:S02]  /*06e0*/  CS2R R94, SRZ ;  /* 0x00000000005e7805 */ /* 0x004fc4000001ff00 */
        /* <DEDUP_REMOVED lines=50> */
.L_x_16214:
[C---:B------:R-:W-:Y:S01]  /*0a10*/  ISETP.GE.U32.AND P6, PT, R2.reuse, 0x80, PT ;  /* 0x000000800200780c */ /* 0x040fe20003fc6070 */
[----:B------:R-:W0:Y:S01]  /*0a20*/  LDC.64 R8, c[0x0][0x3d0] ;  /* 0x0000f400ff087b82 */ /* 0x000e220000000a00 */
[C---:B------:R-:W-:Y:S02]  /*0a30*/  ISETP.GE.U32.AND P1, PT, R2.reuse, 0x100, PT ;  /* 0x000001000200780c */ /* 0x040fe40003f26070 */
[C---:B------:R-:W-:Y:S02]  /*0a40*/  ISETP.GE.U32.AND P2, PT, R2.reuse, 0x180, PT ;  /* 0x000001800200780c */ /* 0x040fe40003f46070 */
[C---:B------:R-:W-:Y:S02]  /*0a50*/  ISETP.GE.U32.AND P3, PT, R2.reuse, 0x200, PT ;  /* 0x000002000200780c */ /* 0x040fe40003f66070 */
[----:B------:R-:W-:Y:S01]  /*0a60*/  ISETP.GE.U32.AND P4, PT, R2, 0x280, PT ;  /* 0x000002800200780c */ /* 0x000fe20003f86070 */
[----:B------:R-:W1:Y:S01]  /*0a70*/  LDC.64 R12, c[0x0][0x3d8] ;  /* 0x0000f600ff0c7b82 */ /* 0x000e620000000a00 */
[----:B------:R-:W-:-:S07]  /*0a80*/  LOP3.LUT R18, R18, 0xffffffbf, RZ, 0xc0, !PT ;  /* 0xffffffbf12127812 */ /* 0x000fce00078ec0ff */
[----:B------:R-:W2:Y:S08]  /*0a90*/  LDC.64 R14, c[0x0][0x3d0] ;  /* 0x0000f400ff0e7b82 */ /* 0x000eb00000000a00 */
[----:B------:R-:W3:Y:S01]  /*0aa0*/  LDC.64 R76, c[0x0][0x3d8] ;  /* 0x0000f600ff4c7b82 */ /* 0x000ee20000000a00 */
[----:B------:R-:W-:Y:S01]  /*0ab0*/  ISETP.GE.U32.AND P5, PT, R2, 0x300, PT ;  /* 0x000003000200780c */ /* 0x000fe20003fa6070 */
[----:B0-----:R-:W-:-:S06]  /*0ac0*/  @P6 IMAD.WIDE.U32 R8, R5, 0x10, R8 ;  /* 0x0000001005086825 */ /* 0x001fcc00078e0008 */
[----:B------:R-:W0:Y:S08]  /*0ad0*/  LDC.64 R80, c[0x0][0x3d0] ;  /* 0x0000f400ff507b82 */ /* 0x000e300000000a00 */
[----:B------:R-:W4:Y:S01]  /*0ae0*/  LDC.64 R82, c[0x0][0x3d8] ;  /* 0x0000f600ff527b82 */ /* 0x000f220000000a00 */
[----:B------:R-:W-:Y:S01]  /*0af0*/  ISETP.GE.U32.AND P0, PT, R2, 0x380, PT ;  /* 0x000003800200780c */ /* 0x000fe20003f06070 */
[----:B-1----:R-:W-:Y:S01]  /*0b00*/  @P6 IMAD.WIDE.U32 R12, R5, 0x10, R12 ;  /* 0x00000010050c6825 */ /* 0x002fe200078e000c */
[----:B------:R1:W5:Y:S01]  /*0b10*/  @P6 LDG.E.128 R20, desc[UR6][R8.64] ;  /* 0x0000000608146981 */ /* 0x000362000c1e1d00 */
[----:B------:R-:W-:-:S03]  /*0b20*/  @P6 LOP3.LUT R18, R18, 0x40, RZ, 0xfc, !PT ;  /* 0x0000004012126812 */ /* 0x000fc600078efcff */
[----:B------:R3:W5:Y:S01]  /*0b30*/  @P6 LDG.E.128 R24, desc[UR6][R12.64] ;  /* 0x000000060c186981 */ /* 0x000762000c1e1d00 */
[----:B------:R-:W2:Y:S08]  /*0b40*/  @P6 LDC.64 R6, c[0x0][0x440] ;  /* 0x00011000ff066b82 */ /* 0x000eb00000000a00 */
[----:B------:R-:W0:Y:S08]  /*0b50*/  @P1 LDC.64 R78, c[0x0][0x440] ;  /* 0x00011000ff4e1b82 */ /* 0x000e300000000a00 */
[----:B------:R-:W4:Y:S08]  /*0b60*/  @P2 LDC.64 R84, c[0x0][0x440] ;  /* 0x00011000ff542b82 */ /* 0x000f300000000a00 */
[----:B------:R-:W4:Y:S08]  /*0b70*/  LDC.64 R86, c[0x0][0x3d0] ;  /* 0x0000f400ff567b82 */ /* 0x000f300000000a00 */
[----:B------:R-:W4:Y:S08]  /*0b80*/  LDC.64 R88, c[0x0][0x3d8] ;  /* 0x0000f600ff587b82 */ /* 0x000f300000000a00 */
[----:B------:R-:W4:Y:S01]  /*0b90*/  @P3 LDC.64 R90, c[0x0][0x440] ;  /* 0x00011000ff5a3b82 */ /* 0x000f220000000a00 */
[C---:B--2---:R-:W-:Y:S01]  /*0ba0*/  @P6 IMAD.WIDE.U32 R6, R5.reuse, 0x10, R6 ;  /* 0x0000001005066825 */ /* 0x044fe200078e0006 */
[----:B------:R-:W-:-:S04]  /*0bb0*/  @P6 LOP3.LUT R5, R5, 0x80, RZ, 0xfc, !PT ;  /* 0x0000008005056812 */ /* 0x000fc800078efcff */
[----:B------:R2:W5:Y:S02]  /*0bc0*/  @P6 LDG.E.128 R128, desc[UR6][R6.64] ;  /* 0x0000000606806981 */ /* 0x000564000c1e1d00 */
[----:B------:R-:W2:Y:S08]  /*0bd0*/  LDC.64 R92, c[0x0][0x3d0] ;  /* 0x0000f400ff5c7b82 */ /* 0x000eb00000000a00 */
[----:B------:R-:W2:Y:S08]  /*0be0*/  LDC.64 R94, c[0x0][0x3d8] ;  /* 0x0000f600ff5e7b82 */ /* 0x000eb00000000a00 */
[----:B-1----:R-:W1:Y:S01]  /*0bf0*/  @P4 LDC.64 R8, c[0x0][0x440] ;  /* 0x00011000ff084b82 */ /* 0x002e620000000a00 */
[----:B------:R-:W-:-:S04]  /*0c00*/  @P1 IMAD.WIDE.U32 R14, R5, 0x10, R14 ;  /* 0x00000010050e1825 */ /* 0x000fc800078e000e */
[C---:B---3--:R-:W-:Y:S01]  /*0c10*/  @P1 IMAD.WIDE.U32 R76, R5.reuse, 0x10, R76 ;  /* 0x00000010054c1825 */ /* 0x048fe200078e004c */
[----:B------:R-:W5:Y:S02]  /*0c20*/  @P1 LDG.E.128 R28, desc[UR6][R14.64] ;  /* 0x000000060e1c1981 */ /* 0x000f64000c1e1d00 */
[----:B------:R-:W3:Y:S01]  /*0c30*/  LDC.64 R12, c[0x0][0x3d0] ;  /* 0x0000f400ff0c7b82 */ /* 0x000ee20000000a00 */
[C---:B0-----:R-:W-:Y:S01]  /*0c40*/  @P1 IMAD.WIDE.U32 R78, R5.reuse, 0x10, R78 ;  /* 0x00000010054e1825 */ /* 0x041fe200078e004e */
[----:B------:R-:W5:Y:S06]  /*0c50*/  @P1 LDG.E.128 R32, desc[UR6][R76.64] ;  /* 0x000000064c201981 */ /* 0x000f6c000c1e1d00 */
[----:B------:R-:W0:Y:S01]  /*0c60*/  LDC.64 R96, c[0x0][0x3d8] ;  /* 0x0000f600ff607b82 */ /* 0x000e220000000a00 */
[----:B------:R-:W-:Y:S01]  /*0c70*/  @P1 VIADD R5, R5, 0x80 ;  /* 0x0000008005051836 */ /* 0x000fe20000000000 */
[----:B------:R1:W5:Y:S06]  /*0c80*/  @P1 LDG.E.128 R124, desc[UR6][R78.64] ;  /* 0x000000064e7c1981 */ /* 0x00036c000c1e1d00 */
[----:B------:R-:W0:Y:S01]  /*0c90*/  @P5 LDC.64 R98, c[0x0][0x440] ;  /* 0x00011000ff625b82 */ /* 0x000e220000000a00 */
[----:B------:R-:W-:-:S04]  /*0ca0*/  @P2 IMAD.WIDE.U32 R80, R5, 0x10, R80 ;  /* 0x0000001005502825 */ /* 0x000fc800078e0050 */
[----:B----4-:R-:W-:-:S03]  /*0cb0*/  @P2 IMAD.WIDE.U32 R82, R5, 0x10, R82 ;  /* 0x0000001005522825 */ /* 0x010fc600078e0052 */
[----:B--2---:R-:W2:Y:S01]  /*0cc0*/  @P0 LDC.64 R6, c[0x0][0x440] ;  /* 0x00011000ff060b82 */ /* 0x004ea20000000a00 */
[----:B------:R-:W-:-:S07]  /*0cd0*/  @P2 IMAD.WIDE.U32 R84, R5, 0x10, R84 ;  /* 0x0000001005542825 */ /* 0x000fce00078e0054 */
[----:B------:R-:W4:Y:S01]  /*0ce0*/  LDC.64 R100, c[0x0][0x3d0] ;  /* 0x0000f400ff647b82 */ /* 0x000f220000000a00 */
[----:B------:R-:W-:-:S07]  /*0cf0*/  @P2 VIADD R5, R5, 0x80 ;  /* 0x0000008005052836 */ /* 0x000fce0000000000 */
[----:B------:R-:W4:Y:S01]  /*0d00*/  LDC.64 R102, c[0x0][0x3d8] ;  /* 0x0000f600ff667b82 */ /* 0x000f220000000a00 */
[C---:B------:R-:W-:Y:S01]  /*0d10*/  @P3 IMAD.WIDE.U32 R86, R5.reuse, 0x10, R86 ;  /* 0x0000001005563825 */ /* 0x040fe200078e0056 */
[----:B------:R-:W-:Y:S01]  /*0d20*/  ISETP.GE.U32.AND P1, PT, R2, 0x400, PT ;  /* 0x000004000200780c */ /* 0x000fe20003f26070 */
[----:B------:R-:W5:Y:S02]  /*0d30*/  @P2 LDG.E.128 R36, desc[UR6][R80.64] ;  /* 0x0000000650242981 */ /* 0x000f64000c1e1d00 */
[C---:B------:R-:W-:Y:S01]  /*0d40*/  @P3 IMAD.WIDE.U32 R88, R5.reuse, 0x10, R88 ;  /* 0x0000001005583825 */ /* 0x040fe200078e0058 */
[----:B-1----:R-:W-:Y:S01]  /*0d50*/  CS2R R78, SRZ ;  /* 0x00000000004e7805 */ /* 0x002fe2000001ff00 */
[----:B------:R1:W5:Y:S02]  /*0d60*/  @P2 LDG.E.128 R40, desc[UR6][R82.64] ;  /* 0x0000000652282981 */ /* 0x000364000c1e1d00 */
[C---:B------:R-:W-:Y:S01]  /*0d70*/  @P3 IMAD.WIDE.U32 R90, R5.reuse, 0x10, R90 ;  /* 0x00000010055a3825 */ /* 0x040fe200078e005a */
[----:B------:R-:W-:Y:S01]  /*0d80*/  @P3 IADD3 R5, PT, PT, R5, 0x80, RZ ;  /* 0x0000008005053810 */ /* 0x000fe20007ffe0ff */
[----:B------:R-:W5:Y:S04]  /*0d90*/  @P2 LDG.E.128 R120, desc[UR6][R84.64] ;  /* 0x0000000654782981 */ /* 0x000f68000c1e1d00 */
[C---:B------:R-:W-:Y:S01]  /*0da0*/  @P4 IMAD.WIDE.U32 R92, R5.reuse, 0x10, R92 ;  /* 0x00000010055c4825 */ /* 0x040fe200078e005c */
[----:B------:R1:W5:Y:S03]  /*0db0*/  @P3 LDG.E.128 R44, desc[UR6][R86.64] ;  /* 0x00000006562c3981 */ /* 0x000366000c1e1d00 */
[C---:B------:R-:W-:Y:S01]  /*0dc0*/  @P4 IMAD.WIDE.U32 R94, R5.reuse, 0x10, R94 ;  /* 0x00000010055e4825 */ /* 0x040fe200078e005e */
[----:B------:R-:W5:Y:S03]  /*0dd0*/  @P3 LDG.E.128 R48, desc[UR6][R88.64] ;  /* 0x0000000658303981 */ /* 0x000f66000c1e1d00 */
[C---:B------:R-:W-:Y:S01]  /*0de0*/  @P4 IMAD.WIDE.U32 R8, R5.reuse, 0x10, R8 ;  /* 0x0000001005084825 */ /* 0x040fe200078e0008 */
[----:B------:R1:W5:Y:S03]  /*0df0*/  @P3 LDG.E.128 R116, desc[UR6][R90.64] ;  /* 0x000000065a743981 */ /* 0x000366000c1e1d00 */
[----:B------:R-:W-:Y:S01]  /*0e00*/  @P4 VIADD R5, R5, 0x80 ;  /* 0x0000008005054836 */ /* 0x000fe20000000000 */
[----:B------:R-:W5:Y:S03]  /*0e10*/  @P4 LDG.E.128 R112, desc[UR6][R8.64] ;  /* 0x0000000608704981 */ /* 0x000f66000c1e1d00 */
[C---:B---3--:R-:W-:Y:S01]  /*0e20*/  @P5 IMAD.WIDE.U32 R12, R5.reuse, 0x10, R12 ;  /* 0x00000010050c5825 */ /* 0x048fe200078e000c */
[----:B------:R-:W5:Y:S03]  /*0e30*/  @P4 LDG.E.128 R52, desc[UR6][R92.64] ;  /* 0x000000065c344981 */ /* 0x000f66000c1e1d00 */
[C---:B0-----:R-:W-:Y:S01]  /*0e40*/  @P5 IMAD.WIDE.U32 R96, R5.reuse, 0x10, R96 ;  /* 0x0000001005605825 */ /* 0x041fe200078e0060 */
[----:B------:R-:W5:Y:S03]  /*0e50*/  @P5 LDG.E.128 R60, desc[UR6][R12.64] ;  /* 0x000000060c3c5981 */ /* 0x000f66000c1e1d00 */
[C---:B------:R-:W-:Y:S01]  /*0e60*/  @P5 IMAD.WIDE.U32 R98, R5.reuse, 0x10, R98 ;  /* 0x0000001005625825 */ /* 0x040fe200078e0062 */
[----:B------:R0:W5:Y:S03]  /*0e70*/  @P4 LDG.E.128 R56, desc[UR6][R94.64] ;  /* 0x000000065e384981 */ /* 0x000166000c1e1d00 */
[----:B------:R-:W-:Y:S01]  /*0e80*/  @P5 VIADD R5, R5, 0x80 ;  /* 0x0000008005055836 */ /* 0x000fe20000000000 */
[----:B------:R-:W5:Y:S03]  /*0e90*/  @P5 LDG.E.128 R64, desc[UR6][R96.64] ;  /* 0x0000000660405981 */ /* 0x000f66000c1e1d00 */
[C---:B--2---:R-:W-:Y:S01]  /*0ea0*/  @P0 IMAD.WIDE.U32 R6, R5.reuse, 0x10, R6 ;  /* 0x0000001005060825 */ /* 0x044fe200078e0006 */
[----:B------:R2:W5:Y:S04]  /*0eb0*/  @P5 LDG.E.128 R108, desc[UR6][R98.64] ;  /* 0x00000006626c5981 */ /* 0x000568000c1e1d00 */
[----:B------:R-:W5:Y:S01]  /*0ec0*/  @P0 LDG.E.128 R104, desc[UR6][R6.64] ;  /* 0x0000000606680981 */ /* 0x000f62000c1e1d00 */
[----:B----4-:R-:W-:-:S04]  /*0ed0*/  @P0 IMAD.WIDE.U32 R100, R5, 0x10, R100 ;  /* 0x0000001005640825 */ /* 0x010fc800078e0064 */
[----:B------:R-:W-:Y:S01]  /*0ee0*/  @P0 IMAD.WIDE.U32 R102, R5, 0x10, R102 ;  /* 0x0000001005660825 */ /* 0x000fe200078e0066 */
[----:B------:R3:W5:Y:S01]  /*0ef0*/  @P0 LDG.E.128 R68, desc[UR6][R100.64] ;  /* 0x0000000664440981 */ /* 0x000762000c1e1d00 */
[----:B------:R-:W-:Y:S02]  /*0f00*/  CS2R R76, SRZ ;  /* 0x00000000004c7805 */ /* 0x000fe4000001ff00 */
[----:B-1----:R-:W-:Y:S02]  /*0f10*/  CS2R R82, SRZ ;  /* 0x0000000000527805 */ /* 0x002fe4000001ff00 */
[----:B------:R-:W-:Y:S01]  /*0f20*/  CS2R R80, SRZ ;  /* 0x0000000000507805 */ /* 0x000fe2000001ff00 */
[----:B------:R1:W5:Y:S01]  /*0f30*/  @P0 LDG.E.128 R72, desc[UR6][R102.64] ;  /* 0x0000000666480981 */ /* 0x000362000c1e1d00 */
[----:B------:R-:W-:Y:S02]  /*0f40*/  CS2R R86, SRZ ;  /* 0x0000000000567805 */ /* 0x000fe4000001ff00 */
[----:B------:R-:W-:-:S02]  /*0f50*/  CS2R R84, SRZ ;  /* 0x0000000000547805 */ /* 0x000fc4000001ff00 */
[----:B------:R-:W-:Y:S02]  /*0f60*/  CS2R R90, SRZ ;  /* 0x00000000005a7805 */ /* 0x000fe4000001ff00 */
[----:B------:R-:W-:Y:S02]  /*0f70*/  CS2R R88, SRZ ;  /* 0x0000000000587805 */ /* 0x000fe4000001ff00 */
[----:B0-----:R-:W-:Y:S02]  /*0f80*/  CS2R R94, SRZ ;  /* 0x00000000005e7805 */ /* 0x001fe4000001ff00 */
[----:B------:R-:W-:Y:S02]  /*0f90*/  CS2R R92, SRZ ;  /* 0x00000000005c7805 */ /* 0x000fe4000001ff00 */
[----:B--2---:R-:W-:Y:S02]  /*0fa0*/  CS2R R98, SRZ ;  /* 0x0000000000627805 */ /* 0x004fe4000001ff00 */
[----:B------:R-:W-:-:S02]  /*0fb0*/  CS2R R96, SRZ ;  /* 0x0000000000607805 */ /* 0x000fc4000001ff00 */
[----:B---3--:R-:W-:Y:S02]  /*0fc0*/  CS2R R100, SRZ ;  /* 0x0000000000647805 */ /* 0x008fe4000001ff00 */
[----:B-1----:R-:W-:Y:S02]  /*0fd0*/  CS2R R102, SRZ ;  /* 0x0000000000667805 */ /* 0x002fe4000001ff00 */
[----:B------:R-:W-:Y:S01]  /*0fe0*/  @P0 IADD3 R5, PT, PT, R5, 0x80, RZ ;  /* 0x0000008005050810 */ /* 0x000fe20007ffe0ff */
[----:B------:R-:W-:Y:S06]  /*0ff0*/  @!P1 BRA `(.L_x_16215) ;  /* 0x0000001000249947 */ /* 0x000fec0003800000 */
        /* <DEDUP_REMOVED lines=26> */
.L_x_16213:
        /* <DEDUP_REMOVED lines=8> */
[----:B------:R-:W-:-:S03]  /*1220*/  LOP3.LUT R18, R18, 0xffffffbf, RZ, 0xc0, !PT ;  /* 0xffffffbf12127812 */ /* 0x000fc600078ec0ff */
[----:B------:R-:W1:Y:S08]  /*1230*/  LDC.64 R12, c[0x0][0x3d8] ;  /* 0x0000f600ff0c7b82 */ /* 0x000e700000000a00 */
[----:B------:R-:W2:Y:S01]  /*1240*/  LDC.64 R132, c[0x0][0x3d0] ;  /* 0x0000f400ff847b82 */ /* 0x000ea20000000a00 */
[----:B------:R-:W-:-:S07]  /*1250*/  ISETP.GE.U32.AND P3, PT, R2, 0x200, PT ;  /* 0x000002000200780c */ /* 0x000fce0003f66070 */
[----:B------:R-:W3:Y:S01]  /*1260*/  LDC.64 R136, c[0x0][0x3d8] ;  /* 0x0000f600ff887b82 */ /* 0x000ee20000000a00 */
[----:B------:R-:W-:Y:S01]  /*1270*/  ISETP.GE.U32.AND P4, PT, R2, 0x280, PT ;  /* 0x000002800200780c */ /* 0x000fe20003f86070 */
[----:B0-----:R-:W-:-:S06]  /*1280*/  @P0 IMAD.WIDE.U32 R8, R5, 0x10, R8 ;  /* 0x0000001005080825 */ /* 0x001fcc00078e0008 */
[----:B------:R-:W0:Y:S01]  /*1290*/  LDC.64 R140, c[0x0][0x3d0] ;  /* 0x0000f400ff8c7b82 */ /* 0x000e220000000a00 */
[----:B-1----:R-:W-:-:S07]  /*12a0*/  @P0 IMAD.WIDE.U32 R12, R5, 0x10, R12 ;  /* 0x00000010050c0825 */ /* 0x002fce00078e000c */
[----:B------:R-:W1:Y:S01]  /*12b0*/  LDC.64 R144, c[0x0][0x3d8] ;  /* 0x0000f600ff907b82 */ /* 0x000e620000000a00 */
[----:B------:R-:W-:Y:S01]  /*12c0*/  ISETP.GE.U32.AND P5, PT, R2, 0x300, PT ;  /* 0x000003000200780c */ /* 0x000fe20003fa6070 */
[----:B------:R-:W5:Y:S01]  /*12d0*/  @P0 LDG.E.128 R20, desc[UR6][R8.64] ;  /* 0x0000000608140981 */ /* 0x000f62000c1e1d00 */
[----:B------:R-:W-:-:S03]  /*12e0*/  @P0 LOP3.LUT R18, R18, 0x40, RZ, 0xfc, !PT ;  /* 0x0000004012120812 */ /* 0x000fc600078efcff */
[----:B------:R-:W5:Y:S02]  /*12f0*/  @P0 LDG.E.128 R24, desc[UR6][R12.64] ;  /* 0x000000060c180981 */ /* 0x000f64000c1e1d00 */
[----:B------:R-:W4:Y:S08]  /*1300*/  @P0 LDC.64 R6, c[0x0][0x438] ;  /* 0x00010e00ff060b82 */ /* 0x000f300000000a00 */
[----:B------:R-:W2:Y:S08]  /*1310*/  @P0 LDC.64 R14, c[0x0][0x440] ;  /* 0x00011000ff0e0b82 */ /* 0x000eb00000000a00 */
[----:B------:R-:W3:Y:S08]  /*1320*/  @P1 LDC.64 R134, c[0x0][0x438] ;  /* 0x00010e00ff861b82 */ /* 0x000ef00000000a00 */
[----:B------:R-:W0:Y:S01]  /*1330*/  @P1 LDC.64 R138, c[0x0][0x440] ;  /* 0x00011000ff8a1b82 */ /* 0x000e220000000a00 */
[----:B----4-:R-:W-:-:S05]  /*1340*/  @P0 IMAD.WIDE.U32 R6, R5, 0x10, R6 ;  /* 0x0000001005060825 */ /* 0x010fca00078e0006 */
[----:B------:R4:W5:Y:S02]  /*1350*/  @P0 LDG.E.128 R100, desc[UR6][R6.64] ;  /* 0x0000000606640981 */ /* 0x000964000c1e1d00 */
[----:B------:R-:W1:Y:S01]  /*1360*/  @P2 LDC.64 R142, c[0x0][0x438] ;  /* 0x00010e00ff8e2b82 */ /* 0x000e620000000a00 */
[C---:B--2---:R-:W-:Y:S01]  /*1370*/  @P0 IMAD.WIDE.U32 R14, R5.reuse, 0x10, R14 ;  /* 0x00000010050e0825 */ /* 0x044fe200078e000e */
[----:B------:R-:W-:-:S04]  /*1380*/  @P0 LOP3.LUT R5, R5, 0x80, RZ, 0xfc, !PT ;  /* 0x0000008005050812 */ /* 0x000fc800078efcff */
[----:B------:R2:W5:Y:S02]  /*1390*/  @P0 LDG.E.128 R128, desc[UR6][R14.64] ;  /* 0x000000060e800981 */ /* 0x000564000c1e1d00 */
[----:B------:R-:W1:Y:S01]  /*13a0*/  @P2 LDC.64 R146, c[0x0][0x440] ;  /* 0x00011000ff922b82 */ /* 0x000e620000000a00 */
[----:B------:R-:W-:Y:S01]  /*13b0*/  @P1 IMAD.WIDE.U32 R132, R5, 0x10, R132 ;  /* 0x0000001005841825 */ /* 0x000fe200078e0084 */
[----:B------:R-:W-:-:S03]  /*13c0*/  ISETP.GE.U32.AND P0, PT, R2, 0x380, PT ;  /* 0x000003800200780c */ /* 0x000fc60003f06070 */
[C---:B---3--:R-:W-:Y:S01]  /*13d0*/  @P1 IMAD.WIDE.U32 R134, R5.reuse, 0x10, R134 ;  /* 0x0000001005861825 */ /* 0x048fe200078e0086 */
[----:B------:R3:W5:Y:S02]  /*13e0*/  @P1 LDG.E.128 R28, desc[UR6][R132.64] ;  /* 0x00000006841c1981 */ /* 0x000764000c1e1d00 */
[----:B----4-:R-:W4:Y:S01]  /*13f0*/  LDC.64 R6, c[0x0][0x3d0] ;  /* 0x0000f400ff067b82 */ /* 0x010f220000000a00 */
[C---:B------:R-:W-:Y:S01]  /*1400*/  @P1 IMAD.WIDE.U32 R136, R5.reuse, 0x10, R136 ;  /* 0x0000001005881825 */ /* 0x040fe200078e0088 */
[----:B------:R3:W5:Y:S06]  /*1410*/  @P1 LDG.E.128 R96, desc[UR6][R134.64] ;  /* 0x0000000686601981 */ /* 0x00076c000c1e1d00 */
[----:B------:R-:W4:Y:S01]  /*1420*/  LDC.64 R12, c[0x0][0x3d8] ;  /* 0x0000f600ff0c7b82 */ /* 0x000f220000000a00 */
[C---:B0-----:R-:W-:Y:S01]  /*1430*/  @P1 IMAD.WIDE.U32 R138, R5.reuse, 0x10, R138 ;  /* 0x00000010058a1825 */ /* 0x041fe200078e008a */
[----:B------:R0:W5:Y:S06]  /*1440*/  @P1 LDG.E.128 R32, desc[UR6][R136.64] ;  /* 0x0000000688201981 */ /* 0x00016c000c1e1d00 */
[----:B------:R-:W4:Y:S01]  /*1450*/  @P3 LDC.64 R8, c[0x0][0x438] ;  /* 0x00010e00ff083b82 */ /* 0x000f220000000a00 */
[----:B------:R-:W-:Y:S01]  /*1460*/  @P1 VIADD R5, R5, 0x80 ;  /* 0x0000008005051836 */ /* 0x000fe20000000000 */
[----:B------:R0:W5:Y:S06]  /*1470*/  @P1 LDG.E.128 R124, desc[UR6][R138.64] ;  /* 0x000000068a7c1981 */ /* 0x00016c000c1e1d00 */
[----:B--2---:R-:W2:Y:S01]  /*1480*/  @P3 LDC.64 R14, c[0x0][0x440] ;  /* 0x00011000ff0e3b82 */ /* 0x004ea20000000a00 */
[----:B------:R-:W-:-:S07]  /*1490*/  @P2 IMAD.WIDE.U32 R140, R5, 0x10, R140 ;  /* 0x00000010058c2825 */ /* 0x000fce00078e008c */
[----:B------:R-:W2:Y:S01]  /*14a0*/  LDC.64 R148, c[0x0][0x3d0] ;  /* 0x0000f400ff947b82 */ /* 0x000ea20000000a00 */
[C---:B-1----:R-:W-:Y:S01]  /*14b0*/  @P2 IMAD.WIDE.U32 R142, R5.reuse, 0x10, R142 ;  /* 0x00000010058e2825 */ /* 0x042fe200078e008e */
[----:B------:R1:W5:Y:S06]  /*14c0*/  @P2 LDG.E.128 R36, desc[UR6][R140.64] ;  /* 0x000000068c242981 */ /* 0x00036c000c1e1d00 */
[----:B------:R-:W2:Y:S01]  /*14d0*/  LDC.64 R150, c[0x0][0x3d8] ;  /* 0x0000f600ff967b82 */ /* 0x000ea20000000a00 */
[C---:B------:R-:W-:Y:S01]  /*14e0*/  @P2 IMAD.WIDE.U32 R144, R5.reuse, 0x10, R144 ;  /* 0x0000001005902825 */ /* 0x040fe200078e0090 */
[----:B------:R1:W5:Y:S04]  /*14f0*/  @P2 LDG.E.128 R92, desc[UR6][R142.64] ;  /* 0x000000068e5c2981 */ /* 0x000368000c1e1d00 */
[----:B------:R4:W5:Y:S02]  /*1500*/  @P2 LDG.E.128 R40, desc[UR6][R144.64] ;  /* 0x0000000690282981 */ /* 0x000964000c1e1d00 */
[----:B---3--:R-:W3:Y:S08]  /*1510*/  @P4 LDC.64 R132, c[0x0][0x438] ;  /* 0x00010e00ff844b82 */ /* 0x008ef00000000a00 */
[----:B------:R-:W3:Y:S08]  /*1520*/  @P4 LDC.64 R134, c[0x0][0x440] ;  /* 0x00011000ff864b82 */ /* 0x000ef00000000a00 */
[----:B0-----:R-:W0:Y:S08]  /*1530*/  LDC.64 R136, c[0x0][0x3d0] ;  /* 0x0000f400ff887b82 */ /* 0x001e300000000a00 */
[----:B------:R-:W0:Y:S08]  /*1540*/  @P5 LDC.64 R138, c[0x0][0x438] ;  /* 0x00010e00ff8a5b82 */ /* 0x000e300000000a00 */
[----:B------:R-:W0:Y:S08]  /*1550*/  LDC.64 R152, c[0x0][0x3d8] ;  /* 0x0000f600ff987b82 */ /* 0x000e300000000a00 */
[----:B------:R-:W0:Y:S01]  /*1560*/  @P5 LDC.64 R154, c[0x0][0x440] ;  /* 0x00011000ff9a5b82 */ /* 0x000e220000000a00 */
[----:B------:R-:W-:-:S07]  /*1570*/  @P2 IMAD.WIDE.U32 R146, R5, 0x10, R146 ;  /* 0x0000001005922825 */ /* 0x000fce00078e0092 */
[----:B------:R-:W0:Y:S01]  /*1580*/  LDC.64 R156, c[0x0][0x3d0] ;  /* 0x0000f400ff9c7b82 */ /* 0x000e220000000a00 */
[----:B------:R-:W-:Y:S01]  /*1590*/  @P2 VIADD R5, R5, 0x80 ;  /* 0x0000008005052836 */ /* 0x000fe20000000000 */
[----:B------:R0:W5:Y:S06]  /*15a0*/  @P2 LDG.E.128 R120, desc[UR6][R146.64] ;  /* 0x0000000692782981 */ /* 0x00016c000c1e1d00 */
[----:B-1----:R-:W1:Y:S08]  /*15b0*/  @P0 LDC.64 R140, c[0x0][0x438] ;  /* 0x00010e00ff8c0b82 */ /* 0x002e700000000a00 */
[----:B------:R-:W1:Y:S08]  /*15c0*/  LDC.64 R142, c[0x0][0x3d8] ;  /* 0x0000f600ff8e7b82 */ /* 0x000e700000000a00 */
[----:B----4-:R-:W4:Y:S01]  /*15d0*/  @P0 LDC.64 R144, c[0x0][0x440] ;  /* 0x00011000ff900b82 */ /* 0x010f220000000a00 */
[----:B------:R-:W-:-:S04]  /*15e0*/  @P3 IMAD.WIDE.U32 R6, R5, 0x10, R6 ;  /* 0x0000001005063825 */ /* 0x000fc800078e0006 */
[C---:B------:R-:W-:Y:S01]  /*15f0*/  @P3 IMAD.WIDE.U32 R8, R5.reuse, 0x10, R8 ;  /* 0x0000001005083825 */ /* 0x040fe200078e0008 */
[----:B------:R0:W5:Y:S03]  /*1600*/  @P3 LDG.E.128 R44, desc[UR6][R6.64] ;  /* 0x00000006062c3981 */ /* 0x000166000c1e1d00 */
[C---:B------:R-:W-:Y:S01]  /*1610*/  @P3 IMAD.WIDE.U32 R12, R5.reuse, 0x10, R12 ;  /* 0x00000010050c3825 */ /* 0x040fe200078e000c */
[----:B------:R0:W5:Y:S03]  /*1620*/  @P3 LDG.E.128 R88, desc[UR6][R8.64] ;  /* 0x0000000608583981 */ /* 0x000166000c1e1d00 */
[C---:B--2---:R-:W-:Y:S01]  /*1630*/  @P3 IMAD.WIDE.U32 R14, R5.reuse, 0x10, R14 ;  /* 0x00000010050e3825 */ /* 0x044fe200078e000e */
[----:B------:R-:W-:Y:S01]  /*1640*/  @P3 IADD3 R5, PT, PT, R5, 0x80, RZ ;  /* 0x0000008005053810 */ /* 0x000fe20007ffe0ff */
[----:B------:R2:W5:Y:S04]  /*1650*/  @P3 LDG.E.128 R48, desc[UR6][R12.64] ;  /* 0x000000060c303981 */ /* 0x000568000c1e1d00 */
[C---:B------:R-:W-:Y:S01]  /*1660*/  @P4 IMAD.WIDE.U32 R148, R5.reuse, 0x10, R148 ;  /* 0x0000001005944825 */ /* 0x040fe200078e0094 */
[----:B------:R2:W5:Y:S03]  /*1670*/  @P3 LDG.E.128 R116, desc[UR6][R14.64] ;  /* 0x000000060e743981 */ /* 0x000566000c1e1d00 */
[C---:B---3--:R-:W-:Y:S01]  /*1680*/  @P4 IMAD.WIDE.U32 R132, R5.reuse, 0x10, R132 ;  /* 0x0000001005844825 */ /* 0x048fe200078e0084 */
[----:B------:R2:W5:Y:S03]  /*1690*/  @P4 LDG.E.128 R52, desc[UR6][R148.64] ;  /* 0x0000000694344981 */ /* 0x000566000c1e1d00 */
[C---:B------:R-:W-:Y:S01]  /*16a0*/  @P4 IMAD.WIDE.U32 R150, R5.reuse, 0x10, R150 ;  /* 0x0000001005964825 */ /* 0x040fe200078e0096 */
[----:B------:R2:W5:Y:S03]  /*16b0*/  @P4 LDG.E.128 R84, desc[UR6][R132.64] ;  /* 0x0000000684544981 */ /* 0x000566000c1e1d00 */
[C---:B------:R-:W-:Y:S01]  /*16c0*/  @P4 IMAD.WIDE.U32 R134, R5.reuse, 0x10, R134 ;  /* 0x0000001005864825 */ /* 0x040fe200078e0086 */
[----:B------:R2:W5:Y:S03]  /*16d0*/  @P4 LDG.E.128 R56, desc[UR6][R150.64] ;  /* 0x0000000696384981 */ /* 0x000566000c1e1d00 */
[----:B------:R-:W-:Y:S01]  /*16e0*/  @P4 VIADD R5, R5, 0x80 ;  /* 0x0000008005054836 */ /* 0x000fe20000000000 */
[----:B------:R2:W5:Y:S03]  /*16f0*/  @P4 LDG.E.128 R112, desc[UR6][R134.64] ;  /* 0x0000000686704981 */ /* 0x000566000c1e1d00 */
[----:B0-----:R-:W-:-:S04]  /*1700*/  @P5 IMAD.WIDE.U32 R136, R5, 0x10, R136 ;  /* 0x0000001005885825 */ /* 0x001fc800078e0088 */
[C---:B------:R-:W-:Y:S01]  /*1710*/  @P5 IMAD.WIDE.U32 R138, R5.reuse, 0x10, R138 ;  /* 0x00000010058a5825 */ /* 0x040fe200078e008a */
[----:B------:R2:W5:Y:S03]  /*1720*/  @P5 LDG.E.128 R60, desc[UR6][R136.64] ;  /* 0x00000006883c5981 */ /* 0x000566000c1e1d00 */
[C---:B------:R-:W-:Y:S01]  /*1730*/  @P5 IMAD.WIDE.U32 R152, R5.reuse, 0x10, R152 ;  /* 0x0000001005985825 */ /* 0x040fe200078e0098 */
[----:B------:R2:W5:Y:S03]  /*1740*/  @P5 LDG.E.128 R80, desc[UR6][R138.64] ;  /* 0x000000068a505981 */ /* 0x000566000c1e1d00 */
[C---:B------:R-:W-:Y:S01]  /*1750*/  @P5 IMAD.WIDE.U32 R154, R5.reuse, 0x10, R154 ;  /* 0x00000010059a5825 */ /* 0x040fe200078e009a */
[----:B------:R2:W5:Y:S03]  /*1760*/  @P5 LDG.E.128 R64, desc[UR6][R152.64] ;  /* 0x0000000698405981 */ /* 0x000566000c1e1d00 */
[----:B------:R-:W-:Y:S01]  /*1770*/  @P5 VIADD R5, R5, 0x80 ;  /* 0x0000008005055836 */ /* 0x000fe20000000000 */
[----:B------:R2:W5:Y:S03]  /*1780*/  @P5 LDG.E.128 R108, desc[UR6][R154.64] ;  /* 0x000000069a6c5981 */ /* 0x000566000c1e1d00 */
[----:B------:R-:W-:-:S04]  /*1790*/  @P0 IMAD.WIDE.U32 R156, R5, 0x10, R156 ;  /* 0x00000010059c0825 */ /* 0x000fc800078e009c */
[C---:B-1----:R-:W-:Y:S01]  /*17a0*/  @P0 IMAD.WIDE.U32 R140, R5.reuse, 0x10, R140 ;  /* 0x00000010058c0825 */ /* 0x042fe200078e008c */
[----:B------:R2:W5:Y:S03]  /*17b0*/  @P0 LDG.E.128 R68, desc[UR6][R156.64] ;  /* 0x000000069c440981 */ /* 0x000566000c1e1d00 */
[C---:B------:R-:W-:Y:S01]  /*17c0*/  @P0 IMAD.WIDE.U32 R142, R5.reuse, 0x10, R142 ;  /* 0x00000010058e0825 */ /* 0x040fe200078e008e */
[----:B------:R2:W5:Y:S03]  /*17d0*/  @P0 LDG.E.128 R76, desc[UR6][R140.64] ;  /* 0x000000068c4c0981 */ /* 0x000566000c1e1d00 */
[----:B----4-:R-:W-:Y:S01]  /*17e0*/  @P0 IMAD.WIDE.U32 R144, R5, 0x10, R144 ;  /* 0x0000001005900825 */ /* 0x010fe200078e0090 */
        /* <DEDUP_REMOVED lines=18> */
.L_x_16216:
        /* <DEDUP_REMOVED lines=15> */
[----:B------:R2:W5:Y:S06]  /*1a00*/  @P6 LDG.E.128 R20, desc[UR6][R6.64] ;  /* 0x0000000606146981 */ /* 0x00056c000c1e1d00 */
[----:B------:R-:W1:Y:S08]  /*1a10*/  @P6 LDC.64 R8, c[0x0][0x438] ;  /* 0x00010e00ff086b82 */ /* 0x000e700000000a00 */
[----:B------:R-:W3:Y:S08]  /*1a20*/  @P1 LDC.64 R104, c[0x0][0x438] ;  /* 0x00010e00ff681b82 */ /* 0x000ef00000000a00 */
[----:B------:R-:W4:Y:S08]  /*1a30*/  @P2 LDC.64 R110, c[0x0][0x438] ;  /* 0x00010e00ff6e2b82 */ /* 0x000f300000000a00 */
[----:B------:R-:W4:Y:S01]  /*1a40*/  LDC.64 R114, c[0x0][0x3d0] ;  /* 0x0000f400ff727b82 */ /* 0x000f220000000a00 */
[----:B-1----:R-:W-:Y:S01]  /*1a50*/  @P6 IMAD.WIDE.U32 R8, R5, 0x10, R8 ;  /* 0x0000001005086825 */ /* 0x002fe200078e0008 */
[----:B------:R-:W-:-:S06]  /*1a60*/  @P6 LOP3.LUT R18, R18, 0x40, RZ, 0xfc, !PT ;  /* 0x0000004012126812 */ /* 0x000fcc00078efcff */
[----:B------:R-:W1:Y:S08]  /*1a70*/  LDC.64 R118, c[0x0][0x3d8] ;  /* 0x0000f600ff767b82 */ /* 0x000e700000000a00 */
[----:B------:R-:W1:Y:S01]  /*1a80*/  @P3 LDC.64 R116, c[0x0][0x438] ;  /* 0x00010e00ff743b82 */ /* 0x000e620000000a00 */
[C---:B------:R-:W-:Y:S01]  /*1a90*/  @P6 IMAD.WIDE.U32 R12, R5.reuse, 0x10, R12 ;  /* 0x00000010050c6825 */ /* 0x040fe200078e000c */
[----:B------:R-:W-:Y:S01]  /*1aa0*/  @P6 LOP3.LUT R5, R5, 0x80, RZ, 0xfc, !PT ;  /* 0x0000008005056812 */ /* 0x000fe200078efcff */
[----:B------:R0:W5:Y:S05]  /*1ab0*/  @P6 LDG.E.128 R100, desc[UR6][R8.64] ;  /* 0x0000000608646981 */ /* 0x00016a000c1e1d00 */
[----:B------:R-:W1:Y:S08]  /*1ac0*/  LDC.64 R120, c[0x0][0x3d0] ;  /* 0x0000f400ff787b82 */ /* 0x000e700000000a00 */
[----:B------:R-:W1:Y:S08]  /*1ad0*/  LDC.64 R122, c[0x0][0x3d8] ;  /* 0x0000f600ff7a7b82 */ /* 0x000e700000000a00 */
[----:B--2---:R-:W2:Y:S01]  /*1ae0*/  @P4 LDC.64 R6, c[0x0][0x438] ;  /* 0x00010e00ff064b82 */ /* 0x004ea20000000a00 */
[C---:B------:R-:W-:Y:S01]  /*1af0*/  @P1 IMAD.WIDE.U32 R14, R5.reuse, 0x10, R14 ;  /* 0x00000010050e1825 */ /* 0x040fe200078e000e */
[----:B------:R4:W5:Y:S03]  /*1b00*/  @P6 LDG.E.128 R24, desc[UR6][R12.64] ;  /* 0x000000060c186981 */ /* 0x000966000c1e1d00 */
[C---:B---3--:R-:W-:Y:S01]  /*1b10*/  @P1 IMAD.WIDE.U32 R104, R5.reuse, 0x10, R104 ;  /* 0x0000001005681825 */ /* 0x048fe200078e0068 */
[----:B------:R-:W5:Y:S02]  /*1b20*/  @P1 LDG.E.128 R28, desc[UR6][R14.64] ;  /* 0x000000060e1c1981 */ /* 0x000f64000c1e1d00 */
[----:B0-----:R-:W0:Y:S01]  /*1b30*/  LDC.64 R8, c[0x0][0x3d0] ;  /* 0x0000f400ff087b82 */ /* 0x001e220000000a00 */
[C---:B------:R-:W-:Y:S01]  /*1b40*/  @P1 IMAD.WIDE.U32 R106, R5.reuse, 0x10, R106 ;  /* 0x00000010056a1825 */ /* 0x040fe200078e006a */
[----:B------:R-:W5:Y:S06]  /*1b50*/  @P1 LDG.E.128 R96, desc[UR6][R104.64] ;  /* 0x0000000668601981 */ /* 0x000f6c000c1e1d00 */
[----:B------:R-:W3:Y:S01]  /*1b60*/  LDC.64 R126, c[0x0][0x3d8] ;  /* 0x0000f600ff7e7b82 */ /* 0x000ee20000000a00 */
[----:B------:R-:W-:Y:S01]  /*1b70*/  @P1 VIADD R5, R5, 0x80 ;  /* 0x0000008005051836 */ /* 0x000fe20000000000 */
[----:B------:R1:W5:Y:S06]  /*1b80*/  @P1 LDG.E.128 R32, desc[UR6][R106.64] ;  /* 0x000000066a201981 */ /* 0x00036c000c1e1d00 */
[----:B------:R-:W3:Y:S01]  /*1b90*/  @P5 LDC.64 R124, c[0x0][0x438] ;  /* 0x00010e00ff7c5b82 */ /* 0x000ee20000000a00 */
[----:B------:R-:W-:-:S04]  /*1ba0*/  @P2 IMAD.WIDE.U32 R108, R5, 0x10, R108 ;  /* 0x00000010056c2825 */ /* 0x000fc800078e006c */
[----:B----4-:R-:W-:-:S03]  /*1bb0*/  @P2 IMAD.WIDE.U32 R110, R5, 0x10, R110 ;  /* 0x00000010056e2825 */ /* 0x010fc600078e006e */
[----:B------:R-:W4:Y:S01]  /*1bc0*/  @P0 LDC.64 R12, c[0x0][0x438] ;  /* 0x00010e00ff0c0b82 */ /* 0x000f220000000a00 */
[----:B------:R-:W-:-:S07]  /*1bd0*/  @P2 IMAD.WIDE.U32 R112, R5, 0x10, R112 ;  /* 0x0000001005702825 */ /* 0x000fce00078e0070 */
[----:B------:R-:W4:Y:S01]  /*1be0*/  LDC.64 R128, c[0x0][0x3d0] ;  /* 0x0000f400ff807b82 */ /* 0x000f220000000a00 */
[----:B------:R-:W-:-:S07]  /*1bf0*/  @P2 VIADD R5, R5, 0x80 ;  /* 0x0000008005052836 */ /* 0x000fce0000000000 */
[----:B------:R-:W4:Y:S01]  /*1c00*/  LDC.64 R130, c[0x0][0x3d8] ;  /* 0x0000f600ff827b82 */ /* 0x000f220000000a00 */
[C---:B------:R-:W-:Y:S01]  /*1c10*/  @P3 IMAD.WIDE.U32 R114, R5.reuse, 0x10, R114 ;  /* 0x0000001005723825 */ /* 0x040fe200078e0072 */
[----:B------:R-:W-:Y:S01]  /*1c20*/  ISETP.GE.U32.AND P1, PT, R2, 0x400, PT ;  /* 0x000004000200780c */ /* 0x000fe20003f26070 */
[----:B------:R-:W5:Y:S02]  /*1c30*/  @P2 LDG.E.128 R36, desc[UR6][R108.64] ;  /* 0x000000066c242981 */ /* 0x000f64000c1e1d00 */
[C---:B-1----:R-:W-:Y:S01]  /*1c40*/  @P3 IMAD.WIDE.U32 R116, R5.reuse, 0x10, R116 ;  /* 0x0000001005743825 */ /* 0x042fe200078e0074 */
[----:B------:R-:W-:Y:S01]  /*1c50*/  CS2R R106, SRZ ;  /* 0x00000000006a7805 */ /* 0x000fe2000001ff00 */
[----:B------:R1:W5:Y:S02]  /*1c60*/  @P2 LDG.E.128 R92, desc[UR6][R110.64] ;  /* 0x000000066e5c2981 */ /* 0x000364000c1e1d00 */
[C---:B------:R-:W-:Y:S01]  /*1c70*/  @P3 IMAD.WIDE.U32 R118, R5.reuse, 0x10, R118 ;  /* 0x0000001005763825 */ /* 0x040fe200078e0076 */
[----:B------:R-:W-:Y:S01]  /*1c80*/  @P3 IADD3 R5, PT, PT, R5, 0x80, RZ ;  /* 0x0000008005053810 */ /* 0x000fe20007ffe0ff */
[----:B------:R-:W5:Y:S04]  /*1c90*/  @P2 LDG.E.128 R40, desc[UR6][R112.64] ;  /* 0x0000000670282981 */ /* 0x000f68000c1e1d00 */
[C---:B------:R-:W-:Y:S01]  /*1ca0*/  @P4 IMAD.WIDE.U32 R120, R5.reuse, 0x10, R120 ;  /* 0x0000001005784825 */ /* 0x040fe200078e0078 */
[----:B------:R1:W5:Y:S03]  /*1cb0*/  @P3 LDG.E.128 R44, desc[UR6][R114.64] ;  /* 0x00000006722c3981 */ /* 0x000366000c1e1d00 */
[C---:B--2---:R-:W-:Y:S01]  /*1cc0*/  @P4 IMAD.WIDE.U32 R6, R5.reuse, 0x10, R6 ;  /* 0x0000001005064825 */ /* 0x044fe200078e0006 */
[----:B------:R-:W5:Y:S03]  /*1cd0*/  @P3 LDG.E.128 R88, desc[UR6][R116.64] ;  /* 0x0000000674583981 */ /* 0x000f66000c1e1d00 */
[C---:B------:R-:W-:Y:S01]  /*1ce0*/  @P4 IMAD.WIDE.U32 R122, R5.reuse, 0x10, R122 ;  /* 0x00000010057a4825 */ /* 0x040fe200078e007a */
[----:B------:R-:W5:Y:S03]  /*1cf0*/  @P4 LDG.E.128 R84, desc[UR6][R6.64] ;  /* 0x0000000606544981 */ /* 0x000f66000c1e1d00 */
[----:B------:R-:W-:Y:S01]  /*1d00*/  @P4 VIADD R5, R5, 0x80 ;  /* 0x0000008005054836 */ /* 0x000fe20000000000 */
[----:B------:R2:W5:Y:S03]  /*1d10*/  @P3 LDG.E.128 R48, desc[UR6][R118.64] ;  /* 0x0000000676303981 */ /* 0x000566000c1e1d00 */
[C---:B0-----:R-:W-:Y:S01]  /*1d20*/  @P5 IMAD.WIDE.U32 R8, R5.reuse, 0x10, R8 ;  /* 0x0000001005085825 */ /* 0x041fe200078e0008 */
[----:B------:R-:W5:Y:S03]  /*1d30*/  @P4 LDG.E.128 R52, desc[UR6][R120.64] ;  /* 0x0000000678344981 */ /* 0x000f66000c1e1d00 */
[C---:B---3--:R-:W-:Y:S01]  /*1d40*/  @P5 IMAD.WIDE.U32 R124, R5.reuse, 0x10, R124 ;  /* 0x00000010057c5825 */ /* 0x048fe200078e007c */
[----:B------:R-:W5:Y:S03]  /*1d50*/  @P5 LDG.E.128 R60, desc[UR6][R8.64] ;  /* 0x00000006083c5981 */ /* 0x000f66000c1e1d00 */
[C---:B------:R-:W-:Y:S01]  /*1d60*/  @P5 IMAD.WIDE.U32 R126, R5.reuse, 0x10, R126 ;  /* 0x00000010057e5825 */ /* 0x040fe200078e007e */
[----:B------:R0:W5:Y:S03]  /*1d70*/  @P4 LDG.E.128 R56, desc[UR6][R122.64] ;  /* 0x000000067a384981 */ /* 0x000166000c1e1d00 */
[----:B------:R-:W-:Y:S01]  /*1d80*/  @P5 VIADD R5, R5, 0x80 ;  /* 0x0000008005055836 */ /* 0x000fe20000000000 */
[----:B------:R-:W5:Y:S03]  /*1d90*/  @P5 LDG.E.128 R80, desc[UR6][R124.64] ;  /* 0x000000067c505981 */ /* 0x000f66000c1e1d00 */
[C---:B----4-:R-:W-:Y:S01]  /*1da0*/  @P0 IMAD.WIDE.U32 R12, R5.reuse, 0x10, R12 ;  /* 0x00000010050c0825 */ /* 0x050fe200078e000c */
[----:B------:R3:W5:Y:S04]  /*1db0*/  @P5 LDG.E.128 R64, desc[UR6][R126.64] ;  /* 0x000000067e405981 */ /* 0x000768000c1e1d00 */
[----:B------:R-:W5:Y:S01]  /*1dc0*/  @P0 LDG.E.128 R76, desc[UR6][R12.64] ;  /* 0x000000060c4c0981 */ /* 0x000f62000c1e1d00 */
[----:B------:R-:W-:-:S04]  /*1dd0*/  @P0 IMAD.WIDE.U32 R128, R5, 0x10, R128 ;  /* 0x0000001005800825 */ /* 0x000fc800078e0080 */
        /* <DEDUP_REMOVED lines=8> */
[----:B--2---:R-:W-:Y:S02]  /*1e60*/  CS2R R118, SRZ ;  /* 0x0000000000767805 */ /* 0x004fe4000001ff00 */
[----:B------:R-:W-:Y:S02]  /*1e70*/  CS2R R116, SRZ ;  /* 0x0000000000747805 */ /* 0x000fe4000001ff00 */
[----:B0-----:R-:W-:Y:S02]  /*1e80*/  CS2R R122, SRZ ;  /* 0x00000000007a7805 */ /* 0x001fe4000001ff00 */
[----:B------:R-:W-:Y:S02]  /*1e90*/  CS2R R120, SRZ ;  /* 0x0000000000787805 */ /* 0x000fe4000001ff00 */
[----:B---3--:R-:W-:Y:S02]  /*1ea0*/  CS2R R126, SRZ ;  /* 0x00000000007e7805 */ /* 0x008fe4000001ff00 */
[----:B------:R-:W-:-:S02]  /*1eb0*/  CS2R R124, SRZ ;  /* 0x00000000007c7805 */ /* 0x000fc4000001ff00 */
[----:B----4-:R-:W-:Y:S02]  /*1ec0*/  CS2R R128, SRZ ;  /* 0x0000000000807805 */ /* 0x010fe4000001ff00 */
        /* <DEDUP_REMOVED lines=28> */
.L_x_16215:
[----:B------:R-:W-:Y:S05]  /*2090*/  BSYNC.RECONVERGENT B0 ;  /* 0x0000000000007941 */ /* 0x000fea0003800200 */
.L_x_16212:
[----:B------:R-:W0:Y:S08]  /*20a0*/  S2UR UR4, SR_CTAID.X ;  /* 0x00000000000479c3 */ /* 0x000e300000002500 */
[----:B------:R-:W0:Y:S02]  /*20b0*/  LDC R5, c[0x0][0x384] ;  /* 0x0000e100ff057b82 */ /* 0x000e240000000800 */
[----:B0-----:R-:W-:-:S13]  /*20c0*/  ISETP.LE.AND P0, PT, R5, UR4, PT ;  /* 0x0000000405007c0c */ /* 0x001fda000bf03270 */
[----:B------:R-:W-:Y:S05]  /*20d0*/  @P0 EXIT ;  /* 0x000000000000094d */ /* 0x000fea0003800000 */
[----:B------:R-:W0:Y:S01]  /*20e0*/  LDCU UR5, c[0x0][0x360] ;  /* 0x00006c00ff0577ac */ /* 0x000e220008000800 */
[----:B------:R-:W-:Y:S01]  /*20f0*/  IMAD.U32 R5, RZ, RZ, UR4 ;  /* 0x00000004ff057e24 */ /* 0x000fe2000f8e00ff */
[----:B-----5:R-:W-:Y:S01]  /*2100*/  IADD3 R14, PT, PT, R197, -0x4498517b, RZ ;  /* 0xbb67ae85c50e7810 */ /* 0x020fe20007ffe0ff */
[----:B------:R-:W-:Y:S01]  /*2110*/  IMAD.HI.U32 R7, R17, -0x2daee0ad, RZ ;  /* 0xd2511f5311077827 */ /* 0x000fe200078e00ff */
[----:B------:R-:W-:Y:S01]  /*2120*/  IADD3 R15, PT, PT, R197, 0x646e171e, RZ ;  /* 0x646e171ec50f7810 */ /* 0x000fe20007ffe0ff */
[----:B------:R-:W1:Y:S01]  /*2130*/  LDCU UR12, c[0x0][0x408] ;  /* 0x00008100ff0c77ac */ /* 0x000e620008000800 */
[----:B------:R-:W-:Y:S01]  /*2140*/  LOP3.LUT R16, R0, 0x60, RZ, 0xc0, !PT ;  /* 0x0000006000107812 */ /* 0x000fe200078ec0ff */
[C---:B------:R-:W-:Y:S01]  /*2150*/  VIADD R11, R196.reuse, 0x9e3779b9 ;  /* 0x9e3779b9c40b7836 */ /* 0x040fe20000000000 */
[----:B------:R-:W-:Y:S01]  /*2160*/  LOP3.LUT R7, R7, R197, RZ, 0x3c, !PT ;  /* 0x000000c507077212 */ /* 0x000fe200078e3cff */
[----:B------:R-:W-:Y:S01]  /*2170*/  IMAD R13, R17, -0x2daee0ad, RZ ;  /* 0xd2511f53110d7824 */ /* 0x000fe200078e02ff */
[----:B------:R-:W2:Y:S01]  /*2180*/  LDCU UR15, c[0x0][0x388] ;  /* 0x00007100ff0f77ac */ /* 0x000ea20008000800 */
[----:B------:R-:W-:-:S02]  /*2190*/  VIADD R149, R196, 0x8ff34781 ;  /* 0x8ff34781c4957836 */ /* 0x000fc40000000000 */
[C---:B------:R-:W-:Y:S01]  /*21a0*/  IMAD.HI.U32 R8, R7.reuse, -0x326172a9, RZ ;  /* 0xcd9e8d5707087827 */ /* 0x040fe200078e00ff */
[----:B------:R-:W3:Y:S03]  /*21b0*/  LDCU.U8 UR13, c[0x0][0x410] ;  /* 0x00008200ff0d77ac */ /* 0x000ee60008000000 */
[----:B------:R-:W-:Y:S01]  /*21c0*/  IMAD R7, R7, -0x326172a9, RZ ;  /* 0xcd9e8d5707077824 */ /* 0x000fe200078e02ff */
[----:B------:R-:W4:Y:S01]  /*21d0*/  LDCU UR14, c[0x0][0x400] ;  /* 0x00008000ff0e77ac */ /* 0x000f220008000800 */
[----:B0-----:R-:W-:Y:S01]  /*21e0*/  IMAD R19, R5, UR5, R0 ;  /* 0x0000000505137c24 */ /* 0x001fe2000f8e0200 */
[----:B------:R-:W0:Y:S03]  /*21f0*/  LDCU.64 UR8, c[0x0][0x398] ;  /* 0x00007300ff0877ac */ /* 0x000e260008000a00 */
[C---:B------:R-:W-:Y:S01]  /*2200*/  IMAD.HI.U32 R6, R19.reuse, -0x326172a9, RZ ;  /* 0xcd9e8d5713067827 */ /* 0x040fe200078e00ff */
[----:B------:R-:W0:Y:S03]  /*2210*/  LDCU.64 UR10, c[0x0][0x3a0] ;  /* 0x00007400ff0a77ac */ /* 0x000e260008000a00 */
[----:B------:R-:W-:Y:S01]  /*2220*/  IMAD R9, R19, -0x326172a9, RZ ;  /* 0xcd9e8d5713097824 */ /* 0x000fe200078e02ff */
[----:B------:R-:W-:Y:S01]  /*2230*/  LOP3.LUT R6, R3, R6, R196, 0x96, !PT ;  /* 0x0000000603067212 */ /* 0x000fe200078e96c4 */
[----:B------:R-:W-:-:S03]  /*2240*/  UPLOP3.LUT UP1, UPT, UPT, UPT, UPT, 0x40, 0x4 ;  /* 0x000000000004789c */ /* 0x000fc60003f2e870 */
[----:B------:R-:W-:Y:S01]  /*2250*/  LOP3.LUT R8, R11, R9, R8, 0x96, !PT ;  /* 0x000000090b087212 */ /* 0x000fe200078e9608 */
[----:B------:R-:W-:-:S04]  /*2260*/  IMAD.HI.U32 R12, R6, -0x2daee0ad, RZ ;  /* 0xd2511f53060c7827 */ /* 0x000fc800078e00ff */
[----:B------:R-:W-:Y:S01]  /*2270*/  IMAD.HI.U32 R11, R8, -0x2daee0ad, RZ ;  /* 0xd2511f53080b7827 */ /* 0x000fe200078e00ff */
[----:B------:R-:W-:-:S03]  /*2280*/  LOP3.LUT R12, R14, R13, R12, 0x96, !PT ;  /* 0x0000000d0e0c7212 */ /* 0x000fc600078e960c */
[----:B------:R-:W-:Y:S02]  /*2290*/  VIADD R13, R197, 0x76cf5d0a ;  /* 0x76cf5d0ac50d7836 */ /* 0x000fe40000000000 */
[----:B------:R-:W-:Y:S02]  /*22a0*/  IMAD R14, R6, -0x2daee0ad, RZ ;  /* 0xd2511f53060e7824 */ /* 0x000fe400078e02ff */
[----:B------:R-:W-:-:S03]  /*22b0*/  IMAD.HI.U32 R6, R12, -0x326172a9, RZ ;  /* 0xcd9e8d570c067827 */ /* 0x000fc600078e00ff */
[----:B------:R-:W-:Y:S01]  /*22c0*/  LOP3.LUT R11, R13, R14, R11, 0x96, !PT ;  /* 0x0000000e0d0b7212 */ /* 0x000fe200078e960b */
[----:B------:R-:W-:Y:S02]  /*22d0*/  VIADD R9, R196, 0x3c6ef372 ;  /* 0x3c6ef372c4097836 */ /* 0x000fe40000000000 */
[----:B------:R-:W-:Y:S02]  /*22e0*/  IMAD R12, R12, -0x326172a9, RZ ;  /* 0xcd9e8d570c0c7824 */ /* 0x000fe400078e02ff */
[----:B------:R-:W-:Y:S01]  /*22f0*/  IMAD R13, R8, -0x2daee0ad, RZ ;  /* 0xd2511f53080d7824 */ /* 0x000fe200078e02ff */
[----:B------:R-:W-:Y:S01]  /*2300*/  LOP3.LUT R6, R9, R7, R6, 0x96, !PT ;  /* 0x0000000709067212 */ /* 0x000fe200078e9606 */
[----:B------:R-:W-:Y:S01]  /*2310*/  IMAD.HI.U32 R7, R11, -0x326172a9, RZ ;  /* 0xcd9e8d570b077827 */ /* 0x000fe200078e00ff */
[----:B------:R-:W-:-:S03]  /*2320*/  IADD3 R9, PT, PT, R196, -0x255992d5, RZ ;  /* 0xdaa66d2bc4097810 */ /* 0x000fc60007ffe0ff */
[----:B------:R-:W-:Y:S01]  /*2330*/  IMAD.HI.U32 R8, R6, -0x2daee0ad, RZ ;  /* 0xd2511f5306087827 */ /* 0x000fe200078e00ff */
[----:B------:R-:W-:Y:S02]  /*2340*/  LOP3.LUT R7, R9, R12, R7, 0x96, !PT ;  /* 0x0000000c09077212 */ /* 0x000fe400078e9607 */
[----:B------:R-:W-:Y:S01]  /*2350*/  IADD3 R9, PT, PT, R196, 0x78dde6e4, RZ ;  /* 0x78dde6e4c4097810 */ /* 0x000fe20007ffe0ff */
[----:B------:R-:W-:Y:S02]  /*2360*/  VIADD R14, R197, 0x32370b8f ;  /* 0x32370b8fc50e7836 */ /* 0x000fe40000000000 */
[----:B------:R-:W-:-:S03]  /*2370*/  IMAD.HI.U32 R12, R7, -0x2daee0ad, RZ ;  /* 0xd2511f53070c7827 */ /* 0x000fc600078e00ff */
[----:B------:R-:W-:Y:S01]  /*2380*/  LOP3.LUT R8, R14, R13, R8, 0x96, !PT ;  /* 0x0000000d0e087212 */ /* 0x000fe200078e9608 */
[----:B------:R-:W-:Y:S02]  /*2390*/  VIADD R14, R197, 0xed9eba14 ;  /* 0xed9eba14c50e7836 */ /* 0x000fe40000000000 */
[----:B------:R-:W-:Y:S02]  /*23a0*/  IMAD R13, R6, -0x2daee0ad, RZ ;  /* 0xd2511f53060d7824 */ /* 0x000fe400078e02ff */
[----:B------:R-:W-:Y:S02]  /*23b0*/  IMAD R11, R11, -0x326172a9, RZ ;  /* 0xcd9e8d570b0b7824 */ /* 0x000fe400078e02ff */
[----:B------:R-:W-:Y:S01]  /*23c0*/  IMAD.HI.U32 R6, R8, -0x326172a9, RZ ;  /* 0xcd9e8d5708067827 */ /* 0x000fe200078e00ff */
[----:B------:R-:W-:-:S03]  /*23d0*/  LOP3.LUT R12, R14, R13, R12, 0x96, !PT ;  /* 0x0000000d0e0c7212 */ /* 0x000fc600078e960c */
[----:B------:R-:W-:Y:S01]  /*23e0*/  IMAD R14, R7, -0x2daee0ad, RZ ;  /* 0xd2511f53070e7824 */ /* 0x000fe200078e02ff */
[----:B------:R-:W-:Y:S01]  /*23f0*/  LOP3.LUT R6, R9, R11, R6, 0x96, !PT ;  /* 0x0000000b09067212 */ /* 0x000fe200078e9606 */
[----:B------:R-:W-:Y:S02]  /*2400*/  IMAD R9, R8, -0x326172a9, RZ ;  /* 0xcd9e8d5708097824 */ /* 0x000fe400078e02ff */
[----:B------:R-:W-:Y:S02]  /*2410*/  VIADD R11, R196, 0x1715609d ;  /* 0x1715609dc40b7836 */ /* 0x000fe40000000000 */
[----:B------:R-:W-:-:S04]  /*2420*/  IMAD.HI.U32 R8, R12, -0x326172a9, RZ ;  /* 0xcd9e8d570c087827 */ /* 0x000fc800078e00ff */
[----:B------:R-:W-:Y:S01]  /*2430*/  IMAD.HI.U32 R7, R6, -0x2daee0ad, RZ ;  /* 0xd2511f5306077827 */ /* 0x000fe200078e00ff */
[----:B------:R-:W-:-:S03]  /*2440*/  LOP3.LUT R8, R11, R9, R8, 0x96, !PT ;  /* 0x000000090b087212 */ /* 0x000fc600078e9608 */
[----:B------:R-:W-:Y:S02]  /*2450*/  VIADD R13, R197, 0xa9066899 ;  /* 0xa9066899c50d7836 */ /* 0x000fe40000000000 */
[----:B------:R-:W-:Y:S02]  /*2460*/  IMAD R9, R12, -0x326172a9, RZ ;  /* 0xcd9e8d570c097824 */ /* 0x000fe400078e02ff */
[----:B------:R-:W-:Y:S01]  /*2470*/  VIADD R11, R196, 0xb54cda56 ;  /* 0xb54cda56c40b7836 */ /* 0x000fe20000000000 */
[----:B------:R-:W-:Y:S01]  /*2480*/  LOP3.LUT R7, R13, R14, R7, 0x96, !PT ;  /* 0x0000000e0d077212 */ /* 0x000fe200078e9607 */
[----:B------:R-:W-:Y:S02]  /*2490*/  IMAD R14, R6, -0x2daee0ad, RZ ;  /* 0xd2511f53060e7824 */ /* 0x000fe400078e02ff */
[----:B------:R-:W-:-:S04]  /*24a0*/  IMAD.HI.U32 R13, R8, -0x2daee0ad, RZ ;  /* 0xd2511f53080d7827 */ /* 0x000fc800078e00ff */
[----:B------:R-:W-:Y:S01]  /*24b0*/  IMAD.HI.U32 R6, R7, -0x326172a9, RZ ;  /* 0xcd9e8d5707067827 */ /* 0x000fe200078e00ff */
[----:B------:R-:W-:Y:S02]  /*24c0*/  LOP3.LUT R13, R15, R14, R13, 0x96, !PT ;  /* 0x0000000e0f0d7212 */ /* 0x000fe400078e960d */
[----:B------:R-:W-:Y:S01]  /*24d0*/  SHF.R.S32.HI R14, RZ, 0x2, R4 ;  /* 0x00000002ff0e7819 */ /* 0x000fe20000011404 */
[----:B------:R-:W-:Y:S01]  /*24e0*/  IMAD.SHL.U32 R4, R0, 0x20, RZ ;  /* 0x0000002000047824 */ /* 0x000fe200078e00ff */
[----:B------:R-:W-:Y:S01]  /*24f0*/  LOP3.LUT R6, R11, R9, R6, 0x96, !PT ;  /* 0x000000090b067212 */ /* 0x000fe200078e9606 */
[----:B------:R-:W-:Y:S01]  /*2500*/  IMAD R11, R8, -0x2daee0ad, RZ ;  /* 0xd2511f53080b7824 */ /* 0x000fe200078e02ff */
[----:B------:R-:W-:Y:S01]  /*2510*/  LOP3.LUT R15, R14, 0x7f, RZ, 0xc0, !PT ;  /* 0x0000007f0e0f7812 */ /* 0x000fe200078ec0ff */
[----:B------:R-:W-:Y:S01]  /*2520*/  VIADD R12, R197, 0x1fd5c5a3 ;  /* 0x1fd5c5a3c50c7836 */ /* 0x000fe20000000000 */
[----:B------:R-:W-:Y:S01]  /*2530*/  LOP3.LUT R148, R4, 0x3e0, RZ, 0xc0, !PT ;  /* 0x000003e004947812 */ /* 0x000fe200078ec0ff */
[----:B------:R-:W-:Y:S01]  /*2540*/  IMAD.HI.U32 R8, R6, -0x2daee0ad, RZ ;  /* 0xd2511f5306087827 */ /* 0x000fe200078e00ff */
[----:B------:R-:W-:-:S02]  /*2550*/  VIADDMNMX R16, R15, -R16, RZ, !PT ;  /* 0x800000100f107246 */ /* 0x000fc400078001ff */
[----:B------:R-:W-:Y:S01]  /*2560*/  IADD3 R9, PT, PT, R196, 0x5384540f, RZ ;  /* 0x5384540fc4097810 */ /* 0x000fe20007ffe0ff */
[----:B------:R-:W-:Y:S01]  /*2570*/  IMAD R7, R7, -0x326172a9, RZ ;  /* 0xcd9e8d5707077824 */ /* 0x000fe200078e02ff */
[----:B------:R-:W-:Y:S01]  /*2580*/  VIADDMNMX R148, R15, -R148, RZ, !PT ;  /* 0x800000940f947246 */ /* 0x000fe200078001ff */
[C---:B------:R-:W-:Y:S01]  /*2590*/  IMAD.HI.U32 R4, R13.reuse, -0x326172a9, RZ ;  /* 0xcd9e8d570d047827 */ /* 0x040fe200078e00ff */
[----:B------:R-:W-:Y:S02]  /*25a0*/  LOP3.LUT R8, R12, R11, R8, 0x96, !PT ;  /* 0x0000000b0c087212 */ /* 0x000fe400078e9608 */
[----:B------:R-:W-:Y:S01]  /*25b0*/  LOP3.LUT R14, R14, 0xffffff80, RZ, 0xc0, !PT ;  /* 0xffffff800e0e7812 */ /* 0x000fe200078ec0ff */
[----:B------:R-:W-:Y:S01]  /*25c0*/  IMAD R12, R6, -0x2daee0ad, RZ ;  /* 0xd2511f53060c7824 */ /* 0x000fe200078e02ff */
[----:B------:R-:W-:Y:S01]  /*25d0*/  VIMNMX R15, PT, PT, R16, 0x20, PT ;  /* 0x00000020100f7848 */ /* 0x000fe20003fe0100 */
[----:B------:R-:W-:Y:S01]  /*25e0*/  IMAD R13, R13, -0x326172a9, RZ ;  /* 0xcd9e8d570d0d7824 */ /* 0x000fe200078e02ff */
[----:B------:R-:W-:Y:S01]  /*25f0*/  LOP3.LUT R7, R9, R7, R4, 0x96, !PT ;  /* 0x0000000709077212 */ /* 0x000fe200078e9604 */
[----:B------:R-:W-:Y:S01]  /*2600*/  IMAD.HI.U32 R4, R8, -0x326172a9, RZ ;  /* 0xcd9e8d5708047827 */ /* 0x000fe200078e00ff */
[----:B------:R-:W-:-:S03]  /*2610*/  IADD3 R6, PT, PT, R196, -0xe443238, RZ ;  /* 0xf1bbcdc8c4067810 */ /* 0x000fc60007ffe0ff */
[----:B------:R-:W-:Y:S01]  /*2620*/  IMAD R15, R15, 0x4, R14 ;  /* 0x000000040f0f7824 */ /* 0x000fe200078e020e */
[----:B------:R-:W-:Y:S01]  /*2630*/  LOP3.LUT R13, R6, R13, R4, 0x96, !PT ;  /* 0x0000000d060d7212 */ /* 0x000fe200078e9604 */
[----:B------:R-:W-:Y:S02]  /*2640*/  VIADD R11, R197, 0xdb3d7428 ;  /* 0xdb3d7428c50b7836 */ /* 0x000fe40000000000 */
[----:B------:R-:W-:Y:S01]  /*2650*/  IMAD.HI.U32 R9, R7, -0x2daee0ad, RZ ;  /* 0xd2511f5307097827 */ /* 0x000fe200078e00ff */
[----:B------:R-:W-:Y:S02]  /*2660*/  I2FP.F32.U32 R4, R15 ;  /* 0x0000000f00047245 */ /* 0x000fe40000201000 */
[----:B------:R-:W-:Y:S01]  /*2670*/  IADD3 R15, PT, PT, R197, -0x695add53, RZ ;  /* 0x96a522adc50f7810 */ /* 0x000fe20007ffe0ff */
[----:B------:R-:W-:Y:S01]  /*2680*/  IMAD R16, R8, -0x326172a9, RZ ;  /* 0xcd9e8d5708107824 */ /* 0x000fe200078e02ff */
[----:B------:R-:W-:Y:S01]  /*2690*/  LOP3.LUT R12, R11, R12, R9, 0x96, !PT ;  /* 0x0000000c0b0c7212 */ /* 0x000fe200078e9609 */
[----:B------:R-:W-:Y:S01]  /*26a0*/  IMAD R11, R7, -0x2daee0ad, RZ ;  /* 0xd2511f53070b7824 */ /* 0x000fe200078e02ff */
[----:B------:R-:W0:Y:S01]  /*26b0*/  MUFU.RCP R4, R4 ;  /* 0x0000000400047308 */ /* 0x000e220000001000 */
[----:B------:R-:W-:Y:S01]  /*26c0*/  VIMNMX R9, PT, PT, R148, 0x20, PT ;  /* 0x0000002094097848 */ /* 0x000fe20003fe0100 */
[----:B------:R-:W-:-:S04]  /*26d0*/  IMAD.HI.U32 R8, R13, -0x2daee0ad, RZ ;  /* 0xd2511f530d087827 */ /* 0x000fc800078e00ff */
[----:B------:R-:W-:Y:S01]  /*26e0*/  IMAD.HI.U32 R7, R12, -0x326172a9, RZ ;  /* 0xcd9e8d570c077827 */ /* 0x000fe200078e00ff */
[----:B------:R-:W-:-:S03]  /*26f0*/  LOP3.LUT R8, R15, R11, R8, 0x96, !PT ;  /* 0x0000000b0f087212 */ /* 0x000fc600078e9608 */
[----:B------:R-:W-:Y:S01]  /*2700*/  IMAD R6, R9, 0x4, R14 ;  /* 0x0000000409067824 */ /* 0x000fe200078e020e */
[----:B------:R-:W-:Y:S01]  /*2710*/  LOP3.LUT R9, R10, 0x3, RZ, 0xc0, !PT ;  /* 0x000000030a097812 */ /* 0x000fe200078ec0ff */
[----:B------:R-:W-:Y:S01]  /*2720*/  IMAD.MOV.U32 R10, RZ, RZ, RZ ;  /* 0x000000ffff0a7224 */ /* 0x000fe200078e00ff */
[----:B------:R-:W-:Y:S01]  /*2730*/  LOP3.LUT R7, R149, R16, R7, 0x96, !PT ;  /* 0x0000001095077212 */ /* 0x000fe200078e9607 */
[----:B------:R-:W-:Y:S02]  /*2740*/  IMAD R12, R12, -0x326172a9, RZ ;  /* 0xcd9e8d570c0c7824 */ /* 0x000fe400078e02ff */
[----:B-1234-:R-:W-:-:S07]  /*2750*/  IMAD R11, R13, -0x2daee0ad, RZ ;  /* 0xd2511f530d0b7824 */ /* 0x01efce00078e02ff */
.L_x_16756:
[----:B------:R-:W-:Y:S01]  /*2760*/  IMAD R188, R5, UR15, RZ ;  /* 0x0000000f05bc7c24 */ /* 0x000fe2000f8e02ff */
[----:B------:R-:W-:Y:S01]  /*2770*/  LOP3.LUT P0, RZ, R18, 0x40, RZ, 0xc0, !PT ;  /* 0x0000004012ff7812 */ /* 0x000fe2000780c0ff */
[----:B------:R-:W-:Y:S03]  /*2780*/  BSSY.RECONVERGENT B0, `(.L_x_16217) ;  /* 0x00004ba000007945 */ /* 0x000fe60003800200 */
[----:B------:R-:W-:-:S04]  /*2790*/  SHF.R.S32.HI R189, RZ, 0x1f, R188 ;  /* 0x0000001fffbd7819 */ /* 0x000fc800000114bc */
[----:B------:R-:W-:-:S04]  /*27a0*/  LEA.HI R189, R189, R188, RZ, 0x2 ;  /* 0x000000bcbdbd7211 */ /* 0x000fc800078f10ff */
[----:B------:R-:W-:-:S04]  /*27b0*/  LEA.HI.SX32 R198, R189, R0, 0x1e ;  /* 0x00000000bdc67211 */ /* 0x000fc800078ff2ff */
[----:B------:R-:W-:Y:S01]  /*27c0*/  MOV R0, R198 ;  /* 0x000000c600007202 */ /* 0x000fe20000000f00 */
[----:B------:R-:W-:Y:S06]  /*27d0*/  @!P0 BRA `(.L_x_16218) ;  /* 0x0000004800d08947 */ /* 0x000fec0003800000 */
[----:B0-----:R-:W-:Y:S01]  /*27e0*/  ISETP.NE.U32.AND P0, PT, RZ, UR8, PT ;  /* 0x00000008ff007c0c */ /* 0x001fe2000bf05070 */
        /* <DEDUP_REMOVED lines=31> */
.L_x_16222:
        /* <DEDUP_REMOVED lines=13> */
.L_x_16224:
[----:B------:R-:W-:Y:S05]  /*2ab0*/  BSYNC.RECONVERGENT B2 ;  /* 0x0000000000027941 */ /* 0x000fea0003800200 */
.L_x_16223:
[----:B------:R-:W-:Y:S01]  /*2ac0*/  IMAD.WIDE.U32 R188, R19, -0x326172a9, RZ ;  /* 0xcd9e8d5713bc7825 */ /* 0x000fe200078e00ff */
[----:B------:R-:W-:Y:S02]  /*2ad0*/  LOP3.LUT R192, R10, R9, R197, 0x96, !PT ;  /* 0x000000090ac07212 */ /* 0x000fe400078e96c5 */
[----:B------:R-:W-:Y:S01]  /*2ae0*/  IADD3 R7, PT, PT, R197, -0x4498517b, RZ ;  /* 0xbb67ae85c5077810 */ /* 0x000fe20007ffe0ff */
[----:B------:R-:W-:Y:S01]  /*2af0*/  VIADD R9, R196, 0x9e3779b9 ;  /* 0x9e3779b9c4097836 */ /* 0x000fe20000000000 */
[----:B------:R-:W-:Y:S01]  /*2b00*/  LOP3.LUT R190, R3, R189, R196, 0x96, !PT ;  /* 0x000000bd03be7212 */ /* 0x000fe200078e96c4 */
[----:B------:R-:W-:-:S04]  /*2b10*/  IMAD.WIDE.U32 R192, R192, -0x326172a9, RZ ;  /* 0xcd9e8d57c0c07825 */ /* 0x000fc800078e00ff */
[----:B------:R-:W-:Y:S01]  /*2b20*/  IMAD.WIDE.U32 R190, R190, -0x2daee0ad, RZ ;  /* 0xd2511f53bebe7825 */ /* 0x000fe200078e00ff */
[----:B------:R-:W-:-:S03]  /*2b30*/  LOP3.LUT R9, R9, R188, R193, 0x96, !PT ;  /* 0x000000bc09097212 */ /* 0x000fc600078e96c1 */
[----:B------:R-:W-:Y:S01]  /*2b40*/  VIADD R193, R197, 0x76cf5d0a ;  /* 0x76cf5d0ac5c17836 */ /* 0x000fe20000000000 */
[----:B------:R-:W-:Y:S01]  /*2b50*/  LOP3.LUT R188, R7, R8, R191, 0x96, !PT ;  /* 0x0000000807bc7212 */ /* 0x000fe200078e96bf */
[----:B------:R-:W-:-:S04]  /*2b60*/  IMAD.WIDE.U32 R8, R9, -0x2daee0ad, RZ ;  /* 0xd2511f5309087825 */ /* 0x000fc800078e00ff */
[----:B------:R-:W-:Y:S01]  /*2b70*/  IMAD.WIDE.U32 R188, R188, -0x326172a9, RZ ;  /* 0xcd9e8d57bcbc7825 */ /* 0x000fe200078e00ff */
[----:B------:R-:W-:Y:S02]  /*2b80*/  LOP3.LUT R193, R193, R190, R9, 0x96, !PT ;  /* 0x000000bec1c17212 */ /* 0x000fe400078e9609 */
[C---:B------:R-:W-:Y:S01]  /*2b90*/  IADD3 R9, PT, PT, R196.reuse, -0x255992d5, RZ ;  /* 0xdaa66d2bc4097810 */ /* 0x040fe20007ffe0ff */
[----:B------:R-:W-:-:S05]  /*2ba0*/  VIADD R7, R196, 0x3c6ef372 ;  /* 0x3c6ef372c4077836 */ /* 0x000fca0000000000 */
[----:B------:R-:W-:Y:S01]  /*2bb0*/  LOP3.LUT R190, R7, R192, R189, 0x96, !PT ;  /* 0x000000c007be7212 */ /* 0x000fe200078e96bd */
[----:B------:R-:W-:-:S04]  /*2bc0*/  IMAD.WIDE.U32 R192, R193, -0x326172a9, RZ ;  /* 0xcd9e8d57c1c07825 */ /* 0x000fc800078e00ff */
[----:B------:R-:W-:Y:S01]  /*2bd0*/  IMAD.WIDE.U32 R190, R190, -0x2daee0ad, RZ ;  /* 0xd2511f53bebe7825 */ /* 0x000fe200078e00ff */
[----:B------:R-:W-:-:S03]  /*2be0*/  LOP3.LUT R9, R9, R188, R193, 0x96, !PT ;  /* 0x000000bc09097212 */ /* 0x000fc600078e96c1 */
[C---:B------:R-:W-:Y:S02]  /*2bf0*/  VIADD R7, R197.reuse, 0x32370b8f ;  /* 0x32370b8fc5077836 */ /* 0x040fe40000000000 */
[----:B------:R-:W-:-:S03]  /*2c00*/  VIADD R193, R197, 0xed9eba14 ;  /* 0xed9eba14c5c17836 */ /* 0x000fc60000000000 */
[----:B------:R-:W-:Y:S01]  /*2c10*/  LOP3.LUT R188, R7, R8, R191, 0x96, !PT ;  /* 0x0000000807bc7212 */ /* 0x000fe200078e96bf */
[----:B------:R-:W-:Y:S01]  /*2c20*/  IMAD.WIDE.U32 R8, R9, -0x2daee0ad, RZ ;  /* 0xd2511f5309087825 */ /* 0x000fe200078e00ff */
[----:B------:R-:W-:-:S03]  /*2c30*/  IADD3 R7, PT, PT, R196, 0x78dde6e4, RZ ;  /* 0x78dde6e4c4077810 */ /* 0x000fc60007ffe0ff */
[----:B------:R-:W-:Y:S01]  /*2c40*/  IMAD.WIDE.U32 R188, R188, -0x326172a9, RZ ;  /* 0xcd9e8d57bcbc7825 */ /* 0x000fe200078e00ff */
[----:B------:R-:W-:-:S03]  /*2c50*/  LOP3.LUT R193, R193, R190, R9, 0x96, !PT ;  /* 0x000000bec1c17212 */ /* 0x000fc600078e9609 */
[----:B------:R-:W-:Y:S01]  /*2c60*/  VIADD R9, R196, 0x1715609d ;  /* 0x1715609dc4097836 */ /* 0x000fe20000000000 */
[----:B------:R-:W-:Y:S01]  /*2c70*/  LOP3.LUT R190, R7, R192, R189, 0x96, !PT ;  /* 0x000000c007be7212 */ /* 0x000fe200078e96bd */
[----:B------:R-:W-:-:S04]  /*2c80*/  IMAD.WIDE.U32 R192, R193, -0x326172a9, RZ ;  /* 0xcd9e8d57c1c07825 */ /* 0x000fc800078e00ff */
[----:B------:R-:W-:Y:S01]  /*2c90*/  IMAD.WIDE.U32 R190, R190, -0x2daee0ad, RZ ;  /* 0xd2511f53bebe7825 */ /* 0x000fe200078e00ff */
[----:B------:R-:W-:Y:S02]  /*2ca0*/  LOP3.LUT R9, R9, R188, R193, 0x96, !PT ;  /* 0x000000bc09097212 */ /* 0x000fe400078e96c1 */
[C---:B------:R-:W-:Y:S01]  /*2cb0*/  IADD3 R193, PT, PT, R197.reuse, 0x646e171e, RZ ;  /* 0x646e171ec5c17810 */ /* 0x040fe20007ffe0ff */
        /* <DEDUP_REMOVED lines=16> */
[----:B------:R-:W-:-:S03]  /*2dc0*/  LOP3.LUT R193, R193, R190, R9, 0x96, !PT ;  /* 0x000000bec1c17212 */ /* 0x000fc600078e9609 */
[----:B------:R-:W-:Y:S02]  /*2dd0*/  VIADD R7, R196, 0xf1bbcdc8 ;  /* 0xf1bbcdc8c4077836 */ /* 0x000fe40000000000 */
[----:B------:R-:W-:-:S03]  /*2de0*/  VIADD R9, R197, 0x96a522ad ;  /* 0x96a522adc5097836 */ /* 0x000fc60000000000 */
[----:B------:R-:W-:Y:S01]  /*2df0*/  LOP3.LUT R190, R7, R192, R189, 0x96, !PT ;  /* 0x000000c007be7212 */ /* 0x000fe200078e96bd */
[----:B------:R-:W-:Y:S01]  /*2e00*/  IMAD.WIDE.U32 R192, R193, -0x326172a9, RZ ;  /* 0xcd9e8d57c1c07825 */ /* 0x000fe200078e00ff */
[----:B------:R-:W-:-:S03]  /*2e10*/  IADD3 R7, PT, PT, R196, -0x700cb87f, RZ ;  /* 0x8ff34781c4077810 */ /* 0x000fc60007ffe0ff */
[----:B------:R-:W-:Y:S01]  /*2e20*/  IMAD.WIDE.U32 R190, R190, -0x2daee0ad, RZ ;  /* 0xd2511f53bebe7825 */ /* 0x000fe200078e00ff */
[----:B------:R-:W-:-:S03]  /*2e30*/  LOP3.LUT R7, R7, R188, R193, 0x96, !PT ;  /* 0x000000bc07077212 */ /* 0x000fc600078e96c1 */
[----:B------:R-:W-:Y:S01]  /*2e40*/  IMAD.MOV.U32 R12, RZ, RZ, R192 ;  /* 0x000000ffff0c7224 */ /* 0x000fe200078e00c0 */
[----:B------:R-:W-:Y:S01]  /*2e50*/  LOP3.LUT R8, R9, R8, R191, 0x96, !PT ;  /* 0x0000000809087212 */ /* 0x000fe200078e96bf */
[----:B------:R-:W-:Y:S01]  /*2e60*/  IMAD.MOV.U32 R188, RZ, RZ, R11 ;  /* 0x000000ffffbc7224 */ /* 0x000fe200078e000b */
[----:B------:R-:W-:Y:S01]  /*2e70*/  MOV R0, R190 ;  /* 0x000000be00007202 */ /* 0x000fe20000000f00 */
[----:B------:R-:W-:-:S07]  /*2e80*/  IMAD.MOV.U32 R189, RZ, RZ, RZ ;  /* 0x000000ffffbd7224 */ /* 0x000fce00078e00ff */
.L_x_16221:
[----:B------:R-:W-:Y:S05]  /*2e90*/  BSYNC.RECONVERGENT B1 ;  /* 0x0000000000017941 */ /* 0x000fea0003800200 */
.L_x_16220:
[----:B------:R-:W0:Y:S01]  /*2ea0*/  LDC R11, c[0x0][0x404] ;  /* 0x00010100ff0b7b82 */ /* 0x000e220000000800 */
[----:B------:R-:W-:Y:S01]  /*2eb0*/  ISETP.NE.AND P3, PT, R189, 0x1, PT ;  /* 0x00000001bd00780c */ /* 0x000fe20003f65270 */
[----:B------:R-:W-:Y:S01]  /*2ec0*/  BSSY.RECONVERGENT B1, `(.L_x_16225) ;  /* 0x000005b000017945 */ /* 0x000fe20003800200 */
[----:B------:R-:W-:Y:S01]  /*2ed0*/  I2FP.F32.U32 R9, R188 ;  /* 0x000000bc00097245 */ /* 0x000fe20000201000 */
[----:B------:R-:W-:Y:S02]  /*2ee0*/  HFMA2 R188, -RZ, RZ, 0.1171875, 0 ;  /* 0x2f800000ffbc7431 */ /* 0x000fe400000001ff */
[----:B------:R-:W-:-:S03]  /*2ef0*/  IMAD.MOV.U32 R191, RZ, RZ, 0x2 ;  /* 0x00000002ffbf7424 */ /* 0x000fc600078e00ff */
[----:B------:R-:W-:Y:S01]  /*2f00*/  FFMA.FTZ R190, R9, R188, 1.1641532182693481445e-10 ;  /* 0x2f00000009be7423 */ /* 0x000fe200000100bc */
[----:B------:R-:W-:-:S04]  /*2f10*/  IMAD.MOV.U32 R9, RZ, RZ, R12 ;  /* 0x000000ffff097224 */ /* 0x000fc800078e000c */
        /* <DEDUP_REMOVED lines=10> */
.L_x_16227:
        /* <DEDUP_REMOVED lines=13> */
.L_x_16229:
[----:B------:R-:W-:Y:S05]  /*3090*/  BSYNC.RECONVERGENT B2 ;  /* 0x0000000000027941 */ /* 0x000fea0003800200 */
.L_x_16228:
        /* <DEDUP_REMOVED lines=22> */
[----:B------:R-:W-:-:S04]  /*3200*/  IMAD.WIDE.U32 R8, R9, -0x2daee0ad, RZ ;  /* 0xd2511f5309087825 */ /* 0x000fc800078e00ff */
[----:B------:R-:W-:Y:S01]  /*3210*/  IMAD.WIDE.U32 R190, R7, -0x326172a9, RZ ;  /* 0xcd9e8d5707be7825 */ /* 0x000fe200078e00ff */
[C---:B------:R-:W-:Y:S02]  /*3220*/  IADD3 R7, PT, PT, R196.reuse, 0x78dde6e4, RZ ;  /* 0x78dde6e4c4077810 */ /* 0x040fe40007ffe0ff */
[----:B------:R-:W-:Y:S01]  /*3230*/  LOP3.LUT R189, R189, R192, R9, 0x96, !PT ;  /* 0x000000c0bdbd7212 */ /* 0x000fe200078e9609 */
[----:B------:R-:W-:Y:S01]  /*3240*/  VIADD R9, R196, 0x1715609d ;  /* 0x1715609dc4097836 */ /* 0x000fe20000000000 */
        /* <DEDUP_REMOVED lines=15> */
[----:B------:R-:W-:Y:S02]  /*3340*/  IADD3 R7, PT, PT, R197, 0x1fd5c5a3, RZ ;  /* 0x1fd5c5a3c5077810 */ /* 0x000fe40007ffe0ff */
[----:B------:R-:W-:Y:S01]  /*3350*/  LOP3.LUT R9, R9, R190, R195, 0x96, !PT ;  /* 0x000000be09097212 */ /* 0x000fe200078e96c3 */
[----:B------:R-:W-:Y:S01]  /*3360*/  VIADD R189, R197, 0xdb3d7428 ;  /* 0xdb3d7428c5bd7836 */ /* 0x000fe20000000000 */
[----:B------:R-:W-:-:S03]  /*3370*/  LOP3.LUT R7, R7, R8, R193, 0x96, !PT ;  /* 0x0000000807077212 */ /* 0x000fc600078e96c1 */
        /* <DEDUP_REMOVED lines=8> */
[----:B------:R-:W-:Y:S02]  /*3400*/  LOP3.LUT R7, R9, R190, R195, 0x96, !PT ;  /* 0x000000be09077212 */ /* 0x000fe400078e96c3 */
[----:B------:R-:W-:Y:S01]  /*3410*/  MOV R9, R0 ;  /* 0x0000000000097202 */ /* 0x000fe20000000f00 */
[----:B------:R-:W-:Y:S02]  /*3420*/  VIADD R189, R197, 0x96a522ad ;  /* 0x96a522adc5bd7836 */ /* 0x000fe40000000000 */
[----:B------:R-:W-:Y:S02]  /*3430*/  IMAD.MOV.U32 R12, RZ, RZ, R194 ;  /* 0x000000ffff0c7224 */ /* 0x000fe400078e00c2 */
[----:B------:R-:W-:Y:S01]  /*3440*/  IMAD.MOV.U32 R0, RZ, RZ, R192 ;  /* 0x000000ffff007224 */ /* 0x000fe200078e00c0 */
[----:B------:R-:W-:Y:S01]  /*3450*/  LOP3.LUT R8, R189, R8, R193, 0x96, !PT ;  /* 0x00000008bd087212 */ /* 0x000fe200078e96c1 */
[----:B------:R-:W-:-:S07]  /*3460*/  IMAD.MOV.U32 R191, RZ, RZ, RZ ;  /* 0x000000ffffbf7224 */ /* 0x000fce00078e00ff */
.L_x_16226:
[----:B------:R-:W-:Y:S05]  /*3470*/  BSYNC.RECONVERGENT B1 ;  /* 0x0000000000017941 */ /* 0x000fea0003800200 */
.L_x_16225:
[----:B------:R-:W-:Y:S01]  /*3480*/  ISETP.NE.AND P4, PT, R191, 0x1, PT ;  /* 0x00000001bf00780c */ /* 0x000fe20003f85270 */
[----:B------:R-:W-:Y:S01]  /*3490*/  BSSY.RECONVERGENT B1, `(.L_x_16230) ;  /* 0x000005a000017945 */ /* 0x000fe20003800200 */
[----:B------:R-:W-:Y:S01]  /*34a0*/  I2FP.F32.U32 R9, R9 ;  /* 0x0000000900097245 */ /* 0x000fe20000201000 */
[----:B------:R-:W-:-:S04]  /*34b0*/  HFMA2 R192, -RZ, RZ, 0, 1.1920928955078125e-07 ;  /* 0x00000002ffc07431 */ /* 0x000fc800000001ff */
        /* <DEDUP_REMOVED lines=12> */
.L_x_16232:
        /* <DEDUP_REMOVED lines=13> */
.L_x_16234:
[----:B------:R-:W-:Y:S05]  /*3650*/  BSYNC.RECONVERGENT B2 ;  /* 0x0000000000027941 */ /* 0x000fea0003800200 */
.L_x_16233:
[----:B------:R-:W-:Y:S01]  /*3660*/  IMAD.WIDE.U32 R190, R19, -0x326172a9, RZ ;  /* 0xcd9e8d5713be7825 */ /* 0x000fe200078e00ff */
[----:B------:R-:W-:Y:S02]  /*3670*/  LOP3.LUT R194, R10, R9, R197, 0x96, !PT ;  /* 0x000000090ac27212 */ /* 0x000fe400078e96c5 */
[----:B------:R-:W-:Y:S01]  /*3680*/  IADD3 R189, PT, PT, R197, 0x76cf5d0a, RZ ;  /* 0x76cf5d0ac5bd7810 */ /* 0x000fe20007ffe0ff */
[----:B------:R-:W-:Y:S01]  /*3690*/  VIADD R7, R196, 0x9e3779b9 ;  /* 0x9e3779b9c4077836 */ /* 0x000fe20000000000 */
[----:B------:R-:W-:Y:S01]  /*36a0*/  LOP3.LUT R192, R3, R191, R196, 0x96, !PT ;  /* 0x000000bf03c07212 */ /* 0x000fe200078e96c4 */
[----:B------:R-:W-:-:S04]  /*36b0*/  IMAD.WIDE.U32 R194, R194, -0x326172a9, RZ ;  /* 0xcd9e8d57c2c27825 */ /* 0x000fc800078e00ff */
        /* <DEDUP_REMOVED lines=30> */
[C---:B------:R-:W-:Y:S02]  /*38a0*/  IADD3 R7, PT, PT, R196.reuse, -0x4ab325aa, RZ ;  /* 0xb54cda56c4077810 */ /* 0x040fe40007ffe0ff */
[----:B------:R-:W-:Y:S01]  /*38b0*/  LOP3.LUT R189, R189, R192, R9, 0x96, !PT ;  /* 0x000000c0bdbd7212 */ /* 0x000fe200078e9609 */
[----:B------:R-:W-:Y:S01]  /*38c0*/  VIADD R9, R196, 0x5384540f ;  /* 0x5384540fc4097836 */ /* 0x000fe20000000000 */
        /* <DEDUP_REMOVED lines=14> */
[----:B------:R-:W-:-:S03]  /*39b0*/  IADD3 R189, PT, PT, R197, -0x695add53, RZ ;  /* 0x96a522adc5bd7810 */ /* 0x000fc60007ffe0ff */
[----:B------:R-:W-:Y:S01]  /*39c0*/  IMAD.WIDE.U32 R192, R7, -0x2daee0ad, RZ ;  /* 0xd2511f5307c07825 */ /* 0x000fe200078e00ff */
[----:B------:R-:W-:-:S03]  /*39d0*/  LOP3.LUT R7, R9, R190, R195, 0x96, !PT ;  /* 0x000000be09077212 */ /* 0x000fc600078e96c3 */
[----:B------:R-:W-:Y:S01]  /*39e0*/  IMAD.MOV.U32 R9, RZ, RZ, R0 ;  /* 0x000000ffff097224 */ /* 0x000fe200078e0000 */
[----:B------:R-:W-:Y:S01]  /*39f0*/  MOV R0, R192 ;  /* 0x000000c000007202 */ /* 0x000fe20000000f00 */
[----:B------:R-:W-:Y:S01]  /*3a00*/  IMAD.MOV.U32 R12, RZ, RZ, R194 ;  /* 0x000000ffff0c7224 */ /* 0x000fe200078e00c2 */
[----:B------:R-:W-:Y:S01]  /*3a10*/  LOP3.LUT R8, R189, R8, R193, 0x96, !PT ;  /* 0x00000008bd087212 */ /* 0x000fe200078e96c1 */
[----:B------:R-:W-:-:S07]  /*3a20*/  IMAD.MOV.U32 R192, RZ, RZ, RZ ;  /* 0x000000ffffc07224 */ /* 0x000fce00078e00ff */
.L_x_16231:
[----:B------:R-:W-:Y:S05]  /*3a30*/  BSYNC.RECONVERGENT B1 ;  /* 0x0000000000017941 */ /* 0x000fea0003800200 */
.L_x_16230:
[----:B------:R-:W-:Y:S01]  /*3a40*/  ISETP.NE.AND P5, PT, R192, 0x1, PT ;  /* 0x00000001c000780c */ /* 0x000fe20003fa5270 */
[----:B------:R-:W-:Y:S01]  /*3a50*/  BSSY.RECONVERGENT B1, `(.L_x_16235) ;  /* 0x000005a000017945 */ /* 0x000fe20003800200 */
[----:B------:R-:W-:Y:S02]  /*3a60*/  I2FP.F32.U32 R9, R9 ;  /* 0x0000000900097245 */ /* 0x000fe40000201000 */
        /* <DEDUP_REMOVED lines=13> */
.L_x_16237:
        /* <DEDUP_REMOVED lines=13> */
.L_x_16239:
[----:B------:R-:W-:Y:S05]  /*3c10*/  BSYNC.RECONVERGENT B2 ;  /* 0x0000000000027941 */ /* 0x000fea0003800200 */
.L_x_16238:
        /* <DEDUP_REMOVED lines=10> */
[----:B------:R-:W-:Y:S01]  /*3cc0*/  IMAD.WIDE.U32 R8, R7, -0x2daee0ad, RZ ;  /* 0xd2511f5307087825 */ /* 0x000fe200078e00ff */
[----:B------:R-:W-:-:S03]  /*3cd0*/  IADD3 R7, PT, PT, R196, 0x3c6ef372, RZ ;  /* 0x3c6ef372c4077810 */ /* 0x000fc60007ffe0ff */
        /* <DEDUP_REMOVED lines=18> */
[----:B------:R-:W-:Y:S02]  /*3e00*/  IADD3 R7, PT, PT, R197, -0x56f99767, RZ ;  /* 0xa9066899c5077810 */ /* 0x000fe40007ffe0ff */
        /* <DEDUP_REMOVED lines=21> */
[----:B------:R-:W-:-:S04]  /*3f60*/  IMAD.WIDE.U32 R194, R189, -0x326172a9, RZ ;  /* 0xcd9e8d57bdc27825 */ /* 0x000fc800078e00ff */
[----:B------:R-:W-:Y:S01]  /*3f70*/  IMAD.WIDE.U32 R192, R7, -0x2daee0ad, RZ ;  /* 0xd2511f5307c07825 */ /* 0x000fe200078e00ff */
[----:B------:R-:W-:-:S03]  /*3f80*/  LOP3.LUT R7, R9, R190, R195, 0x96, !PT ;  /* 0x000000be09077212 */ /* 0x000fc600078e96c3 */
[----:B------:R-:W-:Y:S01]  /*3f90*/  HFMA2 R9, -RZ, RZ, 0, 0 ;  /* 0x00000000ff097431 */ /* 0x000fe200000001ff */
[----:B------:R-:W-:Y:S01]  /*3fa0*/  MOV R12, R194 ;  /* 0x000000c2000c7202 */ /* 0x000fe20000000f00 */
[----:B------:R-:W-:-:S05]  /*3fb0*/  VIADD R189, R197, 0x96a522ad ;  /* 0x96a522adc5bd7836 */ /* 0x000fca0000000000 */
[----:B------:R-:W-:Y:S01]  /*3fc0*/  LOP3.LUT R8, R189, R8, R193, 0x96, !PT ;  /* 0x00000008bd087212 */ /* 0x000fe200078e96c1 */
[----:B------:R-:W-:Y:S02]  /*3fd0*/  IMAD.MOV.U32 R189, RZ, RZ, R0 ;  /* 0x000000ffffbd7224 */ /* 0x000fe400078e0000 */
[----:B------:R-:W-:-:S07]  /*3fe0*/  IMAD.MOV.U32 R0, RZ, RZ, R192 ;  /* 0x000000ffff007224 */ /* 0x000fce00078e00c0 */
.L_x_16236:
[----:B------:R-:W-:Y:S05]  /*3ff0*/  BSYNC.RECONVERGENT B1 ;  /* 0x0000000000017941 */ /* 0x000fea0003800200 */
.L_x_16235:
        /* <DEDUP_REMOVED lines=17> */
.L_x_16219:
        /* <DEDUP_REMOVED lines=16> */
.L_x_16243:
        /* <DEDUP_REMOVED lines=13> */
.L_x_16245:
[----:B------:R-:W-:Y:S05]  /*42e0*/  BSYNC.RECONVERGENT B2 ;  /* 0x0000000000027941 */ /* 0x000fea0003800200 */
.L_x_16244:
[----:B------:R-:W-:Y:S01]  /*42f0*/  IMAD.WIDE.U32 R12, R19, -0x326172a9, RZ ;  /* 0xcd9e8d57130c7825 */ /* 0x000fe200078e00ff */
[----:B------:R-:W-:Y:S02]  /*4300*/  LOP3.LUT R188, R10, R9, R197, 0x96, !PT ;  /* 0x000000090abc7212 */ /* 0x000fe400078e96c5 */
[----:B------:R-:W-:Y:S01]  /*4310*/  IADD3 R9, PT, PT, R197, -0x4498517b, RZ ;  /* 0xbb67ae85c5097810 */ /* 0x000fe20007ffe0ff */
[----:B------:R-:W-:Y:S01]  /*4320*/  VIADD R7, R196, 0x9e3779b9 ;  /* 0x9e3779b9c4077836 */ /* 0x000fe20000000000 */
[----:B------:R-:W-:Y:S01]  /*4330*/  LOP3.LUT R14, R3, R13, R196, 0x96, !PT ;  /* 0x0000000d030e7212 */ /* 0x000fe200078e96c4 */
[----:B------:R-:W-:-:S04]  /*4340*/  IMAD.WIDE.U32 R188, R188, -0x326172a9, RZ ;  /* 0xcd9e8d57bcbc7825 */ /* 0x000fc800078e00ff */
[----:B------:R-:W-:Y:S01]  /*4350*/  IMAD.WIDE.U32 R14, R14, -0x2daee0ad, RZ ;  /* 0xd2511f530e0e7825 */ /* 0x000fe200078e00ff */
[----:B------:R-:W-:-:S04]  /*4360*/  LOP3.LUT R7, R7, R12, R189, 0x96, !PT ;  /* 0x0000000c07077212 */ /* 0x000fc800078e96bd */
[----:B------:R-:W-:Y:S01]  /*4370*/  LOP3.LUT R12, R9, R8, R15, 0x96, !PT ;  /* 0x00000008090c7212 */ /* 0x000fe200078e960f */
[----:B------:R-:W-:-:S04]  /*4380*/  IMAD.WIDE.U32 R8, R7, -0x2daee0ad, RZ ;  /* 0xd2511f5307087825 */ /* 0x000fc800078e00ff */
[----:B------:R-:W-:Y:S02]  /*4390*/  VIADD R15, R197, 0x76cf5d0a ;  /* 0x76cf5d0ac50f7836 */ /* 0x000fe40000000000 */
[----:B------:R-:W-:-:S03]  /*43a0*/  IMAD.WIDE.U32 R12, R12, -0x326172a9, RZ ;  /* 0xcd9e8d570c0c7825 */ /* 0x000fc600078e00ff */
[----:B------:R-:W-:Y:S01]  /*43b0*/  LOP3.LUT R15, R15, R14, R9, 0x96, !PT ;  /* 0x0000000e0f0f7212 */ /* 0x000fe200078e9609 */
[C---:B------:R-:W-:Y:S01]  /*43c0*/  VIADD R7, R196.reuse, 0x3c6ef372 ;  /* 0x3c6ef372c4077836 */ /* 0x040fe20000000000 */
[----:B------:R-:W-:-:S04]  /*43d0*/  IADD3 R9, PT, PT, R196, -0x255992d5, RZ ;  /* 0xdaa66d2bc4097810 */ /* 0x000fc80007ffe0ff */
[----:B------:R-:W-:Y:S01]  /*43e0*/  LOP3.LUT R7, R7, R188, R13, 0x96, !PT ;  /* 0x000000bc07077212 */ /* 0x000fe200078e960d */
[----:B------:R-:W-:-:S04]  /*43f0*/  IMAD.WIDE.U32 R188, R15, -0x326172a9, RZ ;  /* 0xcd9e8d570fbc7825 */ /* 0x000fc800078e00ff */
[----:B------:R-:W-:Y:S01]  /*4400*/  IMAD.WIDE.U32 R14, R7, -0x2daee0ad, RZ ;  /* 0xd2511f53070e7825 */ /* 0x000fe200078e00ff */
[----:B------:R-:W-:-:S03]  /*4410*/  LOP3.LUT R9, R9, R12, R189, 0x96, !PT ;  /* 0x0000000c09097212 */ /* 0x000fc600078e96bd */
[----:B------:R-:W-:-:S05]  /*4420*/  VIADD R7, R197, 0x32370b8f ;  /* 0x32370b8fc5077836 */ /* 0x000fca0000000000 */
[----:B------:R-:W-:Y:S01]  /*4430*/  LOP3.LUT R7, R7, R8, R15, 0x96, !PT ;  /* 0x0000000807077212 */ /* 0x000fe200078e960f */
[----:B------:R-:W-:-:S04]  /*4440*/  IMAD.WIDE.U32 R8, R9, -0x2daee0ad, RZ ;  /* 0xd2511f5309087825 */ /* 0x000fc800078e00ff */
[----:B------:R-:W-:Y:S02]  /*4450*/  VIADD R15, R197, 0xed9eba14 ;  /* 0xed9eba14c50f7836 */ /* 0x000fe40000000000 */
[----:B------:R-:W-:Y:S01]  /*4460*/  IMAD.WIDE.U32 R12, R7, -0x326172a9, RZ ;  /* 0xcd9e8d57070c7825 */ /* 0x000fe200078e00ff */
[C---:B------:R-:W-:Y:S02]  /*4470*/  IADD3 R7, PT, PT, R196.reuse, 0x78dde6e4, RZ ;  /* 0x78dde6e4c4077810 */ /* 0x040fe40007ffe0ff */
[----:B------:R-:W-:Y:S01]  /*4480*/  LOP3.LUT R15, R15, R14, R9, 0x96, !PT ;  /* 0x0000000e0f0f7212 */ /* 0x000fe200078e9609 */
[----:B------:R-:W-:Y:S01]  /*4490*/  VIADD R9, R196, 0x1715609d ;  /* 0x1715609dc4097836 */ /* 0x000fe20000000000 */
[----:B------:R-:W-:-:S03]  /*44a0*/  LOP3.LUT R7, R7, R188, R13, 0x96, !PT ;  /* 0x000000bc07077212 */ /* 0x000fc600078e960d */
[----:B------:R-:W-:-:S04]  /*44b0*/  IMAD.WIDE.U32 R188, R15, -0x326172a9, RZ ;  /* 0xcd9e8d570fbc7825 */ /* 0x000fc800078e00ff */
        /* <DEDUP_REMOVED lines=14> */
[----:B------:R-:W-:Y:S02]  /*45a0*/  LOP3.LUT R9, R9, R12, R189, 0x96, !PT ;  /* 0x0000000c09097212 */ /* 0x000fe400078e96bd */
[----:B------:R-:W-:Y:S01]  /*45b0*/  LOP3.LUT R7, R7, R8, R15, 0x96, !PT ;  /* 0x0000000807077212 */ /* 0x000fe200078e960f */
[----:B------:R-:W-:Y:S02]  /*45c0*/  VIADD R15, R197, 0xdb3d7428 ;  /* 0xdb3d7428c50f7836 */ /* 0x000fe40000000000 */
        /* <DEDUP_REMOVED lines=9> */
[----:B------:R-:W-:Y:S01]  /*4660*/  VIADD R13, R197, 0x96a522ad ;  /* 0x96a522adc50d7836 */ /* 0x000fe20000000000 */
[----:B------:R-:W-:Y:S01]  /*4670*/  MOV R0, R14 ;  /* 0x0000000e00007202 */ /* 0x000fe20000000f00 */
[----:B------:R-:W-:Y:S02]  /*4680*/  IMAD.MOV.U32 R12, RZ, RZ, R188 ;  /* 0x000000ffff0c7224 */ /* 0x000fe400078e00bc */
[----:B------:R-:W-:Y:S01]  /*4690*/  IMAD.MOV.U32 R14, RZ, RZ, R11 ;  /* 0x000000ffff0e7224 */ /* 0x000fe200078e000b */
[----:B------:R-:W-:Y:S01]  /*46a0*/  LOP3.LUT R8, R13, R8, R15, 0x96, !PT ;  /* 0x000000080d087212 */ /* 0x000fe200078e960f */
[----:B------:R-:W-:-:S07]  /*46b0*/  IMAD.MOV.U32 R15, RZ, RZ, RZ ;  /* 0x000000ffff0f7224 */ /* 0x000fce00078e00ff */
.L_x_16242:
[----:B------:R-:W-:Y:S05]  /*46c0*/  BSYNC.RECONVERGENT B1 ;  /* 0x0000000000017941 */ /* 0x000fea0003800200 */
.L_x_16241:
[----:B------:R-:W0:Y:S01]  /*46d0*/  LDC R11, c[0x0][0x404] ;  /* 0x00010100ff0b7b82 */ /* 0x000e220000000800 */
[----:B------:R-:W-:Y:S01]  /*46e0*/  ISETP.NE.AND P3, PT, R15, 0x1, PT ;  /* 0x000000010f00780c */ /* 0x000fe20003f65270 */
[----:B------:R-:W-:Y:S01]  /*46f0*/  BSSY.RECONVERGENT B1, `(.L_x_16246) ;  /* 0x000005d000017945 */ /* 0x000fe20003800200 */
[----:B------:R-:W-:Y:S01]  /*4700*/  I2FP.F32.U32 R9, R14 ;  /* 0x0000000e00097245 */ /* 0x000fe20000201000 */
[----:B------:R-:W-:Y:S02]  /*4710*/  HFMA2 R14, -RZ, RZ, 0.1171875, 0 ;  /* 0x2f800000ff0e7431 */ /* 0x000fe400000001ff */
[----:B------:R-:W-:Y:S02]  /*4720*/  IMAD.MOV.U32 R188, RZ, RZ, 0x2 ;  /* 0x00000002ffbc7424 */ /* 0x000fe400078e00ff */
[----:B------:R-:W1:Y:S01]  /*4730*/  LDC R13, c[0x0][0x408] ;  /* 0x00010200ff0d7b82 */ /* 0x000e620000000800 */
[----:B------:R-:W-:Y:S01]  /*4740*/  FFMA.FTZ R16, R9, R14, 1.1641532182693481445e-10 ;  /* 0x2f00000009107423 */ /* 0x000fe2000001000e */
[----:B------:R-:W-:-:S04]  /*4750*/  IMAD.MOV.U32 R9, RZ, RZ, R12 ;  /* 0x000000ffff097224 */ /* 0x000fc800078e000c */
[----:B0-----:R-:W-:Y:S01]  /*4760*/  FSETP.LE.FTZ.AND P2, PT, R16, R11, PT ;  /* 0x0000000b1000720b */ /* 0x001fe20003f53000 */
[----:B-1---5:R-:W-:Y:S01]  /*4770*/  FMUL.FTZ R156, R156, R13 ;  /* 0x0000000d9c9c7220 */ /* 0x022fe20000410000 */
        /* <DEDUP_REMOVED lines=9> */
.L_x_16248:
        /* <DEDUP_REMOVED lines=13> */
.L_x_16250:
[----:B------:R-:W-:Y:S05]  /*48e0*/  BSYNC.RECONVERGENT B2 ;  /* 0x0000000000027941 */ /* 0x000fea0003800200 */
.L_x_16249:
        /* <DEDUP_REMOVED lines=61> */
.L_x_16247:
[----:B------:R-:W-:Y:S05]  /*4cc0*/  BSYNC.RECONVERGENT B1 ;  /* 0x0000000000017941 */ /* 0x000fea0003800200 */
.L_x_16246:
        /* <DEDUP_REMOVED lines=15> */
.L_x_16253:
        /* <DEDUP_REMOVED lines=13> */
.L_x_16255:
[----:B------:R-:W-:Y:S05]  /*4e90*/  BSYNC.RECONVERGENT B2 ;  /* 0x0000000000027941 */ /* 0x000fea0003800200 */
.L_x_16254:
        /* <DEDUP_REMOVED lines=61> */
.L_x_16252:
[----:B------:R-:W-:Y:S05]  /*5270*/  BSYNC.RECONVERGENT B1 ;  /* 0x0000000000017941 */ /* 0x000fea0003800200 */
.L_x_16251:
[----:B------:R-:W-:Y:S01]  /*5280*/  ISETP.NE.AND P4, PT, R189, 0x1, PT ;  /* 0x00000001bd00780c */ /* 0x000fe20003f85270 */
[----:B------:R-:W-:Y:S01]  /*5290*/  BSSY.RECONVERGENT B1, `(.L_x_16256) ;  /* 0x000005b000017945 */ /* 0x000fe20003800200 */
[----:B------:R-:W-:Y:S01]  /*52a0*/  I2FP.F32.U32 R9, R15 ;  /* 0x0000000f00097245 */ /* 0x000fe20000201000 */
[----:B------:R-:W-:Y:S01]  /*52b0*/  FMUL.FTZ R157, R157, R13 ;  /* 0x0000000d9d9d7220 */ /* 0x000fe20000410000 */
[----:B------:R-:W-:-:S03]  /*52c0*/  IMAD.MOV.U32 R190, RZ, RZ, 0x2 ;  /* 0x00000002ffbe7424 */ /* 0x000fc600078e00ff */
        /* <DEDUP_REMOVED lines=12> */
.L_x_16258:
        /* <DEDUP_REMOVED lines=13> */
.L_x_16260:
[----:B------:R-:W-:Y:S05]  /*5460*/  BSYNC.RECONVERGENT B2 ;  /* 0x0000000000027941 */ /* 0x000fea0003800200 */
.L_x_16259:
        /* <DEDUP_REMOVED lines=54> */
[----:B------:R-:W-:Y:S02]  /*57d0*/  LOP3.LUT R7, R9, R188, R193, 0x96, !PT ;  /* 0x000000bc09077212 */ /* 0x000fe400078e96c1 */
[----:B------:R-:W-:Y:S01]  /*57e0*/  MOV R12, R192 ;  /* 0x000000c0000c7202 */ /* 0x000fe20000000f00 */
[----:B------:R-:W-:Y:S02]  /*57f0*/  VIADD R15, R197, 0x96a522ad ;  /* 0x96a522adc50f7836 */ /* 0x000fe40000000000 */
[----:B------:R-:W-:Y:S02]  /*5800*/  IMAD.MOV.U32 R9, RZ, RZ, R0 ;  /* 0x000000ffff097224 */ /* 0x000fe400078e0000 */
[----:B------:R-:W-:Y:S02]  /*5810*/  IMAD.MOV.U32 R0, RZ, RZ, R190 ;  /* 0x000000ffff007224 */ /* 0x000fe400078e00be */
[----:B------:R-:W-:Y:S01]  /*5820*/  HFMA2 R190, -RZ, RZ, 0, 0 ;  /* 0x00000000ffbe7431 */ /* 0x000fe200000001ff */
[----:B------:R-:W-:-:S07]  /*5830*/  LOP3.LUT R8, R15, R8, R191, 0x96, !PT ;  /* 0x000000080f087212 */ /* 0x000fce00078e96bf */
.L_x_16257:
[----:B------:R-:W-:Y:S05]  /*5840*/  BSYNC.RECONVERGENT B1 ;  /* 0x0000000000017941 */ /* 0x000fea0003800200 */
.L_x_16256:
        /* <DEDUP_REMOVED lines=15> */
.L_x_16263:
        /* <DEDUP_REMOVED lines=13> */
.L_x_16265:
[----:B------:R-:W-:Y:S05]  /*5a10*/  BSYNC.RECONVERGENT B2 ;  /* 0x0000000000027941 */ /* 0x000fea0003800200 */
.L_x_16264:
        /* <DEDUP_REMOVED lines=14> */
[----:B------:R-:W-:Y:S02]  /*5b00*/  VIADD R7, R196, 0x3c6ef372 ;  /* 0x3c6ef372c4077836 */ /* 0x000fe40000000000 */
[----:B------:R-:W-:-:S03]  /*5b10*/  IMAD.MOV.U32 R189, RZ, RZ, RZ ;  /* 0x000000ffffbd7224 */ /* 0x000fc600078e00ff */
        /* <DEDUP_REMOVED lines=40> */
[----:B------:R-:W-:Y:S02]  /*5da0*/  VIADD R15, R197, 0x96a522ad ;  /* 0x96a522adc50f7836 */ /* 0x000fe40000000000 */
[----:B------:R-:W-:-:S03]  /*5db0*/  IMAD.MOV.U32 R12, RZ, RZ, R194 ;  /* 0x000000ffff0c7224 */ /* 0x000fc600078e00c2 */
[----:B------:R-:W-:Y:S02]  /*5dc0*/  LOP3.LUT R8, R15, R8, R193, 0x96, !PT ;  /* 0x000000080f087212 */ /* 0x000fe400078e96c1 */
[----:B------:R-:W-:Y:S01]  /*5dd0*/  MOV R15, R0 ;  /* 0x00000000000f7202 */ /* 0x000fe20000000f00 */
[----:B------:R-:W-:-:S07]  /*5de0*/  IMAD.MOV.U32 R0, RZ, RZ, R192 ;  /* 0x000000ffff007224 */ /* 0x000fce00078e00c0 */
.L_x_16262:
[----:B------:R-:W-:Y:S05]  /*5df0*/  BSYNC.RECONVERGENT B1 ;  /* 0x0000000000017941 */ /* 0x000fea0003800200 */
.L_x_16261:
[----:B------:R-:W-:Y:S01]  /*5e00*/  ISETP.NE.AND P5, PT, R189, 0x1, PT ;  /* 0x00000001bd00780c */ /* 0x000fe20003fa5270 */
[----:B------:R-:W-:Y:S01]  /*5e10*/  BSSY.RECONVERGENT B1, `(.L_x_16266) ;  /* 0x000005b000017945 */ /* 0x000fe20003800200 */
[----:B------:R-:W-:Y:S01]  /*5e20*/  I2FP.F32.U32 R9, R15 ;  /* 0x0000000f00097245 */ /* 0x000fe20000201000 */
[----:B------:R-:W-:Y:S02]  /*5e30*/  HFMA2 R191, -RZ, RZ, 0, 1.1920928955078125e-07 ;  /* 0x00000002ffbf7431 */ /* 0x000fe400000001ff */
[----:B------:R-:W-:Y:S02]  /*5e40*/  FMUL.FTZ R158, R158, R13 ;  /* 0x0000000d9e9e7220 */ /* 0x000fe40000410000 */
        /* <DEDUP_REMOVED lines=12> */
.L_x_16268:
        /* <DEDUP_REMOVED lines=13> */
.L_x_16270:
[----:B------:R-:W-:Y:S05]  /*5fe0*/  BSYNC.RECONVERGENT B2 ;  /* 0x0000000000027941 */ /* 0x000fea0003800200 */
.L_x_16269:
        /* <DEDUP_REMOVED lines=61> */
.L_x_16267:
[----:B------:R-:W-:Y:S05]  /*63c0*/  BSYNC.RECONVERGENT B1 ;  /* 0x0000000000017941 */ /* 0x000fea0003800200 */
.L_x_16266:
        /* <DEDUP_REMOVED lines=15> */
.L_x_16273:
        /* <DEDUP_REMOVED lines=13> */
.L_x_16275:
[----:B------:R-:W-:Y:S05]  /*6590*/  BSYNC.RECONVERGENT B2 ;  /* 0x0000000000027941 */ /* 0x000fea0003800200 */
.L_x_16274:
[----:B------:R-:W-:Y:S01]  /*65a0*/  IMAD.WIDE.U32 R192, R19, -0x326172a9, RZ ;  /* 0xcd9e8d5713c07825 */ /* 0x000fe200078e00ff */
[----:B------:R-:W-:-:S03]  /*65b0*/  LOP3.LUT R200, R10, R9, R197, 0x96, !PT ;  /* 0x000000090ac87212 */ /* 0x000fc600078e96c5 */
[----:B------:R-:W-:Y:S01]  /*65c0*/  HFMA2 R189, -RZ, RZ, 0, 0 ;  /* 0x00000000ffbd7431 */ /* 0x000fe200000001ff */
        /* <DEDUP_REMOVED lines=54> */
[----:B------:R-:W-:-:S05]  /*6930*/  VIADD R15, R197, 0x96a522ad ;  /* 0x96a522adc50f7836 */ /* 0x000fca0000000000 */
[----:B------:R-:W-:Y:S01]  /*6940*/  LOP3.LUT R8, R15, R8, R195, 0x96, !PT ;  /* 0x000000080f087212 */ /* 0x000fe200078e96c3 */
[----:B------:R-:W-:Y:S02]  /*6950*/  IMAD.MOV.U32 R15, RZ, RZ, R0 ;  /* 0x000000ffff0f7224 */ /* 0x000fe400078e0000 */
[----:B------:R-:W-:-:S07]  /*6960*/  IMAD.MOV.U32 R0, RZ, RZ, R194 ;  /* 0x000000ffff007224 */ /* 0x000fce00078e00c2 */
.L_x_16272:
[----:B------:R-:W-:Y:S05]  /*6970*/  BSYNC.RECONVERGENT B1 ;  /* 0x0000000000017941 */ /* 0x000fea0003800200 */
.L_x_16271:
        /* <DEDUP_REMOVED lines=17> */
.L_x_16278:
        /* <DEDUP_REMOVED lines=15> */
.L_x_16280:
[----:B------:R-:W-:Y:S05]  /*6b80*/  BSYNC.RECONVERGENT B2 ;  /* 0x0000000000027941 */ /* 0x000fea0003800200 */
.L_x_16279:
        /* <DEDUP_REMOVED lines=56> */
[----:B------:R-:W-:Y:S02]  /*6f10*/  IMAD.MOV.U32 R12, RZ, RZ, R200 ;  /* 0x000000ffff0c7224 */ /* 0x000fe400078e00c8 */
[----:B------:R-:W-:Y:S01]  /*6f20*/  IMAD.MOV.U32 R9, RZ, RZ, RZ ;  /* 0x000000ffff097224 */ /* 0x000fe200078e00ff */
[----:B------:R-:W-:Y:S02]  /*6f30*/  LOP3.LUT R8, R15, R8, R195, 0x96, !PT ;  /* 0x000000080f087212 */ /* 0x000fe400078e96c3 */
[----:B------:R-:W-:Y:S01]  /*6f40*/  MOV R15, R0 ;  /* 0x00000000000f7202 */ /* 0x000fe20000000f00 */
[----:B------:R-:W-:-:S07]  /*6f50*/  IMAD.MOV.U32 R0, RZ, RZ, R194 ;  /* 0x000000ffff007224 */ /* 0x000fce00078e00c2 */
.L_x_16277:
[----:B------:R-:W-:Y:S05]  /*6f60*/  BSYNC.RECONVERGENT B1 ;  /* 0x0000000000017941 */ /* 0x000fea0003800200 */
.L_x_16276:
[----:B------:R-:W-:Y:S01]  /*6f70*/  FMUL.FTZ R189, R148, R13 ;  /* 0x0000000d94bd7220 */ /* 0x000fe20000410000 */
        /* <DEDUP_REMOVED lines=24> */
[--C-:B------:R-:W-:Y:S01]  /*7100*/  FADD.FTZ R158, R158, R13.reuse ;  /* 0x0000000d9e9e7221 */ /* 0x100fe20000010000 */
[----:B------:R-:W-:Y:S01]  /*7110*/  PRMT R13, R191, 0x7610, R13 ;  /* 0x00007610bf0d7816 */ /* 0x000fe2000000000d */
[----:B------:R-:W-:Y:S01]  /*7120*/  FADD.FTZ R159, R15, R14 ;  /* 0x0000000e0f9f7221 */ /* 0x000fe20000010000 */
[----:B------:R-:W-:Y:S01]  /*7130*/  @P1 FADD.FTZ R156, R152, R156 ;  /* 0x0000009c989c1221 */ /* 0x000fe20000010000 */
[----:B------:R-:W-:Y:S01]  /*7140*/  @P1 FADD.FTZ R158, R154, R158 ;  /* 0x0000009e9a9e1221 */ /* 0x000fe20000010000 */
[----:B------:R-:W-:Y:S01]  /*7150*/  SEL R15, RZ, 0x1, P6 ;  /* 0x00000001ff0f7807 */ /* 0x000fe20003000000 */
[----:B------:R-:W-:Y:S01]  /*7160*/  @P1 FADD.FTZ R159, R155, R159 ;  /* 0x0000009f9b9f1221 */ /* 0x000fe20000010000 */
[----:B------:R-:W-:-:S07]  /*7170*/  PRMT R14, R192, 0x7610, R14 ;  /* 0x00007610c00e7816 */ /* 0x000fce000000000e */
.L_x_16240:
        /* <DEDUP_REMOVED lines=24> */
.L_x_16281:
[----:B01----:R-:W-:Y:S01]  /*7300*/  IMAD.MOV.U32 R11, RZ, RZ, R0 ;  /* 0x000000ffff0b7224 */ /* 0x003fe200078e0000 */
[----:B------:R-:W-:-:S07]  /*7310*/  IADD3 R0, PT, PT, R198, 0x80, RZ ;  /* 0x00000080c6007810 */ /* 0x000fce0007ffe0ff */
.L_x_16218:
[----:B0-----:R-:W-:Y:S05]  /*7320*/  BSYNC.RECONVERGENT B0 ;  /* 0x0000000000007941 */ /* 0x001fea0003800200 */
.L_x_16217:
        /* <DEDUP_REMOVED lines=35> */
.L_x_16287:
        /* <DEDUP_REMOVED lines=13> */
.L_x_16289:
[----:B------:R-:W-:Y:S05]  /*7630*/  BSYNC.RECONVERGENT B2 ;  /* 0x0000000000027941 */ /* 0x000fea0003800200 */
.L_x_16288:
        /* <DEDUP_REMOVED lines=48> */
[----:B------:R-:W-:-:S03]  /*7940*/  LOP3.LUT R15, R15, R14, R9, 0x96, !PT ;  /* 0x0000000e0f0f7212 */ /* 0x000fc600078e9609 */
[----:B------:R-:W-:Y:S02]  /*7950*/  VIADD R7, R196, 0xf1bbcdc8 ;  /* 0xf1bbcdc8c4077836 */ /* 0x000fe40000000000 */
[----:B------:R-:W-:-:S03]  /*7960*/  IMAD.WIDE.U32 R14, R15, -0x326172a9, RZ ;  /* 0xcd9e8d570f0e7825 */ /* 0x000fc600078e00ff */
[----:B------:R-:W-:Y:S01]  /*7970*/  LOP3.LUT R188, R7, R188, R13, 0x96, !PT ;  /* 0x000000bc07bc7212 */ /* 0x000fe200078e960d */
[----:B------:R-:W-:Y:S01]  /*7980*/  VIADD R9, R197, 0x96a522ad ;  /* 0x96a522adc5097836 */ /* 0x000fe20000000000 */
[----:B------:R-:W-:-:S03]  /*7990*/  IADD3 R7, PT, PT, R196, -0x700cb87f, RZ ;  /* 0x8ff34781c4077810 */ /* 0x000fc60007ffe0ff */
[----:B------:R-:W-:Y:S01]  /*79a0*/  IMAD.WIDE.U32 R188, R188, -0x2daee0ad, RZ ;  /* 0xd2511f53bcbc7825 */ /* 0x000fe200078e00ff */
[----:B------:R-:W-:-:S03]  /*79b0*/  LOP3.LUT R7, R7, R12, R15, 0x96, !PT ;  /* 0x0000000c07077212 */ /* 0x000fc600078e960f */
[----:B------:R-:W-:Y:S01]  /*79c0*/  IMAD.MOV.U32 R12, RZ, RZ, R14 ;  /* 0x000000ffff0c7224 */ /* 0x000fe200078e000e */
[----:B------:R-:W-:Y:S01]  /*79d0*/  LOP3.LUT R8, R9, R8, R189, 0x96, !PT ;  /* 0x0000000809087212 */ /* 0x000fe200078e96bd */
[----:B------:R-:W-:Y:S01]  /*79e0*/  IMAD.MOV.U32 R15, RZ, RZ, RZ ;  /* 0x000000ffff0f7224 */ /* 0x000fe200078e00ff */
[----:B------:R-:W-:-:S07]  /*79f0*/  MOV R14, R11 ;  /* 0x0000000b000e7202 */ /* 0x000fce0000000f00 */
.L_x_16286:
[----:B------:R-:W-:Y:S05]  /*7a00*/  BSYNC.RECONVERGENT B1 ;  /* 0x0000000000017941 */ /* 0x000fea0003800200 */
.L_x_16285:
[----:B------:R-:W0:Y:S01]  /*7a10*/  LDC R11, c[0x0][0x404] ;  /* 0x00010100ff0b7b82 */ /* 0x000e220000000800 */
[----:B------:R-:W-:Y:S01]  /*7a20*/  ISETP.NE.AND P3, PT, R15, 0x1, PT ;  /* 0x000000010f00780c */ /* 0x000fe20003f65270 */
[----:B------:R-:W-:Y:S01]  /*7a30*/  BSSY.RECONVERGENT B1, `(.L_x_16290) ;  /* 0x000005d000017945 */ /* 0x000fe20003800200 */
[----:B------:R-:W-:Y:S01]  /*7a40*/  I2FP.F32.U32 R9, R14 ;  /* 0x0000000e00097245 */ /* 0x000fe20000201000 */
[----:B------:R-:W-:Y:S02]  /*7a50*/  IMAD.MOV.U32 R14, RZ, RZ, 0x2f800000 ;  /* 0x2f800000ff0e7424 */ /* 0x000fe400078e00ff */
[----:B------:R-:W-:Y:S02]  /*7a60*/  HFMA2 R189, -RZ, RZ, 0, 1.1920928955078125e-07 ;  /* 0x00000002ffbd7431 */ /* 0x000fe400000001ff */
        /* <DEDUP_REMOVED lines=14> */
.L_x_16292:
        /* <DEDUP_REMOVED lines=13> */
.L_x_16294:
[----:B------:R-:W-:Y:S05]  /*7c20*/  BSYNC.RECONVERGENT B2 ;  /* 0x0000000000027941 */ /* 0x000fea0003800200 */
.L_x_16293:
        /* <DEDUP_REMOVED lines=60> */
[----:B------:R-:W-:-:S07]  /*7ff0*/  MOV R188, R192 ;  /* 0x000000c000bc7202 */ /* 0x000fce0000000f00 */
.L_x_16291:
[----:B------:R-:W-:Y:S05]  /*8000*/  BSYNC.RECONVERGENT B1 ;  /* 0x0000000000017941 */ /* 0x000fea0003800200 */
.L_x_16290:
        /* <DEDUP_REMOVED lines=15> */
.L_x_16297:
        /* <DEDUP_REMOVED lines=13> */
.L_x_16299:
[----:B------:R-:W-:Y:S05]  /*81d0*/  BSYNC.RECONVERGENT B2 ;  /* 0x0000000000027941 */ /* 0x000fea0003800200 */
.L_x_16298:
        /* <DEDUP_REMOVED lines=51> */
[----:B------:R-:W-:Y:S01]  /*8510*/  LOP3.LUT R7, R7, R194, R191, 0x96, !PT ;  /* 0x000000c207077212 */ /* 0x000fe200078e96bf */
[----:B------:R-:W-:Y:S02]  /*8520*/  HFMA2 R191, -RZ, RZ, 0, 0 ;  /* 0x00000000ffbf7431 */ /* 0x000fe400000001ff */
        /* <DEDUP_REMOVED lines=8> */
.L_x_16296:
[----:B------:R-:W-:Y:S05]  /*85b0*/  BSYNC.RECONVERGENT B1 ;  /* 0x0000000000017941 */ /* 0x000fea0003800200 */
.L_x_16295:
        /* <DEDUP_REMOVED lines=17> */
.L_x_16302:
        /* <DEDUP_REMOVED lines=13> */
.L_x_16304:
[----:B------:R-:W-:Y:S05]  /*87a0*/  BSYNC.RECONVERGENT B2 ;  /* 0x0000000000027941 */ /* 0x000fea0003800200 */
.L_x_16303:
        /* <DEDUP_REMOVED lines=60> */
[----:B------:R-:W-:-:S07]  /*8b70*/  LOP3.LUT R8, R15, R8, R193, 0x96, !PT ;  /* 0x000000080f087212 */ /* 0x000fce00078e96c1 */
.L_x_16301:
[----:B------:R-:W-:Y:S05]  /*8b80*/  BSYNC.RECONVERGENT B1 ;  /* 0x0000000000017941 */ /* 0x000fea0003800200 */
.L_x_16300:
        /* <DEDUP_REMOVED lines=15> */
.L_x_16307:
        /* <DEDUP_REMOVED lines=13> */
.L_x_16309:
[----:B------:R-:W-:Y:S05]  /*8d50*/  BSYNC.RECONVERGENT B2 ;  /* 0x0000000000027941 */ /* 0x000fea0003800200 */
.L_x_16308:
        /* <DEDUP_REMOVED lines=61> */
.L_x_16306:
[----:B------:R-:W-:Y:S05]  /*9130*/  BSYNC.RECONVERGENT B1 ;  /* 0x0000000000017941 */ /* 0x000fea0003800200 */
.L_x_16305:
        /* <DEDUP_REMOVED lines=17> */
.L_x_16312:
        /* <DEDUP_REMOVED lines=13> */
.L_x_16314:
[----:B------:R-:W-:Y:S05]  /*9320*/  BSYNC.RECONVERGENT B2 ;  /* 0x0000000000027941 */ /* 0x000fea0003800200 */
.L_x_16313:
        /* <DEDUP_REMOVED lines=61> */
.L_x_16311:
[----:B------:R-:W-:Y:S05]  /*9700*/  BSYNC.RECONVERGENT B1 ;  /* 0x0000000000017941 */ /* 0x000fea0003800200 */
.L_x_16310:
        /* <DEDUP_REMOVED lines=15> */
.L_x_16317:
        /* <DEDUP_REMOVED lines=13> */
.L_x_16319:
[----:B------:R-:W-:Y:S05]  /*98d0*/  BSYNC.RECONVERGENT B2 ;  /* 0x0000000000027941 */ /* 0x000fea0003800200 */
.L_x_16318:
        /* <DEDUP_REMOVED lines=61> */
.L_x_16316:
[----:B------:R-:W-:Y:S05]  /*9cb0*/  BSYNC.RECONVERGENT B1 ;  /* 0x0000000000017941 */ /* 0x000fea0003800200 */
.L_x_16315:
[----:B------:R-:W-:Y:S01]  /*9cc0*/  ISETP.NE.AND P6, PT, R191, 0x1, PT ;  /* 0x00000001bf00780c */ /* 0x000fe20003fc5270 */
[----:B------:R-:W-:Y:S01]  /*9cd0*/  BSSY.RECONVERGENT B1, `(.L_x_16320) ;  /* 0x000005d000017945 */ /* 0x000fe20003800200 */
[----:B------:R-:W-:Y:S01]  /*9ce0*/  I2FP.F32.U32 R9, R15 ;  /* 0x0000000f00097245 */ /* 0x000fe20000201000 */
[----:B------:R-:W-:Y:S01]  /*9cf0*/  FMUL.FTZ R163, R163, R13 ;  /* 0x0000000da3a37220 */ /* 0x000fe20000410000 */
[----:B------:R-:W-:-:S03]  /*9d00*/  IMAD.MOV.U32 R15, RZ, RZ, R12 ;  /* 0x000000ffff0f7224 */ /* 0x000fc600078e000c */
        /* <DEDUP_REMOVED lines=12> */
.L_x_16322:
        /* <DEDUP_REMOVED lines=15> */
.L_x_16324:
[----:B------:R-:W-:Y:S05]  /*9ec0*/  BSYNC.RECONVERGENT B2 ;  /* 0x0000000000027941 */ /* 0x000fea0003800200 */
.L_x_16323:
        /* <DEDUP_REMOVED lines=61> */
.L_x_16321:
[----:B------:R-:W-:Y:S05]  /*a2a0*/  BSYNC.RECONVERGENT B1 ;  /* 0x0000000000017941 */ /* 0x000fea0003800200 */
.L_x_16320:
[----:B------:R-:W-:Y:S01]  /*a2b0*/  FMUL.FTZ R191, R148, R13 ;  /* 0x0000000d94bf7220 */ /* 0x000fe20000410000 */
        /* <DEDUP_REMOVED lines=13> */
[-C--:B------:R-:W-:Y:S02]  /*a390*/  FSETP.GTU.FTZ.AND P6, PT, R192, R11.reuse, PT ;  /* 0x0000000bc000720b */ /* 0x080fe40003fdc000 */
[----:B------:R-:W-:Y:S01]  /*a3a0*/  FSEL R161, R161, RZ, P3 ;  /* 0x000000ffa1a17208 */ /* 0x000fe20001800000 */
[----:B------:R-:W-:Y:S01]  /*a3b0*/  @P1 FADD.FTZ R160, R152, R160 ;  /* 0x000000a098a01221 */ /* 0x000fe20000010000 */
        /* <DEDUP_REMOVED lines=18> */
.L_x_16284:
        /* <DEDUP_REMOVED lines=16> */
.L_x_16328:
        /* <DEDUP_REMOVED lines=13> */
.L_x_16330:
[----:B------:R-:W-:Y:S05]  /*a6b0*/  BSYNC.RECONVERGENT B2 ;  /* 0x0000000000027941 */ /* 0x000fea0003800200 */
.L_x_16329:
        /* <DEDUP_REMOVED lines=9> */
[----:B------:R-:W-:Y:S01]  /*a750*/  IMAD.WIDE.U32 R8, R7, -0x2daee0ad, RZ ;  /* 0xd2511f5307087825 */ /* 0x000fe200078e00ff */
[----:B------:R-:W-:-:S03]  /*a760*/  IADD3 R7, PT, PT, R196, 0x3c6ef372, RZ ;  /* 0x3c6ef372c4077810 */ /* 0x000fc60007ffe0ff */
[----:B------:R-:W-:Y:S02]  /*a770*/  VIADD R191, R197, 0x76cf5d0a ;  /* 0x76cf5d0ac5bf7836 */ /* 0x000fe40000000000 */
[----:B------:R-:W-:-:S03]  /*a780*/  IMAD.WIDE.U32 R188, R188, -0x326172a9, RZ ;  /* 0xcd9e8d57bcbc7825 */ /* 0x000fc600078e00ff */
        /* <DEDUP_REMOVED lines=18> */
[----:B------:R-:W-:Y:S02]  /*a8b0*/  LOP3.LUT R9, R9, R188, R193, 0x96, !PT ;  /* 0x000000bc09097212 */ /* 0x000fe400078e96c1 */
[----:B------:R-:W-:Y:S01]  /*a8c0*/  LOP3.LUT R7, R7, R8, R191, 0x96, !PT ;  /* 0x0000000807077212 */ /* 0x000fe200078e96bf */
[----:B------:R-:W-:Y:S02]  /*a8d0*/  VIADD R191, R197, 0x646e171e ;  /* 0x646e171ec5bf7836 */ /* 0x000fe40000000000 */
        /* <DEDUP_REMOVED lines=14> */
[C---:B------:R-:W-:Y:S02]  /*a9c0*/  IADD3 R7, PT, PT, R196.reuse, -0xe443238, RZ ;  /* 0xf1bbcdc8c4077810 */ /* 0x040fe40007ffe0ff */
[----:B------:R-:W-:Y:S01]  /*a9d0*/  LOP3.LUT R191, R191, R190, R9, 0x96, !PT ;  /* 0x000000bebfbf7212 */ /* 0x000fe200078e9609 */
[----:B------:R-:W-:Y:S01]  /*a9e0*/  VIADD R9, R196, 0x8ff34781 ;  /* 0x8ff34781c4097836 */ /* 0x000fe20000000000 */
[----:B------:R-:W-:Y:S01]  /*a9f0*/  LOP3.LUT R7, R7, R192, R189, 0x96, !PT ;  /* 0x000000c007077212 */ /* 0x000fe200078e96bd */
[----:B------:R-:W-:Y:S02]  /*aa00*/  VIADD R189, R197, 0x96a522ad ;  /* 0x96a522adc5bd7836 */ /* 0x000fe40000000000 */
[----:B------:R-:W-:-:S04]  /*aa10*/  IMAD.WIDE.U32 R192, R191, -0x326172a9, RZ ;  /* 0xcd9e8d57bfc07825 */ /* 0x000fc800078e00ff */
[----:B------:R-:W-:Y:S01]  /*aa20*/  IMAD.WIDE.U32 R190, R7, -0x2daee0ad, RZ ;  /* 0xd2511f5307be7825 */ /* 0x000fe200078e00ff */
[----:B------:R-:W-:Y:S02]  /*aa30*/  LOP3.LUT R7, R9, R188, R193, 0x96, !PT ;  /* 0x000000bc09077212 */ /* 0x000fe400078e96c1 */
[----:B------:R-:W-:Y:S01]  /*aa40*/  MOV R12, R192 ;  /* 0x000000c0000c7202 */ /* 0x000fe20000000f00 */
[----:B------:R-:W-:Y:S01]  /*aa50*/  IMAD.MOV.U32 R188, RZ, RZ, R190 ;  /* 0x000000ffffbc7224 */ /* 0x000fe200078e00be */
[----:B------:R-:W-:Y:S01]  /*aa60*/  LOP3.LUT R8, R189, R8, R191, 0x96, !PT ;  /* 0x00000008bd087212 */ /* 0x000fe200078e96bf */
[----:B------:R-:W-:Y:S02]  /*aa70*/  HFMA2 R191, -RZ, RZ, 0, 0 ;  /* 0x00000000ffbf7431 */ /* 0x000fe400000001ff */
[----:B------:R-:W-:-:S07]  /*aa80*/  IMAD.MOV.U32 R189, RZ, RZ, R11 ;  /* 0x000000ffffbd7224 */ /* 0x000fce00078e000b */
.L_x_16327:
[----:B------:R-:W-:Y:S05]  /*aa90*/  BSYNC.RECONVERGENT B1 ;  /* 0x0000000000017941 */ /* 0x000fea0003800200 */
.L_x_16326:
        /* <DEDUP_REMOVED lines=18> */
.L_x_16333:
        /* <DEDUP_REMOVED lines=13> */
.L_x_16335:
[----:B------:R-:W-:Y:S05]  /*ac90*/  BSYNC.RECONVERGENT B2 ;  /* 0x0000000000027941 */ /* 0x000fea0003800200 */
.L_x_16334:
        /* <DEDUP_REMOVED lines=59> */
[----:B------:R-:W-:Y:S02]  /*b050*/  IMAD.MOV.U32 R188, RZ, RZ, R192 ;  /* 0x000000ffffbc7224 */ /* 0x000fe400078e00c0 */
[----:B------:R-:W-:-:S07]  /*b060*/  HFMA2 R192, -RZ, RZ, 0, 0 ;  /* 0x00000000ffc07431 */ /* 0x000fce00000001ff */
.L_x_16332:
[----:B------:R-:W-:Y:S05]  /*b070*/  BSYNC.RECONVERGENT B1 ;  /* 0x0000000000017941 */ /* 0x000fea0003800200 */
.L_x_16331:
        /* <DEDUP_REMOVED lines=16> */
.L_x_16338:
        /* <DEDUP_REMOVED lines=13> */
.L_x_16340:
[----:B------:R-:W-:Y:S05]  /*b250*/  BSYNC.RECONVERGENT B2 ;  /* 0x0000000000027941 */ /* 0x000fea0003800200 */
.L_x_16339:
        /* <DEDUP_REMOVED lines=61> */
.L_x_16337:
[----:B------:R-:W-:Y:S05]  /*b630*/  BSYNC.RECONVERGENT B1 ;  /* 0x0000000000017941 */ /* 0x000fea0003800200 */
.L_x_16336:
        /* <DEDUP_REMOVED lines=16> */
.L_x_16343:
        /* <DEDUP_REMOVED lines=13> */
.L_x_16345:
[----:B------:R-:W-:Y:S05]  /*b810*/  BSYNC.RECONVERGENT B2 ;  /* 0x0000000000027941 */ /* 0x000fea0003800200 */
.L_x_16344:
[----:B------:R-:W-:Y:S01]  /*b820*/  IMAD.WIDE.U32 R190, R19, -0x326172a9, RZ ;  /* 0xcd9e8d5713be7825 */ /* 0x000fe200078e00ff */
[----:B------:R-:W-:-:S03]  /*b830*/  LOP3.LUT R194, R10, R9, R197, 0x96, !PT ;  /* 0x000000090ac27212 */ /* 0x000fc600078e96c5 */
[----:B------:R-:W-:Y:S01]  /*b840*/  VIADD R7, R196, 0x9e3779b9 ;  /* 0x9e3779b9c4077836 */ /* 0x000fe20000000000 */
[----:B------:R-:W-:Y:S01]  /*b850*/  LOP3.LUT R192, R3, R191, R196, 0x96, !PT ;  /* 0x000000bf03c07212 */ /* 0x000fe200078e96c4 */
        /* <DEDUP_REMOVED lines=57> */
.L_x_16342:
[----:B------:R-:W-:Y:S05]  /*bbf0*/  BSYNC.RECONVERGENT B1 ;  /* 0x0000000000017941 */ /* 0x000fea0003800200 */
.L_x_16341:
        /* <DEDUP_REMOVED lines=16> */
.L_x_16325:
        /* <DEDUP_REMOVED lines=24> */
.L_x_16346:
[----:B01----:R-:W-:Y:S02]  /*be80*/  IMAD.MOV.U32 R11, RZ, RZ, R188 ;  /* 0x000000ffff0b7224 */ /* 0x003fe400078e00bc */
[----:B------:R-:W-:-:S07]  /*be90*/  VIADD R0, R0, 0x80 ;  /* 0x0000008000007836 */ /* 0x000fce0000000000 */
.L_x_16283:
[----:B------:R-:W-:Y:S05]  /*bea0*/  BSYNC.RECONVERGENT B0 ;  /* 0x0000000000007941 */ /* 0x000fea0003800200 */
.L_x_16282:
        /* <DEDUP_REMOVED lines=35> */
.L_x_16352:
        /* <DEDUP_REMOVED lines=13> */
.L_x_16354:
[----:B------:R-:W-:Y:S05]  /*c1b0*/  BSYNC.RECONVERGENT B2 ;  /* 0x0000000000027941 */ /* 0x000fea0003800200 */
.L_x_16353:
        /* <DEDUP_REMOVED lines=49> */
[----:B------:R-:W-:Y:S01]  /*c4d0*/  IADD3 R9, PT, PT, R197, -0x695add53, RZ ;  /* 0x96a522adc5097810 */ /* 0x000fe20007ffe0ff */
[----:B------:R-:W-:Y:S02]  /*c4e0*/  VIADD R7, R196, 0xf1bbcdc8 ;  /* 0xf1bbcdc8c4077836 */ /* 0x000fe40000000000 */
[----:B------:R-:W-:-:S03]  /*c4f0*/  IMAD.WIDE.U32 R14, R15, -0x326172a9, RZ ;  /* 0xcd9e8d570f0e7825 */ /* 0x000fc600078e00ff */
[----:B------:R-:W-:Y:S01]  /*c500*/  LOP3.LUT R188, R7, R188, R13, 0x96, !PT ;  /* 0x000000bc07bc7212 */ /* 0x000fe200078e960d */
[----:B------:R-:W-:-:S04]  /*c510*/  VIADD R7, R196, 0x8ff34781 ;  /* 0x8ff34781c4077836 */ /* 0x000fc80000000000 */
[----:B------:R-:W-:Y:S01]  /*c520*/  IMAD.WIDE.U32 R188, R188, -0x2daee0ad, RZ ;  /* 0xd2511f53bcbc7825 */ /* 0x000fe200078e00ff */
[----:B------:R-:W-:-:S03]  /*c530*/  LOP3.LUT R7, R7, R12, R15, 0x96, !PT ;  /* 0x0000000c07077212 */ /* 0x000fc600078e960f */
[----:B------:R-:W-:Y:S02]  /*c540*/  HFMA2 R15, -RZ, RZ, 0, 0 ;  /* 0x00000000ff0f7431 */ /* 0x000fe400000001ff */
[----:B------:R-:W-:Y:S01]  /*c550*/  IMAD.MOV.U32 R12, RZ, RZ, R14 ;  /* 0x000000ffff0c7224 */ /* 0x000fe200078e000e */
[----:B------:R-:W-:Y:S01]  /*c560*/  LOP3.LUT R8, R9, R8, R189, 0x96, !PT ;  /* 0x0000000809087212 */ /* 0x000fe200078e96bd */
[----:B------:R-:W-:-:S07]  /*c570*/  IMAD.MOV.U32 R14, RZ, RZ, R11 ;  /* 0x000000ffff0e7224 */ /* 0x000fce00078e000b */
.L_x_16351:
[----:B------:R-:W-:Y:S05]  /*c580*/  BSYNC.RECONVERGENT B1 ;  /* 0x0000000000017941 */ /* 0x000fea0003800200 */
.L_x_16350:
[----:B------:R-:W0:Y:S01]  /*c590*/  LDC R11, c[0x0][0x404] ;  /* 0x00010100ff0b7b82 */ /* 0x000e220000000800 */
[----:B------:R-:W-:Y:S01]  /*c5a0*/  ISETP.NE.AND P3, PT, R15, 0x1, PT ;  /* 0x000000010f00780c */ /* 0x000fe20003f65270 */
[----:B------:R-:W-:Y:S01]  /*c5b0*/  BSSY.RECONVERGENT B1, `(.L_x_16355) ;  /* 0x000005d000017945 */ /* 0x000fe20003800200 */
[----:B------:R-:W-:Y:S01]  /*c5c0*/  I2FP.F32.U32 R9, R14 ;  /* 0x0000000e00097245 */ /* 0x000fe20000201000 */
[----:B------:R-:W-:Y:S02]  /*c5d0*/  IMAD.MOV.U32 R14, RZ, RZ, 0x2f800000 ;  /* 0x2f800000ff0e7424 */ /* 0x000fe400078e00ff */
[----:B------:R-:W-:Y:S02]  /*c5e0*/  IMAD.MOV.U32 R189, RZ, RZ, 0x2 ;  /* 0x00000002ffbd7424 */ /* 0x000fe400078e00ff */
[----:B------:R-:W1:Y:S01]  /*c5f0*/  LDC R13, c[0x0][0x408] ;  /* 0x00010200ff0d7b82 */ /* 0x000e620000000800 */
[----:B------:R-:W-:Y:S01]  /*c600*/  FFMA.FTZ R16, R9, R14, 1.1641532182693481445e-10 ;  /* 0x2f00000009107423 */ /* 0x000fe2000001000e */
[----:B------:R-:W-:-:S04]  /*c610*/  MOV R9, R12 ;  /* 0x0000000c00097202 */ /* 0x000fc80000000f00 */
[----:B0-----:R-:W-:Y:S01]  /*c620*/  FSETP.LE.FTZ.AND P2, PT, R16, R11, PT ;  /* 0x0000000b1000720b */ /* 0x001fe20003f53000 */
[----:B-1---5:R-:W-:Y:S01]  /*c630*/  FMUL.FTZ R164, R164, R13 ;  /* 0x0000000da4a47220 */ /* 0x022fe20000410000 */
        /* <DEDUP_REMOVED lines=9> */
.L_x_16357:
        /* <DEDUP_REMOVED lines=13> */
.L_x_16359:
[----:B------:R-:W-:Y:S05]  /*c7a0*/  BSYNC.RECONVERGENT B2 ;  /* 0x0000000000027941 */ /* 0x000fea0003800200 */
.L_x_16358:
        /* <DEDUP_REMOVED lines=61> */
.L_x_16356:
[----:B------:R-:W-:Y:S05]  /*cb80*/  BSYNC.RECONVERGENT B1 ;  /* 0x0000000000017941 */ /* 0x000fea0003800200 */
.L_x_16355:
        /* <DEDUP_REMOVED lines=15> */
.L_x_16362:
        /* <DEDUP_REMOVED lines=13> */
.L_x_16364:
[----:B------:R-:W-:Y:S05]  /*cd50*/  BSYNC.RECONVERGENT B2 ;  /* 0x0000000000027941 */ /* 0x000fea0003800200 */
.L_x_16363:
        /* <DEDUP_REMOVED lines=61> */
.L_x_16361:
[----:B------:R-:W-:Y:S05]  /*d130*/  BSYNC.RECONVERGENT B1 ;  /* 0x0000000000017941 */ /* 0x000fea0003800200 */
.L_x_16360:
        /* <DEDUP_REMOVED lines=17> */
.L_x_16367:
        /* <DEDUP_REMOVED lines=13> */
.L_x_16369:
[----:B------:R-:W-:Y:S05]  /*d320*/  BSYNC.RECONVERGENT B2 ;  /* 0x0000000000027941 */ /* 0x000fea0003800200 */
.L_x_16368:
        /* <DEDUP_REMOVED lines=61> */
.L_x_16366:
[----:B------:R-:W-:Y:S05]  /*d700*/  BSYNC.RECONVERGENT B1 ;  /* 0x0000000000017941 */ /* 0x000fea0003800200 */
.L_x_16365:
        /* <DEDUP_REMOVED lines=15> */
.L_x_16372:
        /* <DEDUP_REMOVED lines=13> */
.L_x_16374:
[----:B------:R-:W-:Y:S05]  /*d8d0*/  BSYNC.RECONVERGENT B2 ;  /* 0x0000000000027941 */ /* 0x000fea0003800200 */
.L_x_16373:
        /* <DEDUP_REMOVED lines=61> */
.L_x_16371:
[----:B------:R-:W-:Y:S05]  /*dcb0*/  BSYNC.RECONVERGENT B1 ;  /* 0x0000000000017941 */ /* 0x000fea0003800200 */
.L_x_16370:
        /* <DEDUP_REMOVED lines=17> */
.L_x_16377:
        /* <DEDUP_REMOVED lines=13> */
.L_x_16379:
[----:B------:R-:W-:Y:S05]  /*dea0*/  BSYNC.RECONVERGENT B2 ;  /* 0x0000000000027941 */ /* 0x000fea0003800200 */
.L_x_16378:
        /* <DEDUP_REMOVED lines=61> */
.L_x_16376:
[----:B------:R-:W-:Y:S05]  /*e280*/  BSYNC.RECONVERGENT B1 ;  /* 0x0000000000017941 */ /* 0x000fea0003800200 */
.L_x_16375:
        /* <DEDUP_REMOVED lines=15> */
.L_x_16382:
        /* <DEDUP_REMOVED lines=13> */
.L_x_16384:
[----:B------:R-:W-:Y:S05]  /*e450*/  BSYNC.RECONVERGENT B2 ;  /* 0x0000000000027941 */ /* 0x000fea0003800200 */
.L_x_16383:
        /* <DEDUP_REMOVED lines=61> */
.L_x_16381:
[----:B------:R-:W-:Y:S05]  /*e830*/  BSYNC.RECONVERGENT B1 ;  /* 0x0000000000017941 */ /* 0x000fea0003800200 */
.L_x_16380:
        /* <DEDUP_REMOVED lines=17> */
.L_x_16387:
        /* <DEDUP_REMOVED lines=15> */
.L_x_16389:
[----:B------:R-:W-:Y:S05]  /*ea40*/  BSYNC.RECONVERGENT B2 ;  /* 0x0000000000027941 */ /* 0x000fea0003800200 */
.L_x_16388:
        /* <DEDUP_REMOVED lines=61> */
.L_x_16386:
[----:B------:R-:W-:Y:S05]  /*ee20*/  BSYNC.RECONVERGENT B1 ;  /* 0x0000000000017941 */ /* 0x000fea0003800200 */
.L_x_16385:
        /* <DEDUP_REMOVED lines=35> */
.L_x_16349:
        /* <DEDUP_REMOVED lines=16> */
.L_x_16393:
        /* <DEDUP_REMOVED lines=13> */
.L_x_16395:
[----:B------:R-:W-:Y:S05]  /*f230*/  BSYNC.RECONVERGENT B2 ;  /* 0x0000000000027941 */ /* 0x000fea0003800200 */
.L_x_16394:
        /* <DEDUP_REMOVED lines=57> */
[----:B------:R-:W-:-:S03]  /*f5d0*/  IMAD.MOV.U32 R12, RZ, RZ, R192 ;  /* 0x000000ffff0c7224 */ /* 0x000fc600078e00c0 */
[----:B------:R-:W-:Y:S01]  /*f5e0*/  LOP3.LUT R8, R189, R8, R191, 0x96, !PT ;  /* 0x00000008bd087212 */ /* 0x000fe200078e96bf */
[----:B------:R-:W-:Y:S02]  /*f5f0*/  IMAD.MOV.U32 R189, RZ, RZ, R11 ;  /* 0x000000ffffbd7224 */ /* 0x000fe400078e000b */
[----:B------:R-:W-:-:S07]  /*f600*/  IMAD.MOV.U32 R191, RZ, RZ, RZ ;  /* 0x000000ffffbf7224 */ /* 0x000fce00078e00ff */
.L_x_16392:
[----:B------:R-:W-:Y:S05]  /*f610*/  BSYNC.RECONVERGENT B1 ;  /* 0x0000000000017941 */ /* 0x000fea0003800200 */
.L_x_16391:
        /* <DEDUP_REMOVED lines=18> */
.L_x_16398:
        /* <DEDUP_REMOVED lines=13> */
.L_x_16400:
[----:B------:R-:W-:Y:S05]  /*f810*/  BSYNC.RECONVERGENT B2 ;  /* 0x0000000000027941 */ /* 0x000fea0003800200 */
.L_x_16399:
        /* <DEDUP_REMOVED lines=61> */
.L_x_16397:
[----:B------:R-:W-:Y:S05]  /*fbf0*/  BSYNC.RECONVERGENT B1 ;  /* 0x0000000000017941 */ /* 0x000fea0003800200 */
.L_x_16396:
        /* <DEDUP_REMOVED lines=16> */
.L_x_16403:
        /* <DEDUP_REMOVED lines=13> */
.L_x_16405:
[----:B------:R-:W-:Y:S05]  /*fdd0*/  BSYNC.RECONVERGENT B2 ;  /* 0x0000000000027941 */ /* 0x000fea0003800200 */
.L_x_16404:
        /* <DEDUP_REMOVED lines=61> */
.L_x_16402:
[----:B------:R-:W-:Y:S05]  /*101b0*/  BSYNC.RECONVERGENT B1 ;  /* 0x0000000000017941 */ /* 0x000fea0003800200 */
.L_x_16401:
        /* <DEDUP_REMOVED lines=16> */
.L_x_16408:
        /* <DEDUP_REMOVED lines=13> */
.L_x_16410:
[----:B------:R-:W-:Y:S05]  /*10390*/  BSYNC.RECONVERGENT B2 ;  /* 0x0000000000027941 */ /* 0x000fea0003800200 */
.L_x_16409:
        /* <DEDUP_REMOVED lines=61> */
.L_x_16407:
[----:B------:R-:W-:Y:S05]  /*10770*/  BSYNC.RECONVERGENT B1 ;  /* 0x0000000000017941 */ /* 0x000fea0003800200 */
.L_x_16406:
        /* <DEDUP_REMOVED lines=16> */
.L_x_16390:
        /* <DEDUP_REMOVED lines=24> */
.L_x_16411:
[----:B01----:R-:W-:Y:S01]  /*10a00*/  MOV R11, R188 ;  /* 0x000000bc000b7202 */ /* 0x003fe20000000f00 */
[----:B------:R-:W-:-:S07]  /*10a10*/  VIADD R0, R0, 0x80 ;  /* 0x0000008000007836 */ /* 0x000fce0000000000 */
.L_x_16348:
[----:B------:R-:W-:Y:S05]  /*10a20*/  BSYNC.RECONVERGENT B0 ;  /* 0x0000000000007941 */ /* 0x000fea0003800200 */
.L_x_16347:
        /* <DEDUP_REMOVED lines=35> */
.L_x_16417:
        /* <DEDUP_REMOVED lines=13> */
.L_x_16419:
[----:B------:R-:W-:Y:S05]  /*10d30*/  BSYNC.RECONVERGENT B2 ;  /* 0x0000000000027941 */ /* 0x000fea0003800200 */
.L_x_16418:
        /* <DEDUP_REMOVED lines=59> */
[----:B------:R-:W-:-:S07]  /*110f0*/  IMAD.MOV.U32 R15, RZ, RZ, RZ ;  /* 0x000000ffff0f7224 */ /* 0x000fce00078e00ff */
.L_x_16416:
[----:B------:R-:W-:Y:S05]  /*11100*/  BSYNC.RECONVERGENT B1 ;  /* 0x0000000000017941 */ /* 0x000fea0003800200 */
.L_x_16415:
        /* <DEDUP_REMOVED lines=20> */
.L_x_16422:
        /* <DEDUP_REMOVED lines=13> */
.L_x_16424:
[----:B------:R-:W-:Y:S05]  /*11320*/  BSYNC.RECONVERGENT B2 ;  /* 0x0000000000027941 */ /* 0x000fea0003800200 */
.L_x_16423:
        /* <DEDUP_REMOVED lines=61> */
.L_x_16421:
[----:B------:R-:W-:Y:S05]  /*11700*/  BSYNC.RECONVERGENT B1 ;  /* 0x0000000000017941 */ /* 0x000fea0003800200 */
.L_x_16420:
        /* <DEDUP_REMOVED lines=15> */
.L_x_16427:
        /* <DEDUP_REMOVED lines=13> */
.L_x_16429:
[----:B------:R-:W-:Y:S05]  /*118d0*/  BSYNC.RECONVERGENT B2 ;  /* 0x0000000000027941 */ /* 0x000fea0003800200 */
.L_x_16428:
        /* <DEDUP_REMOVED lines=61> */
.L_x_16426:
[----:B------:R-:W-:Y:S05]  /*11cb0*/  BSYNC.RECONVERGENT B1 ;  /* 0x0000000000017941 */ /* 0x000fea0003800200 */
.L_x_16425:
        /* <DEDUP_REMOVED lines=17> */
.L_x_16432:
        /* <DEDUP_REMOVED lines=13> */
.L_x_16434:
[----:B------:R-:W-:Y:S05]  /*11ea0*/  BSYNC.RECONVERGENT B2 ;  /* 0x0000000000027941 */ /* 0x000fea0003800200 */
.L_x_16433:
        /* <DEDUP_REMOVED lines=61> */
.L_x_16431:
[----:B------:R-:W-:Y:S05]  /*12280*/  BSYNC.RECONVERGENT B1 ;  /* 0x0000000000017941 */ /* 0x000fea0003800200 */
.L_x_16430:
        /* <DEDUP_REMOVED lines=15> */
.L_x_16437:
        /* <DEDUP_REMOVED lines=13> */
.L_x_16439:
[----:B------:R-:W-:Y:S05]  /*12450*/  BSYNC.RECONVERGENT B2 ;  /* 0x0000000000027941 */ /* 0x000fea0003800200 */
.L_x_16438:
        /* <DEDUP_REMOVED lines=61> */
.L_x_16436:
[----:B------:R-:W-:Y:S05]  /*12830*/  BSYNC.RECONVERGENT B1 ;  /* 0x0000000000017941 */ /* 0x000fea0003800200 */
.L_x_16435:
        /* <DEDUP_REMOVED lines=17> */
.L_x_16442:
        /* <DEDUP_REMOVED lines=13> */
.L_x_16444:
[----:B------:R-:W-:Y:S05]  /*12a20*/  BSYNC.RECONVERGENT B2 ;  /* 0x0000000000027941 */ /* 0x000fea0003800200 */
.L_x_16443:
        /* <DEDUP_REMOVED lines=61> */
.L_x_16441:
[----:B------:R-:W-:Y:S05]  /*12e00*/  BSYNC.RECONVERGENT B1 ;  /* 0x0000000000017941 */ /* 0x000fea0003800200 */
.L_x_16440:
        /* <DEDUP_REMOVED lines=15> */
.L_x_16447:
        /* <DEDUP_REMOVED lines=13> */
.L_x_16449:
[----:B------:R-:W-:Y:S05]  /*12fd0*/  BSYNC.RECONVERGENT B2 ;  /* 0x0000000000027941 */ /* 0x000fea0003800200 */
.L_x_16448:
        /* <DEDUP_REMOVED lines=61> */
.L_x_16446:
[----:B------:R-:W-:Y:S05]  /*133b0*/  BSYNC.RECONVERGENT B1 ;  /* 0x0000000000017941 */ /* 0x000fea0003800200 */
.L_x_16445:
        /* <DEDUP_REMOVED lines=17> */
.L_x_16452:
        /* <DEDUP_REMOVED lines=15> */
.L_x_16454:
[----:B------:R-:W-:Y:S05]  /*135c0*/  BSYNC.RECONVERGENT B2 ;  /* 0x0000000000027941 */ /* 0x000fea0003800200 */
.L_x_16453:
        /* <DEDUP_REMOVED lines=61> */
.L_x_16451:
[----:B------:R-:W-:Y:S05]  /*139a0*/  BSYNC.RECONVERGENT B1 ;  /* 0x0000000000017941 */ /* 0x000fea0003800200 */
.L_x_16450:
        /* <DEDUP_REMOVED lines=35> */
.L_x_16414:
        /* <DEDUP_REMOVED lines=16> */
.L_x_16458:
        /* <DEDUP_REMOVED lines=13> */
.L_x_16460:
[----:B------:R-:W-:Y:S05]  /*13db0*/  BSYNC.RECONVERGENT B2 ;  /* 0x0000000000027941 */ /* 0x000fea0003800200 */
.L_x_16459:
        /* <DEDUP_REMOVED lines=61> */
.L_x_16457:
[----:B------:R-:W-:Y:S05]  /*14190*/  BSYNC.RECONVERGENT B1 ;  /* 0x0000000000017941 */ /* 0x000fea0003800200 */
.L_x_16456:
        /* <DEDUP_REMOVED lines=18> */
.L_x_16463:
        /* <DEDUP_REMOVED lines=13> */
.L_x_16465:
[----:B------:R-:W-:Y:S05]  /*14390*/  BSYNC.RECONVERGENT B2 ;  /* 0x0000000000027941 */ /* 0x000fea0003800200 */
.L_x_16464:
        /* <DEDUP_REMOVED lines=61> */
.L_x_16462:
[----:B------:R-:W-:Y:S05]  /*14770*/  BSYNC.RECONVERGENT B1 ;  /* 0x0000000000017941 */ /* 0x000fea0003800200 */
.L_x_16461:
        /* <DEDUP_REMOVED lines=16> */
.L_x_16468:
        /* <DEDUP_REMOVED lines=13> */
.L_x_16470:
[----:B------:R-:W-:Y:S05]  /*14950*/  BSYNC.RECONVERGENT B2 ;  /* 0x0000000000027941 */ /* 0x000fea0003800200 */
.L_x_16469:
        /* <DEDUP_REMOVED lines=24> */
[C---:B------:R-:W-:Y:S02]  /*14ae0*/  IADD3 R7, PT, PT, R196.reuse, 0x78dde6e4, RZ ;  /* 0x78dde6e4c4077810 */ /* 0x040fe40007ffe0ff */
[----:B------:R-:W-:Y:S01]  /*14af0*/  LOP3.LUT R193, R193, R192, R9, 0x96, !PT ;  /* 0x000000c0c1c17212 */ /* 0x000fe200078e9609 */
[----:B------:R-:W-:Y:S01]  /*14b00*/  VIADD R9, R196, 0x1715609d ;  /* 0x1715609dc4097836 */ /* 0x000fe20000000000 */
[----:B------:R-:W-:-:S03]  /*14b10*/  LOP3.LUT R7, R7, R194, R191, 0x96, !PT ;  /* 0x000000c207077212 */ /* 0x000fc600078e96bf */
        /* <DEDUP_REMOVED lines=23> */
[----:B------:R-:W-:Y:S02]  /*14c90*/  LOP3.LUT R7, R7, R194, R191, 0x96, !PT ;  /* 0x000000c207077212 */ /* 0x000fe400078e96bf */
[----:B------:R-:W-:Y:S01]  /*14ca0*/  IADD3 R191, PT, PT, R197, -0x695add53, RZ ;  /* 0x96a522adc5bf7810 */ /* 0x000fe20007ffe0ff */
        /* <DEDUP_REMOVED lines=8> */
.L_x_16467:
[----:B------:R-:W-:Y:S05]  /*14d30*/  BSYNC.RECONVERGENT B1 ;  /* 0x0000000000017941 */ /* 0x000fea0003800200 */
.L_x_16466:
        /* <DEDUP_REMOVED lines=16> */
.L_x_16473:
        /* <DEDUP_REMOVED lines=13> */
.L_x_16475:
[----:B------:R-:W-:Y:S05]  /*14f10*/  BSYNC.RECONVERGENT B2 ;  /* 0x0000000000027941 */ /* 0x000fea0003800200 */
.L_x_16474:
        /* <DEDUP_REMOVED lines=57> */
[----:B------:R-:W-:-:S03]  /*152b0*/  IMAD.MOV.U32 R9, RZ, RZ, RZ ;  /* 0x000000ffff097224 */ /* 0x000fc600078e00ff */
[----:B------:R-:W-:Y:S01]  /*152c0*/  LOP3.LUT R8, R191, R8, R193, 0x96, !PT ;  /* 0x00000008bf087212 */ /* 0x000fe200078e96c1 */
[----:B------:R-:W-:Y:S01]  /*152d0*/  IMAD.MOV.U32 R191, RZ, RZ, R188 ;  /* 0x000000ffffbf7224 */ /* 0x000fe200078e00bc */
[----:B------:R-:W-:-:S07]  /*152e0*/  MOV R188, R192 ;  /* 0x000000c000bc7202 */ /* 0x000fce0000000f00 */
.L_x_16472:
[----:B------:R-:W-:Y:S05]  /*152f0*/  BSYNC.RECONVERGENT B1 ;  /* 0x0000000000017941 */ /* 0x000fea0003800200 */
.L_x_16471:
        /* <DEDUP_REMOVED lines=16> */
.L_x_16455:
        /* <DEDUP_REMOVED lines=24> */
.L_x_16476:
[----:B01----:R-:W-:Y:S01]  /*15580*/  IMAD.MOV.U32 R11, RZ, RZ, R188 ;  /* 0x000000ffff0b7224 */ /* 0x003fe200078e00bc */
[----:B------:R-:W-:-:S07]  /*15590*/  IADD3 R0, PT, PT, R0, 0x80, RZ ;  /* 0x0000008000007810 */ /* 0x000fce0007ffe0ff */
.L_x_16413:
[----:B------:R-:W-:Y:S05]  /*155a0*/  BSYNC.RECONVERGENT B0 ;  /* 0x0000000000007941 */ /* 0x000fea0003800200 */
.L_x_16412:
        /* <DEDUP_REMOVED lines=35> */
.L_x_16482:
        /* <DEDUP_REMOVED lines=13> */
.L_x_16484:
[----:B------:R-:W-:Y:S05]  /*158b0*/  BSYNC.RECONVERGENT B2 ;  /* 0x0000000000027941 */ /* 0x000fea0003800200 */
.L_x_16483:
        /* <DEDUP_REMOVED lines=49> */
[----:B------:R-:W-:Y:S02]  /*15bd0*/  LOP3.LUT R15, R15, R14, R9, 0x96, !PT ;  /* 0x0000000e0f0f7212 */ /* 0x000fe400078e9609 */
[----:B------:R-:W-:Y:S01]  /*15be0*/  LOP3.LUT R188, R7, R188, R13, 0x96, !PT ;  /* 0x000000bc07bc7212 */ /* 0x000fe200078e960d */
[----:B------:R-:W-:Y:S01]  /*15bf0*/  VIADD R7, R196, 0x8ff34781 ;  /* 0x8ff34781c4077836 */ /* 0x000fe20000000000 */
[----:B------:R-:W-:Y:S01]  /*15c00*/  IADD3 R9, PT, PT, R197, -0x695add53, RZ ;  /* 0x96a522adc5097810 */ /* 0x000fe20007ffe0ff */
[----:B------:R-:W-:-:S04]  /*15c10*/  IMAD.WIDE.U32 R14, R15, -0x326172a9, RZ ;  /* 0xcd9e8d570f0e7825 */ /* 0x000fc800078e00ff */
[----:B------:R-:W-:Y:S01]  /*15c20*/  IMAD.WIDE.U32 R188, R188, -0x2daee0ad, RZ ;  /* 0xd2511f53bcbc7825 */ /* 0x000fe200078e00ff */
[----:B------:R-:W-:-:S03]  /*15c30*/  LOP3.LUT R7, R7, R12, R15, 0x96, !PT ;  /* 0x0000000c07077212 */ /* 0x000fc600078e960f */
[----:B------:R-:W-:Y:S01]  /*15c40*/  IMAD.MOV.U32 R12, RZ, RZ, R14 ;  /* 0x000000ffff0c7224 */ /* 0x000fe200078e000e */
[----:B------:R-:W-:Y:S01]  /*15c50*/  LOP3.LUT R8, R9, R8, R189, 0x96, !PT ;  /* 0x0000000809087212 */ /* 0x000fe200078e96bd */
[----:B------:R-:W-:Y:S01]  /*15c60*/  IMAD.MOV.U32 R15, RZ, RZ, RZ ;  /* 0x000000ffff0f7224 */ /* 0x000fe200078e00ff */
[----:B------:R-:W-:-:S07]  /*15c70*/  MOV R14, R11 ;  /* 0x0000000b000e7202 */ /* 0x000fce0000000f00 */
.L_x_16481:
[----:B------:R-:W-:Y:S05]  /*15c80*/  BSYNC.RECONVERGENT B1 ;  /* 0x0000000000017941 */ /* 0x000fea0003800200 */
.L_x_16480:
        /* <DEDUP_REMOVED lines=8> */
[----:B------:R-:W-:Y:S01]  /*15d10*/  MOV R9, R12 ;  /* 0x0000000c00097202 */ /* 0x000fe20000000f00 */
[----:B0----5:R-:W-:-:S03]  /*15d20*/  FMUL.FTZ R172, R172, R11 ;  /* 0x0000000bacac7220 */ /* 0x021fc60000410000 */
        /* <DEDUP_REMOVED lines=10> */
.L_x_16487:
        /* <DEDUP_REMOVED lines=13> */
.L_x_16489:
[----:B------:R-:W-:Y:S05]  /*15ea0*/  BSYNC.RECONVERGENT B2 ;  /* 0x0000000000027941 */ /* 0x000fea0003800200 */
.L_x_16488:
[----:B------:R-:W-:Y:S01]  /*15eb0*/  IMAD.WIDE.U32 R190, R19, -0x326172a9, RZ ;  /* 0xcd9e8d5713be7825 */ /* 0x000fe200078e00ff */
[----:B------:R-:W-:Y:S02]  /*15ec0*/  LOP3.LUT R194, R10, R9, R197, 0x96, !PT ;  /* 0x000000090ac27212 */ /* 0x000fe400078e96c5 */
[----:B------:R-:W-:Y:S01]  /*15ed0*/  IADD3 R7, PT, PT, R196, -0x61c88647, RZ ;  /* 0x9e3779b9c4077810 */ /* 0x000fe20007ffe0ff */
[----:B------:R-:W-:Y:S01]  /*15ee0*/  VIADD R9, R197, 0xbb67ae85 ;  /* 0xbb67ae85c5097836 */ /* 0x000fe20000000000 */
[----:B------:R-:W-:Y:S01]  /*15ef0*/  LOP3.LUT R192, R3, R191, R196, 0x96, !PT ;  /* 0x000000bf03c07212 */ /* 0x000fe200078e96c4 */
[----:B------:R-:W-:Y:S01]  /*15f00*/  IMAD.WIDE.U32 R194, R194, -0x326172a9, RZ ;  /* 0xcd9e8d57c2c27825 */ /* 0x000fe200078e00ff */
[----:B------:R-:W-:-:S03]  /*15f10*/  IADD3 R15, PT, PT, R197, 0x76cf5d0a, RZ ;  /* 0x76cf5d0ac50f7810 */ /* 0x000fc60007ffe0ff */
[----:B------:R-:W-:Y:S01]  /*15f20*/  IMAD.WIDE.U32 R192, R192, -0x2daee0ad, RZ ;  /* 0xd2511f53c0c07825 */ /* 0x000fe200078e00ff */
[----:B------:R-:W-:-:S03]  /*15f30*/  LOP3.LUT R7, R7, R190, R195, 0x96, !PT ;  /* 0x000000be07077212 */ /* 0x000fc600078e96c3 */
[----:B------:R-:W-:Y:S01]  /*15f40*/  IMAD.MOV.U32 R189, RZ, RZ, RZ ;  /* 0x000000ffffbd7224 */ /* 0x000fe200078e00ff */
[----:B------:R-:W-:Y:S01]  /*15f50*/  LOP3.LUT R190, R9, R8, R193, 0x96, !PT ;  /* 0x0000000809be7212 */ /* 0x000fe200078e96c1 */
[----:B------:R-:W-:-:S04]  /*15f60*/  IMAD.WIDE.U32 R8, R7, -0x2daee0ad, RZ ;  /* 0xd2511f5307087825 */ /* 0x000fc800078e00ff */
[----:B------:R-:W-:Y:S01]  /*15f70*/  IMAD.WIDE.U32 R190, R190, -0x326172a9, RZ ;  /* 0xcd9e8d57bebe7825 */ /* 0x000fe200078e00ff */
[----:B------:R-:W-:Y:S02]  /*15f80*/  LOP3.LUT R15, R15, R192, R9, 0x96, !PT ;  /* 0x000000c00f0f7212 */ /* 0x000fe400078e9609 */
[C---:B------:R-:W-:Y:S01]  /*15f90*/  IADD3 R9, PT, PT, R196.reuse, -0x255992d5, RZ ;  /* 0xdaa66d2bc4097810 */ /* 0x040fe20007ffe0ff */
        /* <DEDUP_REMOVED lines=10> */
[----:B------:R-:W-:Y:S02]  /*16040*/  LOP3.LUT R15, R15, R192, R9, 0x96, !PT ;  /* 0x000000c00f0f7212 */ /* 0x000fe400078e9609 */
[C---:B------:R-:W-:Y:S01]  /*16050*/  IADD3 R9, PT, PT, R196.reuse, 0x1715609d, RZ ;  /* 0x1715609dc4097810 */ /* 0x040fe20007ffe0ff */
        /* <DEDUP_REMOVED lines=31> */
[----:B------:R-:W-:Y:S01]  /*16250*/  IMAD.MOV.U32 R9, RZ, RZ, R188 ;  /* 0x000000ffff097224 */ /* 0x000fe200078e00bc */
[----:B------:R-:W-:Y:S02]  /*16260*/  MOV R188, R192 ;  /* 0x000000c000bc7202 */ /* 0x000fe40000000f00 */
[----:B------:R-:W-:-:S07]  /*16270*/  LOP3.LUT R8, R15, R8, R193, 0x96, !PT ;  /* 0x000000080f087212 */ /* 0x000fce00078e96c1 */
.L_x_16486:
[----:B------:R-:W-:Y:S05]  /*16280*/  BSYNC.RECONVERGENT B1 ;  /* 0x0000000000017941 */ /* 0x000fea0003800200 */
.L_x_16485:
        /* <DEDUP_REMOVED lines=15> */
.L_x_16492:
        /* <DEDUP_REMOVED lines=13> */
.L_x_16494:
[----:B------:R-:W-:Y:S05]  /*16450*/  BSYNC.RECONVERGENT B2 ;  /* 0x0000000000027941 */ /* 0x000fea0003800200 */
.L_x_16493:
        /* <DEDUP_REMOVED lines=51> */
[----:B------:R-:W-:Y:S01]  /*16790*/  LOP3.LUT R7, R7, R194, R191, 0x96, !PT ;  /* 0x000000c207077212 */ /* 0x000fe200078e96bf */
[----:B------:R-:W-:Y:S02]  /*167a0*/  HFMA2 R191, -RZ, RZ, 0, 0 ;  /* 0x00000000ffbf7431 */ /* 0x000fe400000001ff */
[----:B------:R-:W-:Y:S01]  /*167b0*/  IMAD.WIDE.U32 R194, R15, -0x326172a9, RZ ;  /* 0xcd9e8d570fc27825 */ /* 0x000fe200078e00ff */
[----:B------:R-:W-:-:S03]  /*167c0*/  IADD3 R15, PT, PT, R197, -0x695add53, RZ ;  /* 0x96a522adc50f7810 */ /* 0x000fc60007ffe0ff */
[----:B------:R-:W-:Y:S01]  /*167d0*/  IMAD.WIDE.U32 R192, R7, -0x2daee0ad, RZ ;  /* 0xd2511f5307c07825 */ /* 0x000fe200078e00ff */
[----:B------:R-:W-:-:S03]  /*167e0*/  LOP3.LUT R7, R9, R190, R195, 0x96, !PT ;  /* 0x000000be09077212 */ /* 0x000fc600078e96c3 */
[----:B------:R-:W-:Y:S01]  /*167f0*/  IMAD.MOV.U32 R12, RZ, RZ, R194 ;  /* 0x000000ffff0c7224 */ /* 0x000fe200078e00c2 */
[----:B------:R-:W-:Y:S02]  /*16800*/  LOP3.LUT R8, R15, R8, R193, 0x96, !PT ;  /* 0x000000080f087212 */ /* 0x000fe400078e96c1 */
[----:B------:R-:W-:Y:S01]  /*16810*/  MOV R15, R188 ;  /* 0x000000bc000f7202 */ /* 0x000fe20000000f00 */
[----:B------:R-:W-:-:S07]  /*16820*/  IMAD.MOV.U32 R188, RZ, RZ, R192 ;  /* 0x000000ffffbc7224 */ /* 0x000fce00078e00c0 */
.L_x_16491:
[----:B------:R-:W-:Y:S05]  /*16830*/  BSYNC.RECONVERGENT B1 ;  /* 0x0000000000017941 */ /* 0x000fea0003800200 */
.L_x_16490:
        /* <DEDUP_REMOVED lines=17> */
.L_x_16497:
        /* <DEDUP_REMOVED lines=13> */
.L_x_16499:
[----:B------:R-:W-:Y:S05]  /*16a20*/  BSYNC.RECONVERGENT B2 ;  /* 0x0000000000027941 */ /* 0x000fea0003800200 */
.L_x_16498:
        /* <DEDUP_REMOVED lines=61> */
.L_x_16496:
[----:B------:R-:W-:Y:S05]  /*16e00*/  BSYNC.RECONVERGENT B1 ;  /* 0x0000000000017941 */ /* 0x000fea0003800200 */
.L_x_16495:
        /* <DEDUP_REMOVED lines=15> */
.L_x_16502:
        /* <DEDUP_REMOVED lines=13> */
.L_x_16504:
[----:B------:R-:W-:Y:S05]  /*16fd0*/  BSYNC.RECONVERGENT B2 ;  /* 0x0000000000027941 */ /* 0x000fea0003800200 */
.L_x_16503:
        /* <DEDUP_REMOVED lines=61> */
.L_x_16501:
[----:B------:R-:W-:Y:S05]  /*173b0*/  BSYNC.RECONVERGENT B1 ;  /* 0x0000000000017941 */ /* 0x000fea0003800200 */
.L_x_16500:
        /* <DEDUP_REMOVED lines=17> */
.L_x_16507:
        /* <DEDUP_REMOVED lines=13> */
.L_x_16509:
[----:B------:R-:W-:Y:S05]  /*175a0*/  BSYNC.RECONVERGENT B2 ;  /* 0x0000000000027941 */ /* 0x000fea0003800200 */
.L_x_16508:
        /* <DEDUP_REMOVED lines=61> */
.L_x_16506:
[----:B------:R-:W-:Y:S05]  /*17980*/  BSYNC.RECONVERGENT B1 ;  /* 0x0000000000017941 */ /* 0x000fea0003800200 */
.L_x_16505:
        /* <DEDUP_REMOVED lines=15> */
.L_x_16512:
        /* <DEDUP_REMOVED lines=13> */
.L_x_16514:
[----:B------:R-:W-:Y:S05]  /*17b50*/  BSYNC.RECONVERGENT B2 ;  /* 0x0000000000027941 */ /* 0x000fea0003800200 */
.L_x_16513:
        /* <DEDUP_REMOVED lines=61> */
.L_x_16511:
[----:B------:R-:W-:Y:S05]  /*17f30*/  BSYNC.RECONVERGENT B1 ;  /* 0x0000000000017941 */ /* 0x000fea0003800200 */
.L_x_16510:
        /* <DEDUP_REMOVED lines=17> */
.L_x_16517:
        /* <DEDUP_REMOVED lines=15> */
.L_x_16519:
[----:B------:R-:W-:Y:S05]  /*18140*/  BSYNC.RECONVERGENT B2 ;  /* 0x0000000000027941 */ /* 0x000fea0003800200 */
.L_x_16518:
        /* <DEDUP_REMOVED lines=8> */
[----:B------:R-:W-:-:S04]  /*181d0*/  LOP3.LUT R7, R7, R194, R203, 0x96, !PT ;  /* 0x000000c207077212 */ /* 0x000fc800078e96cb */
        /* <DEDUP_REMOVED lines=52> */
.L_x_16516:
[----:B------:R-:W-:Y:S05]  /*18520*/  BSYNC.RECONVERGENT B1 ;  /* 0x0000000000017941 */ /* 0x000fea0003800200 */
.L_x_16515:
        /* <DEDUP_REMOVED lines=35> */
.L_x_16479:
        /* <DEDUP_REMOVED lines=16> */
.L_x_16523:
        /* <DEDUP_REMOVED lines=13> */
.L_x_16525:
[----:B------:R-:W-:Y:S05]  /*18930*/  BSYNC.RECONVERGENT B2 ;  /* 0x0000000000027941 */ /* 0x000fea0003800200 */
.L_x_16524:
        /* <DEDUP_REMOVED lines=57> */
[----:B------:R-:W-:-:S03]  /*18cd0*/  IMAD.MOV.U32 R188, RZ, RZ, R190 ;  /* 0x000000ffffbc7224 */ /* 0x000fc600078e00be */
[----:B------:R-:W-:Y:S01]  /*18ce0*/  LOP3.LUT R8, R189, R8, R191, 0x96, !PT ;  /* 0x00000008bd087212 */ /* 0x000fe200078e96bf */
[----:B------:R-:W-:Y:S01]  /*18cf0*/  IMAD.MOV.U32 R191, RZ, RZ, RZ ;  /* 0x000000ffffbf7224 */ /* 0x000fe200078e00ff */
[----:B------:R-:W-:-:S07]  /*18d00*/  MOV R189, R11 ;  /* 0x0000000b00bd7202 */ /* 0x000fce0000000f00 */
.L_x_16522:
[----:B------:R-:W-:Y:S05]  /*18d10*/  BSYNC.RECONVERGENT B1 ;  /* 0x0000000000017941 */ /* 0x000fea0003800200 */
.L_x_16521:
        /* <DEDUP_REMOVED lines=18> */
.L_x_16528:
        /* <DEDUP_REMOVED lines=13> */
.L_x_16530:
[----:B------:R-:W-:Y:S05]  /*18f10*/  BSYNC.RECONVERGENT B2 ;  /* 0x0000000000027941 */ /* 0x000fea0003800200 */
.L_x_16529:
        /* <DEDUP_REMOVED lines=58> */
[----:B------:R-:W-:Y:S01]  /*192c0*/  MOV R188, R192 ;  /* 0x000000c000bc7202 */ /* 0x000fe20000000f00 */
[----:B------:R-:W-:Y:S01]  /*192d0*/  IMAD.MOV.U32 R192, RZ, RZ, RZ ;  /* 0x000000ffffc07224 */ /* 0x000fe200078e00ff */
[----:B------:R-:W-:-:S07]  /*192e0*/  LOP3.LUT R8, R191, R8, R193, 0x96, !PT ;  /* 0x00000008bf087212 */ /* 0x000fce00078e96c1 */
.L_x_16527:
[----:B------:R-:W-:Y:S05]  /*192f0*/  BSYNC.RECONVERGENT B1 ;  /* 0x0000000000017941 */ /* 0x000fea0003800200 */
.L_x_16526:
        /* <DEDUP_REMOVED lines=16> */
.L_x_16533:
        /* <DEDUP_REMOVED lines=13> */
.L_x_16535:
[----:B------:R-:W-:Y:S05]  /*194d0*/  BSYNC.RECONVERGENT B2 ;  /* 0x0000000000027941 */ /* 0x000fea0003800200 */
.L_x_16534:
        /* <DEDUP_REMOVED lines=61> */
.L_x_16532:
[----:B------:R-:W-:Y:S05]  /*198b0*/  BSYNC.RECONVERGENT B1 ;  /* 0x0000000000017941 */ /* 0x000fea0003800200 */
.L_x_16531:
        /* <DEDUP_REMOVED lines=16> */
.L_x_16538:
        /* <DEDUP_REMOVED lines=13> */
.L_x_16540:
[----:B------:R-:W-:Y:S05]  /*19a90*/  BSYNC.RECONVERGENT B2 ;  /* 0x0000000000027941 */ /* 0x000fea0003800200 */
.L_x_16539:
        /* <DEDUP_REMOVED lines=61> */
.L_x_16537:
[----:B------:R-:W-:Y:S05]  /*19e70*/  BSYNC.RECONVERGENT B1 ;  /* 0x0000000000017941 */ /* 0x000fea0003800200 */
.L_x_16536:
        /* <DEDUP_REMOVED lines=16> */
.L_x_16520:
        /* <DEDUP_REMOVED lines=24> */
.L_x_16541:
[----:B01----:R-:W-:Y:S01]  /*1a100*/  IMAD.MOV.U32 R11, RZ, RZ, R188 ;  /* 0x000000ffff0b7224 */ /* 0x003fe200078e00bc */
[----:B------:R-:W-:-:S07]  /*1a110*/  IADD3 R0, PT, PT, R0, 0x80, RZ ;  /* 0x0000008000007810 */ /* 0x000fce0007ffe0ff */
.L_x_16478:
[----:B------:R-:W-:Y:S05]  /*1a120*/  BSYNC.RECONVERGENT B0 ;  /* 0x0000000000007941 */ /* 0x000fea0003800200 */
.L_x_16477:
        /* <DEDUP_REMOVED lines=35> */
.L_x_16547:
        /* <DEDUP_REMOVED lines=13> */
.L_x_16549:
[----:B------:R-:W-:Y:S05]  /*1a430*/  BSYNC.RECONVERGENT B2 ;  /* 0x0000000000027941 */ /* 0x000fea0003800200 */
.L_x_16548:
        /* <DEDUP_REMOVED lines=60> */
.L_x_16546:
[----:B------:R-:W-:Y:S05]  /*1a800*/  BSYNC.RECONVERGENT B1 ;  /* 0x0000000000017941 */ /* 0x000fea0003800200 */
.L_x_16545:
        /* <DEDUP_REMOVED lines=20> */
.L_x_16552:
        /* <DEDUP_REMOVED lines=13> */
.L_x_16554:
[----:B------:R-:W-:Y:S05]  /*1aa20*/  BSYNC.RECONVERGENT B2 ;  /* 0x0000000000027941 */ /* 0x000fea0003800200 */
.L_x_16553:
        /* <DEDUP_REMOVED lines=61> */
.L_x_16551:
[----:B------:R-:W-:Y:S05]  /*1ae00*/  BSYNC.RECONVERGENT B1 ;  /* 0x0000000000017941 */ /* 0x000fea0003800200 */
.L_x_16550:
        /* <DEDUP_REMOVED lines=15> */
.L_x_16557:
        /* <DEDUP_REMOVED lines=13> */
.L_x_16559:
[----:B------:R-:W-:Y:S05]  /*1afd0*/  BSYNC.RECONVERGENT B2 ;  /* 0x0000000000027941 */ /* 0x000fea0003800200 */
.L_x_16558:
        /* <DEDUP_REMOVED lines=61> */
.L_x_16556:
[----:B------:R-:W-:Y:S05]  /*1b3b0*/  BSYNC.RECONVERGENT B1 ;  /* 0x0000000000017941 */ /* 0x000fea0003800200 */
.L_x_16555:
        /* <DEDUP_REMOVED lines=17> */
.L_x_16562:
        /* <DEDUP_REMOVED lines=13> */
.L_x_16564:
[----:B------:R-:W-:Y:S05]  /*1b5a0*/  BSYNC.RECONVERGENT B2 ;  /* 0x0000000000027941 */ /* 0x000fea0003800200 */
.L_x_16563:
        /* <DEDUP_REMOVED lines=61> */
.L_x_16561:
[----:B------:R-:W-:Y:S05]  /*1b980*/  BSYNC.RECONVERGENT B1 ;  /* 0x0000000000017941 */ /* 0x000fea0003800200 */
.L_x_16560:
        /* <DEDUP_REMOVED lines=15> */
.L_x_16567:
        /* <DEDUP_REMOVED lines=13> */
.L_x_16569:
[----:B------:R-:W-:Y:S05]  /*1bb50*/  BSYNC.RECONVERGENT B2 ;  /* 0x0000000000027941 */ /* 0x000fea0003800200 */
.L_x_16568:
        /* <DEDUP_REMOVED lines=61> */
.L_x_16566:
[----:B------:R-:W-:Y:S05]  /*1bf30*/  BSYNC.RECONVERGENT B1 ;  /* 0x0000000000017941 */ /* 0x000fea0003800200 */
.L_x_16565:
        /* <DEDUP_REMOVED lines=17> */
.L_x_16572:
        /* <DEDUP_REMOVED lines=13> */
.L_x_16574:
[----:B------:R-:W-:Y:S05]  /*1c120*/  BSYNC.RECONVERGENT B2 ;  /* 0x0000000000027941 */ /* 0x000fea0003800200 */
.L_x_16573:
        /* <DEDUP_REMOVED lines=61> */
.L_x_16571:
[----:B------:R-:W-:Y:S05]  /*1c500*/  BSYNC.RECONVERGENT B1 ;  /* 0x0000000000017941 */ /* 0x000fea0003800200 */
.L_x_16570:
        /* <DEDUP_REMOVED lines=15> */
.L_x_16577:
        /* <DEDUP_REMOVED lines=13> */
.L_x_16579:
[----:B------:R-:W-:Y:S05]  /*1c6d0*/  BSYNC.RECONVERGENT B2 ;  /* 0x0000000000027941 */ /* 0x000fea0003800200 */
.L_x_16578:
        /* <DEDUP_REMOVED lines=61> */
.L_x_16576:
[----:B------:R-:W-:Y:S05]  /*1cab0*/  BSYNC.RECONVERGENT B1 ;  /* 0x0000000000017941 */ /* 0x000fea0003800200 */
.L_x_16575:
        /* <DEDUP_REMOVED lines=17> */
.L_x_16582:
        /* <DEDUP_REMOVED lines=15> */
.L_x_16584:
[----:B------:R-:W-:Y:S05]  /*1ccc0*/  BSYNC.RECONVERGENT B2 ;  /* 0x0000000000027941 */ /* 0x000fea0003800200 */
.L_x_16583:
        /* <DEDUP_REMOVED lines=61> */
.L_x_16581:
[----:B------:R-:W-:Y:S05]  /*1d0a0*/  BSYNC.RECONVERGENT B1 ;  /* 0x0000000000017941 */ /* 0x000fea0003800200 */
.L_x_16580:
        /* <DEDUP_REMOVED lines=35> */
.L_x_16544:
        /* <DEDUP_REMOVED lines=16> */
.L_x_16588:
        /* <DEDUP_REMOVED lines=13> */
.L_x_16590:
[----:B------:R-:W-:Y:S05]  /*1d4b0*/  BSYNC.RECONVERGENT B2 ;  /* 0x0000000000027941 */ /* 0x000fea0003800200 */
.L_x_16589:
        /* <DEDUP_REMOVED lines=61> */
.L_x_16587:
[----:B------:R-:W-:Y:S05]  /*1d890*/  BSYNC.RECONVERGENT B1 ;  /* 0x0000000000017941 */ /* 0x000fea0003800200 */
.L_x_16586:
        /* <DEDUP_REMOVED lines=18> */
.L_x_16593:
        /* <DEDUP_REMOVED lines=13> */
.L_x_16595:
[----:B------:R-:W-:Y:S05]  /*1da90*/  BSYNC.RECONVERGENT B2 ;  /* 0x0000000000027941 */ /* 0x000fea0003800200 */
.L_x_16594:
        /* <DEDUP_REMOVED lines=61> */
.L_x_16592:
[----:B------:R-:W-:Y:S05]  /*1de70*/  BSYNC.RECONVERGENT B1 ;  /* 0x0000000000017941 */ /* 0x000fea0003800200 */
.L_x_16591:
        /* <DEDUP_REMOVED lines=16> */
.L_x_16598:
        /* <DEDUP_REMOVED lines=13> */
.L_x_16600:
[----:B------:R-:W-:Y:S05]  /*1e050*/  BSYNC.RECONVERGENT B2 ;  /* 0x0000000000027941 */ /* 0x000fea0003800200 */
.L_x_16599:
        /* <DEDUP_REMOVED lines=61> */
.L_x_16597:
[----:B------:R-:W-:Y:S05]  /*1e430*/  BSYNC.RECONVERGENT B1 ;  /* 0x0000000000017941 */ /* 0x000fea0003800200 */
.L_x_16596:
        /* <DEDUP_REMOVED lines=16> */
.L_x_16603:
        /* <DEDUP_REMOVED lines=13> */
.L_x_16605:
[----:B------:R-:W-:Y:S05]  /*1e610*/  BSYNC.RECONVERGENT B2 ;  /* 0x0000000000027941 */ /* 0x000fea0003800200 */
.L_x_16604:
        /* <DEDUP_REMOVED lines=61> */
.L_x_16602:
[----:B------:R-:W-:Y:S05]  /*1e9f0*/  BSYNC.RECONVERGENT B1 ;  /* 0x0000000000017941 */ /* 0x000fea0003800200 */
.L_x_16601:
        /* <DEDUP_REMOVED lines=16> */
.L_x_16585:
        /* <DEDUP_REMOVED lines=24> */
.L_x_16606:
[----:B01----:R-:W-:Y:S01]  /*1ec80*/  IMAD.MOV.U32 R11, RZ, RZ, R188 ;  /* 0x000000ffff0b7224 */ /* 0x003fe200078e00bc */
[----:B------:R-:W-:-:S07]  /*1ec90*/  IADD3 R0, PT, PT, R0, 0x80, RZ ;  /* 0x0000008000007810 */ /* 0x000fce0007ffe0ff */
.L_x_16543:
[----:B------:R-:W-:Y:S05]  /*1eca0*/  BSYNC.RECONVERGENT B0 ;  /* 0x0000000000007941 */ /* 0x000fea0003800200 */
.L_x_16542:
        /* <DEDUP_REMOVED lines=35> */
.L_x_16612:
        /* <DEDUP_REMOVED lines=13> */
.L_x_16614:
[----:B------:R-:W-:Y:S05]  /*1efb0*/  BSYNC.RECONVERGENT B2 ;  /* 0x0000000000027941 */ /* 0x000fea0003800200 */
.L_x_16613:
        /* <DEDUP_REMOVED lines=60> */
.L_x_16611:
[----:B------:R-:W-:Y:S05]  /*1f380*/  BSYNC.RECONVERGENT B1 ;  /* 0x0000000000017941 */ /* 0x000fea0003800200 */
.L_x_16610:
        /* <DEDUP_REMOVED lines=20> */
.L_x_16617:
        /* <DEDUP_REMOVED lines=13> */
.L_x_16619:
[----:B------:R-:W-:Y:S05]  /*1f5a0*/  BSYNC.RECONVERGENT B2 ;  /* 0x0000000000027941 */ /* 0x000fea0003800200 */
.L_x_16618:
        /* <DEDUP_REMOVED lines=61> */
.L_x_16616:
[----:B------:R-:W-:Y:S05]  /*1f980*/  BSYNC.RECONVERGENT B1 ;  /* 0x0000000000017941 */ /* 0x000fea0003800200 */
.L_x_16615:
        /* <DEDUP_REMOVED lines=15> */
.L_x_16622:
        /* <DEDUP_REMOVED lines=13> */
.L_x_16624:
[----:B------:R-:W-:Y:S05]  /*1fb50*/  BSYNC.RECONVERGENT B2 ;  /* 0x0000000000027941 */ /* 0x000fea0003800200 */
.L_x_16623:
        /* <DEDUP_REMOVED lines=61> */
.L_x_16621:
[----:B------:R-:W-:Y:S05]  /*1ff30*/  BSYNC.RECONVERGENT B1 ;  /* 0x0000000000017941 */ /* 0x000fea0003800200 */
.L_x_16620:
        /* <DEDUP_REMOVED lines=17> */
.L_x_16627:
        /* <DEDUP_REMOVED lines=13> */
.L_x_16629:
[----:B------:R-:W-:Y:S05]  /*20120*/  BSYNC.RECONVERGENT B2 ;  /* 0x0000000000027941 */ /* 0x000fea0003800200 */
.L_x_16628:
        /* <DEDUP_REMOVED lines=61> */
.L_x_16626:
[----:B------:R-:W-:Y:S05]  /*20500*/  BSYNC.RECONVERGENT B1 ;  /* 0x0000000000017941 */ /* 0x000fea0003800200 */
.L_x_16625:
        /* <DEDUP_REMOVED lines=15> */
.L_x_16632:
        /* <DEDUP_REMOVED lines=13> */
.L_x_16634:
[----:B------:R-:W-:Y:S05]  /*206d0*/  BSYNC.RECONVERGENT B2 ;  /* 0x0000000000027941 */ /* 0x000fea0003800200 */
.L_x_16633:
        /* <DEDUP_REMOVED lines=61> */
.L_x_16631:
[----:B------:R-:W-:Y:S05]  /*20ab0*/  BSYNC.RECONVERGENT B1 ;  /* 0x0000000000017941 */ /* 0x000fea0003800200 */
.L_x_16630:
        /* <DEDUP_REMOVED lines=17> */
.L_x_16637:
        /* <DEDUP_REMOVED lines=13> */
.L_x_16639:
[----:B------:R-:W-:Y:S05]  /*20ca0*/  BSYNC.RECONVERGENT B2 ;  /* 0x0000000000027941 */ /* 0x000fea0003800200 */
.L_x_16638:
        /* <DEDUP_REMOVED lines=61> */
.L_x_16636:
[----:B------:R-:W-:Y:S05]  /*21080*/  BSYNC.RECONVERGENT B1 ;  /* 0x0000000000017941 */ /* 0x000fea0003800200 */
.L_x_16635:
        /* <DEDUP_REMOVED lines=15> */
.L_x_16642:
        /* <DEDUP_REMOVED lines=13> */
.L_x_16644:
[----:B------:R-:W-:Y:S05]  /*21250*/  BSYNC.RECONVERGENT B2 ;  /* 0x0000000000027941 */ /* 0x000fea0003800200 */
.L_x_16643:
        /* <DEDUP_REMOVED lines=61> */
.L_x_16641:
[----:B------:R-:W-:Y:S05]  /*21630*/  BSYNC.RECONVERGENT B1 ;  /* 0x0000000000017941 */ /* 0x000fea0003800200 */
.L_x_16640:
        /* <DEDUP_REMOVED lines=17> */
.L_x_16647:
        /* <DEDUP_REMOVED lines=15> */
.L_x_16649:
[----:B------:R-:W-:Y:S05]  /*21840*/  BSYNC.RECONVERGENT B2 ;  /* 0x0000000000027941 */ /* 0x000fea0003800200 */
.L_x_16648:
        /* <DEDUP_REMOVED lines=61> */
.L_x_16646:
[----:B------:R-:W-:Y:S05]  /*21c20*/  BSYNC.RECONVERGENT B1 ;  /* 0x0000000000017941 */ /* 0x000fea0003800200 */
.L_x_16645:
        /* <DEDUP_REMOVED lines=35> */
.L_x_16609:
        /* <DEDUP_REMOVED lines=16> */
.L_x_16653:
        /* <DEDUP_REMOVED lines=13> */
.L_x_16655:
[----:B------:R-:W-:Y:S05]  /*22030*/  BSYNC.RECONVERGENT B2 ;  /* 0x0000000000027941 */ /* 0x000fea0003800200 */
.L_x_16654:
        /* <DEDUP_REMOVED lines=61> */
.L_x_16652:
[----:B------:R-:W-:Y:S05]  /*22410*/  BSYNC.RECONVERGENT B1 ;  /* 0x0000000000017941 */ /* 0x000fea0003800200 */
.L_x_16651:
        /* <DEDUP_REMOVED lines=18> */
.L_x_16658:
        /* <DEDUP_REMOVED lines=13> */
.L_x_16660:
[----:B------:R-:W-:Y:S05]  /*22610*/  BSYNC.RECONVERGENT B2 ;  /* 0x0000000000027941 */ /* 0x000fea0003800200 */
.L_x_16659:
        /* <DEDUP_REMOVED lines=61> */
.L_x_16657:
[----:B------:R-:W-:Y:S05]  /*229f0*/  BSYNC.RECONVERGENT B1 ;  /* 0x0000000000017941 */ /* 0x000fea0003800200 */
.L_x_16656:
        /* <DEDUP_REMOVED lines=16> */
.L_x_16663:
        /* <DEDUP_REMOVED lines=13> */
.L_x_16665:
[----:B------:R-:W-:Y:S05]  /*22bd0*/  BSYNC.RECONVERGENT B2 ;  /* 0x0000000000027941 */ /* 0x000fea0003800200 */
.L_x_16664:
        /* <DEDUP_REMOVED lines=61> */
.L_x_16662:
[----:B------:R-:W-:Y:S05]  /*22fb0*/  BSYNC.RECONVERGENT B1 ;  /* 0x0000000000017941 */ /* 0x000fea0003800200 */
.L_x_16661:
        /* <DEDUP_REMOVED lines=16> */
.L_x_16668:
        /* <DEDUP_REMOVED lines=13> */
.L_x_16670:
[----:B------:R-:W-:Y:S05]  /*23190*/  BSYNC.RECONVERGENT B2 ;  /* 0x0000000000027941 */ /* 0x000fea0003800200 */
.L_x_16669:
        /* <DEDUP_REMOVED lines=61> */
.L_x_16667:
[----:B------:R-:W-:Y:S05]  /*23570*/  BSYNC.RECONVERGENT B1 ;  /* 0x0000000000017941 */ /* 0x000fea0003800200 */
.L_x_16666:
        /* <DEDUP_REMOVED lines=16> */
.L_x_16650:
        /* <DEDUP_REMOVED lines=24> */
.L_x_16671:
[----:B01----:R-:W-:Y:S01]  /*23800*/  IMAD.MOV.U32 R11, RZ, RZ, R188 ;  /* 0x000000ffff0b7224 */ /* 0x003fe200078e00bc */
[----:B------:R-:W-:-:S07]  /*23810*/  IADD3 R0, PT, PT, R0, 0x80, RZ ;  /* 0x0000008000007810 */ /* 0x000fce0007ffe0ff */
.L_x_16608:
[----:B------:R-:W-:Y:S05]  /*23820*/  BSYNC.RECONVERGENT B0 ;  /* 0x0000000000007941 */ /* 0x000fea0003800200 */
.L_x_16607:
        /* <DEDUP_REMOVED lines=35> */
.L_x_16677:
        /* <DEDUP_REMOVED lines=13> */
.L_x_16679:
[----:B------:R-:W-:Y:S05]  /*23b30*/  BSYNC.RECONVERGENT B2 ;  /* 0x0000000000027941 */ /* 0x000fea0003800200 */
.L_x_16678:
        /* <DEDUP_REMOVED lines=60> */
.L_x_16676:
[----:B------:R-:W-:Y:S05]  /*23f00*/  BSYNC.RECONVERGENT B1 ;  /* 0x0000000000017941 */ /* 0x000fea0003800200 */
.L_x_16675:
        /* <DEDUP_REMOVED lines=20> */
.L_x_16682:
        /* <DEDUP_REMOVED lines=13> */
.L_x_16684:
[----:B------:R-:W-:Y:S05]  /*24120*/  BSYNC.RECONVERGENT B2 ;  /* 0x0000000000027941 */ /* 0x000fea0003800200 */
.L_x_16683:
        /* <DEDUP_REMOVED lines=61> */
.L_x_16681:
[----:B------:R-:W-:Y:S05]  /*24500*/  BSYNC.RECONVERGENT B1 ;  /* 0x0000000000017941 */ /* 0x000fea0003800200 */
.L_x_16680:
        /* <DEDUP_REMOVED lines=15> */
.L_x_16687:
        /* <DEDUP_REMOVED lines=13> */
.L_x_16689:
[----:B------:R-:W-:Y:S05]  /*246d0*/  BSYNC.RECONVERGENT B2 ;  /* 0x0000000000027941 */ /* 0x000fea0003800200 */
.L_x_16688:
        /* <DEDUP_REMOVED lines=61> */
.L_x_16686:
[----:B------:R-:W-:Y:S05]  /*24ab0*/  BSYNC.RECONVERGENT B1 ;  /* 0x0000000000017941 */ /* 0x000fea0003800200 */
.L_x_16685:
        /* <DEDUP_REMOVED lines=17> */
.L_x_16692:
        /* <DEDUP_REMOVED lines=13> */
.L_x_16694:
[----:B------:R-:W-:Y:S05]  /*24ca0*/  BSYNC.RECONVERGENT B2 ;  /* 0x0000000000027941 */ /* 0x000fea0003800200 */
.L_x_16693:
        /* <DEDUP_REMOVED lines=61> */
.L_x_16691:
[----:B------:R-:W-:Y:S05]  /*25080*/  BSYNC.RECONVERGENT B1 ;  /* 0x0000000000017941 */ /* 0x000fea0003800200 */
.L_x_16690:
        /* <DEDUP_REMOVED lines=15> */
.L_x_16697:
        /* <DEDUP_REMOVED lines=13> */
.L_x_16699:
[----:B------:R-:W-:Y:S05]  /*25250*/  BSYNC.RECONVERGENT B2 ;  /* 0x0000000000027941 */ /* 0x000fea0003800200 */
.L_x_16698:
        /* <DEDUP_REMOVED lines=61> */
.L_x_16696:
[----:B------:R-:W-:Y:S05]  /*25630*/  BSYNC.RECONVERGENT B1 ;  /* 0x0000000000017941 */ /* 0x000fea0003800200 */
.L_x_16695:
        /* <DEDUP_REMOVED lines=17> */
.L_x_16702:
        /* <DEDUP_REMOVED lines=13> */
.L_x_16704:
[----:B------:R-:W-:Y:S05]  /*25820*/  BSYNC.RECONVERGENT B2 ;  /* 0x0000000000027941 */ /* 0x000fea0003800200 */
.L_x_16703:
        /* <DEDUP_REMOVED lines=61> */
.L_x_16701:
[----:B------:R-:W-:Y:S05]  /*25c00*/  BSYNC.RECONVERGENT B1 ;  /* 0x0000000000017941 */ /* 0x000fea0003800200 */
.L_x_16700:
        /* <DEDUP_REMOVED lines=15> */
.L_x_16707:
        /* <DEDUP_REMOVED lines=13> */
.L_x_16709:
[----:B------:R-:W-:Y:S05]  /*25dd0*/  BSYNC.RECONVERGENT B2 ;  /* 0x0000000000027941 */ /* 0x000fea0003800200 */
.L_x_16708:
        /* <DEDUP_REMOVED lines=61> */
.L_x_16706:
[----:B------:R-:W-:Y:S05]  /*261b0*/  BSYNC.RECONVERGENT B1 ;  /* 0x0000000000017941 */ /* 0x000fea0003800200 */
.L_x_16705:
        /* <DEDUP_REMOVED lines=17> */
.L_x_16712:
        /* <DEDUP_REMOVED lines=15> */
.L_x_16714:
[----:B------:R-:W-:Y:S05]  /*263c0*/  BSYNC.RECONVERGENT B2 ;  /* 0x0000000000027941 */ /* 0x000fea0003800200 */
.L_x_16713:
        /* <DEDUP_REMOVED lines=61> */
.L_x_16711:
[----:B------:R-:W-:Y:S05]  /*267a0*/  BSYNC.RECONVERGENT B1 ;  /* 0x0000000000017941 */ /* 0x000fea0003800200 */
.L_x_16710:
        /* <DEDUP_REMOVED lines=35> */
.L_x_16674:
        /* <DEDUP_REMOVED lines=16> */
.L_x_16718:
        /* <DEDUP_REMOVED lines=13> */
.L_x_16720:
[----:B------:R-:W-:Y:S05]  /*26bb0*/  BSYNC.RECONVERGENT B2 ;  /* 0x0000000000027941 */ /* 0x000fea0003800200 */
.L_x_16719:
        /* <DEDUP_REMOVED lines=61> */
.L_x_16717:
[----:B------:R-:W-:Y:S05]  /*26f90*/  BSYNC.RECONVERGENT B1 ;  /* 0x0000000000017941 */ /* 0x000fea0003800200 */
.L_x_16716:
        /* <DEDUP_REMOVED lines=18> */
.L_x_16723:
        /* <DEDUP_REMOVED lines=13> */
.L_x_16725:
[----:B------:R-:W-:Y:S05]  /*27190*/  BSYNC.RECONVERGENT B2 ;  /* 0x0000000000027941 */ /* 0x000fea0003800200 */
.L_x_16724:
        /* <DEDUP_REMOVED lines=61> */
.L_x_16722:
[----:B------:R-:W-:Y:S05]  /*27570*/  BSYNC.RECONVERGENT B1 ;  /* 0x0000000000017941 */ /* 0x000fea0003800200 */
.L_x_16721:
        /* <DEDUP_REMOVED lines=16> */
.L_x_16728:
        /* <DEDUP_REMOVED lines=13> */
.L_x_16730:
[----:B------:R-:W-:Y:S05]  /*27750*/  BSYNC.RECONVERGENT B2 ;  /* 0x0000000000027941 */ /* 0x000fea0003800200 */
.L_x_16729:
        /* <DEDUP_REMOVED lines=61> */
.L_x_16727:
[----:B------:R-:W-:Y:S05]  /*27b30*/  BSYNC.RECONVERGENT B1 ;  /* 0x0000000000017941 */ /* 0x000fea0003800200 */
.L_x_16726:
        /* <DEDUP_REMOVED lines=16> */
.L_x_16733:
        /* <DEDUP_REMOVED lines=13> */
.L_x_16735:
[----:B------:R-:W-:Y:S05]  /*27d10*/  BSYNC.RECONVERGENT B2 ;  /* 0x0000000000027941 */ /* 0x000fea0003800200 */
.L_x_16734:
        /* <DEDUP_REMOVED lines=61> */
.L_x_16732:
[----:B------:R-:W-:Y:S05]  /*280f0*/  BSYNC.RECONVERGENT B1 ;  /* 0x0000000000017941 */ /* 0x000fea0003800200 */
.L_x_16731:
        /* <DEDUP_REMOVED lines=16> */
.L_x_16715:
        /* <DEDUP_REMOVED lines=8> */
[----:B------:R-:W-:Y:S02]  /*28280*/  IMAD.MOV.U32 R11, RZ, RZ, R188 ;  /* 0x000000ffff0b7224 */ /* 0x000fe400078e00bc */
        /* <DEDUP_REMOVED lines=16> */
.L_x_16673:
[----:B------:R-:W-:Y:S05]  /*28390*/  BSYNC.RECONVERGENT B0 ;  /* 0x0000000000007941 */ /* 0x000fea0003800200 */
.L_x_16672:
[----:B------:R-:W-:Y:S01]  /*283a0*/  FADD.FTZ R0, RZ, R156 ;  /* 0x0000009cff007221 */ /* 0x000fe20000010000 */
[C---:B------:R-:W-:Y:S01]  /*283b0*/  ISETP.GE.U32.AND P0, PT, R2.reuse, 0x80, PT ;  /* 0x000000800200780c */ /* 0x040fe20003f06070 */
[----:B------:R-:W-:Y:S01]  /*283c0*/  BSSY.RECONVERGENT B0, `(.L_x_16736) ;  /* 0x000008d000007945 */ /* 0x000fe20003800200 */
[C---:B------:R-:W-:Y:S01]  /*283d0*/  ISETP.GT.U32.AND P6, PT, R2.reuse, 0xff, PT ;  /* 0x000000ff0200780c */ /* 0x040fe20003fc4070 */
[----:B01----:R-:W-:Y:S01]  /*283e0*/  FADD.FTZ R189, R157, R0 ;  /* 0x000000009dbd7221 */ /* 0x003fe20000010000 */
[C---:B------:R-:W-:Y:S01]  /*283f0*/  ISETP.GT.U32.AND P5, PT, R2.reuse, 0x17f, PT ;  /* 0x0000017f0200780c */ /* 0x040fe20003fa4070 */
[----:B------:R-:W-:Y:S01]  /*28400*/  HFMA2 R199, -RZ, RZ, 0, 0 ;  /* 0x00000000ffc77431 */ /* 0x000fe200000001ff */
        /* <DEDUP_REMOVED lines=57> */
[----:B------:R-:W-:-:S04]  /*287a0*/  FFMA.FTZ R0, R195, R195, R0 ;  /* 0x000000c3c3007223 */ /* 0x000fc80000010000 */
        /* <DEDUP_REMOVED lines=78> */
.L_x_16737:
[----:B------:R-:W-:Y:S05]  /*28c90*/  BSYNC.RECONVERGENT B0 ;  /* 0x0000000000007941 */ /* 0x000fea0003800200 */
.L_x_16736:
        /* <DEDUP_REMOVED lines=13> */
.L_x_16739:
[----:B------:R-:W-:Y:S05]  /*28d70*/  BSYNC.RECONVERGENT B0 ;  /* 0x0000000000007941 */ /* 0x000fea0003800200 */
.L_x_16738:
[----:B------:R-:W1:Y:S01]  /*28d80*/  SHFL.DOWN PT, R190, R199, 0x2, 0x1f ;  /* 0x08401f00c7be7f89 */ /* 0x000e6200000e0000 */
[----:B------:R-:W-:Y:S01]  /*28d90*/  I2FP.F32.S32 R195, R199 ;  /* 0x000000c700c37245 */ /* 0x000fe20000201400 */
[----:B------:R-:W-:Y:S01]  /*28da0*/  BSSY.RECONVERGENT B0, `(.L_x_16740) ;  /* 0x0000049000007945 */ /* 0x000fe20003800200 */
[----:B------:R-:W-:Y:S01]  /*28db0*/  ISETP.NE.AND P1, PT, RZ, UR13, PT ;  /* 0x0000000dff007c0c */ /* 0x000fe2000bf25270 */
[----:B0-----:R-:W0:Y:S01]  /*28dc0*/  SHFL.DOWN PT, R191, R188, 0x2, 0x1f ;  /* 0x08401f00bcbf7f89 */ /* 0x001e2200000e0000 */
[----:B-1----:R-:W-:Y:S01]  /*28dd0*/  IMAD.IADD R192, R190, 0x1, R199 ;  /* 0x00000001bec07824 */ /* 0x002fe200078e02c7 */
[----:B------:R-:W-:-:S04]  /*28de0*/  I2FP.F32.S32 R200, R190 ;  /* 0x000000be00c87245 */ /* 0x000fc80000201400 */
[----:B------:R-:W-:Y:S01]  /*28df0*/  I2FP.F32.S32 R193, R192 ;  /* 0x000000c000c17245 */ /* 0x000fe20000201400 */
[----:B------:R-:W1:Y:S01]  /*28e00*/  SHFL.DOWN PT, R203, R192, 0x1, 0x1f ;  /* 0x08201f00c0cb7f89 */ /* 0x000e6200000e0000 */
[----:B0-----:R-:W-:Y:S02]  /*28e10*/  FMUL.FTZ R190, R191, R200 ;  /* 0x000000c8bfbe7220 */ /* 0x001fe40000410000 */
[----:B------:R-:W0:Y:S02]  /*28e20*/  MUFU.RCP R194, R193 ;  /* 0x000000c100c27308 */ /* 0x000e240000001000 */
        /* <DEDUP_REMOVED lines=8> */
[----:B------:R-:W-:Y:S02]  /*28eb0*/  I2FP.F32.S32 R203, R203 ;  /* 0x000000cb00cb7245 */ /* 0x000fe40000201400 */
[----:B------:R-:W-:-:S06]  /*28ec0*/  I2FP.F32.S32 R204, R190 ;  /* 0x000000be00cc7245 */ /* 0x000fcc0000201400 */
[----:B------:R-:W1:Y:S01]  /*28ed0*/  MUFU.RCP R204, R204 ;  /* 0x000000cc00cc7308 */ /* 0x000e620000001000 */
[----:B0-----:R-:W-:Y:S01]  /*28ee0*/  FMUL.FTZ R190, R201, R203 ;  /* 0x000000cbc9be7220 */ /* 0x001fe20000410000 */
[----:B------:R-:W-:-:S03]  /*28ef0*/  FADD.FTZ R201, R202, -R201 ;  /* 0x800000c9cac97221 */ /* 0x000fc60000010000 */
[----:B------:R-:W-:-:S04]  /*28f00*/  FFMA.FTZ R199, R193, R202, R190 ;  /* 0x000000cac1c77223 */ /* 0x000fc800000100be */
[----:B-1----:R-:W-:-:S05]  /*28f10*/  FMUL.FTZ R192, R204, R199 ;  /* 0x000000c7ccc07220 */ /* 0x002fca0000410000 */
[----:B------:R0:W1:Y:S02]  /*28f20*/  SHFL.IDX PT, R207, R192, RZ, 0x1f ;  /* 0x00001fffc0cf7589 */ /* 0x00006400000e0000 */
[----:B0-----:R-:W0:Y:S01]  /*28f30*/  LDC R192, c[0x0][0x448] ;  /* 0x00011200ffc07b82 */ /* 0x001e220000000800 */
[C---:B-1----:R-:W-:Y:S01]  /*28f40*/  FMUL.FTZ R190, R207.reuse, R207 ;  /* 0x000000cfcfbe7220 */ /* 0x042fe20000410000 */
[----:B------:R-:W-:-:S04]  /*28f50*/  FSEL R199, R207, RZ, !P1 ;  /* 0x000000ffcfc77208 */ /* 0x000fc80004800000 */
[----:B------:R-:W-:Y:S02]  /*28f60*/  FSEL R205, R190, RZ, P1 ;  /* 0x000000ffbecd7208 */ /* 0x000fe40000800000 */
[----:B------:R-:W1:Y:S01]  /*28f70*/  SHFL.DOWN PT, R190, R189, 0x2, 0x1f ;  /* 0x08401f00bdbe7f89 */ /* 0x000e6200000e0000 */
[----:B------:R-:W-:Y:S01]  /*28f80*/  ISETP.NE.AND P1, PT, R0, RZ, PT ;  /* 0x000000ff0000720c */ /* 0x000fe20003f25270 */
[----:B-1----:R-:W-:Y:S01]  /*28f90*/  FADD.FTZ R191, R190, R189 ;  /* 0x000000bdbebf7221 */ /* 0x002fe20000010000 */
[----:B------:R-:W-:-:S03]  /*28fa0*/  FMUL.FTZ R190, R201, R201 ;  /* 0x000000c9c9be7220 */ /* 0x000fc60000410000 */
[----:B------:R-:W-:Y:S01]  /*28fb0*/  FFMA.FTZ R191, R194, R188, R191 ;  /* 0x000000bcc2bf7223 */ /* 0x000fe200000100bf */
[----:B------:R-:W-:-:S04]  /*28fc0*/  FMUL.FTZ R190, R193, R190 ;  /* 0x000000bec1be7220 */ /* 0x000fc80000410000 */
[----:B------:R-:W1:Y:S01]  /*28fd0*/  SHFL.DOWN PT, R188, R191, 0x1, 0x1f ;  /* 0x08201f00bfbc7f89 */ /* 0x000e6200000e0000 */
[----:B------:R-:W-:Y:S01]  /*28fe0*/  FMUL.FTZ R190, R190, R203 ;  /* 0x000000cbbebe7220 */ /* 0x000fe20000410000 */
[----:B-1----:R-:W-:-:S04]  /*28ff0*/  FADD.FTZ R189, R191, R188 ;  /* 0x000000bcbfbd7221 */ /* 0x002fc80000010000 */
[----:B------:R-:W-:Y:S02]  /*29000*/  FFMA.FTZ R204, R204, R190, R189 ;  /* 0x000000becccc7223 */ /* 0x000fe400000100bd */
[----:B------:R-:W1:Y:S03]  /*29010*/  @!P1 LDC.64 R188, c[0x0][0x3c0] ;  /* 0x0000f000ffbc9b82 */ /* 0x000e660000000a00 */
[----:B------:R-:W0:Y:S05]  /*29020*/  SHFL.IDX PT, R193, R204, RZ, 0x1f ;  /* 0x00001fffccc17589 */ /* 0x000e2a00000e0000 */
[----:B------:R-:W2:Y:S01]  /*29030*/  @!P1 LDC.64 R190, c[0x0][0x3c8] ;  /* 0x0000f200ffbe9b82 */ /* 0x000ea20000000a00 */
[----:B-1----:R-:W-:-:S04]  /*29040*/  @!P1 IMAD.WIDE R188, R5, 0x4, R188 ;  /* 0x0000000405bc9825 */ /* 0x002fc800078e02bc */
[----:B0-----:R-:W-:Y:S01]  /*29050*/  FFMA.FTZ R192, R193, UR14, R192 ;  /* 0x0000000ec1c07c23 */ /* 0x001fe200080100c0 */
[----:B------:R0:W-:Y:S03]  /*29060*/  @!P1 STG.E desc[UR6][R188.64], R207 ;  /* 0x000000cfbc009986 */ /* 0x0001e6000c101906 */
[----:B------:R-:W-:Y:S01]  /*29070*/  FADD.FTZ R192, R192, R205 ;  /* 0x000000cdc0c07221 */ /* 0x000fe20000010000 */
[----:B--2---:R-:W-:-:S03]  /*29080*/  @!P1 IMAD.WIDE R190, R5, 0x4, R190 ;  /* 0x0000000405be9825 */ /* 0x004fc600078e02be */
        /* <DEDUP_REMOVED lines=13> */
[C---:B------:R-:W-:Y:S01]  /*29160*/  FFMA.FTZ R188, R189.reuse, R20, R100 ;  /* 0x00000014bdbc7223 */ /* 0x040fe20000010064 */
[----:B------:R-:W-:Y:S01]  /*29170*/  FFMA.FTZ R192, R189, R24, R128 ;  /* 0x00000018bdc07223 */ /* 0x000fe20000010080 */
[C---:B------:R-:W-:Y:S01]  /*29180*/  FFMA.FTZ R189, R190.reuse, R21, R101 ;  /* 0x00000015bebd7223 */ /* 0x040fe20000010065 */
[----:B------:R-:W-:Y:S01]  /*29190*/  FFMA.FTZ R193, R190, R25, R129 ;  /* 0x00000019bec17223 */ /* 0x000fe20000010081 */
[C---:B------:R-:W-:Y:S01]  /*291a0*/  FFMA.FTZ R190, R191.reuse, R22, R102 ;  /* 0x00000016bfbe7223 */ /* 0x040fe20000010066 */
[----:B------:R-:W-:Y:S01]  /*291b0*/  FFMA.FTZ R194, R191, R26, R130 ;  /* 0x0000001abfc27223 */ /* 0x000fe20000010082 */
[C---:B------:R-:W-:Y:S01]  /*291c0*/  FFMA.FTZ R191, R206.reuse, R23, R103 ;  /* 0x00000017cebf7223 */ /* 0x040fe20000010067 */
[----:B------:R-:W-:Y:S01]  /*291d0*/  FFMA.FTZ R195, R206, R27, R131 ;  /* 0x0000001bcec37223 */ /* 0x000fe20000010083 */
[----:B-1----:R-:W-:-:S05]  /*291e0*/  IMAD.WIDE.U32 R202, R198, 0x10, R202 ;  /* 0x00000010c6ca7825 */ /* 0x002fca00078e00ca */
[----:B------:R1:W-:Y:S01]  /*291f0*/  STG.E.128 desc[UR6][R202.64], R188 ;  /* 0x000000bcca007986 */ /* 0x0003e2000c101d06 */
[----:B0-----:R-:W-:-:S04]  /*29200*/  IMAD.WIDE.U32 R204, R198, 0x10, R204 ;  /* 0x00000010c6cc7825 */ /* 0x001fc800078e00cc */
[----:B------:R-:W-:Y:S01]  /*29210*/  VIADD R198, R198, 0x80 ;  /* 0x00000080c6c67836 */ /* 0x000fe20000000000 */
[----:B------:R1:W-:Y:S06]  /*29220*/  STG.E.128 desc[UR6][R204.64], R192 ;  /* 0x000000c0cc007986 */ /* 0x0003ec000c101d06 */
.L_x_16741:
[----:B------:R-:W-:Y:S05]  /*29230*/  BSYNC.RECONVERGENT B0 ;  /* 0x0000000000007941 */ /* 0x000fea0003800200 */
.L_x_16740:
[----:B------:R-:W-:Y:S01]  /*29240*/  LOP3.LUT P0, RZ, R18, 0x100, RZ, 0xc0, !PT ;  /* 0x0000010012ff7812 */ /* 0x000fe2000780c0ff */
        /* <DEDUP_REMOVED lines=12> */
[----:B------:R-:W-:-:S03]  /*29310*/  FFMA.FTZ R192, R193, R32, R124 ;  /* 0x00000020c1c07223 */ /* 0x000fc6000001007c */
[----:B------:R-:W-:Y:S01]  /*29320*/  FFMA.FTZ R195, R206, R35, R127 ;  /* 0x00000023cec37223 */ /* 0x000fe2000001007f */
[----:B0-----:R-:W-:-:S04]  /*29330*/  IMAD.WIDE.U32 R202, R198, 0x10, R188 ;  /* 0x00000010c6ca7825 */ /* 0x001fc800078e00bc */
[----:B------:R-:W-:Y:S01]  /*29340*/  FFMA.FTZ R188, R193, R28, R96 ;  /* 0x0000001cc1bc7223 */ /* 0x000fe20000010060 */
[C---:B------:R-:W-:Y:S01]  /*29350*/  FFMA.FTZ R189, R194.reuse, R29, R97 ;  /* 0x0000001dc2bd7223 */ /* 0x040fe20000010061 */
[----:B------:R-:W-:Y:S01]  /*29360*/  FFMA.FTZ R193, R194, R33, R125 ;  /* 0x00000021c2c17223 */ /* 0x000fe2000001007d */
[----:B------:R-:W-:Y:S01]  /*29370*/  FFMA.FTZ R194, R201, R34, R126 ;  /* 0x00000022c9c27223 */ /* 0x000fe2000001007e */
[----:B-1----:R-:W-:-:S04]  /*29380*/  IMAD.WIDE.U32 R204, R198, 0x10, R190 ;  /* 0x00000010c6cc7825 */ /* 0x002fc800078e00be */
[----:B------:R-:W-:Y:S01]  /*29390*/  FFMA.FTZ R190, R201, R30, R98 ;  /* 0x0000001ec9be7223 */ /* 0x000fe20000010062 */
[----:B------:R-:W-:Y:S01]  /*293a0*/  FFMA.FTZ R191, R206, R31, R99 ;  /* 0x0000001fcebf7223 */ /* 0x000fe20000010063 */
[----:B------:R-:W-:-:S04]  /*293b0*/  IADD3 R198, PT, PT, R198, 0x80, RZ ;  /* 0x00000080c6c67810 */ /* 0x000fc80007ffe0ff */
[----:B------:R2:W-:Y:S04]  /*293c0*/  STG.E.128 desc[UR6][R202.64], R188 ;  /* 0x000000bcca007986 */ /* 0x0005e8000c101d06 */
[----:B------:R2:W-:Y:S02]  /*293d0*/  STG.E.128 desc[UR6][R204.64], R192 ;  /* 0x000000c0cc007986 */ /* 0x0005e4000c101d06 */
.L_x_16743:
[----:B------:R-:W-:Y:S05]  /*293e0*/  BSYNC.RECONVERGENT B0 ;  /* 0x0000000000007941 */ /* 0x000fea0003800200 */
.L_x_16742:
[----:B------:R-:W-:Y:S01]  /*293f0*/  LOP3.LUT P0, RZ, R18, 0x80, RZ, 0xc0, !PT ;  /* 0x0000008012ff7812 */ /* 0x000fe2000780c0ff */
        /* <DEDUP_REMOVED lines=22> */
[----:B------:R-:W-:-:S04]  /*29560*/  VIADD R198, R198, 0x80 ;  /* 0x00000080c6c67836 */ /* 0x000fc80000000000 */
[----:B------:R3:W-:Y:S04]  /*29570*/  STG.E.128 desc[UR6][R202.64], R188 ;  /* 0x000000bcca007986 */ /* 0x0007e8000c101d06 */
[----:B------:R3:W-:Y:S02]  /*29580*/  STG.E.128 desc[UR6][R204.64], R192 ;  /* 0x000000c0cc007986 */ /* 0x0007e4000c101d06 */
.L_x_16745:
[----:B------:R-:W-:Y:S05]  /*29590*/  BSYNC.RECONVERGENT B0 ;  /* 0x0000000000007941 */ /* 0x000fea0003800200 */
.L_x_16744:
[----:B------:R-:W-:Y:S01]  /*295a0*/  LOP3.LUT P0, RZ, R18, 0x20, RZ, 0xc0, !PT ;  /* 0x0000002012ff7812 */ /* 0x000fe2000780c0ff */
        /* <DEDUP_REMOVED lines=25> */
.L_x_16747:
[----:B------:R-:W-:Y:S05]  /*29740*/  BSYNC.RECONVERGENT B0 ;  /* 0x0000000000007941 */ /* 0x000fea0003800200 */
.L_x_16746:
[----:B------:R-:W-:Y:S01]  /*29750*/  LOP3.LUT P0, RZ, R18, 0x10, RZ, 0xc0, !PT ;  /* 0x0000001012ff7812 */ /* 0x000fe2000780c0ff */
[----:B------:R-:W-:-:S12]  /*29760*/  BSSY.RECONVERGENT B0, `(.L_x_16748) ;  /* 0x0000019000007945 */ /* 0x000fd80003800200 */
        /* <DEDUP_REMOVED lines=24> */
.L_x_16749:
[----:B------:R-:W-:Y:S05]  /*298f0*/  BSYNC.RECONVERGENT B0 ;  /* 0x0000000000007941 */ /* 0x000fea0003800200 */
.L_x_16748:
        /* <DEDUP_REMOVED lines=26> */
.L_x_16751:
[----:B------:R-:W-:Y:S05]  /*29aa0*/  BSYNC.RECONVERGENT B0 ;  /* 0x0000000000007941 */ /* 0x000fea0003800200 */
.L_x_16750:
        /* <DEDUP_REMOVED lines=26> */
.L_x_16753:
[----:B------:R-:W-:Y:S05]  /*29c50*/  BSYNC.RECONVERGENT B0 ;  /* 0x0000000000007941 */ /* 0x000fea0003800200 */
.L_x_16752:
        /* <DEDUP_REMOVED lines=21> */
[C---:B------:R-:W-:Y:S01]  /*29db0*/  FFMA.FTZ R191, R202.reuse, R139, R143 ;  /* 0x0000008bcabf7223 */ /* 0x040fe2000001008f */
[----:B------:R-:W-:-:S04]  /*29dc0*/  FFMA.FTZ R195, R202, R135, R147 ;  /* 0x00000087cac37223 */ /* 0x000fc80000010093 */
[----:B------:R0:W-:Y:S04]  /*29dd0*/  STG.E.128 desc[UR6][R200.64], R188 ;  /* 0x000000bcc8007986 */ /* 0x0001e8000c101d06 */
[----:B------:R0:W-:Y:S02]  /*29de0*/  STG.E.128 desc[UR6][R198.64], R192 ;  /* 0x000000c0c6007986 */ /* 0x0001e4000c101d06 */
.L_x_16755:
[----:B------:R-:W-:Y:S05]  /*29df0*/  BSYNC.RECONVERGENT B0 ;  /* 0x0000000000007941 */ /* 0x000fea0003800200 */
.L_x_16754:
[----:B01234-:R-:W0:Y:S01]  /*29e00*/  LDC.64 R188, c[0x0][0x380] ;  /* 0x0000e000ffbc7b82 */ /* 0x01fe220000000a00 */
[----:B------:R-:W-:Y:S01]  /*29e10*/  UPLOP3.LUT UP1, UPT, UPT, UPT, UP1, 0x40, 0x4 ;  /* 0x000000000004789c */ /* 0x000fe20003f2e810 */
[----:B0-----:R-:W-:-:S04]  /*29e20*/  IADD3 R5, PT, PT, R5, R188, RZ ;  /* 0x000000bc05057210 */ /* 0x001fc80007ffe0ff */
[----:B------:R-:W-:-:S13]  /*29e30*/  ISETP.GE.AND P0, PT, R5, R189, PT ;  /* 0x000000bd0500720c */ /* 0x000fda0003f06270 */
[----:B------:R-:W-:Y:S05]  /*29e40*/  @!P0 BRA `(.L_x_16756) ;  /* 0xfffffd8800448947 */ /* 0x000fea000383ffff */
[----:B------:R-:W-:Y:S05]  /*29e50*/  EXIT ;  /* 0x000000000000794d */ /* 0x000fea0003800000 */
.L_x_16757:
        /* <DEDUP_REMOVED lines=10> */
.L_x_18016:


//--------------------- .text._ZN10layer_norm31ln_parallel_residual_fwd_kernelINS_13Kernel_traitsIfffffjLj4096ELj1ELj1ELj4ELj16ENS_18Kernel_traits_baseILj4096EfffffjLj128EEEEELb1ELb0ELb1EEEvNS_9FwdParamsE --------------------------
	.section	.text._ZN10layer_norm31ln_parallel_residual_fwd_kernelINS_13Kernel_traitsIfffffjLj4096ELj1ELj1ELj4ELj16ENS_18Kernel_traits_baseILj4096EfffffjLj128EEEEELb1ELb0ELb1EEEvNS_9FwdParamsE,"ax",@progbits
	.align	128
        .global         _ZN10layer_norm31ln_parallel_residual_fwd_kernelINS_13Kernel_traitsIfffffjLj4096ELj1ELj1ELj4ELj16ENS_18Kernel_traits_baseILj4096EfffffjLj128EEEEELb1ELb0ELb1EEEvNS_9FwdParamsE
        .type           _ZN10layer_norm31ln_parallel_residual_fwd_kernelINS_13Kernel_traitsIfffffjLj4096ELj1ELj1ELj4ELj16ENS_18Kernel_traits_baseILj4096EfffffjLj128EEEEELb1ELb0ELb1EEEvNS_9FwdParamsE,@function
        .size           _ZN10layer_norm31ln_parallel_residual_fwd_kernelINS_13Kernel_traitsIfffffjLj4096ELj1ELj1ELj4ELj16ENS_18Kernel_traits_baseILj4096EfffffjLj128EEEEELb1ELb0ELb1EEEvNS_9FwdParamsE,(.L_x_18017 - _ZN10layer_norm31ln_parallel_residual_fwd_kernelINS_13Kernel_traitsIfffffjLj4096ELj1ELj1ELj4ELj16ENS_18Kernel_traits_baseILj4096EfffffjLj128EEEEELb1ELb0ELb1EEEvNS_9FwdParamsE)
        .other          _ZN10layer_norm31ln_parallel_residual_fwd_kernelINS_13Kernel_traitsIfffffjLj4096ELj1ELj1ELj4ELj16ENS_18Kernel_traits_baseILj4096EfffffjLj128EEEEELb1ELb0ELb1EEEvNS_9FwdParamsE,@"STO_CUDA_ENTRY STV_DEFAULT"
_ZN10layer_norm31ln_parallel_residual_fwd_kernelINS_13Kernel_traitsIfffffjLj4096ELj1ELj1ELj4ELj16ENS_18Kernel_traits_baseILj4096EfffffjLj128EEEEELb1ELb0ELb1EEEvNS_9FwdParamsE:
.text._ZN10layer_norm31ln_parallel_residual_fwd_kernelINS_13Kernel_traitsIfffffjLj4096ELj1ELj1ELj4ELj16ENS_18Kernel_traits_baseILj4096EfffffjLj128EEEEELb1ELb0ELb1EEEvNS_9FwdParamsE:
        /* <DEDUP_REMOVED lines=103> */
.L_x_16759:
        /* <DEDUP_REMOVED lines=31> */
.L_x_16758:
        /* <DEDUP_REMOVED lines=45> */
.L_x_16761:
        /* <DEDUP_REMOVED lines=46> */
.L_x_16760:
[----:B------:R-:W1:Y:S02]  /*0e10*/  LDCU UR4, c[0x0][0x384] ;  /* 0x00007080ff0477ac */ /* 0x000e640008000800 */
[----:B-1----:R-:W-:-:S13]  /*0e20*/  ISETP.GE.AND P0, PT, R199, UR4, PT ;  /* 0x00000004c7007c0c */ /* 0x002fda000bf06270 */
[----:B------:R-:W-:Y:S05]  /*0e30*/  @P0 EXIT ;  /* 0x000000000000094d */ /* 0x000fea0003800000 */
[----:B------:R-:W-:Y:S01]  /*0e40*/  IMAD.HI.U32 R21, R198, -0x326172a9, RZ ;  /* 0xcd9e8d57c6157827 */ /* 0x000fe200078e00ff */
[----:B------:R-:W1:Y:S01]  /*0e50*/  LDCU.64 UR4, c[0x0][0x398] ;  /* 0x00007300ff0477ac */ /* 0x000e620008000a00 */
[----:B------:R-:W-:Y:S02]  /*0e60*/  LOP3.LUT R201, R201, 0xfffffffd, RZ, 0xc0, !PT ;  /* 0xfffffffdc9c97812 */ /* 0x000fe400078ec0ff */
[C---:B0---4-:R-:W-:Y:S01]  /*0e70*/  IMAD.HI.U32 R23, R197.reuse, -0x2daee0ad, RZ ;  /* 0xd2511f53c5177827 */ /* 0x051fe200078e00ff */
[----:B------:R-:W-:Y:S01]  /*0e80*/  LOP3.LUT R21, R196, R21, R204, 0x96, !PT ;  /* 0x00000015c4157212 */ /* 0x000fe200078e96cc */
[----:B------:R-:W0:Y:S01]  /*0e90*/  LDCU UR6, c[0x0][0x404] ;  /* 0x00008080ff0677ac */ /* 0x000e220008000800 */
        /* <DEDUP_REMOVED lines=12> */
[----:B-1----:R-:W-:Y:S01]  /*0f60*/  UISETP.NE.U32.AND UP0, UPT, UR4, URZ, UPT ;  /* 0x000000ff0400728c */ /* 0x002fe2000bf05070 */
[----:B------:R-:W1:Y:S02]  /*0f70*/  LDCU.U8 UR4, c[0x0][0x410] ;  /* 0x00008200ff0477ac */ /* 0x000e640008000000 */
        /* <DEDUP_REMOVED lines=9> */
[----:B------:R-:W0:Y:S01]  /*1010*/  LDCU.64 UR12, c[0x0][0x3a0] ;  /* 0x00007400ff0c77ac */ /* 0x000e220008000a00 */
[----:B------:R-:W-:Y:S02]  /*1020*/  IMAD R24, R24, -0x326172a9, RZ ;  /* 0xcd9e8d5718187824 */ /* 0x000fe400078e02ff */
[C---:B------:R-:W-:Y:S01]  /*1030*/  IMAD.HI.U32 R0, R21.reuse, -0x326172a9, RZ ;  /* 0xcd9e8d5715007827 */ /* 0x040fe200078e00ff */
[----:B------:R-:W-:Y:S01]  /*1040*/  LOP3.LUT R23, R14, R25, R23, 0x96, !PT ;  /* 0x000000190e177212 */ /* 0x000fe200078e9617 */
[----:B------:R-:W-:Y:S01]  /*1050*/  UPLOP3.LUT UP0, UPT, UPT, UPT, UPT, 0x40, 0x4 ;  /* 0x000000000004789c */ /* 0x000fe20003f0e870 */
[----:B-1----:R-:W-:Y:S01]  /*1060*/  ISETP.NE.AND P1, PT, RZ, UR4, PT ;  /* 0x00000004ff007c0c */ /* 0x002fe2000bf25270 */
        /* <DEDUP_REMOVED lines=40> */
[----:B0-234-:R-:W-:-:S07]  /*12f0*/  IMAD R194, R22, -0x326172a9, RZ ;  /* 0xcd9e8d5716c27824 */ /* 0x01dfce00078e02ff */
.L_x_17074:
        /* <DEDUP_REMOVED lines=35> */
.L_x_16764:
        /* <DEDUP_REMOVED lines=12> */
.L_x_16765:
        /* <DEDUP_REMOVED lines=38> */
[----:B------:R-:W-:-:S03]  /*1850*/  LOP3.LUT R193, R3, R32, R195, 0x96, !PT ;  /* 0x0000002003c17212 */ /* 0x000fc600078e96c3 */
[----:B------:R-:W-:Y:S01]  /*1860*/  HFMA2 R32, -RZ, RZ, 0, 0 ;  /* 0x00000000ff207431 */ /* 0x000fe200000001ff */
[----:B------:R-:W-:Y:S01]  /*1870*/  LOP3.LUT R195, R2, R30, R35, 0x96, !PT ;  /* 0x0000001e02c37212 */ /* 0x000fe200078e9623 */
[----:B------:R-:W-:-:S07]  /*1880*/  IMAD.MOV.U32 R30, RZ, RZ, R34 ;  /* 0x000000ffff1e7224 */ /* 0x000fce00078e0022 */
.L_x_16763:
[----:B------:R-:W-:Y:S01]  /*1890*/  ISETP.NE.AND P0, PT, R32, 0x1, PT ;  /* 0x000000012000780c */ /* 0x000fe20003f05270 */
[----:B------:R-:W-:Y:S01]  /*18a0*/  UMOV UR4, UR6 ;  /* 0x0000000600047c82 */ /* 0x000fe20008000000 */
        /* <DEDUP_REMOVED lines=14> */
.L_x_16767:
        /* <DEDUP_REMOVED lines=12> */
.L_x_16768:
        /* <DEDUP_REMOVED lines=41> */
[----:B------:R-:W-:-:S07]  /*1ce0*/  MOV R30, R36 ;  /* 0x00000024001e7202 */ /* 0x000fce0000000f00 */
.L_x_16766:
        /* <DEDUP_REMOVED lines=15> */
.L_x_16770:
        /* <DEDUP_REMOVED lines=12> */
.L_x_16771:
        /* <DEDUP_REMOVED lines=42> */
.L_x_16769:
        /* <DEDUP_REMOVED lines=15> */
.L_x_16773:
        /* <DEDUP_REMOVED lines=12> */
.L_x_16774:
        /* <DEDUP_REMOVED lines=42> */
.L_x_16772:
        /* <DEDUP_REMOVED lines=18> */
.L_x_16762:
[----:B------:R-:W-:Y:S01]  /*26b0*/  ISETP.NE.AND P0, PT, R202, 0x1, PT ;  /* 0x00000001ca00780c */ /* 0x000fe20003f05270 */
[----:B------:R-:W-:Y:S01]  /*26c0*/  IMAD.MOV.U32 R22, RZ, RZ, 0x2 ;  /* 0x00000002ff167424 */ /* 0x000fe200078e00ff */
[----:B0-----:R-:W-:Y:S01]  /*26d0*/  MOV R30, R203 ;  /* 0x000000cb001e7202 */ /* 0x001fe20000000f00 */
        /* <DEDUP_REMOVED lines=12> */
.L_x_16777:
        /* <DEDUP_REMOVED lines=12> */
.L_x_16778:
        /* <DEDUP_REMOVED lines=42> */
.L_x_16776:
        /* <DEDUP_REMOVED lines=18> */
.L_x_16780:
        /* <DEDUP_REMOVED lines=12> */
.L_x_16781:
        /* <DEDUP_REMOVED lines=41> */
[----:B------:R-:W-:-:S07]  /*2f70*/  LOP3.LUT R195, R2, R22, R35, 0x96, !PT ;  /* 0x0000001602c37212 */ /* 0x000fce00078e9623 */
.L_x_16779:
        /* <DEDUP_REMOVED lines=14> */
.L_x_16783:
        /* <DEDUP_REMOVED lines=12> */
.L_x_16784:
        /* <DEDUP_REMOVED lines=42> */
.L_x_16782:
        /* <DEDUP_REMOVED lines=16> */
.L_x_16786:
        /* <DEDUP_REMOVED lines=12> */
.L_x_16787:
        /* <DEDUP_REMOVED lines=40> */
[----:B------:R-:W-:Y:S01]  /*3800*/  IMAD.MOV.U32 R22, RZ, RZ, R30 ;  /* 0x000000ffff167224 */ /* 0x000fe200078e001e */
[----:B------:R-:W-:-:S07]  /*3810*/  MOV R30, R34 ;  /* 0x00000022001e7202 */ /* 0x000fce0000000f00 */
.L_x_16785:
        /* <DEDUP_REMOVED lines=14> */
.L_x_16789:
        /* <DEDUP_REMOVED lines=12> */
.L_x_16790:
        /* <DEDUP_REMOVED lines=42> */
.L_x_16788:
        /* <DEDUP_REMOVED lines=16> */
.L_x_16792:
        /* <DEDUP_REMOVED lines=12> */
.L_x_16793:
        /* <DEDUP_REMOVED lines=42> */
.L_x_16791:
        /* <DEDUP_REMOVED lines=14> */
.L_x_16795:
        /* <DEDUP_REMOVED lines=12> */
.L_x_16796:
        /* <DEDUP_REMOVED lines=42> */
.L_x_16794:
        /* <DEDUP_REMOVED lines=16> */
.L_x_16798:
        /* <DEDUP_REMOVED lines=12> */
.L_x_16799:
        /* <DEDUP_REMOVED lines=42> */
.L_x_16797:
        /* <DEDUP_REMOVED lines=8> */
[----:B------:R-:W-:Y:S01]  /*49e0*/  FSETP.GTU.FTZ.AND P0, PT, R22, UR4, PT ;  /* 0x0000000416007c0b */ /* 0x000fe2000bf1c000 */
[----:B------:R-:W-:Y:S01]  /*49f0*/  FMUL.FTZ R22, R59, UR5 ;  /* 0x000000053b167c20 */ /* 0x000fe20008410000 */
        /* <DEDUP_REMOVED lines=17> */
[----:B------:R-:W-:Y:S01]  /*4b10*/  SEL R192, RZ, 0x1, P0 ;  /* 0x00000001ffc07807 */ /* 0x000fe20000000000 */
[----:B------:R-:W-:Y:S01]  /*4b20*/  FADD.FTZ R51, R22, R27 ;  /* 0x0000001b16337221 */ /* 0x000fe20000010000 */
[----:B------:R-:W-:Y:S01]  /*4b30*/  PRMT R22, R35, 0x7610, R22 ;  /* 0x0000761023167816 */ /* 0x000fe20000000016 */
[----:B------:R-:W-:Y:S02]  /*4b40*/  @P1 FADD.FTZ R48, R52, R48 ;  /* 0x0000003034301221 */ /* 0x000fe40000010000 */
[----:B------:R-:W-:-:S07]  /*4b50*/  @P1 FADD.FTZ R51, R55, R51 ;  /* 0x0000003337331221 */ /* 0x000fce0000010000 */
.L_x_16775:
        /* <DEDUP_REMOVED lines=32> */
.L_x_16800:
[----:B------:R1:W5:Y:S04]  /*4d60*/  @P0 LDG.E.128 R56, desc[UR8][R32.64] ;  /* 0x0000000820380981 */ /* 0x000368000c1e1d00 */
[----:B------:R1:W5:Y:S04]  /*4d70*/  @P1 LDG.E.128 R52, desc[UR8][R28.64] ;  /* 0x000000081c341981 */ /* 0x000368000c1e1d00 */
[----:B0-----:R-:W5:Y:S01]  /*4d80*/  LDG.E.128 R24, desc[UR8][R24.64] ;  /* 0x0000000818187981 */ /* 0x001f62000c1e1d00 */
[----:B------:R-:W-:Y:S05]  /*4d90*/  @!P0 BRA `(.L_x_16801) ;  /* 0x0000002400348947 */ /* 0x000fea0003800000 */
[----:B------:R-:W-:Y:S01]  /*4da0*/  ISETP.NE.AND P2, PT, R36, 0x1, PT ;  /* 0x000000012400780c */ /* 0x000fe20003f45270 */
[----:B------:R-:W-:Y:S02]  /*4db0*/  HFMA2 R22, -RZ, RZ, 0, 1.1920928955078125e-07 ;  /* 0x00000002ff167431 */ /* 0x000fe400000001ff */
[----:B------:R-:W-:Y:S02]  /*4dc0*/  IMAD.MOV.U32 R21, RZ, RZ, R194 ;  /* 0x000000ffff157224 */ /* 0x000fe400078e00c2 */
[----:B-1----:R-:W-:-:S08]  /*4dd0*/  IMAD.MOV.U32 R28, RZ, RZ, R30 ;  /* 0x000000ffff1c7224 */ /* 0x002fd000078e001e */
        /* <DEDUP_REMOVED lines=11> */
.L_x_16803:
        /* <DEDUP_REMOVED lines=12> */
.L_x_16804:
        /* <DEDUP_REMOVED lines=42> */
.L_x_16802:
[----:B------:R-:W-:Y:S01]  /*51f0*/  ISETP.NE.AND P3, PT, R22, 0x1, PT ;  /* 0x000000011600780c */ /* 0x000fe20003f65270 */
[----:B-----5:R-:W-:Y:S01]  /*5200*/  FMUL.FTZ R24, R24, UR5 ;  /* 0x0000000518187c20 */ /* 0x020fe20008410000 */
        /* <DEDUP_REMOVED lines=14> */
.L_x_16806:
        /* <DEDUP_REMOVED lines=12> */
.L_x_16807:
        /* <DEDUP_REMOVED lines=42> */
.L_x_16805:
        /* <DEDUP_REMOVED lines=14> */
.L_x_16809:
        /* <DEDUP_REMOVED lines=12> */
.L_x_16810:
        /* <DEDUP_REMOVED lines=42> */
.L_x_16808:
        /* <DEDUP_REMOVED lines=16> */
.L_x_16812:
        /* <DEDUP_REMOVED lines=12> */
.L_x_16813:
        /* <DEDUP_REMOVED lines=40> */
[----:B------:R-:W-:Y:S02]  /*5ed0*/  IMAD.MOV.U32 R22, RZ, RZ, R28 ;  /* 0x000000ffff167224 */ /* 0x000fe400078e001c */
[----:B------:R-:W-:-:S07]  /*5ee0*/  IMAD.MOV.U32 R28, RZ, RZ, R32 ;  /* 0x000000ffff1c7224 */ /* 0x000fce00078e0020 */
.L_x_16811:
        /* <DEDUP_REMOVED lines=14> */
.L_x_16815:
        /* <DEDUP_REMOVED lines=12> */
.L_x_16816:
        /* <DEDUP_REMOVED lines=42> */
.L_x_16814:
        /* <DEDUP_REMOVED lines=16> */
.L_x_16818:
        /* <DEDUP_REMOVED lines=12> */
.L_x_16819:
        /* <DEDUP_REMOVED lines=42> */
.L_x_16817:
        /* <DEDUP_REMOVED lines=14> */
.L_x_16821:
        /* <DEDUP_REMOVED lines=12> */
.L_x_16822:
        /* <DEDUP_REMOVED lines=41> */
[----:B------:R-:W-:-:S07]  /*6bc0*/  LOP3.LUT R195, R2, R30, R35, 0x96, !PT ;  /* 0x0000001e02c37212 */ /* 0x000fce00078e9623 */
.L_x_16820:
        /* <DEDUP_REMOVED lines=16> */
.L_x_16824:
        /* <DEDUP_REMOVED lines=14> */
.L_x_16825:
        /* <DEDUP_REMOVED lines=41> */
[----:B------:R-:W-:-:S07]  /*7040*/  MOV R28, R34 ;  /* 0x00000022001c7202 */ /* 0x000fce0000000f00 */
.L_x_16823:
[----:B------:R-:W-:Y:S01]  /*7050*/  FMUL.FTZ R31, R56, UR5 ;  /* 0x00000005381f7c20 */ /* 0x000fe20008410000 */
[----:B------:R-:W-:Y:S01]  /*7060*/  FSETP.GTU.FTZ.AND P6, PT, R21, UR4, PT ;  /* 0x0000000415007c0b */ /* 0x000fe2000bfdc000 */
[----:B------:R-:W-:Y:S01]  /*7070*/  FMUL.FTZ R21, R57, UR5 ;  /* 0x0000000539157c20 */ /* 0x000fe20008410000 */
[----:B------:R-:W-:Y:S01]  /*7080*/  FMUL.FTZ R47, R59, UR5 ;  /* 0x000000053b2f7c20 */ /* 0x000fe20008410000 */
[----:B------:R-:W-:Y:S02]  /*7090*/  FSEL R26, R26, RZ, P4 ;  /* 0x000000ff1a1a7208 */ /* 0x000fe40002000000 */
[----:B------:R-:W-:Y:S02]  /*70a0*/  FSEL R31, R31, RZ, !P6 ;  /* 0x000000ff1f1f7208 */ /* 0x000fe40007000000 */
[----:B------:R-:W-:Y:S02]  /*70b0*/  SEL R32, RZ, 0x1, P6 ;  /* 0x00000001ff207807 */ /* 0x000fe40003000000 */
[----:B------:R-:W-:-:S02]  /*70c0*/  FSETP.GTU.FTZ.AND P6, PT, R22, UR4, PT ;  /* 0x0000000416007c0b */ /* 0x000fc4000bfdc000 */
[----:B------:R-:W-:Y:S02]  /*70d0*/  FSEL R25, R25, RZ, P3 ;  /* 0x000000ff19197208 */ /* 0x000fe40001800000 */
[----:B------:R-:W-:Y:S01]  /*70e0*/  FSEL R22, R21, RZ, !P6 ;  /* 0x000000ff15167208 */ /* 0x000fe20007000000 */
[----:B------:R-:W-:Y:S01]  /*70f0*/  FMUL.FTZ R21, R58, UR5 ;  /* 0x000000053a157c20 */ /* 0x000fe20008410000 */
[----:B------:R-:W-:Y:S02]  /*7100*/  SEL R33, RZ, 0x1, P6 ;  /* 0x00000001ff217807 */ /* 0x000fe40003000000 */
[----:B------:R-:W-:Y:S01]  /*7110*/  FSETP.GTU.FTZ.AND P6, PT, R23, UR4, PT ;  /* 0x0000000417007c0b */ /* 0x000fe2000bfdc000 */
[----:B------:R-:W-:Y:S01]  /*7120*/  FADD.FTZ R45, R25, R22 ;  /* 0x00000016192d7221 */ /* 0x000fe20000010000 */
[----:B------:R-:W-:Y:S02]  /*7130*/  I2FP.F32.U32 R23, R29 ;  /* 0x0000001d00177245 */ /* 0x000fe40000201000 */
[----:B------:R-:W-:Y:S01]  /*7140*/  FSEL R21, R21, RZ, !P6 ;  /* 0x000000ff15157208 */ /* 0x000fe20007000000 */
[----:B------:R-:W-:Y:S01]  /*7150*/  @P1 FADD.FTZ R45, R53, R45 ;  /* 0x0000002d352d1221 */ /* 0x000fe20000010000 */
[----:B------:R-:W-:Y:S01]  /*7160*/  SEL R34, RZ, 0x1, P6 ;  /* 0x00000001ff227807 */ /* 0x000fe20003000000 */
[----:B------:R-:W-:Y:S01]  /*7170*/  FFMA.FTZ R23, R23, R218, 1.1641532182693481445e-10 ;  /* 0x2f00000017177423 */ /* 0x000fe200000100da */
[----:B------:R-:W-:Y:S01]  /*7180*/  FSEL R24, R24, RZ, P2 ;  /* 0x000000ff18187208 */ /* 0x000fe20001000000 */
[----:B------:R-:W-:Y:S01]  /*7190*/  FADD.FTZ R46, R26, R21 ;  /* 0x000000151a2e7221 */ /* 0x000fe20000010000 */
[----:B------:R-:W-:-:S02]  /*71a0*/  FSEL R30, R27, RZ, P5 ;  /* 0x000000ff1b1e7208 */ /* 0x000fc40002800000 */
[----:B------:R-:W-:Y:S01]  /*71b0*/  FSETP.GTU.FTZ.AND P6, PT, R23, UR4, PT ;  /* 0x0000000417007c0b */ /* 0x000fe2000bfdc000 */
[----:B------:R-:W-:Y:S01]  /*71c0*/  FADD.FTZ R44, R24, R31 ;  /* 0x0000001f182c7221 */ /* 0x000fe20000010000 */
[----:B------:R-:W-:Y:S01]  /*71d0*/  PRMT R21, R32, 0x7610, R21 ;  /* 0x0000761020157816 */ /* 0x000fe20000000015 */
[----:B------:R-:W-:Y:S01]  /*71e0*/  @P1 FADD.FTZ R46, R54, R46 ;  /* 0x0000002e362e1221 */ /* 0x000fe20000010000 */
[----:B------:R-:W-:Y:S01]  /*71f0*/  FSEL R47, R47, RZ, !P6 ;  /* 0x000000ff2f2f7208 */ /* 0x000fe20007000000 */
[----:B------:R-:W-:Y:S01]  /*7200*/  @P1 FADD.FTZ R44, R52, R44 ;  /* 0x0000002c342c1221 */ /* 0x000fe20000010000 */
[----:B------:R-:W-:Y:S02]  /*7210*/  SEL R192, RZ, 0x1, P6 ;  /* 0x00000001ffc07807 */ /* 0x000fe40003000000 */
[----:B------:R-:W-:Y:S01]  /*7220*/  PRMT R22, R33, 0x7610, R22 ;  /* 0x0000761021167816 */ /* 0x000fe20000000016 */
[----:B------:R-:W-:Y:S01]  /*7230*/  FADD.FTZ R47, R47, R30 ;  /* 0x0000001e2f2f7221 */ /* 0x000fe20000010000 */
[----:B------:R-:W-:-:S03]  /*7240*/  PRMT R23, R34, 0x7610, R23 ;  /* 0x0000761022177816 */ /* 0x000fc60000000017 */
[----:B------:R-:W-:Y:S01]  /*7250*/  @P1 FADD.FTZ R47, R55, R47 ;  /* 0x0000002f372f1221 */ /* 0x000fe20000010000 */
[----:B------:R-:W-:Y:S06]  /*7260*/  BRA `(.L_x_16826) ;  /* 0x0000001000907947 */ /* 0x000fec0003800000 */
.L_x_16801:
        /* <DEDUP_REMOVED lines=15> */
.L_x_16828:
        /* <DEDUP_REMOVED lines=12> */
.L_x_16829:
        /* <DEDUP_REMOVED lines=39> */
[----:B------:R-:W-:-:S04]  /*7690*/  LOP3.LUT R193, R3, R32, R195, 0x96, !PT ;  /* 0x0000002003c17212 */ /* 0x000fc800078e96c3 */
[----:B------:R-:W-:Y:S02]  /*76a0*/  LOP3.LUT R195, R2, R28, R35, 0x96, !PT ;  /* 0x0000001c02c37212 */ /* 0x000fe400078e9623 */
[----:B------:R-:W-:-:S07]  /*76b0*/  MOV R28, R34 ;  /* 0x00000022001c7202 */ /* 0x000fce0000000f00 */
.L_x_16827:
        /* <DEDUP_REMOVED lines=15> */
.L_x_16831:
        /* <DEDUP_REMOVED lines=12> */
.L_x_16832:
        /* <DEDUP_REMOVED lines=42> */
.L_x_16830:
        /* <DEDUP_REMOVED lines=15> */
.L_x_16834:
        /* <DEDUP_REMOVED lines=12> */
.L_x_16835:
        /* <DEDUP_REMOVED lines=42> */
.L_x_16833:
        /* <DEDUP_REMOVED lines=15> */
.L_x_16837:
        /* <DEDUP_REMOVED lines=12> */
.L_x_16838:
        /* <DEDUP_REMOVED lines=41> */
[----:B------:R-:W-:-:S07]  /*83a0*/  LOP3.LUT R195, R2, R30, R35, 0x96, !PT ;  /* 0x0000001e02c37212 */ /* 0x000fce00078e9623 */
.L_x_16836:
        /* <DEDUP_REMOVED lines=16> */
.L_x_16826:
[----:B------:R-:W0:Y:S01]  /*84b0*/  @P0 LDC.64 R26, c[0x0][0x398] ;  /* 0x0000e600ff1a0b82 */ /* 0x000e220000000a00 */
[----:B------:R-:W-:Y:S01]  /*84c0*/  SEL R29, RZ, 0x1000000, !P5 ;  /* 0x01000000ff1d7807 */ /* 0x000fe20006800000 */
[C---:B------:R-:W-:Y:S01]  /*84d0*/  IMAD.WIDE.U32 R36, R206.reuse, 0x10, R212 ;  /* 0x00000010ce247825 */ /* 0x040fe200078e00d4 */
[----:B------:R-:W-:Y:S02]  /*84e0*/  SEL R30, RZ, 0x10000, !P4 ;  /* 0x00010000ff1e7807 */ /* 0x000fe40006000000 */
[----:B------:R-:W-:Y:S01]  /*84f0*/  SEL R31, RZ, 0x100, !P3 ;  /* 0x00000100ff1f7807 */ /* 0x000fe20005800000 */
[----:B------:R-:W-:Y:S01]  /*8500*/  IMAD.WIDE.U32 R38, R206, 0x4, R210 ;  /* 0x00000004ce267825 */ /* 0x000fe200078e00d2 */
[----:B------:R-:W-:Y:S01]  /*8510*/  IADD3 R207, PT, PT, R214, 0x100, RZ ;  /* 0x00000100d6cf7810 */ /* 0x000fe20007ffe0ff */
[----:B------:R-:W1:Y:S01]  /*8520*/  @P1 LDC.64 R24, c[0x0][0x3a0] ;  /* 0x0000e800ff181b82 */ /* 0x000e620000000a00 */
[----:B------:R-:W-:Y:S01]  /*8530*/  IADD3 R29, PT, PT, R31, R29, R30 ;  /* 0x0000001d1f1d7210 */ /* 0x000fe20007ffe01e */
[----:B------:R2:W-:Y:S01]  /*8540*/  STG.E.128 desc[UR8][R36.64], R44 ;  /* 0x0000002c24007986 */ /* 0x0005e2000c101d08 */
[----:B------:R-:W-:-:S05]  /*8550*/  SEL R30, RZ, 0x1, !P2 ;  /* 0x00000001ff1e7807 */ /* 0x000fca0005000000 */
[----:B------:R-:W-:Y:S02]  /*8560*/  IMAD.IADD R29, R29, 0x1, R30 ;  /* 0x000000011d1d7824 */ /* 0x000fe400078e021e */
        /* <DEDUP_REMOVED lines=16> */
.L_x_16839:
[----:B------:R1:W5:Y:S04]  /*8670*/  @P0 LDG.E.128 R56, desc[UR8][R32.64] ;  /* 0x0000000820380981 */ /* 0x000368000c1e1d00 */
[----:B------:R1:W5:Y:S04]  /*8680*/  @P1 LDG.E.128 R52, desc[UR8][R34.64] ;  /* 0x0000000822341981 */ /* 0x000368000c1e1d00 */
[----:B0-----:R1:W5:Y:S01]  /*8690*/  LDG.E.128 R24, desc[UR8][R30.64] ;  /* 0x000000081e187981 */ /* 0x001362000c1e1d00 */
        /* <DEDUP_REMOVED lines=16> */
.L_x_16842:
        /* <DEDUP_REMOVED lines=12> */
.L_x_16843:
        /* <DEDUP_REMOVED lines=40> */
[----:B------:R-:W-:-:S07]  /*8ae0*/  IMAD.MOV.U32 R22, RZ, RZ, RZ ;  /* 0x000000ffff167224 */ /* 0x000fce00078e00ff */
.L_x_16841:
[----:B------:R-:W-:Y:S01]  /*8af0*/  ISETP.NE.AND P3, PT, R22, 0x1, PT ;  /* 0x000000011600780c */ /* 0x000fe20003f65270 */
[----:B-----5:R-:W-:Y:S01]  /*8b00*/  FMUL.FTZ R24, R24, UR5 ;  /* 0x0000000518187c20 */ /* 0x020fe20008410000 */
        /* <DEDUP_REMOVED lines=14> */
.L_x_16845:
        /* <DEDUP_REMOVED lines=12> */
.L_x_16846:
        /* <DEDUP_REMOVED lines=42> */
.L_x_16844:
        /* <DEDUP_REMOVED lines=14> */
.L_x_16848:
        /* <DEDUP_REMOVED lines=12> */
.L_x_16849:
        /* <DEDUP_REMOVED lines=42> */
.L_x_16847:
        /* <DEDUP_REMOVED lines=16> */
.L_x_16851:
        /* <DEDUP_REMOVED lines=12> */
.L_x_16852:
        /* <DEDUP_REMOVED lines=40> */
[----:B------:R-:W-:Y:S01]  /*97d0*/  MOV R22, R32 ;  /* 0x0000002000167202 */ /* 0x000fe20000000f00 */
[----:B------:R-:W-:-:S07]  /*97e0*/  IMAD.MOV.U32 R32, RZ, RZ, R30 ;  /* 0x000000ffff207224 */ /* 0x000fce00078e001e */
.L_x_16850:
        /* <DEDUP_REMOVED lines=14> */
.L_x_16854:
        /* <DEDUP_REMOVED lines=12> */
.L_x_16855:
        /* <DEDUP_REMOVED lines=42> */
.L_x_16853:
        /* <DEDUP_REMOVED lines=16> */
.L_x_16857:
        /* <DEDUP_REMOVED lines=12> */
.L_x_16858:
        /* <DEDUP_REMOVED lines=42> */
.L_x_16856:
        /* <DEDUP_REMOVED lines=14> */
.L_x_16860:
        /* <DEDUP_REMOVED lines=12> */
.L_x_16861:
        /* <DEDUP_REMOVED lines=42> */
.L_x_16859:
        /* <DEDUP_REMOVED lines=16> */
.L_x_16863:
        /* <DEDUP_REMOVED lines=14> */
.L_x_16864:
        /* <DEDUP_REMOVED lines=42> */
.L_x_16862:
        /* <DEDUP_REMOVED lines=34> */
.L_x_16840:
        /* <DEDUP_REMOVED lines=15> */
.L_x_16867:
        /* <DEDUP_REMOVED lines=12> */
.L_x_16868:
        /* <DEDUP_REMOVED lines=42> */
.L_x_16866:
        /* <DEDUP_REMOVED lines=15> */
.L_x_16870:
        /* <DEDUP_REMOVED lines=12> */
.L_x_16871:
        /* <DEDUP_REMOVED lines=42> */
.L_x_16869:
        /* <DEDUP_REMOVED lines=15> */
.L_x_16873:
        /* <DEDUP_REMOVED lines=12> */
.L_x_16874:
        /* <DEDUP_REMOVED lines=42> */
.L_x_16872:
        /* <DEDUP_REMOVED lines=15> */
.L_x_16876:
        /* <DEDUP_REMOVED lines=12> */
.L_x_16877:
        /* <DEDUP_REMOVED lines=42> */
.L_x_16875:
        /* <DEDUP_REMOVED lines=16> */
.L_x_16865:
[----:B------:R-:W0:Y:S01]  /*bdb0*/  @P0 LDC.64 R28, c[0x0][0x398] ;  /* 0x0000e600ff1c0b82 */ /* 0x000e220000000a00 */
[----:B------:R-:W-:Y:S01]  /*bdc0*/  SEL R26, RZ, 0x1000000, !P5 ;  /* 0x01000000ff1a7807 */ /* 0x000fe20006800000 */
[C---:B------:R-:W-:Y:S01]  /*bdd0*/  IMAD.WIDE.U32 R36, R207.reuse, 0x10, R212 ;  /* 0x00000010cf247825 */ /* 0x040fe200078e00d4 */
        /* <DEDUP_REMOVED lines=25> */
.L_x_16878:
        /* <DEDUP_REMOVED lines=19> */
.L_x_16881:
        /* <DEDUP_REMOVED lines=12> */
.L_x_16882:
[----:B-1----:R-:W-:Y:S01]  /*c160*/  IMAD.WIDE.U32 R28, R198, -0x326172a9, RZ ;  /* 0xcd9e8d57c61c7825 */ /* 0x002fe200078e00ff */
        /* <DEDUP_REMOVED lines=40> */
.L_x_16880:
[----:B------:R-:W-:Y:S01]  /*c3f0*/  ISETP.NE.AND P3, PT, R22, 0x1, PT ;  /* 0x000000011600780c */ /* 0x000fe20003f65270 */
[----:B-----5:R-:W-:Y:S01]  /*c400*/  FMUL.FTZ R24, R24, UR5 ;  /* 0x0000000518187c20 */ /* 0x020fe20008410000 */
        /* <DEDUP_REMOVED lines=14> */
.L_x_16884:
        /* <DEDUP_REMOVED lines=12> */
.L_x_16885:
        /* <DEDUP_REMOVED lines=42> */
.L_x_16883:
[----:B------:R-:W-:Y:S01]  /*c850*/  ISETP.NE.AND P3, PT, R23, 0x1, PT ;  /* 0x000000011700780c */ /* 0x000fe20003f65270 */
[----:B-1----:R-:W-:Y:S01]  /*c860*/  HFMA2 R28, -RZ, RZ, 0, 1.1920928955078125e-07 ;  /* 0x00000002ff1c7431 */ /* 0x002fe200000001ff */
        /* <DEDUP_REMOVED lines=12> */
.L_x_16887:
        /* <DEDUP_REMOVED lines=12> */
.L_x_16888:
        /* <DEDUP_REMOVED lines=42> */
.L_x_16886:
        /* <DEDUP_REMOVED lines=16> */
.L_x_16890:
        /* <DEDUP_REMOVED lines=12> */
.L_x_16891:
        /* <DEDUP_REMOVED lines=42> */
.L_x_16889:
        /* <DEDUP_REMOVED lines=14> */
.L_x_16893:
        /* <DEDUP_REMOVED lines=12> */
.L_x_16894:
        /* <DEDUP_REMOVED lines=42> */
.L_x_16892:
        /* <DEDUP_REMOVED lines=16> */
.L_x_16896:
        /* <DEDUP_REMOVED lines=12> */
.L_x_16897:
        /* <DEDUP_REMOVED lines=42> */
.L_x_16895:
        /* <DEDUP_REMOVED lines=14> */
.L_x_16899:
        /* <DEDUP_REMOVED lines=12> */
.L_x_16900:
        /* <DEDUP_REMOVED lines=42> */
.L_x_16898:
        /* <DEDUP_REMOVED lines=16> */
.L_x_16902:
        /* <DEDUP_REMOVED lines=14> */
.L_x_16903:
        /* <DEDUP_REMOVED lines=42> */
.L_x_16901:
        /* <DEDUP_REMOVED lines=34> */
.L_x_16879:
        /* <DEDUP_REMOVED lines=15> */
.L_x_16906:
        /* <DEDUP_REMOVED lines=12> */
.L_x_16907:
        /* <DEDUP_REMOVED lines=38> */
[----:B------:R-:W-:-:S03]  /*e880*/  LOP3.LUT R193, R3, R30, R195, 0x96, !PT ;  /* 0x0000001e03c17212 */ /* 0x000fc600078e96c3 */
[----:B------:R-:W-:Y:S01]  /*e890*/  IMAD.MOV.U32 R30, RZ, RZ, R34 ;  /* 0x000000ffff1e7224 */ /* 0x000fe200078e0022 */
[----:B------:R-:W-:Y:S01]  /*e8a0*/  LOP3.LUT R195, R2, R28, R35, 0x96, !PT ;  /* 0x0000001c02c37212 */ /* 0x000fe200078e9623 */
[----:B------:R-:W-:-:S07]  /*e8b0*/  IMAD.MOV.U32 R28, RZ, RZ, R32 ;  /* 0x000000ffff1c7224 */ /* 0x000fce00078e0020 */
.L_x_16905:
        /* <DEDUP_REMOVED lines=15> */
.L_x_16909:
        /* <DEDUP_REMOVED lines=12> */
.L_x_16910:
        /* <DEDUP_REMOVED lines=42> */
.L_x_16908:
        /* <DEDUP_REMOVED lines=15> */
.L_x_16912:
        /* <DEDUP_REMOVED lines=12> */
.L_x_16913:
        /* <DEDUP_REMOVED lines=42> */
.L_x_16911:
        /* <DEDUP_REMOVED lines=15> */
.L_x_16915:
        /* <DEDUP_REMOVED lines=12> */
.L_x_16916:
        /* <DEDUP_REMOVED lines=42> */
.L_x_16914:
        /* <DEDUP_REMOVED lines=16> */
.L_x_16904:
        /* <DEDUP_REMOVED lines=28> */
.L_x_16917:
        /* <DEDUP_REMOVED lines=19> */
.L_x_16920:
        /* <DEDUP_REMOVED lines=12> */
.L_x_16921:
[----:B-1----:R-:W-:Y:S01]  /*fa60*/  IMAD.WIDE.U32 R28, R198, -0x326172a9, RZ ;  /* 0xcd9e8d57c61c7825 */ /* 0x002fe200078e00ff */
        /* <DEDUP_REMOVED lines=39> */
[----:B------:R-:W-:-:S07]  /*fce0*/  LOP3.LUT R195, R2, R22, R203, 0x96, !PT ;  /* 0x0000001602c37212 */ /* 0x000fce00078e96cb */
.L_x_16919:
[----:B------:R-:W-:Y:S01]  /*fcf0*/  ISETP.NE.AND P3, PT, R23, 0x1, PT ;  /* 0x000000011700780c */ /* 0x000fe20003f65270 */
[----:B-1----:R-:W-:Y:S01]  /*fd00*/  IMAD.MOV.U32 R28, RZ, RZ, 0x2 ;  /* 0x00000002ff1c7424 */ /* 0x002fe200078e00ff */
[----:B------:R-:W-:Y:S01]  /*fd10*/  I2FP.F32.U32 R21, R21 ;  /* 0x0000001500157245 */ /* 0x000fe20000201000 */
[----:B------:R-:W-:-:S04]  /*fd20*/  IMAD.MOV.U32 R22, RZ, RZ, R194 ;  /* 0x000000ffff167224 */ /* 0x000fc800078e00c2 */
[----:B------:R-:W-:-:S05]  /*fd30*/  FFMA.FTZ R21, R21, R218, 1.1641532182693481445e-10 ;  /* 0x2f00000015157423 */ /* 0x000fca00000100da */
[----:B------:R-:W-:Y:S01]  /*fd40*/  FSETP.LE.FTZ.AND P2, PT, R21, UR4, PT ;  /* 0x0000000415007c0b */ /* 0x000fe2000bf53000 */
[----:B-----5:R-:W-:Y:S01]  /*fd50*/  FMUL.FTZ R21, R24, UR5 ;  /* 0x0000000518157c20 */ /* 0x020fe20008410000 */
        /* <DEDUP_REMOVED lines=9> */
.L_x_16923:
        /* <DEDUP_REMOVED lines=12> */
.L_x_16924:
        /* <DEDUP_REMOVED lines=42> */
.L_x_16922:
[----:B------:R-:W-:Y:S02]  /*10150*/  ISETP.NE.AND P3, PT, R28, 0x1, PT ;  /* 0x000000011c00780c */ /* 0x000fe40003f65270 */
        /* <DEDUP_REMOVED lines=13> */
.L_x_16926:
        /* <DEDUP_REMOVED lines=12> */
.L_x_16927:
        /* <DEDUP_REMOVED lines=42> */
.L_x_16925:
        /* <DEDUP_REMOVED lines=16> */
.L_x_16929:
        /* <DEDUP_REMOVED lines=12> */
.L_x_16930:
        /* <DEDUP_REMOVED lines=42> */
.L_x_16928:
        /* <DEDUP_REMOVED lines=14> */
.L_x_16932:
        /* <DEDUP_REMOVED lines=12> */
.L_x_16933:
        /* <DEDUP_REMOVED lines=42> */
.L_x_16931:
        /* <DEDUP_REMOVED lines=16> */
.L_x_16935:
        /* <DEDUP_REMOVED lines=12> */
.L_x_16936:
        /* <DEDUP_REMOVED lines=42> */
.L_x_16934:
        /* <DEDUP_REMOVED lines=14> */
.L_x_16938:
        /* <DEDUP_REMOVED lines=12> */
.L_x_16939:
        /* <DEDUP_REMOVED lines=42> */
.L_x_16937:
        /* <DEDUP_REMOVED lines=16> */
.L_x_16941:
        /* <DEDUP_REMOVED lines=14> */
.L_x_16942:
        /* <DEDUP_REMOVED lines=42> */
.L_x_16940:
[----:B------:R-:W-:Y:S01]  /*11b50*/  FMUL.FTZ R23, R56, UR5 ;  /* 0x0000000538177c20 */ /* 0x000fe20008410000 */
[----:B------:R-:W-:Y:S01]  /*11b60*/  FSETP.GTU.FTZ.AND P6, PT, R32, UR4, PT ;  /* 0x0000000420007c0b */ /* 0x000fe2000bfdc000 */
[----:B------:R-:W-:Y:S01]  /*11b70*/  FMUL.FTZ R24, R57, UR5 ;  /* 0x0000000539187c20 */ /* 0x000fe20008410000 */
[----:B------:R-:W-:Y:S02]  /*11b80*/  I2FP.F32.U32 R25, R22 ;  /* 0x0000001600197245 */ /* 0x000fe40000201000 */
        /* <DEDUP_REMOVED lines=18> */
[----:B------:R-:W-:Y:S01]  /*11cb0*/  FSEL R35, R35, RZ, !P6 ;  /* 0x000000ff23237208 */ /* 0x000fe20007000000 */
[----:B------:R-:W-:Y:S01]  /*11cc0*/  @P1 FADD.FTZ R34, R54, R34 ;  /* 0x0000002236221221 */ /* 0x000fe20000010000 */
[----:B------:R-:W-:Y:S01]  /*11cd0*/  FSEL R22, R27, RZ, P5 ;  /* 0x000000ff1b167208 */ /* 0x000fe20002800000 */
[----:B------:R-:W-:Y:S01]  /*11ce0*/  FADD.FTZ R32, R21, R32 ;  /* 0x0000002015207221 */ /* 0x000fe20000010000 */
[----:B------:R-:W-:-:S02]  /*11cf0*/  SEL R192, RZ, 0x1, P6 ;  /* 0x00000001ffc07807 */ /* 0x000fc40003000000 */
[----:B------:R-:W-:Y:S01]  /*11d00*/  PRMT R21, R28, 0x7610, R21 ;  /* 0x000076101c157816 */ /* 0x000fe20000000015 */
[--C-:B------:R-:W-:Y:S01]  /*11d10*/  FADD.FTZ R35, R35, R22.reuse ;  /* 0x0000001623237221 */ /* 0x100fe20000010000 */
[----:B------:R-:W-:Y:S01]  /*11d20*/  PRMT R22, R29, 0x7610, R22 ;  /* 0x000076101d167816 */ /* 0x000fe20000000016 */
[----:B------:R-:W-:Y:S01]  /*11d30*/  @P1 FADD.FTZ R32, R52, R32 ;  /* 0x0000002034201221 */ /* 0x000fe20000010000 */
[----:B------:R-:W-:Y:S01]  /*11d40*/  PRMT R23, R30, 0x7610, R23 ;  /* 0x000076101e177816 */ /* 0x000fe20000000017 */
[----:B------:R-:W-:Y:S01]  /*11d50*/  @P1 FADD.FTZ R35, R55, R35 ;  /* 0x0000002337231221 */ /* 0x000fe20000010000 */
[----:B------:R-:W-:Y:S06]  /*11d60*/  BRA `(.L_x_16943) ;  /* 0x00000010008c7947 */ /* 0x000fec0003800000 */
.L_x_16918:
        /* <DEDUP_REMOVED lines=15> */
.L_x_16945:
        /* <DEDUP_REMOVED lines=12> */
.L_x_16946:
        /* <DEDUP_REMOVED lines=41> */
.L_x_16944:
        /* <DEDUP_REMOVED lines=15> */
.L_x_16948:
        /* <DEDUP_REMOVED lines=12> */
.L_x_16949:
        /* <DEDUP_REMOVED lines=42> */
.L_x_16947:
        /* <DEDUP_REMOVED lines=15> */
.L_x_16951:
        /* <DEDUP_REMOVED lines=12> */
.L_x_16952:
        /* <DEDUP_REMOVED lines=42> */
.L_x_16950:
        /* <DEDUP_REMOVED lines=15> */
.L_x_16954:
        /* <DEDUP_REMOVED lines=12> */
.L_x_16955:
        /* <DEDUP_REMOVED lines=42> */
.L_x_16953:
        /* <DEDUP_REMOVED lines=16> */
.L_x_16943:
[----:B------:R-:W0:Y:S01]  /*12fa0*/  @P0 LDC.64 R26, c[0x0][0x398] ;  /* 0x0000e600ff1a0b82 */ /* 0x000e220000000a00 */
[----:B------:R-:W-:Y:S01]  /*12fb0*/  SEL R24, RZ, 0x1000000, !P5 ;  /* 0x01000000ff187807 */ /* 0x000fe20006800000 */
[----:B------:R-:W-:Y:S01]  /*12fc0*/  VIADD R217, R214, 0x280 ;  /* 0x00000280d6d97836 */ /* 0x000fe20000000000 */
[----:B------:R-:W-:Y:S02]  /*12fd0*/  SEL R25, RZ, 0x10000, !P4 ;  /* 0x00010000ff197807 */ /* 0x000fe40006000000 */
[----:B------:R-:W-:Y:S02]  /*12fe0*/  SEL R30, RZ, 0x100, !P3 ;  /* 0x00000100ff1e7807 */ /* 0x000fe40005800000 */
[----:B------:R-:W-:Y:S01]  /*12ff0*/  SEL R31, RZ, 0x1, !P2 ;  /* 0x00000001ff1f7807 */ /* 0x000fe20005000000 */
[----:B------:R-:W1:Y:S01]  /*13000*/  @P1 LDC.64 R28, c[0x0][0x3a0] ;  /* 0x0000e800ff1c1b82 */ /* 0x000e620000000a00 */
[----:B------:R-:W-:Y:S01]  /*13010*/  IADD3 R30, PT, PT, R30, R24, R25 ;  /* 0x000000181e1e7210 */ /* 0x000fe20007ffe019 */
[----:B------:R-:W-:-:S03]  /*13020*/  IMAD.WIDE.U32 R24, R215, 0x10, R212 ;  /* 0x00000010d7187825 */ /* 0x000fc600078e00d4 */
[----:B------:R-:W-:Y:S01]  /*13030*/  IADD3 R191, PT, PT, R30, R31, RZ ;  /* 0x0000001f1ebf7210 */ /* 0x000fe20007ffe0ff */
[----:B------:R-:W-:Y:S01]  /*13040*/  IMAD.WIDE.U32 R30, R215, 0x4, R210 ;  /* 0x00000004d71e7825 */ /* 0x000fe200078e00d2 */
[----:B------:R2:W-:Y:S04]  /*13050*/  STG.E.128 desc[UR8][R24.64], R32 ;  /* 0x0000002018007986 */ /* 0x0005e8000c101d08 */
[----:B------:R3:W-:Y:S01]  /*13060*/  STG.E desc[UR8][R30.64], R191 ;  /* 0x000000bf1e007986 */ /* 0x0007e2000c101908 */
[----:B0-----:R-:W-:-:S04]  /*13070*/  @P0 IMAD.WIDE.U32 R26, R217, 0x10, R26 ;  /* 0x00000010d91a0825 */ /* 0x001fc800078e001a */
[----:B-1----:R-:W-:-:S04]  /*13080*/  @P1 IMAD.WIDE.U32 R28, R217, 0x10, R28 ;  /* 0x00000010d91c1825 */ /* 0x002fc800078e001c */
[----:B--2---:R-:W-:Y:S01]  /*13090*/  IMAD.WIDE.U32 R24, R217, 0x10, R188 ;  /* 0x00000010d9187825 */ /* 0x004fe200078e00bc */
        /* <DEDUP_REMOVED lines=12> */
.L_x_16956:
[----:B------:R1:W5:Y:S04]  /*13160*/  @P0 LDG.E.128 R56, desc[UR8][R26.64] ;  /* 0x000000081a380981 */ /* 0x000368000c1e1d00 */
[----:B------:R1:W5:Y:S04]  /*13170*/  @P1 LDG.E.128 R52, desc[UR8][R28.64] ;  /* 0x000000081c341981 */ /* 0x000368000c1e1d00 */
[----:B------:R-:W5:Y:S01]  /*13180*/  LDG.E.128 R24, desc[UR8][R24.64] ;  /* 0x0000000818187981 */ /* 0x000f62000c1e1d00 */
        /* <DEDUP_REMOVED lines=16> */
.L_x_16959:
[----:B------:R-:W-:-:S04]  /*13290*/  VIADD R197, R197, 0x1 ;  /* 0x00000001c5c57836 */ /* 0x000fc80000000000 */
        /* <DEDUP_REMOVED lines=11> */
.L_x_16960:
[----:B------:R-:W-:Y:S01]  /*13350*/  IMAD.WIDE.U32 R190, R198, -0x326172a9, RZ ;  /* 0xcd9e8d57c6be7825 */ /* 0x000fe200078e00ff */
[----:B------:R-:W-:-:S03]  /*13360*/  LOP3.LUT R22, R0, R31, R205, 0x96, !PT ;  /* 0x0000001f00167212 */ /* 0x000fc600078e96cd */
[----:B------:R-:W-:Y:S01]  /*13370*/  IMAD.MOV.U32 R21, RZ, RZ, R202 ;  /* 0x000000ffff157224 */ /* 0x000fe200078e00ca */
[----:B-1----:R-:W-:Y:S01]  /*13380*/  LOP3.LUT R28, R196, R191, R204, 0x96, !PT ;  /* 0x000000bfc41c7212 */ /* 0x002fe200078e96cc */
        /* <DEDUP_REMOVED lines=38> */
.L_x_16958:
[----:B------:R-:W-:Y:S01]  /*135f0*/  ISETP.NE.AND P3, PT, R22, 0x1, PT ;  /* 0x000000011600780c */ /* 0x000fe20003f65270 */
[----:B-----5:R-:W-:Y:S01]  /*13600*/  FMUL.FTZ R24, R24, UR5 ;  /* 0x0000000518187c20 */ /* 0x020fe20008410000 */
        /* <DEDUP_REMOVED lines=14> */
.L_x_16962:
[----:B------:R-:W-:-:S04]  /*136f0*/  IADD3 R197, PT, PT, R197, 0x1, RZ ;  /* 0x00000001c5c57810 */ /* 0x000fc80007ffe0ff */
        /* <DEDUP_REMOVED lines=11> */
.L_x_16963:
        /* <DEDUP_REMOVED lines=42> */
.L_x_16961:
[----:B------:R-:W-:Y:S01]  /*13a50*/  ISETP.NE.AND P3, PT, R23, 0x1, PT ;  /* 0x000000011700780c */ /* 0x000fe20003f65270 */
[----:B-1----:R-:W-:Y:S01]  /*13a60*/  IMAD.MOV.U32 R28, RZ, RZ, 0x2 ;  /* 0x00000002ff1c7424 */ /* 0x002fe200078e00ff */
        /* <DEDUP_REMOVED lines=12> */
.L_x_16965:
        /* <DEDUP_REMOVED lines=12> */
.L_x_16966:
[----:B------:R-:W-:Y:S01]  /*13bf0*/  IMAD.WIDE.U32 R28, R198, -0x326172a9, RZ ;  /* 0xcd9e8d57c61c7825 */ /* 0x000fe200078e00ff */
[----:B0-----:R-:W-:-:S04]  /*13c00*/  LOP3.LUT R30, R0, R23, R205, 0x96, !PT ;  /* 0x00000017001e7212 */ /* 0x001fc800078e96cd */
        /* <DEDUP_REMOVED lines=40> */
.L_x_16964:
[----:B------:R-:W-:Y:S01]  /*13e90*/  ISETP.NE.AND P4, PT, R28, 0x1, PT ;  /* 0x000000011c00780c */ /* 0x000fe20003f85270 */
[----:B------:R-:W-:Y:S01]  /*13ea0*/  FMUL.FTZ R25, R25, UR5 ;  /* 0x0000000519197c20 */ /* 0x000fe20008410000 */
[----:B------:R-:W-:Y:S01]  /*13eb0*/  I2FP.F32.U32 R23, R22 ;  /* 0x0000001600177245 */ /* 0x000fe20000201000 */
[----:B0-----:R-:W-:Y:S01]  /*13ec0*/  IMAD.MOV.U32 R30, RZ, RZ, 0x2 ;  /* 0x00000002ff1e7424 */ /* 0x001fe200078e00ff */
        /* <DEDUP_REMOVED lines=12> */
.L_x_16968:
        /* <DEDUP_REMOVED lines=12> */
.L_x_16969:
        /* <DEDUP_REMOVED lines=42> */
.L_x_16967:
        /* <DEDUP_REMOVED lines=14> */
.L_x_16971:
        /* <DEDUP_REMOVED lines=12> */
.L_x_16972:
        /* <DEDUP_REMOVED lines=42> */
.L_x_16970:
        /* <DEDUP_REMOVED lines=16> */
.L_x_16974:
        /* <DEDUP_REMOVED lines=12> */
.L_x_16975:
        /* <DEDUP_REMOVED lines=42> */
.L_x_16973:
        /* <DEDUP_REMOVED lines=14> */
.L_x_16977:
        /* <DEDUP_REMOVED lines=12> */
.L_x_16978:
        /* <DEDUP_REMOVED lines=42> */
.L_x_16976:
        /* <DEDUP_REMOVED lines=16> */
.L_x_16980:
        /* <DEDUP_REMOVED lines=14> */
.L_x_16981:
        /* <DEDUP_REMOVED lines=42> */
.L_x_16979:
        /* <DEDUP_REMOVED lines=12> */
[----:B------:R-:W-:Y:S02]  /*15510*/  FSETP.GTU.FTZ.AND P6, PT, R23, UR4, PT ;  /* 0x0000000417007c0b */ /* 0x000fe4000bfdc000 */
[----:B------:R-:W-:Y:S02]  /*15520*/  I2FP.F32.U32 R23, R29 ;  /* 0x0000001d00177245 */ /* 0x000fe40000201000 */
[----:B------:R-:W-:-:S02]  /*15530*/  FSEL R21, R21, RZ, !P6 ;  /* 0x000000ff15157208 */ /* 0x000fc40007000000 */
[----:B------:R-:W-:Y:S01]  /*15540*/  SEL R203, RZ, 0x1, P6 ;  /* 0x00000001ffcb7807 */ /* 0x000fe20003000000 */
[----:B------:R-:W-:Y:S01]  /*15550*/  FFMA.FTZ R23, R23, R218, 1.1641532182693481445e-10 ;  /* 0x2f00000017177423 */ /* 0x000fe200000100da */
[----:B------:R-:W-:Y:S01]  /*15560*/  FSEL R25, R25, RZ, P3 ;  /* 0x000000ff19197208 */ /* 0x000fe20001800000 */
[--C-:B------:R-:W-:Y:S01]  /*15570*/  FADD.FTZ R30, R26, R21.reuse ;  /* 0x000000151a1e7221 */ /* 0x100fe20000010000 */
[----:B------:R-:W-:Y:S02]  /*15580*/  FSEL R190, R27, RZ, P5 ;  /* 0x000000ff1bbe7208 */ /* 0x000fe40002800000 */
[----:B------:R-:W-:Y:S01]  /*15590*/  FSETP.GTU.FTZ.AND P6, PT, R23, UR4, PT ;  /* 0x0000000417007c0b */ /* 0x000fe2000bfdc000 */
[----:B------:R-:W-:Y:S01]  /*155a0*/  FADD.FTZ R29, R25, R22 ;  /* 0x00000016191d7221 */ /* 0x000fe20000010000 */
[----:B------:R-:W-:Y:S01]  /*155b0*/  PRMT R21, R191, 0x7610, R21 ;  /* 0x00007610bf157816 */ /* 0x000fe20000000015 */
        /* <DEDUP_REMOVED lines=8> */
[----:B------:R-:W-:-:S02]  /*15640*/  @P1 FADD.FTZ R28, R52, R28 ;  /* 0x0000001c341c1221 */ /* 0x000fc40000010000 */
[----:B------:R-:W-:Y:S01]  /*15650*/  @P1 FADD.FTZ R31, R55, R31 ;  /* 0x0000001f371f1221 */ /* 0x000fe20000010000 */
[----:B------:R-:W-:Y:S06]  /*15660*/  BRA `(.L_x_16982) ;  /* 0x0000001000907947 */ /* 0x000fec0003800000 */
.L_x_16957:
[----:B------:R-:W-:Y:S01]  /*15670*/  ISETP.NE.AND P2, PT, R190, 0x1, PT ;  /* 0x00000001be00780c */ /* 0x000fe20003f45270 */
[----:B0-----:R-:W-:Y:S01]  /*15680*/  IMAD.MOV.U32 R30, RZ, RZ, 0x2 ;  /* 0x00000002ff1e7424 */ /* 0x001fe200078e00ff */
        /* <DEDUP_REMOVED lines=13> */
.L_x_16984:
        /* <DEDUP_REMOVED lines=12> */
.L_x_16985:
        /* <DEDUP_REMOVED lines=42> */
.L_x_16983:
        /* <DEDUP_REMOVED lines=15> */
.L_x_16987:
        /* <DEDUP_REMOVED lines=12> */
.L_x_16988:
        /* <DEDUP_REMOVED lines=42> */
.L_x_16986:
        /* <DEDUP_REMOVED lines=15> */
.L_x_16990:
        /* <DEDUP_REMOVED lines=12> */
.L_x_16991:
        /* <DEDUP_REMOVED lines=42> */
.L_x_16989:
        /* <DEDUP_REMOVED lines=15> */
.L_x_16993:
        /* <DEDUP_REMOVED lines=12> */
.L_x_16994:
        /* <DEDUP_REMOVED lines=42> */
.L_x_16992:
        /* <DEDUP_REMOVED lines=16> */
.L_x_16982:
        /* <DEDUP_REMOVED lines=28> */
.L_x_16995:
[----:B------:R1:W5:Y:S04]  /*16a70*/  @P0 LDG.E.128 R56, desc[UR8][R26.64] ;  /* 0x000000081a380981 */ /* 0x000368000c1e1d00 */
[----:B------:R1:W5:Y:S04]  /*16a80*/  @P1 LDG.E.128 R52, desc[UR8][R24.64] ;  /* 0x0000000818341981 */ /* 0x000368000c1e1d00 */
[----:B------:R1:W5:Y:S01]  /*16a90*/  LDG.E.128 R24, desc[UR8][R190.64] ;  /* 0x00000008be187981 */ /* 0x000362000c1e1d00 */
[----:B------:R-:W-:Y:S05]  /*16aa0*/  @!P0 BRA `(.L_x_16996) ;  /* 0x0000002400348947 */ /* 0x000fea0003800000 */
[----:B------:R-:W-:Y:S01]  /*16ab0*/  ISETP.NE.AND P2, PT, R220, 0x1, PT ;  /* 0x00000001dc00780c */ /* 0x000fe20003f45270 */
[----:B------:R-:W-:Y:S01]  /*16ac0*/  IMAD.MOV.U32 R22, RZ, RZ, 0x2 ;  /* 0x00000002ff167424 */ /* 0x000fe200078e00ff */
[----:B------:R-:W-:Y:S01]  /*16ad0*/  MOV R21, R194 ;  /* 0x000000c200157202 */ /* 0x000fe20000000f00 */
[----:B0-----:R-:W-:-:S10]  /*16ae0*/  IMAD.MOV.U32 R219, RZ, RZ, R216 ;  /* 0x000000ffffdb7224 */ /* 0x001fd400078e00d8 */
        /* <DEDUP_REMOVED lines=11> */
.L_x_16998:
        /* <DEDUP_REMOVED lines=12> */
.L_x_16999:
        /* <DEDUP_REMOVED lines=42> */
.L_x_16997:
[----:B------:R-:W-:Y:S01]  /*16f00*/  ISETP.NE.AND P3, PT, R22, 0x1, PT ;  /* 0x000000011600780c */ /* 0x000fe20003f65270 */
[----:B-1---5:R-:W-:Y:S01]  /*16f10*/  FMUL.FTZ R24, R24, UR5 ;  /* 0x0000000518187c20 */ /* 0x022fe20008410000 */
        /* <DEDUP_REMOVED lines=14> */
.L_x_17001:
        /* <DEDUP_REMOVED lines=12> */
.L_x_17002:
        /* <DEDUP_REMOVED lines=42> */
.L_x_17000:
        /* <DEDUP_REMOVED lines=14> */
.L_x_17004:
        /* <DEDUP_REMOVED lines=12> */
.L_x_17005:
        /* <DEDUP_REMOVED lines=42> */
.L_x_17003:
        /* <DEDUP_REMOVED lines=16> */
.L_x_17007:
        /* <DEDUP_REMOVED lines=12> */
.L_x_17008:
        /* <DEDUP_REMOVED lines=42> */
.L_x_17006:
        /* <DEDUP_REMOVED lines=14> */
.L_x_17010:
        /* <DEDUP_REMOVED lines=12> */
.L_x_17011:
        /* <DEDUP_REMOVED lines=42> */
.L_x_17009:
        /* <DEDUP_REMOVED lines=16> */
.L_x_17013:
        /* <DEDUP_REMOVED lines=12> */
.L_x_17014:
        /* <DEDUP_REMOVED lines=42> */
.L_x_17012:
        /* <DEDUP_REMOVED lines=14> */
.L_x_17016:
        /* <DEDUP_REMOVED lines=12> */
.L_x_17017:
        /* <DEDUP_REMOVED lines=42> */
.L_x_17015:
        /* <DEDUP_REMOVED lines=16> */
.L_x_17019:
        /* <DEDUP_REMOVED lines=14> */
.L_x_17020:
        /* <DEDUP_REMOVED lines=42> */
.L_x_17018:
        /* <DEDUP_REMOVED lines=10> */
[----:B------:R-:W-:Y:S01]  /*18e00*/  FSEL R25, R21, RZ, !P6 ;  /* 0x000000ff15197208 */ /* 0x000fe20007000000 */
[----:B------:R-:W-:Y:S01]  /*18e10*/  FMUL.FTZ R21, R58, UR5 ;  /* 0x000000053a157c20 */ /* 0x000fe20008410000 */
[----:B------:R-:W-:Y:S01]  /*18e20*/  SEL R191, RZ, 0x1, P6 ;  /* 0x00000001ffbf7807 */ /* 0x000fe20003000000 */
[----:B------:R-:W-:Y:S01]  /*18e30*/  FADD.FTZ R24, R24, R27 ;  /* 0x0000001b18187221 */ /* 0x000fe20000010000 */
[----:B------:R-:W-:Y:S02]  /*18e40*/  FSETP.GTU.FTZ.AND P6, PT, R203, UR4, PT ;  /* 0x00000004cb007c0b */ /* 0x000fe4000bfdc000 */
[----:B------:R-:W-:Y:S01]  /*18e50*/  FSEL R216, R216, RZ, P4 ;  /* 0x000000ffd8d87208 */ /* 0x000fe20002000000 */
[----:B------:R-:W-:Y:S01]  /*18e60*/  @P1 FADD.FTZ R24, R52, R24 ;  /* 0x0000001834181221 */ /* 0x000fe20000010000 */
[----:B------:R-:W-:Y:S02]  /*18e70*/  FSEL R21, R21, RZ, !P6 ;  /* 0x000000ff15157208 */ /* 0x000fe40007000000 */
[----:B------:R-:W-:-:S02]  /*18e80*/  SEL R203, RZ, 0x1, P6 ;  /* 0x00000001ffcb7807 */ /* 0x000fc40003000000 */
[----:B------:R-:W-:Y:S01]  /*18e90*/  FSETP.GTU.FTZ.AND P6, PT, R23, UR4, PT ;  /* 0x0000000417007c0b */ /* 0x000fe2000bfdc000 */
        /* <DEDUP_REMOVED lines=9> */
[----:B------:R-:W-:Y:S01]  /*18f30*/  PRMT R22, R191, 0x7610, R22 ;  /* 0x00007610bf167816 */ /* 0x000fe20000000016 */
[----:B------:R-:W-:Y:S01]  /*18f40*/  @P1 FADD.FTZ R25, R53, R25 ;  /* 0x0000001935191221 */ /* 0x000fe20000010000 */
[----:B------:R-:W-:Y:S01]  /*18f50*/  PRMT R23, R203, 0x7610, R23 ;  /* 0x00007610cb177816 */ /* 0x000fe20000000017 */
[----:B------:R-:W-:Y:S01]  /*18f60*/  @P1 FADD.FTZ R27, R55, R27 ;  /* 0x0000001b371b1221 */ /* 0x000fe20000010000 */
[----:B------:R-:W-:Y:S06]  /*18f70*/  BRA `(.L_x_17021) ;  /* 0x0000001000907947 */ /* 0x000fec0003800000 */
.L_x_16996:
[----:B------:R-:W-:Y:S01]  /*18f80*/  ISETP.NE.AND P2, PT, R220, 0x1, PT ;  /* 0x00000001dc00780c */ /* 0x000fe20003f45270 */
[----:B0-----:R-:W-:Y:S02]  /*18f90*/  HFMA2 R202, -RZ, RZ, 0, 1.1920928955078125e-07 ;  /* 0x00000002ffca7431 */ /* 0x001fe400000001ff */
        /* <DEDUP_REMOVED lines=13> */
.L_x_17023:
        /* <DEDUP_REMOVED lines=12> */
.L_x_17024:
        /* <DEDUP_REMOVED lines=42> */
.L_x_17022:
        /* <DEDUP_REMOVED lines=15> */
.L_x_17026:
        /* <DEDUP_REMOVED lines=12> */
.L_x_17027:
        /* <DEDUP_REMOVED lines=42> */
.L_x_17025:
        /* <DEDUP_REMOVED lines=15> */
.L_x_17029:
        /* <DEDUP_REMOVED lines=12> */
.L_x_17030:
        /* <DEDUP_REMOVED lines=42> */
.L_x_17028:
        /* <DEDUP_REMOVED lines=15> */
.L_x_17032:
        /* <DEDUP_REMOVED lines=12> */
.L_x_17033:
        /* <DEDUP_REMOVED lines=42> */
.L_x_17031:
        /* <DEDUP_REMOVED lines=16> */
.L_x_17021:
[----:B------:R-:W0:Y:S01]  /*1a1c0*/  @P0 LDC.64 R202, c[0x0][0x398] ;  /* 0x0000e600ffca0b82 */ /* 0x000e220000000a00 */
[----:B------:R-:W-:Y:S01]  /*1a1d0*/  SEL R216, RZ, 0x1000000, !P5 ;  /* 0x01000000ffd87807 */ /* 0x000fe20006800000 */
[----:B------:R-:W-:Y:S01]  /*1a1e0*/  IMAD.WIDE.U32 R222, R208, 0x10, R212 ;  /* 0x00000010d0de7825 */ /* 0x000fe200078e00d4 */
[----:B------:R-:W-:Y:S02]  /*1a1f0*/  SEL R221, RZ, 0x10000, !P4 ;  /* 0x00010000ffdd7807 */ /* 0x000fe40006000000 */
[----:B------:R-:W-:Y:S02]  /*1a200*/  SEL R220, RZ, 0x100, !P3 ;  /* 0x00000100ffdc7807 */ /* 0x000fe40005800000 */
[----:B------:R1:W-:Y:S01]  /*1a210*/  STG.E.128 desc[UR8][R222.64], R24 ;  /* 0x00000018de007986 */ /* 0x0003e2000c101d08 */
[----:B------:R-:W2:Y:S01]  /*1a220*/  @P1 LDC.64 R190, c[0x0][0x3a0] ;  /* 0x0000e800ffbe1b82 */ /* 0x000ea20000000a00 */
[----:B------:R-:W-:Y:S01]  /*1a230*/  IADD3 R220, PT, PT, R220, R216, R221 ;  /* 0x000000d8dcdc7210 */ /* 0x000fe20007ffe0dd */
[----:B------:R-:W-:Y:S01]  /*1a240*/  VIADD R216, R214, 0x380 ;  /* 0x00000380d6d87836 */ /* 0x000fe20000000000 */
[----:B------:R-:W-:-:S03]  /*1a250*/  SEL R221, RZ, 0x1, !P2 ;  /* 0x00000001ffdd7807 */ /* 0x000fc60005000000 */
[----:B------:R-:W-:Y:S01]  /*1a260*/  IMAD.WIDE.U32 R188, R216, 0x10, R188 ;  /* 0x00000010d8bc7825 */ /* 0x000fe200078e00bc */
[----:B------:R-:W-:-:S03]  /*1a270*/  IADD3 R225, PT, PT, R220, R221, RZ ;  /* 0x000000dddce17210 */ /* 0x000fc60007ffe0ff */
[----:B------:R-:W-:-:S05]  /*1a280*/  IMAD.WIDE.U32 R220, R208, 0x4, R210 ;  /* 0x00000004d0dc7825 */ /* 0x000fca00078e00d2 */
        /* <DEDUP_REMOVED lines=15> */
.L_x_17034:
[----:B------:R1:W5:Y:S04]  /*1a380*/  @P1 LDG.E.128 R52, desc[UR8][R190.64] ;  /* 0x00000008be341981 */ /* 0x000368000c1e1d00 */
[----:B------:R1:W5:Y:S04]  /*1a390*/  @P0 LDG.E.128 R56, desc[UR8][R202.64] ;  /* 0x00000008ca380981 */ /* 0x000368000c1e1d00 */
[----:B------:R-:W5:Y:S01]  /*1a3a0*/  LDG.E.128 R188, desc[UR8][R188.64] ;  /* 0x00000008bcbc7981 */ /* 0x000f62000c1e1d00 */
        /* <DEDUP_REMOVED lines=16> */
.L_x_17037:
        /* <DEDUP_REMOVED lines=12> */
.L_x_17038:
        /* <DEDUP_REMOVED lines=42> */
.L_x_17036:
        /* <DEDUP_REMOVED lines=16> */
.L_x_17040:
[----:B------:R-:W-:-:S04]  /*1a910*/  IADD3 R197, PT, PT, R197, 0x1, RZ ;  /* 0x00000001c5c57810 */ /* 0x000fc80007ffe0ff */
[C---:B------:R-:W-:Y:S01]  /*1a920*/  ISETP.NE.AND P3, PT, R197.reuse, RZ, PT ;  /* 0x000000ffc500720c */ /* 0x040fe20003f65270 */
[----:B0-----:R-:W-:-:S12]  /*1a930*/  IMAD.WIDE.U32 R220, R197, -0x2daee0ad, RZ ;  /* 0xd2511f53c5dc7825 */ /* 0x001fd800078e00ff */
        /* <DEDUP_REMOVED lines=9> */
.L_x_17041:
        /* <DEDUP_REMOVED lines=42> */
.L_x_17039:
[----:B------:R-:W-:Y:S01]  /*1ac70*/  ISETP.NE.AND P3, PT, R188, 0x1, PT ;  /* 0x00000001bc00780c */ /* 0x000fe20003f65270 */
[----:B------:R-:W-:Y:S01]  /*1ac80*/  IMAD.MOV.U32 R23, RZ, RZ, R194 ;  /* 0x000000ffff177224 */ /* 0x000fe200078e00c2 */
[----:B------:R-:W-:Y:S02]  /*1ac90*/  I2FP.F32.U32 R21, R21 ;  /* 0x0000001500157245 */ /* 0x000fe40000201000 */
        /* <DEDUP_REMOVED lines=11> */
.L_x_17043:
        /* <DEDUP_REMOVED lines=12> */
.L_x_17044:
        /* <DEDUP_REMOVED lines=42> */
.L_x_17042:
[----:B------:R-:W-:Y:S01]  /*1b0b0*/  ISETP.NE.AND P4, PT, R22, 0x1, PT ;  /* 0x000000011600780c */ /* 0x000fe20003f85270 */
[----:B0-----:R-:W-:Y:S01]  /*1b0c0*/  FMUL.FTZ R221, R189, UR5 ;  /* 0x00000005bddd7c20 */ /* 0x001fe20008410000 */
        /* <DEDUP_REMOVED lines=14> */
.L_x_17046:
        /* <DEDUP_REMOVED lines=12> */
.L_x_17047:
        /* <DEDUP_REMOVED lines=42> */
.L_x_17045:
        /* <DEDUP_REMOVED lines=14> */
.L_x_17049:
        /* <DEDUP_REMOVED lines=12> */
.L_x_17050:
        /* <DEDUP_REMOVED lines=42> */
.L_x_17048:
        /* <DEDUP_REMOVED lines=16> */
.L_x_17052:
        /* <DEDUP_REMOVED lines=12> */
.L_x_17053:
        /* <DEDUP_REMOVED lines=42> */
.L_x_17051:
        /* <DEDUP_REMOVED lines=14> */
.L_x_17055:
        /* <DEDUP_REMOVED lines=12> */
.L_x_17056:
        /* <DEDUP_REMOVED lines=42> */
.L_x_17054:
        /* <DEDUP_REMOVED lines=16> */
.L_x_17058:
        /* <DEDUP_REMOVED lines=14> */
.L_x_17059:
        /* <DEDUP_REMOVED lines=42> */
.L_x_17057:
        /* <DEDUP_REMOVED lines=28> */
[----:B------:R-:W-:Y:S01]  /*1c830*/  FADD.FTZ R191, R191, R224 ;  /* 0x000000e0bfbf7221 */ /* 0x000fe20000010000 */
[----:B------:R-:W-:Y:S01]  /*1c840*/  PRMT R22, R220, 0x7610, R22 ;  /* 0x00007610dc167816 */ /* 0x000fe20000000016 */
[----:B------:R-:W-:Y:S01]  /*1c850*/  @P1 FADD.FTZ R188, R52, R188 ;  /* 0x000000bc34bc1221 */ /* 0x000fe20000010000 */
[----:B------:R-:W-:Y:S01]  /*1c860*/  PRMT R23, R223, 0x7610, R23 ;  /* 0x00007610df177816 */ /* 0x000fe20000000017 */
[----:B------:R-:W-:Y:S01]  /*1c870*/  @P1 FADD.FTZ R191, R55, R191 ;  /* 0x000000bf37bf1221 */ /* 0x000fe20000010000 */
[----:B------:R-:W-:Y:S06]  /*1c880*/  BRA `(.L_x_17060) ;  /* 0x0000001000907947 */ /* 0x000fec0003800000 */
.L_x_17035:
        /* <DEDUP_REMOVED lines=15> */
.L_x_17062:
        /* <DEDUP_REMOVED lines=12> */
.L_x_17063:
        /* <DEDUP_REMOVED lines=42> */
.L_x_17061:
        /* <DEDUP_REMOVED lines=15> */
.L_x_17065:
        /* <DEDUP_REMOVED lines=12> */
.L_x_17066:
        /* <DEDUP_REMOVED lines=42> */
.L_x_17064:
        /* <DEDUP_REMOVED lines=15> */
.L_x_17068:
        /* <DEDUP_REMOVED lines=12> */
.L_x_17069:
        /* <DEDUP_REMOVED lines=42> */
.L_x_17067:
        /* <DEDUP_REMOVED lines=15> */
.L_x_17071:
        /* <DEDUP_REMOVED lines=12> */
.L_x_17072:
[----:B------:R-:W-:Y:S01]  /*1d730*/  IMAD.WIDE.U32 R222, R198, -0x326172a9, RZ ;  /* 0xcd9e8d57c6de7825 */ /* 0x000fe200078e00ff */
[----:B------:R-:W-:-:S03]  /*1d740*/  LOP3.LUT R194, R0, R225, R205, 0x96, !PT ;  /* 0x000000e100c27212 */ /* 0x000fc600078e96cd */
[----:B------:R-:W-:Y:S01]  /*1d750*/  HFMA2 R202, -RZ, RZ, 0, 0 ;  /* 0x00000000ffca7431 */ /* 0x000fe200000001ff */
        /* <DEDUP_REMOVED lines=39> */
.L_x_17070:
        /* <DEDUP_REMOVED lines=16> */
.L_x_17060:
        /* <DEDUP_REMOVED lines=22> */
.L_x_17073:
        /* <DEDUP_REMOVED lines=135> */
[----:B0-----:R-:W-:-:S07]  /*1e4a0*/  I2FP.F32.U32 R211, R219 ;  /* 0x000000db00d37245 */ /* 0x001fce0000201000 */
[----:B------:R-:W0:Y:S01]  /*1e4b0*/  @!P1 LDC.64 R234, c[0x0][0x3c8] ;  /* 0x0000f200ffea9b82 */ /* 0x000e220000000a00 */
[----:B------:R-:W-:Y:S01]  /*1e4c0*/  @!P2 LDS.64 R212, [R220] ;  /* 0x00000000dcd4a984 */ /* 0x000fe20000000a00 */
[----:B-1----:R-:W-:Y:S02]  /*1e4d0*/  IADD3 R223, PT, PT, R222, R219, RZ ;  /* 0x000000dbdedf7210 */ /* 0x002fe40007ffe0ff */
[----:B------:R-:W-:Y:S02]  /*1e4e0*/  I2FP.F32.S32 R222, R222 ;  /* 0x000000de00de7245 */ /* 0x000fe40000201400 */
[----:B------:R-:W-:Y:S01]  /*1e4f0*/  I2FP.F32.S32 R224, R223 ;  /* 0x000000df00e07245 */ /* 0x000fe20000201400 */
[----:B------:R-:W1:Y:S01]  /*1e500*/  SHFL.DOWN PT, R226, R223, 0x1, 0x1f ;  /* 0x08201f00dfe27f89 */ /* 0x000e6200000e0000 */
[----:B0-----:R-:W-:Y:S02]  /*1e510*/  @!P1 IMAD.WIDE R234, R199, 0x4, R234 ;  /* 0x00000004c7ea9825 */ /* 0x001fe400078e02ea */
[----:B------:R-:W0:Y:S02]  /*1e520*/  MUFU.RCP R225, R224 ;  /* 0x000000e000e17308 */ /* 0x000e240000001000 */
[----:B-1----:R-:W-:Y:S01]  /*1e530*/  IMAD.IADD R220, R223, 0x1, R226 ;  /* 0x00000001dfdc7824 */ /* 0x002fe200078e02e2 */
[----:B------:R-:W-:Y:S01]  /*1e540*/  I2FP.F32.S32 R226, R226 ;  /* 0x000000e200e27245 */ /* 0x000fe20000201400 */
[----:B------:R-:W1:Y:S03]  /*1e550*/  SHFL.DOWN PT, R221, R212, 0x2, 0x1f ;  /* 0x08401f00d4dd7f89 */ /* 0x000e6600000e0000 */
[----:B------:R-:W-:Y:S01]  /*1e560*/  I2FP.F32.S32 R220, R220 ;  /* 0x000000dc00dc7245 */ /* 0x000fe20000201400 */
[----:B------:R-:W2:Y:S05]  /*1e570*/  SHFL.DOWN PT, R210, R213, 0x2, 0x1f ;  /* 0x08401f00d5d27f89 */ /* 0x000eaa00000e0000 */
[----:B------:R-:W3:Y:S01]  /*1e580*/  MUFU.RCP R220, R220 ;  /* 0x000000dc00dc7308 */ /* 0x000ee20000001000 */
[----:B-1----:R-:W-:-:S04]  /*1e590*/  FMUL.FTZ R218, R221, R222 ;  /* 0x000000deddda7220 */ /* 0x002fc80000410000 */
[----:B------:R-:W-:Y:S01]  /*1e5a0*/  FFMA.FTZ R218, R211, R212, R218 ;  /* 0x000000d4d3da7223 */ /* 0x000fe200000100da */
[----:B------:R-:W-:Y:S01]  /*1e5b0*/  FADD.FTZ R212, -R221, R212 ;  /* 0x000000d4ddd47221 */ /* 0x000fe20000010100 */
[----:B--2---:R-:W-:Y:S02]  /*1e5c0*/  FADD.FTZ R210, R210, R213 ;  /* 0x000000d5d2d27221 */ /* 0x004fe40000010000 */
[----:B0-----:R-:W-:Y:S01]  /*1e5d0*/  FMUL.FTZ R219, R225, R218 ;  /* 0x000000dae1db7220 */ /* 0x001fe20000410000 */
[----:B------:R-:W-:-:S04]  /*1e5e0*/  FMUL.FTZ R212, R212, R212 ;  /* 0x000000d4d4d47220 */ /* 0x000fc80000410000 */
[----:B------:R-:W0:Y:S01]  /*1e5f0*/  SHFL.DOWN PT, R218, R219, 0x1, 0x1f ;  /* 0x08201f00dbda7f89 */ /* 0x000e2200000e0000 */
[----:B------:R-:W-:-:S04]  /*1e600*/  FMUL.FTZ R212, R212, R211 ;  /* 0x000000d3d4d47220 */ /* 0x000fc80000410000 */
[----:B------:R-:W-:-:S04]  /*1e610*/  FMUL.FTZ R212, R212, R222 ;  /* 0x000000ded4d47220 */ /* 0x000fc80000410000 */
[----:B------:R-:W-:-:S05]  /*1e620*/  FFMA.FTZ R210, R225, R212, R210 ;  /* 0x000000d4e1d27223 */ /* 0x000fca00000100d2 */
[----:B------:R-:W1:Y:S01]  /*1e630*/  SHFL.DOWN PT, R211, R210, 0x1, 0x1f ;  /* 0x08201f00d2d37f89 */ /* 0x000e6200000e0000 */
[----:B0-----:R-:W-:Y:S01]  /*1e640*/  FMUL.FTZ R213, R218, R226 ;  /* 0x000000e2dad57220 */ /* 0x001fe20000410000 */
[----:B------:R-:W-:-:S03]  /*1e650*/  FADD.FTZ R218, R219, -R218 ;  /* 0x800000dadbda7221 */ /* 0x000fc60000010000 */
[----:B------:R-:W-:-:S04]  /*1e660*/  FFMA.FTZ R213, R224, R219, R213 ;  /* 0x000000dbe0d57223 */ /* 0x000fc800000100d5 */
[----:B---3--:R-:W-:Y:S01]  /*1e670*/  FMUL.FTZ R231, R220, R213 ;  /* 0x000000d5dce77220 */ /* 0x008fe20000410000 */
[----:B------:R-:W-:-:S04]  /*1e680*/  FMUL.FTZ R213, R218, R218 ;  /* 0x000000dadad57220 */ /* 0x000fc80000410000 */
[----:B------:R-:W-:Y:S01]  /*1e690*/  FMUL.FTZ R213, R224, R213 ;  /* 0x000000d5e0d57220 */ /* 0x000fe20000410000 */
[----:B------:R-:W0:Y:S01]  /*1e6a0*/  SHFL.IDX PT, R231, R231, RZ, 0x1f ;  /* 0x00001fffe7e77589 */ /* 0x000e2200000e0000 */
[----:B-1----:R-:W-:Y:S02]  /*1e6b0*/  FADD.FTZ R211, R210, R211 ;  /* 0x000000d3d2d37221 */ /* 0x002fe40000010000 */
[----:B------:R-:W-:Y:S01]  /*1e6c0*/  FMUL.FTZ R213, R213, R226 ;  /* 0x000000e2d5d57220 */ /* 0x000fe20000410000 */
[----:B------:R-:W1:Y:S03]  /*1e6d0*/  LDC R210, c[0x0][0x448] ;  /* 0x00011200ffd27b82 */ /* 0x000e660000000800 */
[----:B------:R-:W-:-:S06]  /*1e6e0*/  FFMA.FTZ R213, R220, R213, R211 ;  /* 0x000000d5dcd57223 */ /* 0x000fcc00000100d3 */
[----:B------:R-:W1:Y:S01]  /*1e6f0*/  SHFL.IDX PT, R213, R213, RZ, 0x1f ;  /* 0x00001fffd5d57589 */ /* 0x000e6200000e0000 */
[----:B0-----:R-:W-:-:S05]  /*1e700*/  FSEL R232, R231, RZ, !P3 ;  /* 0x000000ffe7e87208 */ /* 0x001fca0005800000 */
[C---:B------:R-:W-:Y:S01]  /*1e710*/  FADD.FTZ R228, -R232.reuse, R45 ;  /* 0x0000002de8e47221 */ /* 0x040fe20000010100 */
[----:B------:R-:W-:Y:S01]  /*1e720*/  FMUL.FTZ R45, R231, R231 ;  /* 0x000000e7e72d7220 */ /* 0x000fe20000410000 */
[C---:B------:R-:W-:Y:S01]  /*1e730*/  FADD.FTZ R223, -R232.reuse, R42 ;  /* 0x0000002ae8df7221 */ /* 0x040fe20000010100 */
[C---:B------:R-:W-:Y:S01]  /*1e740*/  FADD.FTZ R222, -R232.reuse, R43 ;  /* 0x0000002be8de7221 */ /* 0x040fe20000010100 */
[C---:B------:R-:W-:Y:S01]  /*1e750*/  FADD.FTZ R229, -R232.reuse, R44 ;  /* 0x0000002ce8e57221 */ /* 0x040fe20000010100 */
[----:B------:R-:W0:Y:S01]  /*1e760*/  @!P1 LDC.64 R42, c[0x0][0x3c0] ;  /* 0x0000f000ff2a9b82 */ /* 0x000e220000000a00 */
[----:B------:R-:W-:Y:S01]  /*1e770*/  FSEL R45, R45, RZ, P3 ;  /* 0x000000ff2d2d7208 */ /* 0x000fe20001800000 */
[C---:B------:R-:W-:Y:S01]  /*1e780*/  FADD.FTZ R225, -R232.reuse, R40 ;  /* 0x00000028e8e17221 */ /* 0x040fe20000010100 */
[----:B-1----:R-:W-:Y:S01]  /*1e790*/  FFMA.FTZ R44, R213, UR11, R210 ;  /* 0x0000000bd52c7c23 */ /* 0x002fe200080100d2 */
[C---:B------:R-:W-:Y:S01]  /*1e7a0*/  FADD.FTZ R224, -R232.reuse, R41 ;  /* 0x00000029e8e07221 */ /* 0x040fe20000010100 */
[C---:B------:R-:W-:Y:S01]  /*1e7b0*/  FADD.FTZ R220, -R232.reuse, R36 ;  /* 0x00000024e8dc7221 */ /* 0x040fe20000010100 */
[----:B------:R-:W-:Y:S01]  /*1e7c0*/  FADD.FTZ R219, -R232, R37 ;  /* 0x00000025e8db7221 */ /* 0x000fe20000010100 */
[----:B------:R-:W-:Y:S01]  /*1e7d0*/  FADD.FTZ R44, R44, R45 ;  /* 0x0000002d2c2c7221 */ /* 0x000fe20000010000 */
[----:B------:R-:W1:Y:S01]  /*1e7e0*/  LDC.64 R40, c[0x0][0x428] ;  /* 0x00010a00ff287b82 */ /* 0x000e620000000a00 */
        /* <DEDUP_REMOVED lines=20> */
[----:B------:R0:W-:Y:S01]  /*1e930*/  @!P1 STG.E desc[UR8][R42.64], R231 ;  /* 0x000000e72a009986 */ /* 0x0001e2000c101908 */
[C---:B--2---:R-:W-:Y:S01]  /*1e940*/  FMUL.FTZ R25, R221.reuse, R48 ;  /* 0x00000030dd197220 */ /* 0x044fe20000410000 */
[C---:B------:R-:W-:Y:S01]  /*1e950*/  FMUL.FTZ R30, R221.reuse, R230 ;  /* 0x000000e6dd1e7220 */ /* 0x040fe20000410000 */
[C---:B------:R-:W-:Y:S01]  /*1e960*/  FMUL.FTZ R31, R221.reuse, R211 ;  /* 0x000000d3dd1f7220 */ /* 0x040fe20000410000 */
[C---:B------:R-:W-:Y:S01]  /*1e970*/  FMUL.FTZ R188, R221.reuse, R28 ;  /* 0x0000001cddbc7220 */ /* 0x040fe20000410000 */
[C---:B------:R-:W-:Y:S01]  /*1e980*/  FADD.FTZ R218, -R232.reuse, R38 ;  /* 0x00000026e8da7221 */ /* 0x040fe20000010100 */
[C---:B------:R-:W-:Y:S01]  /*1e990*/  FADD.FTZ R33, -R232.reuse, R33 ;  /* 0x00000021e8217221 */ /* 0x040fe20000010100 */
[C---:B------:R-:W-:Y:S01]  /*1e9a0*/  FADD.FTZ R34, -R232.reuse, R34 ;  /* 0x00000022e8227221 */ /* 0x040fe20000010100 */
[C---:B------:R-:W-:Y:S01]  /*1e9b0*/  FADD.FTZ R35, -R232.reuse, R35 ;  /* 0x00000023e8237221 */ /* 0x040fe20000010100 */
[C---:B------:R-:W-:Y:S01]  /*1e9c0*/  FADD.FTZ R46, -R232.reuse, R189 ;  /* 0x000000bde82e7221 */ /* 0x040fe20000010100 */
[----:B------:R-:W-:Y:S01]  /*1e9d0*/  FMUL.FTZ R48, R221, R27 ;  /* 0x0000001bdd307220 */ /* 0x000fe20000410000 */
[----:B------:R-:W-:Y:S01]  /*1e9e0*/  FFMA.FTZ R24, R25, R152, R156 ;  /* 0x0000009819187223 */ /* 0x000fe2000001009c */
[C---:B0-----:R-:W-:Y:S01]  /*1e9f0*/  FMUL.FTZ R231, R221.reuse, R49 ;  /* 0x00000031dde77220 */ /* 0x041fe20000410000 */
[----:B------:R-:W-:Y:S01]  /*1ea00*/  FMUL.FTZ R49, R221, R26 ;  /* 0x0000001add317220 */ /* 0x000fe20000410000 */
[----:B------:R-:W-:Y:S01]  /*1ea10*/  FFMA.FTZ R28, R25, R120, R60 ;  /* 0x00000078191c7223 */ /* 0x000fe2000001003c */
[C---:B------:R-:W-:Y:S01]  /*1ea20*/  FADD.FTZ R45, -R232.reuse, R190 ;  /* 0x000000bee82d7221 */ /* 0x040fe20000010100 */
[----:B------:R-:W-:Y:S01]  /*1ea30*/  FADD.FTZ R44, -R232, R191 ;  /* 0x000000bfe82c7221 */ /* 0x000fe20000010100 */
[----:B-1----:R-:W-:-:S04]  /*1ea40*/  IMAD.WIDE.U32 R38, R214, 0x10, R40 ;  /* 0x00000010d6267825 */ /* 0x002fc800078e0028 */
        /* <DEDUP_REMOVED lines=8> */
[----:B---3--:R-:W-:-:S04]  /*1ead0*/  IMAD.WIDE.U32 R232, R214, 0x10, R36 ;  /* 0x00000010d6e87825 */ /* 0x008fc800078e0024 */
[----:B------:R-:W-:Y:S01]  /*1eae0*/  FFMA.FTZ R29, R231, R121, R61 ;  /* 0x00000079e71d7223 */ /* 0x000fe2000001003d */
[----:B------:R-:W-:Y:S01]  /*1eaf0*/  FFMA.FTZ R30, R30, R122, R62 ;  /* 0x0000007a1e1e7223 */ /* 0x000fe2000001003e */
[----:B------:R-:W-:Y:S01]  /*1eb00*/  FFMA.FTZ R31, R31, R123, R63 ;  /* 0x0000007b1f1f7223 */ /* 0x000fe2000001003f */
        /* <DEDUP_REMOVED lines=10> */
[----:B------:R0:W-:Y:S01]  /*1ebb0*/  @!P1 STG.E desc[UR8][R234.64], R221 ;  /* 0x000000ddea009986 */ /* 0x0001e2000c101908 */
[C---:B------:R-:W-:Y:S01]  /*1ebc0*/  FMUL.FTZ R225, R221.reuse, R225 ;  /* 0x000000e1dde17220 */ /* 0x040fe20000410000 */
[C---:B------:R-:W-:Y:S01]  /*1ebd0*/  FMUL.FTZ R224, R221.reuse, R224 ;  /* 0x000000e0dde07220 */ /* 0x040fe20000410000 */
[C---:B------:R-:W-:Y:S01]  /*1ebe0*/  FMUL.FTZ R223, R221.reuse, R223 ;  /* 0x000000dfdddf7220 */ /* 0x040fe20000410000 */
[----:B------:R-:W-:Y:S01]  /*1ebf0*/  FMUL.FTZ R222, R221, R222 ;  /* 0x000000deddde7220 */ /* 0x000fe20000410000 */
[----:B------:R1:W-:Y:S01]  /*1ec00*/  STG.E.128 desc[UR8][R38.64], R24 ;  /* 0x0000001826007986 */ /* 0x0003e2000c101d08 */
[----:B------:R-:W-:-:S04]  /*1ec10*/  IMAD.WIDE.U32 R238, R209, 0x10, R40 ;  /* 0x00000010d1ee7825 */ /* 0x000fc800078e0028 */
[C---:B------:R-:W-:Y:S01]  /*1ec20*/  FMUL.FTZ R220, R221.reuse, R220 ;  /* 0x000000dcdddc7220 */ /* 0x040fe20000410000 */
[----:B------:R-:W-:Y:S01]  /*1ec30*/  FMUL.FTZ R219, R221, R219 ;  /* 0x000000dbdddb7220 */ /* 0x000fe20000410000 */
[----:B------:R2:W-:Y:S01]  /*1ec40*/  STG.E.128 desc[UR8][R232.64], R28 ;  /* 0x0000001ce8007986 */ /* 0x0005e2000c101d08 */
[----:B------:R-:W-:-:S04]  /*1ec50*/  IMAD.WIDE.U32 R236, R215, 0x10, R40 ;  /* 0x00000010d7ec7825 */ /* 0x000fc800078e0028 */
[C---:B------:R-:W-:Y:S01]  /*1ec60*/  FMUL.FTZ R218, R221.reuse, R218 ;  /* 0x000000daddda7220 */ /* 0x040fe20000410000 */
[----:B------:R-:W-:Y:S01]  /*1ec70*/  FMUL.FTZ R213, R221, R213 ;  /* 0x000000d5ddd57220 */ /* 0x000fe20000410000 */
[----:B------:R3:W-:Y:S01]  /*1ec80*/  STG.E.128 desc[UR8][R42.64], R32 ;  /* 0x000000202a007986 */ /* 0x0007e2000c101d08 */
[----:B0-----:R-:W-:-:S04]  /*1ec90*/  IMAD.WIDE.U32 R234, R217, 0x10, R40 ;  /* 0x00000010d9ea7825 */ /* 0x001fc800078e0028 */
[C---:B------:R-:W-:Y:S01]  /*1eca0*/  FMUL.FTZ R210, R221.reuse, R210 ;  /* 0x000000d2ddd27220 */ /* 0x040fe20000410000 */
[C---:B------:R-:W-:Y:S01]  /*1ecb0*/  FMUL.FTZ R51, R221.reuse, R51 ;  /* 0x00000033dd337220 */ /* 0x040fe20000410000 */
[----:B------:R-:W-:Y:S01]  /*1ecc0*/  FMUL.FTZ R50, R221, R50 ;  /* 0x00000032dd327220 */ /* 0x000fe20000410000 */
[----:B------:R-:W-:-:S04]  /*1ecd0*/  IMAD.WIDE.U32 R230, R208, 0x10, R40 ;  /* 0x00000010d0e67825 */ /* 0x000fc800078e0028 */
[C---:B------:R-:W-:Y:S01]  /*1ece0*/  FMUL.FTZ R47, R221.reuse, R47 ;  /* 0x0000002fdd2f7220 */ /* 0x040fe20000410000 */
[C---:B------:R-:W-:Y:S01]  /*1ecf0*/  FMUL.FTZ R46, R221.reuse, R46 ;  /* 0x0000002edd2e7220 */ /* 0x040fe20000410000 */
[----:B------:R-:W-:Y:S01]  /*1ed00*/  FMUL.FTZ R45, R221, R45 ;  /* 0x0000002ddd2d7220 */ /* 0x000fe20000410000 */
[----:B------:R-:W-:-:S04]  /*1ed10*/  IMAD.WIDE.U32 R240, R209, 0x10, R36 ;  /* 0x00000010d1f07825 */ /* 0x000fc800078e0024 */
[----:B-1----:R-:W-:Y:S01]  /*1ed20*/  FFMA.FTZ R24, R229, R116, R64 ;  /* 0x00000074e5187223 */ /* 0x002fe20000010040 */
[----:B------:R-:W-:Y:S01]  /*1ed30*/  FFMA.FTZ R25, R228, R117, R65 ;  /* 0x00000075e4197223 */ /* 0x000fe20000010041 */
[----:B------:R-:W-:Y:S01]  /*1ed40*/  FFMA.FTZ R26, R227, R118, R66 ;  /* 0x00000076e31a7223 */ /* 0x000fe20000010042 */
[----:B------:R-:W-:-:S04]  /*1ed50*/  IMAD.WIDE.U32 R38, R207, 0x10, R40 ;  /* 0x00000010cf267825 */ /* 0x000fc800078e0028 */
[----:B------:R-:W-:Y:S01]  /*1ed60*/  FFMA.FTZ R27, R226, R119, R67 ;  /* 0x00000077e21b7223 */ /* 0x000fe20000010043 */
[----:B--2---:R-:W-:Y:S01]  /*1ed70*/  FFMA.FTZ R28, R225, R144, R164 ;  /* 0x00000090e11c7223 */ /* 0x004fe200000100a4 */
[----:B------:R-:W-:Y:S01]  /*1ed80*/  FFMA.FTZ R29, R224, R145, R165 ;  /* 0x00000091e01d7223 */ /* 0x000fe200000100a5 */
[----:B------:R-:W-:-:S04]  /*1ed90*/  IMAD.WIDE.U32 R232, R216, 0x10, R40 ;  /* 0x00000010d8e87825 */ /* 0x000fc800078e0028 */
[----:B------:R-:W-:Y:S01]  /*1eda0*/  FFMA.FTZ R30, R223, R146, R166 ;  /* 0x00000092df1e7223 */ /* 0x000fe200000100a6 */
[----:B------:R-:W-:Y:S01]  /*1edb0*/  FFMA.FTZ R31, R222, R147, R167 ;  /* 0x00000093de1f7223 */ /* 0x000fe200000100a7 */
[----:B---3--:R-:W-:Y:S01]  /*1edc0*/  FFMA.FTZ R32, R225, R112, R68 ;  /* 0x00000070e1207223 */ /* 0x008fe20000010044 */
[----:B------:R-:W-:-:S04]  /*1edd0*/  IMAD.WIDE.U32 R40, R206, 0x10, R36 ;  /* 0x00000010ce287825 */ /* 0x000fc800078e0024 */
[----:B------:R-:W-:Y:S01]  /*1ede0*/  FFMA.FTZ R33, R224, R113, R69 ;  /* 0x00000071e0217223 */ /* 0x000fe20000010045 */
[----:B------:R-:W-:Y:S01]  /*1edf0*/  FFMA.FTZ R34, R223, R114, R70 ;  /* 0x00000072df227223 */ /* 0x000fe20000010046 */
[----:B------:R-:W-:Y:S01]  /*1ee00*/  FFMA.FTZ R35, R222, R115, R71 ;  /* 0x00000073de237223 */ /* 0x000fe20000010047 */
[--C-:B------:R-:W-:Y:S01]  /*1ee10*/  IMAD.WIDE.U32 R42, R207, 0x10, R36.reuse ;  /* 0x00000010cf2a7825 */ /* 0x100fe200078e0024 */
[----:B------:R0:W-:Y:S03]  /*1ee20*/  STG.E.128 desc[UR8][R40.64], R24 ;  /* 0x0000001828007986 */ /* 0x0001e6000c101d08 */
[----:B------:R-:W-:Y:S01]  /*1ee30*/  FMUL.FTZ R44, R221, R44 ;  /* 0x0000002cdd2c7220 */ /* 0x000fe20000410000 */
[--C-:B------:R-:W-:Y:S01]  /*1ee40*/  IMAD.WIDE.U32 R206, R217, 0x10, R36.reuse ;  /* 0x00000010d9ce7825 */ /* 0x100fe200078e0024 */
[----:B------:R1:W-:Y:S03]  /*1ee50*/  STG.E.128 desc[UR8][R38.64], R28 ;  /* 0x0000001c26007986 */ /* 0x0003e6000c101d08 */
[--C-:B------:R-:W-:Y:S01]  /*1ee60*/  IMAD.WIDE.U32 R242, R215, 0x10, R36.reuse ;  /* 0x00000010d7f27825 */ /* 0x100fe200078e0024 */
[----:B------:R2:W-:Y:S03]  /*1ee70*/  STG.E.128 desc[UR8][R42.64], R32 ;  /* 0x000000202a007986 */ /* 0x0005e6000c101d08 */
[----:B------:R-:W-:-:S04]  /*1ee80*/  IMAD.WIDE.U32 R208, R208, 0x10, R36 ;  /* 0x00000010d0d07825 */ /* 0x000fc800078e0024 */
[----:B------:R-:W-:-:S04]  /*1ee90*/  IMAD.WIDE.U32 R216, R216, 0x10, R36 ;  /* 0x00000010d8d87825 */ /* 0x000fc800078e0024 */
[----:B------:R-:W-:Y:S01]  /*1eea0*/  FFMA.FTZ R36, R213, R104, R76 ;  /* 0x00000068d5247223 */ /* 0x000fe2000001004c */
[----:B------:R-:W-:Y:S01]  /*1eeb0*/  FFMA.FTZ R37, R212, R105, R77 ;  /* 0x00000069d4257223 */ /* 0x000fe2000001004d */
        /* <DEDUP_REMOVED lines=11> */
[----:B------:R-:W0:Y:S01]  /*1ef70*/  LDC.64 R190, c[0x0][0x380] ;  /* 0x0000e000ffbe7b82 */ /* 0x000e220000000a00 */
[----:B------:R-:W-:Y:S01]  /*1ef80*/  FFMA.FTZ R31, R214, R111, R75 ;  /* 0x0000006fd61f7223 */ /* 0x000fe2000001004b */
[----:B------:R-:W-:Y:S01]  /*1ef90*/  FFMA.FTZ R32, R213, R136, R172 ;  /* 0x00000088d5207223 */ /* 0x000fe200000100ac */
[----:B------:R-:W-:Y:S01]  /*1efa0*/  FFMA.FTZ R33, R212, R137, R173 ;  /* 0x00000089d4217223 */ /* 0x000fe200000100ad */
[----:B------:R-:W-:Y:S01]  /*1efb0*/  FFMA.FTZ R40, R211, R132, R176 ;  /* 0x00000084d3287223 */ /* 0x000fe200000100b0 */
[----:B------:R-:W-:Y:S01]  /*1efc0*/  FFMA.FTZ R41, R210, R133, R177 ;  /* 0x00000085d2297223 */ /* 0x000fe200000100b1 */
[----:B------:R-:W-:Y:S01]  /*1efd0*/  FFMA.FTZ R42, R189, R134, R178 ;  /* 0x00000086bd2a7223 */ /* 0x000fe200000100b2 */
[----:B------:R-:W-:Y:S01]  /*1efe0*/  FFMA.FTZ R43, R188, R135, R179 ;  /* 0x00000087bc2b7223 */ /* 0x000fe200000100b3 */
[----:B------:R1:W-:Y:S04]  /*1eff0*/  STG.E.128 desc[UR8][R238.64], R24 ;  /* 0x00000018ee007986 */ /* 0x0003e8000c101d08 */
[----:B------:R2:W-:Y:S04]  /*1f000*/  STG.E.128 desc[UR8][R240.64], R28 ;  /* 0x0000001cf0007986 */ /* 0x0005e8000c101d08 */
[----:B------:R3:W-:Y:S04]  /*1f010*/  STG.E.128 desc[UR8][R236.64], R32 ;  /* 0x00000020ec007986 */ /* 0x0007e8000c101d08 */
[----:B------:R4:W-:Y:S01]  /*1f020*/  STG.E.128 desc[UR8][R242.64], R36 ;  /* 0x00000024f2007986 */ /* 0x0009e2000c101d08 */
[----:B0-----:R-:W-:-:S03]  /*1f030*/  IADD3 R199, PT, PT, R199, R190, RZ ;  /* 0x000000bec7c77210 */ /* 0x001fc60007ffe0ff */
[----:B------:R0:W-:Y:S01]  /*1f040*/  STG.E.128 desc[UR8][R234.64], R40 ;  /* 0x00000028ea007986 */ /* 0x0001e2000c101d08 */
[----:B-1----:R-:W-:Y:S01]  /*1f050*/  FFMA.FTZ R24, R211, R100, R80 ;  /* 0x00000064d3187223 */ /* 0x002fe20000010050 */
[----:B------:R-:W-:Y:S01]  /*1f060*/  FFMA.FTZ R25, R210, R101, R81 ;  /* 0x00000065d2197223 */ /* 0x000fe20000010051 */
[----:B------:R-:W-:Y:S01]  /*1f070*/  ISETP.GE.AND P1, PT, R199, R191, PT ;  /* 0x000000bfc700720c */ /* 0x000fe20003f26270 */
[----:B------:R-:W-:Y:S01]  /*1f080*/  FFMA.FTZ R26, R189, R102, R82 ;  /* 0x00000066bd1a7223 */ /* 0x000fe20000010052 */
[----:B------:R-:W-:Y:S01]  /*1f090*/  FFMA.FTZ R27, R188, R103, R83 ;  /* 0x00000067bc1b7223 */ /* 0x000fe20000010053 */
[----:B--2---:R-:W-:Y:S01]  /*1f0a0*/  FFMA.FTZ R28, R51, R128, R180 ;  /* 0x00000080331c7223 */ /* 0x004fe200000100b4 */
[----:B------:R-:W-:Y:S01]  /*1f0b0*/  FFMA.FTZ R29, R50, R129, R181 ;  /* 0x00000081321d7223 */ /* 0x000fe200000100b5 */
[----:B------:R-:W-:Y:S01]  /*1f0c0*/  FFMA.FTZ R30, R49, R130, R182 ;  /* 0x00000082311e7223 */ /* 0x000fe200000100b6 */
[----:B------:R-:W-:Y:S01]  /*1f0d0*/  FFMA.FTZ R31, R48, R131, R183 ;  /* 0x00000083301f7223 */ /* 0x000fe200000100b7 */
[----:B---3--:R-:W-:Y:S01]  /*1f0e0*/  FFMA.FTZ R32, R51, R96, R84 ;  /* 0x0000006033207223 */ /* 0x008fe20000010054 */
[----:B------:R-:W-:Y:S01]  /*1f0f0*/  FFMA.FTZ R33, R50, R97, R85 ;  /* 0x0000006132217223 */ /* 0x000fe20000010055 */
[----:B------:R-:W-:Y:S01]  /*1f100*/  FFMA.FTZ R34, R49, R98, R86 ;  /* 0x0000006231227223 */ /* 0x000fe20000010056 */
[----:B------:R-:W-:Y:S01]  /*1f110*/  FFMA.FTZ R35, R48, R99, R87 ;  /* 0x0000006330237223 */ /* 0x000fe20000010057 */
[----:B----4-:R-:W-:Y:S01]  /*1f120*/  FFMA.FTZ R36, R47, R124, R184 ;  /* 0x0000007c2f247223 */ /* 0x010fe200000100b8 */
[----:B------:R-:W-:Y:S01]  /*1f130*/  FFMA.FTZ R37, R46, R125, R185 ;  /* 0x0000007d2e257223 */ /* 0x000fe200000100b9 */
[----:B------:R-:W-:Y:S01]  /*1f140*/  FFMA.FTZ R38, R45, R126, R186 ;  /* 0x0000007e2d267223 */ /* 0x000fe200000100ba */
[----:B------:R-:W-:Y:S01]  /*1f150*/  FFMA.FTZ R39, R44, R127, R187 ;  /* 0x0000007f2c277223 */ /* 0x000fe200000100bb */
[----:B0-----:R-:W-:Y:S01]  /*1f160*/  FFMA.FTZ R40, R47, R92, R88 ;  /* 0x0000005c2f287223 */ /* 0x001fe20000010058 */
[----:B------:R-:W-:Y:S01]  /*1f170*/  FFMA.FTZ R41, R46, R93, R89 ;  /* 0x0000005d2e297223 */ /* 0x000fe20000010059 */
[----:B------:R-:W-:Y:S01]  /*1f180*/  FFMA.FTZ R42, R45, R94, R90 ;  /* 0x0000005e2d2a7223 */ /* 0x000fe2000001005a */
[----:B------:R-:W-:Y:S01]  /*1f190*/  FFMA.FTZ R43, R44, R95, R91 ;  /* 0x0000005f2c2b7223 */ /* 0x000fe2000001005b */
[----:B------:R0:W-:Y:S04]  /*1f1a0*/  STG.E.128 desc[UR8][R206.64], R24 ;  /* 0x00000018ce007986 */ /* 0x0001e8000c101d08 */
[----:B------:R0:W-:Y:S04]  /*1f1b0*/  STG.E.128 desc[UR8][R230.64], R28 ;  /* 0x0000001ce6007986 */ /* 0x0001e8000c101d08 */
[----:B------:R0:W-:Y:S04]  /*1f1c0*/  STG.E.128 desc[UR8][R208.64], R32 ;  /* 0x00000020d0007986 */ /* 0x0001e8000c101d08 */
[----:B------:R0:W-:Y:S04]  /*1f1d0*/  STG.E.128 desc[UR8][R232.64], R36 ;  /* 0x00000024e8007986 */ /* 0x0001e8000c101d08 */
[----:B------:R0:W-:Y:S01]  /*1f1e0*/  STG.E.128 desc[UR8][R216.64], R40 ;  /* 0x00000028d8007986 */ /* 0x0001e2000c101d08 */
[----:B------:R-:W-:Y:S05]  /*1f1f0*/  @!P1 BRA `(.L_x_17074) ;  /* 0xfffffe2000409947 */ /* 0x000fea000383ffff */
[----:B------:R-:W-:Y:S05]  /*1f200*/  EXIT ;  /* 0x000000000000794d */ /* 0x000fea0003800000 */
.L_x_17075:
        /* <DEDUP_REMOVED lines=15> */
.L_x_18017:


//--------------------- .text._ZN10layer_norm31ln_parallel_residual_fwd_kernelINS_13Kernel_traitsIfffffjLj4096ELj1ELj1ELj4ELj16ENS_18Kernel_traits_baseILj4096EfffffjLj128EEEEELb1ELb1ELb0EEEvNS_9FwdParamsE --------------------------
	.section	.text._ZN10layer_norm31ln_parallel_residual_fwd_kernelINS_13Kernel_traitsIfffffjLj4096ELj1ELj1ELj4ELj16ENS_18Kernel_traits_baseILj4096EfffffjLj128EEEEELb1ELb1ELb0EEEvNS_9FwdParamsE,"ax",@progbits
	.align	128
        .global         _ZN10layer_norm31ln_parallel_residual_fwd_kernelINS_13Kernel_traitsIfffffjLj4096ELj1ELj1ELj4ELj16ENS_18Kernel_traits_baseILj4096EfffffjLj128EEEEELb1ELb1ELb0EEEvNS_9FwdParamsE
        .type           _ZN10layer_norm31ln_parallel_residual_fwd_kernelINS_13Kernel_traitsIfffffjLj4096ELj1ELj1ELj4ELj16ENS_18Kernel_traits_baseILj4096EfffffjLj128EEEEELb1ELb1ELb0EEEvNS_9FwdParamsE,@function
        .size           _ZN10layer_norm31ln_parallel_residual_fwd_kernelINS_13Kernel_traitsIfffffjLj4096ELj1ELj1ELj4ELj16ENS_18Kernel_traits_baseILj4096EfffffjLj128EEEEELb1ELb1ELb0EEEvNS_9FwdParamsE,(.L_x_18018 - _ZN10layer_norm31ln_parallel_residual_fwd_kernelINS_13Kernel_traitsIfffffjLj4096ELj1ELj1ELj4ELj16ENS_18Kernel_traits_baseILj4096EfffffjLj128EEEEELb1ELb1ELb0EEEvNS_9FwdParamsE)
        .other          _ZN10layer_norm31ln_parallel_residual_fwd_kernelINS_13Kernel_traitsIfffffjLj4096ELj1ELj1ELj4ELj16ENS_18Kernel_traits_baseILj4096EfffffjLj128EEEEELb1ELb1ELb0EEEvNS_9FwdParamsE,@"STO_CUDA_ENTRY STV_DEFAULT"
_ZN10layer_norm31ln_parallel_residual_fwd_kernelINS_13Kernel_traitsIfffffjLj4096ELj1ELj1ELj4ELj16ENS_18Kernel_traits_baseILj4096EfffffjLj128EEEEELb1ELb1ELb0EEEvNS_9FwdParamsE:
.text._ZN10layer_norm31ln_parallel_residual_fwd_kernelINS_13Kernel_traitsIfffffjLj4096ELj1ELj1ELj4ELj16ENS_18Kernel_traits_baseILj4096EfffffjLj128EEEEELb1ELb1ELb0EEEvNS_9FwdParamsE:
        /* <DEDUP_REMOVED lines=19> */
[----:B----4-:R-:W-:-:S06]  /*0130*/  LOP3.LUT R0, R134, 0x1f, RZ, 0xc0, !PT ;  /* 0x0000001f86007812 */ /* 0x010fcc00078ec0ff */
[----:B------:R-:W0:Y:S02]  /*0140*/  LDC R13, c[0x0][0x360] ;  /* 0x0000d800ff0d7b82 */ /* 0x000e240000000800 */
[----:B0-----:R-:W-:Y:S01]  /*0150*/  IMAD R124, R13, UR10, R134 ;  /* 0x0000000a0d7c7c24 */ /* 0x001fe2000f8e0286 */
[----:B--2---:R-:W-:Y:S02]  /*0160*/  @P0 R2UR UR8, R2 ;  /* 0x00000000020802ca */ /* 0x004fe400000e0000 */
[----:B------:R-:W-:Y:S02]  /*0170*/  @P0 R2UR UR9, R3 ;  /* 0x00000000030902ca */ /* 0x000fe400000e0000 */
[----:B------:R-:W-:Y:S02]  /*0180*/  LOP3.LUT R3, R134, 0x60, RZ, 0xc0, !PT ;  /* 0x0000006086037812 */ /* 0x000fe400078ec0ff */
[----:B-----5:R-:W-:Y:S02]  /*0190*/  SHF.R.S32.HI R2, RZ, 0x1f, R11 ;  /* 0x0000001fff027819 */ /* 0x020fe4000001140b */
[----:B---3--:R-:W-:-:S02]  /*01a0*/  @P0 IADD3 R8, P1, PT, R4, R7, RZ ;  /* 0x0000000704080210 */ /* 0x008fc40007f3e0ff */
[----:B------:R-:W-:Y:S02]  /*01b0*/  LOP3.LUT R4, R3, R0, RZ, 0xfc, !PT ;  /* 0x0000000003047212 */ /* 0x000fe400078efcff */
[----:B------:R-:W-:Y:S01]  /*01c0*/  LEA.HI R2, R2, R11, RZ, 0x2 ;  /* 0x0000000b02027211 */ /* 0x000fe200078f10ff */
[----:B------:R-:W-:Y:S01]  /*01d0*/  UIADD3 UR20, UPT, UPT, UR8, -0x61c88647, URZ ;  /* 0x9e3779b908147890 */ /* 0x000fe2000fffe0ff */
[----:B------:R-:W-:Y:S01]  /*01e0*/  LOP3.LUT R7, R4, 0x7f, RZ, 0x3c, !PT ;  /* 0x0000007f04077812 */ /* 0x000fe200078e3cff */
[----:B------:R-:W-:Y:S01]  /*01f0*/  UIADD3 UR21, UPT, UPT, UR9, -0x4498517b, URZ ;  /* 0xbb67ae8509157890 */ /* 0x000fe2000fffe0ff */
[----:B------:R-:W-:Y:S01]  /*0200*/  SHF.R.S32.HI R2, RZ, 0x2, R2 ;  /* 0x00000002ff027819 */ /* 0x000fe20000011402 */
[----:B------:R-:W-:Y:S01]  /*0210*/  UIADD3 UR22, UPT, UPT, UR8, 0x3c6ef372, URZ ;  /* 0x3c6ef37208167890 */ /* 0x000fe2000fffe0ff */
[----:B------:R-:W-:Y:S01]  /*0220*/  @P0 IADD3.X R9, PT, PT, RZ, R5, RZ, P1, !PT ;  /* 0x00000005ff090210 */ /* 0x000fe20000ffe4ff */
[----:B------:R-:W-:Y:S02]  /*0230*/  UIADD3 UR23, UPT, UPT, UR9, 0x76cf5d0a, URZ ;  /* 0x76cf5d0a09177890 */ /* 0x000fe4000fffe0ff */
[----:B------:R-:W-:Y:S01]  /*0240*/  IMAD.IADD R14, R2, 0x1, R7 ;  /* 0x00000001020e7824 */ /* 0x000fe200078e0207 */
[--C-:B------:R-:W-:Y:S01]  /*0250*/  SHF.R.U64 R15, R8, 0x2, R9.reuse ;  /* 0x00000002080f7819 */ /* 0x100fe20000001209 */
[----:B------:R-:W-:Y:S01]  /*0260*/  UIADD3 UR24, UPT, UPT, UR8, -0x255992d5, URZ ;  /* 0xdaa66d2b08187890 */ /* 0x000fe2000fffe0ff */
[----:B------:R-:W-:Y:S01]  /*0270*/  SHF.R.U32.HI R13, RZ, 0x2, R9 ;  /* 0x00000002ff0d7819 */ /* 0x000fe20000011609 */
        /* <DEDUP_REMOVED lines=36> */
[----:B---3--:R-:W-:-:S04]  /*04c0*/  @P1 IMAD.WIDE.U32 R74, R4, 0x10, R74 ;  /* 0x00000010044a1825 */ /* 0x008fc800078e004a */
[----:B------:R-:W-:Y:S01]  /*04d0*/  @P1 VIADD R4, R4, 0x80 ;  /* 0x0000008004041836 */ /* 0x000fe20000000000 */
        /* <DEDUP_REMOVED lines=15> */
[----:B------:R-:W3:Y:S08]  /*05d0*/  @P5 LDC.64 R90, c[0x0][0x438] ;  /* 0x00010e00ff5a5b82 */ /* 0x000ef00000000a00 */
[----:B------:R-:W0:Y:S08]  /*05e0*/  @P0 LDC.64 R92, c[0x0][0x3d0] ;  /* 0x0000f400ff5c0b82 */ /* 0x000e300000000a00 */
[----:B------:R-:W0:Y:S01]  /*05f0*/  @P0 LDC.64 R94, c[0x0][0x438] ;  /* 0x00010e00ff5e0b82 */ /* 0x000e220000000a00 */
[----:B----4-:R-:W-:-:S04]  /*0600*/  @P4 IMAD.WIDE.U32 R84, R4, 0x10, R84 ;  /* 0x0000001004544825 */ /* 0x010fc800078e0054 */
[C---:B-1----:R-:W-:Y:S01]  /*0610*/  @P4 IMAD.WIDE.U32 R86, R4.reuse, 0x10, R86 ;  /* 0x0000001004564825 */ /* 0x042fe200078e0056 */
[----:B------:R1:W5:Y:S03]  /*0620*/  @P4 LDG.E.128 R48, desc[UR6][R84.64] ;  /* 0x0000000654304981 */ /* 0x000366000c1e1d00 */
[----:B------:R-:W-:Y:S01]  /*0630*/  @P4 VIADD R4, R4, 0x80 ;  /* 0x0000008004044836 */ /* 0x000fe20000000000 */
[----:B------:R1:W5:Y:S03]  /*0640*/  @P4 LDG.E.128 R52, desc[UR6][R86.64] ;  /* 0x0000000656344981 */ /* 0x000366000c1e1d00 */
[----:B--2---:R-:W-:-:S04]  /*0650*/  @P5 IMAD.WIDE.U32 R88, R4, 0x10, R88 ;  /* 0x0000001004585825 */ /* 0x004fc800078e0058 */
        /* <DEDUP_REMOVED lines=8> */
[----:B------:R-:W-:Y:S01]  /*06e0*/  ISETP.GE.U32.AND P1, PT, R14, 0x400, PT ;  /* 0x000004000e00780c */ /* 0x000fe20003f26070 */
[----:B------:R-:W-:-:S12]  /*06f0*/  @P0 VIADD R4, R4, 0x80 ;  /* 0x0000008004040836 */ /* 0x000fd80000000000 */
        /* <DEDUP_REMOVED lines=8> */
.L_x_17077:
        /* <DEDUP_REMOVED lines=14> */
[----:B------:R-:W5:Y:S01]  /*0860*/  @P6 LDG.E.128 R16, desc[UR6][R6.64] ;  /* 0x0000000606106981 */ /* 0x000f62000c1e1d00 */
[----:B-1----:R-:W-:-:S06]  /*0870*/  @P5 IMAD.WIDE.U32 R10, R4, 0x10, R10 ;  /* 0x00000010040a5825 */ /* 0x002fcc00078e000a */
[----:B------:R-:W1:Y:S01]  /*0880*/  @P2 LDC.64 R28, c[0x0][0x3d0] ;  /* 0x0000f400ff1c2b82 */ /* 0x000e620000000a00 */
[----:B------:R-:W-:Y:S01]  /*0890*/  @P5 VIADD R4, R4, 0x80 ;  /* 0x0000008004045836 */ /* 0x000fe20000000000 */
[----:B------:R-:W5:Y:S01]  /*08a0*/  @P5 LDG.E.128 R24, desc[UR6][R10.64] ;  /* 0x000000060a185981 */ /* 0x000f62000c1e1d00 */
[----:B------:R-:W-:Y:S02]  /*08b0*/  ISETP.GE.U32.AND P5, PT, R14, 0x400, PT ;  /* 0x000004000e00780c */ /* 0x000fe40003fa6070 */
[C---:B--2---:R-:W-:Y:S01]  /*08c0*/  @P4 IMAD.WIDE.U32 R20, R4.reuse, 0x10, R20 ;  /* 0x0000001004144825 */ /* 0x044fe200078e0014 */
[----:B------:R-:W-:Y:S02]  /*08d0*/  @P4 IADD3 R4, PT, PT, R4, 0x80, RZ ;  /* 0x0000008004044810 */ /* 0x000fe40007ffe0ff */
[----:B------:R-:W2:Y:S01]  /*08e0*/  @P1 LDC.64 R30, c[0x0][0x3d0] ;  /* 0x0000f400ff1e1b82 */ /* 0x000ea20000000a00 */
[----:B------:R-:W-:Y:S02]  /*08f0*/  CS2R R70, SRZ ;  /* 0x0000000000467805 */ /* 0x000fe4000001ff00 */
[----:B------:R-:W-:Y:S01]  /*0900*/  CS2R R68, SRZ ;  /* 0x0000000000447805 */ /* 0x000fe2000001ff00 */
[----:B------:R-:W5:Y:S04]  /*0910*/  @P4 LDG.E.128 R32, desc[UR6][R20.64] ;  /* 0x0000000614204981 */ /* 0x000f68000c1e1d00 */
[----:B------:R-:W3:Y:S01]  /*0920*/  @P0 LDC.64 R36, c[0x0][0x3d0] ;  /* 0x0000f400ff240b82 */ /* 0x000ee20000000a00 */
[----:B0-----:R-:W-:-:S04]  /*0930*/  @P3 IMAD.WIDE.U32 R22, R4, 0x10, R22 ;  /* 0x0000001004163825 */ /* 0x001fc800078e0016 */
[----:B------:R-:W-:Y:S01]  /*0940*/  @P3 VIADD R4, R4, 0x80 ;  /* 0x0000008004043836 */ /* 0x000fe20000000000 */
[----:B------:R-:W5:Y:S02]  /*0950*/  @P3 LDG.E.128 R40, desc[UR6][R22.64] ;  /* 0x0000000616283981 */ /* 0x000f64000c1e1d00 */
[----:B------:R-:W0:Y:S01]  /*0960*/  @P5 LDC.64 R38, c[0x0][0x3d0] ;  /* 0x0000f400ff265b82 */ /* 0x000e220000000a00 */
[----:B-1----:R-:W-:-:S04]  /*0970*/  @P2 IMAD.WIDE.U32 R28, R4, 0x10, R28 ;  /* 0x00000010041c2825 */ /* 0x002fc800078e001c */
[----:B------:R-:W-:Y:S01]  /*0980*/  @P2 VIADD R4, R4, 0x80 ;  /* 0x0000008004042836 */ /* 0x000fe20000000000 */
[----:B------:R-:W5:Y:S03]  /*0990*/  @P2 LDG.E.128 R48, desc[UR6][R28.64] ;  /* 0x000000061c302981 */ /* 0x000f66000c1e1d00 */
[C---:B--2---:R-:W-:Y:S01]  /*09a0*/  @P1 IMAD.WIDE.U32 R30, R4.reuse, 0x10, R30 ;  /* 0x00000010041e1825 */ /* 0x044fe200078e001e */
[----:B------:R-:W-:Y:S02]  /*09b0*/  @P1 IADD3 R4, PT, PT, R4, 0x80, RZ ;  /* 0x0000008004041810 */ /* 0x000fe40007ffe0ff */
[----:B------:R-:W-:Y:S02]  /*09c0*/  CS2R R62, SRZ ;  /* 0x00000000003e7805 */ /* 0x000fe4000001ff00 */
[----:B------:R-:W-:Y:S02]  /*09d0*/  CS2R R60, SRZ ;  /* 0x00000000003c7805 */ /* 0x000fe4000001ff00 */
[----:B------:R-:W-:Y:S01]  /*09e0*/  CS2R R54, SRZ ;  /* 0x0000000000367805 */ /* 0x000fe2000001ff00 */
[----:B------:R-:W5:Y:S01]  /*09f0*/  @P1 LDG.E.128 R56, desc[UR6][R30.64] ;  /* 0x000000061e381981 */ /* 0x000f62000c1e1d00 */
[----:B---3--:R-:W-:-:S04]  /*0a00*/  @P0 IMAD.WIDE.U32 R36, R4, 0x10, R36 ;  /* 0x0000001004240825 */ /* 0x008fc800078e0024 */
[----:B------:R-:W-:Y:S01]  /*0a10*/  @P0 VIADD R4, R4, 0x80 ;  /* 0x0000008004040836 */ /* 0x000fe20000000000 */
[----:B------:R1:W5:Y:S03]  /*0a20*/  @P0 LDG.E.128 R64, desc[UR6][R36.64] ;  /* 0x0000000624400981 */ /* 0x000366000c1e1d00 */
[----:B0-----:R-:W-:-:S05]  /*0a30*/  @P5 IMAD.WIDE.U32 R4, R4, 0x10, R38 ;  /* 0x0000001004045825 */ /* 0x001fca00078e0026 */
[----:B------:R0:W5:Y:S01]  /*0a40*/  @P5 LDG.E.128 R72, desc[UR6][R4.64] ;  /* 0x0000000604485981 */ /* 0x000162000c1e1d00 */
[----:B------:R-:W-:Y:S02]  /*0a50*/  CS2R R52, SRZ ;  /* 0x0000000000347805 */ /* 0x000fe4000001ff00 */
[----:B------:R-:W-:Y:S02]  /*0a60*/  CS2R R46, SRZ ;  /* 0x00000000002e7805 */ /* 0x000fe4000001ff00 */
[----:B------:R-:W-:Y:S02]  /*0a70*/  CS2R R44, SRZ ;  /* 0x00000000002c7805 */ /* 0x000fe4000001ff00 */
[----:B------:R-:W-:Y:S02]  /*0a80*/  CS2R R38, SRZ ;  /* 0x0000000000267805 */ /* 0x000fe4000001ff00 */
[----:B-1----:R-:W-:Y:S02]  /*0a90*/  CS2R R36, SRZ ;  /* 0x0000000000247805 */ /* 0x002fe4000001ff00 */
[----:B------:R-:W-:-:S02]  /*0aa0*/  CS2R R30, SRZ ;  /* 0x00000000001e7805 */ /* 0x000fc4000001ff00 */
[----:B------:R-:W-:Y:S02]  /*0ab0*/  CS2R R28, SRZ ;  /* 0x00000000001c7805 */ /* 0x000fe4000001ff00 */
[----:B------:R-:W-:Y:S02]  /*0ac0*/  CS2R R22, SRZ ;  /* 0x0000000000167805 */ /* 0x000fe4000001ff00 */
[----:B------:R-:W-:Y:S02]  /*0ad0*/  CS2R R20, SRZ ;  /* 0x0000000000147805 */ /* 0x000fe4000001ff00 */
[----:B------:R-:W-:Y:S02]  /*0ae0*/  @P5 CS2R R78, SRZ ;  /* 0x00000000004e5805 */ /* 0x000fe4000001ff00 */
[----:B0-----:R-:W-:-:S07]  /*0af0*/  @P5 CS2R R76, SRZ ;  /* 0x00000000004c5805 */ /* 0x001fce000001ff00 */
.L_x_17078:
[----:B------:R-:W-:Y:S05]  /*0b00*/  BSYNC.RECONVERGENT B0 ;  /* 0x0000000000007941 */ /* 0x000fea0003800200 */
.L_x_17076:
[----:B------:R-:W1:Y:S02]  /*0b10*/  LDCU UR4, c[0x0][0x384] ;  /* 0x00007080ff0477ac */ /* 0x000e640008000800 */
[----:B-1----:R-:W-:-:S06]  /*0b20*/  UISETP.GE.AND UP0, UPT, UR10, UR4, UPT ;  /* 0x000000040a00728c */ /* 0x002fcc000bf06270 */
[----:B------:R-:W-:-:S13]  /*0b30*/  PLOP3.LUT P0, PT, PT, PT, UP0, 0x80, 0x8 ;  /* 0x000000000008781c */ /* 0x000fda0003f0f008 */
[----:B------:R-:W-:Y:S05]  /*0b40*/  @P0 EXIT ;  /* 0x000000000000094d */ /* 0x000fea0003800000 */
[----:B0-----:R-:W-:Y:S01]  /*0b50*/  IMAD.HI.U32 R4, R124, -0x326172a9, RZ ;  /* 0xcd9e8d577c047827 */ /* 0x001fe200078e00ff */
[C---:B------:R-:W-:Y:S01]  /*0b60*/  LOP3.LUT R11, R2.reuse, 0x7f, RZ, 0xc0, !PT ;  /* 0x0000007f020b7812 */ /* 0x040fe200078ec0ff */
[----:B------:R-:W0:Y:S01]  /*0b70*/  LDCU UR11, c[0x0][0x408] ;  /* 0x00008100ff0b77ac */ /* 0x000e220008000800 */
[----:B------:R-:W-:Y:S01]  /*0b80*/  LOP3.LUT R2, R2, 0xffffff80, RZ, 0xc0, !PT ;  /* 0xffffff8002027812 */ /* 0x000fe200078ec0ff */
[----:B------:R-:W-:Y:S01]  /*0b90*/  IMAD.HI.U32 R5, R15, -0x2daee0ad, RZ ;  /* 0xd2511f530f057827 */ /* 0x000fe200078e00ff */
[----:B------:R-:W-:Y:S01]  /*0ba0*/  LOP3.LUT R4, R13, UR8, R4, 0x96, !PT ;  /* 0x000000080d047c12 */ /* 0x000fe2000f8e9604 */
[----:B------:R-:W1:Y:S01]  /*0bb0*/  LDCU UR38, c[0x0][0x388] ;  /* 0x00007100ff2677ac */ /* 0x000e620008000800 */
[----:B------:R-:W-:Y:S01]  /*0bc0*/  VIADDMNMX R3, R11, -R3, RZ, !PT ;  /* 0x800000030b037246 */ /* 0x000fe200078001ff */
[----:B------:R-:W-:Y:S01]  /*0bd0*/  IMAD R10, R15, -0x2daee0ad, RZ ;  /* 0xd2511f530f0a7824 */ /* 0x000fe200078e02ff */
[----:B------:R-:W-:Y:S01]  /*0be0*/  LOP3.LUT R5, R5, UR9, RZ, 0x3c, !PT ;  /* 0x0000000905057c12 */ /* 0x000fe2000f8e3cff */
[----:B------:R-:W-:Y:S01]  /*0bf0*/  IMAD.HI.U32 R9, R4, -0x2daee0ad, RZ ;  /* 0xd2511f5304097827 */ /* 0x000fe200078e00ff */
[----:B------:R-:W-:Y:S01]  /*0c00*/  VIMNMX R3, PT, PT, R3, 0x20, PT ;  /* 0x0000002003037848 */ /* 0x000fe20003fe0100 */
[----:B------:R-:W2:Y:S01]  /*0c10*/  LDCU.U8 UR16, c[0x0][0x410] ;  /* 0x00008200ff1077ac */ /* 0x000ea20008000000 */
[----:B------:R-:W-:Y:S01]  /*0c20*/  LOP3.LUT R8, R8, 0x3, RZ, 0xc0, !PT ;  /* 0x0000000308087812 */ /* 0x000fe200078ec0ff */
        /* <DEDUP_REMOVED lines=44> */
[----:B------:R-:W-:Y:S01]  /*0ef0*/  IMAD R3, R3, 0x4, R2 ;  /* 0x0000000403037824 */ /* 0x000fe200078e0202 */
[----:B------:R-:W-:Y:S01]  /*0f00*/  LOP3.LUT R6, R9, UR32, R6, 0x96, !PT ;  /* 0x0000002009067c12 */ /* 0x000fe2000f8e9606 */
[----:B------:R-:W-:Y:S02]  /*0f10*/  IMAD R9, R4, -0x326172a9, RZ ;  /* 0xcd9e8d5704097824 */ /* 0x000fe400078e02ff */
[----:B------:R-:W-:Y:S01]  /*0f20*/  IMAD.HI.U32 R4, R7, -0x326172a9, RZ ;  /* 0xcd9e8d5707047827 */ /* 0x000fe200078e00ff */
[----:B------:R-:W-:-:S03]  /*0f30*/  I2FP.F32.U32 R3, R3 ;  /* 0x0000000300037245 */ /* 0x000fc60000201000 */
[----:B------:R-:W-:Y:S01]  /*0f40*/  IMAD R10, R5, -0x2daee0ad, RZ ;  /* 0xd2511f53050a7824 */ /* 0x000fe200078e02ff */
[----:B------:R-:W-:Y:S01]  /*0f50*/  LOP3.LUT R4, R9, UR34, R4, 0x96, !PT ;  /* 0x0000002209047c12 */ /* 0x000fe2000f8e9604 */
[----:B------:R-:W-:Y:S01]  /*0f60*/  IMAD.HI.U32 R5, R6, -0x2daee0ad, RZ ;  /* 0xd2511f5306057827 */ /* 0x000fe200078e00ff */
[----:B------:R0:W0:Y:S03]  /*0f70*/  MUFU.RCP R9, R3 ;  /* 0x0000000300097308 */ /* 0x0000260000001000 */
[----:B------:R-:W-:Y:S01]  /*0f80*/  IMAD R12, R0, -0x20, R11 ;  /* 0xffffffe0000c7824 */ /* 0x000fe200078e020b */
[----:B------:R-:W-:Y:S01]  /*0f90*/  LOP3.LUT R0, R10, UR35, R5, 0x96, !PT ;  /* 0x000000230a007c12 */ /* 0x000fe2000f8e9605 */
[----:B------:R-:W-:Y:S02]  /*0fa0*/  IMAD R7, R7, -0x326172a9, RZ ;  /* 0xcd9e8d5707077824 */ /* 0x000fe400078e02ff */
[----:B------:R-:W-:Y:S01]  /*0fb0*/  IMAD R6, R6, -0x2daee0ad, RZ ;  /* 0xd2511f5306067824 */ /* 0x000fe200078e02ff */
[----:B------:R-:W-:Y:S01]  /*0fc0*/  VIMNMX R12, PT, PT, RZ, R12, !PT ;  /* 0x0000000cff0c7248 */ /* 0x000fe20007fe0100 */
[----:B------:R-:W-:-:S03]  /*0fd0*/  IMAD.HI.U32 R11, R4, -0x2daee0ad, RZ ;  /* 0xd2511f53040b7827 */ /* 0x000fc600078e00ff */
[----:B------:R-:W-:Y:S01]  /*0fe0*/  VIMNMX R5, PT, PT, R12, 0x20, PT ;  /* 0x000000200c057848 */ /* 0x000fe20003fe0100 */
[----:B------:R-:W-:Y:S01]  /*0ff0*/  IMAD.HI.U32 R10, R0, -0x326172a9, RZ ;  /* 0xcd9e8d57000a7827 */ /* 0x000fe200078e00ff */
[----:B------:R-:W-:Y:S02]  /*1000*/  LOP3.LUT R11, R6, UR37, R11, 0x96, !PT ;  /* 0x00000025060b7c12 */ /* 0x000fe4000f8e960b */
[----:B------:R-:W-:Y:S01]  /*1010*/  LEA R12, R5, R2, 0x2 ;  /* 0x00000002050c7211 */ /* 0x000fe200078e10ff */
[----:B------:R-:W-:Y:S01]  /*1020*/  IMAD R5, R4, -0x2daee0ad, RZ ;  /* 0xd2511f5304057824 */ /* 0x000fe200078e02ff */
[----:B------:R-:W-:Y:S01]  /*1030*/  LOP3.LUT R10, R7, UR36, R10, 0x96, !PT ;  /* 0x00000024070a7c12 */ /* 0x000fe2000f8e960a */
[----:B------:R-:W-:Y:S02]  /*1040*/  IMAD.MOV.U32 R7, RZ, RZ, RZ ;  /* 0x000000ffff077224 */ /* 0x000fe400078e00ff */
[----:B01234-:R-:W-:-:S07]  /*1050*/  IMAD R6, R0, -0x326172a9, RZ ;  /* 0xcd9e8d5700067824 */ /* 0x01ffce00078e02ff */
.L_x_17618:
        /* <DEDUP_REMOVED lines=41> */
.L_x_17084:
        /* <DEDUP_REMOVED lines=13> */
.L_x_17086:
[----:B------:R-:W-:Y:S05]  /*13c0*/  BSYNC.RECONVERGENT B2 ;  /* 0x0000000000027941 */ /* 0x000fea0003800200 */
.L_x_17085:
        /* <DEDUP_REMOVED lines=43> */
.L_x_17083:
[----:B------:R-:W-:Y:S05]  /*1680*/  BSYNC.RECONVERGENT B1 ;  /* 0x0000000000017941 */ /* 0x000fea0003800200 */
.L_x_17082:
[----:B------:R-:W0:Y:S01]  /*1690*/  LDC R121, c[0x0][0x404] ;  /* 0x00010100ff797b82 */ /* 0x000e220000000800 */
[----:B------:R-:W-:Y:S01]  /*16a0*/  ISETP.NE.AND P3, PT, R123, 0x1, PT ;  /* 0x000000017b00780c */ /* 0x000fe20003f65270 */
[----:B------:R-:W-:Y:S01]  /*16b0*/  HFMA2 R5, -RZ, RZ, 0.1171875, 0 ;  /* 0x2f800000ff057431 */ /* 0x000fe200000001ff */
[----:B------:R-:W-:Y:S01]  /*16c0*/  I2FP.F32.U32 R8, R122 ;  /* 0x0000007a00087245 */ /* 0x000fe20000201000 */
[----:B------:R-:W-:Y:S01]  /*16d0*/  BSSY.RECONVERGENT B1, `(.L_x_17087) ;  /* 0x0000047000017945 */ /* 0x000fe20003800200 */
[----:B------:R-:W-:-:S03]  /*16e0*/  IMAD.MOV.U32 R122, RZ, RZ, 0x2 ;  /* 0x00000002ff7a7424 */ /* 0x000fc600078e00ff */
[----:B------:R-:W-:-:S05]  /*16f0*/  FFMA.FTZ R8, R8, R5, 1.1641532182693481445e-10 ;  /* 0x2f00000008087423 */ /* 0x000fca0000010005 */
[----:B0-----:R-:W-:Y:S01]  /*1700*/  FSETP.LE.FTZ.AND P2, PT, R8, R121, PT ;  /* 0x000000790800720b */ /* 0x001fe20003f53000 */
        /* <DEDUP_REMOVED lines=10> */
.L_x_17089:
        /* <DEDUP_REMOVED lines=13> */
.L_x_17091:
[----:B------:R-:W-:Y:S05]  /*1880*/  BSYNC.RECONVERGENT B2 ;  /* 0x0000000000027941 */ /* 0x000fea0003800200 */
.L_x_17090:
        /* <DEDUP_REMOVED lines=43> */
.L_x_17088:
[----:B------:R-:W-:Y:S05]  /*1b40*/  BSYNC.RECONVERGENT B1 ;  /* 0x0000000000017941 */ /* 0x000fea0003800200 */
.L_x_17087:
        /* <DEDUP_REMOVED lines=16> */
.L_x_17094:
        /* <DEDUP_REMOVED lines=13> */
.L_x_17096:
[----:B------:R-:W-:Y:S05]  /*1d20*/  BSYNC.RECONVERGENT B2 ;  /* 0x0000000000027941 */ /* 0x000fea0003800200 */
.L_x_17095:
        /* <DEDUP_REMOVED lines=43> */
.L_x_17093:
[----:B------:R-:W-:Y:S05]  /*1fe0*/  BSYNC.RECONVERGENT B1 ;  /* 0x0000000000017941 */ /* 0x000fea0003800200 */
.L_x_17092:
        /* <DEDUP_REMOVED lines=16> */
.L_x_17099:
        /* <DEDUP_REMOVED lines=13> */
.L_x_17101:
[----:B------:R-:W-:Y:S05]  /*21c0*/  BSYNC.RECONVERGENT B2 ;  /* 0x0000000000027941 */ /* 0x000fea0003800200 */
.L_x_17100:
        /* <DEDUP_REMOVED lines=43> */
.L_x_17098:
[----:B------:R-:W-:Y:S05]  /*2480*/  BSYNC.RECONVERGENT B1 ;  /* 0x0000000000017941 */ /* 0x000fea0003800200 */
.L_x_17097:
        /* <DEDUP_REMOVED lines=17> */
.L_x_17081:
        /* <DEDUP_REMOVED lines=16> */
.L_x_17105:
        /* <DEDUP_REMOVED lines=13> */
.L_x_17107:
[----:B------:R-:W-:Y:S05]  /*2770*/  BSYNC.RECONVERGENT B2 ;  /* 0x0000000000027941 */ /* 0x000fea0003800200 */
.L_x_17106:
        /* <DEDUP_REMOVED lines=42> */
.L_x_17104:
[----:B------:R-:W-:Y:S05]  /*2a20*/  BSYNC.RECONVERGENT B1 ;  /* 0x0000000000017941 */ /* 0x000fea0003800200 */
.L_x_17103:
        /* <DEDUP_REMOVED lines=20> */
.L_x_17110:
        /* <DEDUP_REMOVED lines=13> */
.L_x_17112:
[----:B------:R-:W-:Y:S05]  /*2c40*/  BSYNC.RECONVERGENT B2 ;  /* 0x0000000000027941 */ /* 0x000fea0003800200 */
.L_x_17111:
        /* <DEDUP_REMOVED lines=43> */
.L_x_17109:
[----:B------:R-:W-:Y:S05]  /*2f00*/  BSYNC.RECONVERGENT B1 ;  /* 0x0000000000017941 */ /* 0x000fea0003800200 */
.L_x_17108:
        /* <DEDUP_REMOVED lines=15> */
.L_x_17115:
        /* <DEDUP_REMOVED lines=13> */
.L_x_17117:
[----:B------:R-:W-:Y:S05]  /*30d0*/  BSYNC.RECONVERGENT B2 ;  /* 0x0000000000027941 */ /* 0x000fea0003800200 */
.L_x_17116:
        /* <DEDUP_REMOVED lines=43> */
.L_x_17114:
[----:B------:R-:W-:Y:S05]  /*3390*/  BSYNC.RECONVERGENT B1 ;  /* 0x0000000000017941 */ /* 0x000fea0003800200 */
.L_x_17113:
        /* <DEDUP_REMOVED lines=17> */
.L_x_17120:
        /* <DEDUP_REMOVED lines=13> */
.L_x_17122:
[----:B------:R-:W-:Y:S05]  /*3580*/  BSYNC.RECONVERGENT B2 ;  /* 0x0000000000027941 */ /* 0x000fea0003800200 */
.L_x_17121:
        /* <DEDUP_REMOVED lines=43> */
.L_x_17119:
[----:B------:R-:W-:Y:S05]  /*3840*/  BSYNC.RECONVERGENT B1 ;  /* 0x0000000000017941 */ /* 0x000fea0003800200 */
.L_x_17118:
        /* <DEDUP_REMOVED lines=15> */
.L_x_17125:
        /* <DEDUP_REMOVED lines=13> */
.L_x_17127:
[----:B------:R-:W-:Y:S05]  /*3a10*/  BSYNC.RECONVERGENT B2 ;  /* 0x0000000000027941 */ /* 0x000fea0003800200 */
.L_x_17126:
        /* <DEDUP_REMOVED lines=43> */
.L_x_17124:
[----:B------:R-:W-:Y:S05]  /*3cd0*/  BSYNC.RECONVERGENT B1 ;  /* 0x0000000000017941 */ /* 0x000fea0003800200 */
.L_x_17123:
        /* <DEDUP_REMOVED lines=17> */
.L_x_17130:
        /* <DEDUP_REMOVED lines=13> */
.L_x_17132:
[----:B------:R-:W-:Y:S05]  /*3ec0*/  BSYNC.RECONVERGENT B2 ;  /* 0x0000000000027941 */ /* 0x000fea0003800200 */
.L_x_17131:
        /* <DEDUP_REMOVED lines=43> */
.L_x_17129:
[----:B------:R-:W-:Y:S05]  /*4180*/  BSYNC.RECONVERGENT B1 ;  /* 0x0000000000017941 */ /* 0x000fea0003800200 */
.L_x_17128:
        /* <DEDUP_REMOVED lines=15> */
.L_x_17135:
        /* <DEDUP_REMOVED lines=13> */
.L_x_17137:
[----:B------:R-:W-:Y:S05]  /*4350*/  BSYNC.RECONVERGENT B2 ;  /* 0x0000000000027941 */ /* 0x000fea0003800200 */
.L_x_17136:
        /* <DEDUP_REMOVED lines=43> */
.L_x_17134:
[----:B------:R-:W-:Y:S05]  /*4610*/  BSYNC.RECONVERGENT B1 ;  /* 0x0000000000017941 */ /* 0x000fea0003800200 */
.L_x_17133:
        /* <DEDUP_REMOVED lines=17> */
.L_x_17140:
        /* <DEDUP_REMOVED lines=15> */
.L_x_17142:
[----:B------:R-:W-:Y:S05]  /*4820*/  BSYNC.RECONVERGENT B2 ;  /* 0x0000000000027941 */ /* 0x000fea0003800200 */
.L_x_17141:
        /* <DEDUP_REMOVED lines=43> */
.L_x_17139:
[----:B------:R-:W-:Y:S05]  /*4ae0*/  BSYNC.RECONVERGENT B1 ;  /* 0x0000000000017941 */ /* 0x000fea0003800200 */
.L_x_17138:
        /* <DEDUP_REMOVED lines=24> */
[----:B------:R-:W-:Y:S01]  /*4c70*/  SEL R2, RZ, 0x1, P6 ;  /* 0x00000001ff027807 */ /* 0x000fe20003000000 */
[--C-:B------:R-:W-:Y:S01]  /*4c80*/  FADD.FTZ R90, R90, R3.reuse ;  /* 0x000000035a5a7221 */ /* 0x100fe20000010000 */
[----:B------:R-:W-:Y:S01]  /*4c90*/  PRMT R3, R121, 0x7610, R3 ;  /* 0x0000761079037816 */ /* 0x000fe20000000003 */
[----:B------:R-:W-:Y:S01]  /*4ca0*/  FADD.FTZ R91, R4, R91 ;  /* 0x0000005b045b7221 */ /* 0x000fe20000010000 */
[----:B------:R-:W-:Y:S01]  /*4cb0*/  @P1 FADD.FTZ R88, R84, R88 ;  /* 0x0000005854581221 */ /* 0x000fe20000010000 */
[----:B------:R-:W-:Y:S01]  /*4cc0*/  @P1 FADD.FTZ R90, R86, R90 ;  /* 0x0000005a565a1221 */ /* 0x000fe20000010000 */
[----:B------:R-:W-:Y:S01]  /*4cd0*/  PRMT R4, R128, 0x7610, R4 ;  /* 0x0000761080047816 */ /* 0x000fe20000000004 */
[----:B------:R-:W-:Y:S01]  /*4ce0*/  @P1 FADD.FTZ R91, R87, R91 ;  /* 0x0000005b575b1221 */ /* 0x000fe20000010000 */
[----:B------:R-:W-:-:S07]  /*4cf0*/  PRMT R0, R5, 0x7610, R0 ;  /* 0x0000761005007816 */ /* 0x000fce0000000000 */
.L_x_17102:
        /* <DEDUP_REMOVED lines=24> */
.L_x_17143:
[----:B01----:R-:W-:Y:S02]  /*4e80*/  IMAD.MOV.U32 R5, RZ, RZ, R120 ;  /* 0x000000ffff057224 */ /* 0x003fe400078e0078 */
[----:B------:R-:W-:-:S07]  /*4e90*/  VIADD R120, R126, 0x80 ;  /* 0x000000807e787836 */ /* 0x000fce0000000000 */
.L_x_17080:
[----:B------:R-:W-:Y:S05]  /*4ea0*/  BSYNC.RECONVERGENT B0 ;  /* 0x0000000000007941 */ /* 0x000fea0003800200 */
.L_x_17079:
        /* <DEDUP_REMOVED lines=34> */
.L_x_17149:
        /* <DEDUP_REMOVED lines=13> */
.L_x_17151:
[----:B------:R-:W-:Y:S05]  /*51a0*/  BSYNC.RECONVERGENT B2 ;  /* 0x0000000000027941 */ /* 0x000fea0003800200 */
.L_x_17150:
        /* <DEDUP_REMOVED lines=41> */
[----:B------:R-:W-:-:S07]  /*5440*/  LOP3.LUT R11, R2, UR37, R123, 0x96, !PT ;  /* 0x00000025020b7c12 */ /* 0x000fce000f8e967b */
.L_x_17148:
[----:B------:R-:W-:Y:S05]  /*5450*/  BSYNC.RECONVERGENT B1 ;  /* 0x0000000000017941 */ /* 0x000fea0003800200 */
.L_x_17147:
        /* <DEDUP_REMOVED lines=20> */
.L_x_17154:
        /* <DEDUP_REMOVED lines=13> */
.L_x_17156:
[----:B------:R-:W-:Y:S05]  /*5670*/  BSYNC.RECONVERGENT B2 ;  /* 0x0000000000027941 */ /* 0x000fea0003800200 */
.L_x_17155:
        /* <DEDUP_REMOVED lines=43> */
.L_x_17153:
[----:B------:R-:W-:Y:S05]  /*5930*/  BSYNC.RECONVERGENT B1 ;  /* 0x0000000000017941 */ /* 0x000fea0003800200 */
.L_x_17152:
        /* <DEDUP_REMOVED lines=15> */
.L_x_17159:
        /* <DEDUP_REMOVED lines=13> */
.L_x_17161:
[----:B------:R-:W-:Y:S05]  /*5b00*/  BSYNC.RECONVERGENT B2 ;  /* 0x0000000000027941 */ /* 0x000fea0003800200 */
.L_x_17160:
        /* <DEDUP_REMOVED lines=43> */
.L_x_17158:
[----:B------:R-:W-:Y:S05]  /*5dc0*/  BSYNC.RECONVERGENT B1 ;  /* 0x0000000000017941 */ /* 0x000fea0003800200 */
.L_x_17157:
        /* <DEDUP_REMOVED lines=17> */
.L_x_17164:
        /* <DEDUP_REMOVED lines=13> */
.L_x_17166:
[----:B------:R-:W-:Y:S05]  /*5fb0*/  BSYNC.RECONVERGENT B2 ;  /* 0x0000000000027941 */ /* 0x000fea0003800200 */
.L_x_17165:
        /* <DEDUP_REMOVED lines=43> */
.L_x_17163:
[----:B------:R-:W-:Y:S05]  /*6270*/  BSYNC.RECONVERGENT B1 ;  /* 0x0000000000017941 */ /* 0x000fea0003800200 */
.L_x_17162:
        /* <DEDUP_REMOVED lines=15> */
.L_x_17169:
        /* <DEDUP_REMOVED lines=13> */
.L_x_17171:
[----:B------:R-:W-:Y:S05]  /*6440*/  BSYNC.RECONVERGENT B2 ;  /* 0x0000000000027941 */ /* 0x000fea0003800200 */
.L_x_17170:
        /* <DEDUP_REMOVED lines=43> */
.L_x_17168:
[----:B------:R-:W-:Y:S05]  /*6700*/  BSYNC.RECONVERGENT B1 ;  /* 0x0000000000017941 */ /* 0x000fea0003800200 */
.L_x_17167:
        /* <DEDUP_REMOVED lines=17> */
.L_x_17174:
        /* <DEDUP_REMOVED lines=13> */
.L_x_17176:
[----:B------:R-:W-:Y:S05]  /*68f0*/  BSYNC.RECONVERGENT B2 ;  /* 0x0000000000027941 */ /* 0x000fea0003800200 */
.L_x_17175:
        /* <DEDUP_REMOVED lines=43> */
.L_x_17173:
[----:B------:R-:W-:Y:S05]  /*6bb0*/  BSYNC.RECONVERGENT B1 ;  /* 0x0000000000017941 */ /* 0x000fea0003800200 */
.L_x_17172:
        /* <DEDUP_REMOVED lines=15> */
.L_x_17179:
        /* <DEDUP_REMOVED lines=13> */
.L_x_17181:
[----:B------:R-:W-:Y:S05]  /*6d80*/  BSYNC.RECONVERGENT B2 ;  /* 0x0000000000027941 */ /* 0x000fea0003800200 */
.L_x_17180:
        /* <DEDUP_REMOVED lines=43> */
.L_x_17178:
[----:B------:R-:W-:Y:S05]  /*7040*/  BSYNC.RECONVERGENT B1 ;  /* 0x0000000000017941 */ /* 0x000fea0003800200 */
.L_x_17177:
        /* <DEDUP_REMOVED lines=17> */
.L_x_17184:
        /* <DEDUP_REMOVED lines=15> */
.L_x_17186:
[----:B------:R-:W-:Y:S05]  /*7250*/  BSYNC.RECONVERGENT B2 ;  /* 0x0000000000027941 */ /* 0x000fea0003800200 */
.L_x_17185:
        /* <DEDUP_REMOVED lines=43> */
.L_x_17183:
[----:B------:R-:W-:Y:S05]  /*7510*/  BSYNC.RECONVERGENT B1 ;  /* 0x0000000000017941 */ /* 0x000fea0003800200 */
.L_x_17182:
        /* <DEDUP_REMOVED lines=32> */
[----:B------:R-:W-:Y:S01]  /*7720*/  PRMT R2, R123, 0x7610, R2 ;  /* 0x000076107b027816 */ /* 0x000fe20000000002 */
[----:B------:R-:W-:Y:S06]  /*7730*/  BRA `(.L_x_17187) ;  /* 0x0000001000e87947 */ /* 0x000fec0003800000 */
.L_x_17146:
        /* <DEDUP_REMOVED lines=16> */
.L_x_17190:
        /* <DEDUP_REMOVED lines=13> */
.L_x_17192:
[----:B------:R-:W-:Y:S05]  /*7910*/  BSYNC.RECONVERGENT B2 ;  /* 0x0000000000027941 */ /* 0x000fea0003800200 */
.L_x_17191:
        /* <DEDUP_REMOVED lines=43> */
.L_x_17189:
[----:B------:R-:W-:Y:S05]  /*7bd0*/  BSYNC.RECONVERGENT B1 ;  /* 0x0000000000017941 */ /* 0x000fea0003800200 */
.L_x_17188:
[----:B------:R-:W0:Y:S01]  /*7be0*/  LDC R5, c[0x0][0x404] ;  /* 0x00010100ff057b82 */ /* 0x000e220000000800 */
[----:B------:R-:W-:Y:S01]  /*7bf0*/  ISETP.NE.AND P3, PT, R123, 0x1, PT ;  /* 0x000000017b00780c */ /* 0x000fe20003f65270 */
[----:B------:R-:W-:Y:S01]  /*7c00*/  BSSY.RECONVERGENT B1, `(.L_x_17193) ;  /* 0x0000049000017945 */ /* 0x000fe20003800200 */
[----:B------:R-:W-:Y:S01]  /*7c10*/  I2FP.F32.U32 R8, R121 ;  /* 0x0000007900087245 */ /* 0x000fe20000201000 */
[----:B------:R-:W-:Y:S02]  /*7c20*/  HFMA2 R121, -RZ, RZ, 0.1171875, 0 ;  /* 0x2f800000ff797431 */ /* 0x000fe400000001ff */
        /* <DEDUP_REMOVED lines=13> */
.L_x_17195:
        /* <DEDUP_REMOVED lines=13> */
.L_x_17197:
[----:B------:R-:W-:Y:S05]  /*7dd0*/  BSYNC.RECONVERGENT B2 ;  /* 0x0000000000027941 */ /* 0x000fea0003800200 */
.L_x_17196:
        /* <DEDUP_REMOVED lines=43> */
.L_x_17194:
[----:B------:R-:W-:Y:S05]  /*8090*/  BSYNC.RECONVERGENT B1 ;  /* 0x0000000000017941 */ /* 0x000fea0003800200 */
.L_x_17193:
        /* <DEDUP_REMOVED lines=16> */
.L_x_17200:
        /* <DEDUP_REMOVED lines=13> */
.L_x_17202:
[----:B------:R-:W-:Y:S05]  /*8270*/  BSYNC.RECONVERGENT B2 ;  /* 0x0000000000027941 */ /* 0x000fea0003800200 */
.L_x_17201:
        /* <DEDUP_REMOVED lines=43> */
.L_x_17199:
[----:B------:R-:W-:Y:S05]  /*8530*/  BSYNC.RECONVERGENT B1 ;  /* 0x0000000000017941 */ /* 0x000fea0003800200 */
.L_x_17198:
        /* <DEDUP_REMOVED lines=16> */
.L_x_17205:
        /* <DEDUP_REMOVED lines=13> */
.L_x_17207:
[----:B------:R-:W-:Y:S05]  /*8710*/  BSYNC.RECONVERGENT B2 ;  /* 0x0000000000027941 */ /* 0x000fea0003800200 */
.L_x_17206:
        /* <DEDUP_REMOVED lines=43> */
.L_x_17204:
[----:B------:R-:W-:Y:S05]  /*89d0*/  BSYNC.RECONVERGENT B1 ;  /* 0x0000000000017941 */ /* 0x000fea0003800200 */
.L_x_17203:
        /* <DEDUP_REMOVED lines=16> */
.L_x_17187:
        /* <DEDUP_REMOVED lines=24> */
.L_x_17208:
[----:B01----:R-:W-:Y:S01]  /*8c60*/  MOV R5, R122 ;  /* 0x0000007a00057202 */ /* 0x003fe20000000f00 */
[----:B------:R-:W-:-:S07]  /*8c70*/  VIADD R120, R120, 0x80 ;  /* 0x0000008078787836 */ /* 0x000fce0000000000 */
.L_x_17145:
[----:B------:R-:W-:Y:S05]  /*8c80*/  BSYNC.RECONVERGENT B0 ;  /* 0x0000000000007941 */ /* 0x000fea0003800200 */
.L_x_17144:
        /* <DEDUP_REMOVED lines=34> */
.L_x_17214:
        /* <DEDUP_REMOVED lines=13> */
.L_x_17216:
[----:B------:R-:W-:Y:S05]  /*8f80*/  BSYNC.RECONVERGENT B2 ;  /* 0x0000000000027941 */ /* 0x000fea0003800200 */
.L_x_17215:
        /* <DEDUP_REMOVED lines=41> */
[----:B------:R-:W-:-:S07]  /*9220*/  LOP3.LUT R11, R2, UR37, R123, 0x96, !PT ;  /* 0x00000025020b7c12 */ /* 0x000fce000f8e967b */
.L_x_17213:
[----:B------:R-:W-:Y:S05]  /*9230*/  BSYNC.RECONVERGENT B1 ;  /* 0x0000000000017941 */ /* 0x000fea0003800200 */
.L_x_17212:
[----:B------:R-:W0:Y:S01]  /*9240*/  LDC R3, c[0x0][0x404] ;  /* 0x00010100ff037b82 */ /* 0x000e220000000800 */
[----:B------:R-:W-:Y:S01]  /*9250*/  ISETP.NE.AND P3, PT, R121, 0x1, PT ;  /* 0x000000017900780c */ /* 0x000fe20003f65270 */
[----:B------:R-:W-:Y:S01]  /*9260*/  BSSY.RECONVERGENT B1, `(.L_x_17217) ;  /* 0x000004b000017945 */ /* 0x000fe20003800200 */
[----:B------:R-:W-:Y:S01]  /*9270*/  I2FP.F32.U32 R5, R0 ;  /* 0x0000000000057245 */ /* 0x000fe20000201000 */
[----:B------:R-:W-:Y:S02]  /*9280*/  HFMA2 R0, -RZ, RZ, 0.1171875, 0 ;  /* 0x2f800000ff007431 */ /* 0x000fe400000001ff */
[----:B------:R-:W-:Y:S02]  /*9290*/  IMAD.MOV.U32 R123, RZ, RZ, 0x2 ;  /* 0x00000002ff7b7424 */ /* 0x000fe400078e00ff */
        /* <DEDUP_REMOVED lines=14> */
.L_x_17219:
        /* <DEDUP_REMOVED lines=13> */
.L_x_17221:
[----:B------:R-:W-:Y:S05]  /*9450*/  BSYNC.RECONVERGENT B2 ;  /* 0x0000000000027941 */ /* 0x000fea0003800200 */
.L_x_17220:
        /* <DEDUP_REMOVED lines=43> */
.L_x_17218:
[----:B------:R-:W-:Y:S05]  /*9710*/  BSYNC.RECONVERGENT B1 ;  /* 0x0000000000017941 */ /* 0x000fea0003800200 */
.L_x_17217:
        /* <DEDUP_REMOVED lines=15> */
.L_x_17224:
        /* <DEDUP_REMOVED lines=13> */
.L_x_17226:
[----:B------:R-:W-:Y:S05]  /*98e0*/  BSYNC.RECONVERGENT B2 ;  /* 0x0000000000027941 */ /* 0x000fea0003800200 */
.L_x_17225:
        /* <DEDUP_REMOVED lines=43> */
.L_x_17223:
[----:B------:R-:W-:Y:S05]  /*9ba0*/  BSYNC.RECONVERGENT B1 ;  /* 0x0000000000017941 */ /* 0x000fea0003800200 */
.L_x_17222:
        /* <DEDUP_REMOVED lines=17> */
.L_x_17229:
        /* <DEDUP_REMOVED lines=13> */
.L_x_17231:
[----:B------:R-:W-:Y:S05]  /*9d90*/  BSYNC.RECONVERGENT B2 ;  /* 0x0000000000027941 */ /* 0x000fea0003800200 */
.L_x_17230:
        /* <DEDUP_REMOVED lines=43> */
.L_x_17228:
[----:B------:R-:W-:Y:S05]  /*a050*/  BSYNC.RECONVERGENT B1 ;  /* 0x0000000000017941 */ /* 0x000fea0003800200 */
.L_x_17227:
        /* <DEDUP_REMOVED lines=15> */
.L_x_17234:
        /* <DEDUP_REMOVED lines=13> */
.L_x_17236:
[----:B------:R-:W-:Y:S05]  /*a220*/  BSYNC.RECONVERGENT B2 ;  /* 0x0000000000027941 */ /* 0x000fea0003800200 */
.L_x_17235:
        /* <DEDUP_REMOVED lines=43> */
.L_x_17233:
[----:B------:R-:W-:Y:S05]  /*a4e0*/  BSYNC.RECONVERGENT B1 ;  /* 0x0000000000017941 */ /* 0x000fea0003800200 */
.L_x_17232:
        /* <DEDUP_REMOVED lines=17> */
.L_x_17239:
        /* <DEDUP_REMOVED lines=13> */
.L_x_17241:
[----:B------:R-:W-:Y:S05]  /*a6d0*/  BSYNC.RECONVERGENT B2 ;  /* 0x0000000000027941 */ /* 0x000fea0003800200 */
.L_x_17240:
        /* <DEDUP_REMOVED lines=43> */
.L_x_17238:
[----:B------:R-:W-:Y:S05]  /*a990*/  BSYNC.RECONVERGENT B1 ;  /* 0x0000000000017941 */ /* 0x000fea0003800200 */
.L_x_17237:
        /* <DEDUP_REMOVED lines=15> */
.L_x_17244:
        /* <DEDUP_REMOVED lines=13> */
.L_x_17246:
[----:B------:R-:W-:Y:S05]  /*ab60*/  BSYNC.RECONVERGENT B2 ;  /* 0x0000000000027941 */ /* 0x000fea0003800200 */
.L_x_17245:
        /* <DEDUP_REMOVED lines=43> */
.L_x_17243:
[----:B------:R-:W-:Y:S05]  /*ae20*/  BSYNC.RECONVERGENT B1 ;  /* 0x0000000000017941 */ /* 0x000fea0003800200 */
.L_x_17242:
        /* <DEDUP_REMOVED lines=17> */
.L_x_17249:
        /* <DEDUP_REMOVED lines=15> */
.L_x_17251:
[----:B------:R-:W-:Y:S05]  /*b030*/  BSYNC.RECONVERGENT B2 ;  /* 0x0000000000027941 */ /* 0x000fea0003800200 */
.L_x_17250:
        /* <DEDUP_REMOVED lines=43> */
.L_x_17248:
[----:B------:R-:W-:Y:S05]  /*b2f0*/  BSYNC.RECONVERGENT B1 ;  /* 0x0000000000017941 */ /* 0x000fea0003800200 */
.L_x_17247:
        /* <DEDUP_REMOVED lines=34> */
.L_x_17211:
        /* <DEDUP_REMOVED lines=16> */
.L_x_17255:
        /* <DEDUP_REMOVED lines=13> */
.L_x_17257:
[----:B------:R-:W-:Y:S05]  /*b6f0*/  BSYNC.RECONVERGENT B2 ;  /* 0x0000000000027941 */ /* 0x000fea0003800200 */
.L_x_17256:
        /* <DEDUP_REMOVED lines=43> */
.L_x_17254:
[----:B------:R-:W-:Y:S05]  /*b9b0*/  BSYNC.RECONVERGENT B1 ;  /* 0x0000000000017941 */ /* 0x000fea0003800200 */
.L_x_17253:
        /* <DEDUP_REMOVED lines=18> */
.L_x_17260:
        /* <DEDUP_REMOVED lines=13> */
.L_x_17262:
[----:B------:R-:W-:Y:S05]  /*bbb0*/  BSYNC.RECONVERGENT B2 ;  /* 0x0000000000027941 */ /* 0x000fea0003800200 */
.L_x_17261:
        /* <DEDUP_REMOVED lines=43> */
.L_x_17259:
[----:B------:R-:W-:Y:S05]  /*be70*/  BSYNC.RECONVERGENT B1 ;  /* 0x0000000000017941 */ /* 0x000fea0003800200 */
.L_x_17258:
        /* <DEDUP_REMOVED lines=16> */
.L_x_17265:
        /* <DEDUP_REMOVED lines=13> */
.L_x_17267:
[----:B------:R-:W-:Y:S05]  /*c050*/  BSYNC.RECONVERGENT B2 ;  /* 0x0000000000027941 */ /* 0x000fea0003800200 */
.L_x_17266:
        /* <DEDUP_REMOVED lines=43> */
.L_x_17264:
[----:B------:R-:W-:Y:S05]  /*c310*/  BSYNC.RECONVERGENT B1 ;  /* 0x0000000000017941 */ /* 0x000fea0003800200 */
.L_x_17263:
[----:B------:R-:W-:Y:S01]  /*c320*/  ISETP.NE.AND P5, PT, R131, 0x1, PT ;  /* 0x000000018300780c */ /* 0x000fe20003fa5270 */
[----:B------:R-:W-:Y:S01]  /*c330*/  BSSY.RECONVERGENT B1, `(.L_x_17268) ;  /* 0x0000048000017945 */ /* 0x000fe20003800200 */
[----:B------:R-:W-:Y:S01]  /*c340*/  I2FP.F32.U32 R8, R123 ;  /* 0x0000007b00087245 */ /* 0x000fe20000201000 */
[----:B------:R-:W-:-:S04]  /*c350*/  IMAD.MOV.U32 R123, RZ, RZ, R6 ;  /* 0x000000ffff7b7224 */ /* 0x000fc800078e0006 */
        /* <DEDUP_REMOVED lines=12> */
.L_x_17270:
        /* <DEDUP_REMOVED lines=13> */
.L_x_17272:
[----:B------:R-:W-:Y:S05]  /*c4f0*/  BSYNC.RECONVERGENT B2 ;  /* 0x0000000000027941 */ /* 0x000fea0003800200 */
.L_x_17271:
        /* <DEDUP_REMOVED lines=43> */
.L_x_17269:
[----:B------:R-:W-:Y:S05]  /*c7b0*/  BSYNC.RECONVERGENT B1 ;  /* 0x0000000000017941 */ /* 0x000fea0003800200 */
.L_x_17268:
        /* <DEDUP_REMOVED lines=16> */
.L_x_17252:
        /* <DEDUP_REMOVED lines=24> */
.L_x_17273:
[----:B01----:R-:W-:Y:S01]  /*ca40*/  IMAD.MOV.U32 R5, RZ, RZ, R122 ;  /* 0x000000ffff057224 */ /* 0x003fe200078e007a */
[----:B------:R-:W-:-:S07]  /*ca50*/  IADD3 R120, PT, PT, R120, 0x80, RZ ;  /* 0x0000008078787810 */ /* 0x000fce0007ffe0ff */
.L_x_17210:
[----:B------:R-:W-:Y:S05]  /*ca60*/  BSYNC.RECONVERGENT B0 ;  /* 0x0000000000007941 */ /* 0x000fea0003800200 */
.L_x_17209:
        /* <DEDUP_REMOVED lines=34> */
.L_x_17279:
        /* <DEDUP_REMOVED lines=13> */
.L_x_17281:
[----:B------:R-:W-:Y:S05]  /*cd60*/  BSYNC.RECONVERGENT B2 ;  /* 0x0000000000027941 */ /* 0x000fea0003800200 */
.L_x_17280:
        /* <DEDUP_REMOVED lines=42> */
.L_x_17278:
[----:B------:R-:W-:Y:S05]  /*d010*/  BSYNC.RECONVERGENT B1 ;  /* 0x0000000000017941 */ /* 0x000fea0003800200 */
.L_x_17277:
        /* <DEDUP_REMOVED lines=20> */
.L_x_17284:
        /* <DEDUP_REMOVED lines=13> */
.L_x_17286:
[----:B------:R-:W-:Y:S05]  /*d230*/  BSYNC.RECONVERGENT B2 ;  /* 0x0000000000027941 */ /* 0x000fea0003800200 */
.L_x_17285:
        /* <DEDUP_REMOVED lines=43> */
.L_x_17283:
[----:B------:R-:W-:Y:S05]  /*d4f0*/  BSYNC.RECONVERGENT B1 ;  /* 0x0000000000017941 */ /* 0x000fea0003800200 */
.L_x_17282:
        /* <DEDUP_REMOVED lines=15> */
.L_x_17289:
        /* <DEDUP_REMOVED lines=13> */
.L_x_17291:
[----:B------:R-:W-:Y:S05]  /*d6c0*/  BSYNC.RECONVERGENT B2 ;  /* 0x0000000000027941 */ /* 0x000fea0003800200 */
.L_x_17290:
        /* <DEDUP_REMOVED lines=43> */
.L_x_17288:
[----:B------:R-:W-:Y:S05]  /*d980*/  BSYNC.RECONVERGENT B1 ;  /* 0x0000000000017941 */ /* 0x000fea0003800200 */
.L_x_17287:
        /* <DEDUP_REMOVED lines=17> */
.L_x_17294:
        /* <DEDUP_REMOVED lines=13> */
.L_x_17296:
[----:B------:R-:W-:Y:S05]  /*db70*/  BSYNC.RECONVERGENT B2 ;  /* 0x0000000000027941 */ /* 0x000fea0003800200 */
.L_x_17295:
        /* <DEDUP_REMOVED lines=43> */
.L_x_17293:
[----:B------:R-:W-:Y:S05]  /*de30*/  BSYNC.RECONVERGENT B1 ;  /* 0x0000000000017941 */ /* 0x000fea0003800200 */
.L_x_17292:
        /* <DEDUP_REMOVED lines=15> */
.L_x_17299:
        /* <DEDUP_REMOVED lines=13> */
.L_x_17301:
[----:B------:R-:W-:Y:S05]  /*e000*/  BSYNC.RECONVERGENT B2 ;  /* 0x0000000000027941 */ /* 0x000fea0003800200 */
.L_x_17300:
        /* <DEDUP_REMOVED lines=43> */
.L_x_17298:
[----:B------:R-:W-:Y:S05]  /*e2c0*/  BSYNC.RECONVERGENT B1 ;  /* 0x0000000000017941 */ /* 0x000fea0003800200 */
.L_x_17297:
        /* <DEDUP_REMOVED lines=17> */
.L_x_17304:
        /* <DEDUP_REMOVED lines=13> */
.L_x_17306:
[----:B------:R-:W-:Y:S05]  /*e4b0*/  BSYNC.RECONVERGENT B2 ;  /* 0x0000000000027941 */ /* 0x000fea0003800200 */
.L_x_17305:
        /* <DEDUP_REMOVED lines=43> */
.L_x_17303:
[----:B------:R-:W-:Y:S05]  /*e770*/  BSYNC.RECONVERGENT B1 ;  /* 0x0000000000017941 */ /* 0x000fea0003800200 */
.L_x_17302:
        /* <DEDUP_REMOVED lines=15> */
.L_x_17309:
        /* <DEDUP_REMOVED lines=13> */
.L_x_17311:
[----:B------:R-:W-:Y:S05]  /*e940*/  BSYNC.RECONVERGENT B2 ;  /* 0x0000000000027941 */ /* 0x000fea0003800200 */
.L_x_17310:
        /* <DEDUP_REMOVED lines=43> */
.L_x_17308:
[----:B------:R-:W-:Y:S05]  /*ec00*/  BSYNC.RECONVERGENT B1 ;  /* 0x0000000000017941 */ /* 0x000fea0003800200 */
.L_x_17307:
        /* <DEDUP_REMOVED lines=17> */
.L_x_17314:
        /* <DEDUP_REMOVED lines=15> */
.L_x_17316:
[----:B------:R-:W-:Y:S05]  /*ee10*/  BSYNC.RECONVERGENT B2 ;  /* 0x0000000000027941 */ /* 0x000fea0003800200 */
.L_x_17315:
        /* <DEDUP_REMOVED lines=43> */
.L_x_17313:
[----:B------:R-:W-:Y:S05]  /*f0d0*/  BSYNC.RECONVERGENT B1 ;  /* 0x0000000000017941 */ /* 0x000fea0003800200 */
.L_x_17312:
        /* <DEDUP_REMOVED lines=34> */
.L_x_17276:
        /* <DEDUP_REMOVED lines=16> */
.L_x_17320:
        /* <DEDUP_REMOVED lines=13> */
.L_x_17322:
[----:B------:R-:W-:Y:S05]  /*f4d0*/  BSYNC.RECONVERGENT B2 ;  /* 0x0000000000027941 */ /* 0x000fea0003800200 */
.L_x_17321:
        /* <DEDUP_REMOVED lines=42> */
[----:B------:R-:W-:-:S07]  /*f780*/  IMAD.MOV.U32 R122, RZ, RZ, R132 ;  /* 0x000000ffff7a7224 */ /* 0x000fce00078e0084 */
.L_x_17319:
[----:B------:R-:W-:Y:S05]  /*f790*/  BSYNC.RECONVERGENT B1 ;  /* 0x0000000000017941 */ /* 0x000fea0003800200 */
.L_x_17318:
        /* <DEDUP_REMOVED lines=18> */
.L_x_17325:
        /* <DEDUP_REMOVED lines=13> */
.L_x_17327:
[----:B------:R-:W-:Y:S05]  /*f990*/  BSYNC.RECONVERGENT B2 ;  /* 0x0000000000027941 */ /* 0x000fea0003800200 */
.L_x_17326:
        /* <DEDUP_REMOVED lines=43> */
.L_x_17324:
[----:B------:R-:W-:Y:S05]  /*fc50*/  BSYNC.RECONVERGENT B1 ;  /* 0x0000000000017941 */ /* 0x000fea0003800200 */
.L_x_17323:
        /* <DEDUP_REMOVED lines=16> */
.L_x_17330:
        /* <DEDUP_REMOVED lines=13> */
.L_x_17332:
[----:B------:R-:W-:Y:S05]  /*fe30*/  BSYNC.RECONVERGENT B2 ;  /* 0x0000000000027941 */ /* 0x000fea0003800200 */
.L_x_17331:
        /* <DEDUP_REMOVED lines=43> */
.L_x_17329:
[----:B------:R-:W-:Y:S05]  /*100f0*/  BSYNC.RECONVERGENT B1 ;  /* 0x0000000000017941 */ /* 0x000fea0003800200 */
.L_x_17328:
[----:B------:R-:W-:Y:S01]  /*10100*/  ISETP.NE.AND P5, PT, R127, 0x1, PT ;  /* 0x000000017f00780c */ /* 0x000fe20003fa5270 */
[----:B------:R-:W-:Y:S01]  /*10110*/  BSSY.RECONVERGENT B1, `(.L_x_17333) ;  /* 0x0000048000017945 */ /* 0x000fe20003800200 */
[----:B------:R-:W-:Y:S01]  /*10120*/  I2FP.F32.U32 R8, R123 ;  /* 0x0000007b00087245 */ /* 0x000fe20000201000 */
[----:B------:R-:W-:-:S04]  /*10130*/  IMAD.MOV.U32 R123, RZ, RZ, R6 ;  /* 0x000000ffff7b7224 */ /* 0x000fc800078e0006 */
        /* <DEDUP_REMOVED lines=12> */
.L_x_17335:
        /* <DEDUP_REMOVED lines=13> */
.L_x_17337:
[----:B------:R-:W-:Y:S05]  /*102d0*/  BSYNC.RECONVERGENT B2 ;  /* 0x0000000000027941 */ /* 0x000fea0003800200 */
.L_x_17336:
        /* <DEDUP_REMOVED lines=43> */
.L_x_17334:
[----:B------:R-:W-:Y:S05]  /*10590*/  BSYNC.RECONVERGENT B1 ;  /* 0x0000000000017941 */ /* 0x000fea0003800200 */
.L_x_17333:
        /* <DEDUP_REMOVED lines=16> */
.L_x_17317:
        /* <DEDUP_REMOVED lines=24> */
.L_x_17338:
[----:B01----:R-:W-:Y:S02]  /*10820*/  IMAD.MOV.U32 R5, RZ, RZ, R122 ;  /* 0x000000ffff057224 */ /* 0x003fe400078e007a */
[----:B------:R-:W-:-:S07]  /*10830*/  VIADD R120, R120, 0x80 ;  /* 0x0000008078787836 */ /* 0x000fce0000000000 */
.L_x_17275:
[----:B------:R-:W-:Y:S05]  /*10840*/  BSYNC.RECONVERGENT B0 ;  /* 0x0000000000007941 */ /* 0x000fea0003800200 */
.L_x_17274:
        /* <DEDUP_REMOVED lines=34> */
.L_x_17344:
        /* <DEDUP_REMOVED lines=13> */
.L_x_17346:
[----:B------:R-:W-:Y:S05]  /*10b40*/  BSYNC.RECONVERGENT B2 ;  /* 0x0000000000027941 */ /* 0x000fea0003800200 */
.L_x_17345:
        /* <DEDUP_REMOVED lines=42> */
.L_x_17343:
[----:B------:R-:W-:Y:S05]  /*10df0*/  BSYNC.RECONVERGENT B1 ;  /* 0x0000000000017941 */ /* 0x000fea0003800200 */
.L_x_17342:
        /* <DEDUP_REMOVED lines=20> */
.L_x_17349:
        /* <DEDUP_REMOVED lines=13> */
.L_x_17351:
[----:B------:R-:W-:Y:S05]  /*11010*/  BSYNC.RECONVERGENT B2 ;  /* 0x0000000000027941 */ /* 0x000fea0003800200 */
.L_x_17350:
        /* <DEDUP_REMOVED lines=43> */
.L_x_17348:
[----:B------:R-:W-:Y:S05]  /*112d0*/  BSYNC.RECONVERGENT B1 ;  /* 0x0000000000017941 */ /* 0x000fea0003800200 */
.L_x_17347:
        /* <DEDUP_REMOVED lines=15> */
.L_x_17354:
        /* <DEDUP_REMOVED lines=13> */
.L_x_17356:
[----:B------:R-:W-:Y:S05]  /*114a0*/  BSYNC.RECONVERGENT B2 ;  /* 0x0000000000027941 */ /* 0x000fea0003800200 */
.L_x_17355:
        /* <DEDUP_REMOVED lines=43> */
.L_x_17353:
[----:B------:R-:W-:Y:S05]  /*11760*/  BSYNC.RECONVERGENT B1 ;  /* 0x0000000000017941 */ /* 0x000fea0003800200 */
.L_x_17352:
        /* <DEDUP_REMOVED lines=17> */
.L_x_17359:
        /* <DEDUP_REMOVED lines=13> */
.L_x_17361:
[----:B------:R-:W-:Y:S05]  /*11950*/  BSYNC.RECONVERGENT B2 ;  /* 0x0000000000027941 */ /* 0x000fea0003800200 */
.L_x_17360:
        /* <DEDUP_REMOVED lines=43> */
.L_x_17358:
[----:B------:R-:W-:Y:S05]  /*11c10*/  BSYNC.RECONVERGENT B1 ;  /* 0x0000000000017941 */ /* 0x000fea0003800200 */
.L_x_17357:
        /* <DEDUP_REMOVED lines=15> */
.L_x_17364:
        /* <DEDUP_REMOVED lines=13> */
.L_x_17366:
[----:B------:R-:W-:Y:S05]  /*11de0*/  BSYNC.RECONVERGENT B2 ;  /* 0x0000000000027941 */ /* 0x000fea0003800200 */
.L_x_17365:
        /* <DEDUP_REMOVED lines=43> */
.L_x_17363:
[----:B------:R-:W-:Y:S05]  /*120a0*/  BSYNC.RECONVERGENT B1 ;  /* 0x0000000000017941 */ /* 0x000fea0003800200 */
.L_x_17362:
        /* <DEDUP_REMOVED lines=17> */
.L_x_17369:
        /* <DEDUP_REMOVED lines=13> */
.L_x_17371:
[----:B------:R-:W-:Y:S05]  /*12290*/  BSYNC.RECONVERGENT B2 ;  /* 0x0000000000027941 */ /* 0x000fea0003800200 */
.L_x_17370:
        /* <DEDUP_REMOVED lines=43> */
.L_x_17368:
[----:B------:R-:W-:Y:S05]  /*12550*/  BSYNC.RECONVERGENT B1 ;  /* 0x0000000000017941 */ /* 0x000fea0003800200 */
.L_x_17367:
        /* <DEDUP_REMOVED lines=15> */
.L_x_17374:
        /* <DEDUP_REMOVED lines=13> */
.L_x_17376:
[----:B------:R-:W-:Y:S05]  /*12720*/  BSYNC.RECONVERGENT B2 ;  /* 0x0000000000027941 */ /* 0x000fea0003800200 */
.L_x_17375:
        /* <DEDUP_REMOVED lines=43> */
.L_x_17373:
[----:B------:R-:W-:Y:S05]  /*129e0*/  BSYNC.RECONVERGENT B1 ;  /* 0x0000000000017941 */ /* 0x000fea0003800200 */
.L_x_17372:
        /* <DEDUP_REMOVED lines=17> */
.L_x_17379:
        /* <DEDUP_REMOVED lines=15> */
.L_x_17381:
[----:B------:R-:W-:Y:S05]  /*12bf0*/  BSYNC.RECONVERGENT B2 ;  /* 0x0000000000027941 */ /* 0x000fea0003800200 */
.L_x_17380:
        /* <DEDUP_REMOVED lines=43> */
.L_x_17378:
[----:B------:R-:W-:Y:S05]  /*12eb0*/  BSYNC.RECONVERGENT B1 ;  /* 0x0000000000017941 */ /* 0x000fea0003800200 */
.L_x_17377:
        /* <DEDUP_REMOVED lines=34> */
.L_x_17341:
        /* <DEDUP_REMOVED lines=16> */
.L_x_17385:
        /* <DEDUP_REMOVED lines=13> */
.L_x_17387:
[----:B------:R-:W-:Y:S05]  /*132b0*/  BSYNC.RECONVERGENT B2 ;  /* 0x0000000000027941 */ /* 0x000fea0003800200 */
.L_x_17386:
        /* <DEDUP_REMOVED lines=43> */
.L_x_17384:
[----:B------:R-:W-:Y:S05]  /*13570*/  BSYNC.RECONVERGENT B1 ;  /* 0x0000000000017941 */ /* 0x000fea0003800200 */
.L_x_17383:
        /* <DEDUP_REMOVED lines=18> */
.L_x_17390:
        /* <DEDUP_REMOVED lines=13> */
.L_x_17392:
[----:B------:R-:W-:Y:S05]  /*13770*/  BSYNC.RECONVERGENT B2 ;  /* 0x0000000000027941 */ /* 0x000fea0003800200 */
.L_x_17391:
        /* <DEDUP_REMOVED lines=43> */
.L_x_17389:
[----:B------:R-:W-:Y:S05]  /*13a30*/  BSYNC.RECONVERGENT B1 ;  /* 0x0000000000017941 */ /* 0x000fea0003800200 */
.L_x_17388:
        /* <DEDUP_REMOVED lines=16> */
.L_x_17395:
        /* <DEDUP_REMOVED lines=13> */
.L_x_17397:
[----:B------:R-:W-:Y:S05]  /*13c10*/  BSYNC.RECONVERGENT B2 ;  /* 0x0000000000027941 */ /* 0x000fea0003800200 */
.L_x_17396:
        /* <DEDUP_REMOVED lines=43> */
.L_x_17394:
[----:B------:R-:W-:Y:S05]  /*13ed0*/  BSYNC.RECONVERGENT B1 ;  /* 0x0000000000017941 */ /* 0x000fea0003800200 */
.L_x_17393:
        /* <DEDUP_REMOVED lines=16> */
.L_x_17400:
        /* <DEDUP_REMOVED lines=13> */
.L_x_17402:
[----:B------:R-:W-:Y:S05]  /*140b0*/  BSYNC.RECONVERGENT B2 ;  /* 0x0000000000027941 */ /* 0x000fea0003800200 */
.L_x_17401:
        /* <DEDUP_REMOVED lines=43> */
.L_x_17399:
[----:B------:R-:W-:Y:S05]  /*14370*/  BSYNC.RECONVERGENT B1 ;  /* 0x0000000000017941 */ /* 0x000fea0003800200 */
.L_x_17398:
        /* <DEDUP_REMOVED lines=16> */
.L_x_17382:
        /* <DEDUP_REMOVED lines=24> */
.L_x_17403:
[----:B01----:R-:W-:Y:S01]  /*14600*/  MOV R5, R122 ;  /* 0x0000007a00057202 */ /* 0x003fe20000000f00 */
[----:B------:R-:W-:-:S07]  /*14610*/  VIADD R120, R120, 0x80 ;  /* 0x0000008078787836 */ /* 0x000fce0000000000 */
.L_x_17340:
[----:B------:R-:W-:Y:S05]  /*14620*/  BSYNC.RECONVERGENT B0 ;  /* 0x0000000000007941 */ /* 0x000fea0003800200 */
.L_x_17339:
        /* <DEDUP_REMOVED lines=34> */
.L_x_17409:
        /* <DEDUP_REMOVED lines=13> */
.L_x_17411:
[----:B------:R-:W-:Y:S05]  /*14920*/  BSYNC.RECONVERGENT B2 ;  /* 0x0000000000027941 */ /* 0x000fea0003800200 */
.L_x_17410:
        /* <DEDUP_REMOVED lines=41> */
[----:B------:R-:W-:-:S07]  /*14bc0*/  LOP3.LUT R11, R2, UR37, R123, 0x96, !PT ;  /* 0x00000025020b7c12 */ /* 0x000fce000f8e967b */
.L_x_17408:
[----:B------:R-:W-:Y:S05]  /*14bd0*/  BSYNC.RECONVERGENT B1 ;  /* 0x0000000000017941 */ /* 0x000fea0003800200 */
.L_x_17407:
        /* <DEDUP_REMOVED lines=8> */
[----:B------:R-:W-:-:S02]  /*14c60*/  IMAD.MOV.U32 R4, RZ, RZ, R6 ;  /* 0x000000ffff047224 */ /* 0x000fc400078e0006 */
[----:B0----5:R-:W-:Y:S02]  /*14c70*/  FMUL.FTZ R108, R108, R0 ;  /* 0x000000006c6c7220 */ /* 0x021fe40000410000 */
        /* <DEDUP_REMOVED lines=10> */
.L_x_17414:
        /* <DEDUP_REMOVED lines=13> */
.L_x_17416:
[----:B------:R-:W-:Y:S05]  /*14df0*/  BSYNC.RECONVERGENT B2 ;  /* 0x0000000000027941 */ /* 0x000fea0003800200 */
.L_x_17415:
        /* <DEDUP_REMOVED lines=43> */
.L_x_17413:
[----:B------:R-:W-:Y:S05]  /*150b0*/  BSYNC.RECONVERGENT B1 ;  /* 0x0000000000017941 */ /* 0x000fea0003800200 */
.L_x_17412:
        /* <DEDUP_REMOVED lines=15> */
.L_x_17419:
        /* <DEDUP_REMOVED lines=13> */
.L_x_17421:
[----:B------:R-:W-:Y:S05]  /*15280*/  BSYNC.RECONVERGENT B2 ;  /* 0x0000000000027941 */ /* 0x000fea0003800200 */
.L_x_17420:
        /* <DEDUP_REMOVED lines=43> */
.L_x_17418:
[----:B------:R-:W-:Y:S05]  /*15540*/  BSYNC.RECONVERGENT B1 ;  /* 0x0000000000017941 */ /* 0x000fea0003800200 */
.L_x_17417:
        /* <DEDUP_REMOVED lines=17> */
.L_x_17424:
        /* <DEDUP_REMOVED lines=13> */
.L_x_17426:
[----:B------:R-:W-:Y:S05]  /*15730*/  BSYNC.RECONVERGENT B2 ;  /* 0x0000000000027941 */ /* 0x000fea0003800200 */
.L_x_17425:
        /* <DEDUP_REMOVED lines=43> */
.L_x_17423:
[----:B------:R-:W-:Y:S05]  /*159f0*/  BSYNC.RECONVERGENT B1 ;  /* 0x0000000000017941 */ /* 0x000fea0003800200 */
.L_x_17422:
        /* <DEDUP_REMOVED lines=15> */
.L_x_17429:
        /* <DEDUP_REMOVED lines=13> */
.L_x_17431:
[----:B------:R-:W-:Y:S05]  /*15bc0*/  BSYNC.RECONVERGENT B2 ;  /* 0x0000000000027941 */ /* 0x000fea0003800200 */
.L_x_17430:
        /* <DEDUP_REMOVED lines=43> */
.L_x_17428:
[----:B------:R-:W-:Y:S05]  /*15e80*/  BSYNC.RECONVERGENT B1 ;  /* 0x0000000000017941 */ /* 0x000fea0003800200 */
.L_x_17427:
        /* <DEDUP_REMOVED lines=17> */
.L_x_17434:
        /* <DEDUP_REMOVED lines=13> */
.L_x_17436:
[----:B------:R-:W-:Y:S05]  /*16070*/  BSYNC.RECONVERGENT B2 ;  /* 0x0000000000027941 */ /* 0x000fea0003800200 */
.L_x_17435:
        /* <DEDUP_REMOVED lines=43> */
.L_x_17433:
[----:B------:R-:W-:Y:S05]  /*16330*/  BSYNC.RECONVERGENT B1 ;  /* 0x0000000000017941 */ /* 0x000fea0003800200 */
.L_x_17432:
        /* <DEDUP_REMOVED lines=15> */
.L_x_17439:
        /* <DEDUP_REMOVED lines=13> */
.L_x_17441:
[----:B------:R-:W-:Y:S05]  /*16500*/  BSYNC.RECONVERGENT B2 ;  /* 0x0000000000027941 */ /* 0x000fea0003800200 */
.L_x_17440:
        /* <DEDUP_REMOVED lines=43> */
.L_x_17438:
[----:B------:R-:W-:Y:S05]  /*167c0*/  BSYNC.RECONVERGENT B1 ;  /* 0x0000000000017941 */ /* 0x000fea0003800200 */
.L_x_17437:
        /* <DEDUP_REMOVED lines=17> */
.L_x_17444:
        /* <DEDUP_REMOVED lines=15> */
.L_x_17446:
[----:B------:R-:W-:Y:S05]  /*169d0*/  BSYNC.RECONVERGENT B2 ;  /* 0x0000000000027941 */ /* 0x000fea0003800200 */
.L_x_17445:
        /* <DEDUP_REMOVED lines=43> */
.L_x_17443:
[----:B------:R-:W-:Y:S05]  /*16c90*/  BSYNC.RECONVERGENT B1 ;  /* 0x0000000000017941 */ /* 0x000fea0003800200 */
.L_x_17442:
        /* <DEDUP_REMOVED lines=34> */
.L_x_17406:
        /* <DEDUP_REMOVED lines=16> */
.L_x_17450:
        /* <DEDUP_REMOVED lines=13> */
.L_x_17452:
[----:B------:R-:W-:Y:S05]  /*17090*/  BSYNC.RECONVERGENT B2 ;  /* 0x0000000000027941 */ /* 0x000fea0003800200 */
.L_x_17451:
        /* <DEDUP_REMOVED lines=43> */
.L_x_17449:
[----:B------:R-:W-:Y:S05]  /*17350*/  BSYNC.RECONVERGENT B1 ;  /* 0x0000000000017941 */ /* 0x000fea0003800200 */
.L_x_17448:
        /* <DEDUP_REMOVED lines=18> */
.L_x_17455:
        /* <DEDUP_REMOVED lines=13> */
.L_x_17457:
[----:B------:R-:W-:Y:S05]  /*17550*/  BSYNC.RECONVERGENT B2 ;  /* 0x0000000000027941 */ /* 0x000fea0003800200 */
.L_x_17456:
        /* <DEDUP_REMOVED lines=43> */
.L_x_17454:
[----:B------:R-:W-:Y:S05]  /*17810*/  BSYNC.RECONVERGENT B1 ;  /* 0x0000000000017941 */ /* 0x000fea0003800200 */
.L_x_17453:
        /* <DEDUP_REMOVED lines=16> */
.L_x_17460:
        /* <DEDUP_REMOVED lines=13> */
.L_x_17462:
[----:B------:R-:W-:Y:S05]  /*179f0*/  BSYNC.RECONVERGENT B2 ;  /* 0x0000000000027941 */ /* 0x000fea0003800200 */
.L_x_17461:
        /* <DEDUP_REMOVED lines=43> */
.L_x_17459:
[----:B------:R-:W-:Y:S05]  /*17cb0*/  BSYNC.RECONVERGENT B1 ;  /* 0x0000000000017941 */ /* 0x000fea0003800200 */
.L_x_17458:
        /* <DEDUP_REMOVED lines=16> */
.L_x_17465:
        /* <DEDUP_REMOVED lines=13> */
.L_x_17467:
[----:B------:R-:W-:Y:S05]  /*17e90*/  BSYNC.RECONVERGENT B2 ;  /* 0x0000000000027941 */ /* 0x000fea0003800200 */
.L_x_17466:
        /* <DEDUP_REMOVED lines=43> */
.L_x_17464:
[----:B------:R-:W-:Y:S05]  /*18150*/  BSYNC.RECONVERGENT B1 ;  /* 0x0000000000017941 */ /* 0x000fea0003800200 */
.L_x_17463:
        /* <DEDUP_REMOVED lines=16> */
.L_x_17447:
        /* <DEDUP_REMOVED lines=24> */
.L_x_17468:
[----:B01----:R-:W-:Y:S01]  /*183e0*/  IMAD.MOV.U32 R5, RZ, RZ, R122 ;  /* 0x000000ffff057224 */ /* 0x003fe200078e007a */
[----:B------:R-:W-:-:S07]  /*183f0*/  IADD3 R120, PT, PT, R120, 0x80, RZ ;  /* 0x0000008078787810 */ /* 0x000fce0007ffe0ff */
.L_x_17405:
[----:B------:R-:W-:Y:S05]  /*18400*/  BSYNC.RECONVERGENT B0 ;  /* 0x0000000000007941 */ /* 0x000fea0003800200 */
.L_x_17404:
        /* <DEDUP_REMOVED lines=34> */
.L_x_17474:
        /* <DEDUP_REMOVED lines=13> */
.L_x_17476:
[----:B------:R-:W-:Y:S05]  /*18700*/  BSYNC.RECONVERGENT B2 ;  /* 0x0000000000027941 */ /* 0x000fea0003800200 */
.L_x_17475:
        /* <DEDUP_REMOVED lines=42> */
.L_x_17473:
[----:B------:R-:W-:Y:S05]  /*189b0*/  BSYNC.RECONVERGENT B1 ;  /* 0x0000000000017941 */ /* 0x000fea0003800200 */
.L_x_17472:
        /* <DEDUP_REMOVED lines=20> */
.L_x_17479:
        /* <DEDUP_REMOVED lines=13> */
.L_x_17481:
[----:B------:R-:W-:Y:S05]  /*18bd0*/  BSYNC.RECONVERGENT B2 ;  /* 0x0000000000027941 */ /* 0x000fea0003800200 */
.L_x_17480:
        /* <DEDUP_REMOVED lines=43> */
.L_x_17478:
[----:B------:R-:W-:Y:S05]  /*18e90*/  BSYNC.RECONVERGENT B1 ;  /* 0x0000000000017941 */ /* 0x000fea0003800200 */
.L_x_17477:
        /* <DEDUP_REMOVED lines=15> */
.L_x_17484:
        /* <DEDUP_REMOVED lines=13> */
.L_x_17486:
[----:B------:R-:W-:Y:S05]  /*19060*/  BSYNC.RECONVERGENT B2 ;  /* 0x0000000000027941 */ /* 0x000fea0003800200 */
.L_x_17485:
        /* <DEDUP_REMOVED lines=43> */
.L_x_17483:
[----:B------:R-:W-:Y:S05]  /*19320*/  BSYNC.RECONVERGENT B1 ;  /* 0x0000000000017941 */ /* 0x000fea0003800200 */
.L_x_17482:
        /* <DEDUP_REMOVED lines=17> */
.L_x_17489:
        /* <DEDUP_REMOVED lines=13> */
.L_x_17491:
[----:B------:R-:W-:Y:S05]  /*19510*/  BSYNC.RECONVERGENT B2 ;  /* 0x0000000000027941 */ /* 0x000fea0003800200 */
.L_x_17490:
        /* <DEDUP_REMOVED lines=43> */
.L_x_17488:
[----:B------:R-:W-:Y:S05]  /*197d0*/  BSYNC.RECONVERGENT B1 ;  /* 0x0000000000017941 */ /* 0x000fea0003800200 */
.L_x_17487:
        /* <DEDUP_REMOVED lines=15> */
.L_x_17494:
        /* <DEDUP_REMOVED lines=13> */
.L_x_17496:
[----:B------:R-:W-:Y:S05]  /*199a0*/  BSYNC.RECONVERGENT B2 ;  /* 0x0000000000027941 */ /* 0x000fea0003800200 */
.L_x_17495:
        /* <DEDUP_REMOVED lines=43> */
.L_x_17493:
[----:B------:R-:W-:Y:S05]  /*19c60*/  BSYNC.RECONVERGENT B1 ;  /* 0x0000000000017941 */ /* 0x000fea0003800200 */
.L_x_17492:
        /* <DEDUP_REMOVED lines=17> */
.L_x_17499:
        /* <DEDUP_REMOVED lines=13> */
.L_x_17501:
[----:B------:R-:W-:Y:S05]  /*19e50*/  BSYNC.RECONVERGENT B2 ;  /* 0x0000000000027941 */ /* 0x000fea0003800200 */
.L_x_17500:
        /* <DEDUP_REMOVED lines=43> */
.L_x_17498:
[----:B------:R-:W-:Y:S05]  /*1a110*/  BSYNC.RECONVERGENT B1 ;  /* 0x0000000000017941 */ /* 0x000fea0003800200 */
.L_x_17497:
        /* <DEDUP_REMOVED lines=15> */
.L_x_17504:
        /* <DEDUP_REMOVED lines=13> */
.L_x_17506:
[----:B------:R-:W-:Y:S05]  /*1a2e0*/  BSYNC.RECONVERGENT B2 ;  /* 0x0000000000027941 */ /* 0x000fea0003800200 */
.L_x_17505:
        /* <DEDUP_REMOVED lines=43> */
.L_x_17503:
[----:B------:R-:W-:Y:S05]  /*1a5a0*/  BSYNC.RECONVERGENT B1 ;  /* 0x0000000000017941 */ /* 0x000fea0003800200 */
.L_x_17502:
        /* <DEDUP_REMOVED lines=17> */
.L_x_17509:
        /* <DEDUP_REMOVED lines=15> */
.L_x_17511:
[----:B------:R-:W-:Y:S05]  /*1a7b0*/  BSYNC.RECONVERGENT B2 ;  /* 0x0000000000027941 */ /* 0x000fea0003800200 */
.L_x_17510:
        /* <DEDUP_REMOVED lines=43> */
.L_x_17508:
[----:B------:R-:W-:Y:S05]  /*1aa70*/  BSYNC.RECONVERGENT B1 ;  /* 0x0000000000017941 */ /* 0x000fea0003800200 */
.L_x_17507:
        /* <DEDUP_REMOVED lines=34> */
.L_x_17471:
        /* <DEDUP_REMOVED lines=16> */
.L_x_17515:
        /* <DEDUP_REMOVED lines=13> */
.L_x_17517:
[----:B------:R-:W-:Y:S05]  /*1ae70*/  BSYNC.RECONVERGENT B2 ;  /* 0x0000000000027941 */ /* 0x000fea0003800200 */
.L_x_17516:
        /* <DEDUP_REMOVED lines=43> */
.L_x_17514:
[----:B------:R-:W-:Y:S05]  /*1b130*/  BSYNC.RECONVERGENT B1 ;  /* 0x0000000000017941 */ /* 0x000fea0003800200 */
.L_x_17513:
        /* <DEDUP_REMOVED lines=18> */
.L_x_17520:
        /* <DEDUP_REMOVED lines=13> */
.L_x_17522:
[----:B------:R-:W-:Y:S05]  /*1b330*/  BSYNC.RECONVERGENT B2 ;  /* 0x0000000000027941 */ /* 0x000fea0003800200 */
.L_x_17521:
        /* <DEDUP_REMOVED lines=43> */
.L_x_17519:
[----:B------:R-:W-:Y:S05]  /*1b5f0*/  BSYNC.RECONVERGENT B1 ;  /* 0x0000000000017941 */ /* 0x000fea0003800200 */
.L_x_17518:
        /* <DEDUP_REMOVED lines=16> */
.L_x_17525:
        /* <DEDUP_REMOVED lines=13> */
.L_x_17527:
[----:B------:R-:W-:Y:S05]  /*1b7d0*/  BSYNC.RECONVERGENT B2 ;  /* 0x0000000000027941 */ /* 0x000fea0003800200 */
.L_x_17526:
        /* <DEDUP_REMOVED lines=43> */
.L_x_17524:
[----:B------:R-:W-:Y:S05]  /*1ba90*/  BSYNC.RECONVERGENT B1 ;  /* 0x0000000000017941 */ /* 0x000fea0003800200 */
.L_x_17523:
        /* <DEDUP_REMOVED lines=16> */
.L_x_17530:
        /* <DEDUP_REMOVED lines=13> */
.L_x_17532:
[----:B------:R-:W-:Y:S05]  /*1bc70*/  BSYNC.RECONVERGENT B2 ;  /* 0x0000000000027941 */ /* 0x000fea0003800200 */
.L_x_17531:
        /* <DEDUP_REMOVED lines=43> */
.L_x_17529:
[----:B------:R-:W-:Y:S05]  /*1bf30*/  BSYNC.RECONVERGENT B1 ;  /* 0x0000000000017941 */ /* 0x000fea0003800200 */
.L_x_17528:
        /* <DEDUP_REMOVED lines=16> */
.L_x_17512:
        /* <DEDUP_REMOVED lines=24> */
.L_x_17533:
[----:B01----:R-:W-:Y:S02]  /*1c1c0*/  IMAD.MOV.U32 R5, RZ, RZ, R122 ;  /* 0x000000ffff057224 */ /* 0x003fe400078e007a */
[----:B------:R-:W-:-:S07]  /*1c1d0*/  VIADD R120, R120, 0x80 ;  /* 0x0000008078787836 */ /* 0x000fce0000000000 */
.L_x_17470:
[----:B------:R-:W-:Y:S05]  /*1c1e0*/  BSYNC.RECONVERGENT B0 ;  /* 0x0000000000007941 */ /* 0x000fea0003800200 */
.L_x_17469:
        /* <DEDUP_REMOVED lines=34> */
.L_x_17539:
        /* <DEDUP_REMOVED lines=13> */
.L_x_17541:
[----:B------:R-:W-:Y:S05]  /*1c4e0*/  BSYNC.RECONVERGENT B2 ;  /* 0x0000000000027941 */ /* 0x000fea0003800200 */
.L_x_17540:
        /* <DEDUP_REMOVED lines=42> */
.L_x_17538:
[----:B------:R-:W-:Y:S05]  /*1c790*/  BSYNC.RECONVERGENT B1 ;  /* 0x0000000000017941 */ /* 0x000fea0003800200 */
.L_x_17537:
[----:B------:R-:W0:Y:S01]  /*1c7a0*/  LDC R0, c[0x0][0x408] ;  /* 0x00010200ff007b82 */ /* 0x000e220000000800 */
[----:B------:R-:W-:Y:S01]  /*1c7b0*/  ISETP.NE.AND P3, PT, R4, 0x1, PT ;  /* 0x000000010400780c */ /* 0x000fe20003f65270 */
[----:B------:R-:W-:Y:S01]  /*1c7c0*/  IMAD.MOV.U32 R135, RZ, RZ, 0x2f800000 ;  /* 0x2f800000ff877424 */ /* 0x000fe200078e00ff */
        /* <DEDUP_REMOVED lines=17> */
.L_x_17544:
        /* <DEDUP_REMOVED lines=13> */
.L_x_17546:
[----:B------:R-:W-:Y:S05]  /*1c9b0*/  BSYNC.RECONVERGENT B2 ;  /* 0x0000000000027941 */ /* 0x000fea0003800200 */
.L_x_17545:
        /* <DEDUP_REMOVED lines=43> */
.L_x_17543:
[----:B------:R-:W-:Y:S05]  /*1cc70*/  BSYNC.RECONVERGENT B1 ;  /* 0x0000000000017941 */ /* 0x000fea0003800200 */
.L_x_17542:
        /* <DEDUP_REMOVED lines=15> */
.L_x_17549:
        /* <DEDUP_REMOVED lines=13> */
.L_x_17551:
[----:B------:R-:W-:Y:S05]  /*1ce40*/  BSYNC.RECONVERGENT B2 ;  /* 0x0000000000027941 */ /* 0x000fea0003800200 */
.L_x_17550:
        /* <DEDUP_REMOVED lines=43> */
.L_x_17548:
[----:B------:R-:W-:Y:S05]  /*1d100*/  BSYNC.RECONVERGENT B1 ;  /* 0x0000000000017941 */ /* 0x000fea0003800200 */
.L_x_17547:
        /* <DEDUP_REMOVED lines=17> */
.L_x_17554:
        /* <DEDUP_REMOVED lines=13> */
.L_x_17556:
[----:B------:R-:W-:Y:S05]  /*1d2f0*/  BSYNC.RECONVERGENT B2 ;  /* 0x0000000000027941 */ /* 0x000fea0003800200 */
.L_x_17555:
        /* <DEDUP_REMOVED lines=43> */
.L_x_17553:
[----:B------:R-:W-:Y:S05]  /*1d5b0*/  BSYNC.RECONVERGENT B1 ;  /* 0x0000000000017941 */ /* 0x000fea0003800200 */
.L_x_17552:
        /* <DEDUP_REMOVED lines=15> */
.L_x_17559:
        /* <DEDUP_REMOVED lines=13> */
.L_x_17561:
[----:B------:R-:W-:Y:S05]  /*1d780*/  BSYNC.RECONVERGENT B2 ;  /* 0x0000000000027941 */ /* 0x000fea0003800200 */
.L_x_17560:
        /* <DEDUP_REMOVED lines=43> */
.L_x_17558:
[----:B------:R-:W-:Y:S05]  /*1da40*/  BSYNC.RECONVERGENT B1 ;  /* 0x0000000000017941 */ /* 0x000fea0003800200 */
.L_x_17557:
        /* <DEDUP_REMOVED lines=17> */
.L_x_17564:
        /* <DEDUP_REMOVED lines=13> */
.L_x_17566:
[----:B------:R-:W-:Y:S05]  /*1dc30*/  BSYNC.RECONVERGENT B2 ;  /* 0x0000000000027941 */ /* 0x000fea0003800200 */
.L_x_17565:
        /* <DEDUP_REMOVED lines=43> */
.L_x_17563:
[----:B------:R-:W-:Y:S05]  /*1def0*/  BSYNC.RECONVERGENT B1 ;  /* 0x0000000000017941 */ /* 0x000fea0003800200 */
.L_x_17562:
        /* <DEDUP_REMOVED lines=15> */
.L_x_17569:
        /* <DEDUP_REMOVED lines=13> */
.L_x_17571:
[----:B------:R-:W-:Y:S05]  /*1e0c0*/  BSYNC.RECONVERGENT B2 ;  /* 0x0000000000027941 */ /* 0x000fea0003800200 */
.L_x_17570:
        /* <DEDUP_REMOVED lines=43> */
.L_x_17568:
[----:B------:R-:W-:Y:S05]  /*1e380*/  BSYNC.RECONVERGENT B1 ;  /* 0x0000000000017941 */ /* 0x000fea0003800200 */
.L_x_17567:
        /* <DEDUP_REMOVED lines=17> */
.L_x_17574:
        /* <DEDUP_REMOVED lines=15> */
.L_x_17576:
[----:B------:R-:W-:Y:S05]  /*1e590*/  BSYNC.RECONVERGENT B2 ;  /* 0x0000000000027941 */ /* 0x000fea0003800200 */
.L_x_17575:
        /* <DEDUP_REMOVED lines=43> */
.L_x_17573:
[----:B------:R-:W-:Y:S05]  /*1e850*/  BSYNC.RECONVERGENT B1 ;  /* 0x0000000000017941 */ /* 0x000fea0003800200 */
.L_x_17572:
        /* <DEDUP_REMOVED lines=34> */
.L_x_17536:
        /* <DEDUP_REMOVED lines=16> */
.L_x_17580:
        /* <DEDUP_REMOVED lines=13> */
.L_x_17582:
[----:B------:R-:W-:Y:S05]  /*1ec50*/  BSYNC.RECONVERGENT B2 ;  /* 0x0000000000027941 */ /* 0x000fea0003800200 */
.L_x_17581:
        /* <DEDUP_REMOVED lines=42> */
[----:B------:R-:W-:-:S07]  /*1ef00*/  MOV R134, R136 ;  /* 0x0000008800867202 */ /* 0x000fce0000000f00 */
.L_x_17579:
[----:B------:R-:W-:Y:S05]  /*1ef10*/  BSYNC.RECONVERGENT B1 ;  /* 0x0000000000017941 */ /* 0x000fea0003800200 */
.L_x_17578:
        /* <DEDUP_REMOVED lines=18> */
.L_x_17585:
        /* <DEDUP_REMOVED lines=13> */
.L_x_17587:
[----:B------:R-:W-:Y:S05]  /*1f110*/  BSYNC.RECONVERGENT B2 ;  /* 0x0000000000027941 */ /* 0x000fea0003800200 */
.L_x_17586:
        /* <DEDUP_REMOVED lines=43> */
.L_x_17584:
[----:B------:R-:W-:Y:S05]  /*1f3d0*/  BSYNC.RECONVERGENT B1 ;  /* 0x0000000000017941 */ /* 0x000fea0003800200 */
.L_x_17583:
        /* <DEDUP_REMOVED lines=16> */
.L_x_17590:
        /* <DEDUP_REMOVED lines=13> */
.L_x_17592:
[----:B------:R-:W-:Y:S05]  /*1f5b0*/  BSYNC.RECONVERGENT B2 ;  /* 0x0000000000027941 */ /* 0x000fea0003800200 */
.L_x_17591:
        /* <DEDUP_REMOVED lines=43> */
.L_x_17589:
[----:B------:R-:W-:Y:S05]  /*1f870*/  BSYNC.RECONVERGENT B1 ;  /* 0x0000000000017941 */ /* 0x000fea0003800200 */
.L_x_17588:
        /* <DEDUP_REMOVED lines=16> */
.L_x_17595:
        /* <DEDUP_REMOVED lines=13> */
.L_x_17597:
[----:B------:R-:W-:Y:S05]  /*1fa50*/  BSYNC.RECONVERGENT B2 ;  /* 0x0000000000027941 */ /* 0x000fea0003800200 */
.L_x_17596:
        /* <DEDUP_REMOVED lines=43> */
.L_x_17594:
[----:B------:R-:W-:Y:S05]  /*1fd10*/  BSYNC.RECONVERGENT B1 ;  /* 0x0000000000017941 */ /* 0x000fea0003800200 */
.L_x_17593:
        /* <DEDUP_REMOVED lines=16> */
.L_x_17577:
        /* <DEDUP_REMOVED lines=25> */
.L_x_17535:
[----:B------:R-:W-:Y:S05]  /*1ffb0*/  BSYNC.RECONVERGENT B0 ;  /* 0x0000000000007941 */ /* 0x000fea0003800200 */
.L_x_17534:
[----:B------:R-:W-:Y:S01]  /*1ffc0*/  FADD.FTZ R120, RZ, R88 ;  /* 0x00000058ff787221 */ /* 0x000fe20000010000 */
[C---:B------:R-:W-:Y:S01]  /*1ffd0*/  ISETP.GE.U32.AND P0, PT, R14.reuse, 0x80, PT ;  /* 0x000000800e00780c */ /* 0x040fe20003f06070 */
[----:B------:R-:W-:Y:S01]  /*1ffe0*/  BSSY.RECONVERGENT B0, `(.L_x_17598) ;  /* 0x000008d000007945 */ /* 0x000fe20003800200 */
[C---:B------:R-:W-:Y:S01]  /*1fff0*/  ISETP.GT.U32.AND P6, PT, R14.reuse, 0xff, PT ;  /* 0x000000ff0e00780c */ /* 0x040fe20003fc4070 */
[----:B01----:R-:W-:Y:S01]  /*20000*/  FADD.FTZ R121, R89, R120 ;  /* 0x0000007859797221 */ /* 0x003fe20000010000 */
[C---:B------:R-:W-:Y:S01]  /*20010*/  ISETP.GT.U32.AND P5, PT, R14.reuse, 0x17f, PT ;  /* 0x0000017f0e00780c */ /* 0x040fe20003fa4070 */
[----:B------:R-:W-:Y:S01]  /*20020*/  IMAD.MOV.U32 R139, RZ, RZ, RZ ;  /* 0x000000ffff8b7224 */ /* 0x000fe200078e00ff */
        /* <DEDUP_REMOVED lines=136> */
.L_x_17599:
[----:B------:R-:W-:Y:S05]  /*208b0*/  BSYNC.RECONVERGENT B0 ;  /* 0x0000000000007941 */ /* 0x000fea0003800200 */
.L_x_17598:
        /* <DEDUP_REMOVED lines=13> */
.L_x_17601:
[----:B------:R-:W-:Y:S05]  /*20990*/  BSYNC.RECONVERGENT B0 ;  /* 0x0000000000007941 */ /* 0x000fea0003800200 */
.L_x_17600:
[----:B------:R-:W1:Y:S01]  /*209a0*/  SHFL.DOWN PT, R136, R139, 0x2, 0x1f ;  /* 0x08401f008b887f89 */ /* 0x000e6200000e0000 */
[-C--:B------:R-:W-:Y:S01]  /*209b0*/  I2FP.F32.S32 R141, R139.reuse ;  /* 0x0000008b008d7245 */ /* 0x080fe20000201400 */
[----:B------:R-:W-:Y:S01]  /*209c0*/  BSSY.RECONVERGENT B0, `(.L_x_17602) ;  /* 0x0000044000007945 */ /* 0x000fe20003800200 */
[----:B------:R-:W-:Y:S01]  /*209d0*/  ISETP.NE.AND P1, PT, RZ, UR16, PT ;  /* 0x00000010ff007c0c */ /* 0x000fe2000bf25270 */
[----:B0-----:R-:W0:Y:S01]  /*209e0*/  SHFL.DOWN PT, R123, R120, 0x2, 0x1f ;  /* 0x08401f00787b7f89 */ /* 0x001e2200000e0000 */
[----:B-1----:R-:W-:Y:S02]  /*209f0*/  IADD3 R135, PT, PT, R136, R139, RZ ;  /* 0x0000008b88877210 */ /* 0x002fe40007ffe0ff */
[----:B------:R-:W-:Y:S02]  /*20a00*/  I2FP.F32.S32 R140, R136 ;  /* 0x00000088008c7245 */ /* 0x000fe40000201400 */
        /* <DEDUP_REMOVED lines=8> */
[----:B------:R-:W-:-:S03]  /*20a90*/  IMAD.U32 R141, RZ, RZ, UR10 ;  /* 0x0000000aff8d7e24 */ /* 0x000fc6000f8e00ff */
[----:B------:R-:W-:Y:S01]  /*20aa0*/  FMUL.FTZ R120, R120, R140 ;  /* 0x0000008c78787220 */ /* 0x000fe20000410000 */
[----:B0-----:R-:W-:Y:S01]  /*20ab0*/  FMUL.FTZ R143, R138, R137 ;  /* 0x000000898a8f7220 */ /* 0x001fe20000410000 */
[----:B-1----:R-:W-:Y:S01]  /*20ac0*/  IMAD.IADD R136, R135, 0x1, R142 ;  /* 0x0000000187887824 */ /* 0x002fe200078e028e */
[----:B------:R-:W-:-:S03]  /*20ad0*/  I2FP.F32.S32 R142, R142 ;  /* 0x0000008e008e7245 */ /* 0x000fc60000201400 */
[----:B------:R-:W0:Y:S01]  /*20ae0*/  SHFL.DOWN PT, R144, R143, 0x1, 0x1f ;  /* 0x08201f008f907f89 */ /* 0x000e2200000e0000 */
[----:B------:R-:W-:-:S06]  /*20af0*/  I2FP.F32.S32 R139, R136 ;  /* 0x00000088008b7245 */ /* 0x000fcc0000201400 */
[----:B------:R-:W1:Y:S01]  /*20b00*/  MUFU.RCP R139, R139 ;  /* 0x0000008b008b7308 */ /* 0x000e620000001000 */
[----:B0-----:R-:W-:-:S04]  /*20b10*/  FMUL.FTZ R137, R144, R142 ;  /* 0x0000008e90897220 */ /* 0x001fc80000410000 */
[----:B------:R-:W-:Y:S01]  /*20b20*/  FFMA.FTZ R136, R122, R143, R137 ;  /* 0x0000008f7a887223 */ /* 0x000fe20000010089 */
[----:B------:R-:W-:-:S03]  /*20b30*/  FADD.FTZ R143, R143, -R144 ;  /* 0x800000908f8f7221 */ /* 0x000fc60000010000 */
[----:B-1----:R-:W-:Y:S01]  /*20b40*/  FMUL.FTZ R137, R139, R136 ;  /* 0x000000888b897220 */ /* 0x002fe20000410000 */
[----:B------:R-:W-:-:S04]  /*20b50*/  FMUL.FTZ R143, R143, R143 ;  /* 0x0000008f8f8f7220 */ /* 0x000fc80000410000 */
[----:B------:R-:W-:Y:S01]  /*20b60*/  FMUL.FTZ R143, R122, R143 ;  /* 0x0000008f7a8f7220 */ /* 0x000fe20000410000 */
[----:B------:R-:W0:Y:S03]  /*20b70*/  SHFL.IDX PT, R137, R137, RZ, 0x1f ;  /* 0x00001fff89897589 */ /* 0x000e2600000e0000 */
[----:B------:R-:W-:Y:S01]  /*20b80*/  FMUL.FTZ R143, R143, R142 ;  /* 0x0000008e8f8f7220 */ /* 0x000fe20000410000 */
[C---:B0-----:R-:W-:Y:S01]  /*20b90*/  FMUL.FTZ R136, R137.reuse, R137 ;  /* 0x0000008989887220 */ /* 0x041fe20000410000 */
[----:B------:R-:W-:-:S04]  /*20ba0*/  FSEL R135, R137, RZ, !P1 ;  /* 0x000000ff89877208 */ /* 0x000fc80004800000 */
[----:B------:R-:W-:Y:S02]  /*20bb0*/  FSEL R145, R136, RZ, P1 ;  /* 0x000000ff88917208 */ /* 0x000fe40000800000 */
[----:B------:R-:W0:Y:S01]  /*20bc0*/  SHFL.DOWN PT, R136, R121, 0x2, 0x1f ;  /* 0x08401f0079887f89 */ /* 0x000e2200000e0000 */
[----:B------:R-:W-:Y:S01]  /*20bd0*/  ISETP.NE.AND P1, PT, R134, RZ, PT ;  /* 0x000000ff8600720c */ /* 0x000fe20003f25270 */
[----:B0-----:R-:W-:Y:S02]  /*20be0*/  FADD.FTZ R123, R136, R121 ;  /* 0x00000079887b7221 */ /* 0x001fe40000010000 */
[----:B------:R-:W0:Y:S02]  /*20bf0*/  LDC R136, c[0x0][0x448] ;  /* 0x00011200ff887b82 */ /* 0x000e240000000800 */
[----:B------:R-:W-:-:S05]  /*20c00*/  FFMA.FTZ R120, R138, R120, R123 ;  /* 0x000000788a787223 */ /* 0x000fca000001007b */
[----:B------:R-:W1:Y:S02]  /*20c10*/  SHFL.DOWN PT, R123, R120, 0x1, 0x1f ;  /* 0x08201f00787b7f89 */ /* 0x000e6400000e0000 */
[----:B-1----:R-:W-:Y:S02]  /*20c20*/  FADD.FTZ R122, R120, R123 ;  /* 0x0000007b787a7221 */ /* 0x002fe40000010000 */
[----:B------:R-:W1:Y:S02]  /*20c30*/  @!P1 LDC.64 R120, c[0x0][0x3c8] ;  /* 0x0000f200ff789b82 */ /* 0x000e640000000a00 */
[----:B------:R-:W-:Y:S01]  /*20c40*/  FFMA.FTZ R143, R139, R143, R122 ;  /* 0x0000008f8b8f7223 */ /* 0x000fe2000001007a */
[----:B------:R-:W-:-:S05]  /*20c50*/  MOV R139, UR10 ;  /* 0x0000000a008b7c02 */ /* 0x000fca0008000f00 */
[----:B------:R-:W0:Y:S01]  /*20c60*/  SHFL.IDX PT, R143, R143, RZ, 0x1f ;  /* 0x00001fff8f8f7589 */ /* 0x000e2200000e0000 */
[----:B------:R-:W2:Y:S01]  /*20c70*/  @!P1 LDC.64 R122, c[0x0][0x3c0] ;  /* 0x0000f000ff7a9b82 */ /* 0x000ea20000000a00 */
[----:B-1----:R-:W-:-:S04]  /*20c80*/  @!P1 IMAD.WIDE R120, R141, 0x4, R120 ;  /* 0x000000048d789825 */ /* 0x002fc800078e0278 */
[----:B0-----:R-:W-:Y:S01]  /*20c90*/  FFMA.FTZ R136, R143, UR17, R136 ;  /* 0x000000118f887c23 */ /* 0x001fe20008010088 */
[----:B--2---:R-:W-:-:S04]  /*20ca0*/  @!P1 IMAD.WIDE R122, R139, 0x4, R122 ;  /* 0x000000048b7a9825 */ /* 0x004fc800078e027a */
[----:B------:R-:W-:Y:S01]  /*20cb0*/  FADD.FTZ R136, R136, R145 ;  /* 0x0000009188887221 */ /* 0x000fe20000010000 */
[----:B------:R0:W-:Y:S03]  /*20cc0*/  @!P1 STG.E desc[UR6][R122.64], R137 ;  /* 0x000000897a009986 */ /* 0x0001e6000c101906 */
[----:B------:R-:W1:Y:S02]  /*20cd0*/  MUFU.RSQ R138, R136 ;  /* 0x00000088008a7308 */ /* 0x000e640000001400 */
[----:B-1----:R0:W-:Y:S01]  /*20ce0*/  @!P1 STG.E desc[UR6][R120.64], R138 ;  /* 0x0000008a78009986 */ /* 0x0021e2000c101906 */
[----:B------:R-:W-:Y:S05]  /*20cf0*/  @!P0 BRA `(.L_x_17603) ;  /* 0x0000000000408947 */ /* 0x000fea0003800000 */
[----:B0-----:R-:W0:Y:S01]  /*20d00*/  LDC.64 R136, c[0x0][0x428] ;  /* 0x00010a00ff887b82 */ /* 0x001e220000000a00 */
[--C-:B------:R-:W-:Y:S01]  /*20d10*/  FADD.FTZ R121, R88, -R135.reuse ;  /* 0x8000008758797221 */ /* 0x100fe20000010000 */
[--C-:B------:R-:W-:Y:S01]  /*20d20*/  FADD.FTZ R123, R89, -R135.reuse ;  /* 0x80000087597b7221 */ /* 0x100fe20000010000 */
[--C-:B------:R-:W-:Y:S01]  /*20d30*/  FADD.FTZ R139, R90, -R135.reuse ;  /* 0x800000875a8b7221 */ /* 0x100fe20000010000 */
        /* <DEDUP_REMOVED lines=9> */
[C---:B0-----:R-:W-:Y:S01]  /*20dd0*/  IMAD.WIDE.U32 R136, R126.reuse, 0x10, R136 ;  /* 0x000000107e887825 */ /* 0x041fe200078e0088 */
[----:B------:R-:W-:-:S04]  /*20de0*/  IADD3 R126, PT, PT, R126, 0x80, RZ ;  /* 0x000000807e7e7810 */ /* 0x000fc80007ffe0ff */
[----:B------:R1:W-:Y:S03]  /*20df0*/  STG.E.128 desc[UR6][R136.64], R120 ;  /* 0x0000007888007986 */ /* 0x0003e6000c101d06 */
.L_x_17603:
[----:B------:R-:W-:Y:S05]  /*20e00*/  BSYNC.RECONVERGENT B0 ;  /* 0x0000000000007941 */ /* 0x000fea0003800200 */
.L_x_17602:
[----:B------:R-:W-:Y:S01]  /*20e10*/  ISETP.NE.AND P0, PT, R129, RZ, PT ;  /* 0x000000ff8100720c */ /* 0x000fe20003f05270 */
        /* <DEDUP_REMOVED lines=15> */
[----:B0-----:R-:W-:-:S04]  /*20f10*/  IMAD.WIDE.U32 R136, R126, 0x10, R136 ;  /* 0x000000107e887825 */ /* 0x001fc800078e0088 */
[----:B------:R-:W-:Y:S01]  /*20f20*/  VIADD R126, R126, 0x80 ;  /* 0x000000807e7e7836 */ /* 0x000fe20000000000 */
[----:B------:R2:W-:Y:S06]  /*20f30*/  STG.E.128 desc[UR6][R136.64], R120 ;  /* 0x0000007888007986 */ /* 0x0005ec000c101d06 */
.L_x_17605:
[----:B------:R-:W-:Y:S05]  /*20f40*/  BSYNC.RECONVERGENT B0 ;  /* 0x0000000000007941 */ /* 0x000fea0003800200 */
.L_x_17604:
[----:B------:R-:W-:Y:S01]  /*20f50*/  ISETP.NE.AND P0, PT, R130, RZ, PT ;  /* 0x000000ff8200720c */ /* 0x000fe20003f05270 */
        /* <DEDUP_REMOVED lines=11> */
[----:B0-----:R-:W-:-:S04]  /*21010*/  IMAD.WIDE.U32 R136, R126, 0x10, R120 ;  /* 0x000000107e887825 */ /* 0x001fc800078e0078 */
[----:B-----5:R-:W-:Y:S01]  /*21020*/  FFMA.FTZ R120, R123, R32, R36 ;  /* 0x000000207b787223 */ /* 0x020fe20000010024 */
[----:B------:R-:W-:Y:S01]  /*21030*/  FFMA.FTZ R121, R122, R33, R37 ;  /* 0x000000217a797223 */ /* 0x000fe20000010025 */
[----:B------:R-:W-:Y:S01]  /*21040*/  FFMA.FTZ R122, R129, R34, R38 ;  /* 0x00000022817a7223 */ /* 0x000fe20000010026 */
[----:B------:R-:W-:Y:S01]  /*21050*/  FFMA.FTZ R123, R130, R35, R39 ;  /* 0x00000023827b7223 */ /* 0x000fe20000010027 */
[----:B------:R-:W-:-:S04]  /*21060*/  IADD3 R126, PT, PT, R126, 0x80, RZ ;  /* 0x000000807e7e7810 */ /* 0x000fc80007ffe0ff */
[----:B------:R3:W-:Y:S03]  /*21070*/  STG.E.128 desc[UR6][R136.64], R120 ;  /* 0x0000007888007986 */ /* 0x0007e6000c101d06 */
.L_x_17607:
[----:B------:R-:W-:Y:S05]  /*21080*/  BSYNC.RECONVERGENT B0 ;  /* 0x0000000000007941 */ /* 0x000fea0003800200 */
.L_x_17606:
[----:B------:R-:W-:Y:S01]  /*21090*/  ISETP.NE.AND P0, PT, R131, RZ, PT ;  /* 0x000000ff8300720c */ /* 0x000fe20003f05270 */
        /* <DEDUP_REMOVED lines=16> */
[----:B------:R-:W-:-:S04]  /*211a0*/  VIADD R126, R126, 0x80 ;  /* 0x000000807e7e7836 */ /* 0x000fc80000000000 */
[----:B------:R4:W-:Y:S03]  /*211b0*/  STG.E.128 desc[UR6][R130.64], R120 ;  /* 0x0000007882007986 */ /* 0x0009e6000c101d06 */
.L_x_17609:
[----:B------:R-:W-:Y:S05]  /*211c0*/  BSYNC.RECONVERGENT B0 ;  /* 0x0000000000007941 */ /* 0x000fea0003800200 */
.L_x_17608:
[----:B------:R-:W-:Y:S01]  /*211d0*/  ISETP.NE.AND P0, PT, R132, RZ, PT ;  /* 0x000000ff8400720c */ /* 0x000fe20003f05270 */
        /* <DEDUP_REMOVED lines=18> */
.L_x_17611:
[----:B------:R-:W-:Y:S05]  /*21300*/  BSYNC.RECONVERGENT B0 ;  /* 0x0000000000007941 */ /* 0x000fea0003800200 */
.L_x_17610:
        /* <DEDUP_REMOVED lines=19> */
.L_x_17613:
[----:B------:R-:W-:Y:S05]  /*21440*/  BSYNC.RECONVERGENT B0 ;  /* 0x0000000000007941 */ /* 0x000fea0003800200 */
.L_x_17612:
        /* <DEDUP_REMOVED lines=19> */
.L_x_17615:
[----:B------:R-:W-:Y:S05]  /*21580*/  BSYNC.RECONVERGENT B0 ;  /* 0x0000000000007941 */ /* 0x000fea0003800200 */
.L_x_17614:
        /* <DEDUP_REMOVED lines=16> */
[----:B------:R-:W-:-:S05]  /*21690*/  FFMA.FTZ R123, R138, R75, R79 ;  /* 0x0000004b8a7b7223 */ /* 0x000fca000001004f */
[----:B------:R0:W-:Y:S02]  /*216a0*/  STG.E.128 desc[UR6][R126.64], R120 ;  /* 0x000000787e007986 */ /* 0x0001e4000c101d06 */
.L_x_17617:
[----:B------:R-:W-:Y:S05]  /*216b0*/  BSYNC.RECONVERGENT B0 ;  /* 0x0000000000007941 */ /* 0x000fea0003800200 */
.L_x_17616:
[----:B------:R-:W-:Y:S02]  /*216c0*/  UIADD3 UR10, UPT, UPT, UR10, UR18, URZ ;  /* 0x000000120a0a7290 */ /* 0x000fe4000fffe0ff */
[----:B------:R-:W-:Y:S02]  /*216d0*/  UPLOP3.LUT UP1, UPT, UPT, UPT, UP1, 0x40, 0x4 ;  /* 0x000000000004789c */ /* 0x000fe40003f2e810 */
[----:B------:R-:W-:-:S09]  /*216e0*/  UISETP.GE.AND UP0, UPT, UR10, UR19, UPT ;  /* 0x000000130a00728c */ /* 0x000fd2000bf06270 */
[----:B------:R-:W-:Y:S05]  /*216f0*/  BRA.U !UP0, `(.L_x_17618) ;  /* 0xfffffdf908587547 */ /* 0x000fea000b83ffff */
[----:B------:R-:W-:Y:S05]  /*21700*/  EXIT ;  /* 0x000000000000794d */ /* 0x000fea0003800000 */
.L_x_17619:
        /* <DEDUP_REMOVED lines=15> */
.L_x_18018:


//--------------------- .text._ZN10layer_norm31ln_parallel_residual_fwd_kernelINS_13Kernel_traitsIfffffjLj4096ELj1ELj1ELj4ELj16ENS_18Kernel_traits_baseILj4096EfffffjLj128EEEEELb1ELb1ELb1EEEvNS_9FwdParamsE --------------------------
	.section	.text._ZN10layer_norm31ln_parallel_residual_fwd_kernelINS_13Kernel_traitsIfffffjLj4096ELj1ELj1ELj4ELj16ENS_18Kernel_traits_baseILj4096EfffffjLj128EEEEELb1ELb1ELb1EEEvNS_9FwdParamsE,"ax",@progbits
	.align	128
        .global         _ZN10layer_norm31ln_parallel_residual_fwd_kernelINS_13Kernel_traitsIfffffjLj4096ELj1ELj1ELj4ELj16ENS_18Kernel_traits_baseILj4096EfffffjLj128EEEEELb1ELb1ELb1EEEvNS_9FwdParamsE
        .type           _ZN10layer_norm31ln_parallel_residual_fwd_kernelINS_13Kernel_traitsIfffffjLj4096ELj1ELj1ELj4ELj16ENS_18Kernel_traits_baseILj4096EfffffjLj128EEEEELb1ELb1ELb1EEEvNS_9FwdParamsE,@function
        .size           _ZN10layer_norm31ln_parallel_residual_fwd_kernelINS_13Kernel_traitsIfffffjLj4096ELj1ELj1ELj4ELj16ENS_18Kernel_traits_baseILj4096EfffffjLj128EEEEELb1ELb1ELb1EEEvNS_9FwdParamsE,(.L_x_18019 - _ZN10layer_norm31ln_parallel_residual_fwd_kernelINS_13Kernel_traitsIfffffjLj4096ELj1ELj1ELj4ELj16ENS_18Kernel_traits_baseILj4096EfffffjLj128EEEEELb1ELb1ELb1EEEvNS_9FwdParamsE)
        .other          _ZN10layer_norm31ln_parallel_residual_fwd_kernelINS_13Kernel_traitsIfffffjLj4096ELj1ELj1ELj4ELj16ENS_18Kernel_traits_baseILj4096EfffffjLj128EEEEELb1ELb1ELb1EEEvNS_9FwdParamsE,@"STO_CUDA_ENTRY STV_DEFAULT"
_ZN10layer_norm31ln_parallel_residual_fwd_kernelINS_13Kernel_traitsIfffffjLj4096ELj1ELj1ELj4ELj16ENS_18Kernel_traits_baseILj4096EfffffjLj128EEEEELb1ELb1ELb1EEEvNS_9FwdParamsE:
.text._ZN10layer_norm31ln_parallel_residual_fwd_kernelINS_13Kernel_traitsIfffffjLj4096ELj1ELj1ELj4ELj16ENS_18Kernel_traits_baseILj4096EfffffjLj128EEEEELb1ELb1ELb1EEEvNS_9FwdParamsE:
        /* <DEDUP_REMOVED lines=67> */
.L_x_17620:
        /* <DEDUP_REMOVED lines=26> */
.L_x_17621:
        /* <DEDUP_REMOVED lines=16> */
[----:B------:R-:W-:Y:S01]  /*06d0*/  IMAD.HI.U32 R6, R5, -0x326172a9, RZ ;  /* 0xcd9e8d5705067827 */ /* 0x000fe200078e00ff */
        /* <DEDUP_REMOVED lines=12> */
[----:B------:R-:W-:Y:S01]  /*07a0*/  IMAD.HI.U32 R6, R4, -0x2daee0ad, RZ ;  /* 0xd2511f5304067827 */ /* 0x000fe200078e00ff */
[----:B------:R-:W4:Y:S01]  /*07b0*/  LDCU UR20, c[0x0][0x400] ;  /* 0x00008000ff1477ac */ /* 0x000f220008000800 */
[----:B------:R-:W-:Y:S02]  /*07c0*/  PLOP3.LUT P0, PT, PT, PT, UP0, 0x80, 0x8 ;  /* 0x000000000008781c */ /* 0x000fe40003f0f008 */
        /* <DEDUP_REMOVED lines=45> */
[----:B------:R-:W-:Y:S02]  /*0aa0*/  HFMA2 R6, -RZ, RZ, 0, 0 ;  /* 0x00000000ff067431 */ /* 0x000fe400000001ff */
[----:B01234-:R-:W-:-:S07]  /*0ab0*/  IMAD R8, R11, -0x326172a9, RZ ;  /* 0xcd9e8d570b087824 */ /* 0x01ffce00078e02ff */
.L_x_17938:
[----:B------:R-:W-:Y:S01]  /*0ac0*/  ISETP.NE.U32.AND P1, PT, RZ, UR14, PT ;  /* 0x0000000eff007c0c */ /* 0x000fe2000bf25070 */
[----:B------:R-:W-:Y:S01]  /*0ad0*/  UIMAD UR4, UR18, UR19, URZ ;  /* 0x00000013120472a4 */ /* 0x000fe2000f8e02ff */
[----:B---3--:R-:W0:Y:S02]  /*0ae0*/  LDC.64 R116, c[0x0][0x390] ;  /* 0x0000e400ff747b82 */ /* 0x008e240000000a00 */
[----:B------:R-:W-:Y:S01]  /*0af0*/  ISETP.NE.AND.EX P1, PT, RZ, UR15, PT, P1 ;  /* 0x0000000fff007c0c */ /* 0x000fe2000bf25310 */
[----:B------:R-:W-:-:S04]  /*0b00*/  USHF.R.S32.HI UR5, URZ, 0x1f, UR4 ;  /* 0x0000001fff057899 */ /* 0x000fc80008011404 */
[----:B------:R-:W-:Y:S01]  /*0b10*/  ULEA.HI UR5, UR5, UR4, URZ, 0x2 ;  /* 0x0000000405057291 */ /* 0x000fe2000f8f10ff */
[----:B------:R-:W1:Y:S05]  /*0b20*/  @P0 LDC.64 R16, c[0x0][0x398] ;  /* 0x0000e600ff100b82 */ /* 0x000e6a0000000a00 */
[----:B------:R-:W-:-:S03]  /*0b30*/  IMAD.U32 R121, RZ, RZ, UR5 ;  /* 0x00000005ff797e24 */ /* 0x000fc6000f8e00ff */
[----:B------:R-:W2:Y:S02]  /*0b40*/  @P1 LDC.64 R18, c[0x0][0x3a0] ;  /* 0x0000e800ff121b82 */ /* 0x000ea40000000a00 */
[----:B------:R-:W-:-:S05]  /*0b50*/  LEA.HI.SX32 R121, R121, R126, 0x1e ;  /* 0x0000007e79797211 */ /* 0x000fca00078ff2ff */
[----:B0-----:R-:W-:-:S06]  /*0b60*/  IMAD.WIDE.U32 R12, R121, 0x10, R116 ;  /* 0x00000010790c7825 */ /* 0x001fcc00078e0074 */
[----:B-----5:R-:W5:Y:S01]  /*0b70*/  LDG.E.128 R12, desc[UR8][R12.64] ;  /* 0x000000080c0c7981 */ /* 0x020f62000c1e1d00 */
[----:B-1----:R-:W-:-:S05]  /*0b80*/  @P0 IMAD.WIDE.U32 R16, R121, 0x10, R16 ;  /* 0x0000001079100825 */ /* 0x002fca00078e0010 */
        /* <DEDUP_REMOVED lines=22> */
.L_x_17624:
        /* <DEDUP_REMOVED lines=12> */
.L_x_17625:
        /* <DEDUP_REMOVED lines=43> */
.L_x_17623:
        /* <DEDUP_REMOVED lines=16> */
.L_x_17627:
        /* <DEDUP_REMOVED lines=12> */
.L_x_17628:
        /* <DEDUP_REMOVED lines=43> */
.L_x_17626:
        /* <DEDUP_REMOVED lines=15> */
.L_x_17630:
        /* <DEDUP_REMOVED lines=12> */
.L_x_17631:
        /* <DEDUP_REMOVED lines=43> */
.L_x_17629:
        /* <DEDUP_REMOVED lines=15> */
.L_x_17633:
        /* <DEDUP_REMOVED lines=12> */
.L_x_17634:
        /* <DEDUP_REMOVED lines=43> */
.L_x_17632:
        /* <DEDUP_REMOVED lines=18> */
.L_x_17622:
        /* <DEDUP_REMOVED lines=15> */
.L_x_17637:
        /* <DEDUP_REMOVED lines=12> */
.L_x_17638:
        /* <DEDUP_REMOVED lines=42> */
.L_x_17636:
[----:B------:R-:W-:Y:S01]  /*2300*/  ISETP.NE.AND P0, PT, R9, 0x1, PT ;  /* 0x000000010900780c */ /* 0x000fe20003f05270 */
[----:B------:R-:W-:Y:S01]  /*2310*/  UMOV UR4, UR6 ;  /* 0x0000000600047c82 */ /* 0x000fe20008000000 */
[----:B------:R-:W-:Y:S01]  /*2320*/  I2FP.F32.U32 R7, R7 ;  /* 0x0000000700077245 */ /* 0x000fe20000201000 */
[----:B------:R-:W-:Y:S01]  /*2330*/  UMOV UR5, UR7 ;  /* 0x0000000700057c82 */ /* 0x000fe20008000000 */
[----:B------:R-:W-:Y:S02]  /*2340*/  HFMA2 R10, -RZ, RZ, 0, 1.1920928955078125e-07 ;  /* 0x00000002ff0a7431 */ /* 0x000fe400000001ff */
[----:B-----5:R-:W-:Y:S01]  /*2350*/  FMUL.FTZ R12, R12, UR5 ;  /* 0x000000050c0c7c20 */ /* 0x020fe20008410000 */
        /* <DEDUP_REMOVED lines=12> */
.L_x_17640:
        /* <DEDUP_REMOVED lines=12> */
.L_x_17641:
        /* <DEDUP_REMOVED lines=43> */
.L_x_17639:
        /* <DEDUP_REMOVED lines=14> */
.L_x_17643:
        /* <DEDUP_REMOVED lines=12> */
.L_x_17644:
        /* <DEDUP_REMOVED lines=43> */
.L_x_17642:
        /* <DEDUP_REMOVED lines=16> */
.L_x_17646:
        /* <DEDUP_REMOVED lines=12> */
.L_x_17647:
        /* <DEDUP_REMOVED lines=43> */
.L_x_17645:
        /* <DEDUP_REMOVED lines=14> */
.L_x_17649:
        /* <DEDUP_REMOVED lines=12> */
.L_x_17650:
        /* <DEDUP_REMOVED lines=43> */
.L_x_17648:
        /* <DEDUP_REMOVED lines=16> */
.L_x_17652:
        /* <DEDUP_REMOVED lines=12> */
.L_x_17653:
        /* <DEDUP_REMOVED lines=43> */
.L_x_17651:
        /* <DEDUP_REMOVED lines=14> */
.L_x_17655:
        /* <DEDUP_REMOVED lines=12> */
.L_x_17656:
        /* <DEDUP_REMOVED lines=43> */
.L_x_17654:
        /* <DEDUP_REMOVED lines=16> */
.L_x_17658:
        /* <DEDUP_REMOVED lines=12> */
.L_x_17659:
        /* <DEDUP_REMOVED lines=43> */
.L_x_17657:
[----:B------:R-:W-:Y:S01]  /*41d0*/  I2FP.F32.U32 R17, R11 ;  /* 0x0000000b00117245 */ /* 0x000fe20000201000 */
[----:B------:R-:W-:Y:S01]  /*41e0*/  FMUL.FTZ R11, R48, UR5 ;  /* 0x00000005300b7c20 */ /* 0x000fe20008410000 */
[----:B------:R-:W-:Y:S01]  /*41f0*/  FSETP.GTU.FTZ.AND P6, PT, R7, UR4, PT ;  /* 0x0000000407007c0b */ /* 0x000fe2000bfdc000 */
[----:B------:R-:W-:Y:S01]  /*4200*/  FMUL.FTZ R7, R50, UR5 ;  /* 0x0000000532077c20 */ /* 0x000fe20008410000 */
[----:B------:R-:W-:Y:S01]  /*4210*/  FSETP.GTU.FTZ.AND P0, PT, R9, UR4, PT ;  /* 0x0000000409007c0b */ /* 0x000fe2000bf1c000 */
[----:B------:R-:W-:Y:S01]  /*4220*/  FMUL.FTZ R9, R49, UR5 ;  /* 0x0000000531097c20 */ /* 0x000fe20008410000 */
[----:B------:R-:W-:Y:S01]  /*4230*/  FFMA.FTZ R17, R17, R130, 1.1641532182693481445e-10 ;  /* 0x2f00000011117423 */ /* 0x000fe20000010082 */
[----:B------:R-:W-:Y:S02]  /*4240*/  FSEL R11, R11, RZ, !P6 ;  /* 0x000000ff0b0b7208 */ /* 0x000fe40007000000 */
[----:B------:R-:W-:Y:S02]  /*4250*/  SEL R19, RZ, 0x1, P6 ;  /* 0x00000001ff137807 */ /* 0x000fe40003000000 */
[----:B------:R-:W-:-:S02]  /*4260*/  FSETP.GTU.FTZ.AND P6, PT, R10, UR4, PT ;  /* 0x000000040a007c0b */ /* 0x000fc4000bfdc000 */
[----:B------:R-:W-:Y:S01]  /*4270*/  FSEL R10, R9, RZ, !P0 ;  /* 0x000000ff090a7208 */ /* 0x000fe20004000000 */
[----:B------:R-:W-:Y:S01]  /*4280*/  FMUL.FTZ R9, R51, UR5 ;  /* 0x0000000533097c20 */ /* 0x000fe20008410000 */
[----:B------:R-:W-:Y:S02]  /*4290*/  SEL R20, RZ, 0x1, P0 ;  /* 0x00000001ff147807 */ /* 0x000fe40000000000 */
[----:B------:R-:W-:Y:S02]  /*42a0*/  FSETP.GTU.FTZ.AND P0, PT, R17, UR4, PT ;  /* 0x0000000411007c0b */ /* 0x000fe4000bf1c000 */
[----:B------:R-:W-:Y:S02]  /*42b0*/  FSEL R14, R14, RZ, P4 ;  /* 0x000000ff0e0e7208 */ /* 0x000fe40002000000 */
[----:B------:R-:W-:Y:S02]  /*42c0*/  FSEL R7, R7, RZ, !P6 ;  /* 0x000000ff07077208 */ /* 0x000fe40007000000 */
[----:B------:R-:W-:-:S02]  /*42d0*/  FSEL R13, R13, RZ, P3 ;  /* 0x000000ff0d0d7208 */ /* 0x000fc40001800000 */
        /* <DEDUP_REMOVED lines=12> */
[----:B------:R-:W-:Y:S01]  /*43a0*/  SEL R11, RZ, 0x1, P0 ;  /* 0x00000001ff0b7807 */ /* 0x000fe20000000000 */
[----:B------:R-:W-:Y:S01]  /*43b0*/  @P1 FADD.FTZ R40, R44, R40 ;  /* 0x000000282c281221 */ /* 0x000fe20000010000 */
[----:B------:R-:W-:-:S07]  /*43c0*/  @P1 FADD.FTZ R43, R47, R43 ;  /* 0x0000002b2f2b1221 */ /* 0x000fce0000010000 */
.L_x_17635:
[----:B------:R-:W0:Y:S01]  /*43d0*/  LDC.64 R128, c[0x0][0x3a8] ;  /* 0x0000ea00ff807b82 */ /* 0x000e220000000a00 */
[----:B------:R-:W-:Y:S01]  /*43e0*/  ISETP.NE.U32.AND P0, PT, RZ, UR12, PT ;  /* 0x0000000cff007c0c */ /* 0x000fe2000bf05070 */
[----:B------:R-:W-:Y:S01]  /*43f0*/  VIADD R120, R121, 0x80 ;  /* 0x0000008079787836 */ /* 0x000fe20000000000 */
[----:B------:R-:W-:Y:S02]  /*4400*/  SEL R12, RZ, 0x1000000, !P5 ;  /* 0x01000000ff0c7807 */ /* 0x000fe40006800000 */
[----:B------:R-:W-:Y:S01]  /*4410*/  ISETP.NE.AND.EX P0, PT, RZ, UR13, PT, P0 ;  /* 0x0000000dff007c0c */ /* 0x000fe2000bf05300 */
[----:B------:R-:W-:Y:S01]  /*4420*/  IMAD.WIDE.U32 R18, R120, 0x10, R116 ;  /* 0x0000001078127825 */ /* 0x000fe200078e0074 */
[----:B------:R-:W-:Y:S01]  /*4430*/  SEL R13, RZ, 0x10000, !P4 ;  /* 0x00010000ff0d7807 */ /* 0x000fe20006000000 */
[----:B------:R-:W1:Y:S01]  /*4440*/  LDC.64 R126, c[0x0][0x3b0] ;  /* 0x0000ec00ff7e7b82 */ /* 0x000e620000000a00 */
[----:B------:R-:W-:Y:S02]  /*4450*/  SEL R14, RZ, 0x100, !P3 ;  /* 0x00000100ff0e7807 */ /* 0x000fe40005800000 */
[----:B------:R-:W-:-:S02]  /*4460*/  SEL R15, RZ, 0x1, !P2 ;  /* 0x00000001ff0f7807 */ /* 0x000fc40005000000 */
[----:B------:R-:W-:-:S03]  /*4470*/  IADD3 R14, PT, PT, R14, R12, R13 ;  /* 0x0000000c0e0e7210 */ /* 0x000fc60007ffe00d */
[----:B------:R-:W2:Y:S01]  /*4480*/  @P1 LDC.64 R22, c[0x0][0x3a0] ;  /* 0x0000e800ff161b82 */ /* 0x000ea20000000a00 */
[----:B------:R-:W-:Y:S01]  /*4490*/  IADD3 R17, PT, PT, R14, R15, RZ ;  /* 0x0000000f0e117210 */ /* 0x000fe20007ffe0ff */
[----:B0-----:R-:W-:-:S06]  /*44a0*/  IMAD.WIDE.U32 R12, R121, 0x10, R128 ;  /* 0x00000010790c7825 */ /* 0x001fcc00078e0080 */
[----:B------:R-:W0:Y:S01]  /*44b0*/  @P0 LDC.64 R20, c[0x0][0x398] ;  /* 0x0000e600ff140b82 */ /* 0x000e220000000a00 */
        /* <DEDUP_REMOVED lines=17> */
.L_x_17660:
        /* <DEDUP_REMOVED lines=19> */
.L_x_17663:
        /* <DEDUP_REMOVED lines=12> */
.L_x_17664:
        /* <DEDUP_REMOVED lines=42> */
.L_x_17662:
        /* <DEDUP_REMOVED lines=16> */
.L_x_17666:
        /* <DEDUP_REMOVED lines=12> */
.L_x_17667:
        /* <DEDUP_REMOVED lines=43> */
.L_x_17665:
        /* <DEDUP_REMOVED lines=14> */
.L_x_17669:
        /* <DEDUP_REMOVED lines=12> */
.L_x_17670:
        /* <DEDUP_REMOVED lines=43> */
.L_x_17668:
        /* <DEDUP_REMOVED lines=16> */
.L_x_17672:
        /* <DEDUP_REMOVED lines=12> */
.L_x_17673:
        /* <DEDUP_REMOVED lines=43> */
.L_x_17671:
        /* <DEDUP_REMOVED lines=14> */
.L_x_17675:
        /* <DEDUP_REMOVED lines=12> */
.L_x_17676:
        /* <DEDUP_REMOVED lines=43> */
.L_x_17674:
        /* <DEDUP_REMOVED lines=16> */
.L_x_17678:
        /* <DEDUP_REMOVED lines=12> */
.L_x_17679:
        /* <DEDUP_REMOVED lines=39> */
[----:B------:R-:W-:Y:S01]  /*6010*/  LOP3.LUT R5, R10, UR37, R19, 0x96, !PT ;  /* 0x000000250a057c12 */ /* 0x000fe2000f8e9613 */
[----:B------:R-:W-:Y:S01]  /*6020*/  IMAD.MOV.U32 R10, RZ, RZ, R20 ;  /* 0x000000ffff0a7224 */ /* 0x000fe200078e0014 */
[----:B------:R-:W-:Y:S01]  /*6030*/  LOP3.LUT R4, R4, UR38, R17, 0x96, !PT ;  /* 0x0000002604047c12 */ /* 0x000fe2000f8e9611 */
[----:B------:R-:W-:-:S07]  /*6040*/  IMAD.MOV.U32 R20, RZ, RZ, R16 ;  /* 0x000000ffff147224 */ /* 0x000fce00078e0010 */
.L_x_17677:
        /* <DEDUP_REMOVED lines=14> */
.L_x_17681:
        /* <DEDUP_REMOVED lines=12> */
.L_x_17682:
        /* <DEDUP_REMOVED lines=43> */
.L_x_17680:
        /* <DEDUP_REMOVED lines=16> */
.L_x_17684:
        /* <DEDUP_REMOVED lines=14> */
.L_x_17685:
        /* <DEDUP_REMOVED lines=43> */
.L_x_17683:
[----:B------:R-:W-:Y:S01]  /*6930*/  FMUL.FTZ R17, R48, UR5 ;  /* 0x0000000530117c20 */ /* 0x000fe20008410000 */
[----:B------:R-:W-:Y:S01]  /*6940*/  FSETP.GTU.FTZ.AND P6, PT, R7, UR4, PT ;  /* 0x0000000407007c0b */ /* 0x000fe2000bfdc000 */
[----:B------:R-:W-:Y:S01]  /*6950*/  FMUL.FTZ R16, R49, UR5 ;  /* 0x0000000531107c20 */ /* 0x000fe20008410000 */
[----:B------:R-:W-:Y:S01]  /*6960*/  I2FP.F32.U32 R7, R11 ;  /* 0x0000000b00077245 */ /* 0x000fe20000201000 */
[----:B------:R-:W-:Y:S01]  /*6970*/  FMUL.FTZ R19, R50, UR5 ;  /* 0x0000000532137c20 */ /* 0x000fe20008410000 */
[----:B------:R-:W-:Y:S01]  /*6980*/  FSEL R17, R17, RZ, !P6 ;  /* 0x000000ff11117208 */ /* 0x000fe20007000000 */
[----:B------:R-:W-:Y:S01]  /*6990*/  FMUL.FTZ R39, R51, UR5 ;  /* 0x0000000533277c20 */ /* 0x000fe20008410000 */
[----:B------:R-:W-:Y:S02]  /*69a0*/  SEL R18, RZ, 0x1, P6 ;  /* 0x00000001ff127807 */ /* 0x000fe40003000000 */
[----:B------:R-:W-:Y:S01]  /*69b0*/  FSETP.GTU.FTZ.AND P6, PT, R9, UR4, PT ;  /* 0x0000000409007c0b */ /* 0x000fe2000bfdc000 */
[----:B------:R-:W-:Y:S01]  /*69c0*/  FFMA.FTZ R9, R7, R130, 1.1641532182693481445e-10 ;  /* 0x2f00000007097423 */ /* 0x000fe20000010082 */
        /* <DEDUP_REMOVED lines=18> */
[--C-:B------:R-:W-:Y:S01]  /*6af0*/  FADD.FTZ R39, R39, R10.reuse ;  /* 0x0000000a27277221 */ /* 0x100fe20000010000 */
[----:B------:R-:W-:Y:S01]  /*6b00*/  PRMT R10, R19, 0x7610, R10 ;  /* 0x00007610130a7816 */ /* 0x000fe2000000000a */
[----:B------:R-:W-:Y:S01]  /*6b10*/  @P1 FADD.FTZ R36, R44, R36 ;  /* 0x000000242c241221 */ /* 0x000fe20000010000 */
[----:B------:R-:W-:Y:S01]  /*6b20*/  SEL R11, RZ, 0x1, P6 ;  /* 0x00000001ff0b7807 */ /* 0x000fe20003000000 */
[----:B------:R-:W-:Y:S01]  /*6b30*/  @P1 FADD.FTZ R39, R47, R39 ;  /* 0x000000272f271221 */ /* 0x000fe20000010000 */
[----:B------:R-:W-:Y:S06]  /*6b40*/  BRA `(.L_x_17686) ;  /* 0x00000010009c7947 */ /* 0x000fec0003800000 */
.L_x_17661:
        /* <DEDUP_REMOVED lines=15> */
.L_x_17688:
        /* <DEDUP_REMOVED lines=12> */
.L_x_17689:
        /* <DEDUP_REMOVED lines=42> */
.L_x_17687:
        /* <DEDUP_REMOVED lines=15> */
.L_x_17691:
        /* <DEDUP_REMOVED lines=12> */
.L_x_17692:
        /* <DEDUP_REMOVED lines=43> */
.L_x_17690:
        /* <DEDUP_REMOVED lines=15> */
.L_x_17694:
        /* <DEDUP_REMOVED lines=12> */
.L_x_17695:
        /* <DEDUP_REMOVED lines=43> */
.L_x_17693:
        /* <DEDUP_REMOVED lines=15> */
.L_x_17697:
        /* <DEDUP_REMOVED lines=12> */
.L_x_17698:
        /* <DEDUP_REMOVED lines=43> */
.L_x_17696:
        /* <DEDUP_REMOVED lines=16> */
.L_x_17686:
[----:B------:R-:W-:Y:S01]  /*7dc0*/  SEL R12, RZ, 0x1000000, !P5 ;  /* 0x01000000ff0c7807 */ /* 0x000fe20006800000 */
[----:B------:R-:W0:Y:S01]  /*7dd0*/  @P0 LDC.64 R22, c[0x0][0x398] ;  /* 0x0000e600ff160b82 */ /* 0x000e220000000a00 */
[----:B------:R-:W-:Y:S02]  /*7de0*/  SEL R13, RZ, 0x10000, !P4 ;  /* 0x00010000ff0d7807 */ /* 0x000fe40006000000 */
[----:B------:R-:W-:Y:S02]  /*7df0*/  SEL R14, RZ, 0x100, !P3 ;  /* 0x00000100ff0e7807 */ /* 0x000fe40005800000 */
[----:B------:R-:W-:Y:S02]  /*7e00*/  SEL R17, RZ, 0x1, !P2 ;  /* 0x00000001ff117807 */ /* 0x000fe40005000000 */
[----:B------:R-:W-:Y:S01]  /*7e10*/  IADD3 R14, PT, PT, R14, R12, R13 ;  /* 0x0000000c0e0e7210 */ /* 0x000fe20007ffe00d */
[----:B------:R-:W-:Y:S01]  /*7e20*/  IMAD.WIDE.U32 R12, R120, 0x10, R128 ;  /* 0x00000010780c7825 */ /* 0x000fe200078e0080 */
[----:B------:R-:W1:Y:S01]  /*7e30*/  @P1 LDC.64 R24, c[0x0][0x3a0] ;  /* 0x0000e800ff181b82 */ /* 0x000e620000000a00 */
[----:B------:R-:W-:-:S02]  /*7e40*/  IADD3 R15, PT, PT, R121, 0x100, RZ ;  /* 0x00000100790f7810 */ /* 0x000fc40007ffe0ff */
[----:B------:R-:W-:Y:S01]  /*7e50*/  IMAD.IADD R21, R14, 0x1, R17 ;  /* 0x000000010e157824 */ /* 0x000fe200078e0211 */
[----:B------:R2:W-:Y:S01]  /*7e60*/  STG.E.128 desc[UR8][R12.64], R36 ;  /* 0x000000240c007986 */ /* 0x0005e2000c101d08 */
[----:B------:R-:W-:-:S04]  /*7e70*/  IMAD.WIDE.U32 R16, R120, 0x4, R126 ;  /* 0x0000000478107825 */ /* 0x000fc800078e007e */
[C---:B------:R-:W-:Y:S01]  /*7e80*/  IMAD.WIDE.U32 R18, R15.reuse, 0x10, R116 ;  /* 0x000000100f127825 */ /* 0x040fe200078e0074 */
[----:B------:R2:W-:Y:S03]  /*7e90*/  STG.E desc[UR8][R16.64], R21 ;  /* 0x0000001510007986 */ /* 0x0005e6000c101908 */
        /* <DEDUP_REMOVED lines=14> */
.L_x_17699:
[----:B------:R1:W5:Y:S04]  /*7f80*/  @P0 LDG.E.128 R48, desc[UR8][R22.64] ;  /* 0x0000000816300981 */ /* 0x000368000c1e1d00 */
[----:B------:R1:W5:Y:S04]  /*7f90*/  @P1 LDG.E.128 R44, desc[UR8][R24.64] ;  /* 0x00000008182c1981 */ /* 0x000368000c1e1d00 */
[----:B0-----:R-:W5:Y:S01]  /*7fa0*/  LDG.E.128 R16, desc[UR8][R18.64] ;  /* 0x0000000812107981 */ /* 0x001f62000c1e1d00 */
[----:B------:R-:W-:Y:S05]  /*7fb0*/  @!P0 BRA `(.L_x_17700) ;  /* 0x0000002400508947 */ /* 0x000fea0003800000 */
        /* <DEDUP_REMOVED lines=15> */
.L_x_17702:
        /* <DEDUP_REMOVED lines=12> */
.L_x_17703:
        /* <DEDUP_REMOVED lines=42> */
.L_x_17701:
        /* <DEDUP_REMOVED lines=16> */
.L_x_17705:
        /* <DEDUP_REMOVED lines=12> */
.L_x_17706:
        /* <DEDUP_REMOVED lines=43> */
.L_x_17704:
        /* <DEDUP_REMOVED lines=14> */
.L_x_17708:
        /* <DEDUP_REMOVED lines=12> */
.L_x_17709:
        /* <DEDUP_REMOVED lines=43> */
.L_x_17707:
        /* <DEDUP_REMOVED lines=16> */
.L_x_17711:
        /* <DEDUP_REMOVED lines=12> */
.L_x_17712:
        /* <DEDUP_REMOVED lines=43> */
.L_x_17710:
        /* <DEDUP_REMOVED lines=14> */
.L_x_17714:
        /* <DEDUP_REMOVED lines=12> */
.L_x_17715:
        /* <DEDUP_REMOVED lines=43> */
.L_x_17713:
        /* <DEDUP_REMOVED lines=16> */
.L_x_17717:
        /* <DEDUP_REMOVED lines=12> */
.L_x_17718:
        /* <DEDUP_REMOVED lines=43> */
.L_x_17716:
        /* <DEDUP_REMOVED lines=14> */
.L_x_17720:
        /* <DEDUP_REMOVED lines=12> */
.L_x_17721:
        /* <DEDUP_REMOVED lines=43> */
.L_x_17719:
        /* <DEDUP_REMOVED lines=16> */
.L_x_17723:
        /* <DEDUP_REMOVED lines=14> */
.L_x_17724:
        /* <DEDUP_REMOVED lines=43> */
.L_x_17722:
        /* <DEDUP_REMOVED lines=34> */
.L_x_17700:
        /* <DEDUP_REMOVED lines=15> */
.L_x_17727:
        /* <DEDUP_REMOVED lines=12> */
.L_x_17728:
        /* <DEDUP_REMOVED lines=43> */
.L_x_17726:
        /* <DEDUP_REMOVED lines=15> */
.L_x_17730:
        /* <DEDUP_REMOVED lines=12> */
.L_x_17731:
        /* <DEDUP_REMOVED lines=43> */
.L_x_17729:
        /* <DEDUP_REMOVED lines=15> */
.L_x_17733:
        /* <DEDUP_REMOVED lines=12> */
.L_x_17734:
        /* <DEDUP_REMOVED lines=43> */
.L_x_17732:
        /* <DEDUP_REMOVED lines=15> */
.L_x_17736:
        /* <DEDUP_REMOVED lines=12> */
.L_x_17737:
[----:B------:R-:W-:Y:S01]  /*b3d0*/  IMAD.WIDE.U32 R20, R0, -0x326172a9, RZ ;  /* 0xcd9e8d5700147825 */ /* 0x000fe200078e00ff */
[----:B-1----:R-:W-:-:S03]  /*b3e0*/  LOP3.LUT R24, R6, UR11, R5, 0x96, !PT ;  /* 0x0000000b06187c12 */ /* 0x002fc6000f8e9605 */
        /* <DEDUP_REMOVED lines=41> */
.L_x_17735:
        /* <DEDUP_REMOVED lines=16> */
.L_x_17725:
[----:B------:R-:W-:Y:S01]  /*b780*/  SEL R13, RZ, 0x1000000, !P5 ;  /* 0x01000000ff0d7807 */ /* 0x000fe20006800000 */
[----:B-1----:R-:W0:Y:S01]  /*b790*/  @P0 LDC.64 R22, c[0x0][0x398] ;  /* 0x0000e600ff160b82 */ /* 0x002e220000000a00 */
[----:B------:R-:W-:Y:S02]  /*b7a0*/  SEL R14, RZ, 0x10000, !P4 ;  /* 0x00010000ff0e7807 */ /* 0x000fe40006000000 */
[----:B------:R-:W-:Y:S02]  /*b7b0*/  SEL R16, RZ, 0x100, !P3 ;  /* 0x00000100ff107807 */ /* 0x000fe40005800000 */
[----:B------:R-:W-:Y:S02]  /*b7c0*/  SEL R18, RZ, 0x1, !P2 ;  /* 0x00000001ff127807 */ /* 0x000fe40005000000 */
[----:B------:R-:W-:Y:S01]  /*b7d0*/  IADD3 R13, PT, PT, R16, R13, R14 ;  /* 0x0000000d100d7210 */ /* 0x000fe20007ffe00e */
[----:B------:R-:W-:Y:S01]  /*b7e0*/  IMAD.WIDE.U32 R16, R15, 0x10, R128 ;  /* 0x000000100f107825 */ /* 0x000fe200078e0080 */
[----:B------:R-:W1:Y:S02]  /*b7f0*/  @P1 LDC.64 R24, c[0x0][0x3a0] ;  /* 0x0000e800ff181b82 */ /* 0x000e640000000a00 */
[----:B------:R-:W-:Y:S01]  /*b800*/  IADD3 R13, PT, PT, R13, R18, RZ ;  /* 0x000000120d0d7210 */ /* 0x000fe20007ffe0ff */
[----:B------:R-:W-:Y:S01]  /*b810*/  IMAD.WIDE.U32 R18, R15, 0x4, R126 ;  /* 0x000000040f127825 */ /* 0x000fe200078e007e */
[----:B------:R2:W-:Y:S03]  /*b820*/  STG.E.128 desc[UR8][R16.64], R32 ;  /* 0x0000002010007986 */ /* 0x0005e6000c101d08 */
[----:B------:R-:W-:Y:S01]  /*b830*/  VIADD R14, R121, 0x180 ;  /* 0x00000180790e7836 */ /* 0x000fe20000000000 */
[----:B------:R2:W-:Y:S03]  /*b840*/  STG.E desc[UR8][R18.64], R13 ;  /* 0x0000000d12007986 */ /* 0x0005e6000c101908 */
[----:B------:R-:W-:-:S04]  /*b850*/  IMAD.WIDE.U32 R20, R14, 0x10, R116 ;  /* 0x000000100e147825 */ /* 0x000fc800078e0074 */
[----:B0-----:R-:W-:-:S04]  /*b860*/  @P0 IMAD.WIDE.U32 R22, R14, 0x10, R22 ;  /* 0x000000100e160825 */ /* 0x001fc800078e0016 */
[----:B-1----:R-:W-:Y:S01]  /*b870*/  @P1 IMAD.WIDE.U32 R24, R14, 0x10, R24 ;  /* 0x000000100e181825 */ /* 0x002fe200078e0018 */
[----:B--2---:R-:W-:Y:S06]  /*b880*/  @!P0 BRA `(.L_x_17738) ;  /* 0x00000000002c8947 */ /* 0x004fec0003800000 */
        /* <DEDUP_REMOVED lines=11> */
.L_x_17738:
        /* <DEDUP_REMOVED lines=19> */
.L_x_17741:
        /* <DEDUP_REMOVED lines=12> */
.L_x_17742:
        /* <DEDUP_REMOVED lines=42> */
.L_x_17740:
        /* <DEDUP_REMOVED lines=16> */
.L_x_17744:
        /* <DEDUP_REMOVED lines=12> */
.L_x_17745:
        /* <DEDUP_REMOVED lines=43> */
.L_x_17743:
        /* <DEDUP_REMOVED lines=14> */
.L_x_17747:
        /* <DEDUP_REMOVED lines=12> */
.L_x_17748:
        /* <DEDUP_REMOVED lines=43> */
.L_x_17746:
        /* <DEDUP_REMOVED lines=16> */
.L_x_17750:
        /* <DEDUP_REMOVED lines=12> */
.L_x_17751:
        /* <DEDUP_REMOVED lines=43> */
.L_x_17749:
        /* <DEDUP_REMOVED lines=14> */
.L_x_17753:
        /* <DEDUP_REMOVED lines=12> */
.L_x_17754:
        /* <DEDUP_REMOVED lines=43> */
.L_x_17752:
        /* <DEDUP_REMOVED lines=16> */
.L_x_17756:
        /* <DEDUP_REMOVED lines=12> */
.L_x_17757:
        /* <DEDUP_REMOVED lines=43> */
.L_x_17755:
        /* <DEDUP_REMOVED lines=14> */
.L_x_17759:
        /* <DEDUP_REMOVED lines=12> */
.L_x_17760:
        /* <DEDUP_REMOVED lines=43> */
.L_x_17758:
        /* <DEDUP_REMOVED lines=16> */
.L_x_17762:
        /* <DEDUP_REMOVED lines=14> */
.L_x_17763:
        /* <DEDUP_REMOVED lines=43> */
.L_x_17761:
        /* <DEDUP_REMOVED lines=34> */
.L_x_17739:
        /* <DEDUP_REMOVED lines=15> */
.L_x_17766:
        /* <DEDUP_REMOVED lines=12> */
.L_x_17767:
        /* <DEDUP_REMOVED lines=43> */
.L_x_17765:
        /* <DEDUP_REMOVED lines=15> */
.L_x_17769:
        /* <DEDUP_REMOVED lines=12> */
.L_x_17770:
        /* <DEDUP_REMOVED lines=43> */
.L_x_17768:
        /* <DEDUP_REMOVED lines=15> */
.L_x_17772:
        /* <DEDUP_REMOVED lines=12> */
.L_x_17773:
        /* <DEDUP_REMOVED lines=43> */
.L_x_17771:
        /* <DEDUP_REMOVED lines=15> */
.L_x_17775:
        /* <DEDUP_REMOVED lines=12> */
.L_x_17776:
        /* <DEDUP_REMOVED lines=43> */
.L_x_17774:
        /* <DEDUP_REMOVED lines=16> */
.L_x_17764:
[----:B------:R-:W-:Y:S01]  /*f140*/  SEL R12, RZ, 0x1000000, !P5 ;  /* 0x01000000ff0c7807 */ /* 0x000fe20006800000 */
[C---:B------:R-:W-:Y:S01]  /*f150*/  IMAD.WIDE.U32 R18, R14.reuse, 0x10, R128 ;  /* 0x000000100e127825 */ /* 0x040fe200078e0080 */
[----:B------:R-:W-:Y:S01]  /*f160*/  SEL R13, RZ, 0x10000, !P4 ;  /* 0x00010000ff0d7807 */ /* 0x000fe20006000000 */
[----:B------:R-:W0:Y:S01]  /*f170*/  @P0 LDC.64 R24, c[0x0][0x398] ;  /* 0x0000e600ff180b82 */ /* 0x000e220000000a00 */
[----:B------:R-:W-:Y:S01]  /*f180*/  SEL R16, RZ, 0x100, !P3 ;  /* 0x00000100ff107807 */ /* 0x000fe20005800000 */
[----:B------:R-:W-:Y:S01]  /*f190*/  IMAD.WIDE.U32 R22, R14, 0x4, R126 ;  /* 0x000000040e167825 */ /* 0x000fe200078e007e */
[----:B------:R-:W-:Y:S01]  /*f1a0*/  SEL R17, RZ, 0x1, !P2 ;  /* 0x00000001ff117807 */ /* 0x000fe20005000000 */
[----:B------:R1:W-:Y:S01]  /*f1b0*/  STG.E.128 desc[UR8][R18.64], R28 ;  /* 0x0000001c12007986 */ /* 0x0003e2000c101d08 */
[----:B------:R-:W-:Y:S01]  /*f1c0*/  IADD3 R12, PT, PT, R16, R12, R13 ;  /* 0x0000000c100c7210 */ /* 0x000fe20007ffe00d */
[----:B------:R-:W-:Y:S02]  /*f1d0*/  VIADD R13, R121, 0x200 ;  /* 0x00000200790d7836 */ /* 0x000fe40000000000 */
[----:B------:R-:W2:Y:S02]  /*f1e0*/  @P1 LDC.64 R26, c[0x0][0x3a0] ;  /* 0x0000e800ff1a1b82 */ /* 0x000ea40000000a00 */
        /* <DEDUP_REMOVED lines=17> */
.L_x_17777:
        /* <DEDUP_REMOVED lines=19> */
.L_x_17780:
        /* <DEDUP_REMOVED lines=12> */
.L_x_17781:
        /* <DEDUP_REMOVED lines=42> */
.L_x_17779:
        /* <DEDUP_REMOVED lines=16> */
.L_x_17783:
        /* <DEDUP_REMOVED lines=12> */
.L_x_17784:
        /* <DEDUP_REMOVED lines=43> */
.L_x_17782:
        /* <DEDUP_REMOVED lines=14> */
.L_x_17786:
        /* <DEDUP_REMOVED lines=12> */
.L_x_17787:
        /* <DEDUP_REMOVED lines=43> */
.L_x_17785:
        /* <DEDUP_REMOVED lines=16> */
.L_x_17789:
        /* <DEDUP_REMOVED lines=12> */
.L_x_17790:
        /* <DEDUP_REMOVED lines=43> */
.L_x_17788:
        /* <DEDUP_REMOVED lines=14> */
.L_x_17792:
        /* <DEDUP_REMOVED lines=12> */
.L_x_17793:
        /* <DEDUP_REMOVED lines=43> */
.L_x_17791:
        /* <DEDUP_REMOVED lines=16> */
.L_x_17795:
        /* <DEDUP_REMOVED lines=12> */
.L_x_17796:
        /* <DEDUP_REMOVED lines=43> */
.L_x_17794:
        /* <DEDUP_REMOVED lines=14> */
.L_x_17798:
        /* <DEDUP_REMOVED lines=12> */
.L_x_17799:
        /* <DEDUP_REMOVED lines=43> */
.L_x_17797:
        /* <DEDUP_REMOVED lines=16> */
.L_x_17801:
        /* <DEDUP_REMOVED lines=14> */
.L_x_17802:
        /* <DEDUP_REMOVED lines=43> */
.L_x_17800:
[----:B------:R-:W-:Y:S01]  /*11660*/  FMUL.FTZ R21, R48, UR5 ;  /* 0x0000000530157c20 */ /* 0x000fe20008410000 */
[----:B------:R-:W-:Y:S01]  /*11670*/  FSETP.GTU.FTZ.AND P6, PT, R7, UR4, PT ;  /* 0x0000000407007c0b */ /* 0x000fe2000bfdc000 */
[----:B------:R-:W-:Y:S01]  /*11680*/  FMUL.FTZ R12, R49, UR5 ;  /* 0x00000005310c7c20 */ /* 0x000fe20008410000 */
[----:B------:R-:W-:Y:S01]  /*11690*/  I2FP.F32.U32 R7, R11 ;  /* 0x0000000b00077245 */ /* 0x000fe20000201000 */
[----:B-1----:R-:W-:Y:S01]  /*116a0*/  FMUL.FTZ R24, R50, UR5 ;  /* 0x0000000532187c20 */ /* 0x002fe20008410000 */
        /* <DEDUP_REMOVED lines=29> */
.L_x_17778:
        /* <DEDUP_REMOVED lines=15> */
.L_x_17805:
        /* <DEDUP_REMOVED lines=12> */
.L_x_17806:
        /* <DEDUP_REMOVED lines=43> */
.L_x_17804:
        /* <DEDUP_REMOVED lines=15> */
.L_x_17808:
        /* <DEDUP_REMOVED lines=12> */
.L_x_17809:
        /* <DEDUP_REMOVED lines=43> */
.L_x_17807:
[----:B------:R-:W-:Y:S01]  /*12140*/  ISETP.NE.AND P4, PT, R20, 0x1, PT ;  /* 0x000000011400780c */ /* 0x000fe20003f85270 */
[----:B-1----:R-:W-:Y:S01]  /*12150*/  IMAD.MOV.U32 R24, RZ, RZ, 0x2 ;  /* 0x00000002ff187424 */ /* 0x002fe200078e00ff */
        /* <DEDUP_REMOVED lines=13> */
.L_x_17811:
        /* <DEDUP_REMOVED lines=12> */
.L_x_17812:
        /* <DEDUP_REMOVED lines=43> */
.L_x_17810:
        /* <DEDUP_REMOVED lines=15> */
.L_x_17814:
        /* <DEDUP_REMOVED lines=12> */
.L_x_17815:
        /* <DEDUP_REMOVED lines=43> */
.L_x_17813:
        /* <DEDUP_REMOVED lines=16> */
.L_x_17803:
[----:B------:R-:W-:Y:S01]  /*12b00*/  SEL R12, RZ, 0x1000000, !P5 ;  /* 0x01000000ff0c7807 */ /* 0x000fe20006800000 */
[C---:B------:R-:W-:Y:S01]  /*12b10*/  IMAD.WIDE.U32 R18, R13.reuse, 0x10, R128 ;  /* 0x000000100d127825 */ /* 0x040fe200078e0080 */
[----:B------:R-:W-:Y:S01]  /*12b20*/  SEL R17, RZ, 0x10000, !P4 ;  /* 0x00010000ff117807 */ /* 0x000fe20006000000 */
[----:B------:R-:W0:Y:S01]  /*12b30*/  @P0 LDC.64 R20, c[0x0][0x398] ;  /* 0x0000e600ff140b82 */ /* 0x000e220000000a00 */
[----:B------:R-:W-:Y:S01]  /*12b40*/  SEL R16, RZ, 0x100, !P3 ;  /* 0x00000100ff107807 */ /* 0x000fe20005800000 */
[----:B------:R-:W-:Y:S01]  /*12b50*/  IMAD.WIDE.U32 R122, R13, 0x4, R126 ;  /* 0x000000040d7a7825 */ /* 0x000fe200078e007e */
[----:B------:R1:W-:Y:S02]  /*12b60*/  STG.E.128 desc[UR8][R18.64], R24 ;  /* 0x0000001812007986 */ /* 0x0003e4000c101d08 */
[----:B------:R-:W-:Y:S02]  /*12b70*/  IADD3 R16, PT, PT, R16, R12, R17 ;  /* 0x0000000c10107210 */ /* 0x000fe40007ffe011 */
[----:B------:R-:W-:Y:S01]  /*12b80*/  SEL R17, RZ, 0x1, !P2 ;  /* 0x00000001ff117807 */ /* 0x000fe20005000000 */
[----:B------:R-:W2:Y:S01]  /*12b90*/  @P1 LDC.64 R118, c[0x0][0x3a0] ;  /* 0x0000e800ff761b82 */ /* 0x000ea20000000a00 */
[----:B------:R-:W-:-:S03]  /*12ba0*/  IADD3 R12, PT, PT, R121, 0x280, RZ ;  /* 0x00000280790c7810 */ /* 0x000fc60007ffe0ff */
[----:B------:R-:W-:Y:S02]  /*12bb0*/  IMAD.IADD R125, R16, 0x1, R17 ;  /* 0x00000001107d7824 */ /* 0x000fe400078e0211 */
        /* <DEDUP_REMOVED lines=16> */
.L_x_17816:
        /* <DEDUP_REMOVED lines=19> */
.L_x_17819:
        /* <DEDUP_REMOVED lines=12> */
.L_x_17820:
        /* <DEDUP_REMOVED lines=42> */
.L_x_17818:
        /* <DEDUP_REMOVED lines=16> */
.L_x_17822:
        /* <DEDUP_REMOVED lines=12> */
.L_x_17823:
        /* <DEDUP_REMOVED lines=43> */
.L_x_17821:
        /* <DEDUP_REMOVED lines=14> */
.L_x_17825:
        /* <DEDUP_REMOVED lines=12> */
.L_x_17826:
        /* <DEDUP_REMOVED lines=43> */
.L_x_17824:
        /* <DEDUP_REMOVED lines=16> */
.L_x_17828:
        /* <DEDUP_REMOVED lines=12> */
.L_x_17829:
        /* <DEDUP_REMOVED lines=43> */
.L_x_17827:
        /* <DEDUP_REMOVED lines=14> */
.L_x_17831:
        /* <DEDUP_REMOVED lines=12> */
.L_x_17832:
        /* <DEDUP_REMOVED lines=43> */
.L_x_17830:
        /* <DEDUP_REMOVED lines=16> */
.L_x_17834:
        /* <DEDUP_REMOVED lines=12> */
.L_x_17835:
        /* <DEDUP_REMOVED lines=43> */
.L_x_17833:
        /* <DEDUP_REMOVED lines=14> */
.L_x_17837:
        /* <DEDUP_REMOVED lines=12> */
.L_x_17838:
        /* <DEDUP_REMOVED lines=43> */
.L_x_17836:
        /* <DEDUP_REMOVED lines=16> */
.L_x_17840:
        /* <DEDUP_REMOVED lines=14> */
.L_x_17841:
        /* <DEDUP_REMOVED lines=43> */
.L_x_17839:
[----:B------:R-:W-:Y:S01]  /*15020*/  FMUL.FTZ R23, R48, UR5 ;  /* 0x0000000530177c20 */ /* 0x000fe20008410000 */
[----:B------:R-:W-:Y:S01]  /*15030*/  FSETP.GTU.FTZ.AND P6, PT, R7, UR4, PT ;  /* 0x0000000407007c0b */ /* 0x000fe2000bfdc000 */
[----:B------:R-:W-:Y:S01]  /*15040*/  FMUL.FTZ R20, R49, UR5 ;  /* 0x0000000531147c20 */ /* 0x000fe20008410000 */
[----:B------:R-:W-:Y:S01]  /*15050*/  I2FP.F32.U32 R7, R11 ;  /* 0x0000000b00077245 */ /* 0x000fe20000201000 */
[----:B------:R-:W-:Y:S01]  /*15060*/  FMUL.FTZ R21, R50, UR5 ;  /* 0x0000000532157c20 */ /* 0x000fe20008410000 */
[----:B------:R-:W-:Y:S02]  /*15070*/  FSEL R23, R23, RZ, !P6 ;  /* 0x000000ff17177208 */ /* 0x000fe40007000000 */
        /* <DEDUP_REMOVED lines=8> */
[----:B------:R-:W-:Y:S01]  /*15100*/  FSEL R7, R21, RZ, !P6 ;  /* 0x000000ff15077208 */ /* 0x000fe20007000000 */
[----:B------:R-:W-:Y:S01]  /*15110*/  FADD.FTZ R21, R17, R20 ;  /* 0x0000001411157221 */ /* 0x000fe20000010000 */
[----:B------:R-:W-:Y:S01]  /*15120*/  SEL R123, RZ, 0x1, P6 ;  /* 0x00000001ff7b7807 */ /* 0x000fe20003000000 */
[----:B------:R-:W-:Y:S01]  /*15130*/  FADD.FTZ R20, R16, R23 ;  /* 0x0000001710147221 */ /* 0x000fe20000010000 */
[----:B------:R-:W-:Y:S01]  /*15140*/  FSETP.GTU.FTZ.AND P6, PT, R9, UR4, PT ;  /* 0x0000000409007c0b */ /* 0x000fe2000bfdc000 */
[----:B------:R-:W-:Y:S01]  /*15150*/  FMUL.FTZ R9, R51, UR5 ;  /* 0x0000000533097c20 */ /* 0x000fe20008410000 */
[----:B------:R-:W-:Y:S01]  /*15160*/  FSEL R18, R18, RZ, P4 ;  /* 0x000000ff12127208 */ /* 0x000fe20002000000 */
[----:B------:R-:W-:Y:S01]  /*15170*/  @P1 FADD.FTZ R21, R45, R21 ;  /* 0x000000152d151221 */ /* 0x000fe20000010000 */
[----:B------:R-:W-:Y:S01]  /*15180*/  FSEL R10, R19, RZ, P5 ;  /* 0x000000ff130a7208 */ /* 0x000fe20002800000 */
[----:B------:R-:W-:Y:S01]  /*15190*/  @P1 FADD.FTZ R20, R44, R20 ;  /* 0x000000142c141221 */ /* 0x000fe20000010000 */
[----:B------:R-:W-:Y:S01]  /*151a0*/  FSEL R9, R9, RZ, !P6 ;  /* 0x000000ff09097208 */ /* 0x000fe20007000000 */
[--C-:B------:R-:W-:Y:S01]  /*151b0*/  FADD.FTZ R22, R18, R7.reuse ;  /* 0x0000000712167221 */ /* 0x100fe20000010000 */
[----:B------:R-:W-:-:S03]  /*151c0*/  PRMT R7, R122, 0x7610, R7 ;  /* 0x000076107a077816 */ /* 0x000fc60000000007 */
[----:B------:R-:W-:Y:S01]  /*151d0*/  FADD.FTZ R23, R9, R10 ;  /* 0x0000000a09177221 */ /* 0x000fe20000010000 */
[----:B------:R-:W-:Y:S01]  /*151e0*/  PRMT R9, R11, 0x7610, R9 ;  /* 0x000076100b097816 */ /* 0x000fe20000000009 */
[----:B------:R-:W-:Y:S01]  /*151f0*/  @P1 FADD.FTZ R22, R46, R22 ;  /* 0x000000162e161221 */ /* 0x000fe20000010000 */
[----:B------:R-:W-:Y:S01]  /*15200*/  PRMT R10, R123, 0x7610, R10 ;  /* 0x000076107b0a7816 */ /* 0x000fe2000000000a */
[----:B------:R-:W-:Y:S01]  /*15210*/  @P1 FADD.FTZ R23, R47, R23 ;  /* 0x000000172f171221 */ /* 0x000fe20000010000 */
[----:B------:R-:W-:Y:S01]  /*15220*/  SEL R11, RZ, 0x1, P6 ;  /* 0x00000001ff0b7807 */ /* 0x000fe20003000000 */
[----:B------:R-:W-:Y:S06]  /*15230*/  BRA `(.L_x_17842) ;  /* 0x00000010009c7947 */ /* 0x000fec0003800000 */
.L_x_17817:
        /* <DEDUP_REMOVED lines=15> */
.L_x_17844:
        /* <DEDUP_REMOVED lines=12> */
.L_x_17845:
        /* <DEDUP_REMOVED lines=42> */
.L_x_17843:
        /* <DEDUP_REMOVED lines=15> */
.L_x_17847:
        /* <DEDUP_REMOVED lines=12> */
.L_x_17848:
        /* <DEDUP_REMOVED lines=43> */
.L_x_17846:
        /* <DEDUP_REMOVED lines=15> */
.L_x_17850:
        /* <DEDUP_REMOVED lines=12> */
.L_x_17851:
        /* <DEDUP_REMOVED lines=43> */
.L_x_17849:
        /* <DEDUP_REMOVED lines=15> */
.L_x_17853:
        /* <DEDUP_REMOVED lines=12> */
.L_x_17854:
        /* <DEDUP_REMOVED lines=43> */
.L_x_17852:
        /* <DEDUP_REMOVED lines=16> */
.L_x_17842:
        /* <DEDUP_REMOVED lines=28> */
.L_x_17855:
        /* <DEDUP_REMOVED lines=19> */
.L_x_17858:
        /* <DEDUP_REMOVED lines=12> */
.L_x_17859:
        /* <DEDUP_REMOVED lines=42> */
.L_x_17857:
        /* <DEDUP_REMOVED lines=16> */
.L_x_17861:
        /* <DEDUP_REMOVED lines=12> */
.L_x_17862:
        /* <DEDUP_REMOVED lines=43> */
.L_x_17860:
        /* <DEDUP_REMOVED lines=14> */
.L_x_17864:
        /* <DEDUP_REMOVED lines=12> */
.L_x_17865:
        /* <DEDUP_REMOVED lines=43> */
.L_x_17863:
        /* <DEDUP_REMOVED lines=16> */
.L_x_17867:
        /* <DEDUP_REMOVED lines=12> */
.L_x_17868:
        /* <DEDUP_REMOVED lines=43> */
.L_x_17866:
        /* <DEDUP_REMOVED lines=14> */
.L_x_17870:
        /* <DEDUP_REMOVED lines=12> */
.L_x_17871:
        /* <DEDUP_REMOVED lines=41> */
[----:B------:R-:W-:Y:S01]  /*17c60*/  IMAD.MOV.U32 R119, RZ, RZ, RZ ;  /* 0x000000ffff777224 */ /* 0x000fe200078e00ff */
[----:B------:R-:W-:-:S07]  /*17c70*/  MOV R132, R118 ;  /* 0x0000007600847202 */ /* 0x000fce0000000f00 */
.L_x_17869:
        /* <DEDUP_REMOVED lines=16> */
.L_x_17873:
        /* <DEDUP_REMOVED lines=12> */
.L_x_17874:
        /* <DEDUP_REMOVED lines=43> */
.L_x_17872:
        /* <DEDUP_REMOVED lines=14> */
.L_x_17876:
        /* <DEDUP_REMOVED lines=12> */
.L_x_17877:
        /* <DEDUP_REMOVED lines=43> */
.L_x_17875:
        /* <DEDUP_REMOVED lines=16> */
.L_x_17879:
        /* <DEDUP_REMOVED lines=14> */
.L_x_17880:
        /* <DEDUP_REMOVED lines=43> */
.L_x_17878:
        /* <DEDUP_REMOVED lines=23> */
[----:B------:R-:W-:Y:S01]  /*18b40*/  PRMT R9, R11, 0x7610, R9 ;  /* 0x000076100b097816 */ /* 0x000fe20000000009 */
[----:B------:R-:W-:Y:S01]  /*18b50*/  FADD.FTZ R16, R16, R119 ;  /* 0x0000007710107221 */ /* 0x000fe20000010000 */
[----:B------:R-:W-:Y:S01]  /*18b60*/  PRMT R7, R124, 0x7610, R7 ;  /* 0x000076107c077816 */ /* 0x000fe20000000007 */
[--C-:B------:R-:W-:Y:S01]  /*18b70*/  FADD.FTZ R19, R19, R10.reuse ;  /* 0x0000000a13137221 */ /* 0x100fe20000010000 */
[----:B------:R-:W-:Y:S01]  /*18b80*/  PRMT R10, R125, 0x7610, R10 ;  /* 0x000076107d0a7816 */ /* 0x000fe2000000000a */
[----:B------:R-:W-:Y:S01]  /*18b90*/  @P1 FADD.FTZ R18, R46, R18 ;  /* 0x000000122e121221 */ /* 0x000fe20000010000 */
[----:B------:R-:W-:Y:S01]  /*18ba0*/  SEL R11, RZ, 0x1, P6 ;  /* 0x00000001ff0b7807 */ /* 0x000fe20003000000 */
[----:B------:R-:W-:Y:S01]  /*18bb0*/  @P1 FADD.FTZ R17, R45, R17 ;  /* 0x000000112d111221 */ /* 0x000fe20000010000 */
[----:B------:R-:W-:Y:S01]  /*18bc0*/  @P1 FADD.FTZ R16, R44, R16 ;  /* 0x000000102c101221 */ /* 0x000fe20000010000 */
[----:B------:R-:W-:Y:S01]  /*18bd0*/  @P1 FADD.FTZ R19, R47, R19 ;  /* 0x000000132f131221 */ /* 0x000fe20000010000 */
[----:B------:R-:W-:Y:S06]  /*18be0*/  BRA `(.L_x_17881) ;  /* 0x00000010009c7947 */ /* 0x000fec0003800000 */
.L_x_17856:
        /* <DEDUP_REMOVED lines=15> */
.L_x_17883:
        /* <DEDUP_REMOVED lines=12> */
.L_x_17884:
        /* <DEDUP_REMOVED lines=42> */
.L_x_17882:
[----:B------:R-:W-:Y:S01]  /*19040*/  ISETP.NE.AND P3, PT, R124, 0x1, PT ;  /* 0x000000017c00780c */ /* 0x000fe20003f65270 */
[----:B------:R-:W-:Y:S01]  /*19050*/  IMAD.MOV.U32 R118, RZ, RZ, R8 ;  /* 0x000000ffff767224 */ /* 0x000fe200078e0008 */
[----:B------:R-:W-:Y:S01]  /*19060*/  I2FP.F32.U32 R119, R123 ;  /* 0x0000007b00777245 */ /* 0x000fe20000201000 */
[----:B------:R-:W-:-:S04]  /*19070*/  HFMA2 R123, -RZ, RZ, 0, 1.1920928955078125e-07 ;  /* 0x00000002ff7b7431 */ /* 0x000fc800000001ff */
        /* <DEDUP_REMOVED lines=11> */
.L_x_17886:
        /* <DEDUP_REMOVED lines=12> */
.L_x_17887:
        /* <DEDUP_REMOVED lines=43> */
.L_x_17885:
        /* <DEDUP_REMOVED lines=15> */
.L_x_17889:
        /* <DEDUP_REMOVED lines=12> */
.L_x_17890:
        /* <DEDUP_REMOVED lines=40> */
[----:B------:R-:W-:Y:S01]  /*198d0*/  MOV R132, R124 ;  /* 0x0000007c00847202 */ /* 0x000fe20000000f00 */
[----:B------:R-:W-:Y:S01]  /*198e0*/  IMAD.MOV.U32 R124, RZ, RZ, RZ ;  /* 0x000000ffff7c7224 */ /* 0x000fe200078e00ff */
[----:B------:R-:W-:-:S07]  /*198f0*/  LOP3.LUT R4, R4, UR38, R125, 0x96, !PT ;  /* 0x0000002604047c12 */ /* 0x000fce000f8e967d */
.L_x_17888:
        /* <DEDUP_REMOVED lines=15> */
.L_x_17892:
        /* <DEDUP_REMOVED lines=12> */
.L_x_17893:
        /* <DEDUP_REMOVED lines=43> */
.L_x_17891:
        /* <DEDUP_REMOVED lines=16> */
.L_x_17881:
        /* <DEDUP_REMOVED lines=10> */
[----:B------:R-:W2:Y:S02]  /*19f00*/  @P1 LDC.64 R118, c[0x0][0x3a0] ;  /* 0x0000e800ff761b82 */ /* 0x000ea40000000a00 */
[----:B------:R-:W-:Y:S01]  /*19f10*/  IMAD.WIDE.U32 R116, R125, 0x10, R116 ;  /* 0x000000107d747825 */ /* 0x000fe200078e0074 */
[----:B------:R-:W-:-:S05]  /*19f20*/  IADD3 R131, PT, PT, R124, R131, RZ ;  /* 0x000000837c837210 */ /* 0x000fca0007ffe0ff */
        /* <DEDUP_REMOVED lines=15> */
.L_x_17894:
        /* <DEDUP_REMOVED lines=19> */
.L_x_17897:
        /* <DEDUP_REMOVED lines=12> */
.L_x_17898:
        /* <DEDUP_REMOVED lines=42> */
[----:B------:R-:W-:-:S07]  /*1a4b0*/  MOV R124, R10 ;  /* 0x0000000a007c7202 */ /* 0x000fce0000000f00 */
.L_x_17896:
        /* <DEDUP_REMOVED lines=16> */
.L_x_17900:
        /* <DEDUP_REMOVED lines=12> */
.L_x_17901:
        /* <DEDUP_REMOVED lines=43> */
.L_x_17899:
        /* <DEDUP_REMOVED lines=14> */
.L_x_17903:
        /* <DEDUP_REMOVED lines=12> */
.L_x_17904:
        /* <DEDUP_REMOVED lines=41> */
[----:B------:R-:W-:Y:S02]  /*1ad60*/  HFMA2 R11, -RZ, RZ, 0, 0 ;  /* 0x00000000ff0b7431 */ /* 0x000fe400000001ff */
[----:B------:R-:W-:-:S07]  /*1ad70*/  IMAD.MOV.U32 R124, RZ, RZ, R10 ;  /* 0x000000ffff7c7224 */ /* 0x000fce00078e000a */
.L_x_17902:
        /* <DEDUP_REMOVED lines=16> */
.L_x_17906:
        /* <DEDUP_REMOVED lines=12> */
.L_x_17907:
        /* <DEDUP_REMOVED lines=41> */
[----:B------:R-:W-:Y:S02]  /*1b1d0*/  LOP3.LUT R4, R4, UR38, R11, 0x96, !PT ;  /* 0x0000002604047c12 */ /* 0x000fe4000f8e960b */
[----:B------:R-:W-:-:S07]  /*1b1e0*/  MOV R124, R10 ;  /* 0x0000000a007c7202 */ /* 0x000fce0000000f00 */
.L_x_17905:
        /* <DEDUP_REMOVED lines=14> */
.L_x_17909:
        /* <DEDUP_REMOVED lines=12> */
.L_x_17910:
[----:B------:R-:W-:Y:S01]  /*1b390*/  IMAD.WIDE.U32 R10, R0, -0x326172a9, RZ ;  /* 0xcd9e8d57000a7825 */ /* 0x000fe200078e00ff */
[----:B-1----:R-:W-:-:S03]  /*1b3a0*/  LOP3.LUT R134, R6, UR11, R5, 0x96, !PT ;  /* 0x0000000b06867c12 */ /* 0x002fc6000f8e9605 */
        /* <DEDUP_REMOVED lines=41> */
.L_x_17908:
        /* <DEDUP_REMOVED lines=16> */
.L_x_17912:
        /* <DEDUP_REMOVED lines=12> */
.L_x_17913:
        /* <DEDUP_REMOVED lines=43> */
.L_x_17911:
        /* <DEDUP_REMOVED lines=14> */
.L_x_17915:
        /* <DEDUP_REMOVED lines=12> */
.L_x_17916:
[----:B-1----:R-:W-:Y:S01]  /*1bc50*/  IMAD.WIDE.U32 R134, R0, -0x326172a9, RZ ;  /* 0xcd9e8d5700867825 */ /* 0x002fe200078e00ff */
        /* <DEDUP_REMOVED lines=42> */
.L_x_17914:
        /* <DEDUP_REMOVED lines=16> */
.L_x_17918:
        /* <DEDUP_REMOVED lines=14> */
.L_x_17919:
[----:B-1----:R-:W-:Y:S01]  /*1c0e0*/  IMAD.WIDE.U32 R134, R0, -0x326172a9, RZ ;  /* 0xcd9e8d5700867825 */ /* 0x002fe200078e00ff */
        /* <DEDUP_REMOVED lines=42> */
.L_x_17917:
        /* <DEDUP_REMOVED lines=19> */
[--C-:B------:R-:W-:Y:S01]  /*1c4c0*/  FADD.FTZ R118, R118, R7.reuse ;  /* 0x0000000776767221 */ /* 0x100fe20000010000 */
[----:B------:R-:W-:Y:S02]  /*1c4d0*/  FSEL R116, R116, RZ, P2 ;  /* 0x000000ff74747208 */ /* 0x000fe40001000000 */
[----:B------:R-:W-:Y:S01]  /*1c4e0*/  FSEL R119, R130, RZ, !P6 ;  /* 0x000000ff82777208 */ /* 0x000fe20007000000 */
[----:B------:R-:W-:Y:S01]  /*1c4f0*/  FADD.FTZ R117, R117, R132 ;  /* 0x0000008475757221 */ /* 0x000fe20000010000 */
[----:B------:R-:W-:Y:S01]  /*1c500*/  PRMT R7, R133, 0x7610, R7 ;  /* 0x0000761085077816 */ /* 0x000fe20000000007 */
[----:B------:R-:W-:Y:S01]  /*1c510*/  FADD.FTZ R116, R116, R131 ;  /* 0x0000008374747221 */ /* 0x000fe20000010000 */
[----:B------:R-:W-:Y:S01]  /*1c520*/  @P1 FADD.FTZ R118, R46, R118 ;  /* 0x000000762e761221 */ /* 0x000fe20000010000 */
[--C-:B------:R-:W-:Y:S01]  /*1c530*/  FADD.FTZ R119, R119, R10.reuse ;  /* 0x0000000a77777221 */ /* 0x100fe20000010000 */
[----:B------:R-:W-:Y:S01]  /*1c540*/  PRMT R10, R11, 0x7610, R10 ;  /* 0x000076100b0a7816 */ /* 0x000fe2000000000a */
[----:B------:R-:W-:Y:S01]  /*1c550*/  @P1 FADD.FTZ R117, R45, R117 ;  /* 0x000000752d751221 */ /* 0x000fe20000010000 */
[----:B------:R-:W-:Y:S01]  /*1c560*/  SEL R11, RZ, 0x1, P6 ;  /* 0x00000001ff0b7807 */ /* 0x000fe20003000000 */
[----:B------:R-:W-:Y:S01]  /*1c570*/  @P1 FADD.FTZ R116, R44, R116 ;  /* 0x000000742c741221 */ /* 0x000fe20000010000 */
[----:B------:R-:W-:Y:S01]  /*1c580*/  @P1 FADD.FTZ R119, R47, R119 ;  /* 0x000000772f771221 */ /* 0x000fe20000010000 */
[----:B------:R-:W-:Y:S06]  /*1c590*/  BRA `(.L_x_17920) ;  /* 0x0000001000a07947 */ /* 0x000fec0003800000 */
.L_x_17895:
        /* <DEDUP_REMOVED lines=15> */
.L_x_17922:
        /* <DEDUP_REMOVED lines=12> */
.L_x_17923:
[----:B-1----:R-:W-:Y:S01]  /*1c750*/  IMAD.WIDE.U32 R134, R0, -0x326172a9, RZ ;  /* 0xcd9e8d5700867825 */ /* 0x002fe200078e00ff */
        /* <DEDUP_REMOVED lines=42> */
.L_x_17921:
        /* <DEDUP_REMOVED lines=15> */
.L_x_17925:
        /* <DEDUP_REMOVED lines=12> */
.L_x_17926:
        /* <DEDUP_REMOVED lines=43> */
.L_x_17924:
        /* <DEDUP_REMOVED lines=15> */
.L_x_17928:
        /* <DEDUP_REMOVED lines=12> */
.L_x_17929:
        /* <DEDUP_REMOVED lines=43> */
.L_x_17927:
[----:B------:R-:W-:Y:S01]  /*1d2c0*/  ISETP.NE.AND P5, PT, R132, 0x1, PT ;  /* 0x000000018400780c */ /* 0x000fe20003fa5270 */
[----:B------:R-:W-:Y:S01]  /*1d2d0*/  IMAD.MOV.U32 R131, RZ, RZ, R8 ;  /* 0x000000ffff837224 */ /* 0x000fe200078e0008 */
[----:B------:R-:W-:-:S05]  /*1d2e0*/  I2FP.F32.U32 R123, R123 ;  /* 0x0000007b007b7245 */ /* 0x000fca0000201000 */
        /* <DEDUP_REMOVED lines=12> */
.L_x_17931:
        /* <DEDUP_REMOVED lines=12> */
.L_x_17932:
        /* <DEDUP_REMOVED lines=43> */
.L_x_17930:
        /* <DEDUP_REMOVED lines=16> */
.L_x_17920:
[----:B------:R-:W-:Y:S01]  /*1d820*/  FADD.FTZ R130, RZ, R40 ;  /* 0x00000028ff827221 */ /* 0x000fe20000010000 */
[----:B------:R-:W-:-:S04]  /*1d830*/  IMAD.WIDE.U32 R128, R125, 0x10, R128 ;  /* 0x000000107d807825 */ /* 0x000fc800078e0080 */
        /* <DEDUP_REMOVED lines=28> */
[----:B------:R-:W-:Y:S01]  /*1da00*/  FADD.FTZ R132, R131, R18 ;  /* 0x0000001283847221 */ /* 0x000fe20000010000 */
[----:B------:R-:W-:-:S03]  /*1da10*/  SEL R131, RZ, 0x10000, !P4 ;  /* 0x00010000ff837807 */ /* 0x000fc60006000000 */
[----:B------:R-:W-:Y:S01]  /*1da20*/  FADD.FTZ R133, R132, R19 ;  /* 0x0000001384857221 */ /* 0x000fe20000010000 */
[----:B------:R-:W-:-:S03]  /*1da30*/  SEL R132, RZ, 0x100, !P3 ;  /* 0x00000100ff847807 */ /* 0x000fc60005800000 */
[----:B-1----:R-:W-:Y:S01]  /*1da40*/  FADD.FTZ R134, R133, R116 ;  /* 0x0000007485867221 */ /* 0x002fe20000010000 */
[----:B------:R-:W-:Y:S02]  /*1da50*/  SEL R133, RZ, 0x1, !P2 ;  /* 0x00000001ff857807 */ /* 0x000fe40005000000 */
[----:B------:R-:W-:Y:S01]  /*1da60*/  IADD3 R130, PT, PT, R132, R130, R131 ;  /* 0x0000008284827210 */ /* 0x000fe20007ffe083 */
[----:B------:R-:W-:-:S04]  /*1da70*/  FADD.FTZ R131, R134, R117 ;  /* 0x0000007586837221 */ /* 0x000fc80000010000 */
        /* <DEDUP_REMOVED lines=16> */
.L_x_17933:
        /* <DEDUP_REMOVED lines=96> */
.L_x_17935:
[----:B------:R-:W-:Y:S05]  /*1e180*/  BSYNC.RECONVERGENT B0 ;  /* 0x0000000000007941 */ /* 0x000fea0003800200 */
.L_x_17934:
        /* <DEDUP_REMOVED lines=14> */
.L_x_17937:
[----:B------:R-:W-:Y:S05]  /*1e270*/  BSYNC.RECONVERGENT B0 ;  /* 0x0000000000007941 */ /* 0x000fea0003800200 */
.L_x_17936:
[----:B------:R-:W1:Y:S01]  /*1e280*/  SHFL.DOWN PT, R130, R127, 0x2, 0x1f ;  /* 0x08401f007f827f89 */ /* 0x000e6200000e0000 */
[----:B------:R-:W-:Y:S01]  /*1e290*/  I2FP.F32.U32 R135, R127 ;  /* 0x0000007f00877245 */ /* 0x000fe20000201000 */
[----:B------:R-:W-:Y:S01]  /*1e2a0*/  UPLOP3.LUT UP1, UPT, UPT, UPT, UP1, 0x40, 0x4 ;  /* 0x000000000004789c */ /* 0x000fe20003f2e810 */
[----:B------:R-:W-:Y:S01]  /*1e2b0*/  ISETP.NE.AND P2, PT, RZ, UR39, PT ;  /* 0x00000027ff007c0c */ /* 0x000fe2000bf45270 */
[----:B0-----:R-:W0:Y:S01]  /*1e2c0*/  SHFL.DOWN PT, R131, R128, 0x2, 0x1f ;  /* 0x08401f0080837f89 */ /* 0x001e2200000e0000 */
[----:B------:R-:W-:Y:S01]  /*1e2d0*/  ISETP.NE.AND P1, PT, R126, RZ, PT ;  /* 0x000000ff7e00720c */ /* 0x000fe20003f25270 */
[----:B-1----:R-:W-:Y:S01]  /*1e2e0*/  IMAD.IADD R132, R130, 0x1, R127 ;  /* 0x0000000182847824 */ /* 0x002fe200078e027f */
[----:B------:R-:W-:Y:S02]  /*1e2f0*/  I2FP.F32.S32 R136, R130 ;  /* 0x0000008200887245 */ /* 0x000fe40000201400 */
[----:B------:R-:W-:Y:S02]  /*1e300*/  SHFL.DOWN PT, R130, R129, 0x2, 0x1f ;  /* 0x08401f0081827f89 */ /* 0x000fe400000e0000 */
[----:B------:R-:W-:Y:S01]  /*1e310*/  I2FP.F32.S32 R133, R132 ;  /* 0x0000008400857245 */ /* 0x000fe20000201400 */
[----:B0-----:R-:W-:Y:S01]  /*1e320*/  FMUL.FTZ R138, R131, R136 ;  /* 0x00000088838a7220 */ /* 0x001fe20000410000 */
[----:B------:R-:W0:Y:S02]  /*1e330*/  SHFL.DOWN PT, R139, R132, 0x1, 0x1f ;  /* 0x08201f00848b7f89 */ /* 0x000e2400000e0000 */
[----:B------:R-:W1:Y:S01]  /*1e340*/  MUFU.RCP R134, R133 ;  /* 0x0000008500867308 */ /* 0x000e620000001000 */
        /* <DEDUP_REMOVED lines=9> */
[----:B------:R-:W-:Y:S01]  /*1e3e0*/  I2FP.F32.S32 R131, R127 ;  /* 0x0000007f00837245 */ /* 0x000fe20000201400 */
[----:B------:R-:W-:-:S04]  /*1e3f0*/  FADD.FTZ R127, R130, R129 ;  /* 0x00000081827f7221 */ /* 0x000fc80000010000 */
[----:B------:R-:W-:Y:S01]  /*1e400*/  FFMA.FTZ R128, R134, R128, R127 ;  /* 0x0000008086807223 */ /* 0x000fe2000001007f */
[----:B------:R-:W1:Y:S01]  /*1e410*/  MUFU.RCP R131, R131 ;  /* 0x0000008300837308 */ /* 0x000e620000001000 */
[----:B------:R-:W2:Y:S03]  /*1e420*/  @!P1 LDC.64 R134, c[0x0][0x3c0] ;  /* 0x0000f000ff869b82 */ /* 0x000ea60000000a00 */
[----:B------:R-:W3:Y:S01]  /*1e430*/  SHFL.DOWN PT, R129, R128, 0x1, 0x1f ;  /* 0x08201f0080817f89 */ /* 0x000ee200000e0000 */
[----:B0-----:R-:W-:Y:S01]  /*1e440*/  FMUL.FTZ R130, R137, R132 ;  /* 0x0000008489827220 */ /* 0x001fe20000410000 */
[----:B------:R-:W-:-:S03]  /*1e450*/  FADD.FTZ R137, R138, -R137 ;  /* 0x800000898a897221 */ /* 0x000fc60000010000 */
[----:B------:R-:W-:-:S04]  /*1e460*/  FFMA.FTZ R130, R133, R138, R130 ;  /* 0x0000008a85827223 */ /* 0x000fc80000010082 */
[----:B-1----:R-:W-:Y:S01]  /*1e470*/  FMUL.FTZ R127, R131, R130 ;  /* 0x00000082837f7220 */ /* 0x002fe20000410000 */
[----:B------:R-:W-:-:S04]  /*1e480*/  FMUL.FTZ R130, R137, R137 ;  /* 0x0000008989827220 */ /* 0x000fc80000410000 */
[----:B------:R-:W-:Y:S01]  /*1e490*/  FMUL.FTZ R133, R133, R130 ;  /* 0x0000008285857220 */ /* 0x000fe20000410000 */
[----:B------:R-:W0:Y:S01]  /*1e4a0*/  SHFL.IDX PT, R127, R127, RZ, 0x1f ;  /* 0x00001fff7f7f7589 */ /* 0x000e2200000e0000 */
[----:B---3--:R-:W-:Y:S02]  /*1e4b0*/  FADD.FTZ R130, R128, R129 ;  /* 0x0000008180827221 */ /* 0x008fe40000010000 */
[----:B------:R-:W-:Y:S01]  /*1e4c0*/  FMUL.FTZ R133, R133, R132 ;  /* 0x0000008485857220 */ /* 0x000fe20000410000 */
[----:B------:R-:W1:Y:S03]  /*1e4d0*/  LDC R128, c[0x0][0x448] ;  /* 0x00011200ff807b82 */ /* 0x000e660000000800 */
[----:B------:R-:W-:-:S05]  /*1e4e0*/  FFMA.FTZ R130, R131, R133, R130 ;  /* 0x0000008583827223 */ /* 0x000fca0000010082 */
[----:B------:R-:W1:Y:S01]  /*1e4f0*/  SHFL.IDX PT, R133, R130, RZ, 0x1f ;  /* 0x00001fff82857589 */ /* 0x000e6200000e0000 */
[----:B0-----:R-:W-:-:S05]  /*1e500*/  FSEL R131, R127, RZ, !P2 ;  /* 0x000000ff7f837208 */ /* 0x001fca0005000000 */
[----:B------:R-:W-:Y:S01]  /*1e510*/  FADD.FTZ R129, -R131, R36 ;  /* 0x0000002483817221 */ /* 0x000fe20000010100 */
[----:B------:R-:W-:Y:S01]  /*1e520*/  FMUL.FTZ R36, R127, R127 ;  /* 0x0000007f7f247220 */ /* 0x000fe20000410000 */
[C---:B------:R-:W-:Y:S01]  /*1e530*/  FADD.FTZ R162, -R131.reuse, R32 ;  /* 0x0000002083a27221 */ /* 0x040fe20000010100 */
[C---:B------:R-:W-:Y:S01]  /*1e540*/  FADD.FTZ R164, -R131.reuse, R33 ;  /* 0x0000002183a47221 */ /* 0x040fe20000010100 */
[----:B------:R-:W-:Y:S01]  /*1e550*/  FADD.FTZ R154, -R131, R35 ;  /* 0x00000023839a7221 */ /* 0x000fe20000010100 */
[----:B------:R-:W0:Y:S01]  /*1e560*/  @!P1 LDC.64 R32, c[0x0][0x3c8] ;  /* 0x0000f200ff209b82 */ /* 0x000e220000000a00 */
[----:B------:R-:W-:Y:S01]  /*1e570*/  FSEL R36, R36, RZ, P2 ;  /* 0x000000ff24247208 */ /* 0x000fe20001000000 */
[----:B-1----:R-:W-:Y:S01]  /*1e580*/  FFMA.FTZ R35, R133, UR20, R128 ;  /* 0x0000001485237c23 */ /* 0x002fe20008010080 */
[C---:B------:R-:W-:Y:S01]  /*1e590*/  FADD.FTZ R156, -R131.reuse, R28 ;  /* 0x0000001c839c7221 */ /* 0x040fe20000010100 */
[C---:B------:R-:W-:Y:S01]  /*1e5a0*/  FADD.FTZ R152, -R131.reuse, R29 ;  /* 0x0000001d83987221 */ /* 0x040fe20000010100 */
[----:B------:R-:W-:Y:S01]  /*1e5b0*/  FADD.FTZ R128, -R131, R27 ;  /* 0x0000001b83807221 */ /* 0x000fe20000010100 */
[----:B------:R-:W-:Y:S01]  /*1e5c0*/  FADD.FTZ R35, R35, R36 ;  /* 0x0000002423237221 */ /* 0x000fe20000010000 */
[C---:B------:R-:W-:Y:S01]  /*1e5d0*/  FADD.FTZ R144, -R131.reuse, R21 ;  /* 0x0000001583907221 */ /* 0x040fe20000010100 */
[----:B------:R-:W1:Y:S01]  /*1e5e0*/  LDC.64 R28, c[0x0][0x428] ;  /* 0x00010a00ff1c7b82 */ /* 0x000e620000000a00 */
[----:B------:R-:W-:Y:S01]  /*1e5f0*/  IMAD.U32 R27, RZ, RZ, UR18 ;  /* 0x00000012ff1b7e24 */ /* 0x000fe2000f8e00ff */
[----:B------:R-:W3:Y:S01]  /*1e600*/  MUFU.RSQ R141, R35 ;  /* 0x00000023008d7308 */ /* 0x000ee20000001400 */
[----:B------:R-:W-:Y:S01]  /*1e610*/  MOV R21, UR18 ;  /* 0x0000001200157c02 */ /* 0x000fe20008000f00 */
[C---:B------:R-:W-:Y:S01]  /*1e620*/  FADD.FTZ R138, -R131.reuse, R42 ;  /* 0x0000002a838a7221 */ /* 0x040fe20000010100 */
[C---:B------:R-:W-:Y:S01]  /*1e630*/  FADD.FTZ R37, -R131.reuse, R37 ;  /* 0x0000002583257221 */ /* 0x040fe20000010100 */
[C---:B------:R-:W-:Y:S01]  /*1e640*/  FADD.FTZ R42, -R131.reuse, R26 ;  /* 0x0000001a832a7221 */ /* 0x040fe20000010100 */
[C---:B------:R-:W-:Y:S01]  /*1e650*/  FADD.FTZ R158, -R131.reuse, R38 ;  /* 0x00000026839e7221 */ /* 0x040fe20000010100 */
[----:B------:R-:W-:Y:S01]  /*1e660*/  FADD.FTZ R142, -R131, R20 ;  /* 0x00000014838e7221 */ /* 0x000fe20000010100 */
[----:B--2---:R-:W-:-:S04]  /*1e670*/  @!P1 IMAD.WIDE R26, R27, 0x4, R134 ;  /* 0x000000041b1a9825 */ /* 0x004fc800078e0286 */
        /* <DEDUP_REMOVED lines=8> */
[----:B------:R-:W-:Y:S01]  /*1e700*/  FADD.FTZ R150, -R131, R25 ;  /* 0x0000001983967221 */ /* 0x000fe20000010100 */
[----:B------:R0:W-:Y:S01]  /*1e710*/  @!P1 STG.E desc[UR8][R26.64], R127 ;  /* 0x0000007f1a009986 */ /* 0x0001e2000c101908 */
[C---:B---3--:R-:W-:Y:S01]  /*1e720*/  FMUL.FTZ R22, R141.reuse, R37 ;  /* 0x000000258d167220 */ /* 0x048fe20000410000 */
[C---:B------:R-:W-:Y:S01]  /*1e730*/  FMUL.FTZ R23, R141.reuse, R158 ;  /* 0x0000009e8d177220 */ /* 0x040fe20000410000 */
[----:B------:R-:W-:Y:S01]  /*1e740*/  FMUL.FTZ R24, R141, R160 ;  /* 0x000000a08d187220 */ /* 0x000fe20000410000 */
[C---:B------:R-:W-:Y:S01]  /*1e750*/  FADD.FTZ R132, -R131.reuse, R17 ;  /* 0x0000001183847221 */ /* 0x040fe20000010100 */
[----:B------:R-:W-:Y:S01]  /*1e760*/  FADD.FTZ R18, -R131, R18 ;  /* 0x0000001283127221 */ /* 0x000fe20000010100 */
[----:B------:R-:W-:Y:S01]  /*1e770*/  FMUL.FTZ R25, R141, R162 ;  /* 0x000000a28d197220 */ /* 0x000fe20000410000 */
[----:B------:R2:W-:Y:S01]  /*1e780*/  @!P1 STG.E desc[UR8][R20.64], R141 ;  /* 0x0000008d14009986 */ /* 0x0005e2000c101908 */
[C---:B------:R-:W-:Y:S01]  /*1e790*/  FADD.FTZ R116, -R131.reuse, R116 ;  /* 0x0000007483747221 */ /* 0x040fe20000010100 */
[C---:B------:R-:W-:Y:S01]  /*1e7a0*/  FADD.FTZ R134, -R131.reuse, R117 ;  /* 0x0000007583867221 */ /* 0x040fe20000010100 */
[C---:B------:R-:W-:Y:S01]  /*1e7b0*/  FADD.FTZ R140, -R131.reuse, R41 ;  /* 0x00000029838c7221 */ /* 0x040fe20000010100 */
[----:B------:R-:W-:Y:S01]  /*1e7c0*/  FADD.FTZ R34, -R131, R30 ;  /* 0x0000001e83227221 */ /* 0x000fe20000010100 */
[----:B0-----:R-:W-:Y:S01]  /*1e7d0*/  FMUL.FTZ R26, R141, R164 ;  /* 0x000000a48d1a7220 */ /* 0x001fe20000410000 */
[----:B------:R-:W-:Y:S01]  /*1e7e0*/  FADD.FTZ R16, -R131, R16 ;  /* 0x0000001083107221 */ /* 0x000fe20000010100 */
[C---:B------:R-:W-:Y:S01]  /*1e7f0*/  FMUL.FTZ R137, R141.reuse, R138 ;  /* 0x0000008a8d897220 */ /* 0x040fe20000410000 */
[----:B------:R-:W-:Y:S01]  /*1e800*/  FMUL.FTZ R27, R141, R136 ;  /* 0x000000888d1b7220 */ /* 0x000fe20000410000 */
[C---:B------:R-:W-:Y:S01]  /*1e810*/  FADD.FTZ R146, -R131.reuse, R31 ;  /* 0x0000001f83927221 */ /* 0x040fe20000010100 */
[C---:B------:R-:W-:Y:S01]  /*1e820*/  FADD.FTZ R118, -R131.reuse, R118 ;  /* 0x0000007683767221 */ /* 0x040fe20000010100 */
[----:B------:R-:W-:Y:S01]  /*1e830*/  FADD.FTZ R119, -R131, R119 ;  /* 0x0000007783777221 */ /* 0x000fe20000010100 */
[----:B--2---:R-:W-:Y:S01]  /*1e840*/  FFMA.FTZ R21, R22, R109, R77 ;  /* 0x0000006d16157223 */ /* 0x004fe2000001004d */
[----:B------:R-:W-:Y:S01]  /*1e850*/  FFMA.FTZ R22, R23, R110, R78 ;  /* 0x0000006e17167223 */ /* 0x000fe2000001004e */
[C---:B------:R-:W-:Y:S01]  /*1e860*/  FMUL.FTZ R139, R141.reuse, R40 ;  /* 0x000000288d8b7220 */ /* 0x040fe20000410000 */
[C---:B------:R-:W-:Y:S01]  /*1e870*/  FMUL.FTZ R138, R141.reuse, R43 ;  /* 0x0000002b8d8a7220 */ /* 0x040fe20000410000 */
[C---:B------:R-:W-:Y:S01]  /*1e880*/  FMUL.FTZ R136, R141.reuse, R154 ;  /* 0x0000009a8d887220 */ /* 0x040fe20000410000 */
[----:B------:R-:W-:Y:S01]  /*1e890*/  FMUL.FTZ R41, R141, R38 ;  /* 0x000000268d297220 */ /* 0x000fe20000410000 */
[----:B------:R-:W-:Y:S01]  /*1e8a0*/  FFMA.FTZ R23, R24, R111, R79 ;  /* 0x0000006f18177223 */ /* 0x000fe2000001004f */
[----:B------:R-:W-:Y:S01]  /*1e8b0*/  FADD.FTZ R36, -R131, R19 ;  /* 0x0000001383247221 */ /* 0x000fe20000010100 */
[C---:B------:R-:W-:Y:S01]  /*1e8c0*/  FMUL.FTZ R40, R141.reuse, R130 ;  /* 0x000000828d287220 */ /* 0x040fe20000410000 */
[C---:B------:R-:W-:Y:S01]  /*1e8d0*/  FMUL.FTZ R38, R141.reuse, R132 ;  /* 0x000000848d267220 */ /* 0x040fe20000410000 */
[----:B------:R-:W-:Y:S01]  /*1e8e0*/  FMUL.FTZ R37, R141, R18 ;  /* 0x000000128d257220 */ /* 0x000fe20000410000 */
[----:B------:R-:W-:Y:S01]  /*1e8f0*/  FFMA.FTZ R24, R25, R104, R72 ;  /* 0x0000006819187223 */ /* 0x000fe20000010048 */
[C---:B------:R-:W-:Y:S01]  /*1e900*/  FMUL.FTZ R30, R141.reuse, R152 ;  /* 0x000000988d1e7220 */ /* 0x040fe20000410000 */
[C---:B------:R-:W-:Y:S01]  /*1e910*/  FMUL.FTZ R19, R141.reuse, R116 ;  /* 0x000000748d137220 */ /* 0x040fe20000410000 */
[----:B------:R-:W-:Y:S01]  /*1e920*/  FMUL.FTZ R18, R141, R134 ;  /* 0x000000868d127220 */ /* 0x000fe20000410000 */
[----:B-1----:R-:W-:-:S04]  /*1e930*/  IMAD.WIDE.U32 R130, R121, 0x10, R28 ;  /* 0x0000001079827825 */ /* 0x002fc800078e001c */
[----:B------:R-:W-:Y:S01]  /*1e940*/  FFMA.FTZ R25, R26, R105, R73 ;  /* 0x000000691a197223 */ /* 0x000fe20000010049 */
[C---:B------:R-:W-:Y:S01]  /*1e950*/  FMUL.FTZ R140, R141.reuse, R140 ;  /* 0x0000008c8d8c7220 */ /* 0x040fe20000410000 */
[----:B------:R-:W-:Y:S01]  /*1e960*/  FMUL.FTZ R31, R141, R34 ;  /* 0x000000228d1f7220 */ /* 0x000fe20000410000 */
[----:B------:R-:W-:-:S04]  /*1e970*/  IMAD.WIDE.U32 R132, R120, 0x10, R28 ;  /* 0x0000001078847825 */ /* 0x000fc800078e001c */
[----:B------:R-:W-:Y:S01]  /*1e980*/  FMUL.FTZ R39, R141, R16 ;  /* 0x000000108d277220 */ /* 0x000fe20000410000 */
[----:B------:R-:W-:Y:S01]  /*1e990*/  FFMA.FTZ R26, R27, R106, R74 ;  /* 0x0000006a1b1a7223 */ /* 0x000fe2000001004a */
[----:B------:R-:W-:Y:S01]  /*1e9a0*/  FMUL.FTZ R129, R141, R129 ;  /* 0x000000818d817220 */ /* 0x000fe20000410000 */
        /* <DEDUP_REMOVED lines=9> */
[----:B------:R-:W-:Y:S01]  /*1ea40*/  FFMA.FTZ R12, R139, R112, R80 ;  /* 0x000000708b0c7223 */ /* 0x000fe20000010050 */
[C---:B------:R-:W-:Y:S01]  /*1ea50*/  FMUL.FTZ R33, R141.reuse, R148 ;  /* 0x000000948d217220 */ /* 0x040fe20000410000 */
[----:B------:R-:W-:Y:S01]  /*1ea60*/  FMUL.FTZ R34, R141, R150 ;  /* 0x000000968d227220 */ /* 0x000fe20000410000 */
[----:B------:R-:W-:-:S04]  /*1ea70*/  IMAD.WIDE.U32 R118, R13, 0x10, R28 ;  /* 0x000000100d767825 */ /* 0x000fc800078e001c */
[C---:B------:R-:W-:Y:S01]  /*1ea80*/  FMUL.FTZ R127, R141.reuse, R156 ;  /* 0x0000009c8d7f7220 */ /* 0x040fe20000410000 */
[----:B------:R-:W-:Y:S01]  /*1ea90*/  FMUL.FTZ R35, R141, R42 ;  /* 0x0000002a8d237220 */ /* 0x000fe20000410000 */
[----:B------:R-:W-:Y:S01]  /*1eaa0*/  FFMA.FTZ R13, R140, R113, R81 ;  /* 0x000000718c0d7223 */ /* 0x000fe20000010051 */
[----:B------:R-:W-:-:S04]  /*1eab0*/  IMAD.WIDE.U32 R136, R122, 0x10, R28 ;  /* 0x000000107a887825 */ /* 0x000fc800078e001c */
[----:B------:R-:W-:Y:S01]  /*1eac0*/  FMUL.FTZ R128, R141, R128 ;  /* 0x000000808d807220 */ /* 0x000fe20000410000 */
[----:B------:R-:W-:Y:S01]  /*1ead0*/  FFMA.FTZ R20, R129, R108, R76 ;  /* 0x0000006c81147223 */ /* 0x000fe2000001004c */
[----:B------:R-:W-:Y:S01]  /*1eae0*/  FMUL.FTZ R43, R141, R142 ;  /* 0x0000008e8d2b7220 */ /* 0x000fe20000410000 */
[----:B------:R-:W-:-:S04]  /*1eaf0*/  IMAD.WIDE.U32 R138, R125, 0x10, R28 ;  /* 0x000000107d8a7825 */ /* 0x000fc800078e001c */
[----:B------:R-:W-:Y:S01]  /*1eb00*/  FFMA.FTZ R29, R30, R101, R69 ;  /* 0x000000651e1d7223 */ /* 0x000fe20000010045 */
[----:B------:R-:W-:Y:S01]  /*1eb10*/  FFMA.FTZ R30, R31, R102, R70 ;  /* 0x000000661f1e7223 */ /* 0x000fe20000010046 */
[----:B------:R-:W-:Y:S01]  /*1eb20*/  FFMA.FTZ R31, R32, R103, R71 ;  /* 0x00000067201f7223 */ /* 0x000fe20000010047 */
[----:B------:R-:W-:Y:S01]  /*1eb30*/  FMUL.FTZ R42, R141, R144 ;  /* 0x000000908d2a7220 */ /* 0x000fe20000410000 */
[----:B------:R-:W-:Y:S01]  /*1eb40*/  FFMA.FTZ R32, R33, R96, R64 ;  /* 0x0000006021207223 */ /* 0x000fe20000010040 */
[----:B------:R-:W-:Y:S01]  /*1eb50*/  FMUL.FTZ R36, R141, R36 ;  /* 0x000000248d247220 */ /* 0x000fe20000410000 */
[----:B------:R-:W-:Y:S01]  /*1eb60*/  FFMA.FTZ R33, R34, R97, R65 ;  /* 0x0000006122217223 */ /* 0x000fe20000010041 */
[----:B------:R-:W-:Y:S01]  /*1eb70*/  FFMA.FTZ R28, R127, R100, R68 ;  /* 0x000000647f1c7223 */ /* 0x000fe20000010044 */
[----:B------:R-:W-:Y:S01]  /*1eb80*/  FFMA.FTZ R34, R35, R98, R66 ;  /* 0x0000006223227223 */ /* 0x000fe20000010042 */
[----:B------:R0:W-:Y:S01]  /*1eb90*/  STG.E.128 desc[UR8][R130.64], R12 ;  /* 0x0000000c82007986 */ /* 0x0001e2000c101d08 */
[----:B------:R-:W-:Y:S01]  /*1eba0*/  FFMA.FTZ R35, R128, R99, R67 ;  /* 0x0000006380237223 */ /* 0x000fe20000010043 */
[----:B------:R-:W-:-:S02]  /*1ebb0*/  UIADD3 UR18, UPT, UPT, UR18, UR16, URZ ;  /* 0x0000001012127290 */ /* 0x000fc4000fffe0ff */
[----:B------:R1:W-:Y:S02]  /*1ebc0*/  STG.E.128 desc[UR8][R132.64], R20 ;  /* 0x0000001484007986 */ /* 0x0003e4000c101d08 */
[----:B------:R-:W-:Y:S02]  /*1ebd0*/  UISETP.GE.AND UP0, UPT, UR18, UR17, UPT ;  /* 0x000000111200728c */ /* 0x000fe4000bf06270 */
[----:B------:R2:W-:Y:S04]  /*1ebe0*/  STG.E.128 desc[UR8][R134.64], R24 ;  /* 0x0000001886007986 */ /* 0x0005e8000c101d08 */
[----:B------:R3:W-:Y:S04]  /*1ebf0*/  STG.E.128 desc[UR8][R116.64], R28 ;  /* 0x0000001c74007986 */ /* 0x0007e8000c101d08 */
[----:B------:R3:W-:Y:S01]  /*1ec00*/  STG.E.128 desc[UR8][R118.64], R32 ;  /* 0x0000002076007986 */ /* 0x0007e2000c101d08 */
        /* <DEDUP_REMOVED lines=17> */
.L_x_17939:
        /* <DEDUP_REMOVED lines=14> */
.L_x_18019:


//--------------------- .nv.global.init           --------------------------
	.section	.nv.global.init,"aw",@progbits
	.align	4
.nv.global.init:
	.type		mrg32k3aM1SubSeq,@object
	.size		mrg32k3aM1SubSeq,(mrg32k3aM2SubSeq - mrg32k3aM1SubSeq)
mrg32k3aM1SubSeq:
        /*0000*/ 	.byte	0x0b, 0xcc, 0xee, 0x04, 0x73, 0x29, 0x8b, 0x6f, 0xf6, 0x53, 0x03, 0xf6, 0x23, 0xf6, 0xea, 0xda
        /* <DEDUP_REMOVED lines=125> */
	.type		mrg32k3aM2SubSeq,@object
	.size		mrg32k3aM2SubSeq,(mrg32k3aM1 - mrg32k3aM2SubSeq)
mrg32k3aM2SubSeq:
        /* <DEDUP_REMOVED lines=126> */
	.type		mrg32k3aM1,@object
	.size		mrg32k3aM1,(mrg32k3aM1Seq - mrg32k3aM1)
mrg32k3aM1:
        /* <DEDUP_REMOVED lines=144> */
	.type		mrg32k3aM1Seq,@object
	.size		mrg32k3aM1Seq,(mrg32k3aM2 - mrg32k3aM1Seq)
mrg32k3aM1Seq:
        /* <DEDUP_REMOVED lines=144> */
	.type		mrg32k3aM2,@object
	.size		mrg32k3aM2,(mrg32k3aM2Seq - mrg32k3aM2)
mrg32k3aM2:
        /* <DEDUP_REMOVED lines=144> */
	.type		mrg32k3aM2Seq,@object
	.size		mrg32k3aM2Seq,(precalc_xorwow_matrix - mrg32k3aM2Seq)
mrg32k3aM2Seq:
        /* <DEDUP_REMOVED lines=144> */
	.type		precalc_xorwow_matrix,@object
	.size		precalc_xorwow_matrix,(precalc_xorwow_offset_matrix - precalc_xorwow_matrix)
precalc_xorwow_matrix:
        /* <DEDUP_REMOVED lines=6400> */
	.type		precalc_xorwow_offset_matrix,@object
	.size		precalc_xorwow_offset_matrix,(.L_1 - precalc_xorwow_offset_matrix)
precalc_xorwow_offset_matrix:
        /* <DEDUP_REMOVED lines=6400> */
.L_1:


//--------------------- .nv.shared._ZN10layer_norm31ln_parallel_residual_fwd_kernelINS_13Kernel_traitsI13__nv_bfloat16S2_S2_S2_fjLj4096ELj1ELj1ELj4ELj16ENS_18Kernel_traits_baseILj4096ES2_S2_S2_S2_fjLj128EEEEELb0ELb0ELb0EEEvNS_9FwdParamsE --------------------------
	.section	.nv.shared._ZN10layer_norm31ln_parallel_residual_fwd_kernelINS_13Kernel_traitsI13__nv_bfloat16S2_S2_S2_fjLj4096ELj1ELj1ELj4ELj16ENS_18Kernel_traits_baseILj4096ES2_S2_S2_S2_fjLj128EEEEELb0ELb0ELb0EEEvNS_9FwdParamsE,"aw",@nobits
	.sectionflags	@""
	.align	16
	.zero		1024


//--------------------- .nv.shared.reserved.0     --------------------------
	.section	.nv.shared.reserved.0,"aw",@nobits
	.weak		__nv_reservedSMEM_offset_0_alias
	.size		__nv_reservedSMEM_offset_0_alias, 0, 64
	.other		__nv_reservedSMEM_offset_0_alias,@"STO_CUDA_RESERVED_SHARED STV_DEFAULT"
__nv_reservedSMEM_offset_0_alias:
	.zero		0
	.zero		64


//--------------------- .nv.shared._ZN10layer_norm31ln_parallel_residual_fwd_kernelINS_13Kernel_traitsI13__nv_bfloat16S2_S2_S2_fjLj4096ELj1ELj1ELj4ELj16ENS_18Kernel_traits_baseILj4096ES2_S2_S2_S2_fjLj128EEEEELb0ELb0ELb1EEEvNS_9FwdParamsE --------------------------
	.section	.nv.shared._ZN10layer_norm31ln_parallel_residual_fwd_kernelINS_13Kernel_traitsI13__nv_bfloat16S2_S2_S2_fjLj4096ELj1ELj1ELj4ELj16ENS_18Kernel_traits_baseILj4096ES2_S2_S2_S2_fjLj128EEEEELb0ELb0ELb1EEEvNS_9FwdParamsE,"aw",@nobits
	.sectionflags	@""
	.align	16
	.zero		1024


//--------------------- .nv.shared._ZN10layer_norm31ln_parallel_residual_fwd_kernelINS_13Kernel_traitsI13__nv_bfloat16S2_S2_S2_fjLj4096ELj1ELj1ELj4ELj16ENS_18Kernel_traits_baseILj4096ES2_S2_S2_S2_fjLj128EEEEELb0ELb1ELb0EEEvNS_9FwdParamsE --------------------------
	.section	.nv.shared._ZN10layer_norm31ln_parallel_residual_fwd_kernelINS_13Kernel_traitsI13__nv_bfloat16S2_S2_S2_fjLj4096ELj1ELj1ELj4ELj16ENS_18Kernel_traits_baseILj4096ES2_S2_S2_S2_fjLj128EEEEELb0ELb1ELb0EEEvNS_9FwdParamsE,"aw",@nobits
	.sectionflags	@""
	.align	16
	.zero		1024


//--------------------- .nv.shared._ZN10layer_norm31ln_parallel_residual_fwd_kernelINS_13Kernel_traitsI13__nv_bfloat16S2_S2_S2_fjLj4096ELj1ELj1ELj4ELj16ENS_18Kernel_traits_baseILj4096ES2_S2_S2_S2_fjLj128EEEEELb0ELb1ELb1EEEvNS_9FwdParamsE --------------------------
	.section	.nv.shared._ZN10layer_norm31ln_parallel_residual_fwd_kernelINS_13Kernel_traitsI13__nv_bfloat16S2_S2_S2_fjLj4096ELj1ELj1ELj4ELj16ENS_18Kernel_traits_baseILj4096ES2_S2_S2_S2_fjLj128EEEEELb0ELb1ELb1EEEvNS_9FwdParamsE,"aw",@nobits
	.sectionflags	@""
	.align	16
	.zero		1024


//--------------------- .nv.shared._ZN10layer_norm31ln_parallel_residual_fwd_kernelINS_13Kernel_traitsI13__nv_bfloat16S2_S2_S2_fjLj4096ELj1ELj1ELj4ELj16ENS_18Kernel_traits_baseILj4096ES2_S2_S2_S2_fjLj128EEEEELb1ELb0ELb0EEEvNS_9FwdParamsE --------------------------
	.section	.nv.shared._ZN10layer_norm31ln_parallel_residual_fwd_kernelINS_13Kernel_traitsI13__nv_bfloat16S2_S2_S2_fjLj4096ELj1ELj1ELj4ELj16ENS_18Kernel_traits_baseILj4096ES2_S2_S2_S2_fjLj128EEEEELb1ELb0ELb0EEEvNS_9FwdParamsE,"aw",@nobits
	.sectionflags	@""
	.align	16
	.zero		1024


//--------------------- .nv.shared._ZN10layer_norm31ln_parallel_residual_fwd_kernelINS_13Kernel_traitsI13__nv_bfloat16S2_S2_S2_fjLj4096ELj1ELj1ELj4ELj16ENS_18Kernel_traits_baseILj4096ES2_S2_S2_S2_fjLj128EEEEELb1ELb0ELb1EEEvNS_9FwdParamsE --------------------------
	.section	.nv.shared._ZN10layer_norm31ln_parallel_residual_fwd_kernelINS_13Kernel_traitsI13__nv_bfloat16S2_S2_S2_fjLj4096ELj1ELj1ELj4ELj16ENS_18Kernel_traits_baseILj4096ES2_S2_S2_S2_fjLj128EEEEELb1ELb0ELb1EEEvNS_9FwdParamsE,"aw",@nobits
	.sectionflags	@""
	.align	16
	.zero		1024


//--------------------- .nv.shared._ZN10layer_norm31ln_parallel_residual_fwd_kernelINS_13Kernel_traitsI13__nv_bfloat16S2_S2_S2_fjLj4096ELj1ELj1ELj4ELj16ENS_18Kernel_traits_baseILj4096ES2_S2_S2_S2_fjLj128EEEEELb1ELb1ELb0EEEvNS_9FwdParamsE --------------------------
	.section	.nv.shared._ZN10layer_norm31ln_parallel_residual_fwd_kernelINS_13Kernel_traitsI13__nv_bfloat16S2_S2_S2_fjLj4096ELj1ELj1ELj4ELj16ENS_18Kernel_traits_baseILj4096ES2_S2_S2_S2_fjLj128EEEEELb1ELb1ELb0EEEvNS_9FwdParamsE,"aw",@nobits
	.sectionflags	@""
	.align	16
	.zero		1024


//--------------------- .nv.shared._ZN10layer_norm31ln_parallel_residual_fwd_kernelINS_13Kernel_traitsI13__nv_bfloat16S2_S2_S2_fjLj4096ELj1ELj1ELj4ELj16ENS_18Kernel_traits_baseILj4096ES2_S2_S2_S2_fjLj128EEEEELb1ELb1ELb1EEEvNS_9FwdParamsE --------------------------
	.section	.nv.shared._ZN10layer_norm31ln_parallel_residual_fwd_kernelINS_13Kernel_traitsI13__nv_bfloat16S2_S2_S2_fjLj4096ELj1ELj1ELj4ELj16ENS_18Kernel_traits_baseILj4096ES2_S2_S2_S2_fjLj128EEEEELb1ELb1ELb1EEEvNS_9FwdParamsE,"aw",@nobits
	.sectionflags	@""
	.align	16
	.zero		1024


//--------------------- .nv.shared._ZN10layer_norm31ln_parallel_residual_fwd_kernelINS_13Kernel_traitsI6__halfS2_S2_S2_fjLj4096ELj1ELj1ELj4ELj16ENS_18Kernel_traits_baseILj4096ES2_S2_S2_S2_fjLj128EEEEELb0ELb0ELb0EEEvNS_9FwdParamsE --------------------------
	.section	.nv.shared._ZN10layer_norm31ln_parallel_residual_fwd_kernelINS_13Kernel_traitsI6__halfS2_S2_S2_fjLj4096ELj1ELj1ELj4ELj16ENS_18Kernel_traits_baseILj4096ES2_S2_S2_S2_fjLj128EEEEELb0ELb0ELb0EEEvNS_9FwdParamsE,"aw",@nobits
	.sectionflags	@""
	.align	16
	.zero		1024


//--------------------- .nv.shared._ZN10layer_norm31ln_parallel_residual_fwd_kernelINS_13Kernel_traitsI6__halfS2_S2_S2_fjLj4096ELj1ELj1ELj4ELj16ENS_18Kernel_traits_baseILj4096ES2_S2_S2_S2_fjLj128EEEEELb0ELb0ELb1EEEvNS_9FwdParamsE --------------------------
	.section	.nv.shared._ZN10layer_norm31ln_parallel_residual_fwd_kernelINS_13Kernel_traitsI6__halfS2_S2_S2_fjLj4096ELj1ELj1ELj4ELj16ENS_18Kernel_traits_baseILj4096ES2_S2_S2_S2_fjLj128EEEEELb0ELb0ELb1EEEvNS_9FwdParamsE,"aw",@nobits
	.sectionflags	@""
	.align	16
	.zero		1024


//--------------------- .nv.shared._ZN10layer_norm31ln_parallel_residual_fwd_kernelINS_13Kernel_traitsI6__halfS2_S2_S2_fjLj4096ELj1ELj1ELj4ELj16ENS_18Kernel_traits_baseILj4096ES2_S2_S2_S2_fjLj128EEEEELb0ELb1ELb0EEEvNS_9FwdParamsE --------------------------
	.section	.nv.shared._ZN10layer_norm31ln_parallel_residual_fwd_kernelINS_13Kernel_traitsI6__halfS2_S2_S2_fjLj4096ELj1ELj1ELj4ELj16ENS_18Kernel_traits_baseILj4096ES2_S2_S2_S2_fjLj128EEEEELb0ELb1ELb0EEEvNS_9FwdParamsE,"aw",@nobits
	.sectionflags	@""
	.align	16
	.zero		1024


//--------------------- .nv.shared._ZN10layer_norm31ln_parallel_residual_fwd_kernelINS_13Kernel_traitsI6__halfS2_S2_S2_fjLj4096ELj1ELj1ELj4ELj16ENS_18Kernel_traits_baseILj4096ES2_S2_S2_S2_fjLj128EEEEELb0ELb1ELb1EEEvNS_9FwdParamsE --------------------------
	.section	.nv.shared._ZN10layer_norm31ln_parallel_residual_fwd_kernelINS_13Kernel_traitsI6__halfS2_S2_S2_fjLj4096ELj1ELj1ELj4ELj16ENS_18Kernel_traits_baseILj4096ES2_S2_S2_S2_fjLj128EEEEELb0ELb1ELb1EEEvNS_9FwdParamsE,"aw",@nobits
	.sectionflags	@""
	.align	16
	.zero		1024


//--------------------- .nv.shared._ZN10layer_norm31ln_parallel_residual_fwd_kernelINS_13Kernel_traitsI6__halfS2_S2_S2_fjLj4096ELj1ELj1ELj4ELj16ENS_18Kernel_traits_baseILj4096ES2_S2_S2_S2_fjLj128EEEEELb1ELb0ELb0EEEvNS_9FwdParamsE --------------------------
	.section	.nv.shared._ZN10layer_norm31ln_parallel_residual_fwd_kernelINS_13Kernel_traitsI6__halfS2_S2_S2_fjLj4096ELj1ELj1ELj4ELj16ENS_18Kernel_traits_baseILj4096ES2_S2_S2_S2_fjLj128EEEEELb1ELb0ELb0EEEvNS_9FwdParamsE,"aw",@nobits
	.sectionflags	@""
	.align	16
	.zero		1024


//--------------------- .nv.shared._ZN10layer_norm31ln_parallel_residual_fwd_kernelINS_13Kernel_traitsI6__halfS2_S2_S2_fjLj4096ELj1ELj1ELj4ELj16ENS_18Kernel_traits_baseILj4096ES2_S2_S2_S2_fjLj128EEEEELb1ELb0ELb1EEEvNS_9FwdParamsE --------------------------
	.section	.nv.shared._ZN10layer_norm31ln_parallel_residual_fwd_kernelINS_13Kernel_traitsI6__halfS2_S2_S2_fjLj4096ELj1ELj1ELj4ELj16ENS_18Kernel_traits_baseILj4096ES2_S2_S2_S2_fjLj128EEEEELb1ELb0ELb1EEEvNS_9FwdParamsE,"aw",@nobits
	.sectionflags	@""
	.align	16
	.zero		1024


//--------------------- .nv.shared._ZN10layer_norm31ln_parallel_residual_fwd_kernelINS_13Kernel_traitsI6__halfS2_S2_S2_fjLj4096ELj1ELj1ELj4ELj16ENS_18Kernel_traits_baseILj4096ES2_S2_S2_S2_fjLj128EEEEELb1ELb1ELb0EEEvNS_9FwdParamsE --------------------------
	.section	.nv.shared._ZN10layer_norm31ln_parallel_residual_fwd_kernelINS_13Kernel_traitsI6__halfS2_S2_S2_fjLj4096ELj1ELj1ELj4ELj16ENS_18Kernel_traits_baseILj4096ES2_S2_S2_S2_fjLj128EEEEELb1ELb1ELb0EEEvNS_9FwdParamsE,"aw",@nobits
	.sectionflags	@""
	.align	16
	.zero		1024


//--------------------- .nv.shared._ZN10layer_norm31ln_parallel_residual_fwd_kernelINS_13Kernel_traitsI6__halfS2_S2_S2_fjLj4096ELj1ELj1ELj4ELj16ENS_18Kernel_traits_baseILj4096ES2_S2_S2_S2_fjLj128EEEEELb1ELb1ELb1EEEvNS_9FwdParamsE --------------------------
	.section	.nv.shared._ZN10layer_norm31ln_parallel_residual_fwd_kernelINS_13Kernel_traitsI6__halfS2_S2_S2_fjLj4096ELj1ELj1ELj4ELj16ENS_18Kernel_traits_baseILj4096ES2_S2_S2_S2_fjLj128EEEEELb1ELb1ELb1EEEvNS_9FwdParamsE,"aw",@nobits
	.sectionflags	@""
	.align	16
	.zero		1024


//--------------------- .nv.shared._ZN10layer_norm31ln_parallel_residual_fwd_kernelINS_13Kernel_traitsIf13__nv_bfloat16S2_S2_fjLj4096ELj1ELj1ELj4ELj16ENS_18Kernel_traits_baseILj4096EfS2_S2_S2_fjLj128EEEEELb0ELb0ELb0EEEvNS_9FwdParamsE --------------------------
	.section	.nv.shared._ZN10layer_norm31ln_parallel_residual_fwd_kernelINS_13Kernel_traitsIf13__nv_bfloat16S2_S2_fjLj4096ELj1ELj1ELj4ELj16ENS_18Kernel_traits_baseILj4096EfS2_S2_S2_fjLj128EEEEELb0ELb0ELb0EEEvNS_9FwdParamsE,"aw",@nobits
	.sectionflags	@""
	.align	16
	.zero		1024


//--------------------- .nv.shared._ZN10layer_norm31ln_parallel_residual_fwd_kernelINS_13Kernel_traitsIf13__nv_bfloat16S2_S2_fjLj4096ELj1ELj1ELj4ELj16ENS_18Kernel_traits_baseILj4096EfS2_S2_S2_fjLj128EEEEELb0ELb0ELb1EEEvNS_9FwdParamsE --------------------------
	.section	.nv.shared._ZN10layer_norm31ln_parallel_residual_fwd_kernelINS_13Kernel_traitsIf13__nv_bfloat16S2_S2_fjLj4096ELj1ELj1ELj4ELj16ENS_18Kernel_traits_baseILj4096EfS2_S2_S2_fjLj128EEEEELb0ELb0ELb1EEEvNS_9FwdParamsE,"aw",@nobits
	.sectionflags	@""
	.align	16
	.zero		1024


//--------------------- .nv.shared._ZN10layer_norm31ln_parallel_residual_fwd_kernelINS_13Kernel_traitsIf13__nv_bfloat16S2_S2_fjLj4096ELj1ELj1ELj4ELj16ENS_18Kernel_traits_baseILj4096EfS2_S2_S2_fjLj128EEEEELb0ELb1ELb0EEEvNS_9FwdParamsE --------------------------
	.section	.nv.shared._ZN10layer_norm31ln_parallel_residual_fwd_kernelINS_13Kernel_traitsIf13__nv_bfloat16S2_S2_fjLj4096ELj1ELj1ELj4ELj16ENS_18Kernel_traits_baseILj4096EfS2_S2_S2_fjLj128EEEEELb0ELb1ELb0EEEvNS_9FwdParamsE,"aw",@nobits
	.sectionflags	@""
	.align	16
	.zero		1024


//--------------------- .nv.shared._ZN10layer_norm31ln_parallel_residual_fwd_kernelINS_13Kernel_traitsIf13__nv_bfloat16S2_S2_fjLj4096ELj1ELj1ELj4ELj16ENS_18Kernel_traits_baseILj4096EfS2_S2_S2_fjLj128EEEEELb0ELb1ELb1EEEvNS_9FwdParamsE --------------------------
	.section	.nv.shared._ZN10layer_norm31ln_parallel_residual_fwd_kernelINS_13Kernel_traitsIf13__nv_bfloat16S2_S2_fjLj4096ELj1ELj1ELj4ELj16ENS_18Kernel_traits_baseILj4096EfS2_S2_S2_fjLj128EEEEELb0ELb1ELb1EEEvNS_9FwdParamsE,"aw",@nobits
	.sectionflags	@""
	.align	16
	.zero		1024


//--------------------- .nv.shared._ZN10layer_norm31ln_parallel_residual_fwd_kernelINS_13Kernel_traitsIf13__nv_bfloat16S2_S2_fjLj4096ELj1ELj1ELj4ELj16ENS_18Kernel_traits_baseILj4096EfS2_S2_S2_fjLj128EEEEELb1ELb0ELb0EEEvNS_9FwdParamsE --------------------------
	.section	.nv.shared._ZN10layer_norm31ln_parallel_residual_fwd_kernelINS_13Kernel_traitsIf13__nv_bfloat16S2_S2_fjLj4096ELj1ELj1ELj4ELj16ENS_18Kernel_traits_baseILj4096EfS2_S2_S2_fjLj128EEEEELb1ELb0ELb0EEEvNS_9FwdParamsE,"aw",@nobits
	.sectionflags	@""
	.align	16
	.zero		1024


//--------------------- .nv.shared._ZN10layer_norm31ln_parallel_residual_fwd_kernelINS_13Kernel_traitsIf13__nv_bfloat16S2_S2_fjLj4096ELj1ELj1ELj4ELj16ENS_18Kernel_traits_baseILj4096EfS2_S2_S2_fjLj128EEEEELb1ELb0ELb1EEEvNS_9FwdParamsE --------------------------
	.section	.nv.shared._ZN10layer_norm31ln_parallel_residual_fwd_kernelINS_13Kernel_traitsIf13__nv_bfloat16S2_S2_fjLj4096ELj1ELj1ELj4ELj16ENS_18Kernel_traits_baseILj4096EfS2_S2_S2_fjLj128EEEEELb1ELb0ELb1EEEvNS_9FwdParamsE,"aw",@nobits
	.sectionflags	@""
	.align	16
	.zero		1024


//--------------------- .nv.shared._ZN10layer_norm31ln_parallel_residual_fwd_kernelINS_13Kernel_traitsIf13__nv_bfloat16S2_S2_fjLj4096ELj1ELj1ELj4ELj16ENS_18Kernel_traits_baseILj4096EfS2_S2_S2_fjLj128EEEEELb1ELb1ELb0EEEvNS_9FwdParamsE --------------------------
	.section	.nv.shared._ZN10layer_norm31ln_parallel_residual_fwd_kernelINS_13Kernel_traitsIf13__nv_bfloat16S2_S2_fjLj4096ELj1ELj1ELj4ELj16ENS_18Kernel_traits_baseILj4096EfS2_S2_S2_fjLj128EEEEELb1ELb1ELb0EEEvNS_9FwdParamsE,"aw",@nobits
	.sectionflags	@""
	.align	16
	.zero		1024


//--------------------- .nv.shared._ZN10layer_norm31ln_parallel_residual_fwd_kernelINS_13Kernel_traitsIf13__nv_bfloat16S2_S2_fjLj4096ELj1ELj1ELj4ELj16ENS_18Kernel_traits_baseILj4096EfS2_S2_S2_fjLj128EEEEELb1ELb1ELb1EEEvNS_9FwdParamsE --------------------------
	.section	.nv.shared._ZN10layer_norm31ln_parallel_residual_fwd_kernelINS_13Kernel_traitsIf13__nv_bfloat16S2_S2_fjLj4096ELj1ELj1ELj4ELj16ENS_18Kernel_traits_baseILj4096EfS2_S2_S2_fjLj128EEEEELb1ELb1ELb1EEEvNS_9FwdParamsE,"aw",@nobits
	.sectionflags	@""
	.align	16
	.zero		1024


//--------------------- .nv.shared._ZN10layer_norm31ln_parallel_residual_fwd_kernelINS_13Kernel_traitsI13__nv_bfloat16S2_fS2_fjLj4096ELj1ELj1ELj4ELj16ENS_18Kernel_traits_baseILj4096ES2_S2_fS2_fjLj128EEEEELb0ELb0ELb0EEEvNS_9FwdParamsE --------------------------
	.section	.nv.shared._ZN10layer_norm31ln_parallel_residual_fwd_kernelINS_13Kernel_traitsI13__nv_bfloat16S2_fS2_fjLj4096ELj1ELj1ELj4ELj16ENS_18Kernel_traits_baseILj4096ES2_S2_fS2_fjLj128EEEEELb0ELb0ELb0EEEvNS_9FwdParamsE,"aw",@nobits
	.sectionflags	@""
	.align	16
	.zero		1024


//--------------------- .nv.shared._ZN10layer_norm31ln_parallel_residual_fwd_kernelINS_13Kernel_traitsI13__nv_bfloat16S2_fS2_fjLj4096ELj1ELj1ELj4ELj16ENS_18Kernel_traits_baseILj4096ES2_S2_fS2_fjLj128EEEEELb0ELb0ELb1EEEvNS_9FwdParamsE --------------------------
	.section	.nv.shared._ZN10layer_norm31ln_parallel_residual_fwd_kernelINS_13Kernel_traitsI13__nv_bfloat16S2_fS2_fjLj4096ELj1ELj1ELj4ELj16ENS_18Kernel_traits_baseILj4096ES2_S2_fS2_fjLj128EEEEELb0ELb0ELb1EEEvNS_9FwdParamsE,"aw",@nobits
	.sectionflags	@""
	.align	16
	.zero		1024


//--------------------- .nv.shared._ZN10layer_norm31ln_parallel_residual_fwd_kernelINS_13Kernel_traitsI13__nv_bfloat16S2_fS2_fjLj4096ELj1ELj1ELj4ELj16ENS_18Kernel_traits_baseILj4096ES2_S2_fS2_fjLj128EEEEELb0ELb1ELb0EEEvNS_9FwdParamsE --------------------------
	.section	.nv.shared._ZN10layer_norm31ln_parallel_residual_fwd_kernelINS_13Kernel_traitsI13__nv_bfloat16S2_fS2_fjLj4096ELj1ELj1ELj4ELj16ENS_18Kernel_traits_baseILj4096ES2_S2_fS2_fjLj128EEEEELb0ELb1ELb0EEEvNS_9FwdParamsE,"aw",@nobits
	.sectionflags	@""
	.align	16
	.zero		1024


//--------------------- .nv.shared._ZN10layer_norm31ln_parallel_residual_fwd_kernelINS_13Kernel_traitsI13__nv_bfloat16S2_fS2_fjLj4096ELj1ELj1ELj4ELj16ENS_18Kernel_traits_baseILj4096ES2_S2_fS2_fjLj128EEEEELb0ELb1ELb1EEEvNS_9FwdParamsE --------------------------
	.section	.nv.shared._ZN10layer_norm31ln_parallel_residual_fwd_kernelINS_13Kernel_traitsI13__nv_bfloat16S2_fS2_fjLj4096ELj1ELj1ELj4ELj16ENS_18Kernel_traits_baseILj4096ES2_S2_fS2_fjLj128EEEEELb0ELb1ELb1EEEvNS_9FwdParamsE,"aw",@nobits
	.sectionflags	@""
	.align	16
	.zero		1024


//--------------------- .nv.shared._ZN10layer_norm31ln_parallel_residual_fwd_kernelINS_13Kernel_traitsI13__nv_bfloat16S2_fS2_fjLj4096ELj1ELj1ELj4ELj16ENS_18Kernel_traits_baseILj4096ES2_S2_fS2_fjLj128EEEEELb1ELb0ELb0EEEvNS_9FwdParamsE --------------------------
	.section	.nv.shared._ZN10layer_norm31ln_parallel_residual_fwd_kernelINS_13Kernel_traitsI13__nv_bfloat16S2_fS2_fjLj4096ELj1ELj1ELj4ELj16ENS_18Kernel_traits_baseILj4096ES2_S2_fS2_fjLj128EEEEELb1ELb0ELb0EEEvNS_9FwdParamsE,"aw",@nobits
	.sectionflags	@""
	.align	16
	.zero		1024


//--------------------- .nv.shared._ZN10layer_norm31ln_parallel_residual_fwd_kernelINS_13Kernel_traitsI13__nv_bfloat16S2_fS2_fjLj4096ELj1ELj1ELj4ELj16ENS_18Kernel_traits_baseILj4096ES2_S2_fS2_fjLj128EEEEELb1ELb0ELb1EEEvNS_9FwdParamsE --------------------------
	.section	.nv.shared._ZN10layer_norm31ln_parallel_residual_fwd_kernelINS_13Kernel_traitsI13__nv_bfloat16S2_fS2_fjLj4096ELj1ELj1ELj4ELj16ENS_18Kernel_traits_baseILj4096ES2_S2_fS2_fjLj128EEEEELb1ELb0ELb1EEEvNS_9FwdParamsE,"aw",@nobits
	.sectionflags	@""
	.align	16
	.zero		1024


//--------------------- .nv.shared._ZN10layer_norm31ln_parallel_residual_fwd_kernelINS_13Kernel_traitsI13__nv_bfloat16S2_fS2_fjLj4096ELj1ELj1ELj4ELj16ENS_18Kernel_traits_baseILj4096ES2_S2_fS2_fjLj128EEEEELb1ELb1ELb0EEEvNS_9FwdParamsE --------------------------
	.section	.nv.shared._ZN10layer_norm31ln_parallel_residual_fwd_kernelINS_13Kernel_traitsI13__nv_bfloat16S2_fS2_fjLj4096ELj1ELj1ELj4ELj16ENS_18Kernel_traits_baseILj4096ES2_S2_fS2_fjLj128EEEEELb1ELb1ELb0EEEvNS_9FwdParamsE,"aw",@nobits
	.sectionflags	@""
	.align	16
	.zero		1024


//--------------------- .nv.shared._ZN10layer_norm31ln_parallel_residual_fwd_kernelINS_13Kernel_traitsI13__nv_bfloat16S2_fS2_fjLj4096ELj1ELj1ELj4ELj16ENS_18Kernel_traits_baseILj4096ES2_S2_fS2_fjLj128EEEEELb1ELb1ELb1EEEvNS_9FwdParamsE --------------------------
	.section	.nv.shared._ZN10layer_norm31ln_parallel_residual_fwd_kernelINS_13Kernel_traitsI13__nv_bfloat16S2_fS2_fjLj4096ELj1ELj1ELj4ELj16ENS_18Kernel_traits_baseILj4096ES2_S2_fS2_fjLj128EEEEELb1ELb1ELb1EEEvNS_9FwdParamsE,"aw",@nobits
	.sectionflags	@""
	.align	16
	.zero		1024


//--------------------- .nv.shared._ZN10layer_norm31ln_parallel_residual_fwd_kernelINS_13Kernel_traitsIf13__nv_bfloat16fS2_fjLj4096ELj1ELj1ELj4ELj16ENS_18Kernel_traits_baseILj4096EfS2_fS2_fjLj128EEEEELb0ELb0ELb0EEEvNS_9FwdParamsE --------------------------
	.section	.nv.shared._ZN10layer_norm31ln_parallel_residual_fwd_kernelINS_13Kernel_traitsIf13__nv_bfloat16fS2_fjLj4096ELj1ELj1ELj4ELj16ENS_18Kernel_traits_baseILj4096EfS2_fS2_fjLj128EEEEELb0ELb0ELb0EEEvNS_9FwdParamsE,"aw",@nobits
	.sectionflags	@""
	.align	16
	.zero		1024


//--------------------- .nv.shared._ZN10layer_norm31ln_parallel_residual_fwd_kernelINS_13Kernel_traitsIf13__nv_bfloat16fS2_fjLj4096ELj1ELj1ELj4ELj16ENS_18Kernel_traits_baseILj4096EfS2_fS2_fjLj128EEEEELb0ELb0ELb1EEEvNS_9FwdParamsE --------------------------
	.section	.nv.shared._ZN10layer_norm31ln_parallel_residual_fwd_kernelINS_13Kernel_traitsIf13__nv_bfloat16fS2_fjLj4096ELj1ELj1ELj4ELj16ENS_18Kernel_traits_baseILj4096EfS2_fS2_fjLj128EEEEELb0ELb0ELb1EEEvNS_9FwdParamsE,"aw",@nobits
	.sectionflags	@""
	.align	16
	.zero		1024


//--------------------- .nv.shared._ZN10layer_norm31ln_parallel_residual_fwd_kernelINS_13Kernel_traitsIf13__nv_bfloat16fS2_fjLj4096ELj1ELj1ELj4ELj16ENS_18Kernel_traits_baseILj4096EfS2_fS2_fjLj128EEEEELb0ELb1ELb0EEEvNS_9FwdParamsE --------------------------
	.section	.nv.shared._ZN10layer_norm31ln_parallel_residual_fwd_kernelINS_13Kernel_traitsIf13__nv_bfloat16fS2_fjLj4096ELj1ELj1ELj4ELj16ENS_18Kernel_traits_baseILj4096EfS2_fS2_fjLj128EEEEELb0ELb1ELb0EEEvNS_9FwdParamsE,"aw",@nobits
	.sectionflags	@""
	.align	16
	.zero		1024


//--------------------- .nv.shared._ZN10layer_norm31ln_parallel_residual_fwd_kernelINS_13Kernel_traitsIf13__nv_bfloat16fS2_fjLj4096ELj1ELj1ELj4ELj16ENS_18Kernel_traits_baseILj4096EfS2_fS2_fjLj128EEEEELb0ELb1ELb1EEEvNS_9FwdParamsE --------------------------
	.section	.nv.shared._ZN10layer_norm31ln_parallel_residual_fwd_kernelINS_13Kernel_traitsIf13__nv_bfloat16fS2_fjLj4096ELj1ELj1ELj4ELj16ENS_18Kernel_traits_baseILj4096EfS2_fS2_fjLj128EEEEELb0ELb1ELb1EEEvNS_9FwdParamsE,"aw",@nobits
	.sectionflags	@""
	.align	16
	.zero		1024


//--------------------- .nv.shared._ZN10layer_norm31ln_parallel_residual_fwd_kernelINS_13Kernel_traitsIf13__nv_bfloat16fS2_fjLj4096ELj1ELj1ELj4ELj16ENS_18Kernel_traits_baseILj4096EfS2_fS2_fjLj128EEEEELb1ELb0ELb0EEEvNS_9FwdParamsE --------------------------
	.section	.nv.shared._ZN10layer_norm31ln_parallel_residual_fwd_kernelINS_13Kernel_traitsIf13__nv_bfloat16fS2_fjLj4096ELj1ELj1ELj4ELj16ENS_18Kernel_traits_baseILj4096EfS2_fS2_fjLj128EEEEELb1ELb0ELb0EEEvNS_9FwdParamsE,"aw",@nobits
	.sectionflags	@""
	.align	16
	.zero		1024


//--------------------- .nv.shared._ZN10layer_norm31ln_parallel_residual_fwd_kernelINS_13Kernel_traitsIf13__nv_bfloat16fS2_fjLj4096ELj1ELj1ELj4ELj16ENS_18Kernel_traits_baseILj4096EfS2_fS2_fjLj128EEEEELb1ELb0ELb1EEEvNS_9FwdParamsE --------------------------
	.section	.nv.shared._ZN10layer_norm31ln_parallel_residual_fwd_kernelINS_13Kernel_traitsIf13__nv_bfloat16fS2_fjLj4096ELj1ELj1ELj4ELj16ENS_18Kernel_traits_baseILj4096EfS2_fS2_fjLj128EEEEELb1ELb0ELb1EEEvNS_9FwdParamsE,"aw",@nobits
	.sectionflags	@""
	.align	16
	.zero		1024


//--------------------- .nv.shared._ZN10layer_norm31ln_parallel_residual_fwd_kernelINS_13Kernel_traitsIf13__nv_bfloat16fS2_fjLj4096ELj1ELj1ELj4ELj16ENS_18Kernel_traits_baseILj4096EfS2_fS2_fjLj128EEEEELb1ELb1ELb0EEEvNS_9FwdParamsE --------------------------
	.section	.nv.shared._ZN10layer_norm31ln_parallel_residual_fwd_kernelINS_13Kernel_traitsIf13__nv_bfloat16fS2_fjLj4096ELj1ELj1ELj4ELj16ENS_18Kernel_traits_baseILj4096EfS2_fS2_fjLj128EEEEELb1ELb1ELb0EEEvNS_9FwdParamsE,"aw",@nobits
	.sectionflags	@""
	.align	16
	.zero		1024


//--------------------- .nv.shared._ZN10layer_norm31ln_parallel_residual_fwd_kernelINS_13Kernel_traitsIf13__nv_bfloat16fS2_fjLj4096ELj1ELj1ELj4ELj16ENS_18Kernel_traits_baseILj4096EfS2_fS2_fjLj128EEEEELb1ELb1ELb1EEEvNS_9FwdParamsE --------------------------
	.section	.nv.shared._ZN10layer_norm31ln_parallel_residual_fwd_kernelINS_13Kernel_traitsIf13__nv_bfloat16fS2_fjLj4096ELj1ELj1ELj4ELj16ENS_18Kernel_traits_baseILj4096EfS2_fS2_fjLj128EEEEELb1ELb1ELb1EEEvNS_9FwdParamsE,"aw",@nobits
	.sectionflags	@""
	.align	16
	.zero		1024


//--------------------- .nv.shared._ZN10layer_norm31ln_parallel_residual_fwd_kernelINS_13Kernel_traitsIf6__halfS2_S2_fjLj4096ELj1ELj1ELj4ELj16ENS_18Kernel_traits_baseILj4096EfS2_S2_S2_fjLj128EEEEELb0ELb0ELb0EEEvNS_9FwdParamsE --------------------------
	.section	.nv.shared._ZN10layer_norm31ln_parallel_residual_fwd_kernelINS_13Kernel_traitsIf6__halfS2_S2_fjLj4096ELj1ELj1ELj4ELj16ENS_18Kernel_traits_baseILj4096EfS2_S2_S2_fjLj128EEEEELb0ELb0ELb0EEEvNS_9FwdParamsE,"aw",@nobits
	.sectionflags	@""
	.align	16
	.zero		1024


//--------------------- .nv.shared._ZN10layer_norm31ln_parallel_residual_fwd_kernelINS_13Kernel_traitsIf6__halfS2_S2_fjLj4096ELj1ELj1ELj4ELj16ENS_18Kernel_traits_baseILj4096EfS2_S2_S2_fjLj128EEEEELb0ELb0ELb1EEEvNS_9FwdParamsE --------------------------
	.section	.nv.shared._ZN10layer_norm31ln_parallel_residual_fwd_kernelINS_13Kernel_traitsIf6__halfS2_S2_fjLj4096ELj1ELj1ELj4ELj16ENS_18Kernel_traits_baseILj4096EfS2_S2_S2_fjLj128EEEEELb0ELb0ELb1EEEvNS_9FwdParamsE,"aw",@nobits
	.sectionflags	@""
	.align	16
	.zero		1024


//--------------------- .nv.shared._ZN10layer_norm31ln_parallel_residual_fwd_kernelINS_13Kernel_traitsIf6__halfS2_S2_fjLj4096ELj1ELj1ELj4ELj16ENS_18Kernel_traits_baseILj4096EfS2_S2_S2_fjLj128EEEEELb0ELb1ELb0EEEvNS_9FwdParamsE --------------------------
	.section	.nv.shared._ZN10layer_norm31ln_parallel_residual_fwd_kernelINS_13Kernel_traitsIf6__halfS2_S2_fjLj4096ELj1ELj1ELj4ELj16ENS_18Kernel_traits_baseILj4096EfS2_S2_S2_fjLj128EEEEELb0ELb1ELb0EEEvNS_9FwdParamsE,"aw",@nobits
	.sectionflags	@""
	.align	16
	.zero		1024


//--------------------- .nv.shared._ZN10layer_norm31ln_parallel_residual_fwd_kernelINS_13Kernel_traitsIf6__halfS2_S2_fjLj4096ELj1ELj1ELj4ELj16ENS_18Kernel_traits_baseILj4096EfS2_S2_S2_fjLj128EEEEELb0ELb1ELb1EEEvNS_9FwdParamsE --------------------------
	.section	.nv.shared._ZN10layer_norm31ln_parallel_residual_fwd_kernelINS_13Kernel_traitsIf6__halfS2_S2_fjLj4096ELj1ELj1ELj4ELj16ENS_18Kernel_traits_baseILj4096EfS2_S2_S2_fjLj128EEEEELb0ELb1ELb1EEEvNS_9FwdParamsE,"aw",@nobits
	.sectionflags	@""
	.align	16
	.zero		1024


//--------------------- .nv.shared._ZN10layer_norm31ln_parallel_residual_fwd_kernelINS_13Kernel_traitsIf6__halfS2_S2_fjLj4096ELj1ELj1ELj4ELj16ENS_18Kernel_traits_baseILj4096EfS2_S2_S2_fjLj128EEEEELb1ELb0ELb0EEEvNS_9FwdParamsE --------------------------
	.section	.nv.shared._ZN10layer_norm31ln_parallel_residual_fwd_kernelINS_13Kernel_traitsIf6__halfS2_S2_fjLj4096ELj1ELj1ELj4ELj16ENS_18Kernel_traits_baseILj4096EfS2_S2_S2_fjLj128EEEEELb1ELb0ELb0EEEvNS_9FwdParamsE,"aw",@nobits
	.sectionflags	@""
	.align	16
	.zero		1024


//--------------------- .nv.shared._ZN10layer_norm31ln_parallel_residual_fwd_kernelINS_13Kernel_traitsIf6__halfS2_S2_fjLj4096ELj1ELj1ELj4ELj16ENS_18Kernel_traits_baseILj4096EfS2_S2_S2_fjLj128EEEEELb1ELb0ELb1EEEvNS_9FwdParamsE --------------------------
	.section	.nv.shared._ZN10layer_norm31ln_parallel_residual_fwd_kernelINS_13Kernel_traitsIf6__halfS2_S2_fjLj4096ELj1ELj1ELj4ELj16ENS_18Kernel_traits_baseILj4096EfS2_S2_S2_fjLj128EEEEELb1ELb0ELb1EEEvNS_9FwdParamsE,"aw",@nobits
	.sectionflags	@""
	.align	16
	.zero		1024


//--------------------- .nv.shared._ZN10layer_norm31ln_parallel_residual_fwd_kernelINS_13Kernel_traitsIf6__halfS2_S2_fjLj4096ELj1ELj1ELj4ELj16ENS_18Kernel_traits_baseILj4096EfS2_S2_S2_fjLj128EEEEELb1ELb1ELb0EEEvNS_9FwdParamsE --------------------------
	.section	.nv.shared._ZN10layer_norm31ln_parallel_residual_fwd_kernelINS_13Kernel_traitsIf6__halfS2_S2_fjLj4096ELj1ELj1ELj4ELj16ENS_18Kernel_traits_baseILj4096EfS2_S2_S2_fjLj128EEEEELb1ELb1ELb0EEEvNS_9FwdParamsE,"aw",@nobits
	.sectionflags	@""
	.align	16
	.zero		1024


//--------------------- .nv.shared._ZN10layer_norm31ln_parallel_residual_fwd_kernelINS_13Kernel_traitsIf6__halfS2_S2_fjLj4096ELj1ELj1ELj4ELj16ENS_18Kernel_traits_baseILj4096EfS2_S2_S2_fjLj128EEEEELb1ELb1ELb1EEEvNS_9FwdParamsE --------------------------
	.section	.nv.shared._ZN10layer_norm31ln_parallel_residual_fwd_kernelINS_13Kernel_traitsIf6__halfS2_S2_fjLj4096ELj1ELj1ELj4ELj16ENS_18Kernel_traits_baseILj4096EfS2_S2_S2_fjLj128EEEEELb1ELb1ELb1EEEvNS_9FwdParamsE,"aw",@nobits
	.sectionflags	@""
	.align	16
	.zero		1024


//--------------------- .nv.shared._ZN10layer_norm31ln_parallel_residual_fwd_kernelINS_13Kernel_traitsI6__halfS2_fS2_fjLj4096ELj1ELj1ELj4ELj16ENS_18Kernel_traits_baseILj4096ES2_S2_fS2_fjLj128EEEEELb0ELb0ELb0EEEvNS_9FwdParamsE --------------------------
	.section	.nv.shared._ZN10layer_norm31ln_parallel_residual_fwd_kernelINS_13Kernel_traitsI6__halfS2_fS2_fjLj4096ELj1ELj1ELj4ELj16ENS_18Kernel_traits_baseILj4096ES2_S2_fS2_fjLj128EEEEELb0ELb0ELb0EEEvNS_9FwdParamsE,"aw",@nobits
	.sectionflags	@""
	.align	16
	.zero		1024


//--------------------- .nv.shared._ZN10layer_norm31ln_parallel_residual_fwd_kernelINS_13Kernel_traitsI6__halfS2_fS2_fjLj4096ELj1ELj1ELj4ELj16ENS_18Kernel_traits_baseILj4096ES2_S2_fS2_fjLj128EEEEELb0ELb0ELb1EEEvNS_9FwdParamsE --------------------------
	.section	.nv.shared._ZN10layer_norm31ln_parallel_residual_fwd_kernelINS_13Kernel_traitsI6__halfS2_fS2_fjLj4096ELj1ELj1ELj4ELj16ENS_18Kernel_traits_baseILj4096ES2_S2_fS2_fjLj128EEEEELb0ELb0ELb1EEEvNS_9FwdParamsE,"aw",@nobits
	.sectionflags	@""
	.align	16
	.zero		1024


//--------------------- .nv.shared._ZN10layer_norm31ln_parallel_residual_fwd_kernelINS_13Kernel_traitsI6__halfS2_fS2_fjLj4096ELj1ELj1ELj4ELj16ENS_18Kernel_traits_baseILj4096ES2_S2_fS2_fjLj128EEEEELb0ELb1ELb0EEEvNS_9FwdParamsE --------------------------
	.section	.nv.shared._ZN10layer_norm31ln_parallel_residual_fwd_kernelINS_13Kernel_traitsI6__halfS2_fS2_fjLj4096ELj1ELj1ELj4ELj16ENS_18Kernel_traits_baseILj4096ES2_S2_fS2_fjLj128EEEEELb0ELb1ELb0EEEvNS_9FwdParamsE,"aw",@nobits
	.sectionflags	@""
	.align	16
	.zero		1024


//--------------------- .nv.shared._ZN10layer_norm31ln_parallel_residual_fwd_kernelINS_13Kernel_traitsI6__halfS2_fS2_fjLj4096ELj1ELj1ELj4ELj16ENS_18Kernel_traits_baseILj4096ES2_S2_fS2_fjLj128EEEEELb0ELb1ELb1EEEvNS_9FwdParamsE --------------------------
	.section	.nv.shared._ZN10layer_norm31ln_parallel_residual_fwd_kernelINS_13Kernel_traitsI6__halfS2_fS2_fjLj4096ELj1ELj1ELj4ELj16ENS_18Kernel_traits_baseILj4096ES2_S2_fS2_fjLj128EEEEELb0ELb1ELb1EEEvNS_9FwdParamsE,"aw",@nobits
	.sectionflags	@""
	.align	16
	.zero		1024


//--------------------- .nv.shared._ZN10layer_norm31ln_parallel_residual_fwd_kernelINS_13Kernel_traitsI6__halfS2_fS2_fjLj4096ELj1ELj1ELj4ELj16ENS_18Kernel_traits_baseILj4096ES2_S2_fS2_fjLj128EEEEELb1ELb0ELb0EEEvNS_9FwdParamsE --------------------------
	.section	.nv.shared._ZN10layer_norm31ln_parallel_residual_fwd_kernelINS_13Kernel_traitsI6__halfS2_fS2_fjLj4096ELj1ELj1ELj4ELj16ENS_18Kernel_traits_baseILj4096ES2_S2_fS2_fjLj128EEEEELb1ELb0ELb0EEEvNS_9FwdParamsE,"aw",@nobits
	.sectionflags	@""
	.align	16
	.zero		1024


//--------------------- .nv.shared._ZN10layer_norm31ln_parallel_residual_fwd_kernelINS_13Kernel_traitsI6__halfS2_fS2_fjLj4096ELj1ELj1ELj4ELj16ENS_18Kernel_traits_baseILj4096ES2_S2_fS2_fjLj128EEEEELb1ELb0ELb1EEEvNS_9FwdParamsE --------------------------
	.section	.nv.shared._ZN10layer_norm31ln_parallel_residual_fwd_kernelINS_13Kernel_traitsI6__halfS2_fS2_fjLj4096ELj1ELj1ELj4ELj16ENS_18Kernel_traits_baseILj4096ES2_S2_fS2_fjLj128EEEEELb1ELb0ELb1EEEvNS_9FwdParamsE,"aw",@nobits
	.sectionflags	@""
	.align	16
	.zero		1024


//--------------------- .nv.shared._ZN10layer_norm31ln_parallel_residual_fwd_kernelINS_13Kernel_traitsI6__halfS2_fS2_fjLj4096ELj1ELj1ELj4ELj16ENS_18Kernel_traits_baseILj4096ES2_S2_fS2_fjLj128EEEEELb1ELb1ELb0EEEvNS_9FwdParamsE --------------------------
	.section	.nv.shared._ZN10layer_norm31ln_parallel_residual_fwd_kernelINS_13Kernel_traitsI6__halfS2_fS2_fjLj4096ELj1ELj1ELj4ELj16ENS_18Kernel_traits_baseILj4096ES2_S2_fS2_fjLj128EEEEELb1ELb1ELb0EEEvNS_9FwdParamsE,"aw",@nobits
	.sectionflags	@""
	.align	16
	.zero		1024


//--------------------- .nv.shared._ZN10layer_norm31ln_parallel_residual_fwd_kernelINS_13Kernel_traitsI6__halfS2_fS2_fjLj4096ELj1ELj1ELj4ELj16ENS_18Kernel_traits_baseILj4096ES2_S2_fS2_fjLj128EEEEELb1ELb1ELb1EEEvNS_9FwdParamsE --------------------------
	.section	.nv.shared._ZN10layer_norm31ln_parallel_residual_fwd_kernelINS_13Kernel_traitsI6__halfS2_fS2_fjLj4096ELj1ELj1ELj4ELj16ENS_18Kernel_traits_baseILj4096ES2_S2_fS2_fjLj128EEEEELb1ELb1ELb1EEEvNS_9FwdParamsE,"aw",@nobits
	.sectionflags	@""
	.align	16
	.zero		1024


//--------------------- .nv.shared._ZN10layer_norm31ln_parallel_residual_fwd_kernelINS_13Kernel_traitsIf6__halffS2_fjLj4096ELj1ELj1ELj4ELj16ENS_18Kernel_traits_baseILj4096EfS2_fS2_fjLj128EEEEELb0ELb0ELb0EEEvNS_9FwdParamsE --------------------------
	.section	.nv.shared._ZN10layer_norm31ln_parallel_residual_fwd_kernelINS_13Kernel_traitsIf6__halffS2_fjLj4096ELj1ELj1ELj4ELj16ENS_18Kernel_traits_baseILj4096EfS2_fS2_fjLj128EEEEELb0ELb0ELb0EEEvNS_9FwdParamsE,"aw",@nobits
	.sectionflags	@""
	.align	16
	.zero		1024


//--------------------- .nv.shared._ZN10layer_norm31ln_parallel_residual_fwd_kernelINS_13Kernel_traitsIf6__halffS2_fjLj4096ELj1ELj1ELj4ELj16ENS_18Kernel_traits_baseILj4096EfS2_fS2_fjLj128EEEEELb0ELb0ELb1EEEvNS_9FwdParamsE --------------------------
	.section	.nv.shared._ZN10layer_norm31ln_parallel_residual_fwd_kernelINS_13Kernel_traitsIf6__halffS2_fjLj4096ELj1ELj1ELj4ELj16ENS_18Kernel_traits_baseILj4096EfS2_fS2_fjLj128EEEEELb0ELb0ELb1EEEvNS_9FwdParamsE,"aw",@nobits
	.sectionflags	@""
	.align	16
	.zero		1024


//--------------------- .nv.shared._ZN10layer_norm31ln_parallel_residual_fwd_kernelINS_13Kernel_traitsIf6__halffS2_fjLj4096ELj1ELj1ELj4ELj16ENS_18Kernel_traits_baseILj4096EfS2_fS2_fjLj128EEEEELb0ELb1ELb0EEEvNS_9FwdParamsE --------------------------
	.section	.nv.shared._ZN10layer_norm31ln_parallel_residual_fwd_kernelINS_13Kernel_traitsIf6__halffS2_fjLj4096ELj1ELj1ELj4ELj16ENS_18Kernel_traits_baseILj4096EfS2_fS2_fjLj128EEEEELb0ELb1ELb0EEEvNS_9FwdParamsE,"aw",@nobits
	.sectionflags	@""
	.align	16
	.zero		1024


//--------------------- .nv.shared._ZN10layer_norm31ln_parallel_residual_fwd_kernelINS_13Kernel_traitsIf6__halffS2_fjLj4096ELj1ELj1ELj4ELj16ENS_18Kernel_traits_baseILj4096EfS2_fS2_fjLj128EEEEELb0ELb1ELb1EEEvNS_9FwdParamsE --------------------------
	.section	.nv.shared._ZN10layer_norm31ln_parallel_residual_fwd_kernelINS_13Kernel_traitsIf6__halffS2_fjLj4096ELj1ELj1ELj4ELj16ENS_18Kernel_traits_baseILj4096EfS2_fS2_fjLj128EEEEELb0ELb1ELb1EEEvNS_9FwdParamsE,"aw",@nobits
	.sectionflags	@""
	.align	16
	.zero		1024


//--------------------- .nv.shared._ZN10layer_norm31ln_parallel_residual_fwd_kernelINS_13Kernel_traitsIf6__halffS2_fjLj4096ELj1ELj1ELj4ELj16ENS_18Kernel_traits_baseILj4096EfS2_fS2_fjLj128EEEEELb1ELb0ELb0EEEvNS_9FwdParamsE --------------------------
	.section	.nv.shared._ZN10layer_norm31ln_parallel_residual_fwd_kernelINS_13Kernel_traitsIf6__halffS2_fjLj4096ELj1ELj1ELj4ELj16ENS_18Kernel_traits_baseILj4096EfS2_fS2_fjLj128EEEEELb1ELb0ELb0EEEvNS_9FwdParamsE,"aw",@nobits
	.sectionflags	@""
	.align	16
	.zero		1024


//--------------------- .nv.shared._ZN10layer_norm31ln_parallel_residual_fwd_kernelINS_13Kernel_traitsIf6__halffS2_fjLj4096ELj1ELj1ELj4ELj16ENS_18Kernel_traits_baseILj4096EfS2_fS2_fjLj128EEEEELb1ELb0ELb1EEEvNS_9FwdParamsE --------------------------
	.section	.nv.shared._ZN10layer_norm31ln_parallel_residual_fwd_kernelINS_13Kernel_traitsIf6__halffS2_fjLj4096ELj1ELj1ELj4ELj16ENS_18Kernel_traits_baseILj4096EfS2_fS2_fjLj128EEEEELb1ELb0ELb1EEEvNS_9FwdParamsE,"aw",@nobits
	.sectionflags	@""
	.align	16
	.zero		1024


//--------------------- .nv.shared._ZN10layer_norm31ln_parallel_residual_fwd_kernelINS_13Kernel_traitsIf6__halffS2_fjLj4096ELj1ELj1ELj4ELj16ENS_18Kernel_traits_baseILj4096EfS2_fS2_fjLj128EEEEELb1ELb1ELb0EEEvNS_9FwdParamsE --------------------------
	.section	.nv.shared._ZN10layer_norm31ln_parallel_residual_fwd_kernelINS_13Kernel_traitsIf6__halffS2_fjLj4096ELj1ELj1ELj4ELj16ENS_18Kernel_traits_baseILj4096EfS2_fS2_fjLj128EEEEELb1ELb1ELb0EEEvNS_9FwdParamsE,"aw",@nobits
	.sectionflags	@""
	.align	16
	.zero		1024


//--------------------- .nv.shared._ZN10layer_norm31ln_parallel_residual_fwd_kernelINS_13Kernel_traitsIf6__halffS2_fjLj4096ELj1ELj1ELj4ELj16ENS_18Kernel_traits_baseILj4096EfS2_fS2_fjLj128EEEEELb1ELb1ELb1EEEvNS_9FwdParamsE --------------------------
	.section	.nv.shared._ZN10layer_norm31ln_parallel_residual_fwd_kernelINS_13Kernel_traitsIf6__halffS2_fjLj4096ELj1ELj1ELj4ELj16ENS_18Kernel_traits_baseILj4096EfS2_fS2_fjLj128EEEEELb1ELb1ELb1EEEvNS_9FwdParamsE,"aw",@nobits
	.sectionflags	@""
	.align	16
	.zero		1024


//--------------------- .nv.shared._ZN10layer_norm31ln_parallel_residual_fwd_kernelINS_13Kernel_traitsI6__halfffffjLj4096ELj1ELj1ELj4ELj16ENS_18Kernel_traits_baseILj4096ES2_ffffjLj128EEEEELb0ELb0ELb0EEEvNS_9FwdParamsE --------------------------
	.section	.nv.shared._ZN10layer_norm31ln_parallel_residual_fwd_kernelINS_13Kernel_traitsI6__halfffffjLj4096ELj1ELj1ELj4ELj16ENS_18Kernel_traits_baseILj4096ES2_ffffjLj128EEEEELb0ELb0ELb0EEEvNS_9FwdParamsE,"aw",@nobits
	.sectionflags	@""
	.align	16
	.zero		1024


//--------------------- .nv.shared._ZN10layer_norm31ln_parallel_residual_fwd_kernelINS_13Kernel_traitsI6__halfffffjLj4096ELj1ELj1ELj4ELj16ENS_18Kernel_traits_baseILj4096ES2_ffffjLj128EEEEELb0ELb0ELb1EEEvNS_9FwdParamsE --------------------------
	.section	.nv.shared._ZN10layer_norm31ln_parallel_residual_fwd_kernelINS_13Kernel_traitsI6__halfffffjLj4096ELj1ELj1ELj4ELj16ENS_18Kernel_traits_baseILj4096ES2_ffffjLj128EEEEELb0ELb0ELb1EEEvNS_9FwdParamsE,"aw",@nobits
	.sectionflags	@""
	.align	16
	.zero		1024


//--------------------- .nv.shared._ZN10layer_norm31ln_parallel_residual_fwd_kernelINS_13Kernel_traitsI6__halfffffjLj4096ELj1ELj1ELj4ELj16ENS_18Kernel_traits_baseILj4096ES2_ffffjLj128EEEEELb0ELb1ELb0EEEvNS_9FwdParamsE --------------------------
	.section	.nv.shared._ZN10layer_norm31ln_parallel_residual_fwd_kernelINS_13Kernel_traitsI6__halfffffjLj4096ELj1ELj1ELj4ELj16ENS_18Kernel_traits_baseILj4096ES2_ffffjLj128EEEEELb0ELb1ELb0EEEvNS_9FwdParamsE,"aw",@nobits
	.sectionflags	@""
	.align	16
	.zero		1024


//--------------------- .nv.shared._ZN10layer_norm31ln_parallel_residual_fwd_kernelINS_13Kernel_traitsI6__halfffffjLj4096ELj1ELj1ELj4ELj16ENS_18Kernel_traits_baseILj4096ES2_ffffjLj128EEEEELb0ELb1ELb1EEEvNS_9FwdParamsE --------------------------
	.section	.nv.shared._ZN10layer_norm31ln_parallel_residual_fwd_kernelINS_13Kernel_traitsI6__halfffffjLj4096ELj1ELj1ELj4ELj16ENS_18Kernel_traits_baseILj4096ES2_ffffjLj128EEEEELb0ELb1ELb1EEEvNS_9FwdParamsE,"aw",@nobits
	.sectionflags	@""
	.align	16
	.zero		1024


//--------------------- .nv.shared._ZN10layer_norm31ln_parallel_residual_fwd_kernelINS_13Kernel_traitsI6__halfffffjLj4096ELj1ELj1ELj4ELj16ENS_18Kernel_traits_baseILj4096ES2_ffffjLj128EEEEELb1ELb0ELb0EEEvNS_9FwdParamsE --------------------------
	.section	.nv.shared._ZN10layer_norm31ln_parallel_residual_fwd_kernelINS_13Kernel_traitsI6__halfffffjLj4096ELj1ELj1ELj4ELj16ENS_18Kernel_traits_baseILj4096ES2_ffffjLj128EEEEELb1ELb0ELb0EEEvNS_9FwdParamsE,"aw",@nobits
	.sectionflags	@""
	.align	16
	.zero		1024


//--------------------- .nv.shared._ZN10layer_norm31ln_parallel_residual_fwd_kernelINS_13Kernel_traitsI6__halfffffjLj4096ELj1ELj1ELj4ELj16ENS_18Kernel_traits_baseILj4096ES2_ffffjLj128EEEEELb1ELb0ELb1EEEvNS_9FwdParamsE --------------------------
	.section	.nv.shared._ZN10layer_norm31ln_parallel_residual_fwd_kernelINS_13Kernel_traitsI6__halfffffjLj4096ELj1ELj1ELj4ELj16ENS_18Kernel_traits_baseILj4096ES2_ffffjLj128EEEEELb1ELb0ELb1EEEvNS_9FwdParamsE,"aw",@nobits
	.sectionflags	@""
	.align	16
	.zero		1024


//--------------------- .nv.shared._ZN10layer_norm31ln_parallel_residual_fwd_kernelINS_13Kernel_traitsI6__halfffffjLj4096ELj1ELj1ELj4ELj16ENS_18Kernel_traits_baseILj4096ES2_ffffjLj128EEEEELb1ELb1ELb0EEEvNS_9FwdParamsE --------------------------
	.section	.nv.shared._ZN10layer_norm31ln_parallel_residual_fwd_kernelINS_13Kernel_traitsI6__halfffffjLj4096ELj1ELj1ELj4ELj16ENS_18Kernel_traits_baseILj4096ES2_ffffjLj128EEEEELb1ELb1ELb0EEEvNS_9FwdParamsE,"aw",@nobits
	.sectionflags	@""
	.align	16
	.zero		1024


//--------------------- .nv.shared._ZN10layer_norm31ln_parallel_residual_fwd_kernelINS_13Kernel_traitsI6__halfffffjLj4096ELj1ELj1ELj4ELj16ENS_18Kernel_traits_baseILj4096ES2_ffffjLj128EEEEELb1ELb1ELb1EEEvNS_9FwdParamsE --------------------------
	.section	.nv.shared._ZN10layer_norm31ln_parallel_residual_fwd_kernelINS_13Kernel_traitsI6__halfffffjLj4096ELj1ELj1ELj4ELj16ENS_18Kernel_traits_baseILj4096ES2_ffffjLj128EEEEELb1ELb1ELb1EEEvNS_9FwdParamsE,"aw",@nobits
	.sectionflags	@""
	.align	16
	.zero		1024


//--------------------- .nv.shared._ZN10layer_norm31ln_parallel_residual_fwd_kernelINS_13Kernel_traitsIfffffjLj4096ELj1ELj1ELj4ELj16ENS_18Kernel_traits_baseILj4096EfffffjLj128EEEEELb0ELb0ELb0EEEvNS_9FwdParamsE --------------------------
	.section	.nv.shared._ZN10layer_norm31ln_parallel_residual_fwd_kernelINS_13Kernel_traitsIfffffjLj4096ELj1ELj1ELj4ELj16ENS_18Kernel_traits_baseILj4096EfffffjLj128EEEEELb0ELb0ELb0EEEvNS_9FwdParamsE,"aw",@nobits
	.sectionflags	@""
	.align	16
	.zero		1024


//--------------------- .nv.shared._ZN10layer_norm31ln_parallel_residual_fwd_kernelINS_13Kernel_traitsIfffffjLj4096ELj1ELj1ELj4ELj16ENS_18Kernel_traits_baseILj4096EfffffjLj128EEEEELb0ELb0ELb1EEEvNS_9FwdParamsE --------------------------
	.section	.nv.shared._ZN10layer_norm31ln_parallel_residual_fwd_kernelINS_13Kernel_traitsIfffffjLj4096ELj1ELj1ELj4ELj16ENS_18Kernel_traits_baseILj4096EfffffjLj128EEEEELb0ELb0ELb1EEEvNS_9FwdParamsE,"aw",@nobits
	.sectionflags	@""
	.align	16
	.zero		1024


//--------------------- .nv.shared._ZN10layer_norm31ln_parallel_residual_fwd_kernelINS_13Kernel_traitsIfffffjLj4096ELj1ELj1ELj4ELj16ENS_18Kernel_traits_baseILj4096EfffffjLj128EEEEELb0ELb1ELb0EEEvNS_9FwdParamsE --------------------------
	.section	.nv.shared._ZN10layer_norm31ln_parallel_residual_fwd_kernelINS_13Kernel_traitsIfffffjLj4096ELj1ELj1ELj4ELj16ENS_18Kernel_traits_baseILj4096EfffffjLj128EEEEELb0ELb1ELb0EEEvNS_9FwdParamsE,"aw",@nobits
	.sectionflags	@""
	.align	16
	.zero		1024


//--------------------- .nv.shared._ZN10layer_norm31ln_parallel_residual_fwd_kernelINS_13Kernel_traitsIfffffjLj4096ELj1ELj1ELj4ELj16ENS_18Kernel_traits_baseILj4096EfffffjLj128EEEEELb0ELb1ELb1EEEvNS_9FwdParamsE --------------------------
	.section	.nv.shared._ZN10layer_norm31ln_parallel_residual_fwd_kernelINS_13Kernel_traitsIfffffjLj4096ELj1ELj1ELj4ELj16ENS_18Kernel_traits_baseILj4096EfffffjLj128EEEEELb0ELb1ELb1EEEvNS_9FwdParamsE,"aw",@nobits
	.sectionflags	@""
	.align	16
	.zero		1024


//--------------------- .nv.shared._ZN10layer_norm31ln_parallel_residual_fwd_kernelINS_13Kernel_traitsIfffffjLj4096ELj1ELj1ELj4ELj16ENS_18Kernel_traits_baseILj4096EfffffjLj128EEEEELb1ELb0ELb0EEEvNS_9FwdParamsE --------------------------
	.section	.nv.shared._ZN10layer_norm31ln_parallel_residual_fwd_kernelINS_13Kernel_traitsIfffffjLj4096ELj1ELj1ELj4ELj16ENS_18Kernel_traits_baseILj4096EfffffjLj128EEEEELb1ELb0ELb0EEEvNS_9FwdParamsE,"aw",@nobits
	.sectionflags	@""
	.align	16
	.zero		1024


//--------------------- .nv.shared._ZN10layer_norm31ln_parallel_residual_fwd_kernelINS_13Kernel_traitsIfffffjLj4096ELj1ELj1ELj4ELj16ENS_18Kernel_traits_baseILj4096EfffffjLj128EEEEELb1ELb0ELb1EEEvNS_9FwdParamsE --------------------------
	.section	.nv.shared._ZN10layer_norm31ln_parallel_residual_fwd_kernelINS_13Kernel_traitsIfffffjLj4096ELj1ELj1ELj4ELj16ENS_18Kernel_traits_baseILj4096EfffffjLj128EEEEELb1ELb0ELb1EEEvNS_9FwdParamsE,"aw",@nobits
	.sectionflags	@""
	.align	16
	.zero		1024


//--------------------- .nv.shared._ZN10layer_norm31ln_parallel_residual_fwd_kernelINS_13Kernel_traitsIfffffjLj4096ELj1ELj1ELj4ELj16ENS_18Kernel_traits_baseILj4096EfffffjLj128EEEEELb1ELb1ELb0EEEvNS_9FwdParamsE --------------------------
	.section	.nv.shared._ZN10layer_norm31ln_parallel_residual_fwd_kernelINS_13Kernel_traitsIfffffjLj4096ELj1ELj1ELj4ELj16ENS_18Kernel_traits_baseILj4096EfffffjLj128EEEEELb1ELb1ELb0EEEvNS_9FwdParamsE,"aw",@nobits
	.sectionflags	@""
	.align	16
	.zero		1024


//--------------------- .nv.shared._ZN10layer_norm31ln_parallel_residual_fwd_kernelINS_13Kernel_traitsIfffffjLj4096ELj1ELj1ELj4ELj16ENS_18Kernel_traits_baseILj4096EfffffjLj128EEEEELb1ELb1ELb1EEEvNS_9FwdParamsE --------------------------
	.section	.nv.shared._ZN10layer_norm31ln_parallel_residual_fwd_kernelINS_13Kernel_traitsIfffffjLj4096ELj1ELj1ELj4ELj16ENS_18Kernel_traits_baseILj4096EfffffjLj128EEEEELb1ELb1ELb1EEEvNS_9FwdParamsE,"aw",@nobits
	.sectionflags	@""
	.align	16
	.zero		1024


//--------------------- .nv.constant0._ZN10layer_norm31ln_parallel_residual_fwd_kernelINS_13Kernel_traitsI13__nv_bfloat16S2_S2_S2_fjLj4096ELj1ELj1ELj4ELj16ENS_18Kernel_traits_baseILj4096ES2_S2_S2_S2_fjLj128EEEEELb0ELb0ELb0EEEvNS_9FwdParamsE --------------------------
	.section	.nv.constant0._ZN10layer_norm31ln_parallel_residual_fwd_kernelINS_13Kernel_traitsI13__nv_bfloat16S2_S2_S2_fjLj4096ELj1ELj1ELj4ELj16ENS_18Kernel_traits_baseILj4096ES2_S2_S2_S2_fjLj128EEEEELb0ELb0ELb0EEEvNS_9FwdParamsE,"a",@progbits
	.sectionflags	@""
	.align	4
.nv.constant0._ZN10layer_norm31ln_parallel_residual_fwd_kernelINS_13Kernel_traitsI13__nv_bfloat16S2_S2_S2_fjLj4096ELj1ELj1ELj4ELj16ENS_18Kernel_traits_baseILj4096ES2_S2_S2_S2_fjLj128EEEEELb0ELb0ELb0EEEvNS_9FwdParamsE:
	.zero		1128


//--------------------- .nv.constant0._ZN10layer_norm31ln_parallel_residual_fwd_kernelINS_13Kernel_traitsI13__nv_bfloat16S2_S2_S2_fjLj4096ELj1ELj1ELj4ELj16ENS_18Kernel_traits_baseILj4096ES2_S2_S2_S2_fjLj128EEEEELb0ELb0ELb1EEEvNS_9FwdParamsE --------------------------
	.section	.nv.constant0._ZN10layer_norm31ln_parallel_residual_fwd_kernelINS_13Kernel_traitsI13__nv_bfloat16S2_S2_S2_fjLj4096ELj1ELj1ELj4ELj16ENS_18Kernel_traits_baseILj4096ES2_S2_S2_S2_fjLj128EEEEELb0ELb0ELb1EEEvNS_9FwdParamsE,"a",@progbits
	.sectionflags	@""
	.align	4
.nv.constant0._ZN10layer_norm31ln_parallel_residual_fwd_kernelINS_13Kernel_traitsI13__nv_bfloat16S2_S2_S2_fjLj4096ELj1ELj1ELj4ELj16ENS_18Kernel_traits_baseILj4096ES2_S2_S2_S2_fjLj128EEEEELb0ELb0ELb1EEEvNS_9FwdParamsE:
	.zero		1128


//--------------------- .nv.constant0._ZN10layer_norm31ln_parallel_residual_fwd_kernelINS_13Kernel_traitsI13__nv_bfloat16S2_S2_S2_fjLj4096ELj1ELj1ELj4ELj16ENS_18Kernel_traits_baseILj4096ES2_S2_S2_S2_fjLj128EEEEELb0ELb1ELb0EEEvNS_9FwdParamsE --------------------------
	.section	.nv.constant0._ZN10layer_norm31ln_parallel_residual_fwd_kernelINS_13Kernel_traitsI13__nv_bfloat16S2_S2_S2_fjLj4096ELj1ELj1ELj4ELj16ENS_18Kernel_traits_baseILj4096ES2_S2_S2_S2_fjLj128EEEEELb0ELb1ELb0EEEvNS_9FwdParamsE,"a",@progbits
	.sectionflags	@""
	.align	4
.nv.constant0._ZN10layer_norm31ln_parallel_residual_fwd_kernelINS_13Kernel_traitsI13__nv_bfloat16S2_S2_S2_fjLj4096ELj1ELj1ELj4ELj16ENS_18Kernel_traits_baseILj4096ES2_S2_S2_S2_fjLj128EEEEELb0ELb1ELb0EEEvNS_9FwdParamsE:
	.zero		1128


//--------------------- .nv.constant0._ZN10layer_norm31ln_parallel_residual_fwd_kernelINS_13Kernel_traitsI13__nv_bfloat16S2_S2_S2_fjLj4096ELj1ELj1ELj4ELj16ENS_18Kernel_traits_baseILj4096ES2_S2_S2_S2_fjLj128EEEEELb0ELb1ELb1EEEvNS_9FwdParamsE --------------------------
	.section	.nv.constant0._ZN10layer_norm31ln_parallel_residual_fwd_kernelINS_13Kernel_traitsI13__nv_bfloat16S2_S2_S2_fjLj4096ELj1ELj1ELj4ELj16ENS_18Kernel_traits_baseILj4096ES2_S2_S2_S2_fjLj128EEEEELb0ELb1ELb1EEEvNS_9FwdParamsE,"a",@progbits
	.sectionflags	@""
	.align	4
.nv.constant0._ZN10layer_norm31ln_parallel_residual_fwd_kernelINS_13Kernel_traitsI13__nv_bfloat16S2_S2_S2_fjLj4096ELj1ELj1ELj4ELj16ENS_18Kernel_traits_baseILj4096ES2_S2_S2_S2_fjLj128EEEEELb0ELb1ELb1EEEvNS_9FwdParamsE:
	.zero		1128


//--------------------- .nv.constant0._ZN10layer_norm31ln_parallel_residual_fwd_kernelINS_13Kernel_traitsI13__nv_bfloat16S2_S2_S2_fjLj4096ELj1ELj1ELj4ELj16ENS_18Kernel_traits_baseILj4096ES2_S2_S2_S2_fjLj128EEEEELb1ELb0ELb0EEEvNS_9FwdParamsE --------------------------
	.section	.nv.constant0._ZN10layer_norm31ln_parallel_residual_fwd_kernelINS_13Kernel_traitsI13__nv_bfloat16S2_S2_S2_fjLj4096ELj1ELj1ELj4ELj16ENS_18Kernel_traits_baseILj4096ES2_S2_S2_S2_fjLj128EEEEELb1ELb0ELb0EEEvNS_9FwdParamsE,"a",@progbits
	.sectionflags	@""
	.align	4
.nv.constant0._ZN10layer_norm31ln_parallel_residual_fwd_kernelINS_13Kernel_traitsI13__nv_bfloat16S2_S2_S2_fjLj4096ELj1ELj1ELj4ELj16ENS_18Kernel_traits_baseILj4096ES2_S2_S2_S2_fjLj128EEEEELb1ELb0ELb0EEEvNS_9FwdParamsE:
	.zero		1128


//--------------------- .nv.constant0._ZN10layer_norm31ln_parallel_residual_fwd_kernelINS_13Kernel_traitsI13__nv_bfloat16S2_S2_S2_fjLj4096ELj1ELj1ELj4ELj16ENS_18Kernel_traits_baseILj4096ES2_S2_S2_S2_fjLj128EEEEELb1ELb0ELb1EEEvNS_9FwdParamsE --------------------------
	.section	.nv.constant0._ZN10layer_norm31ln_parallel_residual_fwd_kernelINS_13Kernel_traitsI13__nv_bfloat16S2_S2_S2_fjLj4096ELj1ELj1ELj4ELj16ENS_18Kernel_traits_baseILj4096ES2_S2_S2_S2_fjLj128EEEEELb1ELb0ELb1EEEvNS_9FwdParamsE,"a",@progbits
	.sectionflags	@""
	.align	4
.nv.constant0._ZN10layer_norm31ln_parallel_residual_fwd_kernelINS_13Kernel_traitsI13__nv_bfloat16S2_S2_S2_fjLj4096ELj1ELj1ELj4ELj16ENS_18Kernel_traits_baseILj4096ES2_S2_S2_S2_fjLj128EEEEELb1ELb0ELb1EEEvNS_9FwdParamsE:
	.zero		1128


//--------------------- .nv.constant0._ZN10layer_norm31ln_parallel_residual_fwd_kernelINS_13Kernel_traitsI13__nv_bfloat16S2_S2_S2_fjLj4096ELj1ELj1ELj4ELj16ENS_18Kernel_traits_baseILj4096ES2_S2_S2_S2_fjLj128EEEEELb1ELb1ELb0EEEvNS_9FwdParamsE --------------------------
	.section	.nv.constant0._ZN10layer_norm31ln_parallel_residual_fwd_kernelINS_13Kernel_traitsI13__nv_bfloat16S2_S2_S2_fjLj4096ELj1ELj1ELj4ELj16ENS_18Kernel_traits_baseILj4096ES2_S2_S2_S2_fjLj128EEEEELb1ELb1ELb0EEEvNS_9FwdParamsE,"a",@progbits
	.sectionflags	@""
	.align	4
.nv.constant0._ZN10layer_norm31ln_parallel_residual_fwd_kernelINS_13Kernel_traitsI13__nv_bfloat16S2_S2_S2_fjLj4096ELj1ELj1ELj4ELj16ENS_18Kernel_traits_baseILj4096ES2_S2_S2_S2_fjLj128EEEEELb1ELb1ELb0EEEvNS_9FwdParamsE:
	.zero		1128


//--------------------- .nv.constant0._ZN10layer_norm31ln_parallel_residual_fwd_kernelINS_13Kernel_traitsI13__nv_bfloat16S2_S2_S2_fjLj4096ELj1ELj1ELj4ELj16ENS_18Kernel_traits_baseILj4096ES2_S2_S2_S2_fjLj128EEEEELb1ELb1ELb1EEEvNS_9FwdParamsE --------------------------
	.section	.nv.constant0._ZN10layer_norm31ln_parallel_residual_fwd_kernelINS_13Kernel_traitsI13__nv_bfloat16S2_S2_S2_fjLj4096ELj1ELj1ELj4ELj16ENS_18Kernel_traits_baseILj4096ES2_S2_S2_S2_fjLj128EEEEELb1ELb1ELb1EEEvNS_9FwdParamsE,"a",@progbits
	.sectionflags	@""
	.align	4
.nv.constant0._ZN10layer_norm31ln_parallel_residual_fwd_kernelINS_13Kernel_traitsI13__nv_bfloat16S2_S2_S2_fjLj4096ELj1ELj1ELj4ELj16ENS_18Kernel_traits_baseILj4096ES2_S2_S2_S2_fjLj128EEEEELb1ELb1ELb1EEEvNS_9FwdParamsE:
	.zero		1128


//--------------------- .nv.constant0._ZN10layer_norm31ln_parallel_residual_fwd_kernelINS_13Kernel_traitsI6__halfS2_S2_S2_fjLj4096ELj1ELj1ELj4ELj16ENS_18Kernel_traits_baseILj4096ES2_S2_S2_S2_fjLj128EEEEELb0ELb0ELb0EEEvNS_9FwdParamsE --------------------------
	.section	.nv.constant0._ZN10layer_norm31ln_parallel_residual_fwd_kernelINS_13Kernel_traitsI6__halfS2_S2_S2_fjLj4096ELj1ELj1ELj4ELj16ENS_18Kernel_traits_baseILj4096ES2_S2_S2_S2_fjLj128EEEEELb0ELb0ELb0EEEvNS_9FwdParamsE,"a",@progbits
	.sectionflags	@""
	.align	4
.nv.constant0._ZN10layer_norm31ln_parallel_residual_fwd_kernelINS_13Kernel_traitsI6__halfS2_S2_S2_fjLj4096ELj1ELj1ELj4ELj16ENS_18Kernel_traits_baseILj4096ES2_S2_S2_S2_fjLj128EEEEELb0ELb0ELb0EEEvNS_9FwdParamsE:
	.zero		1128


//--------------------- .nv.constant0._ZN10layer_norm31ln_parallel_residual_fwd_kernelINS_13Kernel_traitsI6__halfS2_S2_S2_fjLj4096ELj1ELj1ELj4ELj16ENS_18Kernel_traits_baseILj4096ES2_S2_S2_S2_fjLj128EEEEELb0ELb0ELb1EEEvNS_9FwdParamsE --------------------------
	.section	.nv.constant0._ZN10layer_norm31ln_parallel_residual_fwd_kernelINS_13Kernel_traitsI6__halfS2_S2_S2_fjLj4096ELj1ELj1ELj4ELj16ENS_18Kernel_traits_baseILj4096ES2_S2_S2_S2_fjLj128EEEEELb0ELb0ELb1EEEvNS_9FwdParamsE,"a",@progbits
	.sectionflags	@""
	.align	4
.nv.constant0._ZN10layer_norm31ln_parallel_residual_fwd_kernelINS_13Kernel_traitsI6__halfS2_S2_S2_fjLj4096ELj1ELj1ELj4ELj16ENS_18Kernel_traits_baseILj4096ES2_S2_S2_S2_fjLj128EEEEELb0ELb0ELb1EEEvNS_9FwdParamsE:
	.zero		1128


//--------------------- .nv.constant0._ZN10layer_norm31ln_parallel_residual_fwd_kernelINS_13Kernel_traitsI6__halfS2_S2_S2_fjLj4096ELj1ELj1ELj4ELj16ENS_18Kernel_traits_baseILj4096ES2_S2_S2_S2_fjLj128EEEEELb0ELb1ELb0EEEvNS_9FwdParamsE --------------------------
	.section	.nv.constant0._ZN10layer_norm31ln_parallel_residual_fwd_kernelINS_13Kernel_traitsI6__halfS2_S2_S2_fjLj4096ELj1ELj1ELj4ELj16ENS_18Kernel_traits_baseILj4096ES2_S2_S2_S2_fjLj128EEEEELb0ELb1ELb0EEEvNS_9FwdParamsE,"a",@progbits
	.sectionflags	@""
	.align	4
.nv.constant0._ZN10layer_norm31ln_parallel_residual_fwd_kernelINS_13Kernel_traitsI6__halfS2_S2_S2_fjLj4096ELj1ELj1ELj4ELj16ENS_18Kernel_traits_baseILj4096ES2_S2_S2_S2_fjLj128EEEEELb0ELb1ELb0EEEvNS_9FwdParamsE:
	.zero		1128


//--------------------- .nv.constant0._ZN10layer_norm31ln_parallel_residual_fwd_kernelINS_13Kernel_traitsI6__halfS2_S2_S2_fjLj4096ELj1ELj1ELj4ELj16ENS_18Kernel_traits_baseILj4096ES2_S2_S2_S2_fjLj128EEEEELb0ELb1ELb1EEEvNS_9FwdParamsE --------------------------
	.section	.nv.constant0._ZN10layer_norm31ln_parallel_residual_fwd_kernelINS_13Kernel_traitsI6__halfS2_S2_S2_fjLj4096ELj1ELj1ELj4ELj16ENS_18Kernel_traits_baseILj4096ES2_S2_S2_S2_fjLj128EEEEELb0ELb1ELb1EEEvNS_9FwdParamsE,"a",@progbits
	.sectionflags	@""
	.align	4
.nv.constant0._ZN10layer_norm31ln_parallel_residual_fwd_kernelINS_13Kernel_traitsI6__halfS2_S2_S2_fjLj4096ELj1ELj1ELj4ELj16ENS_18Kernel_traits_baseILj4096ES2_S2_S2_S2_fjLj128EEEEELb0ELb1ELb1EEEvNS_9FwdParamsE:
	.zero		1128


//--------------------- .nv.constant0._ZN10layer_norm31ln_parallel_residual_fwd_kernelINS_13Kernel_traitsI6__halfS2_S2_S2_fjLj4096ELj1ELj1ELj4ELj16ENS_18Kernel_traits_baseILj4096ES2_S2_S2_S2_fjLj128EEEEELb1ELb0ELb0EEEvNS_9FwdParamsE --------------------------
	.section	.nv.constant0._ZN10layer_norm31ln_parallel_residual_fwd_kernelINS_13Kernel_traitsI6__halfS2_S2_S2_fjLj4096ELj1ELj1ELj4ELj16ENS_18Kernel_traits_baseILj4096ES2_S2_S2_S2_fjLj128EEEEELb1ELb0ELb0EEEvNS_9FwdParamsE,"a",@progbits
	.sectionflags	@""
	.align	4
.nv.constant0._ZN10layer_norm31ln_parallel_residual_fwd_kernelINS_13Kernel_traitsI6__halfS2_S2_S2_fjLj4096ELj1ELj1ELj4ELj16ENS_18Kernel_traits_baseILj4096ES2_S2_S2_S2_fjLj128EEEEELb1ELb0ELb0EEEvNS_9FwdParamsE:
	.zero		1128


//--------------------- .nv.constant0._ZN10layer_norm31ln_parallel_residual_fwd_kernelINS_13Kernel_traitsI6__halfS2_S2_S2_fjLj4096ELj1ELj1ELj4ELj16ENS_18Kernel_traits_baseILj4096ES2_S2_S2_S2_fjLj128EEEEELb1ELb0ELb1EEEvNS_9FwdParamsE --------------------------
	.section	.nv.constant0._ZN10layer_norm31ln_parallel_residual_fwd_kernelINS_13Kernel_traitsI6__halfS2_S2_S2_fjLj4096ELj1ELj1ELj4ELj16ENS_18Kernel_traits_baseILj4096ES2_S2_S2_S2_fjLj128EEEEELb1ELb0ELb1EEEvNS_9FwdParamsE,"a",@progbits
	.sectionflags	@""
	.align	4
.nv.constant0._ZN10layer_norm31ln_parallel_residual_fwd_kernelINS_13Kernel_traitsI6__halfS2_S2_S2_fjLj4096ELj1ELj1ELj4ELj16ENS_18Kernel_traits_baseILj4096ES2_S2_S2_S2_fjLj128EEEEELb1ELb0ELb1EEEvNS_9FwdParamsE:
	.zero		1128


//--------------------- .nv.constant0._ZN10layer_norm31ln_parallel_residual_fwd_kernelINS_13Kernel_traitsI6__halfS2_S2_S2_fjLj4096ELj1ELj1ELj4ELj16ENS_18Kernel_traits_baseILj4096ES2_S2_S2_S2_fjLj128EEEEELb1ELb1ELb0EEEvNS_9FwdParamsE --------------------------
	.section	.nv.constant0._ZN10layer_norm31ln_parallel_residual_fwd_kernelINS_13Kernel_traitsI6__halfS2_S2_S2_fjLj4096ELj1ELj1ELj4ELj16ENS_18Kernel_traits_baseILj4096ES2_S2_S2_S2_fjLj128EEEEELb1ELb1ELb0EEEvNS_9FwdParamsE,"a",@progbits
	.sectionflags	@""
	.align	4
.nv.constant0._ZN10layer_norm31ln_parallel_residual_fwd_kernelINS_13Kernel_traitsI6__halfS2_S2_S2_fjLj4096ELj1ELj1ELj4ELj16ENS_18Kernel_traits_baseILj4096ES2_S2_S2_S2_fjLj128EEEEELb1ELb1ELb0EEEvNS_9FwdParamsE:
	.zero		1128


//--------------------- .nv.constant0._ZN10layer_norm31ln_parallel_residual_fwd_kernelINS_13Kernel_traitsI6__halfS2_S2_S2_fjLj4096ELj1ELj1ELj4ELj16ENS_18Kernel_traits_baseILj4096ES2_S2_S2_S2_fjLj128EEEEELb1ELb1ELb1EEEvNS_9FwdParamsE --------------------------
	.section	.nv.constant0._ZN10layer_norm31ln_parallel_residual_fwd_kernelINS_13Kernel_traitsI6__halfS2_S2_S2_fjLj4096ELj1ELj1ELj4ELj16ENS_18Kernel_traits_baseILj4096ES2_S2_S2_S2_fjLj128EEEEELb1ELb1ELb1EEEvNS_9FwdParamsE,"a",@progbits
	.sectionflags	@""
	.align	4
.nv.constant0._ZN10layer_norm31ln_parallel_residual_fwd_kernelINS_13Kernel_traitsI6__halfS2_S2_S2_fjLj4096ELj1ELj1ELj4ELj16ENS_18Kernel_traits_baseILj4096ES2_S2_S2_S2_fjLj128EEEEELb1ELb1ELb1EEEvNS_9FwdParamsE:
	.zero		1128


//--------------------- .nv.constant0._ZN10layer_norm31ln_parallel_residual_fwd_kernelINS_13Kernel_traitsIf13__nv_bfloat16S2_S2_fjLj4096ELj1ELj1ELj4ELj16ENS_18Kernel_traits_baseILj4096EfS2_S2_S2_fjLj128EEEEELb0ELb0ELb0EEEvNS_9FwdParamsE --------------------------
	.section	.nv.constant0._ZN10layer_norm31ln_parallel_residual_fwd_kernelINS_13Kernel_traitsIf13__nv_bfloat16S2_S2_fjLj4096ELj1ELj1ELj4ELj16ENS_18Kernel_traits_baseILj4096EfS2_S2_S2_fjLj128EEEEELb0ELb0ELb0EEEvNS_9FwdParamsE,"a",@progbits
	.sectionflags	@""
	.align	4
.nv.constant0._ZN10layer_norm31ln_parallel_residual_fwd_kernelINS_13Kernel_traitsIf13__nv_bfloat16S2_S2_fjLj4096ELj1ELj1ELj4ELj16ENS_18Kernel_traits_baseILj4096EfS2_S2_S2_fjLj128EEEEELb0ELb0ELb0EEEvNS_9FwdParamsE:
	.zero		1128


//--------------------- .nv.constant0._ZN10layer_norm31ln_parallel_residual_fwd_kernelINS_13Kernel_traitsIf13__nv_bfloat16S2_S2_fjLj4096ELj1ELj1ELj4ELj16ENS_18Kernel_traits_baseILj4096EfS2_S2_S2_fjLj128EEEEELb0ELb0ELb1EEEvNS_9FwdParamsE --------------------------
	.section	.nv.constant0._ZN10layer_norm31ln_parallel_residual_fwd_kernelINS_13Kernel_traitsIf13__nv_bfloat16S2_S2_fjLj4096ELj1ELj1ELj4ELj16ENS_18Kernel_traits_baseILj4096EfS2_S2_S2_fjLj128EEEEELb0ELb0ELb1EEEvNS_9FwdParamsE,"a",@progbits
	.sectionflags	@""
	.align	4
.nv.constant0._ZN10layer_norm31ln_parallel_residual_fwd_kernelINS_13Kernel_traitsIf13__nv_bfloat16S2_S2_fjLj4096ELj1ELj1ELj4ELj16ENS_18Kernel_traits_baseILj4096EfS2_S2_S2_fjLj128EEEEELb0ELb0ELb1EEEvNS_9FwdParamsE:
	.zero		1128


//--------------------- .nv.constant0._ZN10layer_norm31ln_parallel_residual_fwd_kernelINS_13Kernel_traitsIf13__nv_bfloat16S2_S2_fjLj4096ELj1ELj1ELj4ELj16ENS_18Kernel_traits_baseILj4096EfS2_S2_S2_fjLj128EEEEELb0ELb1ELb0EEEvNS_9FwdParamsE --------------------------
	.section	.nv.constant0._ZN10layer_norm31ln_parallel_residual_fwd_kernelINS_13Kernel_traitsIf13__nv_bfloat16S2_S2_fjLj4096ELj1ELj1ELj4ELj16ENS_18Kernel_traits_baseILj4096EfS2_S2_S2_fjLj128EEEEELb0ELb1ELb0EEEvNS_9FwdParamsE,"a",@progbits
	.sectionflags	@""
	.align	4
.nv.constant0._ZN10layer_norm31ln_parallel_residual_fwd_kernelINS_13Kernel_traitsIf13__nv_bfloat16S2_S2_fjLj4096ELj1ELj1ELj4ELj16ENS_18Kernel_traits_baseILj4096EfS2_S2_S2_fjLj128EEEEELb0ELb1ELb0EEEvNS_9FwdParamsE:
	.zero		1128


//--------------------- .nv.constant0._ZN10layer_norm31ln_parallel_residual_fwd_kernelINS_13Kernel_traitsIf13__nv_bfloat16S2_S2_fjLj4096ELj1ELj1ELj4ELj16ENS_18Kernel_traits_baseILj4096EfS2_S2_S2_fjLj128EEEEELb0ELb1ELb1EEEvNS_9FwdParamsE --------------------------
	.section	.nv.constant0._ZN10layer_norm31ln_parallel_residual_fwd_kernelINS_13Kernel_traitsIf13__nv_bfloat16S2_S2_fjLj4096ELj1ELj1ELj4ELj16ENS_18Kernel_traits_baseILj4096EfS2_S2_S2_fjLj128EEEEELb0ELb1ELb1EEEvNS_9FwdParamsE,"a",@progbits
	.sectionflags	@""
	.align	4
.nv.constant0._ZN10layer_norm31ln_parallel_residual_fwd_kernelINS_13Kernel_traitsIf13__nv_bfloat16S2_S2_fjLj4096ELj1ELj1ELj4ELj16ENS_18Kernel_traits_baseILj4096EfS2_S2_S2_fjLj128EEEEELb0ELb1ELb1EEEvNS_9FwdParamsE:
	.zero		1128


//--------------------- .nv.constant0._ZN10layer_norm31ln_parallel_residual_fwd_kernelINS_13Kernel_traitsIf13__nv_bfloat16S2_S2_fjLj4096ELj1ELj1ELj4ELj16ENS_18Kernel_traits_baseILj4096EfS2_S2_S2_fjLj128EEEEELb1ELb0ELb0EEEvNS_9FwdParamsE --------------------------
	.section	.nv.constant0._ZN10layer_norm31ln_parallel_residual_fwd_kernelINS_13Kernel_traitsIf13__nv_bfloat16S2_S2_fjLj4096ELj1ELj1ELj4ELj16ENS_18Kernel_traits_baseILj4096EfS2_S2_S2_fjLj128EEEEELb1ELb0ELb0EEEvNS_9FwdParamsE,"a",@progbits
	.sectionflags	@""
	.align	4
.nv.constant0._ZN10layer_norm31ln_parallel_residual_fwd_kernelINS_13Kernel_traitsIf13__nv_bfloat16S2_S2_fjLj4096ELj1ELj1ELj4ELj16ENS_18Kernel_traits_baseILj4096EfS2_S2_S2_fjLj128EEEEELb1ELb0ELb0EEEvNS_9FwdParamsE:
	.zero		1128


//--------------------- .nv.constant0._ZN10layer_norm31ln_parallel_residual_fwd_kernelINS_13Kernel_traitsIf13__nv_bfloat16S2_S2_fjLj4096ELj1ELj1ELj4ELj16ENS_18Kernel_traits_baseILj4096EfS2_S2_S2_fjLj128EEEEELb1ELb0ELb1EEEvNS_9FwdParamsE --------------------------
	.section	.nv.constant0._ZN10layer_norm31ln_parallel_residual_fwd_kernelINS_13Kernel_traitsIf13__nv_bfloat16S2_S2_fjLj4096ELj1ELj1ELj4ELj16ENS_18Kernel_traits_baseILj4096EfS2_S2_S2_fjLj128EEEEELb1ELb0ELb1EEEvNS_9FwdParamsE,"a",@progbits
	.sectionflags	@""
	.align	4
.nv.constant0._ZN10layer_norm31ln_parallel_residual_fwd_kernelINS_13Kernel_traitsIf13__nv_bfloat16S2_S2_fjLj4096ELj1ELj1ELj4ELj16ENS_18Kernel_traits_baseILj4096EfS2_S2_S2_fjLj128EEEEELb1ELb0ELb1EEEvNS_9FwdParamsE:
	.zero		1128


//--------------------- .nv.constant0._ZN10layer_norm31ln_parallel_residual_fwd_kernelINS_13Kernel_traitsIf13__nv_bfloat16S2_S2_fjLj4096ELj1ELj1ELj4ELj16ENS_18Kernel_traits_baseILj4096EfS2_S2_S2_fjLj128EEEEELb1ELb1ELb0EEEvNS_9FwdParamsE --------------------------
	.section	.nv.constant0._ZN10layer_norm31ln_parallel_residual_fwd_kernelINS_13Kernel_traitsIf13__nv_bfloat16S2_S2_fjLj4096ELj1ELj1ELj4ELj16ENS_18Kernel_traits_baseILj4096EfS2_S2_S2_fjLj128EEEEELb1ELb1ELb0EEEvNS_9FwdParamsE,"a",@progbits
	.sectionflags	@""
	.align	4
.nv.constant0._ZN10layer_norm31ln_parallel_residual_fwd_kernelINS_13Kernel_traitsIf13__nv_bfloat16S2_S2_fjLj4096ELj1ELj1ELj4ELj16ENS_18Kernel_traits_baseILj4096EfS2_S2_S2_fjLj128EEEEELb1ELb1ELb0EEEvNS_9FwdParamsE:
	.zero		1128


//--------------------- .nv.constant0._ZN10layer_norm31ln_parallel_residual_fwd_kernelINS_13Kernel_traitsIf13__nv_bfloat16S2_S2_fjLj4096ELj1ELj1ELj4ELj16ENS_18Kernel_traits_baseILj4096EfS2_S2_S2_fjLj128EEEEELb1ELb1ELb1EEEvNS_9FwdParamsE --------------------------
	.section	.nv.constant0._ZN10layer_norm31ln_parallel_residual_fwd_kernelINS_13Kernel_traitsIf13__nv_bfloat16S2_S2_fjLj4096ELj1ELj1ELj4ELj16ENS_18Kernel_traits_baseILj4096EfS2_S2_S2_fjLj128EEEEELb1ELb1ELb1EEEvNS_9FwdParamsE,"a",@progbits
	.sectionflags	@""
	.align	4
.nv.constant0._ZN10layer_norm31ln_parallel_residual_fwd_kernelINS_13Kernel_traitsIf13__nv_bfloat16S2_S2_fjLj4096ELj1ELj1ELj4ELj16ENS_18Kernel_traits_baseILj4096EfS2_S2_S2_fjLj128EEEEELb1ELb1ELb1EEEvNS_9FwdParamsE:
	.zero		1128


//--------------------- .nv.constant0._ZN10layer_norm31ln_parallel_residual_fwd_kernelINS_13Kernel_traitsI13__nv_bfloat16S2_fS2_fjLj4096ELj1ELj1ELj4ELj16ENS_18Kernel_traits_baseILj4096ES2_S2_fS2_fjLj128EEEEELb0ELb0ELb0EEEvNS_9FwdParamsE --------------------------
	.section	.nv.constant0._ZN10layer_norm31ln_parallel_residual_fwd_kernelINS_13Kernel_traitsI13__nv_bfloat16S2_fS2_fjLj4096ELj1ELj1ELj4ELj16ENS_18Kernel_traits_baseILj4096ES2_S2_fS2_fjLj128EEEEELb0ELb0ELb0EEEvNS_9FwdParamsE,"a",@progbits
	.sectionflags	@""
	.align	4
.nv.constant0._ZN10layer_norm31ln_parallel_residual_fwd_kernelINS_13Kernel_traitsI13__nv_bfloat16S2_fS2_fjLj4096ELj1ELj1ELj4ELj16ENS_18Kernel_traits_baseILj4096ES2_S2_fS2_fjLj128EEEEELb0ELb0ELb0EEEvNS_9FwdParamsE:
	.zero		1128


//--------------------- .nv.constant0._ZN10layer_norm31ln_parallel_residual_fwd_kernelINS_13Kernel_traitsI13__nv_bfloat16S2_fS2_fjLj4096ELj1ELj1ELj4ELj16ENS_18Kernel_traits_baseILj4096ES2_S2_fS2_fjLj128EEEEELb0ELb0ELb1EEEvNS_9FwdParamsE --------------------------
	.section	.nv.constant0._ZN10layer_norm31ln_parallel_residual_fwd_kernelINS_13Kernel_traitsI13__nv_bfloat16S2_fS2_fjLj4096ELj1ELj1ELj4ELj16ENS_18Kernel_traits_baseILj4096ES2_S2_fS2_fjLj128EEEEELb0ELb0ELb1EEEvNS_9FwdParamsE,"a",@progbits
	.sectionflags	@""
	.align	4
.nv.constant0._ZN10layer_norm31ln_parallel_residual_fwd_kernelINS_13Kernel_traitsI13__nv_bfloat16S2_fS2_fjLj4096ELj1ELj1ELj4ELj16ENS_18Kernel_traits_baseILj4096ES2_S2_fS2_fjLj128EEEEELb0ELb0ELb1EEEvNS_9FwdParamsE:
	.zero		1128


//--------------------- .nv.constant0._ZN10layer_norm31ln_parallel_residual_fwd_kernelINS_13Kernel_traitsI13__nv_bfloat16S2_fS2_fjLj4096ELj1ELj1ELj4ELj16ENS_18Kernel_traits_baseILj4096ES2_S2_fS2_fjLj128EEEEELb0ELb1ELb0EEEvNS_9FwdParamsE --------------------------
	.section	.nv.constant0._ZN10layer_norm31ln_parallel_residual_fwd_kernelINS_13Kernel_traitsI13__nv_bfloat16S2_fS2_fjLj4096ELj1ELj1ELj4ELj16ENS_18Kernel_traits_baseILj4096ES2_S2_fS2_fjLj128EEEEELb0ELb1ELb0EEEvNS_9FwdParamsE,"a",@progbits
	.sectionflags	@""
	.align	4
.nv.constant0._ZN10layer_norm31ln_parallel_residual_fwd_kernelINS_13Kernel_traitsI13__nv_bfloat16S2_fS2_fjLj4096ELj1ELj1ELj4ELj16ENS_18Kernel_traits_baseILj4096ES2_S2_fS2_fjLj128EEEEELb0ELb1ELb0EEEvNS_9FwdParamsE:
	.zero		1128


//--------------------- .nv.constant0._ZN10layer_norm31ln_parallel_residual_fwd_kernelINS_13Kernel_traitsI13__nv_bfloat16S2_fS2_fjLj4096ELj1ELj1ELj4ELj16ENS_18Kernel_traits_baseILj4096ES2_S2_fS2_fjLj128EEEEELb0ELb1ELb1EEEvNS_9FwdParamsE --------------------------
	.section	.nv.constant0._ZN10layer_norm31ln_parallel_residual_fwd_kernelINS_13Kernel_traitsI13__nv_bfloat16S2_fS2_fjLj4096ELj1ELj1ELj4ELj16ENS_18Kernel_traits_baseILj4096ES2_S2_fS2_fjLj128EEEEELb0ELb1ELb1EEEvNS_9FwdParamsE,"a",@progbits
	.sectionflags	@""
	.align	4
.nv.constant0._ZN10layer_norm31ln_parallel_residual_fwd_kernelINS_13Kernel_traitsI13__nv_bfloat16S2_fS2_fjLj4096ELj1ELj1ELj4ELj16ENS_18Kernel_traits_baseILj4096ES2_S2_fS2_fjLj128EEEEELb0ELb1ELb1EEEvNS_9FwdParamsE:
	.zero		1128


//--------------------- .nv.constant0._ZN10layer_norm31ln_parallel_residual_fwd_kernelINS_13Kernel_traitsI13__nv_bfloat16S2_fS2_fjLj4096ELj1ELj1ELj4ELj16ENS_18Kernel_traits_baseILj4096ES2_S2_fS2_fjLj128EEEEELb1ELb0ELb0EEEvNS_9FwdParamsE --------------------------
	.section	.nv.constant0._ZN10layer_norm31ln_parallel_residual_fwd_kernelINS_13Kernel_traitsI13__nv_bfloat16S2_fS2_fjLj4096ELj1ELj1ELj4ELj16ENS_18Kernel_traits_baseILj4096ES2_S2_fS2_fjLj128EEEEELb1ELb0ELb0EEEvNS_9FwdParamsE,"a",@progbits
	.sectionflags	@""
	.align	4
.nv.constant0._ZN10layer_norm31ln_parallel_residual_fwd_kernelINS_13Kernel_traitsI13__nv_bfloat16S2_fS2_fjLj4096ELj1ELj1ELj4ELj16ENS_18Kernel_traits_baseILj4096ES2_S2_fS2_fjLj128EEEEELb1ELb0ELb0EEEvNS_9FwdParamsE:
	.zero		1128


//--------------------- .nv.constant0._ZN10layer_norm31ln_parallel_residual_fwd_kernelINS_13Kernel_traitsI13__nv_bfloat16S2_fS2_fjLj4096ELj1ELj1ELj4ELj16ENS_18Kernel_traits_baseILj4096ES2_S2_fS2_fjLj128EEEEELb1ELb0ELb1EEEvNS_9FwdParamsE --------------------------
	.section	.nv.constant0._ZN10layer_norm31ln_parallel_residual_fwd_kernelINS_13Kernel_traitsI13__nv_bfloat16S2_fS2_fjLj4096ELj1ELj1ELj4ELj16ENS_18Kernel_traits_baseILj4096ES2_S2_fS2_fjLj128EEEEELb1ELb0ELb1EEEvNS_9FwdParamsE,"a",@progbits
	.sectionflags	@""
	.align	4
.nv.constant0._ZN10layer_norm31ln_parallel_residual_fwd_kernelINS_13Kernel_traitsI13__nv_bfloat16S2_fS2_fjLj4096ELj1ELj1ELj4ELj16ENS_18Kernel_traits_baseILj4096ES2_S2_fS2_fjLj128EEEEELb1ELb0ELb1EEEvNS_9FwdParamsE:
	.zero		1128


//--------------------- .nv.constant0._ZN10layer_norm31ln_parallel_residual_fwd_kernelINS_13Kernel_traitsI13__nv_bfloat16S2_fS2_fjLj4096ELj1ELj1ELj4ELj16ENS_18Kernel_traits_baseILj4096ES2_S2_fS2_fjLj128EEEEELb1ELb1ELb0EEEvNS_9FwdParamsE --------------------------
	.section	.nv.constant0._ZN10layer_norm31ln_parallel_residual_fwd_kernelINS_13Kernel_traitsI13__nv_bfloat16S2_fS2_fjLj4096ELj1ELj1ELj4ELj16ENS_18Kernel_traits_baseILj4096ES2_S2_fS2_fjLj128EEEEELb1ELb1ELb0EEEvNS_9FwdParamsE,"a",@progbits
	.sectionflags	@""
	.align	4
.nv.constant0._ZN10layer_norm31ln_parallel_residual_fwd_kernelINS_13Kernel_traitsI13__nv_bfloat16S2_fS2_fjLj4096ELj1ELj1ELj4ELj16ENS_18Kernel_traits_baseILj4096ES2_S2_fS2_fjLj128EEEEELb1ELb1ELb0EEEvNS_9FwdParamsE:
	.zero		1128


//--------------------- .nv.constant0._ZN10layer_norm31ln_parallel_residual_fwd_kernelINS_13Kernel_traitsI13__nv_bfloat16S2_fS2_fjLj4096ELj1ELj1ELj4ELj16ENS_18Kernel_traits_baseILj4096ES2_S2_fS2_fjLj128EEEEELb1ELb1ELb1EEEvNS_9FwdParamsE --------------------------
	.section	.nv.constant0._ZN10layer_norm31ln_parallel_residual_fwd_kernelINS_13Kernel_traitsI13__nv_bfloat16S2_fS2_fjLj4096ELj1ELj1ELj4ELj16ENS_18Kernel_traits_baseILj4096ES2_S2_fS2_fjLj128EEEEELb1ELb1ELb1EEEvNS_9FwdParamsE,"a",@progbits
	.sectionflags	@""
	.align	4
.nv.constant0._ZN10layer_norm31ln_parallel_residual_fwd_kernelINS_13Kernel_traitsI13__nv_bfloat16S2_fS2_fjLj4096ELj1ELj1ELj4ELj16ENS_18Kernel_traits_baseILj4096ES2_S2_fS2_fjLj128EEEEELb1ELb1ELb1EEEvNS_9FwdParamsE:
	.zero		1128


//--------------------- .nv.constant0._ZN10layer_norm31ln_parallel_residual_fwd_kernelINS_13Kernel_traitsIf13__nv_bfloat16fS2_fjLj4096ELj1ELj1ELj4ELj16ENS_18Kernel_traits_baseILj4096EfS2_fS2_fjLj128EEEEELb0ELb0ELb0EEEvNS_9FwdParamsE --------------------------
	.section	.nv.constant0._ZN10layer_norm31ln_parallel_residual_fwd_kernelINS_13Kernel_traitsIf13__nv_bfloat16fS2_fjLj4096ELj1ELj1ELj4ELj16ENS_18Kernel_traits_baseILj4096EfS2_fS2_fjLj128EEEEELb0ELb0ELb0EEEvNS_9FwdParamsE,"a",@progbits
	.sectionflags	@""
	.align	4
.nv.constant0._ZN10layer_norm31ln_parallel_residual_fwd_kernelINS_13Kernel_traitsIf13__nv_bfloat16fS2_fjLj4096ELj1ELj1ELj4ELj16ENS_18Kernel_traits_baseILj4096EfS2_fS2_fjLj128EEEEELb0ELb0ELb0EEEvNS_9FwdParamsE:
	.zero		1128


//--------------------- .nv.constant0._ZN10layer_norm31ln_parallel_residual_fwd_kernelINS_13Kernel_traitsIf13__nv_bfloat16fS2_fjLj4096ELj1ELj1ELj4ELj16ENS_18Kernel_traits_baseILj4096EfS2_fS2_fjLj128EEEEELb0ELb0ELb1EEEvNS_9FwdParamsE --------------------------
	.section	.nv.constant0._ZN10layer_norm31ln_parallel_residual_fwd_kernelINS_13Kernel_traitsIf13__nv_bfloat16fS2_fjLj4096ELj1ELj1ELj4ELj16ENS_18Kernel_traits_baseILj4096EfS2_fS2_fjLj128EEEEELb0ELb0ELb1EEEvNS_9FwdParamsE,"a",@progbits
	.sectionflags	@""
	.align	4
.nv.constant0._ZN10layer_norm31ln_parallel_residual_fwd_kernelINS_13Kernel_traitsIf13__nv_bfloat16fS2_fjLj4096ELj1ELj1ELj4ELj16ENS_18Kernel_traits_baseILj4096EfS2_fS2_fjLj128EEEEELb0ELb0ELb1EEEvNS_9FwdParamsE:
	.zero		1128


//--------------------- .nv.constant0._ZN10layer_norm31ln_parallel_residual_fwd_kernelINS_13Kernel_traitsIf13__nv_bfloat16fS2_fjLj4096ELj1ELj1ELj4ELj16ENS_18Kernel_traits_baseILj4096EfS2_fS2_fjLj128EEEEELb0ELb1ELb0EEEvNS_9FwdParamsE --------------------------
	.section	.nv.constant0._ZN10layer_norm31ln_parallel_residual_fwd_kernelINS_13Kernel_traitsIf13__nv_bfloat16fS2_fjLj4096ELj1ELj1ELj4ELj16ENS_18Kernel_traits_baseILj4096EfS2_fS2_fjLj128EEEEELb0ELb1ELb0EEEvNS_9FwdParamsE,"a",@progbits
	.sectionflags	@""
	.align	4
.nv.constant0._ZN10layer_norm31ln_parallel_residual_fwd_kernelINS_13Kernel_traitsIf13__nv_bfloat16fS2_fjLj4096ELj1ELj1ELj4ELj16ENS_18Kernel_traits_baseILj4096EfS2_fS2_fjLj128EEEEELb0ELb1ELb0EEEvNS_9FwdParamsE:
	.zero		1128


//--------------------- .nv.constant0._ZN10layer_norm31ln_parallel_residual_fwd_kernelINS_13Kernel_traitsIf13__nv_bfloat16fS2_fjLj4096ELj1ELj1ELj4ELj16ENS_18Kernel_traits_baseILj4096EfS2_fS2_fjLj128EEEEELb0ELb1ELb1EEEvNS_9FwdParamsE --------------------------
	.section	.nv.constant0._ZN10layer_norm31ln_parallel_residual_fwd_kernelINS_13Kernel_traitsIf13__nv_bfloat16fS2_fjLj4096ELj1ELj1ELj4ELj16ENS_18Kernel_traits_baseILj4096EfS2_fS2_fjLj128EEEEELb0ELb1ELb1EEEvNS_9FwdParamsE,"a",@progbits
	.sectionflags	@""
	.align	4
.nv.constant0._ZN10layer_norm31ln_parallel_residual_fwd_kernelINS_13Kernel_traitsIf13__nv_bfloat16fS2_fjLj4096ELj1ELj1ELj4ELj16ENS_18Kernel_traits_baseILj4096EfS2_fS2_fjLj128EEEEELb0ELb1ELb1EEEvNS_9FwdParamsE:
	.zero		1128


//--------------------- .nv.constant0._ZN10layer_norm31ln_parallel_residual_fwd_kernelINS_13Kernel_traitsIf13__nv_bfloat16fS2_fjLj4096ELj1ELj1ELj4ELj16ENS_18Kernel_traits_baseILj4096EfS2_fS2_fjLj128EEEEELb1ELb0ELb0EEEvNS_9FwdParamsE --------------------------
	.section	.nv.constant0._ZN10layer_norm31ln_parallel_residual_fwd_kernelINS_13Kernel_traitsIf13__nv_bfloat16fS2_fjLj4096ELj1ELj1ELj4ELj16ENS_18Kernel_traits_baseILj4096EfS2_fS2_fjLj128EEEEELb1ELb0ELb0EEEvNS_9FwdParamsE,"a",@progbits
	.sectionflags	@""
	.align	4
.nv.constant0._ZN10layer_norm31ln_parallel_residual_fwd_kernelINS_13Kernel_traitsIf13__nv_bfloat16fS2_fjLj4096ELj1ELj1ELj4ELj16ENS_18Kernel_traits_baseILj4096EfS2_fS2_fjLj128EEEEELb1ELb0ELb0EEEvNS_9FwdParamsE:
	.zero		1128


//--------------------- .nv.constant0._ZN10layer_norm31ln_parallel_residual_fwd_kernelINS_13Kernel_traitsIf13__nv_bfloat16fS2_fjLj4096ELj1ELj1ELj4ELj16ENS_18Kernel_traits_baseILj4096EfS2_fS2_fjLj128EEEEELb1ELb0ELb1EEEvNS_9FwdParamsE --------------------------
	.section	.nv.constant0._ZN10layer_norm31ln_parallel_residual_fwd_kernelINS_13Kernel_traitsIf13__nv_bfloat16fS2_fjLj4096ELj1ELj1ELj4ELj16ENS_18Kernel_traits_baseILj4096EfS2_fS2_fjLj128EEEEELb1ELb0ELb1EEEvNS_9FwdParamsE,"a",@progbits
	.sectionflags	@""
	.align	4
.nv.constant0._ZN10layer_norm31ln_parallel_residual_fwd_kernelINS_13Kernel_traitsIf13__nv_bfloat16fS2_fjLj4096ELj1ELj1ELj4ELj16ENS_18Kernel_traits_baseILj4096EfS2_fS2_fjLj128EEEEELb1ELb0ELb1EEEvNS_9FwdParamsE:
	.zero		1128


//--------------------- .nv.constant0._ZN10layer_norm31ln_parallel_residual_fwd_kernelINS_13Kernel_traitsIf13__nv_bfloat16fS2_fjLj4096ELj1ELj1ELj4ELj16ENS_18Kernel_traits_baseILj4096EfS2_fS2_fjLj128EEEEELb1ELb1ELb0EEEvNS_9FwdParamsE --------------------------
	.section	.nv.constant0._ZN10layer_norm31ln_parallel_residual_fwd_kernelINS_13Kernel_traitsIf13__nv_bfloat16fS2_fjLj4096ELj1ELj1ELj4ELj16ENS_18Kernel_traits_baseILj4096EfS2_fS2_fjLj128EEEEELb1ELb1ELb0EEEvNS_9FwdParamsE,"a",@progbits
	.sectionflags	@""
	.align	4
.nv.constant0._ZN10layer_norm31ln_parallel_residual_fwd_kernelINS_13Kernel_traitsIf13__nv_bfloat16fS2_fjLj4096ELj1ELj1ELj4ELj16ENS_18Kernel_traits_baseILj4096EfS2_fS2_fjLj128EEEEELb1ELb1ELb0EEEvNS_9FwdParamsE:
	.zero		1128


//--------------------- .nv.constant0._ZN10layer_norm31ln_parallel_residual_fwd_kernelINS_13Kernel_traitsIf13__nv_bfloat16fS2_fjLj4096ELj1ELj1ELj4ELj16ENS_18Kernel_traits_baseILj4096EfS2_fS2_fjLj128EEEEELb1ELb1ELb1EEEvNS_9FwdParamsE --------------------------
	.section	.nv.constant0._ZN10layer_norm31ln_parallel_residual_fwd_kernelINS_13Kernel_traitsIf13__nv_bfloat16fS2_fjLj4096ELj1ELj1ELj4ELj16ENS_18Kernel_traits_baseILj4096EfS2_fS2_fjLj128EEEEELb1ELb1ELb1EEEvNS_9FwdParamsE,"a",@progbits
	.sectionflags	@""
	.align	4
.nv.constant0._ZN10layer_norm31ln_parallel_residual_fwd_kernelINS_13Kernel_traitsIf13__nv_bfloat16fS2_fjLj4096ELj1ELj1ELj4ELj16ENS_18Kernel_traits_baseILj4096EfS2_fS2_fjLj128EEEEELb1ELb1ELb1EEEvNS_9FwdParamsE:
	.zero		1128


//--------------------- .nv.constant0._ZN10layer_norm31ln_parallel_residual_fwd_kernelINS_13Kernel_traitsIf6__halfS2_S2_fjLj4096ELj1ELj1ELj4ELj16ENS_18Kernel_traits_baseILj4096EfS2_S2_S2_fjLj128EEEEELb0ELb0ELb0EEEvNS_9FwdParamsE --------------------------
	.section	.nv.constant0._ZN10layer_norm31ln_parallel_residual_fwd_kernelINS_13Kernel_traitsIf6__halfS2_S2_fjLj4096ELj1ELj1ELj4ELj16ENS_18Kernel_traits_baseILj4096EfS2_S2_S2_fjLj128EEEEELb0ELb0ELb0EEEvNS_9FwdParamsE,"a",@progbits
	.sectionflags	@""
	.align	4
.nv.constant0._ZN10layer_norm31ln_parallel_residual_fwd_kernelINS_13Kernel_traitsIf6__halfS2_S2_fjLj4096ELj1ELj1ELj4ELj16ENS_18Kernel_traits_baseILj4096EfS2_S2_S2_fjLj128EEEEELb0ELb0ELb0EEEvNS_9FwdParamsE:
	.zero		1128


//--------------------- .nv.constant0._ZN10layer_norm31ln_parallel_residual_fwd_kernelINS_13Kernel_traitsIf6__halfS2_S2_fjLj4096ELj1ELj1ELj4ELj16ENS_18Kernel_traits_baseILj4096EfS2_S2_S2_fjLj128EEEEELb0ELb0ELb1EEEvNS_9FwdParamsE --------------------------
	.section	.nv.constant0._ZN10layer_norm31ln_parallel_residual_fwd_kernelINS_13Kernel_traitsIf6__halfS2_S2_fjLj4096ELj1ELj1ELj4ELj16ENS_18Kernel_traits_baseILj4096EfS2_S2_S2_fjLj128EEEEELb0ELb0ELb1EEEvNS_9FwdParamsE,"a",@progbits
	.sectionflags	@""
	.align	4
.nv.constant0._ZN10layer_norm31ln_parallel_residual_fwd_kernelINS_13Kernel_traitsIf6__halfS2_S2_fjLj4096ELj1ELj1ELj4ELj16ENS_18Kernel_traits_baseILj4096EfS2_S2_S2_fjLj128EEEEELb0ELb0ELb1EEEvNS_9FwdParamsE:
	.zero		1128


//--------------------- .nv.constant0._ZN10layer_norm31ln_parallel_residual_fwd_kernelINS_13Kernel_traitsIf6__halfS2_S2_fjLj4096ELj1ELj1ELj4ELj16ENS_18Kernel_traits_baseILj4096EfS2_S2_S2_fjLj128EEEEELb0ELb1ELb0EEEvNS_9FwdParamsE --------------------------
	.section	.nv.constant0._ZN10layer_norm31ln_parallel_residual_fwd_kernelINS_13Kernel_traitsIf6__halfS2_S2_fjLj4096ELj1ELj1ELj4ELj16ENS_18Kernel_traits_baseILj4096EfS2_S2_S2_fjLj128EEEEELb0ELb1ELb0EEEvNS_9FwdParamsE,"a",@progbits
	.sectionflags	@""
	.align	4
.nv.constant0._ZN10layer_norm31ln_parallel_residual_fwd_kernelINS_13Kernel_traitsIf6__halfS2_S2_fjLj4096ELj1ELj1ELj4ELj16ENS_18Kernel_traits_baseILj4096EfS2_S2_S2_fjLj128EEEEELb0ELb1ELb0EEEvNS_9FwdParamsE:
	.zero		1128


//--------------------- .nv.constant0._ZN10layer_norm31ln_parallel_residual_fwd_kernelINS_13Kernel_traitsIf6__halfS2_S2_fjLj4096ELj1ELj1ELj4ELj16ENS_18Kernel_traits_baseILj4096EfS2_S2_S2_fjLj128EEEEELb0ELb1ELb1EEEvNS_9FwdParamsE --------------------------
	.section	.nv.constant0._ZN10layer_norm31ln_parallel_residual_fwd_kernelINS_13Kernel_traitsIf6__halfS2_S2_fjLj4096ELj1ELj1ELj4ELj16ENS_18Kernel_traits_baseILj4096EfS2_S2_S2_fjLj128EEEEELb0ELb1ELb1EEEvNS_9FwdParamsE,"a",@progbits
	.sectionflags	@""
	.align	4
.nv.constant0._ZN10layer_norm31ln_parallel_residual_fwd_kernelINS_13Kernel_traitsIf6__halfS2_S2_fjLj4096ELj1ELj1ELj4ELj16ENS_18Kernel_traits_baseILj4096EfS2_S2_S2_fjLj128EEEEELb0ELb1ELb1EEEvNS_9FwdParamsE:
	.zero		1128


//--------------------- .nv.constant0._ZN10layer_norm31ln_parallel_residual_fwd_kernelINS_13Kernel_traitsIf6__halfS2_S2_fjLj4096ELj1ELj1ELj4ELj16ENS_18Kernel_traits_baseILj4096EfS2_S2_S2_fjLj128EEEEELb1ELb0ELb0EEEvNS_9FwdParamsE --------------------------
	.section	.nv.constant0._ZN10layer_norm31ln_parallel_residual_fwd_kernelINS_13Kernel_traitsIf6__halfS2_S2_fjLj4096ELj1ELj1ELj4ELj16ENS_18Kernel_traits_baseILj4096EfS2_S2_S2_fjLj128EEEEELb1ELb0ELb0EEEvNS_9FwdParamsE,"a",@progbits
	.sectionflags	@""
	.align	4
.nv.constant0._ZN10layer_norm31ln_parallel_residual_fwd_kernelINS_13Kernel_traitsIf6__halfS2_S2_fjLj4096ELj1ELj1ELj4ELj16ENS_18Kernel_traits_baseILj4096EfS2_S2_S2_fjLj128EEEEELb1ELb0ELb0EEEvNS_9FwdParamsE:
	.zero		1128


//--------------------- .nv.constant0._ZN10layer_norm31ln_parallel_residual_fwd_kernelINS_13Kernel_traitsIf6__halfS2_S2_fjLj4096ELj1ELj1ELj4ELj16ENS_18Kernel_traits_baseILj4096EfS2_S2_S2_fjLj128EEEEELb1ELb0ELb1EEEvNS_9FwdParamsE --------------------------
	.section	.nv.constant0._ZN10layer_norm31ln_parallel_residual_fwd_kernelINS_13Kernel_traitsIf6__halfS2_S2_fjLj4096ELj1ELj1ELj4ELj16ENS_18Kernel_traits_baseILj4096EfS2_S2_S2_fjLj128EEEEELb1ELb0ELb1EEEvNS_9FwdParamsE,"a",@progbits
	.sectionflags	@""
	.align	4
.nv.constant0._ZN10layer_norm31ln_parallel_residual_fwd_kernelINS_13Kernel_traitsIf6__halfS2_S2_fjLj4096ELj1ELj1ELj4ELj16ENS_18Kernel_traits_baseILj4096EfS2_S2_S2_fjLj128EEEEELb1ELb0ELb1EEEvNS_9FwdParamsE:
	.zero		1128


//--------------------- .nv.constant0._ZN10layer_norm31ln_parallel_residual_fwd_kernelINS_13Kernel_traitsIf6__halfS2_S2_fjLj4096ELj1ELj1ELj4ELj16ENS_18Kernel_traits_baseILj4096EfS2_S2_S2_fjLj128EEEEELb1ELb1ELb0EEEvNS_9FwdParamsE --------------------------
	.section	.nv.constant0._ZN10layer_norm31ln_parallel_residual_fwd_kernelINS_13Kernel_traitsIf6__halfS2_S2_fjLj4096ELj1ELj1ELj4ELj16ENS_18Kernel_traits_baseILj4096EfS2_S2_S2_fjLj128EEEEELb1ELb1ELb0EEEvNS_9FwdParamsE,"a",@progbits
	.sectionflags	@""
	.align	4
.nv.constant0._ZN10layer_norm31ln_parallel_residual_fwd_kernelINS_13Kernel_traitsIf6__halfS2_S2_fjLj4096ELj1ELj1ELj4ELj16ENS_18Kernel_traits_baseILj4096EfS2_S2_S2_fjLj128EEEEELb1ELb1ELb0EEEvNS_9FwdParamsE:
	.zero		1128


//--------------------- .nv.constant0._ZN10layer_norm31ln_parallel_residual_fwd_kernelINS_13Kernel_traitsIf6__halfS2_S2_fjLj4096ELj1ELj1ELj4ELj16ENS_18Kernel_traits_baseILj4096EfS2_S2_S2_fjLj128EEEEELb1ELb1ELb1EEEvNS_9FwdParamsE --------------------------
	.section	.nv.constant0._ZN10layer_norm31ln_parallel_residual_fwd_kernelINS_13Kernel_traitsIf6__halfS2_S2_fjLj4096ELj1ELj1ELj4ELj16ENS_18Kernel_traits_baseILj4096EfS2_S2_S2_fjLj128EEEEELb1ELb1ELb1EEEvNS_9FwdParamsE,"a",@progbits
	.sectionflags	@""
	.align	4
.nv.constant0._ZN10layer_norm31ln_parallel_residual_fwd_kernelINS_13Kernel_traitsIf6__halfS2_S2_fjLj4096ELj1ELj1ELj4ELj16ENS_18Kernel_traits_baseILj4096EfS2_S2_S2_fjLj128EEEEELb1ELb1ELb1EEEvNS_9FwdParamsE:
	.zero		1128


//--------------------- .nv.constant0._ZN10layer_norm31ln_parallel_residual_fwd_kernelINS_13Kernel_traitsI6__halfS2_fS2_fjLj4096ELj1ELj1ELj4ELj16ENS_18Kernel_traits_baseILj4096ES2_S2_fS2_fjLj128EEEEELb0ELb0ELb0EEEvNS_9FwdParamsE --------------------------
	.section	.nv.constant0._ZN10layer_norm31ln_parallel_residual_fwd_kernelINS_13Kernel_traitsI6__halfS2_fS2_fjLj4096ELj1ELj1ELj4ELj16ENS_18Kernel_traits_baseILj4096ES2_S2_fS2_fjLj128EEEEELb0ELb0ELb0EEEvNS_9FwdParamsE,"a",@progbits
	.sectionflags	@""
	.align	4
.nv.constant0._ZN10layer_norm31ln_parallel_residual_fwd_kernelINS_13Kernel_traitsI6__halfS2_fS2_fjLj4096ELj1ELj1ELj4ELj16ENS_18Kernel_traits_baseILj4096ES2_S2_fS2_fjLj128EEEEELb0ELb0ELb0EEEvNS_9FwdParamsE:
	.zero		1128


//--------------------- .nv.constant0._ZN10layer_norm31ln_parallel_residual_fwd_kernelINS_13Kernel_traitsI6__halfS2_fS2_fjLj4096ELj1ELj1ELj4ELj16ENS_18Kernel_traits_baseILj4096ES2_S2_fS2_fjLj128EEEEELb0ELb0ELb1EEEvNS_9FwdParamsE --------------------------
	.section	.nv.constant0._ZN10layer_norm31ln_parallel_residual_fwd_kernelINS_13Kernel_traitsI6__halfS2_fS2_fjLj4096ELj1ELj1ELj4ELj16ENS_18Kernel_traits_baseILj4096ES2_S2_fS2_fjLj128EEEEELb0ELb0ELb1EEEvNS_9FwdParamsE,"a",@progbits
	.sectionflags	@""
	.align	4
.nv.constant0._ZN10layer_norm31ln_parallel_residual_fwd_kernelINS_13Kernel_traitsI6__halfS2_fS2_fjLj4096ELj1ELj1ELj4ELj16ENS_18Kernel_traits_baseILj4096ES2_S2_fS2_fjLj128EEEEELb0ELb0ELb1EEEvNS_9FwdParamsE:
	.zero		1128


//--------------------- .nv.constant0._ZN10layer_norm31ln_parallel_residual_fwd_kernelINS_13Kernel_traitsI6__halfS2_fS2_fjLj4096ELj1ELj1ELj4ELj16ENS_18Kernel_traits_baseILj4096ES2_S2_fS2_fjLj128EEEEELb0ELb1ELb0EEEvNS_9FwdParamsE --------------------------
	.section	.nv.constant0._ZN10layer_norm31ln_parallel_residual_fwd_kernelINS_13Kernel_traitsI6__halfS2_fS2_fjLj4096ELj1ELj1ELj4ELj16ENS_18Kernel_traits_baseILj4096ES2_S2_fS2_fjLj128EEEEELb0ELb1ELb0EEEvNS_9FwdParamsE,"a",@progbits
	.sectionflags	@""
	.align	4
.nv.constant0._ZN10layer_norm31ln_parallel_residual_fwd_kernelINS_13Kernel_traitsI6__halfS2_fS2_fjLj4096ELj1ELj1ELj4ELj16ENS_18Kernel_traits_baseILj4096ES2_S2_fS2_fjLj128EEEEELb0ELb1ELb0EEEvNS_9FwdParamsE:
	.zero		1128


//--------------------- .nv.constant0._ZN10layer_norm31ln_parallel_residual_fwd_kernelINS_13Kernel_traitsI6__halfS2_fS2_fjLj4096ELj1ELj1ELj4ELj16ENS_18Kernel_traits_baseILj4096ES2_S2_fS2_fjLj128EEEEELb0ELb1ELb1EEEvNS_9FwdParamsE --------------------------
	.section	.nv.constant0._ZN10layer_norm31ln_parallel_residual_fwd_kernelINS_13Kernel_traitsI6__halfS2_fS2_fjLj4096ELj1ELj1ELj4ELj16ENS_18Kernel_traits_baseILj4096ES2_S2_fS2_fjLj128EEEEELb0ELb1ELb1EEEvNS_9FwdParamsE,"a",@progbits
	.sectionflags	@""
	.align	4
.nv.constant0._ZN10layer_norm31ln_parallel_residual_fwd_kernelINS_13Kernel_traitsI6__halfS2_fS2_fjLj4096ELj1ELj1ELj4ELj16ENS_18Kernel_traits_baseILj4096ES2_S2_fS2_fjLj128EEEEELb0ELb1ELb1EEEvNS_9FwdParamsE:
	.zero		1128


//--------------------- .nv.constant0._ZN10layer_norm31ln_parallel_residual_fwd_kernelINS_13Kernel_traitsI6__halfS2_fS2_fjLj4096ELj1ELj1ELj4ELj16ENS_18Kernel_traits_baseILj4096ES2_S2_fS2_fjLj128EEEEELb1ELb0ELb0EEEvNS_9FwdParamsE --------------------------
	.section	.nv.constant0._ZN10layer_norm31ln_parallel_residual_fwd_kernelINS_13Kernel_traitsI6__halfS2_fS2_fjLj4096ELj1ELj1ELj4ELj16ENS_18Kernel_traits_baseILj4096ES2_S2_fS2_fjLj128EEEEELb1ELb0ELb0EEEvNS_9FwdParamsE,"a",@progbits
	.sectionflags	@""
	.align	4
.nv.constant0._ZN10layer_norm31ln_parallel_residual_fwd_kernelINS_13Kernel_traitsI6__halfS2_fS2_fjLj4096ELj1ELj1ELj4ELj16ENS_18Kernel_traits_baseILj4096ES2_S2_fS2_fjLj128EEEEELb1ELb0ELb0EEEvNS_9FwdParamsE:
	.zero		1128


//--------------------- .nv.constant0._ZN10layer_norm31ln_parallel_residual_fwd_kernelINS_13Kernel_traitsI6__halfS2_fS2_fjLj4096ELj1ELj1ELj4ELj16ENS_18Kernel_traits_baseILj4096ES2_S2_fS2_fjLj128EEEEELb1ELb0ELb1EEEvNS_9FwdParamsE --------------------------
	.section	.nv.constant0._ZN10layer_norm31ln_parallel_residual_fwd_kernelINS_13Kernel_traitsI6__halfS2_fS2_fjLj4096ELj1ELj1ELj4ELj16ENS_18Kernel_traits_baseILj4096ES2_S2_fS2_fjLj128EEEEELb1ELb0ELb1EEEvNS_9FwdParamsE,"a",@progbits
	.sectionflags	@""
	.align	4
.nv.constant0._ZN10layer_norm31ln_parallel_residual_fwd_kernelINS_13Kernel_traitsI6__halfS2_fS2_fjLj4096ELj1ELj1ELj4ELj16ENS_18Kernel_traits_baseILj4096ES2_S2_fS2_fjLj128EEEEELb1ELb0ELb1EEEvNS_9FwdParamsE:
	.zero		1128


//--------------------- .nv.constant0._ZN10layer_norm31ln_parallel_residual_fwd_kernelINS_13Kernel_traitsI6__halfS2_fS2_fjLj4096ELj1ELj1ELj4ELj16ENS_18Kernel_traits_baseILj4096ES2_S2_fS2_fjLj128EEEEELb1ELb1ELb0EEEvNS_9FwdParamsE --------------------------
	.section	.nv.constant0._ZN10layer_norm31ln_parallel_residual_fwd_kernelINS_13Kernel_traitsI6__halfS2_fS2_fjLj4096ELj1ELj1ELj4ELj16ENS_18Kernel_traits_baseILj4096ES2_S2_fS2_fjLj128EEEEELb1ELb1ELb0EEEvNS_9FwdParamsE,"a",@progbits
	.sectionflags	@""
	.align	4
.nv.constant0._ZN10layer_norm31ln_parallel_residual_fwd_kernelINS_13Kernel_traitsI6__halfS2_fS2_fjLj4096ELj1ELj1ELj4ELj16ENS_18Kernel_traits_baseILj4096ES2_S2_fS2_fjLj128EEEEELb1ELb1ELb0EEEvNS_9FwdParamsE:
	.zero		1128


//--------------------- .nv.constant0._ZN10layer_norm31ln_parallel_residual_fwd_kernelINS_13Kernel_traitsI6__halfS2_fS2_fjLj4096ELj1ELj1ELj4ELj16ENS_18Kernel_traits_baseILj4096ES2_S2_fS2_fjLj128EEEEELb1ELb1ELb1EEEvNS_9FwdParamsE --------------------------
	.section	.nv.constant0._ZN10layer_norm31ln_parallel_residual_fwd_kernelINS_13Kernel_traitsI6__halfS2_fS2_fjLj4096ELj1ELj1ELj4ELj16ENS_18Kernel_traits_baseILj4096ES2_S2_fS2_fjLj128EEEEELb1ELb1ELb1EEEvNS_9FwdParamsE,"a",@progbits
	.sectionflags	@""
	.align	4
.nv.constant0._ZN10layer_norm31ln_parallel_residual_fwd_kernelINS_13Kernel_traitsI6__halfS2_fS2_fjLj4096ELj1ELj1ELj4ELj16ENS_18Kernel_traits_baseILj4096ES2_S2_fS2_fjLj128EEEEELb1ELb1ELb1EEEvNS_9FwdParamsE:
	.zero		1128


//--------------------- .nv.constant0._ZN10layer_norm31ln_parallel_residual_fwd_kernelINS_13Kernel_traitsIf6__halffS2_fjLj4096ELj1ELj1ELj4ELj16ENS_18Kernel_traits_baseILj4096EfS2_fS2_fjLj128EEEEELb0ELb0ELb0EEEvNS_9FwdParamsE --------------------------
	.section	.nv.constant0._ZN10layer_norm31ln_parallel_residual_fwd_kernelINS_13Kernel_traitsIf6__halffS2_fjLj4096ELj1ELj1ELj4ELj16ENS_18Kernel_traits_baseILj4096EfS2_fS2_fjLj128EEEEELb0ELb0ELb0EEEvNS_9FwdParamsE,"a",@progbits
	.sectionflags	@""
	.align	4
.nv.constant0._ZN10layer_norm31ln_parallel_residual_fwd_kernelINS_13Kernel_traitsIf6__halffS2_fjLj4096ELj1ELj1ELj4ELj16ENS_18Kernel_traits_baseILj4096EfS2_fS2_fjLj128EEEEELb0ELb0ELb0EEEvNS_9FwdParamsE:
	.zero		1128


//--------------------- .nv.constant0._ZN10layer_norm31ln_parallel_residual_fwd_kernelINS_13Kernel_traitsIf6__halffS2_fjLj4096ELj1ELj1ELj4ELj16ENS_18Kernel_traits_baseILj4096EfS2_fS2_fjLj128EEEEELb0ELb0ELb1EEEvNS_9FwdParamsE --------------------------
	.section	.nv.constant0._ZN10layer_norm31ln_parallel_residual_fwd_kernelINS_13Kernel_traitsIf6__halffS2_fjLj4096ELj1ELj1ELj4ELj16ENS_18Kernel_traits_baseILj4096EfS2_fS2_fjLj128EEEEELb0ELb0ELb1EEEvNS_9FwdParamsE,"a",@progbits
	.sectionflags	@""
	.align	4
.nv.constant0._ZN10layer_norm31ln_parallel_residual_fwd_kernelINS_13Kernel_traitsIf6__halffS2_fjLj4096ELj1ELj1ELj4ELj16ENS_18Kernel_traits_baseILj4096EfS2_fS2_fjLj128EEEEELb0ELb0ELb1EEEvNS_9FwdParamsE:
	.zero		1128


//--------------------- .nv.constant0._ZN10layer_norm31ln_parallel_residual_fwd_kernelINS_13Kernel_traitsIf6__halffS2_fjLj4096ELj1ELj1ELj4ELj16ENS_18Kernel_traits_baseILj4096EfS2_fS2_fjLj128EEEEELb0ELb1ELb0EEEvNS_9FwdParamsE --------------------------
	.section	.nv.constant0._ZN10layer_norm31ln_parallel_residual_fwd_kernelINS_13Kernel_traitsIf6__halffS2_fjLj4096ELj1ELj1ELj4ELj16ENS_18Kernel_traits_baseILj4096EfS2_fS2_fjLj128EEEEELb0ELb1ELb0EEEvNS_9FwdParamsE,"a",@progbits
	.sectionflags	@""
	.align	4
.nv.constant0._ZN10layer_norm31ln_parallel_residual_fwd_kernelINS_13Kernel_traitsIf6__halffS2_fjLj4096ELj1ELj1ELj4ELj16ENS_18Kernel_traits_baseILj4096EfS2_fS2_fjLj128EEEEELb0ELb1ELb0EEEvNS_9FwdParamsE:
	.zero		1128


//--------------------- .nv.constant0._ZN10layer_norm31ln_parallel_residual_fwd_kernelINS_13Kernel_traitsIf6__halffS2_fjLj4096ELj1ELj1ELj4ELj16ENS_18Kernel_traits_baseILj4096EfS2_fS2_fjLj128EEEEELb0ELb1ELb1EEEvNS_9FwdParamsE --------------------------
	.section	.nv.constant0._ZN10layer_norm31ln_parallel_residual_fwd_kernelINS_13Kernel_traitsIf6__halffS2_fjLj4096ELj1ELj1ELj4ELj16ENS_18Kernel_traits_baseILj4096EfS2_fS2_fjLj128EEEEELb0ELb1ELb1EEEvNS_9FwdParamsE,"a",@progbits
	.sectionflags	@""
	.align	4
.nv.constant0._ZN10layer_norm31ln_parallel_residual_fwd_kernelINS_13Kernel_traitsIf6__halffS2_fjLj4096ELj1ELj1ELj4ELj16ENS_18Kernel_traits_baseILj4096EfS2_fS2_fjLj128EEEEELb0ELb1ELb1EEEvNS_9FwdParamsE:
	.zero		1128


//--------------------- .nv.constant0._ZN10layer_norm31ln_parallel_residual_fwd_kernelINS_13Kernel_traitsIf6__halffS2_fjLj4096ELj1ELj1ELj4ELj16ENS_18Kernel_traits_baseILj4096EfS2_fS2_fjLj128EEEEELb1ELb0ELb0EEEvNS_9FwdParamsE --------------------------
	.section	.nv.constant0._ZN10layer_norm31ln_parallel_residual_fwd_kernelINS_13Kernel_traitsIf6__halffS2_fjLj4096ELj1ELj1ELj4ELj16ENS_18Kernel_traits_baseILj4096EfS2_fS2_fjLj128EEEEELb1ELb0ELb0EEEvNS_9FwdParamsE,"a",@progbits
	.sectionflags	@""
	.align	4
.nv.constant0._ZN10layer_norm31ln_parallel_residual_fwd_kernelINS_13Kernel_traitsIf6__halffS2_fjLj4096ELj1ELj1ELj4ELj16ENS_18Kernel_traits_baseILj4096EfS2_fS2_fjLj128EEEEELb1ELb0ELb0EEEvNS_9FwdParamsE:
	.zero		1128


//--------------------- .nv.constant0._ZN10layer_norm31ln_parallel_residual_fwd_kernelINS_13Kernel_traitsIf6__halffS2_fjLj4096ELj1ELj1ELj4ELj16ENS_18Kernel_traits_baseILj4096EfS2_fS2_fjLj128EEEEELb1ELb0ELb1EEEvNS_9FwdParamsE --------------------------
	.section	.nv.constant0._ZN10layer_norm31ln_parallel_residual_fwd_kernelINS_13Kernel_traitsIf6__halffS2_fjLj4096ELj1ELj1ELj4ELj16ENS_18Kernel_traits_baseILj4096EfS2_fS2_fjLj128EEEEELb1ELb0ELb1EEEvNS_9FwdParamsE,"a",@progbits
	.sectionflags	@""
	.align	4
.nv.constant0._ZN10layer_norm31ln_parallel_residual_fwd_kernelINS_13Kernel_traitsIf6__halffS2_fjLj4096ELj1ELj1ELj4ELj16ENS_18Kernel_traits_baseILj4096EfS2_fS2_fjLj128EEEEELb1ELb0ELb1EEEvNS_9FwdParamsE:
	.zero		1128


//--------------------- .nv.constant0._ZN10layer_norm31ln_parallel_residual_fwd_kernelINS_13Kernel_traitsIf6__halffS2_fjLj4096ELj1ELj1ELj4ELj16ENS_18Kernel_traits_baseILj4096EfS2_fS2_fjLj128EEEEELb1ELb1ELb0EEEvNS_9FwdParamsE --------------------------
	.section	.nv.constant0._ZN10layer_norm31ln_parallel_residual_fwd_kernelINS_13Kernel_traitsIf6__halffS2_fjLj4096ELj1ELj1ELj4ELj16ENS_18Kernel_traits_baseILj4096EfS2_fS2_fjLj128EEEEELb1ELb1ELb0EEEvNS_9FwdParamsE,"a",@progbits
	.sectionflags	@""
	.align	4
.nv.constant0._ZN10layer_norm31ln_parallel_residual_fwd_kernelINS_13Kernel_traitsIf6__halffS2_fjLj4096ELj1ELj1ELj4ELj16ENS_18Kernel_traits_baseILj4096EfS2_fS2_fjLj128EEEEELb1ELb1ELb0EEEvNS_9FwdParamsE:
	.zero		1128


//--------------------- .nv.constant0._ZN10layer_norm31ln_parallel_residual_fwd_kernelINS_13Kernel_traitsIf6__halffS2_fjLj4096ELj1ELj1ELj4ELj16ENS_18Kernel_traits_baseILj4096EfS2_fS2_fjLj128EEEEELb1ELb1ELb1EEEvNS_9FwdParamsE --------------------------
	.section	.nv.constant0._ZN10layer_norm31ln_parallel_residual_fwd_kernelINS_13Kernel_traitsIf6__halffS2_fjLj4096ELj1ELj1ELj4ELj16ENS_18Kernel_traits_baseILj4096EfS2_fS2_fjLj128EEEEELb1ELb1ELb1EEEvNS_9FwdParamsE,"a",@progbits
	.sectionflags	@""
	.align	4
.nv.constant0._ZN10layer_norm31ln_parallel_residual_fwd_kernelINS_13Kernel_traitsIf6__halffS2_fjLj4096ELj1ELj1ELj4ELj16ENS_18Kernel_traits_baseILj4096EfS2_fS2_fjLj128EEEEELb1ELb1ELb1EEEvNS_9FwdParamsE:
	.zero		1128


//--------------------- .nv.constant0._ZN10layer_norm31ln_parallel_residual_fwd_kernelINS_13Kernel_traitsI6__halfffffjLj4096ELj1ELj1ELj4ELj16ENS_18Kernel_traits_baseILj4096ES2_ffffjLj128EEEEELb0ELb0ELb0EEEvNS_9FwdParamsE --------------------------
	.section	.nv.constant0._ZN10layer_norm31ln_parallel_residual_fwd_kernelINS_13Kernel_traitsI6__halfffffjLj4096ELj1ELj1ELj4ELj16ENS_18Kernel_traits_baseILj4096ES2_ffffjLj128EEEEELb0ELb0ELb0EEEvNS_9FwdParamsE,"a",@progbits
	.sectionflags	@""
	.align	4
.nv.constant0._ZN10layer_norm31ln_parallel_residual_fwd_kernelINS_13Kernel_traitsI6__halfffffjLj4096ELj1ELj1ELj4ELj16ENS_18Kernel_traits_baseILj4096ES2_ffffjLj128EEEEELb0ELb0ELb0EEEvNS_9FwdParamsE:
	.zero		1128


//--------------------- .nv.constant0._ZN10layer_norm31ln_parallel_residual_fwd_kernelINS_13Kernel_traitsI6__halfffffjLj4096ELj1ELj1ELj4ELj16ENS_18Kernel_traits_baseILj4096ES2_ffffjLj128EEEEELb0ELb0ELb1EEEvNS_9FwdParamsE --------------------------
	.section	.nv.constant0._ZN10layer_norm31ln_parallel_residual_fwd_kernelINS_13Kernel_traitsI6__halfffffjLj4096ELj1ELj1ELj4ELj16ENS_18Kernel_traits_baseILj4096ES2_ffffjLj128EEEEELb0ELb0ELb1EEEvNS_9FwdParamsE,"a",@progbits
	.sectionflags	@""
	.align	4
.nv.constant0._ZN10layer_norm31ln_parallel_residual_fwd_kernelINS_13Kernel_traitsI6__halfffffjLj4096ELj1ELj1ELj4ELj16ENS_18Kernel_traits_baseILj4096ES2_ffffjLj128EEEEELb0ELb0ELb1EEEvNS_9FwdParamsE:
	.zero		1128


//--------------------- .nv.constant0._ZN10layer_norm31ln_parallel_residual_fwd_kernelINS_13Kernel_traitsI6__halfffffjLj4096ELj1ELj1ELj4ELj16ENS_18Kernel_traits_baseILj4096ES2_ffffjLj128EEEEELb0ELb1ELb0EEEvNS_9FwdParamsE --------------------------
	.section	.nv.constant0._ZN10layer_norm31ln_parallel_residual_fwd_kernelINS_13Kernel_traitsI6__halfffffjLj4096ELj1ELj1ELj4ELj16ENS_18Kernel_traits_baseILj4096ES2_ffffjLj128EEEEELb0ELb1ELb0EEEvNS_9FwdParamsE,"a",@progbits
	.sectionflags	@""
	.align	4
.nv.constant0._ZN10layer_norm31ln_parallel_residual_fwd_kernelINS_13Kernel_traitsI6__halfffffjLj4096ELj1ELj1ELj4ELj16ENS_18Kernel_traits_baseILj4096ES2_ffffjLj128EEEEELb0ELb1ELb0EEEvNS_9FwdParamsE:
	.zero		1128


//--------------------- .nv.constant0._ZN10layer_norm31ln_parallel_residual_fwd_kernelINS_13Kernel_traitsI6__halfffffjLj4096ELj1ELj1ELj4ELj16ENS_18Kernel_traits_baseILj4096ES2_ffffjLj128EEEEELb0ELb1ELb1EEEvNS_9FwdParamsE --------------------------
	.section	.nv.constant0._ZN10layer_norm31ln_parallel_residual_fwd_kernelINS_13Kernel_traitsI6__halfffffjLj4096ELj1ELj1ELj4ELj16ENS_18Kernel_traits_baseILj4096ES2_ffffjLj128EEEEELb0ELb1ELb1EEEvNS_9FwdParamsE,"a",@progbits
	.sectionflags	@""
	.align	4
.nv.constant0._ZN10layer_norm31ln_parallel_residual_fwd_kernelINS_13Kernel_traitsI6__halfffffjLj4096ELj1ELj1ELj4ELj16ENS_18Kernel_traits_baseILj4096ES2_ffffjLj128EEEEELb0ELb1ELb1EEEvNS_9FwdParamsE:
	.zero		1128


//--------------------- .nv.constant0._ZN10layer_norm31ln_parallel_residual_fwd_kernelINS_13Kernel_traitsI6__halfffffjLj4096ELj1ELj1ELj4ELj16ENS_18Kernel_traits_baseILj4096ES2_ffffjLj128EEEEELb1ELb0ELb0EEEvNS_9FwdParamsE --------------------------
	.section	.nv.constant0._ZN10layer_norm31ln_parallel_residual_fwd_kernelINS_13Kernel_traitsI6__halfffffjLj4096ELj1ELj1ELj4ELj16ENS_18Kernel_traits_baseILj4096ES2_ffffjLj128EEEEELb1ELb0ELb0EEEvNS_9FwdParamsE,"a",@progbits
	.sectionflags	@""
	.align	4
.nv.constant0._ZN10layer_norm31ln_parallel_residual_fwd_kernelINS_13Kernel_traitsI6__halfffffjLj4096ELj1ELj1ELj4ELj16ENS_18Kernel_traits_baseILj4096ES2_ffffjLj128EEEEELb1ELb0ELb0EEEvNS_9FwdParamsE:
	.zero		1128


//--------------------- .nv.constant0._ZN10layer_norm31ln_parallel_residual_fwd_kernelINS_13Kernel_traitsI6__halfffffjLj4096ELj1ELj1ELj4ELj16ENS_18Kernel_traits_baseILj4096ES2_ffffjLj128EEEEELb1ELb0ELb1EEEvNS_9FwdParamsE --------------------------
	.section	.nv.constant0._ZN10layer_norm31ln_parallel_residual_fwd_kernelINS_13Kernel_traitsI6__halfffffjLj4096ELj1ELj1ELj4ELj16ENS_18Kernel_traits_baseILj4096ES2_ffffjLj128EEEEELb1ELb0ELb1EEEvNS_9FwdParamsE,"a",@progbits
	.sectionflags	@""
	.align	4
.nv.constant0._ZN10layer_norm31ln_parallel_residual_fwd_kernelINS_13Kernel_traitsI6__halfffffjLj4096ELj1ELj1ELj4ELj16ENS_18Kernel_traits_baseILj4096ES2_ffffjLj128EEEEELb1ELb0ELb1EEEvNS_9FwdParamsE:
	.zero		1128


//--------------------- .nv.constant0._ZN10layer_norm31ln_parallel_residual_fwd_kernelINS_13Kernel_traitsI6__halfffffjLj4096ELj1ELj1ELj4ELj16ENS_18Kernel_traits_baseILj4096ES2_ffffjLj128EEEEELb1ELb1ELb0EEEvNS_9FwdParamsE --------------------------
	.section	.nv.constant0._ZN10layer_norm31ln_parallel_residual_fwd_kernelINS_13Kernel_traitsI6__halfffffjLj4096ELj1ELj1ELj4ELj16ENS_18Kernel_traits_baseILj4096ES2_ffffjLj128EEEEELb1ELb1ELb0EEEvNS_9FwdParamsE,"a",@progbits
	.sectionflags	@""
	.align	4
.nv.constant0._ZN10layer_norm31ln_parallel_residual_fwd_kernelINS_13Kernel_traitsI6__halfffffjLj4096ELj1ELj1ELj4ELj16ENS_18Kernel_traits_baseILj4096ES2_ffffjLj128EEEEELb1ELb1ELb0EEEvNS_9FwdParamsE:
	.zero		1128


//--------------------- .nv.constant0._ZN10layer_norm31ln_parallel_residual_fwd_kernelINS_13Kernel_traitsI6__halfffffjLj4096ELj1ELj1ELj4ELj16ENS_18Kernel_traits_baseILj4096ES2_ffffjLj128EEEEELb1ELb1ELb1EEEvNS_9FwdParamsE --------------------------
	.section	.nv.constant0._ZN10layer_norm31ln_parallel_residual_fwd_kernelINS_13Kernel_traitsI6__halfffffjLj4096ELj1ELj1ELj4ELj16ENS_18Kernel_traits_baseILj4096ES2_ffffjLj128EEEEELb1ELb1ELb1EEEvNS_9FwdParamsE,"a",@progbits
	.sectionflags	@""
	.align	4
.nv.constant0._ZN10layer_norm31ln_parallel_residual_fwd_kernelINS_13Kernel_traitsI6__halfffffjLj4096ELj1ELj1ELj4ELj16ENS_18Kernel_traits_baseILj4096ES2_ffffjLj128EEEEELb1ELb1ELb1EEEvNS_9FwdParamsE:
	.zero		1128


//--------------------- .nv.constant0._ZN10layer_norm31ln_parallel_residual_fwd_kernelINS_13Kernel_traitsIfffffjLj4096ELj1ELj1ELj4ELj16ENS_18Kernel_traits_baseILj4096EfffffjLj128EEEEELb0ELb0ELb0EEEvNS_9FwdParamsE --------------------------
	.section	.nv.constant0._ZN10layer_norm31ln_parallel_residual_fwd_kernelINS_13Kernel_traitsIfffffjLj4096ELj1ELj1ELj4ELj16ENS_18Kernel_traits_baseILj4096EfffffjLj128EEEEELb0ELb0ELb0EEEvNS_9FwdParamsE,"a",@progbits
	.sectionflags	@""
	.align	4
.nv.constant0._ZN10layer_norm31ln_parallel_residual_fwd_kernelINS_13Kernel_traitsIfffffjLj4096ELj1ELj1ELj4ELj16ENS_18Kernel_traits_baseILj4096EfffffjLj128EEEEELb0ELb0ELb0EEEvNS_9FwdParamsE:
	.zero		1128


//--------------------- .nv.constant0._ZN10layer_norm31ln_parallel_residual_fwd_kernelINS_13Kernel_traitsIfffffjLj4096ELj1ELj1ELj4ELj16ENS_18Kernel_traits_baseILj4096EfffffjLj128EEEEELb0ELb0ELb1EEEvNS_9FwdParamsE --------------------------
	.section	.nv.constant0._ZN10layer_norm31ln_parallel_residual_fwd_kernelINS_13Kernel_traitsIfffffjLj4096ELj1ELj1ELj4ELj16ENS_18Kernel_traits_baseILj4096EfffffjLj128EEEEELb0ELb0ELb1EEEvNS_9FwdParamsE,"a",@progbits
	.sectionflags	@""
	.align	4
.nv.constant0._ZN10layer_norm31ln_parallel_residual_fwd_kernelINS_13Kernel_traitsIfffffjLj4096ELj1ELj1ELj4ELj16ENS_18Kernel_traits_baseILj4096EfffffjLj128EEEEELb0ELb0ELb1EEEvNS_9FwdParamsE:
	.zero		1128


//--------------------- .nv.constant0._ZN10layer_norm31ln_parallel_residual_fwd_kernelINS_13Kernel_traitsIfffffjLj4096ELj1ELj1ELj4ELj16ENS_18Kernel_traits_baseILj4096EfffffjLj128EEEEELb0ELb1ELb0EEEvNS_9FwdParamsE --------------------------
	.section	.nv.constant0._ZN10layer_norm31ln_parallel_residual_fwd_kernelINS_13Kernel_traitsIfffffjLj4096ELj1ELj1ELj4ELj16ENS_18Kernel_traits_baseILj4096EfffffjLj128EEEEELb0ELb1ELb0EEEvNS_9FwdParamsE,"a",@progbits
	.sectionflags	@""
	.align	4
.nv.constant0._ZN10layer_norm31ln_parallel_residual_fwd_kernelINS_13Kernel_traitsIfffffjLj4096ELj1ELj1ELj4ELj16ENS_18Kernel_traits_baseILj4096EfffffjLj128EEEEELb0ELb1ELb0EEEvNS_9FwdParamsE:
	.zero		1128


//--------------------- .nv.constant0._ZN10layer_norm31ln_parallel_residual_fwd_kernelINS_13Kernel_traitsIfffffjLj4096ELj1ELj1ELj4ELj16ENS_18Kernel_traits_baseILj4096EfffffjLj128EEEEELb0ELb1ELb1EEEvNS_9FwdParamsE --------------------------
	.section	.nv.constant0._ZN10layer_norm31ln_parallel_residual_fwd_kernelINS_13Kernel_traitsIfffffjLj4096ELj1ELj1ELj4ELj16ENS_18Kernel_traits_baseILj4096EfffffjLj128EEEEELb0ELb1ELb1EEEvNS_9FwdParamsE,"a",@progbits
	.sectionflags	@""
	.align	4
.nv.constant0._ZN10layer_norm31ln_parallel_residual_fwd_kernelINS_13Kernel_traitsIfffffjLj4096ELj1ELj1ELj4ELj16ENS_18Kernel_traits_baseILj4096EfffffjLj128EEEEELb0ELb1ELb1EEEvNS_9FwdParamsE:
	.zero		1128


//--------------------- .nv.constant0._ZN10layer_norm31ln_parallel_residual_fwd_kernelINS_13Kernel_traitsIfffffjLj4096ELj1ELj1ELj4ELj16ENS_18Kernel_traits_baseILj4096EfffffjLj128EEEEELb1ELb0ELb0EEEvNS_9FwdParamsE --------------------------
	.section	.nv.constant0._ZN10layer_norm31ln_parallel_residual_fwd_kernelINS_13Kernel_traitsIfffffjLj4096ELj1ELj1ELj4ELj16ENS_18Kernel_traits_baseILj4096EfffffjLj128EEEEELb1ELb0ELb0EEEvNS_9FwdParamsE,"a",@progbits
	.sectionflags	@""
	.align	4
.nv.constant0._ZN10layer_norm31ln_parallel_residual_fwd_kernelINS_13Kernel_traitsIfffffjLj4096ELj1ELj1ELj4ELj16ENS_18Kernel_traits_baseILj4096EfffffjLj128EEEEELb1ELb0ELb0EEEvNS_9FwdParamsE:
	.zero		1128


//--------------------- .nv.constant0._ZN10layer_norm31ln_parallel_residual_fwd_kernelINS_13Kernel_traitsIfffffjLj4096ELj1ELj1ELj4ELj16ENS_18Kernel_traits_baseILj4096EfffffjLj128EEEEELb1ELb0ELb1EEEvNS_9FwdParamsE --------------------------
	.section	.nv.constant0._ZN10layer_norm31ln_parallel_residual_fwd_kernelINS_13Kernel_traitsIfffffjLj4096ELj1ELj1ELj4ELj16ENS_18Kernel_traits_baseILj4096EfffffjLj128EEEEELb1ELb0ELb1EEEvNS_9FwdParamsE,"a",@progbits
	.sectionflags	@""
	.align	4
.nv.constant0._ZN10layer_norm31ln_parallel_residual_fwd_kernelINS_13Kernel_traitsIfffffjLj4096ELj1ELj1ELj4ELj16ENS_18Kernel_traits_baseILj4096EfffffjLj128EEEEELb1ELb0ELb1EEEvNS_9FwdParamsE:
	.zero		1128


//--------------------- .nv.constant0._ZN10layer_norm31ln_parallel_residual_fwd_kernelINS_13Kernel_traitsIfffffjLj4096ELj1ELj1ELj4ELj16ENS_18Kernel_traits_baseILj4096EfffffjLj128EEEEELb1ELb1ELb0EEEvNS_9FwdParamsE --------------------------
	.section	.nv.constant0._ZN10layer_norm31ln_parallel_residual_fwd_kernelINS_13Kernel_traitsIfffffjLj4096ELj1ELj1ELj4ELj16ENS_18Kernel_traits_baseILj4096EfffffjLj128EEEEELb1ELb1ELb0EEEvNS_9FwdParamsE,"a",@progbits
	.sectionflags	@""
	.align	4
.nv.constant0._ZN10layer_norm31ln_parallel_residual_fwd_kernelINS_13Kernel_traitsIfffffjLj4096ELj1ELj1ELj4ELj16ENS_18Kernel_traits_baseILj4096EfffffjLj128EEEEELb1ELb1ELb0EEEvNS_9FwdParamsE:
	.zero		1128


//--------------------- .nv.constant0._ZN10layer_norm31ln_parallel_residual_fwd_kernelINS_13Kernel_traitsIfffffjLj4096ELj1ELj1ELj4ELj16ENS_18Kernel_traits_baseILj4096EfffffjLj128EEEEELb1ELb1ELb1EEEvNS_9FwdParamsE --------------------------
	.section	.nv.constant0._ZN10layer_norm31ln_parallel_residual_fwd_kernelINS_13Kernel_traitsIfffffjLj4096ELj1ELj1ELj4ELj16ENS_18Kernel_traits_baseILj4096EfffffjLj128EEEEELb1ELb1ELb1EEEvNS_9FwdParamsE,"a",@progbits
	.sectionflags	@""
	.align	4
.nv.constant0._ZN10layer_norm31ln_parallel_residual_fwd_kernelINS_13Kernel_traitsIfffffjLj4096ELj1ELj1ELj4ELj16ENS_18Kernel_traits_baseILj4096EfffffjLj128EEEEELb1ELb1ELb1EEEvNS_9FwdParamsE:
	.zero		1128


//--------------------- SYMBOLS --------------------------

	.type		.nv.reservedSmem.offset0,@object
	.size		.nv.reservedSmem.offset0,0x4
	.type		.nv.reservedSmem.cap,@object
	.size		.nv.reservedSmem.cap,0x4
